	.target	sm_90a

	.elftype	@"ET_EXEC"


//--------------------- .note.nv.tkinfo           --------------------------
	.section	.note.nv.tkinfo,"",@"SHT_NOTE"
	.sectionflags	@"SHF_NOTE_NV_TKINFO"
	.tkinfo
        /*0018*/ 	.word	0x00000002
        /*0030*/ 	.string	""
        /*0030*/ 	.string	"ptxas"
        /*0030*/ 	.string	"Cuda compilation tools, release 13.0, V13.0.88"
        /*0030*/ 	.string	"Build cuda_13.0.r13.0/compiler.36424714_0"
        /*0030*/ 	.string	"-arch sm_90a -m 64 "



//--------------------- .note.nv.cuinfo           --------------------------
	.section	.note.nv.cuinfo,"",@"SHT_NOTE"
	.sectionflags	@"SHF_NOTE_NV_CUINFO"
        /*0018*/ 	.short	0x0002
        /*001a*/ 	.short	0x005a
        /*001c*/ 	.short	0x0082
	.zero		2


//--------------------- .nv.info                  --------------------------
	.section	.nv.info,"",@"SHT_CUDA_INFO"
	.align	4


	//----- nvinfo : EIATTR_REGCOUNT
	.align		4
        /*0000*/ 	.byte	0x04, 0x2f
        /*0002*/ 	.short	(.L_21 - .L_20)
	.align		4
.L_20:
        /*0004*/ 	.word	index@(_ZN7cutlass13device_kernelIN5flash11enable_sm90INS1_16FlashAttnFwdSm90INS1_25CollectiveMainloopFwdSm90ILi2EN4cute5tupleIJNS5_1CILi1EEES8_S8_EEENS6_IJNS7_ILi128EEENS7_ILi96EEENS7_ILi64EEEEEELi256ENS_10bfloat16_tEfNS_4arch4Sm90ELb1ELb0ELb1ELb1ELb0ELb1ELb1ELb1ELb0ELb1ELb1ELb0EEENS1_21CollectiveEpilogueFwdINS6_IJSA_NS7_ILi256EEESB_EEES9_SE_SG_Li256ELb1ELb1ELb1ELb0EEENS1_36VarlenDynamicPersistentTileSchedulerILi128ELi96ELi256ELi128ELb1ELb1ELb1ELb1ELb1ELb1EEEEEEEEEvNT_6ParamsE)
        /*0008*/ 	.word	0x000000a8


	//----- nvinfo : EIATTR_FRAME_SIZE
	.align		4
.L_21:
        /*000c*/ 	.byte	0x04, 0x11
        /*000e*/ 	.short	(.L_23 - .L_22)
	.align		4
.L_22:
        /*0010*/ 	.word	index@(_ZN7cutlass13device_kernelIN5flash11enable_sm90INS1_16FlashAttnFwdSm90INS1_25CollectiveMainloopFwdSm90ILi2EN4cute5tupleIJNS5_1CILi1EEES8_S8_EEENS6_IJNS7_ILi128EEENS7_ILi96EEENS7_ILi64EEEEEELi256ENS_10bfloat16_tEfNS_4arch4Sm90ELb1ELb0ELb1ELb1ELb0ELb1ELb1ELb1ELb0ELb1ELb1ELb0EEENS1_21CollectiveEpilogueFwdINS6_IJSA_NS7_ILi256EEESB_EEES9_SE_SG_Li256ELb1ELb1ELb1ELb0EEENS1_36VarlenDynamicPersistentTileSchedulerILi128ELi96ELi256ELi128ELb1ELb1ELb1ELb1ELb1ELb1EEEEEEEEEvNT_6ParamsE)
        /*0014*/ 	.word	0x000001b8


	//----- nvinfo : EIATTR_REGCOUNT
	.align		4
.L_23:
        /*0018*/ 	.byte	0x04, 0x2f
        /*001a*/ 	.short	(.L_25 - .L_24)
	.align		4
.L_24:
        /*001c*/ 	.word	index@(_ZN7cutlass13device_kernelIN5flash11enable_sm90INS1_16FlashAttnFwdSm90INS1_25CollectiveMainloopFwdSm90ILi2EN4cute5tupleIJNS5_1CILi1EEES8_S8_EEENS6_IJNS7_ILi128EEENS7_ILi96EEENS7_ILi64EEEEEELi256ENS_10bfloat16_tEfNS_4arch4Sm90ELb1ELb0ELb1ELb1ELb0ELb0ELb1ELb1ELb0ELb1ELb1ELb0EEENS1_21CollectiveEpilogueFwdINS6_IJSA_NS7_ILi256EEESB_EEES9_SE_SG_Li256ELb1ELb1ELb1ELb0EEENS1_36VarlenDynamicPersistentTileSchedulerILi128ELi96ELi256ELi128ELb1ELb1ELb1ELb1ELb1ELb1EEEEEEEEEvNT_6ParamsE)
        /*0020*/ 	.word	0x000000a8


	//----- nvinfo : EIATTR_FRAME_SIZE
	.align		4
.L_25:
        /*0024*/ 	.byte	0x04, 0x11
        /*0026*/ 	.short	(.L_27 - .L_26)
	.align		4
.L_26:
        /*0028*/ 	.word	index@(_ZN7cutlass13device_kernelIN5flash11enable_sm90INS1_16FlashAttnFwdSm90INS1_25CollectiveMainloopFwdSm90ILi2EN4cute5tupleIJNS5_1CILi1EEES8_S8_EEENS6_IJNS7_ILi128EEENS7_ILi96EEENS7_ILi64EEEEEELi256ENS_10bfloat16_tEfNS_4arch4Sm90ELb1ELb0ELb1ELb1ELb0ELb0ELb1ELb1ELb0ELb1ELb1ELb0EEENS1_21CollectiveEpilogueFwdINS6_IJSA_NS7_ILi256EEESB_EEES9_SE_SG_Li256ELb1ELb1ELb1ELb0EEENS1_36VarlenDynamicPersistentTileSchedulerILi128ELi96ELi256ELi128ELb1ELb1ELb1ELb1ELb1ELb1EEEEEEEEEvNT_6ParamsE)
        /*002c*/ 	.word	0x00000088


	//----- nvinfo : EIATTR_REGCOUNT
	.align		4
.L_27:
        /*0030*/ 	.byte	0x04, 0x2f
        /*0032*/ 	.short	(.L_29 - .L_28)
	.align		4
.L_28:
        /*0034*/ 	.word	index@(_ZN7cutlass13device_kernelIN5flash11enable_sm90INS1_16FlashAttnFwdSm90INS1_25CollectiveMainloopFwdSm90ILi2EN4cute5tupleIJNS5_1CILi1EEES8_S8_EEENS6_IJNS7_ILi128EEENS7_ILi96EEENS7_ILi64EEEEEELi256ENS_10bfloat16_tEfNS_4arch4Sm90ELb1ELb0ELb1ELb1ELb0ELb1ELb0ELb1ELb0ELb1ELb1ELb0EEENS1_21CollectiveEpilogueFwdINS6_IJSA_NS7_ILi256EEESB_EEES9_SE_SG_Li256ELb1ELb1ELb1ELb0EEENS1_36VarlenDynamicPersistentTileSchedulerILi128ELi96ELi256ELi128ELb1ELb1ELb1ELb1ELb1ELb1EEEEEEEEEvNT_6ParamsE)
        /*0038*/ 	.word	0x000000a8


	//----- nvinfo : EIATTR_FRAME_SIZE
	.align		4
.L_29:
        /*003c*/ 	.byte	0x04, 0x11
        /*003e*/ 	.short	(.L_31 - .L_30)
	.align		4
.L_30:
        /*0040*/ 	.word	index@(_ZN7cutlass13device_kernelIN5flash11enable_sm90INS1_16FlashAttnFwdSm90INS1_25CollectiveMainloopFwdSm90ILi2EN4cute5tupleIJNS5_1CILi1EEES8_S8_EEENS6_IJNS7_ILi128EEENS7_ILi96EEENS7_ILi64EEEEEELi256ENS_10bfloat16_tEfNS_4arch4Sm90ELb1ELb0ELb1ELb1ELb0ELb1ELb0ELb1ELb0ELb1ELb1ELb0EEENS1_21CollectiveEpilogueFwdINS6_IJSA_NS7_ILi256EEESB_EEES9_SE_SG_Li256ELb1ELb1ELb1ELb0EEENS1_36VarlenDynamicPersistentTileSchedulerILi128ELi96ELi256ELi128ELb1ELb1ELb1ELb1ELb1ELb1EEEEEEEEEvNT_6ParamsE)
        /*0044*/ 	.word	0x00000078


	//----- nvinfo : EIATTR_REGCOUNT
	.align		4
.L_31:
        /*0048*/ 	.byte	0x04, 0x2f
        /*004a*/ 	.short	(.L_33 - .L_32)
	.align		4
.L_32:
        /*004c*/ 	.word	index@(_ZN7cutlass13device_kernelIN5flash11enable_sm90INS1_16FlashAttnFwdSm90INS1_25CollectiveMainloopFwdSm90ILi2EN4cute5tupleIJNS5_1CILi1EEES8_S8_EEENS6_IJNS7_ILi128EEENS7_ILi96EEENS7_ILi64EEEEEELi256ENS_10bfloat16_tEfNS_4arch4Sm90ELb1ELb0ELb1ELb1ELb0ELb0ELb0ELb1ELb0ELb1ELb1ELb0EEENS1_21CollectiveEpilogueFwdINS6_IJSA_NS7_ILi256EEESB_EEES9_SE_SG_Li256ELb1ELb1ELb1ELb0EEENS1_36VarlenDynamicPersistentTileSchedulerILi128ELi96ELi256ELi128ELb1ELb1ELb1ELb1ELb1ELb1EEEEEEEEEvNT_6ParamsE)
        /*0050*/ 	.word	0x000000a8


	//----- nvinfo : EIATTR_FRAME_SIZE
	.align		4
.L_33:
        /*0054*/ 	.byte	0x04, 0x11
        /*0056*/ 	.short	(.L_35 - .L_34)
	.align		4
.L_34:
        /*0058*/ 	.word	index@(_ZN7cutlass13device_kernelIN5flash11enable_sm90INS1_16FlashAttnFwdSm90INS1_25CollectiveMainloopFwdSm90ILi2EN4cute5tupleIJNS5_1CILi1EEES8_S8_EEENS6_IJNS7_ILi128EEENS7_ILi96EEENS7_ILi64EEEEEELi256ENS_10bfloat16_tEfNS_4arch4Sm90ELb1ELb0ELb1ELb1ELb0ELb0ELb0ELb1ELb0ELb1ELb1ELb0EEENS1_21CollectiveEpilogueFwdINS6_IJSA_NS7_ILi256EEESB_EEES9_SE_SG_Li256ELb1ELb1ELb1ELb0EEENS1_36VarlenDynamicPersistentTileSchedulerILi128ELi96ELi256ELi128ELb1ELb1ELb1ELb1ELb1ELb1EEEEEEEEEvNT_6ParamsE)
        /*005c*/ 	.word	0x00000060


	//----- nvinfo : EIATTR_REGCOUNT
	.align		4
.L_35:
        /*0060*/ 	.byte	0x04, 0x2f
        /*0062*/ 	.short	(.L_37 - .L_36)
	.align		4
.L_36:
        /*0064*/ 	.word	index@(_ZN7cutlass13device_kernelIN5flash11enable_sm90INS1_16FlashAttnFwdSm90INS1_25CollectiveMainloopFwdSm90ILi2EN4cute5tupleIJNS5_1CILi1EEES8_S8_EEENS6_IJNS7_ILi128EEENS7_ILi96EEENS7_ILi64EEEEEELi256ENS_10bfloat16_tEfNS_4arch4Sm90ELb1ELb0ELb1ELb0ELb0ELb0ELb1ELb1ELb0ELb1ELb1ELb0EEENS1_21CollectiveEpilogueFwdINS6_IJSA_NS7_ILi256EEESB_EEES9_SE_SG_Li256ELb0ELb1ELb1ELb0EEENS1_19SingleTileSchedulerILb0ELb1ELb1ELi128EEEEEEEEEvNT_6ParamsE)
        /*0068*/ 	.word	0x000000a8


	//----- nvinfo : EIATTR_FRAME_SIZE
	.align		4
.L_37:
        /*006c*/ 	.byte	0x04, 0x11
        /*006e*/ 	.short	(.L_39 - .L_38)
	.align		4
.L_38:
        /*0070*/ 	.word	index@(_ZN7cutlass13device_kernelIN5flash11enable_sm90INS1_16FlashAttnFwdSm90INS1_25CollectiveMainloopFwdSm90ILi2EN4cute5tupleIJNS5_1CILi1EEES8_S8_EEENS6_IJNS7_ILi128EEENS7_ILi96EEENS7_ILi64EEEEEELi256ENS_10bfloat16_tEfNS_4arch4Sm90ELb1ELb0ELb1ELb0ELb0ELb0ELb1ELb1ELb0ELb1ELb1ELb0EEENS1_21CollectiveEpilogueFwdINS6_IJSA_NS7_ILi256EEESB_EEES9_SE_SG_Li256ELb0ELb1ELb1ELb0EEENS1_19SingleTileSchedulerILb0ELb1ELb1ELi128EEEEEEEEEvNT_6ParamsE)
        /*0074*/ 	.word	0x00000048


	//----- nvinfo : EIATTR_REGCOUNT
	.align		4
.L_39:
        /*0078*/ 	.byte	0x04, 0x2f
        /*007a*/ 	.short	(.L_41 - .L_40)
	.align		4
.L_40:
        /*007c*/ 	.word	index@(_ZN7cutlass13device_kernelIN5flash11enable_sm90INS1_16FlashAttnFwdSm90INS1_25CollectiveMainloopFwdSm90ILi2EN4cute5tupleIJNS5_1CILi1EEES8_S8_EEENS6_IJNS7_ILi128EEENS7_ILi96EEENS7_ILi64EEEEEELi256ENS_10bfloat16_tEfNS_4arch4Sm90ELb1ELb0ELb1ELb0ELb0ELb0ELb0ELb1ELb0ELb1ELb1ELb0EEENS1_21CollectiveEpilogueFwdINS6_IJSA_NS7_ILi256EEESB_EEES9_SE_SG_Li256ELb0ELb1ELb1ELb0EEENS1_19SingleTileSchedulerILb0ELb1ELb1ELi128EEEEEEEEEvNT_6ParamsE)
        /*0080*/ 	.word	0x000000a8


	//----- nvinfo : EIATTR_FRAME_SIZE
	.align		4
.L_41:
        /*0084*/ 	.byte	0x04, 0x11
        /*0086*/ 	.short	(.L_43 - .L_42)
	.align		4
.L_42:
        /*0088*/ 	.word	index@(_ZN7cutlass13device_kernelIN5flash11enable_sm90INS1_16FlashAttnFwdSm90INS1_25CollectiveMainloopFwdSm90ILi2EN4cute5tupleIJNS5_1CILi1EEES8_S8_EEENS6_IJNS7_ILi128EEENS7_ILi96EEENS7_ILi64EEEEEELi256ENS_10bfloat16_tEfNS_4arch4Sm90ELb1ELb0ELb1ELb0ELb0ELb0ELb0ELb1ELb0ELb1ELb1ELb0EEENS1_21CollectiveEpilogueFwdINS6_IJSA_NS7_ILi256EEESB_EEES9_SE_SG_Li256ELb0ELb1ELb1ELb0EEENS1_19SingleTileSchedulerILb0ELb1ELb1ELi128EEEEEEEEEvNT_6ParamsE)
        /*008c*/ 	.word	0x00000010


	//----- nvinfo : EIATTR_REGCOUNT
	.align		4
.L_43:
        /*0090*/ 	.byte	0x04, 0x2f
        /*0092*/ 	.short	(.L_45 - .L_44)
	.align		4
.L_44:
        /*0094*/ 	.word	index@(_ZN7cutlass13device_kernelIN5flash11enable_sm90INS1_16FlashAttnFwdSm90INS1_25CollectiveMainloopFwdSm90ILi2EN4cute5tupleIJNS5_1CILi1EEES8_S8_EEENS6_IJNS7_ILi128EEENS7_ILi96EEENS7_ILi64EEEEEELi256ENS_10bfloat16_tEfNS_4arch4Sm90ELb0ELb1ELb1ELb1ELb0ELb1ELb1ELb1ELb0ELb1ELb1ELb0EEENS1_21CollectiveEpilogueFwdINS6_IJSA_NS7_ILi256EEESB_EEES9_SE_SG_Li256ELb1ELb1ELb1ELb0EEENS1_36VarlenDynamicPersistentTileSchedulerILi128ELi96ELi256ELi128ELb1ELb1ELb1ELb1ELb0ELb1EEEEEEEEEvNT_6ParamsE)
        /*0098*/ 	.word	0x000000a8


	//----- nvinfo : EIATTR_FRAME_SIZE
	.align		4
.L_45:
        /*009c*/ 	.byte	0x04, 0x11
        /*009e*/ 	.short	(.L_47 - .L_46)
	.align		4
.L_46:
        /*00a0*/ 	.word	index@($_ZN7cutlass13device_kernelIN5flash11enable_sm90INS1_16FlashAttnFwdSm90INS1_25CollectiveMainloopFwdSm90ILi2EN4cute5tupleIJNS5_1CILi1EEES8_S8_EEENS6_IJNS7_ILi128EEENS7_ILi96EEENS7_ILi64EEEEEELi256ENS_10bfloat16_tEfNS_4arch4Sm90ELb0ELb1ELb1ELb1ELb0ELb1ELb1ELb1ELb0ELb1ELb1ELb0EEENS1_21CollectiveEpilogueFwdINS6_IJSA_NS7_ILi256EEESB_EEES9_SE_SG_Li256ELb1ELb1ELb1ELb0EEENS1_36VarlenDynamicPersistentTileSchedulerILi128ELi96ELi256ELi128ELb1ELb1ELb1ELb1ELb0ELb1EEEEEEEEEvNT_6ParamsE$_ZZN5flash25CollectiveMainloopFwdSm90ILi2EN4cute5tupleIJNS1_1CILi1EEES4_S4_EEENS2_IJNS3_ILi128EEENS3_ILi96EEENS3_ILi64EEEEEELi256EN7cutlass10bfloat16_tEfNSA_4arch4Sm90ELb0ELb1ELb1ELb1ELb0ELb1ELb1ELb1ELb0ELb1ELb1ELb0EE3mmaINS_16FlashAttnFwdSm90ISE_NS_21CollectiveEpilogueFwdINS2_IJS6_NS3_ILi256EEES7_EEES5_SB_SD_Li256ELb1ELb1ELb1ELb0EEENS_36VarlenDynamicPersistentTileSchedulerILi128ELi96ELi256ELi128ELb1ELb1ELb1ELb1ELb0ELb1EEEE13SharedStorageENS1_6TensorINS1_11ArrayEngineIfLm128EEENS1_6LayoutINS2_IJNS2_IJNS3_ILi2EEEST_NS3_ILi32EEEEEES4_S4_EEENS2_IJNS2_IJS4_ST_NS3_ILi4EEEEEENS3_ILi0EEESZ_EEEEEEENS_7SoftmaxILi2ELi0EEEEEbRKNSE_6ParamsENSA_25PipelineTmaAsyncNoClusterILi2ENSA_16PipelineTmaAsyncILi2EEEEES1B_RNSA_13PipelineStateILj2EEERT0_RT1_iRiRKNS_16SeqlenInfoQKNewKILb1ELb1EEENS2_IJiiiiEEERT_ENKUliT_T0_T1_E_clIZSF_ISO_S12_S14_EbS17_S1B_S1B_S1E_S1G_S1I_iS1J_S1N_S1O_S1Q_EUlRS1R_iE0_NS3_ILb1EEES1Y_EEDaiS1R_S1S_S1T_)
        /*00a4*/ 	.word	0x00000530


	//----- nvinfo : EIATTR_FRAME_SIZE
	.align		4
.L_47:
        /*00a8*/ 	.byte	0x04, 0x11
        /*00aa*/ 	.short	(.L_49 - .L_48)
	.align		4
.L_48:
        /*00ac*/ 	.word	index@(_ZN7cutlass13device_kernelIN5flash11enable_sm90INS1_16FlashAttnFwdSm90INS1_25CollectiveMainloopFwdSm90ILi2EN4cute5tupleIJNS5_1CILi1EEES8_S8_EEENS6_IJNS7_ILi128EEENS7_ILi96EEENS7_ILi64EEEEEELi256ENS_10bfloat16_tEfNS_4arch4Sm90ELb0ELb1ELb1ELb1ELb0ELb1ELb1ELb1ELb0ELb1ELb1ELb0EEENS1_21CollectiveEpilogueFwdINS6_IJSA_NS7_ILi256EEESB_EEES9_SE_SG_Li256ELb1ELb1ELb1ELb0EEENS1_36VarlenDynamicPersistentTileSchedulerILi128ELi96ELi256ELi128ELb1ELb1ELb1ELb1ELb0ELb1EEEEEEEEEvNT_6ParamsE)
        /*00b0*/ 	.word	0x00000530


	//----- nvinfo : EIATTR_REGCOUNT
	.align		4
.L_49:
        /*00b4*/ 	.byte	0x04, 0x2f
        /*00b6*/ 	.short	(.L_51 - .L_50)
	.align		4
.L_50:
        /*00b8*/ 	.word	index@(_ZN7cutlass13device_kernelIN5flash11enable_sm90INS1_16FlashAttnFwdSm90INS1_25CollectiveMainloopFwdSm90ILi2EN4cute5tupleIJNS5_1CILi1EEES8_S8_EEENS6_IJNS7_ILi128EEENS7_ILi96EEENS7_ILi64EEEEEELi256ENS_10bfloat16_tEfNS_4arch4Sm90ELb0ELb1ELb1ELb1ELb0ELb0ELb1ELb1ELb0ELb1ELb1ELb0EEENS1_21CollectiveEpilogueFwdINS6_IJSA_NS7_ILi256EEESB_EEES9_SE_SG_Li256ELb1ELb1ELb1ELb0EEENS1_36VarlenDynamicPersistentTileSchedulerILi128ELi96ELi256ELi128ELb1ELb1ELb1ELb1ELb0ELb1EEEEEEEEEvNT_6ParamsE)
        /*00bc*/ 	.word	0x000000a8


	//----- nvinfo : EIATTR_FRAME_SIZE
	.align		4
.L_51:
        /*00c0*/ 	.byte	0x04, 0x11
        /*00c2*/ 	.short	(.L_53 - .L_52)
	.align		4
.L_52:
        /*00c4*/ 	.word	index@($_ZN7cutlass13device_kernelIN5flash11enable_sm90INS1_16FlashAttnFwdSm90INS1_25CollectiveMainloopFwdSm90ILi2EN4cute5tupleIJNS5_1CILi1EEES8_S8_EEENS6_IJNS7_ILi128EEENS7_ILi96EEENS7_ILi64EEEEEELi256ENS_10bfloat16_tEfNS_4arch4Sm90ELb0ELb1ELb1ELb1ELb0ELb0ELb1ELb1ELb0ELb1ELb1ELb0EEENS1_21CollectiveEpilogueFwdINS6_IJSA_NS7_ILi256EEESB_EEES9_SE_SG_Li256ELb1ELb1ELb1ELb0EEENS1_36VarlenDynamicPersistentTileSchedulerILi128ELi96ELi256ELi128ELb1ELb1ELb1ELb1ELb0ELb1EEEEEEEEEvNT_6ParamsE$_ZZN5flash25CollectiveMainloopFwdSm90ILi2EN4cute5tupleIJNS1_1CILi1EEES4_S4_EEENS2_IJNS3_ILi128EEENS3_ILi96EEENS3_ILi64EEEEEELi256EN7cutlass10bfloat16_tEfNSA_4arch4Sm90ELb0ELb1ELb1ELb1ELb0ELb0ELb1ELb1ELb0ELb1ELb1ELb0EE3mmaINS_16FlashAttnFwdSm90ISE_NS_21CollectiveEpilogueFwdINS2_IJS6_NS3_ILi256EEES7_EEES5_SB_SD_Li256ELb1ELb1ELb1ELb0EEENS_36VarlenDynamicPersistentTileSchedulerILi128ELi96ELi256ELi128ELb1ELb1ELb1ELb1ELb0ELb1EEEE13SharedStorageENS1_6TensorINS1_11ArrayEngineIfLm128EEENS1_6LayoutINS2_IJNS2_IJNS3_ILi2EEEST_NS3_ILi32EEEEEES4_S4_EEENS2_IJNS2_IJS4_ST_NS3_ILi4EEEEEENS3_ILi0EEESZ_EEEEEEENS_7SoftmaxILi2ELi0EEEEEbRKNSE_6ParamsENSA_25PipelineTmaAsyncNoClusterILi2ENSA_16PipelineTmaAsyncILi2EEEEES1B_RNSA_13PipelineStateILj2EEERT0_RT1_iRiRKNS_16SeqlenInfoQKNewKILb1ELb0EEENS2_IJiiiiEEERT_ENKUliT_T0_T1_E_clIZSF_ISO_S12_S14_EbS17_S1B_S1B_S1E_S1G_S1I_iS1J_S1N_S1O_S1Q_EUlRS1R_iE1_NS3_ILb0EEENS3_ILb1EEEEEDaiS1R_S1S_S1T_)
        /*00c8*/ 	.word	0x00000500


	//----- nvinfo : EIATTR_FRAME_SIZE
	.align		4
.L_53:
        /*00cc*/ 	.byte	0x04, 0x11
        /*00ce*/ 	.short	(.L_55 - .L_54)
	.align		4
.L_54:
        /*00d0*/ 	.word	index@(_ZN7cutlass13device_kernelIN5flash11enable_sm90INS1_16FlashAttnFwdSm90INS1_25CollectiveMainloopFwdSm90ILi2EN4cute5tupleIJNS5_1CILi1EEES8_S8_EEENS6_IJNS7_ILi128EEENS7_ILi96EEENS7_ILi64EEEEEELi256ENS_10bfloat16_tEfNS_4arch4Sm90ELb0ELb1ELb1ELb1ELb0ELb0ELb1ELb1ELb0ELb1ELb1ELb0EEENS1_21CollectiveEpilogueFwdINS6_IJSA_NS7_ILi256EEESB_EEES9_SE_SG_Li256ELb1ELb1ELb1ELb0EEENS1_36VarlenDynamicPersistentTileSchedulerILi128ELi96ELi256ELi128ELb1ELb1ELb1ELb1ELb0ELb1EEEEEEEEEvNT_6ParamsE)
        /*00d4*/ 	.word	0x00000500


	//----- nvinfo : EIATTR_REGCOUNT
	.align		4
.L_55:
        /*00d8*/ 	.byte	0x04, 0x2f
        /*00da*/ 	.short	(.L_57 - .L_56)
	.align		4
.L_56:
        /*00dc*/ 	.word	index@(_ZN7cutlass13device_kernelIN5flash11enable_sm90INS1_16FlashAttnFwdSm90INS1_25CollectiveMainloopFwdSm90ILi2EN4cute5tupleIJNS5_1CILi1EEES8_S8_EEENS6_IJNS7_ILi128EEENS7_ILi96EEENS7_ILi64EEEEEELi256ENS_10bfloat16_tEfNS_4arch4Sm90ELb0ELb1ELb1ELb1ELb0ELb1ELb0ELb1ELb0ELb1ELb1ELb0EEENS1_21CollectiveEpilogueFwdINS6_IJSA_NS7_ILi256EEESB_EEES9_SE_SG_Li256ELb1ELb1ELb1ELb0EEENS1_36VarlenDynamicPersistentTileSchedulerILi128ELi96ELi256ELi128ELb1ELb1ELb1ELb1ELb0ELb1EEEEEEEEEvNT_6ParamsE)
        /*00e0*/ 	.word	0x000000a8


	//----- nvinfo : EIATTR_FRAME_SIZE
	.align		4
.L_57:
        /*00e4*/ 	.byte	0x04, 0x11
        /*00e6*/ 	.short	(.L_59 - .L_58)
	.align		4
.L_58:
        /*00e8*/ 	.word	index@(_ZN7cutlass13device_kernelIN5flash11enable_sm90INS1_16FlashAttnFwdSm90INS1_25CollectiveMainloopFwdSm90ILi2EN4cute5tupleIJNS5_1CILi1EEES8_S8_EEENS6_IJNS7_ILi128EEENS7_ILi96EEENS7_ILi64EEEEEELi256ENS_10bfloat16_tEfNS_4arch4Sm90ELb0ELb1ELb1ELb1ELb0ELb1ELb0ELb1ELb0ELb1ELb1ELb0EEENS1_21CollectiveEpilogueFwdINS6_IJSA_NS7_ILi256EEESB_EEES9_SE_SG_Li256ELb1ELb1ELb1ELb0EEENS1_36VarlenDynamicPersistentTileSchedulerILi128ELi96ELi256ELi128ELb1ELb1ELb1ELb1ELb0ELb1EEEEEEEEEvNT_6ParamsE)
        /*00ec*/ 	.word	0x00000078


	//----- nvinfo : EIATTR_REGCOUNT
	.align		4
.L_59:
        /*00f0*/ 	.byte	0x04, 0x2f
        /*00f2*/ 	.short	(.L_61 - .L_60)
	.align		4
.L_60:
        /*00f4*/ 	.word	index@(_ZN7cutlass13device_kernelIN5flash11enable_sm90INS1_16FlashAttnFwdSm90INS1_25CollectiveMainloopFwdSm90ILi2EN4cute5tupleIJNS5_1CILi1EEES8_S8_EEENS6_IJNS7_ILi128EEENS7_ILi96EEENS7_ILi64EEEEEELi256ENS_10bfloat16_tEfNS_4arch4Sm90ELb0ELb1ELb1ELb1ELb0ELb0ELb0ELb1ELb0ELb1ELb1ELb0EEENS1_21CollectiveEpilogueFwdINS6_IJSA_NS7_ILi256EEESB_EEES9_SE_SG_Li256ELb1ELb1ELb1ELb0EEENS1_36VarlenDynamicPersistentTileSchedulerILi128ELi96ELi256ELi128ELb1ELb1ELb1ELb1ELb0ELb1EEEEEEEEEvNT_6ParamsE)
        /*00f8*/ 	.word	0x000000a8


	//----- nvinfo : EIATTR_FRAME_SIZE
	.align		4
.L_61:
        /*00fc*/ 	.byte	0x04, 0x11
        /*00fe*/ 	.short	(.L_63 - .L_62)
	.align		4
.L_62:
        /*0100*/ 	.word	index@(_ZN7cutlass13device_kernelIN5flash11enable_sm90INS1_16FlashAttnFwdSm90INS1_25CollectiveMainloopFwdSm90ILi2EN4cute5tupleIJNS5_1CILi1EEES8_S8_EEENS6_IJNS7_ILi128EEENS7_ILi96EEENS7_ILi64EEEEEELi256ENS_10bfloat16_tEfNS_4arch4Sm90ELb0ELb1ELb1ELb1ELb0ELb0ELb0ELb1ELb0ELb1ELb1ELb0EEENS1_21CollectiveEpilogueFwdINS6_IJSA_NS7_ILi256EEESB_EEES9_SE_SG_Li256ELb1ELb1ELb1ELb0EEENS1_36VarlenDynamicPersistentTileSchedulerILi128ELi96ELi256ELi128ELb1ELb1ELb1ELb1ELb0ELb1EEEEEEEEEvNT_6ParamsE)
        /*0104*/ 	.word	0x00000068


	//----- nvinfo : EIATTR_REGCOUNT
	.align		4
.L_63:
        /*0108*/ 	.byte	0x04, 0x2f
        /*010a*/ 	.short	(.L_65 - .L_64)
	.align		4
.L_64:
        /*010c*/ 	.word	index@(_ZN7cutlass13device_kernelIN5flash11enable_sm90INS1_16FlashAttnFwdSm90INS1_25CollectiveMainloopFwdSm90ILi2EN4cute5tupleIJNS5_1CILi1EEES8_S8_EEENS6_IJNS7_ILi128EEENS7_ILi96EEENS7_ILi64EEEEEELi256ENS_10bfloat16_tEfNS_4arch4Sm90ELb0ELb1ELb1ELb0ELb0ELb0ELb1ELb1ELb0ELb1ELb1ELb0EEENS1_21CollectiveEpilogueFwdINS6_IJSA_NS7_ILi256EEESB_EEES9_SE_SG_Li256ELb0ELb1ELb1ELb0EEENS1_19SingleTileSchedulerILb0ELb1ELb1ELi128EEEEEEEEEvNT_6ParamsE)
        /*0110*/ 	.word	0x000000a8


	//----- nvinfo : EIATTR_FRAME_SIZE
	.align		4
.L_65:
        /*0114*/ 	.byte	0x04, 0x11
        /*0116*/ 	.short	(.L_67 - .L_66)
	.align		4
.L_66:
        /*0118*/ 	.word	index@($_ZN7cutlass13device_kernelIN5flash11enable_sm90INS1_16FlashAttnFwdSm90INS1_25CollectiveMainloopFwdSm90ILi2EN4cute5tupleIJNS5_1CILi1EEES8_S8_EEENS6_IJNS7_ILi128EEENS7_ILi96EEENS7_ILi64EEEEEELi256ENS_10bfloat16_tEfNS_4arch4Sm90ELb0ELb1ELb1ELb0ELb0ELb0ELb1ELb1ELb0ELb1ELb1ELb0EEENS1_21CollectiveEpilogueFwdINS6_IJSA_NS7_ILi256EEESB_EEES9_SE_SG_Li256ELb0ELb1ELb1ELb0EEENS1_19SingleTileSchedulerILb0ELb1ELb1ELi128EEEEEEEEEvNT_6ParamsE$_ZZN5flash25CollectiveMainloopFwdSm90ILi2EN4cute5tupleIJNS1_1CILi1EEES4_S4_EEENS2_IJNS3_ILi128EEENS3_ILi96EEENS3_ILi64EEEEEELi256EN7cutlass10bfloat16_tEfNSA_4arch4Sm90ELb0ELb1ELb1ELb0ELb0ELb0ELb1ELb1ELb0ELb1ELb1ELb0EE3mmaINS_16FlashAttnFwdSm90ISE_NS_21CollectiveEpilogueFwdINS2_IJS6_NS3_ILi256EEES7_EEES5_SB_SD_Li256ELb0ELb1ELb1ELb0EEENS_19SingleTileSchedulerILb0ELb1ELb1ELi128EEEE13SharedStorageENS1_6TensorINS1_11ArrayEngineIfLm128EEENS1_6LayoutINS2_IJNS2_IJNS3_ILi2EEEST_NS3_ILi32EEEEEES4_S4_EEENS2_IJNS2_IJS4_ST_NS3_ILi4EEEEEENS3_ILi0EEESZ_EEEEEEENS_7SoftmaxILi2ELi0EEEEEbRKNSE_6ParamsENSA_25PipelineTmaAsyncNoClusterILi2ENSA_16PipelineTmaAsyncILi2EEEEES1B_RNSA_13PipelineStateILj2EEERT0_RT1_iRiRKNS_16SeqlenInfoQKNewKILb0ELb0EEENS2_IJiiiiEEERT_ENKUliT_T0_T1_E_clIZSF_ISO_S12_S14_EbS17_S1B_S1B_S1E_S1G_S1I_iS1J_S1N_S1O_S1Q_EUlRS1R_iE1_NS3_ILb0EEENS3_ILb1EEEEEDaiS1R_S1S_S1T_)
        /*011c*/ 	.word	0x00003440


	//----- nvinfo : EIATTR_FRAME_SIZE
	.align		4
.L_67:
        /*0120*/ 	.byte	0x04, 0x11
        /*0122*/ 	.short	(.L_69 - .L_68)
	.align		4
.L_68:
        /*0124*/ 	.word	index@(_ZN7cutlass13device_kernelIN5flash11enable_sm90INS1_16FlashAttnFwdSm90INS1_25CollectiveMainloopFwdSm90ILi2EN4cute5tupleIJNS5_1CILi1EEES8_S8_EEENS6_IJNS7_ILi128EEENS7_ILi96EEENS7_ILi64EEEEEELi256ENS_10bfloat16_tEfNS_4arch4Sm90ELb0ELb1ELb1ELb0ELb0ELb0ELb1ELb1ELb0ELb1ELb1ELb0EEENS1_21CollectiveEpilogueFwdINS6_IJSA_NS7_ILi256EEESB_EEES9_SE_SG_Li256ELb0ELb1ELb1ELb0EEENS1_19SingleTileSchedulerILb0ELb1ELb1ELi128EEEEEEEEEvNT_6ParamsE)
        /*0128*/ 	.word	0x00003440


	//----- nvinfo : EIATTR_REGCOUNT
	.align		4
.L_69:
        /*012c*/ 	.byte	0x04, 0x2f
        /*012e*/ 	.short	(.L_71 - .L_70)
	.align		4
.L_70:
        /*0130*/ 	.word	index@(_ZN7cutlass13device_kernelIN5flash11enable_sm90INS1_16FlashAttnFwdSm90INS1_25CollectiveMainloopFwdSm90ILi2EN4cute5tupleIJNS5_1CILi1EEES8_S8_EEENS6_IJNS7_ILi128EEENS7_ILi96EEENS7_ILi64EEEEEELi256ENS_10bfloat16_tEfNS_4arch4Sm90ELb0ELb1ELb1ELb0ELb0ELb0ELb0ELb1ELb0ELb1ELb1ELb0EEENS1_21CollectiveEpilogueFwdINS6_IJSA_NS7_ILi256EEESB_EEES9_SE_SG_Li256ELb0ELb1ELb1ELb0EEENS1_19SingleTileSchedulerILb0ELb1ELb1ELi128EEEEEEEEEvNT_6ParamsE)
        /*0134*/ 	.word	0x000000a8


	//----- nvinfo : EIATTR_FRAME_SIZE
	.align		4
.L_71:
        /*0138*/ 	.byte	0x04, 0x11
        /*013a*/ 	.short	(.L_73 - .L_72)
	.align		4
.L_72:
        /*013c*/ 	.word	index@(_ZN7cutlass13device_kernelIN5flash11enable_sm90INS1_16FlashAttnFwdSm90INS1_25CollectiveMainloopFwdSm90ILi2EN4cute5tupleIJNS5_1CILi1EEES8_S8_EEENS6_IJNS7_ILi128EEENS7_ILi96EEENS7_ILi64EEEEEELi256ENS_10bfloat16_tEfNS_4arch4Sm90ELb0ELb1ELb1ELb0ELb0ELb0ELb0ELb1ELb0ELb1ELb1ELb0EEENS1_21CollectiveEpilogueFwdINS6_IJSA_NS7_ILi256EEESB_EEES9_SE_SG_Li256ELb0ELb1ELb1ELb0EEENS1_19SingleTileSchedulerILb0ELb1ELb1ELi128EEEEEEEEEvNT_6ParamsE)
        /*0140*/ 	.word	0x00000008


	//----- nvinfo : EIATTR_REGCOUNT
	.align		4
.L_73:
        /*0144*/ 	.byte	0x04, 0x2f
        /*0146*/ 	.short	(.L_75 - .L_74)
	.align		4
.L_74:
        /*0148*/ 	.word	index@(_ZN7cutlass13device_kernelIN5flash11enable_sm90INS1_16FlashAttnFwdSm90INS1_25CollectiveMainloopFwdSm90ILi2EN4cute5tupleIJNS5_1CILi1EEES8_S8_EEENS6_IJNS7_ILi128EEENS7_ILi96EEENS7_ILi64EEEEEELi256ENS_10bfloat16_tEfNS_4arch4Sm90ELb0ELb0ELb1ELb1ELb0ELb1ELb1ELb1ELb0ELb1ELb1ELb0EEENS1_21CollectiveEpilogueFwdINS6_IJSA_NS7_ILi256EEESB_EEES9_SE_SG_Li256ELb1ELb1ELb1ELb0EEENS1_36VarlenDynamicPersistentTileSchedulerILi128ELi96ELi256ELi128ELb1ELb1ELb1ELb0ELb1ELb1EEEEEEEEEvNT_6ParamsE)
        /*014c*/ 	.word	0x000000a8


	//----- nvinfo : EIATTR_FRAME_SIZE
	.align		4
.L_75:
        /*0150*/ 	.byte	0x04, 0x11
        /*0152*/ 	.short	(.L_77 - .L_76)
	.align		4
.L_76:
        /*0154*/ 	.word	index@(_ZN7cutlass13device_kernelIN5flash11enable_sm90INS1_16FlashAttnFwdSm90INS1_25CollectiveMainloopFwdSm90ILi2EN4cute5tupleIJNS5_1CILi1EEES8_S8_EEENS6_IJNS7_ILi128EEENS7_ILi96EEENS7_ILi64EEEEEELi256ENS_10bfloat16_tEfNS_4arch4Sm90ELb0ELb0ELb1ELb1ELb0ELb1ELb1ELb1ELb0ELb1ELb1ELb0EEENS1_21CollectiveEpilogueFwdINS6_IJSA_NS7_ILi256EEESB_EEES9_SE_SG_Li256ELb1ELb1ELb1ELb0EEENS1_36VarlenDynamicPersistentTileSchedulerILi128ELi96ELi256ELi128ELb1ELb1ELb1ELb0ELb1ELb1EEEEEEEEEvNT_6ParamsE)
        /*0158*/ 	.word	0x000000b0


	//----- nvinfo : EIATTR_REGCOUNT
	.align		4
.L_77:
        /*015c*/ 	.byte	0x04, 0x2f
        /*015e*/ 	.short	(.L_79 - .L_78)
	.align		4
.L_78:
        /*0160*/ 	.word	index@(_ZN7cutlass13device_kernelIN5flash11enable_sm90INS1_16FlashAttnFwdSm90INS1_25CollectiveMainloopFwdSm90ILi2EN4cute5tupleIJNS5_1CILi1EEES8_S8_EEENS6_IJNS7_ILi128EEENS7_ILi96EEENS7_ILi64EEEEEELi256ENS_10bfloat16_tEfNS_4arch4Sm90ELb0ELb0ELb1ELb1ELb0ELb0ELb1ELb1ELb0ELb1ELb1ELb0EEENS1_21CollectiveEpilogueFwdINS6_IJSA_NS7_ILi256EEESB_EEES9_SE_SG_Li256ELb1ELb1ELb1ELb0EEENS1_36VarlenDynamicPersistentTileSchedulerILi128ELi96ELi256ELi128ELb1ELb1ELb1ELb0ELb1ELb1EEEEEEEEEvNT_6ParamsE)
        /*0164*/ 	.word	0x000000a8


	//----- nvinfo : EIATTR_FRAME_SIZE
	.align		4
.L_79:
        /*0168*/ 	.byte	0x04, 0x11
        /*016a*/ 	.short	(.L_81 - .L_80)
	.align		4
.L_80:
        /*016c*/ 	.word	index@(_ZN7cutlass13device_kernelIN5flash11enable_sm90INS1_16FlashAttnFwdSm90INS1_25CollectiveMainloopFwdSm90ILi2EN4cute5tupleIJNS5_1CILi1EEES8_S8_EEENS6_IJNS7_ILi128EEENS7_ILi96EEENS7_ILi64EEEEEELi256ENS_10bfloat16_tEfNS_4arch4Sm90ELb0ELb0ELb1ELb1ELb0ELb0ELb1ELb1ELb0ELb1ELb1ELb0EEENS1_21CollectiveEpilogueFwdINS6_IJSA_NS7_ILi256EEESB_EEES9_SE_SG_Li256ELb1ELb1ELb1ELb0EEENS1_36VarlenDynamicPersistentTileSchedulerILi128ELi96ELi256ELi128ELb1ELb1ELb1ELb0ELb1ELb1EEEEEEEEEvNT_6ParamsE)
        /*0170*/ 	.word	0x00000088


	//----- nvinfo : EIATTR_REGCOUNT
	.align		4
.L_81:
        /*0174*/ 	.byte	0x04, 0x2f
        /*0176*/ 	.short	(.L_83 - .L_82)
	.align		4
.L_82:
        /*0178*/ 	.word	index@(_ZN7cutlass13device_kernelIN5flash11enable_sm90INS1_16FlashAttnFwdSm90INS1_25CollectiveMainloopFwdSm90ILi2EN4cute5tupleIJNS5_1CILi1EEES8_S8_EEENS6_IJNS7_ILi128EEENS7_ILi96EEENS7_ILi64EEEEEELi256ENS_10bfloat16_tEfNS_4arch4Sm90ELb0ELb0ELb1ELb1ELb0ELb1ELb0ELb1ELb0ELb1ELb1ELb0EEENS1_21CollectiveEpilogueFwdINS6_IJSA_NS7_ILi256EEESB_EEES9_SE_SG_Li256ELb1ELb1ELb1ELb0EEENS1_36VarlenDynamicPersistentTileSchedulerILi128ELi96ELi256ELi128ELb1ELb1ELb1ELb0ELb1ELb1EEEEEEEEEvNT_6ParamsE)
        /*017c*/ 	.word	0x000000a8


	//----- nvinfo : EIATTR_FRAME_SIZE
	.align		4
.L_83:
        /*0180*/ 	.byte	0x04, 0x11
        /*0182*/ 	.short	(.L_85 - .L_84)
	.align		4
.L_84:
        /*0184*/ 	.word	index@(_ZN7cutlass13device_kernelIN5flash11enable_sm90INS1_16FlashAttnFwdSm90INS1_25CollectiveMainloopFwdSm90ILi2EN4cute5tupleIJNS5_1CILi1EEES8_S8_EEENS6_IJNS7_ILi128EEENS7_ILi96EEENS7_ILi64EEEEEELi256ENS_10bfloat16_tEfNS_4arch4Sm90ELb0ELb0ELb1ELb1ELb0ELb1ELb0ELb1ELb0ELb1ELb1ELb0EEENS1_21CollectiveEpilogueFwdINS6_IJSA_NS7_ILi256EEESB_EEES9_SE_SG_Li256ELb1ELb1ELb1ELb0EEENS1_36VarlenDynamicPersistentTileSchedulerILi128ELi96ELi256ELi128ELb1ELb1ELb1ELb0ELb1ELb1EEEEEEEEEvNT_6ParamsE)
        /*0188*/ 	.word	0x00000078


	//----- nvinfo : EIATTR_REGCOUNT
	.align		4
.L_85:
        /*018c*/ 	.byte	0x04, 0x2f
        /*018e*/ 	.short	(.L_87 - .L_86)
	.align		4
.L_86:
        /*0190*/ 	.word	index@(_ZN7cutlass13device_kernelIN5flash11enable_sm90INS1_16FlashAttnFwdSm90INS1_25CollectiveMainloopFwdSm90ILi2EN4cute5tupleIJNS5_1CILi1EEES8_S8_EEENS6_IJNS7_ILi128EEENS7_ILi96EEENS7_ILi64EEEEEELi256ENS_10bfloat16_tEfNS_4arch4Sm90ELb0ELb0ELb1ELb1ELb0ELb0ELb0ELb1ELb0ELb1ELb1ELb0EEENS1_21CollectiveEpilogueFwdINS6_IJSA_NS7_ILi256EEESB_EEES9_SE_SG_Li256ELb1ELb1ELb1ELb0EEENS1_36VarlenDynamicPersistentTileSchedulerILi128ELi96ELi256ELi128ELb1ELb1ELb1ELb0ELb1ELb1EEEEEEEEEvNT_6ParamsE)
        /*0194*/ 	.word	0x000000a8


	//----- nvinfo : EIATTR_FRAME_SIZE
	.align		4
.L_87:
        /*0198*/ 	.byte	0x04, 0x11
        /*019a*/ 	.short	(.L_89 - .L_88)
	.align		4
.L_88:
        /*019c*/ 	.word	index@(_ZN7cutlass13device_kernelIN5flash11enable_sm90INS1_16FlashAttnFwdSm90INS1_25CollectiveMainloopFwdSm90ILi2EN4cute5tupleIJNS5_1CILi1EEES8_S8_EEENS6_IJNS7_ILi128EEENS7_ILi96EEENS7_ILi64EEEEEELi256ENS_10bfloat16_tEfNS_4arch4Sm90ELb0ELb0ELb1ELb1ELb0ELb0ELb0ELb1ELb0ELb1ELb1ELb0EEENS1_21CollectiveEpilogueFwdINS6_IJSA_NS7_ILi256EEESB_EEES9_SE_SG_Li256ELb1ELb1ELb1ELb0EEENS1_36VarlenDynamicPersistentTileSchedulerILi128ELi96ELi256ELi128ELb1ELb1ELb1ELb0ELb1ELb1EEEEEEEEEvNT_6ParamsE)
        /*01a0*/ 	.word	0x00000060


	//----- nvinfo : EIATTR_REGCOUNT
	.align		4
.L_89:
        /*01a4*/ 	.byte	0x04, 0x2f
        /*01a6*/ 	.short	(.L_91 - .L_90)
	.align		4
.L_90:
        /*01a8*/ 	.word	index@(_ZN7cutlass13device_kernelIN5flash11enable_sm90INS1_16FlashAttnFwdSm90INS1_25CollectiveMainloopFwdSm90ILi2EN4cute5tupleIJNS5_1CILi1EEES8_S8_EEENS6_IJNS7_ILi128EEENS7_ILi96EEENS7_ILi64EEEEEELi256ENS_10bfloat16_tEfNS_4arch4Sm90ELb0ELb0ELb1ELb0ELb0ELb0ELb1ELb1ELb0ELb1ELb1ELb0EEENS1_21CollectiveEpilogueFwdINS6_IJSA_NS7_ILi256EEESB_EEES9_SE_SG_Li256ELb0ELb1ELb1ELb0EEENS1_19SingleTileSchedulerILb0ELb1ELb1ELi128EEEEEEEEEvNT_6ParamsE)
        /*01ac*/ 	.word	0x000000a8


	//----- nvinfo : EIATTR_FRAME_SIZE
	.align		4
.L_91:
        /*01b0*/ 	.byte	0x04, 0x11
        /*01b2*/ 	.short	(.L_93 - .L_92)
	.align		4
.L_92:
        /*01b4*/ 	.word	index@(_ZN7cutlass13device_kernelIN5flash11enable_sm90INS1_16FlashAttnFwdSm90INS1_25CollectiveMainloopFwdSm90ILi2EN4cute5tupleIJNS5_1CILi1EEES8_S8_EEENS6_IJNS7_ILi128EEENS7_ILi96EEENS7_ILi64EEEEEELi256ENS_10bfloat16_tEfNS_4arch4Sm90ELb0ELb0ELb1ELb0ELb0ELb0ELb1ELb1ELb0ELb1ELb1ELb0EEENS1_21CollectiveEpilogueFwdINS6_IJSA_NS7_ILi256EEESB_EEES9_SE_SG_Li256ELb0ELb1ELb1ELb0EEENS1_19SingleTileSchedulerILb0ELb1ELb1ELi128EEEEEEEEEvNT_6ParamsE)
        /*01b8*/ 	.word	0x00000038


	//----- nvinfo : EIATTR_REGCOUNT
	.align		4
.L_93:
        /*01bc*/ 	.byte	0x04, 0x2f
        /*01be*/ 	.short	(.L_95 - .L_94)
	.align		4
.L_94:
        /*01c0*/ 	.word	index@(_ZN7cutlass13device_kernelIN5flash11enable_sm90INS1_16FlashAttnFwdSm90INS1_25CollectiveMainloopFwdSm90ILi2EN4cute5tupleIJNS5_1CILi1EEES8_S8_EEENS6_IJNS7_ILi128EEENS7_ILi96EEENS7_ILi64EEEEEELi256ENS_10bfloat16_tEfNS_4arch4Sm90ELb0ELb0ELb1ELb0ELb0ELb0ELb0ELb1ELb0ELb1ELb1ELb0EEENS1_21CollectiveEpilogueFwdINS6_IJSA_NS7_ILi256EEESB_EEES9_SE_SG_Li256ELb0ELb1ELb1ELb0EEENS1_19SingleTileSchedulerILb0ELb1ELb1ELi128EEEEEEEEEvNT_6ParamsE)
        /*01c4*/ 	.word	0x000000a8


	//----- nvinfo : EIATTR_FRAME_SIZE
	.align		4
.L_95:
        /*01c8*/ 	.byte	0x04, 0x11
        /*01ca*/ 	.short	(.L_97 - .L_96)
	.align		4
.L_96:
        /*01cc*/ 	.word	index@(_ZN7cutlass13device_kernelIN5flash11enable_sm90INS1_16FlashAttnFwdSm90INS1_25CollectiveMainloopFwdSm90ILi2EN4cute5tupleIJNS5_1CILi1EEES8_S8_EEENS6_IJNS7_ILi128EEENS7_ILi96EEENS7_ILi64EEEEEELi256ENS_10bfloat16_tEfNS_4arch4Sm90ELb0ELb0ELb1ELb0ELb0ELb0ELb0ELb1ELb0ELb1ELb1ELb0EEENS1_21CollectiveEpilogueFwdINS6_IJSA_NS7_ILi256EEESB_EEES9_SE_SG_Li256ELb0ELb1ELb1ELb0EEENS1_19SingleTileSchedulerILb0ELb1ELb1ELi128EEEEEEEEEvNT_6ParamsE)
        /*01d0*/ 	.word	0x00000010


	//----- nvinfo : EIATTR_MIN_STACK_SIZE
	.align		4
.L_97:
        /*01d4*/ 	.byte	0x04, 0x12
        /*01d6*/ 	.short	(.L_99 - .L_98)
	.align		4
.L_98:
        /*01d8*/ 	.word	index@(_ZN7cutlass13device_kernelIN5flash11enable_sm90INS1_16FlashAttnFwdSm90INS1_25CollectiveMainloopFwdSm90ILi2EN4cute5tupleIJNS5_1CILi1EEES8_S8_EEENS6_IJNS7_ILi128EEENS7_ILi96EEENS7_ILi64EEEEEELi256ENS_10bfloat16_tEfNS_4arch4Sm90ELb0ELb0ELb1ELb0ELb0ELb0ELb0ELb1ELb0ELb1ELb1ELb0EEENS1_21CollectiveEpilogueFwdINS6_IJSA_NS7_ILi256EEESB_EEES9_SE_SG_Li256ELb0ELb1ELb1ELb0EEENS1_19SingleTileSchedulerILb0ELb1ELb1ELi128EEEEEEEEEvNT_6ParamsE)
        /*01dc*/ 	.word	0x00000010


	//----- nvinfo : EIATTR_MIN_STACK_SIZE
	.align		4
.L_99:
        /*01e0*/ 	.byte	0x04, 0x12
        /*01e2*/ 	.short	(.L_101 - .L_100)
	.align		4
.L_100:
        /*01e4*/ 	.word	index@(_ZN7cutlass13device_kernelIN5flash11enable_sm90INS1_16FlashAttnFwdSm90INS1_25CollectiveMainloopFwdSm90ILi2EN4cute5tupleIJNS5_1CILi1EEES8_S8_EEENS6_IJNS7_ILi128EEENS7_ILi96EEENS7_ILi64EEEEEELi256ENS_10bfloat16_tEfNS_4arch4Sm90ELb0ELb0ELb1ELb0ELb0ELb0ELb1ELb1ELb0ELb1ELb1ELb0EEENS1_21CollectiveEpilogueFwdINS6_IJSA_NS7_ILi256EEESB_EEES9_SE_SG_Li256ELb0ELb1ELb1ELb0EEENS1_19SingleTileSchedulerILb0ELb1ELb1ELi128EEEEEEEEEvNT_6ParamsE)
        /*01e8*/ 	.word	0x00000038


	//----- nvinfo : EIATTR_MIN_STACK_SIZE
	.align		4
.L_101:
        /*01ec*/ 	.byte	0x04, 0x12
        /*01ee*/ 	.short	(.L_103 - .L_102)
	.align		4
.L_102:
        /*01f0*/ 	.word	index@(_ZN7cutlass13device_kernelIN5flash11enable_sm90INS1_16FlashAttnFwdSm90INS1_25CollectiveMainloopFwdSm90ILi2EN4cute5tupleIJNS5_1CILi1EEES8_S8_EEENS6_IJNS7_ILi128EEENS7_ILi96EEENS7_ILi64EEEEEELi256ENS_10bfloat16_tEfNS_4arch4Sm90ELb0ELb0ELb1ELb1ELb0ELb0ELb0ELb1ELb0ELb1ELb1ELb0EEENS1_21CollectiveEpilogueFwdINS6_IJSA_NS7_ILi256EEESB_EEES9_SE_SG_Li256ELb1ELb1ELb1ELb0EEENS1_36VarlenDynamicPersistentTileSchedulerILi128ELi96ELi256ELi128ELb1ELb1ELb1ELb0ELb1ELb1EEEEEEEEEvNT_6ParamsE)
        /*01f4*/ 	.word	0x00000060


	//----- nvinfo : EIATTR_MIN_STACK_SIZE
	.align		4
.L_103:
        /*01f8*/ 	.byte	0x04, 0x12
        /*01fa*/ 	.short	(.L_105 - .L_104)
	.align		4
.L_104:
        /*01fc*/ 	.word	index@(_ZN7cutlass13device_kernelIN5flash11enable_sm90INS1_16FlashAttnFwdSm90INS1_25CollectiveMainloopFwdSm90ILi2EN4cute5tupleIJNS5_1CILi1EEES8_S8_EEENS6_IJNS7_ILi128EEENS7_ILi96EEENS7_ILi64EEEEEELi256ENS_10bfloat16_tEfNS_4arch4Sm90ELb0ELb0ELb1ELb1ELb0ELb1ELb0ELb1ELb0ELb1ELb1ELb0EEENS1_21CollectiveEpilogueFwdINS6_IJSA_NS7_ILi256EEESB_EEES9_SE_SG_Li256ELb1ELb1ELb1ELb0EEENS1_36VarlenDynamicPersistentTileSchedulerILi128ELi96ELi256ELi128ELb1ELb1ELb1ELb0ELb1ELb1EEEEEEEEEvNT_6ParamsE)
        /*0200*/ 	.word	0x00000078


	//----- nvinfo : EIATTR_MIN_STACK_SIZE
	.align		4
.L_105:
        /*0204*/ 	.byte	0x04, 0x12
        /*0206*/ 	.short	(.L_107 - .L_106)
	.align		4
.L_106:
        /*0208*/ 	.word	index@(_ZN7cutlass13device_kernelIN5flash11enable_sm90INS1_16FlashAttnFwdSm90INS1_25CollectiveMainloopFwdSm90ILi2EN4cute5tupleIJNS5_1CILi1EEES8_S8_EEENS6_IJNS7_ILi128EEENS7_ILi96EEENS7_ILi64EEEEEELi256ENS_10bfloat16_tEfNS_4arch4Sm90ELb0ELb0ELb1ELb1ELb0ELb0ELb1ELb1ELb0ELb1ELb1ELb0EEENS1_21CollectiveEpilogueFwdINS6_IJSA_NS7_ILi256EEESB_EEES9_SE_SG_Li256ELb1ELb1ELb1ELb0EEENS1_36VarlenDynamicPersistentTileSchedulerILi128ELi96ELi256ELi128ELb1ELb1ELb1ELb0ELb1ELb1EEEEEEEEEvNT_6ParamsE)
        /*020c*/ 	.word	0x00000088


	//----- nvinfo : EIATTR_MIN_STACK_SIZE
	.align		4
.L_107:
        /*0210*/ 	.byte	0x04, 0x12
        /*0212*/ 	.short	(.L_109 - .L_108)
	.align		4
.L_108:
        /*0214*/ 	.word	index@(_ZN7cutlass13device_kernelIN5flash11enable_sm90INS1_16FlashAttnFwdSm90INS1_25CollectiveMainloopFwdSm90ILi2EN4cute5tupleIJNS5_1CILi1EEES8_S8_EEENS6_IJNS7_ILi128EEENS7_ILi96EEENS7_ILi64EEEEEELi256ENS_10bfloat16_tEfNS_4arch4Sm90ELb0ELb0ELb1ELb1ELb0ELb1ELb1ELb1ELb0ELb1ELb1ELb0EEENS1_21CollectiveEpilogueFwdINS6_IJSA_NS7_ILi256EEESB_EEES9_SE_SG_Li256ELb1ELb1ELb1ELb0EEENS1_36VarlenDynamicPersistentTileSchedulerILi128ELi96ELi256ELi128ELb1ELb1ELb1ELb0ELb1ELb1EEEEEEEEEvNT_6ParamsE)
        /*0218*/ 	.word	0x000000b0


	//----- nvinfo : EIATTR_MIN_STACK_SIZE
	.align		4
.L_109:
        /*021c*/ 	.byte	0x04, 0x12
        /*021e*/ 	.short	(.L_111 - .L_110)
	.align		4
.L_110:
        /*0220*/ 	.word	index@(_ZN7cutlass13device_kernelIN5flash11enable_sm90INS1_16FlashAttnFwdSm90INS1_25CollectiveMainloopFwdSm90ILi2EN4cute5tupleIJNS5_1CILi1EEES8_S8_EEENS6_IJNS7_ILi128EEENS7_ILi96EEENS7_ILi64EEEEEELi256ENS_10bfloat16_tEfNS_4arch4Sm90ELb0ELb1ELb1ELb0ELb0ELb0ELb0ELb1ELb0ELb1ELb1ELb0EEENS1_21CollectiveEpilogueFwdINS6_IJSA_NS7_ILi256EEESB_EEES9_SE_SG_Li256ELb0ELb1ELb1ELb0EEENS1_19SingleTileSchedulerILb0ELb1ELb1ELi128EEEEEEEEEvNT_6ParamsE)
        /*0224*/ 	.word	0x00000008


	//----- nvinfo : EIATTR_MIN_STACK_SIZE
	.align		4
.L_111:
        /*0228*/ 	.byte	0x04, 0x12
        /*022a*/ 	.short	(.L_113 - .L_112)
	.align		4
.L_112:
        /*022c*/ 	.word	index@(_ZN7cutlass13device_kernelIN5flash11enable_sm90INS1_16FlashAttnFwdSm90INS1_25CollectiveMainloopFwdSm90ILi2EN4cute5tupleIJNS5_1CILi1EEES8_S8_EEENS6_IJNS7_ILi128EEENS7_ILi96EEENS7_ILi64EEEEEELi256ENS_10bfloat16_tEfNS_4arch4Sm90ELb0ELb1ELb1ELb0ELb0ELb0ELb1ELb1ELb0ELb1ELb1ELb0EEENS1_21CollectiveEpilogueFwdINS6_IJSA_NS7_ILi256EEESB_EEES9_SE_SG_Li256ELb0ELb1ELb1ELb0EEENS1_19SingleTileSchedulerILb0ELb1ELb1ELi128EEEEEEEEEvNT_6ParamsE)
        /*0230*/ 	.word	0x00003440


	//----- nvinfo : EIATTR_MIN_STACK_SIZE
	.align		4
.L_113:
        /*0234*/ 	.byte	0x04, 0x12
        /*0236*/ 	.short	(.L_115 - .L_114)
	.align		4
.L_114:
        /*0238*/ 	.word	index@(_ZN7cutlass13device_kernelIN5flash11enable_sm90INS1_16FlashAttnFwdSm90INS1_25CollectiveMainloopFwdSm90ILi2EN4cute5tupleIJNS5_1CILi1EEES8_S8_EEENS6_IJNS7_ILi128EEENS7_ILi96EEENS7_ILi64EEEEEELi256ENS_10bfloat16_tEfNS_4arch4Sm90ELb0ELb1ELb1ELb1ELb0ELb0ELb0ELb1ELb0ELb1ELb1ELb0EEENS1_21CollectiveEpilogueFwdINS6_IJSA_NS7_ILi256EEESB_EEES9_SE_SG_Li256ELb1ELb1ELb1ELb0EEENS1_36VarlenDynamicPersistentTileSchedulerILi128ELi96ELi256ELi128ELb1ELb1ELb1ELb1ELb0ELb1EEEEEEEEEvNT_6ParamsE)
        /*023c*/ 	.word	0x00000068


	//----- nvinfo : EIATTR_MIN_STACK_SIZE
	.align		4
.L_115:
        /*0240*/ 	.byte	0x04, 0x12
        /*0242*/ 	.short	(.L_117 - .L_116)
	.align		4
.L_116:
        /*0244*/ 	.word	index@(_ZN7cutlass13device_kernelIN5flash11enable_sm90INS1_16FlashAttnFwdSm90INS1_25CollectiveMainloopFwdSm90ILi2EN4cute5tupleIJNS5_1CILi1EEES8_S8_EEENS6_IJNS7_ILi128EEENS7_ILi96EEENS7_ILi64EEEEEELi256ENS_10bfloat16_tEfNS_4arch4Sm90ELb0ELb1ELb1ELb1ELb0ELb1ELb0ELb1ELb0ELb1ELb1ELb0EEENS1_21CollectiveEpilogueFwdINS6_IJSA_NS7_ILi256EEESB_EEES9_SE_SG_Li256ELb1ELb1ELb1ELb0EEENS1_36VarlenDynamicPersistentTileSchedulerILi128ELi96ELi256ELi128ELb1ELb1ELb1ELb1ELb0ELb1EEEEEEEEEvNT_6ParamsE)
        /*0248*/ 	.word	0x00000078


	//----- nvinfo : EIATTR_MIN_STACK_SIZE
	.align		4
.L_117:
        /*024c*/ 	.byte	0x04, 0x12
        /*024e*/ 	.short	(.L_119 - .L_118)
	.align		4
.L_118:
        /*0250*/ 	.word	index@(_ZN7cutlass13device_kernelIN5flash11enable_sm90INS1_16FlashAttnFwdSm90INS1_25CollectiveMainloopFwdSm90ILi2EN4cute5tupleIJNS5_1CILi1EEES8_S8_EEENS6_IJNS7_ILi128EEENS7_ILi96EEENS7_ILi64EEEEEELi256ENS_10bfloat16_tEfNS_4arch4Sm90ELb0ELb1ELb1ELb1ELb0ELb0ELb1ELb1ELb0ELb1ELb1ELb0EEENS1_21CollectiveEpilogueFwdINS6_IJSA_NS7_ILi256EEESB_EEES9_SE_SG_Li256ELb1ELb1ELb1ELb0EEENS1_36VarlenDynamicPersistentTileSchedulerILi128ELi96ELi256ELi128ELb1ELb1ELb1ELb1ELb0ELb1EEEEEEEEEvNT_6ParamsE)
        /*0254*/ 	.word	0x00000500


	//----- nvinfo : EIATTR_MIN_STACK_SIZE
	.align		4
.L_119:
        /*0258*/ 	.byte	0x04, 0x12
        /*025a*/ 	.short	(.L_121 - .L_120)
	.align		4
.L_120:
        /*025c*/ 	.word	index@(_ZN7cutlass13device_kernelIN5flash11enable_sm90INS1_16FlashAttnFwdSm90INS1_25CollectiveMainloopFwdSm90ILi2EN4cute5tupleIJNS5_1CILi1EEES8_S8_EEENS6_IJNS7_ILi128EEENS7_ILi96EEENS7_ILi64EEEEEELi256ENS_10bfloat16_tEfNS_4arch4Sm90ELb0ELb1ELb1ELb1ELb0ELb1ELb1ELb1ELb0ELb1ELb1ELb0EEENS1_21CollectiveEpilogueFwdINS6_IJSA_NS7_ILi256EEESB_EEES9_SE_SG_Li256ELb1ELb1ELb1ELb0EEENS1_36VarlenDynamicPersistentTileSchedulerILi128ELi96ELi256ELi128ELb1ELb1ELb1ELb1ELb0ELb1EEEEEEEEEvNT_6ParamsE)
        /*0260*/ 	.word	0x00000530


	//----- nvinfo : EIATTR_MIN_STACK_SIZE
	.align		4
.L_121:
        /*0264*/ 	.byte	0x04, 0x12
        /*0266*/ 	.short	(.L_123 - .L_122)
	.align		4
.L_122:
        /*0268*/ 	.word	index@(_ZN7cutlass13device_kernelIN5flash11enable_sm90INS1_16FlashAttnFwdSm90INS1_25CollectiveMainloopFwdSm90ILi2EN4cute5tupleIJNS5_1CILi1EEES8_S8_EEENS6_IJNS7_ILi128EEENS7_ILi96EEENS7_ILi64EEEEEELi256ENS_10bfloat16_tEfNS_4arch4Sm90ELb1ELb0ELb1ELb0ELb0ELb0ELb0ELb1ELb0ELb1ELb1ELb0EEENS1_21CollectiveEpilogueFwdINS6_IJSA_NS7_ILi256EEESB_EEES9_SE_SG_Li256ELb0ELb1ELb1ELb0EEENS1_19SingleTileSchedulerILb0ELb1ELb1ELi128EEEEEEEEEvNT_6ParamsE)
        /*026c*/ 	.word	0x00000010


	//----- nvinfo : EIATTR_MIN_STACK_SIZE
	.align		4
.L_123:
        /*0270*/ 	.byte	0x04, 0x12
        /*0272*/ 	.short	(.L_125 - .L_124)
	.align		4
.L_124:
        /*0274*/ 	.word	index@(_ZN7cutlass13device_kernelIN5flash11enable_sm90INS1_16FlashAttnFwdSm90INS1_25CollectiveMainloopFwdSm90ILi2EN4cute5tupleIJNS5_1CILi1EEES8_S8_EEENS6_IJNS7_ILi128EEENS7_ILi96EEENS7_ILi64EEEEEELi256ENS_10bfloat16_tEfNS_4arch4Sm90ELb1ELb0ELb1ELb0ELb0ELb0ELb1ELb1ELb0ELb1ELb1ELb0EEENS1_21CollectiveEpilogueFwdINS6_IJSA_NS7_ILi256EEESB_EEES9_SE_SG_Li256ELb0ELb1ELb1ELb0EEENS1_19SingleTileSchedulerILb0ELb1ELb1ELi128EEEEEEEEEvNT_6ParamsE)
        /*0278*/ 	.word	0x00000048


	//----- nvinfo : EIATTR_MIN_STACK_SIZE
	.align		4
.L_125:
        /*027c*/ 	.byte	0x04, 0x12
        /*027e*/ 	.short	(.L_127 - .L_126)
	.align		4
.L_126:
        /*0280*/ 	.word	index@(_ZN7cutlass13device_kernelIN5flash11enable_sm90INS1_16FlashAttnFwdSm90INS1_25CollectiveMainloopFwdSm90ILi2EN4cute5tupleIJNS5_1CILi1EEES8_S8_EEENS6_IJNS7_ILi128EEENS7_ILi96EEENS7_ILi64EEEEEELi256ENS_10bfloat16_tEfNS_4arch4Sm90ELb1ELb0ELb1ELb1ELb0ELb0ELb0ELb1ELb0ELb1ELb1ELb0EEENS1_21CollectiveEpilogueFwdINS6_IJSA_NS7_ILi256EEESB_EEES9_SE_SG_Li256ELb1ELb1ELb1ELb0EEENS1_36VarlenDynamicPersistentTileSchedulerILi128ELi96ELi256ELi128ELb1ELb1ELb1ELb1ELb1ELb1EEEEEEEEEvNT_6ParamsE)
        /*0284*/ 	.word	0x00000060


	//----- nvinfo : EIATTR_MIN_STACK_SIZE
	.align		4
.L_127:
        /*0288*/ 	.byte	0x04, 0x12
        /*028a*/ 	.short	(.L_129 - .L_128)
	.align		4
.L_128:
        /*028c*/ 	.word	index@(_ZN7cutlass13device_kernelIN5flash11enable_sm90INS1_16FlashAttnFwdSm90INS1_25CollectiveMainloopFwdSm90ILi2EN4cute5tupleIJNS5_1CILi1EEES8_S8_EEENS6_IJNS7_ILi128EEENS7_ILi96EEENS7_ILi64EEEEEELi256ENS_10bfloat16_tEfNS_4arch4Sm90ELb1ELb0ELb1ELb1ELb0ELb1ELb0ELb1ELb0ELb1ELb1ELb0EEENS1_21CollectiveEpilogueFwdINS6_IJSA_NS7_ILi256EEESB_EEES9_SE_SG_Li256ELb1ELb1ELb1ELb0EEENS1_36VarlenDynamicPersistentTileSchedulerILi128ELi96ELi256ELi128ELb1ELb1ELb1ELb1ELb1ELb1EEEEEEEEEvNT_6ParamsE)
        /*0290*/ 	.word	0x00000078


	//----- nvinfo : EIATTR_MIN_STACK_SIZE
	.align		4
.L_129:
        /*0294*/ 	.byte	0x04, 0x12
        /*0296*/ 	.short	(.L_131 - .L_130)
	.align		4
.L_130:
        /*0298*/ 	.word	index@(_ZN7cutlass13device_kernelIN5flash11enable_sm90INS1_16FlashAttnFwdSm90INS1_25CollectiveMainloopFwdSm90ILi2EN4cute5tupleIJNS5_1CILi1EEES8_S8_EEENS6_IJNS7_ILi128EEENS7_ILi96EEENS7_ILi64EEEEEELi256ENS_10bfloat16_tEfNS_4arch4Sm90ELb1ELb0ELb1ELb1ELb0ELb0ELb1ELb1ELb0ELb1ELb1ELb0EEENS1_21CollectiveEpilogueFwdINS6_IJSA_NS7_ILi256EEESB_EEES9_SE_SG_Li256ELb1ELb1ELb1ELb0EEENS1_36VarlenDynamicPersistentTileSchedulerILi128ELi96ELi256ELi128ELb1ELb1ELb1ELb1ELb1ELb1EEEEEEEEEvNT_6ParamsE)
        /*029c*/ 	.word	0x00000088


	//----- nvinfo : EIATTR_MIN_STACK_SIZE
	.align		4
.L_131:
        /*02a0*/ 	.byte	0x04, 0x12
        /*02a2*/ 	.short	(.L_133 - .L_132)
	.align		4
.L_132:
        /*02a4*/ 	.word	index@(_ZN7cutlass13device_kernelIN5flash11enable_sm90INS1_16FlashAttnFwdSm90INS1_25CollectiveMainloopFwdSm90ILi2EN4cute5tupleIJNS5_1CILi1EEES8_S8_EEENS6_IJNS7_ILi128EEENS7_ILi96EEENS7_ILi64EEEEEELi256ENS_10bfloat16_tEfNS_4arch4Sm90ELb1ELb0ELb1ELb1ELb0ELb1ELb1ELb1ELb0ELb1ELb1ELb0EEENS1_21CollectiveEpilogueFwdINS6_IJSA_NS7_ILi256EEESB_EEES9_SE_SG_Li256ELb1ELb1ELb1ELb0EEENS1_36VarlenDynamicPersistentTileSchedulerILi128ELi96ELi256ELi128ELb1ELb1ELb1ELb1ELb1ELb1EEEEEEEEEvNT_6ParamsE)
        /*02a8*/ 	.word	0x000001b8
.L_133:


//--------------------- .nv.compat                --------------------------
	.section	.nv.compat,"",@"SHT_CUDA_COMPAT_INFO"
	.align	4
        /*0000*/ 	.byte	0x02, 0x09, 0x01, 0x00, 0x02, 0x02, 0x04, 0x00, 0x02, 0x05, 0x05, 0x00, 0x03, 0x07, 0x01, 0x01
        /*0010*/ 	.byte	0x02, 0x03, 0x01, 0x00, 0x02, 0x06, 0x01, 0x00, 0x04, 0x0b, 0x08, 0x00, 0x00, 0x00, 0x00, 0x00
        /*0020*/ 	.byte	0x00, 0x00, 0x00, 0x00


//--------------------- .nv.info._ZN7cutlass13device_kernelIN5flash11enable_sm90INS1_16FlashAttnFwdSm90INS1_25CollectiveMainloopFwdSm90ILi2EN4cute5tupleIJNS5_1CILi1EEES8_S8_EEENS6_IJNS7_ILi128EEENS7_ILi96EEENS7_ILi64EEEEEELi256ENS_10bfloat16_tEfNS_4arch4Sm90ELb0ELb0ELb1ELb0ELb0ELb0ELb0ELb1ELb0ELb1ELb1ELb0EEENS1_21CollectiveEpilogueFwdINS6_IJSA_NS7_ILi256EEESB_EEES9_SE_SG_Li256ELb0ELb1ELb1ELb0EEENS1_19SingleTileSchedulerILb0ELb1ELb1ELi128EEEEEEEEEvNT_6ParamsE --------------------------
	.section	.nv.info._ZN7cutlass13device_kernelIN5flash11enable_sm90INS1_16FlashAttnFwdSm90INS1_25CollectiveMainloopFwdSm90ILi2EN4cute5tupleIJNS5_1CILi1EEES8_S8_EEENS6_IJNS7_ILi128EEENS7_ILi96EEENS7_ILi64EEEEEELi256ENS_10bfloat16_tEfNS_4arch4Sm90ELb0ELb0ELb1ELb0ELb0ELb0ELb0ELb1ELb0ELb1ELb1ELb0EEENS1_21CollectiveEpilogueFwdINS6_IJSA_NS7_ILi256EEESB_EEES9_SE_SG_Li256ELb0ELb1ELb1ELb0EEENS1_19SingleTileSchedulerILb0ELb1ELb1ELi128EEEEEEEEEvNT_6ParamsE,"",@"SHT_CUDA_INFO"
	.sectionflags	@""
	.align	4


	//----- nvinfo : EIATTR_CUDA_API_VERSION
	.align		4
        /*0000*/ 	.byte	0x04, 0x37
        /*0002*/ 	.short	(.L_135 - .L_134)
.L_134:
        /*0004*/ 	.word	0x00000082


	//----- nvinfo : EIATTR_KPARAM_INFO
	.align		4
.L_135:
        /*0008*/ 	.byte	0x04, 0x17
        /*000a*/ 	.short	(.L_137 - .L_136)
.L_136:
        /*000c*/ 	.word	0x00000000
        /*0010*/ 	.short	0x0000
        /*0012*/ 	.short	0x0070
        /*0014*/ 	.byte	0x00, 0xf0, 0x01, 0x28


	//----- nvinfo : EIATTR_SPARSE_MMA_MASK
	.align		4
.L_137:
        /*0018*/ 	.byte	0x03, 0x50
        /*001a*/ 	.short	0x0000


	//----- nvinfo : EIATTR_MAXREG_COUNT
	.align		4
        /*001c*/ 	.byte	0x03, 0x1b
        /*001e*/ 	.short	0x00a8


	//----- nvinfo : EIATTR_NUM_BARRIERS
	.align		4
        /*0020*/ 	.byte	0x02, 0x4c
        /*0022*/ 	.byte	0x10
	.zero		1


	//----- nvinfo : EIATTR_EXTERNS
	.align		4
        /*0024*/ 	.byte	0x04, 0x0f
        /*0026*/ 	.short	(.L_139 - .L_138)


	//   ....[0]....
	.align		4
.L_138:
        /*0028*/ 	.word	index@(__assertfail)


	//----- nvinfo : EIATTR_ANNOTATIONS
	.align		4
.L_139:
        /*002c*/ 	.byte	0x04, 0x55
        /*002e*/ 	.short	(.L_141 - .L_140)


	//   ....[0]....
.L_140:
        /*0030*/ 	.word	0x00000001
        /*0034*/ 	.byte	0x80, 0x8d, 0x00, 0x00, 0x01, 0x00, 0x00, 0x00, 0x00, 0x92, 0x00, 0x00, 0x01, 0x00, 0x00, 0x00
        /*0044*/ 	.byte	0x50, 0x92, 0x00, 0x00, 0x01, 0x00, 0x00, 0x00, 0x30, 0x94, 0x00, 0x00, 0x01, 0x00, 0x00, 0x00
        /*0054*/ 	.byte	0x20, 0x95, 0x00, 0x00, 0x01, 0x00, 0x00, 0x00, 0x60, 0xa1, 0x00, 0x00, 0x01, 0x00, 0x00, 0x00
        /*0064*/ 	.byte	0x10, 0xa5, 0x00, 0x00, 0x01, 0x00, 0x00, 0x00, 0x40, 0xa7, 0x00, 0x00, 0x01, 0x00, 0x00, 0x00
        /*0074*/ 	.byte	0x80, 0xaf, 0x00, 0x00, 0x01, 0x00, 0x00, 0x00, 0x10, 0xb8, 0x00, 0x00


	//----- nvinfo : EIATTR_MERCURY_ISA_VERSION
	.align		4
.L_141:
        /*0080*/ 	.byte	0x03, 0x5f
        /*0082*/ 	.short	0x0101


	//----- nvinfo : EIATTR_INT_WARP_WIDE_INSTR_OFFSETS
	.align		4
        /*0084*/ 	.byte	0x04, 0x31
        /*0086*/ 	.short	(.L_143 - .L_142)


	//   ....[0]....
.L_142:
        /*0088*/ 	.word	0x00000130


	//   ....[1]....
        /*008c*/ 	.word	0x00000170


	//   ....[2]....
        /*0090*/ 	.word	0x000001e0


	//----- nvinfo : EIATTR_COOP_GROUP_MASK_REGIDS
	.align		4
.L_143:
        /*0094*/ 	.byte	0x04, 0x29
        /*0096*/ 	.short	(.L_145 - .L_144)


	//   ....[0]....
.L_144:
        /*0098*/ 	.word	0xffffffff


	//   ....[1]....
        /*009c*/ 	.word	0xffffffff


	//   ....[2]....
        /*00a0*/ 	.word	0xffffffff


	//   ....[3]....
        /*00a4*/ 	.word	0xffffffff


	//   ....[4]....
        /*00a8*/ 	.word	0xffffffff


	//   ....[5]....
        /*00ac*/ 	.word	0xffffffff


	//   ....[6]....
        /*00b0*/ 	.word	0xffffffff


	//   ....[7]....
        /*00b4*/ 	.word	0xffffffff


	//   ....[8]....
        /*00b8*/ 	.word	0xffffffff


	//   ....[9]....
        /*00bc*/ 	.word	0xffffffff


	//   ....[10]....
        /*00c0*/ 	.word	0xffffffff


	//   ....[11]....
        /*00c4*/ 	.word	0xffffffff


	//   ....[12]....
        /*00c8*/ 	.word	0xffffffff


	//   ....[13]....
        /*00cc*/ 	.word	0xffffffff


	//   ....[14]....
        /*00d0*/ 	.word	0xffffffff


	//   ....[15]....
        /*00d4*/ 	.word	0xffffffff


	//   ....[16]....
        /*00d8*/ 	.word	0xffffffff


	//   ....[17]....
        /*00dc*/ 	.word	0xffffffff


	//   ....[18]....
        /*00e0*/ 	.word	0xffffffff


	//   ....[19]....
        /*00e4*/ 	.word	0xffffffff


	//   ....[20]....
        /*00e8*/ 	.word	0xffffffff


	//   ....[21]....
        /*00ec*/ 	.word	0xffffffff


	//   ....[22]....
        /*00f0*/ 	.word	0xffffffff


	//   ....[23]....
        /*00f4*/ 	.word	0xffffffff


	//   ....[24]....
        /*00f8*/ 	.word	0xffffffff


	//   ....[25]....
        /*00fc*/ 	.word	0xffffffff


	//   ....[26]....
        /*0100*/ 	.word	0xffffffff


	//   ....[27]....
        /*0104*/ 	.word	0xffffffff


	//   ....[28]....
        /*0108*/ 	.word	0xffffffff


	//   ....[29]....
        /*010c*/ 	.word	0xffffffff


	//   ....[30]....
        /*0110*/ 	.word	0xffffffff


	//   ....[31]....
        /*0114*/ 	.word	0xffffffff


	//   ....[32]....
        /*0118*/ 	.word	0xffffffff


	//   ....[33]....
        /*011c*/ 	.word	0xffffffff


	//   ....[34]....
        /*0120*/ 	.word	0xffffffff


	//   ....[35]....
        /*0124*/ 	.word	0xffffffff


	//   ....[36]....
        /*0128*/ 	.word	0xffffffff


	//   ....[37]....
        /*012c*/ 	.word	0xffffffff


	//   ....[38]....
        /*0130*/ 	.word	0xffffffff


	//   ....[39]....
        /*0134*/ 	.word	0xffffffff


	//   ....[40]....
        /*0138*/ 	.word	0xffffffff


	//   ....[41]....
        /*013c*/ 	.word	0xffffffff


	//   ....[42]....
        /*0140*/ 	.word	0xffffffff


	//   ....[43]....
        /*0144*/ 	.word	0xffffffff


	//   ....[44]....
        /*0148*/ 	.word	0xffffffff


	//   ....[45]....
        /*014c*/ 	.word	0xffffffff


	//   ....[46]....
        /*0150*/ 	.word	0xffffffff


	//   ....[47]....
        /*0154*/ 	.word	0x0500000f


	//   ....[48]....
        /*0158*/ 	.word	0x0500000f


	//   ....[49]....
        /*015c*/ 	.word	0x0500000f


	//   ....[50]....
        /*0160*/ 	.word	0x0500000f


	//   ....[51]....
        /*0164*/ 	.word	0x0500000f


	//   ....[52]....
        /*0168*/ 	.word	0x0500000f


	//   ....[53]....
        /*016c*/ 	.word	0x0500000f


	//   ....[54]....
        /*0170*/ 	.word	0x0500000f


	//   ....[55]....
        /*0174*/ 	.word	0x0500000f


	//   ....[56]....
        /*0178*/ 	.word	0x0500000f


	//   ....[57]....
        /*017c*/ 	.word	0x0500000f


	//   ....[58]....
        /*0180*/ 	.word	0x0500000f


	//   ....[59]....
        /*0184*/ 	.word	0x0500000f


	//   ....[60]....
        /*0188*/ 	.word	0x0500000f


	//   ....[61]....
        /*018c*/ 	.word	0x0500000f


	//   ....[62]....
        /*0190*/ 	.word	0x0500000f


	//   ....[63]....
        /*0194*/ 	.word	0x0500000f


	//   ....[64]....
        /*0198*/ 	.word	0x0500000f


	//----- nvinfo : EIATTR_COOP_GROUP_INSTR_OFFSETS
	.align		4
.L_145:
        /*019c*/ 	.byte	0x04, 0x28
        /*019e*/ 	.short	(.L_147 - .L_146)


	//   ....[0]....
.L_146:
        /*01a0*/ 	.word	0x00000060


	//   ....[1]....
        /*01a4*/ 	.word	0x00000140


	//   ....[2]....
        /*01a8*/ 	.word	0x00000190


	//   ....[3]....
        /*01ac*/ 	.word	0x000003c0


	//   ....[4]....
        /*01b0*/ 	.word	0x00000520


	//   ....[5]....
        /*01b4*/ 	.word	0x00000640


	//   ....[6]....
        /*01b8*/ 	.word	0x000007a0


	//   ....[7]....
        /*01bc*/ 	.word	0x00001320


	//   ....[8]....
        /*01c0*/ 	.word	0x00002470


	//   ....[9]....
        /*01c4*/ 	.word	0x000024f0


	//   ....[10]....
        /*01c8*/ 	.word	0x00002950


	//   ....[11]....
        /*01cc*/ 	.word	0x000029d0


	//   ....[12]....
        /*01d0*/ 	.word	0x00003ef0


	//   ....[13]....
        /*01d4*/ 	.word	0x00003f60


	//   ....[14]....
        /*01d8*/ 	.word	0x000043e0


	//   ....[15]....
        /*01dc*/ 	.word	0x000045b0


	//   ....[16]....
        /*01e0*/ 	.word	0x00005900


	//   ....[17]....
        /*01e4*/ 	.word	0x00005940


	//   ....[18]....
        /*01e8*/ 	.word	0x00005980


	//   ....[19]....
        /*01ec*/ 	.word	0x000059b0


	//   ....[20]....
        /*01f0*/ 	.word	0x00006a50


	//   ....[21]....
        /*01f4*/ 	.word	0x00006ab0


	//   ....[22]....
        /*01f8*/ 	.word	0x00006af0


	//   ....[23]....
        /*01fc*/ 	.word	0x00006b30


	//   ....[24]....
        /*0200*/ 	.word	0x00006b60


	//   ....[25]....
        /*0204*/ 	.word	0x00006b90


	//   ....[26]....
        /*0208*/ 	.word	0x000077e0


	//   ....[27]....
        /*020c*/ 	.word	0x000077f0


	//   ....[28]....
        /*0210*/ 	.word	0x00008820


	//   ....[29]....
        /*0214*/ 	.word	0x00009240


	//   ....[30]....
        /*0218*/ 	.word	0x00009af0


	//   ....[31]....
        /*021c*/ 	.word	0x00009b30


	//   ....[32]....
        /*0220*/ 	.word	0x00009ba0


	//   ....[33]....
        /*0224*/ 	.word	0x00009be0


	//   ....[34]....
        /*0228*/ 	.word	0x00009c40


	//   ....[35]....
        /*022c*/ 	.word	0x00009c70


	//   ....[36]....
        /*0230*/ 	.word	0x00009cc0


	//   ....[37]....
        /*0234*/ 	.word	0x00009d00


	//   ....[38]....
        /*0238*/ 	.word	0x00009d60


	//   ....[39]....
        /*023c*/ 	.word	0x00009d90


	//   ....[40]....
        /*0240*/ 	.word	0x00009de0


	//   ....[41]....
        /*0244*/ 	.word	0x00009e10


	//   ....[42]....
        /*0248*/ 	.word	0x00009e70


	//   ....[43]....
        /*024c*/ 	.word	0x00009ea0


	//   ....[44]....
        /*0250*/ 	.word	0x00009ec0


	//   ....[45]....
        /*0254*/ 	.word	0x00009f00


	//   ....[46]....
        /*0258*/ 	.word	0x0000c0f0


	//   ....[47]....
        /*025c*/ 	.word	0x0000c590


	//   ....[48]....
        /*0260*/ 	.word	0x0000c700


	//   ....[49]....
        /*0264*/ 	.word	0x0000c760


	//   ....[50]....
        /*0268*/ 	.word	0x0000c820


	//   ....[51]....
        /*026c*/ 	.word	0x0000c8e0


	//   ....[52]....
        /*0270*/ 	.word	0x0000c960


	//   ....[53]....
        /*0274*/ 	.word	0x0000ca20


	//   ....[54]....
        /*0278*/ 	.word	0x0000caa0


	//   ....[55]....
        /*027c*/ 	.word	0x0000cb60


	//   ....[56]....
        /*0280*/ 	.word	0x0000cbe0


	//   ....[57]....
        /*0284*/ 	.word	0x0000cca0


	//   ....[58]....
        /*0288*/ 	.word	0x0000cd20


	//   ....[59]....
        /*028c*/ 	.word	0x0000cdd0


	//   ....[60]....
        /*0290*/ 	.word	0x0000ce50


	//   ....[61]....
        /*0294*/ 	.word	0x0000cf00


	//   ....[62]....
        /*0298*/ 	.word	0x0000cf90


	//   ....[63]....
        /*029c*/ 	.word	0x0000d020


	//   ....[64]....
        /*02a0*/ 	.word	0x0000d430


	//----- nvinfo : EIATTR_REG_RECONFIG
	.align		4
.L_147:
        /*02a4*/ 	.byte	0x01, 0x54
	.zero		2


	//----- nvinfo : EIATTR_SYSCALL_OFFSETS
	.align		4
        /*02a8*/ 	.byte	0x04, 0x46
        /*02aa*/ 	.short	(.L_149 - .L_148)


	//   ....[0]....
.L_148:
        /*02ac*/ 	.word	0x000014e0


	//   ....[1]....
        /*02b0*/ 	.word	0x00008f00


	//   ....[2]....
        /*02b4*/ 	.word	0x00009040


	//   ....[3]....
        /*02b8*/ 	.word	0x00009130


	//   ....[4]....
        /*02bc*/ 	.word	0x00009780


	//----- nvinfo : EIATTR_MBARRIER_INSTR_OFFSETS
	.align		4
.L_149:
        /*02c0*/ 	.byte	0x04, 0x39
        /*02c2*/ 	.short	(.L_151 - .L_150)


	//   ....[0]....
.L_150:
        /*02c4*/ 	.word	0x00000270
        /*02c8*/ 	.word	0x000000ff
        /*02cc*/ 	.word	0x00022800
        /*02d0*/ 	.short	0x0100
        /*02d2*/ 	.byte	0x08
	.zero		1


	//   ....[1]....
        /*02d4*/ 	.word	0x00000280
        /*02d8*/ 	.word	0x000000ff
        /*02dc*/ 	.word	0x00022820
        /*02e0*/ 	.short	0x0100
        /*02e2*/ 	.byte	0x08
	.zero		1


	//   ....[2]....
        /*02e4*/ 	.word	0x00000370
        /*02e8*/ 	.word	0x000000ff
        /*02ec*/ 	.word	0x00022830
        /*02f0*/ 	.short	0x0100
        /*02f2*/ 	.byte	0x08
	.zero		1


	//   ....[3]....
        /*02f4*/ 	.word	0x00000380
        /*02f8*/ 	.word	0x000000ff
        /*02fc*/ 	.word	0x00022840
        /*0300*/ 	.short	0x0100
        /*0302*/ 	.byte	0x08
	.zero		1


	//   ....[4]....
        /*0304*/ 	.word	0x00000390
        /*0308*/ 	.word	0x000000ff
        /*030c*/ 	.word	0x00022838
        /*0310*/ 	.short	0x0100
        /*0312*/ 	.byte	0x08
	.zero		1


	//   ....[5]....
        /*0314*/ 	.word	0x000003a0
        /*0318*/ 	.word	0x000000ff
        /*031c*/ 	.word	0x00022848
        /*0320*/ 	.short	0x0100
        /*0322*/ 	.byte	0x08
	.zero		1


	//   ....[6]....
        /*0324*/ 	.word	0x000004d0
        /*0328*/ 	.word	0x000000ff
        /*032c*/ 	.word	0x00022850
        /*0330*/ 	.short	0x0100
        /*0332*/ 	.byte	0x08
	.zero		1


	//   ....[7]....
        /*0334*/ 	.word	0x000004e0
        /*0338*/ 	.word	0x000000ff
        /*033c*/ 	.word	0x00022860
        /*0340*/ 	.short	0x0100
        /*0342*/ 	.byte	0x08
	.zero		1


	//   ....[8]....
        /*0344*/ 	.word	0x000004f0
        /*0348*/ 	.word	0x000000ff
        /*034c*/ 	.word	0x00022858
        /*0350*/ 	.short	0x0100
        /*0352*/ 	.byte	0x08
	.zero		1


	//   ....[9]....
        /*0354*/ 	.word	0x00000500
        /*0358*/ 	.word	0x000000ff
        /*035c*/ 	.word	0x00022868
        /*0360*/ 	.short	0x0100
        /*0362*/ 	.byte	0x08
	.zero		1


	//   ....[10]....
        /*0364*/ 	.word	0x000005f0
        /*0368*/ 	.word	0x000000ff
        /*036c*/ 	.word	0x00022870
        /*0370*/ 	.short	0x0100
        /*0372*/ 	.byte	0x06
	.zero		1


	//   ....[11]....
        /*0374*/ 	.word	0x00000600
        /*0378*/ 	.word	0x000000ff
        /*037c*/ 	.word	0x00022880
        /*0380*/ 	.short	0x0100
        /*0382*/ 	.byte	0x06
	.zero		1


	//   ....[12]....
        /*0384*/ 	.word	0x00000610
        /*0388*/ 	.word	0x000000ff
        /*038c*/ 	.word	0x00022878
        /*0390*/ 	.short	0x0100
        /*0392*/ 	.byte	0x06
	.zero		1


	//   ....[13]....
        /*0394*/ 	.word	0x00000620
        /*0398*/ 	.word	0x000000ff
        /*039c*/ 	.word	0x00022888
        /*03a0*/ 	.short	0x0100
        /*03a2*/ 	.byte	0x06
	.zero		1


	//   ....[14]....
        /*03a4*/ 	.word	0x00000750
        /*03a8*/ 	.word	0x000000ff
        /*03ac*/ 	.word	0x00022890
        /*03b0*/ 	.short	0x0100
        /*03b2*/ 	.byte	0x08
	.zero		1


	//   ....[15]....
        /*03b4*/ 	.word	0x00000760
        /*03b8*/ 	.word	0x000000ff
        /*03bc*/ 	.word	0x000228a0
        /*03c0*/ 	.short	0x0100
        /*03c2*/ 	.byte	0x08
	.zero		1


	//   ....[16]....
        /*03c4*/ 	.word	0x00000770
        /*03c8*/ 	.word	0x000000ff
        /*03cc*/ 	.word	0x00022898
        /*03d0*/ 	.short	0x0100
        /*03d2*/ 	.byte	0x08
	.zero		1


	//   ....[17]....
        /*03d4*/ 	.word	0x00000780
        /*03d8*/ 	.word	0x000000ff
        /*03dc*/ 	.word	0x000228a8
        /*03e0*/ 	.short	0x0100
        /*03e2*/ 	.byte	0x08
	.zero		1


	//   ....[18]....
        /*03e4*/ 	.word	0x000008b0
        /*03e8*/ 	.word	0x000000ff
        /*03ec*/ 	.word	0x000228b0
        /*03f0*/ 	.short	0x0100
        /*03f2*/ 	.byte	0x08
	.zero		1


	//   ....[19]....
        /*03f4*/ 	.word	0x000008c0
        /*03f8*/ 	.word	0x000000ff
        /*03fc*/ 	.word	0x000228c0
        /*0400*/ 	.short	0x0100
        /*0402*/ 	.byte	0x08
	.zero		1


	//   ....[20]....
        /*0404*/ 	.word	0x000008d0
        /*0408*/ 	.word	0x000000ff
        /*040c*/ 	.word	0x000228b8
        /*0410*/ 	.short	0x0100
        /*0412*/ 	.byte	0x08
	.zero		1


	//   ....[21]....
        /*0414*/ 	.word	0x000008e0
        /*0418*/ 	.word	0x000000ff
        /*041c*/ 	.word	0x000228c8
        /*0420*/ 	.short	0x0100
        /*0422*/ 	.byte	0x08
	.zero		1


	//   ....[22]....
        /*0424*/ 	.word	0x00001510
        /*0428*/ 	.word	0x000000ff
        /*042c*/ 	.word	0x00022800
        /*0430*/ 	.short	0x010a
        /*0432*/ 	.byte	0x26
	.zero		1


	//   ....[23]....
        /*0434*/ 	.word	0x000015a0
        /*0438*/ 	.word	0x000000ff
        /*043c*/ 	.word	0x00022830
        /*0440*/ 	.short	0x010a
        /*0442*/ 	.byte	0x26
	.zero		1


	//   ....[24]....
        /*0444*/ 	.word	0x000015e0
        /*0448*/ 	.word	0x000000ff
        /*044c*/ 	.word	0x00022830
        /*0450*/ 	.short	0x010a
        /*0452*/ 	.byte	0x26
	.zero		1


	//   ....[25]....
        /*0454*/ 	.word	0x00002db0
        /*0458*/ 	.word	0x00000005
        /*045c*/ 	.word	0x00000000
        /*0460*/ 	.short	0x0101
        /*0462*/ 	.byte	0x3f
	.zero		1


	//   ....[26]....
        /*0464*/ 	.word	0x00003240
        /*0468*/ 	.word	0x000000ff
        /*046c*/ 	.word	0x00022850
        /*0470*/ 	.short	0x010a
        /*0472*/ 	.byte	0x26
	.zero		1


	//   ....[27]....
        /*0474*/ 	.word	0x00003280
        /*0478*/ 	.word	0x000000ff
        /*047c*/ 	.word	0x00022850
        /*0480*/ 	.short	0x010a
        /*0482*/ 	.byte	0x26
	.zero		1


	//   ....[28]....
        /*0484*/ 	.word	0x000035c0
        /*0488*/ 	.word	0x0000000a
        /*048c*/ 	.word	0x00000000
        /*0490*/ 	.short	0x0101
        /*0492*/ 	.byte	0x3f
	.zero		1


	//   ....[29]....
        /*0494*/ 	.word	0x00003730
        /*0498*/ 	.word	0x000000ff
        /*049c*/ 	.word	0x00022830
        /*04a0*/ 	.short	0x010a
        /*04a2*/ 	.byte	0x1a
	.zero		1


	//   ....[30]....
        /*04a4*/ 	.word	0x00003780
        /*04a8*/ 	.word	0x000000ff
        /*04ac*/ 	.word	0x00022830
        /*04b0*/ 	.short	0x010a
        /*04b2*/ 	.byte	0x1a
	.zero		1


	//   ....[31]....
        /*04b4*/ 	.word	0x00004aa0
        /*04b8*/ 	.word	0x00000098
        /*04bc*/ 	.word	0x00000000
        /*04c0*/ 	.short	0x0101
        /*04c2*/ 	.byte	0x3f
	.zero		1


	//   ....[32]....
        /*04c4*/ 	.word	0x000055f0
        /*04c8*/ 	.word	0x000000ff
        /*04cc*/ 	.word	0x00022850
        /*04d0*/ 	.short	0x010a
        /*04d2*/ 	.byte	0x1a
	.zero		1


	//   ....[33]....
        /*04d4*/ 	.word	0x00005640
        /*04d8*/ 	.word	0x000000ff
        /*04dc*/ 	.word	0x00022850
        /*04e0*/ 	.short	0x010a
        /*04e2*/ 	.byte	0x1a
	.zero		1


	//   ....[34]....
        /*04e4*/ 	.word	0x000058e0
        /*04e8*/ 	.word	0x000000b0
        /*04ec*/ 	.word	0x00000000
        /*04f0*/ 	.short	0x0101
        /*04f2*/ 	.byte	0x3f
	.zero		1


	//   ....[35]....
        /*04f4*/ 	.word	0x00006b70
        /*04f8*/ 	.word	0x000000ff
        /*04fc*/ 	.word	0x00000000
        /*0500*/ 	.short	0x0101
        /*0502*/ 	.byte	0x04
	.zero		1


	//   ....[36]....
        /*0504*/ 	.word	0x00009470
        /*0508*/ 	.word	0x000000ff
        /*050c*/ 	.word	0x00022840
        /*0510*/ 	.short	0x010a
        /*0512*/ 	.byte	0x26
	.zero		1


	//   ....[37]....
        /*0514*/ 	.word	0x00009fd0
        /*0518*/ 	.word	0x000000ff
        /*051c*/ 	.word	0x00022800
        /*0520*/ 	.short	0x0107
        /*0522*/ 	.byte	0x26
	.zero		1


	//   ....[38]....
        /*0524*/ 	.word	0x0000a010
        /*0528*/ 	.word	0x000000ff
        /*052c*/ 	.word	0x00022800
        /*0530*/ 	.short	0x0101
        /*0532*/ 	.byte	0x26
	.zero		1


	//   ....[39]....
        /*0534*/ 	.word	0x0000a020
        /*0538*/ 	.word	0x000000ff
        /*053c*/ 	.word	0x00022820
        /*0540*/ 	.short	0x010a
        /*0542*/ 	.byte	0x26
	.zero		1


	//   ....[40]....
        /*0544*/ 	.word	0x0000a080
        /*0548*/ 	.word	0x000000ff
        /*054c*/ 	.word	0x00022860
        /*0550*/ 	.short	0x010a
        /*0552*/ 	.byte	0x26
	.zero		1


	//   ....[41]....
        /*0554*/ 	.word	0x0000a900
        /*0558*/ 	.word	0x000000ff
        /*055c*/ 	.word	0x00022848
        /*0560*/ 	.short	0x010a
        /*0562*/ 	.byte	0x26
	.zero		1


	//   ....[42]....
        /*0564*/ 	.word	0x0000aad0
        /*0568*/ 	.word	0x000000ff
        /*056c*/ 	.word	0x00022868
        /*0570*/ 	.short	0x010a
        /*0572*/ 	.byte	0x26
	.zero		1


	//   ....[43]....
        /*0574*/ 	.word	0x0000b140
        /*0578*/ 	.word	0x000000ff
        /*057c*/ 	.word	0x00022840
        /*0580*/ 	.short	0x010a
        /*0582*/ 	.byte	0x26
	.zero		1


	//   ....[44]....
        /*0584*/ 	.word	0x0000b320
        /*0588*/ 	.word	0x000000ff
        /*058c*/ 	.word	0x00022860
        /*0590*/ 	.short	0x010a
        /*0592*/ 	.byte	0x26
	.zero		1


	//   ....[45]....
        /*0594*/ 	.word	0x0000b9c0
        /*0598*/ 	.word	0x000000ff
        /*059c*/ 	.word	0x00022848
        /*05a0*/ 	.short	0x010a
        /*05a2*/ 	.byte	0x26
	.zero		1


	//   ....[46]....
        /*05a4*/ 	.word	0x0000bba0
        /*05a8*/ 	.word	0x000000ff
        /*05ac*/ 	.word	0x00022868
        /*05b0*/ 	.short	0x010a
        /*05b2*/ 	.byte	0x26
	.zero		1


	//   ....[47]....
        /*05b4*/ 	.word	0x0000c080
        /*05b8*/ 	.word	0x00000002
        /*05bc*/ 	.word	0x00022820
        /*05c0*/ 	.short	0x010a
        /*05c2*/ 	.byte	0x3f
	.zero		1


	//   ....[48]....
        /*05c4*/ 	.word	0x0000c200
        /*05c8*/ 	.word	0x00000007
        /*05cc*/ 	.word	0x00000000
        /*05d0*/ 	.short	0x010a
        /*05d2*/ 	.byte	0x3f
	.zero		1


	//   ....[49]....
        /*05d4*/ 	.word	0x0000c270
        /*05d8*/ 	.word	0x00000005
        /*05dc*/ 	.word	0x00000000
        /*05e0*/ 	.short	0x010a
        /*05e2*/ 	.byte	0x3f
	.zero		1


	//   ....[50]....
        /*05e4*/ 	.word	0x0000c2d0
        /*05e8*/ 	.word	0x00000005
        /*05ec*/ 	.word	0x00000000
        /*05f0*/ 	.short	0x010a
        /*05f2*/ 	.byte	0x3f
	.zero		1


	//   ....[51]....
        /*05f4*/ 	.word	0x0000c300
        /*05f8*/ 	.word	0x00000003
        /*05fc*/ 	.word	0x00000000
        /*0600*/ 	.short	0x010a
        /*0602*/ 	.byte	0x3f
	.zero		1


	//   ....[52]....
        /*0604*/ 	.word	0x0000c370
        /*0608*/ 	.word	0x00000004
        /*060c*/ 	.word	0x00022800
        /*0610*/ 	.short	0x010a
        /*0612*/ 	.byte	0x3f
	.zero		1


	//   ....[53]....
        /*0614*/ 	.word	0x0000c3d0
        /*0618*/ 	.word	0x00000004
        /*061c*/ 	.word	0x00022830
        /*0620*/ 	.short	0x010a
        /*0622*/ 	.byte	0x3f
	.zero		1


	//   ....[54]....
        /*0624*/ 	.word	0x0000c420
        /*0628*/ 	.word	0x0000000a
        /*062c*/ 	.word	0x00022850
        /*0630*/ 	.short	0x010a
        /*0632*/ 	.byte	0x3f
	.zero		1


	//   ....[55]....
        /*0634*/ 	.word	0x0000c490
        /*0638*/ 	.word	0x00000003
        /*063c*/ 	.word	0x00022830
        /*0640*/ 	.short	0x010a
        /*0642*/ 	.byte	0x3f
	.zero		1


	//   ....[56]....
        /*0644*/ 	.word	0x0000c4f0
        /*0648*/ 	.word	0x000000b0
        /*064c*/ 	.word	0x00022850
        /*0650*/ 	.short	0x010a
        /*0652*/ 	.byte	0x3f
	.zero		1


	//   ....[57]....
        /*0654*/ 	.word	0x0000c650
        /*0658*/ 	.word	0x00000003
        /*065c*/ 	.word	0x00022840
        /*0660*/ 	.short	0x010a
        /*0662*/ 	.byte	0x3f
	.zero		1


	//   ....[58]....
        /*0664*/ 	.word	0x0000d060
        /*0668*/ 	.word	0x00000003
        /*066c*/ 	.word	0x00022820
        /*0670*/ 	.short	0x010a
        /*0672*/ 	.byte	0x3f
	.zero		1


	//   ....[59]....
        /*0674*/ 	.word	0x0000d0c0
        /*0678*/ 	.word	0x00000003
        /*067c*/ 	.word	0x00022860
        /*0680*/ 	.short	0x010a
        /*0682*/ 	.byte	0x3f
	.zero		1


	//   ....[60]....
        /*0684*/ 	.word	0x0000d120
        /*0688*/ 	.word	0x00000003
        /*068c*/ 	.word	0x00022848
        /*0690*/ 	.short	0x010a
        /*0692*/ 	.byte	0x3f
	.zero		1


	//   ....[61]....
        /*0694*/ 	.word	0x0000d180
        /*0698*/ 	.word	0x00000003
        /*069c*/ 	.word	0x00022868
        /*06a0*/ 	.short	0x010a
        /*06a2*/ 	.byte	0x3f
	.zero		1


	//   ....[62]....
        /*06a4*/ 	.word	0x0000d1e0
        /*06a8*/ 	.word	0x00000003
        /*06ac*/ 	.word	0x00022840
        /*06b0*/ 	.short	0x010a
        /*06b2*/ 	.byte	0x3f
	.zero		1


	//   ....[63]....
        /*06b4*/ 	.word	0x0000d240
        /*06b8*/ 	.word	0x00000003
        /*06bc*/ 	.word	0x00022860
        /*06c0*/ 	.short	0x010a
        /*06c2*/ 	.byte	0x3f
	.zero		1


	//   ....[64]....
        /*06c4*/ 	.word	0x0000d2a0
        /*06c8*/ 	.word	0x00000003
        /*06cc*/ 	.word	0x00022848
        /*06d0*/ 	.short	0x010a
        /*06d2*/ 	.byte	0x3f
	.zero		1


	//   ....[65]....
        /*06d4*/ 	.word	0x0000d300
        /*06d8*/ 	.word	0x00000003
        /*06dc*/ 	.word	0x00022868
        /*06e0*/ 	.short	0x010a
        /*06e2*/ 	.byte	0x3f
	.zero		1


	//   ....[66]....
        /*06e4*/ 	.word	0x0000d350
        /*06e8*/ 	.word	0x00000002
        /*06ec*/ 	.word	0x00022820
        /*06f0*/ 	.short	0x010a
        /*06f2*/ 	.byte	0x3f
	.zero		1


	//   ....[67]....
        /*06f4*/ 	.word	0x0000d4f0
        /*06f8*/ 	.word	0x00000007
        /*06fc*/ 	.word	0x00000000
        /*0700*/ 	.short	0x010a
        /*0702*/ 	.byte	0x3f
	.zero		1


	//   ....[68]....
        /*0704*/ 	.word	0x0000d540
        /*0708*/ 	.word	0x00000005
        /*070c*/ 	.word	0x00000000
        /*0710*/ 	.short	0x010a
        /*0712*/ 	.byte	0x3f
	.zero		1


	//   ....[69]....
        /*0714*/ 	.word	0x0000d590
        /*0718*/ 	.word	0x00000005
        /*071c*/ 	.word	0x00000000
        /*0720*/ 	.short	0x010a
        /*0722*/ 	.byte	0x3f
	.zero		1


	//----- nvinfo : EIATTR_NUM_MBARRIERS
	.align		4
.L_151:
        /*0724*/ 	.byte	0x03, 0x38
        /*0726*/ 	.short	0x0016


	//----- nvinfo : EIATTR_EXIT_INSTR_OFFSETS
	.align		4
        /*0728*/ 	.byte	0x04, 0x1c
        /*072a*/ 	.short	(.L_153 - .L_152)


	//   ....[0]....
.L_152:
        /*072c*/ 	.word	0x0000c350


	//----- nvinfo : EIATTR_MAX_THREADS
	.align		4
.L_153:
        /*0730*/ 	.byte	0x04, 0x05
        /*0732*/ 	.short	(.L_155 - .L_154)
.L_154:
        /*0734*/ 	.word	0x00000180
        /*0738*/ 	.word	0x00000001
        /*073c*/ 	.word	0x00000001


	//----- nvinfo : EIATTR_CRS_STACK_SIZE
	.align		4
.L_155:
        /*0740*/ 	.byte	0x04, 0x1e
        /*0742*/ 	.short	(.L_157 - .L_156)
.L_156:
        /*0744*/ 	.word	0x00000000


	//----- nvinfo : EIATTR_CBANK_PARAM_SIZE
	.align		4
.L_157:
        /*0748*/ 	.byte	0x03, 0x19
        /*074a*/ 	.short	0x0a70


	//----- nvinfo : EIATTR_PARAM_CBANK
	.align		4
        /*074c*/ 	.byte	0x04, 0x0a
        /*074e*/ 	.short	(.L_159 - .L_158)
	.align		4
.L_158:
        /*0750*/ 	.word	index@(.nv.constant0._ZN7cutlass13device_kernelIN5flash11enable_sm90INS1_16FlashAttnFwdSm90INS1_25CollectiveMainloopFwdSm90ILi2EN4cute5tupleIJNS5_1CILi1EEES8_S8_EEENS6_IJNS7_ILi128EEENS7_ILi96EEENS7_ILi64EEEEEELi256ENS_10bfloat16_tEfNS_4arch4Sm90ELb0ELb0ELb1ELb0ELb0ELb0ELb0ELb1ELb0ELb1ELb1ELb0EEENS1_21CollectiveEpilogueFwdINS6_IJSA_NS7_ILi256EEESB_EEES9_SE_SG_Li256ELb0ELb1ELb1ELb0EEENS1_19SingleTileSchedulerILb0ELb1ELb1ELi128EEEEEEEEEvNT_6ParamsE)
        /*0754*/ 	.short	0x0210
        /*0756*/ 	.short	0x0a70


	//----- nvinfo : EIATTR_SW_WAR
	.align		4
.L_159:
        /*0758*/ 	.byte	0x04, 0x36
        /*075a*/ 	.short	(.L_161 - .L_160)
.L_160:
        /*075c*/ 	.word	0x00000008
.L_161:


//--------------------- .nv.info._ZN7cutlass13device_kernelIN5flash11enable_sm90INS1_16FlashAttnFwdSm90INS1_25CollectiveMainloopFwdSm90ILi2EN4cute5tupleIJNS5_1CILi1EEES8_S8_EEENS6_IJNS7_ILi128EEENS7_ILi96EEENS7_ILi64EEEEEELi256ENS_10bfloat16_tEfNS_4arch4Sm90ELb0ELb0ELb1ELb0ELb0ELb0ELb1ELb1ELb0ELb1ELb1ELb0EEENS1_21CollectiveEpilogueFwdINS6_IJSA_NS7_ILi256EEESB_EEES9_SE_SG_Li256ELb0ELb1ELb1ELb0EEENS1_19SingleTileSchedulerILb0ELb1ELb1ELi128EEEEEEEEEvNT_6ParamsE --------------------------
	.section	.nv.info._ZN7cutlass13device_kernelIN5flash11enable_sm90INS1_16FlashAttnFwdSm90INS1_25CollectiveMainloopFwdSm90ILi2EN4cute5tupleIJNS5_1CILi1EEES8_S8_EEENS6_IJNS7_ILi128EEENS7_ILi96EEENS7_ILi64EEEEEELi256ENS_10bfloat16_tEfNS_4arch4Sm90ELb0ELb0ELb1ELb0ELb0ELb0ELb1ELb1ELb0ELb1ELb1ELb0EEENS1_21CollectiveEpilogueFwdINS6_IJSA_NS7_ILi256EEESB_EEES9_SE_SG_Li256ELb0ELb1ELb1ELb0EEENS1_19SingleTileSchedulerILb0ELb1ELb1ELi128EEEEEEEEEvNT_6ParamsE,"",@"SHT_CUDA_INFO"
	.sectionflags	@""
	.align	4


	//----- nvinfo : EIATTR_CUDA_API_VERSION
	.align		4
        /*0000*/ 	.byte	0x04, 0x37
        /*0002*/ 	.short	(.L_163 - .L_162)
.L_162:
        /*0004*/ 	.word	0x00000082


	//----- nvinfo : EIATTR_KPARAM_INFO
	.align		4
.L_163:
        /*0008*/ 	.byte	0x04, 0x17
        /*000a*/ 	.short	(.L_165 - .L_164)
.L_164:
        /*000c*/ 	.word	0x00000000
        /*0010*/ 	.short	0x0000
        /*0012*/ 	.short	0x0070
        /*0014*/ 	.byte	0x00, 0xf0, 0x01, 0x2c


	//----- nvinfo : EIATTR_SPARSE_MMA_MASK
	.align		4
.L_165:
        /*0018*/ 	.byte	0x03, 0x50
        /*001a*/ 	.short	0x0000


	//----- nvinfo : EIATTR_MAXREG_COUNT
	.align		4
        /*001c*/ 	.byte	0x03, 0x1b
        /*001e*/ 	.short	0x00a8


	//----- nvinfo : EIATTR_NUM_BARRIERS
	.align		4
        /*0020*/ 	.byte	0x02, 0x4c
        /*0022*/ 	.byte	0x10
	.zero		1


	//----- nvinfo : EIATTR_EXTERNS
	.align		4
        /*0024*/ 	.byte	0x04, 0x0f
        /*0026*/ 	.short	(.L_167 - .L_166)


	//   ....[0]....
	.align		4
.L_166:
        /*0028*/ 	.word	index@(__assertfail)


	//----- nvinfo : EIATTR_ANNOTATIONS
	.align		4
.L_167:
        /*002c*/ 	.byte	0x04, 0x55
        /*002e*/ 	.short	(.L_169 - .L_168)


	//   ....[0]....
.L_168:
        /*0030*/ 	.word	0x00000001
        /*0034*/ 	.byte	0x80, 0x09, 0x00, 0x00, 0x01, 0x00, 0x00, 0x00, 0x70, 0x15, 0x00, 0x00, 0x01, 0x00, 0x00, 0x00
        /* <DEDUP_REMOVED lines=20> */
        /*0184*/ 	.byte	0x00, 0xf7, 0x00, 0x00, 0x01, 0x00, 0x00, 0x00, 0x20, 0xf7, 0x00, 0x00


	//----- nvinfo : EIATTR_MERCURY_ISA_VERSION
	.align		4
.L_169:
        /*0190*/ 	.byte	0x03, 0x5f
        /*0192*/ 	.short	0x0101


	//----- nvinfo : EIATTR_INT_WARP_WIDE_INSTR_OFFSETS
	.align		4
        /*0194*/ 	.byte	0x04, 0x31
        /*0196*/ 	.short	(.L_171 - .L_170)


	//   ....[0]....
.L_170:
        /*0198*/ 	.word	0x00000130


	//   ....[1]....
        /*019c*/ 	.word	0x00000170


	//   ....[2]....
        /*01a0*/ 	.word	0x000001e0


	//   ....[3]....
        /*01a4*/ 	.word	0x000001f0


	//----- nvinfo : EIATTR_COOP_GROUP_MASK_REGIDS
	.align		4
.L_171:
        /*01a8*/ 	.byte	0x04, 0x29
        /*01aa*/ 	.short	(.L_173 - .L_172)


	//   ....[0]....
.L_172:
        /*01ac*/ 	.word	0xffffffff


	//   ....[1]....
        /*01b0*/ 	.word	0xffffffff


	//   ....[2]....
        /*01b4*/ 	.word	0xffffffff


	//   ....[3]....
        /*01b8*/ 	.word	0xffffffff


	//   ....[4]....
        /*01bc*/ 	.word	0xffffffff


	//   ....[5]....
        /*01c0*/ 	.word	0xffffffff


	//   ....[6]....
        /*01c4*/ 	.word	0xffffffff


	//   ....[7]....
        /*01c8*/ 	.word	0xffffffff


	//   ....[8]....
        /*01cc*/ 	.word	0xffffffff


	//   ....[9]....
        /*01d0*/ 	.word	0xffffffff


	//   ....[10]....
        /*01d4*/ 	.word	0xffffffff


	//   ....[11]....
        /*01d8*/ 	.word	0xffffffff


	//   ....[12]....
        /*01dc*/ 	.word	0xffffffff


	//   ....[13]....
        /*01e0*/ 	.word	0xffffffff


	//   ....[14]....
        /*01e4*/ 	.word	0xffffffff


	//   ....[15]....
        /*01e8*/ 	.word	0xffffffff


	//   ....[16]....
        /*01ec*/ 	.word	0xffffffff


	//   ....[17]....
        /*01f0*/ 	.word	0xffffffff


	//   ....[18]....
        /*01f4*/ 	.word	0xffffffff


	//   ....[19]....
        /*01f8*/ 	.word	0xffffffff


	//   ....[20]....
        /*01fc*/ 	.word	0xffffffff


	//   ....[21]....
        /*0200*/ 	.word	0xffffffff


	//   ....[22]....
        /*0204*/ 	.word	0xffffffff


	//   ....[23]....
        /*0208*/ 	.word	0xffffffff


	//   ....[24]....
        /*020c*/ 	.word	0xffffffff


	//   ....[25]....
        /*0210*/ 	.word	0xffffffff


	//   ....[26]....
        /*0214*/ 	.word	0xffffffff


	//   ....[27]....
        /*0218*/ 	.word	0xffffffff


	//   ....[28]....
        /*021c*/ 	.word	0xffffffff


	//   ....[29]....
        /*0220*/ 	.word	0xffffffff


	//   ....[30]....
        /*0224*/ 	.word	0xffffffff


	//   ....[31]....
        /*0228*/ 	.word	0xffffffff


	//   ....[32]....
        /*022c*/ 	.word	0xffffffff


	//   ....[33]....
        /*0230*/ 	.word	0xffffffff


	//   ....[34]....
        /*0234*/ 	.word	0xffffffff


	//   ....[35]....
        /*0238*/ 	.word	0xffffffff


	//   ....[36]....
        /*023c*/ 	.word	0xffffffff


	//   ....[37]....
        /*0240*/ 	.word	0xffffffff


	//   ....[38]....
        /*0244*/ 	.word	0xffffffff


	//   ....[39]....
        /*0248*/ 	.word	0xffffffff


	//   ....[40]....
        /*024c*/ 	.word	0xffffffff


	//   ....[41]....
        /*0250*/ 	.word	0xffffffff


	//   ....[42]....
        /*0254*/ 	.word	0xffffffff


	//   ....[43]....
        /*0258*/ 	.word	0xffffffff


	//   ....[44]....
        /*025c*/ 	.word	0xffffffff


	//   ....[45]....
        /*0260*/ 	.word	0xffffffff


	//   ....[46]....
        /*0264*/ 	.word	0xffffffff


	//   ....[47]....
        /*0268*/ 	.word	0xffffffff


	//   ....[48]....
        /*026c*/ 	.word	0xffffffff


	//   ....[49]....
        /*0270*/ 	.word	0xffffffff


	//   ....[50]....
        /*0274*/ 	.word	0xffffffff


	//   ....[51]....
        /*0278*/ 	.word	0xffffffff


	//   ....[52]....
        /*027c*/ 	.word	0xffffffff


	//   ....[53]....
        /*0280*/ 	.word	0xffffffff


	//   ....[54]....
        /*0284*/ 	.word	0xffffffff


	//   ....[55]....
        /*0288*/ 	.word	0xffffffff


	//   ....[56]....
        /*028c*/ 	.word	0xffffffff


	//   ....[57]....
        /*0290*/ 	.word	0xffffffff


	//   ....[58]....
        /*0294*/ 	.word	0xffffffff


	//   ....[59]....
        /*0298*/ 	.word	0xffffffff


	//   ....[60]....
        /*029c*/ 	.word	0xffffffff


	//   ....[61]....
        /*02a0*/ 	.word	0xffffffff


	//   ....[62]....
        /*02a4*/ 	.word	0xffffffff


	//   ....[63]....
        /*02a8*/ 	.word	0x0500000f


	//   ....[64]....
        /*02ac*/ 	.word	0x0500000f


	//   ....[65]....
        /*02b0*/ 	.word	0x0500000f


	//   ....[66]....
        /*02b4*/ 	.word	0x0500000f


	//   ....[67]....
        /*02b8*/ 	.word	0x0500000f


	//   ....[68]....
        /*02bc*/ 	.word	0x0500000f


	//   ....[69]....
        /*02c0*/ 	.word	0x0500000f


	//   ....[70]....
        /*02c4*/ 	.word	0x0500000f


	//   ....[71]....
        /*02c8*/ 	.word	0x0500000f


	//   ....[72]....
        /*02cc*/ 	.word	0x0500000f


	//   ....[73]....
        /*02d0*/ 	.word	0x0500000f


	//   ....[74]....
        /*02d4*/ 	.word	0x0500000f


	//   ....[75]....
        /*02d8*/ 	.word	0x0500000f


	//   ....[76]....
        /*02dc*/ 	.word	0x0500000f


	//   ....[77]....
        /*02e0*/ 	.word	0x0500000f


	//   ....[78]....
        /*02e4*/ 	.word	0x0500000f


	//   ....[79]....
        /*02e8*/ 	.word	0x0500000f


	//   ....[80]....
        /*02ec*/ 	.word	0x0500000f


	//   ....[81]....
        /*02f0*/ 	.word	0x0500000f


	//   ....[82]....
        /*02f4*/ 	.word	0x0500000f


	//   ....[83]....
        /*02f8*/ 	.word	0x0500000f


	//   ....[84]....
        /*02fc*/ 	.word	0x0500000f


	//   ....[85]....
        /*0300*/ 	.word	0x0500000f


	//   ....[86]....
        /*0304*/ 	.word	0x0500000f


	//   ....[87]....
        /*0308*/ 	.word	0x0500000f


	//   ....[88]....
        /*030c*/ 	.word	0x0500000f


	//   ....[89]....
        /*0310*/ 	.word	0x0500000f


	//   ....[90]....
        /*0314*/ 	.word	0x0500000f


	//   ....[91]....
        /*0318*/ 	.word	0x0500000f


	//   ....[92]....
        /*031c*/ 	.word	0x0500000f


	//   ....[93]....
        /*0320*/ 	.word	0x0500000f


	//   ....[94]....
        /*0324*/ 	.word	0x0500000f


	//   ....[95]....
        /*0328*/ 	.word	0x0500000f


	//   ....[96]....
        /*032c*/ 	.word	0x0500000f


	//----- nvinfo : EIATTR_COOP_GROUP_INSTR_OFFSETS
	.align		4
.L_173:
        /*0330*/ 	.byte	0x04, 0x28
        /*0332*/ 	.short	(.L_175 - .L_174)


	//   ....[0]....
.L_174:
        /*0334*/ 	.word	0x00000070


	//   ....[1]....
        /*0338*/ 	.word	0x00000140


	//   ....[2]....
        /*033c*/ 	.word	0x00000190


	//   ....[3]....
        /*0340*/ 	.word	0x000003e0


	//   ....[4]....
        /*0344*/ 	.word	0x00000540


	//   ....[5]....
        /*0348*/ 	.word	0x00000660


	//   ....[6]....
        /*034c*/ 	.word	0x000007c0


	//   ....[7]....
        /*0350*/ 	.word	0x00001360


	//   ....[8]....
        /*0354*/ 	.word	0x00003150


	//   ....[9]....
        /*0358*/ 	.word	0x00003190


	//   ....[10]....
        /*035c*/ 	.word	0x000031b0


	//   ....[11]....
        /*0360*/ 	.word	0x000031d0


	//   ....[12]....
        /*0364*/ 	.word	0x00005430


	//   ....[13]....
        /*0368*/ 	.word	0x00005480


	//   ....[14]....
        /*036c*/ 	.word	0x000054a0


	//   ....[15]....
        /*0370*/ 	.word	0x000054c0


	//   ....[16]....
        /*0374*/ 	.word	0x00006a90


	//   ....[17]....
        /*0378*/ 	.word	0x00006ae0


	//   ....[18]....
        /*037c*/ 	.word	0x00006b00


	//   ....[19]....
        /*0380*/ 	.word	0x00006b20


	//   ....[20]....
        /*0384*/ 	.word	0x00007c00


	//   ....[21]....
        /*0388*/ 	.word	0x00007c60


	//   ....[22]....
        /*038c*/ 	.word	0x00007ca0


	//   ....[23]....
        /*0390*/ 	.word	0x00007cd0


	//   ....[24]....
        /*0394*/ 	.word	0x00007d00


	//   ....[25]....
        /*0398*/ 	.word	0x00007d20


	//   ....[26]....
        /*039c*/ 	.word	0x000089a0


	//   ....[27]....
        /*03a0*/ 	.word	0x000089b0


	//   ....[28]....
        /*03a4*/ 	.word	0x00009a10


	//   ....[29]....
        /*03a8*/ 	.word	0x0000a4e0


	//   ....[30]....
        /*03ac*/ 	.word	0x0000ae60


	//   ....[31]....
        /*03b0*/ 	.word	0x0000ae70


	//   ....[32]....
        /*03b4*/ 	.word	0x0000ae80


	//   ....[33]....
        /*03b8*/ 	.word	0x0000aea0


	//   ....[34]....
        /*03bc*/ 	.word	0x0000aed0


	//   ....[35]....
        /*03c0*/ 	.word	0x0000b050


	//   ....[36]....
        /*03c4*/ 	.word	0x0000b060


	//   ....[37]....
        /*03c8*/ 	.word	0x0000b0b0


	//   ....[38]....
        /*03cc*/ 	.word	0x0000b180


	//   ....[39]....
        /*03d0*/ 	.word	0x0000b1a0


	//   ....[40]....
        /*03d4*/ 	.word	0x0000b240


	//   ....[41]....
        /*03d8*/ 	.word	0x0000b260


	//   ....[42]....
        /*03dc*/ 	.word	0x0000b2e0


	//   ....[43]....
        /*03e0*/ 	.word	0x0000b300


	//   ....[44]....
        /*03e4*/ 	.word	0x0000b310


	//   ....[45]....
        /*03e8*/ 	.word	0x0000b320


	//   ....[46]....
        /*03ec*/ 	.word	0x0000bb10


	//   ....[47]....
        /*03f0*/ 	.word	0x0000bb40


	//   ....[48]....
        /*03f4*/ 	.word	0x0000bb60


	//   ....[49]....
        /*03f8*/ 	.word	0x0000bc10


	//   ....[50]....
        /*03fc*/ 	.word	0x0000bcb0


	//   ....[51]....
        /*0400*/ 	.word	0x0000bcc0


	//   ....[52]....
        /*0404*/ 	.word	0x0000bce0


	//   ....[53]....
        /*0408*/ 	.word	0x0000bd10


	//   ....[54]....
        /*040c*/ 	.word	0x0000bd80


	//   ....[55]....
        /*0410*/ 	.word	0x0000bdb0


	//   ....[56]....
        /*0414*/ 	.word	0x0000be30


	//   ....[57]....
        /*0418*/ 	.word	0x0000be70


	//   ....[58]....
        /*041c*/ 	.word	0x0000bf00


	//   ....[59]....
        /*0420*/ 	.word	0x0000bf30


	//   ....[60]....
        /*0424*/ 	.word	0x0000bfe0


	//   ....[61]....
        /*0428*/ 	.word	0x0000c030


	//   ....[62]....
        /*042c*/ 	.word	0x0000e310


	//   ....[63]....
        /*0430*/ 	.word	0x0000e890


	//   ....[64]....
        /*0434*/ 	.word	0x0000ea10


	//   ....[65]....
        /*0438*/ 	.word	0x0000ea60


	//   ....[66]....
        /*043c*/ 	.word	0x0000ebb0


	//   ....[67]....
        /*0440*/ 	.word	0x0000ec20


	//   ....[68]....
        /*0444*/ 	.word	0x0000ed70


	//   ....[69]....
        /*0448*/ 	.word	0x0000edf0


	//   ....[70]....
        /*044c*/ 	.word	0x0000eee0


	//   ....[71]....
        /*0450*/ 	.word	0x0000ef70


	//   ....[72]....
        /*0454*/ 	.word	0x0000f080


	//   ....[73]....
        /*0458*/ 	.word	0x0000f0f0


	//   ....[74]....
        /*045c*/ 	.word	0x0000f210


	//   ....[75]....
        /*0460*/ 	.word	0x0000f280


	//   ....[76]....
        /*0464*/ 	.word	0x0000f390


	//   ....[77]....
        /*0468*/ 	.word	0x0000f3f0


	//   ....[78]....
        /*046c*/ 	.word	0x0000f4f0


	//   ....[79]....
        /*0470*/ 	.word	0x0000f540


	//   ....[80]....
        /*0474*/ 	.word	0x0000f5e0


	//   ....[81]....
        /*0478*/ 	.word	0x0000f6a0


	//   ....[82]....
        /*047c*/ 	.word	0x0000f9b0


	//   ....[83]....
        /*0480*/ 	.word	0x0000fa20


	//   ....[84]....
        /*0484*/ 	.word	0x0000fb30


	//   ....[85]....
        /*0488*/ 	.word	0x0000fb90


	//   ....[86]....
        /*048c*/ 	.word	0x0000fca0


	//   ....[87]....
        /*0490*/ 	.word	0x0000fcf0


	//   ....[88]....
        /*0494*/ 	.word	0x0000fdf0


	//   ....[89]....
        /*0498*/ 	.word	0x0000fe50


	//   ....[90]....
        /*049c*/ 	.word	0x0000ffc0


	//   ....[91]....
        /*04a0*/ 	.word	0x00010010


	//   ....[92]....
        /*04a4*/ 	.word	0x00010130


	//   ....[93]....
        /*04a8*/ 	.word	0x00010180


	//   ....[94]....
        /*04ac*/ 	.word	0x00010290


	//   ....[95]....
        /*04b0*/ 	.word	0x000102e0


	//   ....[96]....
        /*04b4*/ 	.word	0x000106f0


	//----- nvinfo : EIATTR_REG_RECONFIG
	.align		4
.L_175:
        /*04b8*/ 	.byte	0x01, 0x54
	.zero		2


	//----- nvinfo : EIATTR_SYSCALL_OFFSETS
	.align		4
        /*04bc*/ 	.byte	0x04, 0x46
        /*04be*/ 	.short	(.L_177 - .L_176)


	//   ....[0]....
.L_176:
        /*04c0*/ 	.word	0x00001500


	//   ....[1]....
        /*04c4*/ 	.word	0x0000a110


	//   ....[2]....
        /*04c8*/ 	.word	0x0000a250


	//   ....[3]....
        /*04cc*/ 	.word	0x0000a340


	//   ....[4]....
        /*04d0*/ 	.word	0x0000aa70


	//   ....[5]....
        /*04d4*/ 	.word	0x0000b670


	//----- nvinfo : EIATTR_MBARRIER_INSTR_OFFSETS
	.align		4
.L_177:
        /*04d8*/ 	.byte	0x04, 0x39
        /*04da*/ 	.short	(.L_179 - .L_178)


	//   ....[0]....
.L_178:
        /*04dc*/ 	.word	0x00000280
        /*04e0*/ 	.word	0x000000ff
        /*04e4*/ 	.word	0x00032400
        /*04e8*/ 	.short	0x0100
        /*04ea*/ 	.byte	0x08
	.zero		1


	//   ....[1]....
        /*04ec*/ 	.word	0x00000290
        /*04f0*/ 	.word	0x000000ff
        /*04f4*/ 	.word	0x00032410
        /*04f8*/ 	.short	0x0100
        /*04fa*/ 	.byte	0x08
	.zero		1


	//   ....[2]....
        /*04fc*/ 	.word	0x000002a0
        /*0500*/ 	.word	0x000000ff
        /*0504*/ 	.word	0x00032420
        /*0508*/ 	.short	0x0100
        /*050a*/ 	.byte	0x08
	.zero		1


	//   ....[3]....
        /*050c*/ 	.word	0x00000390
        /*0510*/ 	.word	0x000000ff
        /*0514*/ 	.word	0x00032430
        /*0518*/ 	.short	0x0100
        /*051a*/ 	.byte	0x08
	.zero		1


	//   ....[4]....
        /*051c*/ 	.word	0x000003a0
        /*0520*/ 	.word	0x000000ff
        /*0524*/ 	.word	0x00032440
        /*0528*/ 	.short	0x0100
        /*052a*/ 	.byte	0x08
	.zero		1


	//   ....[5]....
        /*052c*/ 	.word	0x000003b0
        /*0530*/ 	.word	0x000000ff
        /*0534*/ 	.word	0x00032438
        /*0538*/ 	.short	0x0100
        /*053a*/ 	.byte	0x08
	.zero		1


	//   ....[6]....
        /*053c*/ 	.word	0x000003c0
        /*0540*/ 	.word	0x000000ff
        /*0544*/ 	.word	0x00032448
        /*0548*/ 	.short	0x0100
        /*054a*/ 	.byte	0x08
	.zero		1


	//   ....[7]....
        /*054c*/ 	.word	0x000004f0
        /*0550*/ 	.word	0x000000ff
        /*0554*/ 	.word	0x00032450
        /*0558*/ 	.short	0x0100
        /*055a*/ 	.byte	0x08
	.zero		1


	//   ....[8]....
        /*055c*/ 	.word	0x00000500
        /*0560*/ 	.word	0x000000ff
        /*0564*/ 	.word	0x00032460
        /*0568*/ 	.short	0x0100
        /*056a*/ 	.byte	0x08
	.zero		1


	//   ....[9]....
        /*056c*/ 	.word	0x00000510
        /*0570*/ 	.word	0x000000ff
        /*0574*/ 	.word	0x00032458
        /*0578*/ 	.short	0x0100
        /*057a*/ 	.byte	0x08
	.zero		1


	//   ....[10]....
        /*057c*/ 	.word	0x00000520
        /*0580*/ 	.word	0x000000ff
        /*0584*/ 	.word	0x00032468
        /*0588*/ 	.short	0x0100
        /*058a*/ 	.byte	0x08
	.zero		1


	//   ....[11]....
        /*058c*/ 	.word	0x00000610
        /*0590*/ 	.word	0x000000ff
        /*0594*/ 	.word	0x00032470
        /*0598*/ 	.short	0x0100
        /*059a*/ 	.byte	0x06
	.zero		1


	//   ....[12]....
        /*059c*/ 	.word	0x00000620
        /*05a0*/ 	.word	0x000000ff
        /*05a4*/ 	.word	0x00032480
        /*05a8*/ 	.short	0x0100
        /*05aa*/ 	.byte	0x06
	.zero		1


	//   ....[13]....
        /*05ac*/ 	.word	0x00000630
        /*05b0*/ 	.word	0x000000ff
        /*05b4*/ 	.word	0x00032478
        /*05b8*/ 	.short	0x0100
        /*05ba*/ 	.byte	0x06
	.zero		1


	//   ....[14]....
        /*05bc*/ 	.word	0x00000640
        /*05c0*/ 	.word	0x000000ff
        /*05c4*/ 	.word	0x00032488
        /*05c8*/ 	.short	0x0100
        /*05ca*/ 	.byte	0x06
	.zero		1


	//   ....[15]....
        /*05cc*/ 	.word	0x00000770
        /*05d0*/ 	.word	0x000000ff
        /*05d4*/ 	.word	0x00032490
        /*05d8*/ 	.short	0x0100
        /*05da*/ 	.byte	0x08
	.zero		1


	//   ....[16]....
        /*05dc*/ 	.word	0x00000780
        /*05e0*/ 	.word	0x000000ff
        /*05e4*/ 	.word	0x000324a0
        /*05e8*/ 	.short	0x0100
        /*05ea*/ 	.byte	0x08
	.zero		1


	//   ....[17]....
        /*05ec*/ 	.word	0x00000790
        /*05f0*/ 	.word	0x000000ff
        /*05f4*/ 	.word	0x00032498
        /*05f8*/ 	.short	0x0100
        /*05fa*/ 	.byte	0x08
	.zero		1


	//   ....[18]....
        /*05fc*/ 	.word	0x000007a0
        /*0600*/ 	.word	0x000000ff
        /*0604*/ 	.word	0x000324a8
        /*0608*/ 	.short	0x0100
        /*060a*/ 	.byte	0x08
	.zero		1


	//   ....[19]....
        /*060c*/ 	.word	0x000008d0
        /*0610*/ 	.word	0x000000ff
        /*0614*/ 	.word	0x000324b0
        /*0618*/ 	.short	0x0100
        /*061a*/ 	.byte	0x08
	.zero		1


	//   ....[20]....
        /*061c*/ 	.word	0x000008e0
        /*0620*/ 	.word	0x000000ff
        /*0624*/ 	.word	0x000324c0
        /*0628*/ 	.short	0x0100
        /*062a*/ 	.byte	0x08
	.zero		1


	//   ....[21]....
        /*062c*/ 	.word	0x000008f0
        /*0630*/ 	.word	0x000000ff
        /*0634*/ 	.word	0x000324b8
        /*0638*/ 	.short	0x0100
        /*063a*/ 	.byte	0x08
	.zero		1


	//   ....[22]....
        /*063c*/ 	.word	0x00000900
        /*0640*/ 	.word	0x000000ff
        /*0644*/ 	.word	0x000324c8
        /*0648*/ 	.short	0x0100
        /*064a*/ 	.byte	0x08
	.zero		1


	//   ....[23]....
        /*064c*/ 	.word	0x00001540
        /*0650*/ 	.word	0x000000ff
        /*0654*/ 	.word	0x00032400
        /*0658*/ 	.short	0x010a
        /*065a*/ 	.byte	0x04
	.zero		1


	//   ....[24]....
        /*065c*/ 	.word	0x00001600
        /*0660*/ 	.word	0x000000ff
        /*0664*/ 	.word	0x00032430
        /*0668*/ 	.short	0x010a
        /*066a*/ 	.byte	0x04
	.zero		1


	//   ....[25]....
        /*066c*/ 	.word	0x00001650
        /*0670*/ 	.word	0x000000ff
        /*0674*/ 	.word	0x00032430
        /*0678*/ 	.short	0x010a
        /*067a*/ 	.byte	0x04
	.zero		1


	//   ....[26]....
        /*067c*/ 	.word	0x000019d0
        /*0680*/ 	.word	0x000000ff
        /*0684*/ 	.word	0x00032410
        /*0688*/ 	.short	0x010a
        /*068a*/ 	.byte	0x09
	.zero		1


	//   ....[27]....
        /*068c*/ 	.word	0x00001a20
        /*0690*/ 	.word	0x000000ff
        /*0694*/ 	.word	0x00032450
        /*0698*/ 	.short	0x010a
        /*069a*/ 	.byte	0x04
	.zero		1


	//   ....[28]....
        /*069c*/ 	.word	0x00001a70
        /*06a0*/ 	.word	0x000000ff
        /*06a4*/ 	.word	0x00032450
        /*06a8*/ 	.short	0x010a
        /*06aa*/ 	.byte	0x04
	.zero		1


	//   ....[29]....
        /*06ac*/ 	.word	0x00003450
        /*06b0*/ 	.word	0x00000018
        /*06b4*/ 	.word	0x00000000
        /*06b8*/ 	.short	0x0101
        /*06ba*/ 	.byte	0x3f
	.zero		1


	//   ....[30]....
        /*06bc*/ 	.word	0x00003f30
        /*06c0*/ 	.word	0x000000a0
        /*06c4*/ 	.word	0x00000000
        /*06c8*/ 	.short	0x0101
        /*06ca*/ 	.byte	0x3f
	.zero		1


	//   ....[31]....
        /*06cc*/ 	.word	0x00004110
        /*06d0*/ 	.word	0x000000ff
        /*06d4*/ 	.word	0x00032430
        /*06d8*/ 	.short	0x010a
        /*06da*/ 	.byte	0x06
	.zero		1


	//   ....[32]....
        /*06dc*/ 	.word	0x00004160
        /*06e0*/ 	.word	0x000000ff
        /*06e4*/ 	.word	0x00032430
        /*06e8*/ 	.short	0x010a
        /*06ea*/ 	.byte	0x06
	.zero		1


	//   ....[33]....
        /*06ec*/ 	.word	0x000044c0
        /*06f0*/ 	.word	0x000000ff
        /*06f4*/ 	.word	0x00032450
        /*06f8*/ 	.short	0x010a
        /*06fa*/ 	.byte	0x06
	.zero		1


	//   ....[34]....
        /*06fc*/ 	.word	0x00004510
        /*0700*/ 	.word	0x000000ff
        /*0704*/ 	.word	0x00032450
        /*0708*/ 	.short	0x010a
        /*070a*/ 	.byte	0x06
	.zero		1


	//   ....[35]....
        /*070c*/ 	.word	0x000056b0
        /*0710*/ 	.word	0x00000098
        /*0714*/ 	.word	0x00000000
        /*0718*/ 	.short	0x0101
        /*071a*/ 	.byte	0x3f
	.zero		1


	//   ....[36]....
        /*071c*/ 	.word	0x00006a70
        /*0720*/ 	.word	0x000000c9
        /*0724*/ 	.word	0x00000000
        /*0728*/ 	.short	0x0101
        /*072a*/ 	.byte	0x3f
	.zero		1


	//   ....[37]....
        /*072c*/ 	.word	0x00007d30
        /*0730*/ 	.word	0x000000ff
        /*0734*/ 	.word	0x00000000
        /*0738*/ 	.short	0x0101
        /*073a*/ 	.byte	0x04
	.zero		1


	//   ....[38]....
        /*073c*/ 	.word	0x0000a730
        /*0740*/ 	.word	0x000000ff
        /*0744*/ 	.word	0x00032440
        /*0748*/ 	.short	0x010a
        /*074a*/ 	.byte	0x26
	.zero		1


	//   ....[39]....
        /*074c*/ 	.word	0x0000b480
        /*0750*/ 	.word	0x000000ff
        /*0754*/ 	.word	0x00032400
        /*0758*/ 	.short	0x0107
        /*075a*/ 	.byte	0x26
	.zero		1


	//   ....[40]....
        /*075c*/ 	.word	0x0000b500
        /*0760*/ 	.word	0x000000ff
        /*0764*/ 	.word	0x00032400
        /*0768*/ 	.short	0x0101
        /*076a*/ 	.byte	0x26
	.zero		1


	//   ....[41]....
        /*076c*/ 	.word	0x0000c1e0
        /*0770*/ 	.word	0x000000ff
        /*0774*/ 	.word	0x00032410
        /*0778*/ 	.short	0x0107
        /*077a*/ 	.byte	0x26
	.zero		1


	//   ....[42]....
        /*077c*/ 	.word	0x0000c240
        /*0780*/ 	.word	0x000000ff
        /*0784*/ 	.word	0x00032410
        /*0788*/ 	.short	0x0101
        /*078a*/ 	.byte	0x26
	.zero		1


	//   ....[43]....
        /*078c*/ 	.word	0x0000c250
        /*0790*/ 	.word	0x000000ff
        /*0794*/ 	.word	0x00032420
        /*0798*/ 	.short	0x010a
        /*079a*/ 	.byte	0x26
	.zero		1


	//   ....[44]....
        /*079c*/ 	.word	0x0000c2b0
        /*07a0*/ 	.word	0x000000ff
        /*07a4*/ 	.word	0x00032460
        /*07a8*/ 	.short	0x010a
        /*07aa*/ 	.byte	0x26
	.zero		1


	//   ....[45]....
        /*07ac*/ 	.word	0x0000cb40
        /*07b0*/ 	.word	0x000000ff
        /*07b4*/ 	.word	0x00032448
        /*07b8*/ 	.short	0x010a
        /*07ba*/ 	.byte	0x26
	.zero		1


	//   ....[46]....
        /*07bc*/ 	.word	0x0000cd10
        /*07c0*/ 	.word	0x000000ff
        /*07c4*/ 	.word	0x00032468
        /*07c8*/ 	.short	0x010a
        /*07ca*/ 	.byte	0x26
	.zero		1


	//   ....[47]....
        /*07cc*/ 	.word	0x0000d380
        /*07d0*/ 	.word	0x000000ff
        /*07d4*/ 	.word	0x00032440
        /*07d8*/ 	.short	0x010a
        /*07da*/ 	.byte	0x26
	.zero		1


	//   ....[48]....
        /*07dc*/ 	.word	0x0000d560
        /*07e0*/ 	.word	0x000000ff
        /*07e4*/ 	.word	0x00032460
        /*07e8*/ 	.short	0x010a
        /*07ea*/ 	.byte	0x26
	.zero		1


	//   ....[49]....
        /*07ec*/ 	.word	0x0000dbf0
        /*07f0*/ 	.word	0x000000ff
        /*07f4*/ 	.word	0x00032448
        /*07f8*/ 	.short	0x010a
        /*07fa*/ 	.byte	0x26
	.zero		1


	//   ....[50]....
        /*07fc*/ 	.word	0x0000ddd0
        /*0800*/ 	.word	0x000000ff
        /*0804*/ 	.word	0x00032468
        /*0808*/ 	.short	0x010a
        /*080a*/ 	.byte	0x26
	.zero		1


	//   ....[51]....
        /*080c*/ 	.word	0x0000e2a0
        /*0810*/ 	.word	0x00000002
        /*0814*/ 	.word	0x00032420
        /*0818*/ 	.short	0x010a
        /*081a*/ 	.byte	0x3f
	.zero		1


	//   ....[52]....
        /*081c*/ 	.word	0x0000e440
        /*0820*/ 	.word	0x00000007
        /*0824*/ 	.word	0x00000000
        /*0828*/ 	.short	0x010a
        /*082a*/ 	.byte	0x3f
	.zero		1


	//   ....[53]....
        /*082c*/ 	.word	0x0000e4b0
        /*0830*/ 	.word	0x00000005
        /*0834*/ 	.word	0x00000000
        /*0838*/ 	.short	0x010a
        /*083a*/ 	.byte	0x3f
	.zero		1


	//   ....[54]....
        /*083c*/ 	.word	0x0000e510
        /*0840*/ 	.word	0x00000005
        /*0844*/ 	.word	0x00000000
        /*0848*/ 	.short	0x010a
        /*084a*/ 	.byte	0x3f
	.zero		1


	//   ....[55]....
        /*084c*/ 	.word	0x0000e540
        /*0850*/ 	.word	0x00000003
        /*0854*/ 	.word	0x00000000
        /*0858*/ 	.short	0x010a
        /*085a*/ 	.byte	0x3f
	.zero		1


	//   ....[56]....
        /*085c*/ 	.word	0x0000e5c0
        /*0860*/ 	.word	0x00000003
        /*0864*/ 	.word	0x00032400
        /*0868*/ 	.short	0x010a
        /*086a*/ 	.byte	0x3f
	.zero		1


	//   ....[57]....
        /*086c*/ 	.word	0x0000e630
        /*0870*/ 	.word	0x00000003
        /*0874*/ 	.word	0x00032430
        /*0878*/ 	.short	0x010a
        /*087a*/ 	.byte	0x3f
	.zero		1


	//   ....[58]....
        /*087c*/ 	.word	0x0000e6a0
        /*0880*/ 	.word	0x0000000b
        /*0884*/ 	.word	0x00032410
        /*0888*/ 	.short	0x010a
        /*088a*/ 	.byte	0x3f
	.zero		1


	//   ....[59]....
        /*088c*/ 	.word	0x0000e710
        /*0890*/ 	.word	0x0000000b
        /*0894*/ 	.word	0x00032450
        /*0898*/ 	.short	0x010a
        /*089a*/ 	.byte	0x3f
	.zero		1


	//   ....[60]....
        /*089c*/ 	.word	0x0000e780
        /*08a0*/ 	.word	0x00000099
        /*08a4*/ 	.word	0x00032430
        /*08a8*/ 	.short	0x010a
        /*08aa*/ 	.byte	0x3f
	.zero		1


	//   ....[61]....
        /*08ac*/ 	.word	0x0000e7f0
        /*08b0*/ 	.word	0x000000c9
        /*08b4*/ 	.word	0x00032450
        /*08b8*/ 	.short	0x010a
        /*08ba*/ 	.byte	0x3f
	.zero		1


	//   ....[62]....
        /*08bc*/ 	.word	0x0000e950
        /*08c0*/ 	.word	0x00000003
        /*08c4*/ 	.word	0x00032440
        /*08c8*/ 	.short	0x010a
        /*08ca*/ 	.byte	0x3f
	.zero		1


	//   ....[63]....
        /*08cc*/ 	.word	0x00010320
        /*08d0*/ 	.word	0x00000003
        /*08d4*/ 	.word	0x00032420
        /*08d8*/ 	.short	0x010a
        /*08da*/ 	.byte	0x3f
	.zero		1


	//   ....[64]....
        /*08dc*/ 	.word	0x00010380
        /*08e0*/ 	.word	0x00000003
        /*08e4*/ 	.word	0x00032460
        /*08e8*/ 	.short	0x010a
        /*08ea*/ 	.byte	0x3f
	.zero		1


	//   ....[65]....
        /*08ec*/ 	.word	0x000103e0
        /*08f0*/ 	.word	0x00000003
        /*08f4*/ 	.word	0x00032448
        /*08f8*/ 	.short	0x010a
        /*08fa*/ 	.byte	0x3f
	.zero		1


	//   ....[66]....
        /*08fc*/ 	.word	0x00010440
        /*0900*/ 	.word	0x00000003
        /*0904*/ 	.word	0x00032468
        /*0908*/ 	.short	0x010a
        /*090a*/ 	.byte	0x3f
	.zero		1


	//   ....[67]....
        /*090c*/ 	.word	0x000104a0
        /*0910*/ 	.word	0x00000003
        /*0914*/ 	.word	0x00032440
        /*0918*/ 	.short	0x010a
        /*091a*/ 	.byte	0x3f
	.zero		1


	//   ....[68]....
        /*091c*/ 	.word	0x00010500
        /*0920*/ 	.word	0x00000003
        /*0924*/ 	.word	0x00032460
        /*0928*/ 	.short	0x010a
        /*092a*/ 	.byte	0x3f
	.zero		1


	//   ....[69]....
        /*092c*/ 	.word	0x00010560
        /*0930*/ 	.word	0x00000003
        /*0934*/ 	.word	0x00032448
        /*0938*/ 	.short	0x010a
        /*093a*/ 	.byte	0x3f
	.zero		1


	//   ....[70]....
        /*093c*/ 	.word	0x000105c0
        /*0940*/ 	.word	0x00000003
        /*0944*/ 	.word	0x00032468
        /*0948*/ 	.short	0x010a
        /*094a*/ 	.byte	0x3f
	.zero		1


	//   ....[71]....
        /*094c*/ 	.word	0x00010610
        /*0950*/ 	.word	0x00000002
        /*0954*/ 	.word	0x00032420
        /*0958*/ 	.short	0x010a
        /*095a*/ 	.byte	0x3f
	.zero		1


	//   ....[72]....
        /*095c*/ 	.word	0x000107b0
        /*0960*/ 	.word	0x00000007
        /*0964*/ 	.word	0x00000000
        /*0968*/ 	.short	0x010a
        /*096a*/ 	.byte	0x3f
	.zero		1


	//   ....[73]....
        /*096c*/ 	.word	0x00010800
        /*0970*/ 	.word	0x00000005
        /*0974*/ 	.word	0x00000000
        /*0978*/ 	.short	0x010a
        /*097a*/ 	.byte	0x3f
	.zero		1


	//   ....[74]....
        /*097c*/ 	.word	0x00010850
        /*0980*/ 	.word	0x00000005
        /*0984*/ 	.word	0x00000000
        /*0988*/ 	.short	0x010a
        /*098a*/ 	.byte	0x3f
	.zero		1


	//----- nvinfo : EIATTR_NUM_MBARRIERS
	.align		4
.L_179:
        /*098c*/ 	.byte	0x03, 0x38
        /*098e*/ 	.short	0x0017


	//----- nvinfo : EIATTR_EXIT_INSTR_OFFSETS
	.align		4
        /*0990*/ 	.byte	0x04, 0x1c
        /*0992*/ 	.short	(.L_181 - .L_180)


	//   ....[0]....
.L_180:
        /*0994*/ 	.word	0x0000e590


	//----- nvinfo : EIATTR_MAX_THREADS
	.align		4
.L_181:
        /*0998*/ 	.byte	0x04, 0x05
        /*099a*/ 	.short	(.L_183 - .L_182)
.L_182:
        /*099c*/ 	.word	0x00000180
        /*09a0*/ 	.word	0x00000001
        /*09a4*/ 	.word	0x00000001


	//----- nvinfo : EIATTR_CRS_STACK_SIZE
	.align		4
.L_183:
        /*09a8*/ 	.byte	0x04, 0x1e
        /*09aa*/ 	.short	(.L_185 - .L_184)
.L_184:
        /*09ac*/ 	.word	0x00000000


	//----- nvinfo : EIATTR_CBANK_PARAM_SIZE
	.align		4
.L_185:
        /*09b0*/ 	.byte	0x03, 0x19
        /*09b2*/ 	.short	0x0b70


	//----- nvinfo : EIATTR_PARAM_CBANK
	.align		4
        /*09b4*/ 	.byte	0x04, 0x0a
        /*09b6*/ 	.short	(.L_187 - .L_186)
	.align		4
.L_186:
        /*09b8*/ 	.word	index@(.nv.constant0._ZN7cutlass13device_kernelIN5flash11enable_sm90INS1_16FlashAttnFwdSm90INS1_25CollectiveMainloopFwdSm90ILi2EN4cute5tupleIJNS5_1CILi1EEES8_S8_EEENS6_IJNS7_ILi128EEENS7_ILi96EEENS7_ILi64EEEEEELi256ENS_10bfloat16_tEfNS_4arch4Sm90ELb0ELb0ELb1ELb0ELb0ELb0ELb1ELb1ELb0ELb1ELb1ELb0EEENS1_21CollectiveEpilogueFwdINS6_IJSA_NS7_ILi256EEESB_EEES9_SE_SG_Li256ELb0ELb1ELb1ELb0EEENS1_19SingleTileSchedulerILb0ELb1ELb1ELi128EEEEEEEEEvNT_6ParamsE)
        /*09bc*/ 	.short	0x0210
        /*09be*/ 	.short	0x0b70


	//----- nvinfo : EIATTR_SW_WAR
	.align		4
.L_187:
        /*09c0*/ 	.byte	0x04, 0x36
        /*09c2*/ 	.short	(.L_189 - .L_188)
.L_188:
        /*09c4*/ 	.word	0x00000008
.L_189:


//--------------------- .nv.info._ZN7cutlass13device_kernelIN5flash11enable_sm90INS1_16FlashAttnFwdSm90INS1_25CollectiveMainloopFwdSm90ILi2EN4cute5tupleIJNS5_1CILi1EEES8_S8_EEENS6_IJNS7_ILi128EEENS7_ILi96EEENS7_ILi64EEEEEELi256ENS_10bfloat16_tEfNS_4arch4Sm90ELb0ELb0ELb1ELb1ELb0ELb0ELb0ELb1ELb0ELb1ELb1ELb0EEENS1_21CollectiveEpilogueFwdINS6_IJSA_NS7_ILi256EEESB_EEES9_SE_SG_Li256ELb1ELb1ELb1ELb0EEENS1_36VarlenDynamicPersistentTileSchedulerILi128ELi96ELi256ELi128ELb1ELb1ELb1ELb0ELb1ELb1EEEEEEEEEvNT_6ParamsE --------------------------
	.section	.nv.info._ZN7cutlass13device_kernelIN5flash11enable_sm90INS1_16FlashAttnFwdSm90INS1_25CollectiveMainloopFwdSm90ILi2EN4cute5tupleIJNS5_1CILi1EEES8_S8_EEENS6_IJNS7_ILi128EEENS7_ILi96EEENS7_ILi64EEEEEELi256ENS_10bfloat16_tEfNS_4arch4Sm90ELb0ELb0ELb1ELb1ELb0ELb0ELb0ELb1ELb0ELb1ELb1ELb0EEENS1_21CollectiveEpilogueFwdINS6_IJSA_NS7_ILi256EEESB_EEES9_SE_SG_Li256ELb1ELb1ELb1ELb0EEENS1_36VarlenDynamicPersistentTileSchedulerILi128ELi96ELi256ELi128ELb1ELb1ELb1ELb0ELb1ELb1EEEEEEEEEvNT_6ParamsE,"",@"SHT_CUDA_INFO"
	.sectionflags	@""
	.align	4


	//----- nvinfo : EIATTR_CUDA_API_VERSION
	.align		4
        /*0000*/ 	.byte	0x04, 0x37
        /*0002*/ 	.short	(.L_191 - .L_190)
.L_190:
        /*0004*/ 	.word	0x00000082


	//----- nvinfo : EIATTR_KPARAM_INFO
	.align		4
.L_191:
        /*0008*/ 	.byte	0x04, 0x17
        /*000a*/ 	.short	(.L_193 - .L_192)
.L_192:
        /*000c*/ 	.word	0x00000000
        /*0010*/ 	.short	0x0000
        /*0012*/ 	.short	0x0070
        /*0014*/ 	.byte	0x00, 0xf0, 0x01, 0x2a


	//----- nvinfo : EIATTR_SPARSE_MMA_MASK
	.align		4
.L_193:
        /*0018*/ 	.byte	0x03, 0x50
        /*001a*/ 	.short	0x0000


	//----- nvinfo : EIATTR_MAXREG_COUNT
	.align		4
        /*001c*/ 	.byte	0x03, 0x1b
        /*001e*/ 	.short	0x00a8


	//----- nvinfo : EIATTR_NUM_BARRIERS
	.align		4
        /*0020*/ 	.byte	0x02, 0x4c
        /*0022*/ 	.byte	0x10
	.zero		1


	//----- nvinfo : EIATTR_EXTERNS
	.align		4
        /*0024*/ 	.byte	0x04, 0x0f
        /*0026*/ 	.short	(.L_195 - .L_194)


	//   ....[0]....
	.align		4
.L_194:
        /*0028*/ 	.word	index@(__assertfail)


	//----- nvinfo : EIATTR_ANNOTATIONS
	.align		4
.L_195:
        /*002c*/ 	.byte	0x04, 0x55
        /*002e*/ 	.short	(.L_197 - .L_196)


	//   ....[0]....
.L_196:
        /* <DEDUP_REMOVED lines=65> */


	//----- nvinfo : EIATTR_MERCURY_ISA_VERSION
	.align		4
.L_197:
        /*0430*/ 	.byte	0x03, 0x5f
        /*0432*/ 	.short	0x0101


	//----- nvinfo : EIATTR_UNUSED_LOAD_BYTE_OFFSET
	.align		4
        /*0434*/ 	.byte	0x04, 0x44
        /*0436*/ 	.short	(.L_199 - .L_198)


	//   ....[0]....
.L_198:
        /*0438*/ 	.word	0x00000a30
        /*043c*/ 	.word	0x0000fff0


	//   ....[1]....
        /*0440*/ 	.word	0x00006da0
        /*0444*/ 	.word	0x0000fff0


	//----- nvinfo : EIATTR_INT_WARP_WIDE_INSTR_OFFSETS
	.align		4
.L_199:
        /*0448*/ 	.byte	0x04, 0x31
        /*044a*/ 	.short	(.L_201 - .L_200)


	//   ....[0]....
.L_200:
        /*044c*/ 	.word	0x00000130


	//   ....[1]....
        /*0450*/ 	.word	0x00000170


	//   ....[2]....
        /*0454*/ 	.word	0x000001e0


	//   ....[3]....
        /*0458*/ 	.word	0x00003cd0


	//   ....[4]....
        /*045c*/ 	.word	0x0000cb30


	//   ....[5]....
        /*0460*/ 	.word	0x0000cbc0


	//   ....[6]....
        /*0464*/ 	.word	0x000107b0


	//   ....[7]....
        /*0468*/ 	.word	0x00010840


	//----- nvinfo : EIATTR_COOP_GROUP_MASK_REGIDS
	.align		4
.L_201:
        /*046c*/ 	.byte	0x04, 0x29
        /*046e*/ 	.short	(.L_203 - .L_202)


	//   ....[0]....
.L_202:
        /*0470*/ 	.word	0xffffffff


	//   ....[1]....
        /*0474*/ 	.word	0xffffffff


	//   ....[2]....
        /*0478*/ 	.word	0xffffffff


	//   ....[3]....
        /*047c*/ 	.word	0xffffffff


	//   ....[4]....
        /*0480*/ 	.word	0xffffffff


	//   ....[5]....
        /*0484*/ 	.word	0xffffffff


	//   ....[6]....
        /*0488*/ 	.word	0xffffffff


	//   ....[7]....
        /*048c*/ 	.word	0xffffffff


	//   ....[8]....
        /*0490*/ 	.word	0xffffffff


	//   ....[9]....
        /*0494*/ 	.word	0xffffffff


	//   ....[10]....
        /*0498*/ 	.word	0xffffffff


	//   ....[11]....
        /*049c*/ 	.word	0xffffffff


	//   ....[12]....
        /*04a0*/ 	.word	0xffffffff


	//   ....[13]....
        /*04a4*/ 	.word	0xffffffff


	//   ....[14]....
        /*04a8*/ 	.word	0xffffffff


	//   ....[15]....
        /*04ac*/ 	.word	0xffffffff


	//   ....[16]....
        /*04b0*/ 	.word	0xffffffff


	//   ....[17]....
        /*04b4*/ 	.word	0xffffffff


	//   ....[18]....
        /*04b8*/ 	.word	0xffffffff


	//   ....[19]....
        /*04bc*/ 	.word	0xffffffff


	//   ....[20]....
        /*04c0*/ 	.word	0xffffffff


	//   ....[21]....
        /*04c4*/ 	.word	0xffffffff


	//   ....[22]....
        /*04c8*/ 	.word	0xffffffff


	//   ....[23]....
        /*04cc*/ 	.word	0xffffffff


	//   ....[24]....
        /*04d0*/ 	.word	0xffffffff


	//   ....[25]....
        /*04d4*/ 	.word	0xffffffff


	//   ....[26]....
        /*04d8*/ 	.word	0xffffffff


	//   ....[27]....
        /*04dc*/ 	.word	0xffffffff


	//   ....[28]....
        /*04e0*/ 	.word	0xffffffff


	//   ....[29]....
        /*04e4*/ 	.word	0xffffffff


	//   ....[30]....
        /*04e8*/ 	.word	0xffffffff


	//   ....[31]....
        /*04ec*/ 	.word	0xffffffff


	//   ....[32]....
        /*04f0*/ 	.word	0xffffffff


	//   ....[33]....
        /*04f4*/ 	.word	0xffffffff


	//   ....[34]....
        /*04f8*/ 	.word	0xffffffff


	//   ....[35]....
        /*04fc*/ 	.word	0xffffffff


	//   ....[36]....
        /*0500*/ 	.word	0xffffffff


	//   ....[37]....
        /*0504*/ 	.word	0xffffffff


	//   ....[38]....
        /*0508*/ 	.word	0xffffffff


	//   ....[39]....
        /*050c*/ 	.word	0xffffffff


	//   ....[40]....
        /*0510*/ 	.word	0xffffffff


	//   ....[41]....
        /*0514*/ 	.word	0xffffffff


	//   ....[42]....
        /*0518*/ 	.word	0xffffffff


	//   ....[43]....
        /*051c*/ 	.word	0xffffffff


	//   ....[44]....
        /*0520*/ 	.word	0xffffffff


	//   ....[45]....
        /*0524*/ 	.word	0xffffffff


	//   ....[46]....
        /*0528*/ 	.word	0xffffffff


	//   ....[47]....
        /*052c*/ 	.word	0xffffffff


	//   ....[48]....
        /*0530*/ 	.word	0xffffffff


	//   ....[49]....
        /*0534*/ 	.word	0xffffffff


	//   ....[50]....
        /*0538*/ 	.word	0xffffffff


	//   ....[51]....
        /*053c*/ 	.word	0xffffffff


	//   ....[52]....
        /*0540*/ 	.word	0xffffffff


	//   ....[53]....
        /*0544*/ 	.word	0xffffffff


	//   ....[54]....
        /*0548*/ 	.word	0xffffffff


	//   ....[55]....
        /*054c*/ 	.word	0xffffffff


	//   ....[56]....
        /*0550*/ 	.word	0xffffffff


	//   ....[57]....
        /*0554*/ 	.word	0xffffffff


	//   ....[58]....
        /*0558*/ 	.word	0xffffffff


	//   ....[59]....
        /*055c*/ 	.word	0xffffffff


	//   ....[60]....
        /*0560*/ 	.word	0xffffffff


	//   ....[61]....
        /*0564*/ 	.word	0xffffffff


	//   ....[62]....
        /*0568*/ 	.word	0xffffffff


	//   ....[63]....
        /*056c*/ 	.word	0xffffffff


	//   ....[64]....
        /*0570*/ 	.word	0xffffffff


	//   ....[65]....
        /*0574*/ 	.word	0xffffffff


	//   ....[66]....
        /*0578*/ 	.word	0xffffffff


	//   ....[67]....
        /*057c*/ 	.word	0xffffffff


	//   ....[68]....
        /*0580*/ 	.word	0xffffffff


	//   ....[69]....
        /*0584*/ 	.word	0xffffffff


	//   ....[70]....
        /*0588*/ 	.word	0xffffffff


	//   ....[71]....
        /*058c*/ 	.word	0xffffffff


	//   ....[72]....
        /*0590*/ 	.word	0xffffffff


	//   ....[73]....
        /*0594*/ 	.word	0xffffffff


	//   ....[74]....
        /*0598*/ 	.word	0xffffffff


	//   ....[75]....
        /*059c*/ 	.word	0xffffffff


	//   ....[76]....
        /*05a0*/ 	.word	0xffffffff


	//   ....[77]....
        /*05a4*/ 	.word	0xffffffff


	//   ....[78]....
        /*05a8*/ 	.word	0xffffffff


	//   ....[79]....
        /*05ac*/ 	.word	0xffffffff


	//   ....[80]....
        /*05b0*/ 	.word	0xffffffff


	//   ....[81]....
        /*05b4*/ 	.word	0xffffffff


	//   ....[82]....
        /*05b8*/ 	.word	0xffffffff


	//   ....[83]....
        /*05bc*/ 	.word	0xffffffff


	//   ....[84]....
        /*05c0*/ 	.word	0xffffffff


	//   ....[85]....
        /*05c4*/ 	.word	0xffffffff


	//   ....[86]....
        /*05c8*/ 	.word	0xffffffff


	//   ....[87]....
        /*05cc*/ 	.word	0xffffffff


	//   ....[88]....
        /*05d0*/ 	.word	0xffffffff


	//   ....[89]....
        /*05d4*/ 	.word	0xffffffff


	//   ....[90]....
        /*05d8*/ 	.word	0xffffffff


	//   ....[91]....
        /*05dc*/ 	.word	0xffffffff


	//   ....[92]....
        /*05e0*/ 	.word	0xffffffff


	//   ....[93]....
        /*05e4*/ 	.word	0xffffffff


	//   ....[94]....
        /*05e8*/ 	.word	0xffffffff


	//   ....[95]....
        /*05ec*/ 	.word	0xffffffff


	//   ....[96]....
        /*05f0*/ 	.word	0xffffffff


	//   ....[97]....
        /*05f4*/ 	.word	0x0500000f


	//   ....[98]....
        /*05f8*/ 	.word	0x0500000f


	//   ....[99]....
        /*05fc*/ 	.word	0x0500000f


	//   ....[100]....
        /*0600*/ 	.word	0x0500000f


	//   ....[101]....
        /*0604*/ 	.word	0x0500000f


	//   ....[102]....
        /*0608*/ 	.word	0x0500000f


	//   ....[103]....
        /*060c*/ 	.word	0x0500000f


	//   ....[104]....
        /*0610*/ 	.word	0x0500000f


	//   ....[105]....
        /*0614*/ 	.word	0x0500000f


	//   ....[106]....
        /*0618*/ 	.word	0x0500000f


	//   ....[107]....
        /*061c*/ 	.word	0x0500000f


	//   ....[108]....
        /*0620*/ 	.word	0x0500000f


	//   ....[109]....
        /*0624*/ 	.word	0x0500000f


	//   ....[110]....
        /*0628*/ 	.word	0x0500000f


	//   ....[111]....
        /*062c*/ 	.word	0x0500000f


	//   ....[112]....
        /*0630*/ 	.word	0x0500000f


	//   ....[113]....
        /*0634*/ 	.word	0x0500000f


	//   ....[114]....
        /*0638*/ 	.word	0x0500000f


	//   ....[115]....
        /*063c*/ 	.word	0x0500000f


	//   ....[116]....
        /*0640*/ 	.word	0x0500000f


	//   ....[117]....
        /*0644*/ 	.word	0x0500000f


	//   ....[118]....
        /*0648*/ 	.word	0x0500000f


	//   ....[119]....
        /*064c*/ 	.word	0x0500000f


	//   ....[120]....
        /*0650*/ 	.word	0x0500000f


	//   ....[121]....
        /*0654*/ 	.word	0x0500000f


	//   ....[122]....
        /*0658*/ 	.word	0x0500000f


	//   ....[123]....
        /*065c*/ 	.word	0x0500000f


	//   ....[124]....
        /*0660*/ 	.word	0x0500000f


	//   ....[125]....
        /*0664*/ 	.word	0x0500000f


	//   ....[126]....
        /*0668*/ 	.word	0x0500000f


	//   ....[127]....
        /*066c*/ 	.word	0x0500000f


	//   ....[128]....
        /*0670*/ 	.word	0x0500000f


	//   ....[129]....
        /*0674*/ 	.word	0x0500000f


	//   ....[130]....
        /*0678*/ 	.word	0x0500000f


	//   ....[131]....
        /*067c*/ 	.word	0x0500000f


	//   ....[132]....
        /*0680*/ 	.word	0x0500000f


	//----- nvinfo : EIATTR_COOP_GROUP_INSTR_OFFSETS
	.align		4
.L_203:
        /*0684*/ 	.byte	0x04, 0x28
        /*0686*/ 	.short	(.L_205 - .L_204)


	//   ....[0]....
.L_204:
        /*0688*/ 	.word	0x00000070


	//   ....[1]....
        /*068c*/ 	.word	0x00000140


	//   ....[2]....
        /*0690*/ 	.word	0x00000190


	//   ....[3]....
        /*0694*/ 	.word	0x000003c0


	//   ....[4]....
        /*0698*/ 	.word	0x00000520


	//   ....[5]....
        /*069c*/ 	.word	0x00000640


	//   ....[6]....
        /*06a0*/ 	.word	0x000007a0


	//   ....[7]....
        /*06a4*/ 	.word	0x00001cf0


	//   ....[8]....
        /*06a8*/ 	.word	0x00002e50


	//   ....[9]....
        /*06ac*/ 	.word	0x00002ed0


	//   ....[10]....
        /*06b0*/ 	.word	0x00003300


	//   ....[11]....
        /*06b4*/ 	.word	0x00003360


	//   ....[12]....
        /*06b8*/ 	.word	0x00004810


	//   ....[13]....
        /*06bc*/ 	.word	0x00004870


	//   ....[14]....
        /*06c0*/ 	.word	0x00005290


	//   ....[15]....
        /*06c4*/ 	.word	0x000052f0


	//   ....[16]....
        /*06c8*/ 	.word	0x00006320


	//   ....[17]....
        /*06cc*/ 	.word	0x00006390


	//   ....[18]....
        /*06d0*/ 	.word	0x000063f0


	//   ....[19]....
        /*06d4*/ 	.word	0x00006410


	//   ....[20]....
        /*06d8*/ 	.word	0x00007f10


	//   ....[21]....
        /*06dc*/ 	.word	0x00007f20


	//   ....[22]....
        /*06e0*/ 	.word	0x00007f30


	//   ....[23]....
        /*06e4*/ 	.word	0x00007f40


	//   ....[24]....
        /*06e8*/ 	.word	0x00008a00


	//   ....[25]....
        /*06ec*/ 	.word	0x00008a20


	//   ....[26]....
        /*06f0*/ 	.word	0x00008bd0


	//   ....[27]....
        /*06f4*/ 	.word	0x00008bf0


	//   ....[28]....
        /*06f8*/ 	.word	0x00008d30


	//   ....[29]....
        /*06fc*/ 	.word	0x00008d50


	//   ....[30]....
        /*0700*/ 	.word	0x00008ea0


	//   ....[31]....
        /*0704*/ 	.word	0x00008ec0


	//   ....[32]....
        /*0708*/ 	.word	0x000093c0


	//   ....[33]....
        /*070c*/ 	.word	0x000093d0


	//   ....[34]....
        /*0710*/ 	.word	0x00009c80


	//   ....[35]....
        /*0714*/ 	.word	0x00009c90


	//   ....[36]....
        /*0718*/ 	.word	0x0000aef0


	//   ....[37]....
        /*071c*/ 	.word	0x0000af20


	//   ....[38]....
        /*0720*/ 	.word	0x0000b090


	//   ....[39]....
        /*0724*/ 	.word	0x0000b0b0


	//   ....[40]....
        /*0728*/ 	.word	0x0000b1f0


	//   ....[41]....
        /*072c*/ 	.word	0x0000b210


	//   ....[42]....
        /*0730*/ 	.word	0x0000b360


	//   ....[43]....
        /*0734*/ 	.word	0x0000b380


	//   ....[44]....
        /*0738*/ 	.word	0x0000b550


	//   ....[45]....
        /*073c*/ 	.word	0x0000b770


	//   ....[46]....
        /*0740*/ 	.word	0x0000b7a0


	//   ....[47]....
        /*0744*/ 	.word	0x0000b7d0


	//   ....[48]....
        /*0748*/ 	.word	0x0000b800


	//   ....[49]....
        /*074c*/ 	.word	0x0000b830


	//   ....[50]....
        /*0750*/ 	.word	0x0000b860


	//   ....[51]....
        /*0754*/ 	.word	0x0000ba00


	//   ....[52]....
        /*0758*/ 	.word	0x0000ba30


	//   ....[53]....
        /*075c*/ 	.word	0x0000ba60


	//   ....[54]....
        /*0760*/ 	.word	0x0000ba90


	//   ....[55]....
        /*0764*/ 	.word	0x0000bac0


	//   ....[56]....
        /*0768*/ 	.word	0x0000baf0


	//   ....[57]....
        /*076c*/ 	.word	0x0000bb80


	//   ....[58]....
        /*0770*/ 	.word	0x0000bbb0


	//   ....[59]....
        /*0774*/ 	.word	0x0000bbc0


	//   ....[60]....
        /*0778*/ 	.word	0x0000bc70


	//   ....[61]....
        /*077c*/ 	.word	0x0000d110


	//   ....[62]....
        /*0780*/ 	.word	0x0000dbc0


	//   ....[63]....
        /*0784*/ 	.word	0x0000dc00


	//   ....[64]....
        /*0788*/ 	.word	0x0000dca0


	//   ....[65]....
        /*078c*/ 	.word	0x0000dcb0


	//   ....[66]....
        /*0790*/ 	.word	0x0000dd30


	//   ....[67]....
        /*0794*/ 	.word	0x0000dd40


	//   ....[68]....
        /*0798*/ 	.word	0x0000ddc0


	//   ....[69]....
        /*079c*/ 	.word	0x0000ddd0


	//   ....[70]....
        /*07a0*/ 	.word	0x0000de50


	//   ....[71]....
        /*07a4*/ 	.word	0x0000de60


	//   ....[72]....
        /*07a8*/ 	.word	0x0000dee0


	//   ....[73]....
        /*07ac*/ 	.word	0x0000def0


	//   ....[74]....
        /*07b0*/ 	.word	0x0000df70


	//   ....[75]....
        /*07b4*/ 	.word	0x0000df80


	//   ....[76]....
        /*07b8*/ 	.word	0x0000dfd0


	//   ....[77]....
        /*07bc*/ 	.word	0x0000dff0


	//   ....[78]....
        /*07c0*/ 	.word	0x00010ac0


	//   ....[79]....
        /*07c4*/ 	.word	0x00010af0


	//   ....[80]....
        /*07c8*/ 	.word	0x00010b50


	//   ....[81]....
        /*07cc*/ 	.word	0x00010b80


	//   ....[82]....
        /*07d0*/ 	.word	0x00010bb0


	//   ....[83]....
        /*07d4*/ 	.word	0x00010be0


	//   ....[84]....
        /*07d8*/ 	.word	0x00010c10


	//   ....[85]....
        /*07dc*/ 	.word	0x00010c40


	//   ....[86]....
        /*07e0*/ 	.word	0x00010e00


	//   ....[87]....
        /*07e4*/ 	.word	0x00010e30


	//   ....[88]....
        /*07e8*/ 	.word	0x00010e60


	//   ....[89]....
        /*07ec*/ 	.word	0x00010e90


	//   ....[90]....
        /*07f0*/ 	.word	0x00010ec0


	//   ....[91]....
        /*07f4*/ 	.word	0x00010ef0


	//   ....[92]....
        /*07f8*/ 	.word	0x00010fb0


	//   ....[93]....
        /*07fc*/ 	.word	0x00010fd0


	//   ....[94]....
        /*0800*/ 	.word	0x00010fe0


	//   ....[95]....
        /*0804*/ 	.word	0x00011040


	//   ....[96]....
        /*0808*/ 	.word	0x00011750


	//   ....[97]....
        /*080c*/ 	.word	0x00011c30


	//   ....[98]....
        /*0810*/ 	.word	0x00011e10


	//   ....[99]....
        /*0814*/ 	.word	0x00011e60


	//   ....[100]....
        /*0818*/ 	.word	0x00011ec0


	//   ....[101]....
        /*081c*/ 	.word	0x00011fb0


	//   ....[102]....
        /*0820*/ 	.word	0x00012010


	//   ....[103]....
        /*0824*/ 	.word	0x00012100


	//   ....[104]....
        /*0828*/ 	.word	0x00012160


	//   ....[105]....
        /*082c*/ 	.word	0x00012250


	//   ....[106]....
        /*0830*/ 	.word	0x000122b0


	//   ....[107]....
        /*0834*/ 	.word	0x000123a0


	//   ....[108]....
        /*0838*/ 	.word	0x00012400


	//   ....[109]....
        /*083c*/ 	.word	0x000124f0


	//   ....[110]....
        /*0840*/ 	.word	0x00012550


	//   ....[111]....
        /*0844*/ 	.word	0x00012620


	//   ....[112]....
        /*0848*/ 	.word	0x000126a0


	//   ....[113]....
        /*084c*/ 	.word	0x00012770


	//   ....[114]....
        /*0850*/ 	.word	0x00012aa0


	//   ....[115]....
        /*0854*/ 	.word	0x00012b40


	//   ....[116]....
        /*0858*/ 	.word	0x00012cd0


	//   ....[117]....
        /*085c*/ 	.word	0x00012d40


	//   ....[118]....
        /*0860*/ 	.word	0x00012db0


	//   ....[119]....
        /*0864*/ 	.word	0x00012e20


	//   ....[120]....
        /*0868*/ 	.word	0x00012e90


	//   ....[121]....
        /*086c*/ 	.word	0x00012f10


	//   ....[122]....
        /*0870*/ 	.word	0x00012fa0


	//   ....[123]....
        /*0874*/ 	.word	0x00013040


	//   ....[124]....
        /*0878*/ 	.word	0x000130b0


	//   ....[125]....
        /*087c*/ 	.word	0x00013120


	//   ....[126]....
        /*0880*/ 	.word	0x00013190


	//   ....[127]....
        /*0884*/ 	.word	0x00013210


	//   ....[128]....
        /*0888*/ 	.word	0x00013280


	//   ....[129]....
        /*088c*/ 	.word	0x00013320


	//   ....[130]....
        /*0890*/ 	.word	0x00013370


	//   ....[131]....
        /*0894*/ 	.word	0x00013400


	//   ....[132]....
        /*0898*/ 	.word	0x00013530


	//----- nvinfo : EIATTR_REG_RECONFIG
	.align		4
.L_205:
        /*089c*/ 	.byte	0x01, 0x54
	.zero		2


	//----- nvinfo : EIATTR_SYSCALL_OFFSETS
	.align		4
        /*08a0*/ 	.byte	0x04, 0x46
        /*08a2*/ 	.short	(.L_207 - .L_206)


	//   ....[0]....
.L_206:
        /*08a4*/ 	.word	0x00001e70


	//   ....[1]....
        /*08a8*/ 	.word	0x0000cd30


	//   ....[2]....
        /*08ac*/ 	.word	0x0000ce80


	//   ....[3]....
        /*08b0*/ 	.word	0x0000cf80


	//   ....[4]....
        /*08b4*/ 	.word	0x0000d800


	//----- nvinfo : EIATTR_MBARRIER_INSTR_OFFSETS
	.align		4
.L_207:
        /*08b8*/ 	.byte	0x04, 0x39
        /*08ba*/ 	.short	(.L_209 - .L_208)


	//   ....[0]....
.L_208:
        /*08bc*/ 	.word	0x00000270
        /*08c0*/ 	.word	0x000000ff
        /*08c4*/ 	.word	0x00022800
        /*08c8*/ 	.short	0x0100
        /*08ca*/ 	.byte	0x08
	.zero		1


	//   ....[1]....
        /*08cc*/ 	.word	0x00000280
        /*08d0*/ 	.word	0x000000ff
        /*08d4*/ 	.word	0x00022820
        /*08d8*/ 	.short	0x0100
        /*08da*/ 	.byte	0x08
	.zero		1


	//   ....[2]....
        /*08dc*/ 	.word	0x00000370
        /*08e0*/ 	.word	0x000000ff
        /*08e4*/ 	.word	0x00022830
        /*08e8*/ 	.short	0x0100
        /*08ea*/ 	.byte	0x08
	.zero		1


	//   ....[3]....
        /*08ec*/ 	.word	0x00000380
        /*08f0*/ 	.word	0x000000ff
        /*08f4*/ 	.word	0x00022840
        /*08f8*/ 	.short	0x0100
        /*08fa*/ 	.byte	0x08
	.zero		1


	//   ....[4]....
        /*08fc*/ 	.word	0x00000390
        /*0900*/ 	.word	0x000000ff
        /*0904*/ 	.word	0x00022838
        /*0908*/ 	.short	0x0100
        /*090a*/ 	.byte	0x08
	.zero		1


	//   ....[5]....
        /*090c*/ 	.word	0x000003a0
        /*0910*/ 	.word	0x000000ff
        /*0914*/ 	.word	0x00022848
        /*0918*/ 	.short	0x0100
        /*091a*/ 	.byte	0x08
	.zero		1


	//   ....[6]....
        /*091c*/ 	.word	0x000004d0
        /*0920*/ 	.word	0x000000ff
        /*0924*/ 	.word	0x00022850
        /*0928*/ 	.short	0x0100
        /*092a*/ 	.byte	0x08
	.zero		1


	//   ....[7]....
        /*092c*/ 	.word	0x000004e0
        /*0930*/ 	.word	0x000000ff
        /*0934*/ 	.word	0x00022860
        /*0938*/ 	.short	0x0100
        /*093a*/ 	.byte	0x08
	.zero		1


	//   ....[8]....
        /*093c*/ 	.word	0x000004f0
        /*0940*/ 	.word	0x000000ff
        /*0944*/ 	.word	0x00022858
        /*0948*/ 	.short	0x0100
        /*094a*/ 	.byte	0x08
	.zero		1


	//   ....[9]....
        /*094c*/ 	.word	0x00000500
        /*0950*/ 	.word	0x000000ff
        /*0954*/ 	.word	0x00022868
        /*0958*/ 	.short	0x0100
        /*095a*/ 	.byte	0x08
	.zero		1


	//   ....[10]....
        /*095c*/ 	.word	0x000005f0
        /*0960*/ 	.word	0x000000ff
        /*0964*/ 	.word	0x00022870
        /*0968*/ 	.short	0x0100
        /*096a*/ 	.byte	0x06
	.zero		1


	//   ....[11]....
        /*096c*/ 	.word	0x00000600
        /*0970*/ 	.word	0x000000ff
        /*0974*/ 	.word	0x00022880
        /*0978*/ 	.short	0x0100
        /*097a*/ 	.byte	0x06
	.zero		1


	//   ....[12]....
        /*097c*/ 	.word	0x00000610
        /*0980*/ 	.word	0x000000ff
        /*0984*/ 	.word	0x00022878
        /*0988*/ 	.short	0x0100
        /*098a*/ 	.byte	0x06
	.zero		1


	//   ....[13]....
        /*098c*/ 	.word	0x00000620
        /*0990*/ 	.word	0x000000ff
        /*0994*/ 	.word	0x00022888
        /*0998*/ 	.short	0x0100
        /*099a*/ 	.byte	0x06
	.zero		1


	//   ....[14]....
        /*099c*/ 	.word	0x00000750
        /*09a0*/ 	.word	0x000000ff
        /*09a4*/ 	.word	0x00022890
        /*09a8*/ 	.short	0x0100
        /*09aa*/ 	.byte	0x08
	.zero		1


	//   ....[15]....
        /*09ac*/ 	.word	0x00000760
        /*09b0*/ 	.word	0x000000ff
        /*09b4*/ 	.word	0x000228a0
        /*09b8*/ 	.short	0x0100
        /*09ba*/ 	.byte	0x08
	.zero		1


	//   ....[16]....
        /*09bc*/ 	.word	0x00000770
        /*09c0*/ 	.word	0x000000ff
        /*09c4*/ 	.word	0x00022898
        /*09c8*/ 	.short	0x0100
        /*09ca*/ 	.byte	0x08
	.zero		1


	//   ....[17]....
        /*09cc*/ 	.word	0x00000780
        /*09d0*/ 	.word	0x000000ff
        /*09d4*/ 	.word	0x000228a8
        /*09d8*/ 	.short	0x0100
        /*09da*/ 	.byte	0x08
	.zero		1


	//   ....[18]....
        /*09dc*/ 	.word	0x000008b0
        /*09e0*/ 	.word	0x000000ff
        /*09e4*/ 	.word	0x000228b0
        /*09e8*/ 	.short	0x0100
        /*09ea*/ 	.byte	0x08
	.zero		1


	//   ....[19]....
        /*09ec*/ 	.word	0x000008c0
        /*09f0*/ 	.word	0x000000ff
        /*09f4*/ 	.word	0x000228c0
        /*09f8*/ 	.short	0x0100
        /*09fa*/ 	.byte	0x08
	.zero		1


	//   ....[20]....
        /*09fc*/ 	.word	0x000008d0
        /*0a00*/ 	.word	0x000000ff
        /*0a04*/ 	.word	0x000228b8
        /*0a08*/ 	.short	0x0100
        /*0a0a*/ 	.byte	0x08
	.zero		1


	//   ....[21]....
        /*0a0c*/ 	.word	0x000008e0
        /*0a10*/ 	.word	0x000000ff
        /*0a14*/ 	.word	0x000228c8
        /*0a18*/ 	.short	0x0100
        /*0a1a*/ 	.byte	0x08
	.zero		1


	//   ....[22]....
        /*0a1c*/ 	.word	0x00001f20
        /*0a20*/ 	.word	0x00000006
        /*0a24*/ 	.word	0x00022800
        /*0a28*/ 	.short	0x010a
        /*0a2a*/ 	.byte	0x3f
	.zero		1


	//   ....[23]....
        /*0a2c*/ 	.word	0x00001ff0
        /*0a30*/ 	.word	0x000000ff
        /*0a34*/ 	.word	0x00022830
        /*0a38*/ 	.short	0x010a
        /*0a3a*/ 	.byte	0x16
	.zero		1


	//   ....[24]....
        /*0a3c*/ 	.word	0x00002030
        /*0a40*/ 	.word	0x000000ff
        /*0a44*/ 	.word	0x00022830
        /*0a48*/ 	.short	0x010a
        /*0a4a*/ 	.byte	0x16
	.zero		1


	//   ....[25]....
        /*0a4c*/ 	.word	0x00003840
        /*0a50*/ 	.word	0x00000004
        /*0a54*/ 	.word	0x00000000
        /*0a58*/ 	.short	0x0101
        /*0a5a*/ 	.byte	0x3f
	.zero		1


	//   ....[26]....
        /*0a5c*/ 	.word	0x00003c40
        /*0a60*/ 	.word	0x000000ff
        /*0a64*/ 	.word	0x00022850
        /*0a68*/ 	.short	0x010a
        /*0a6a*/ 	.byte	0x16
	.zero		1


	//   ....[27]....
        /*0a6c*/ 	.word	0x00003c80
        /*0a70*/ 	.word	0x000000ff
        /*0a74*/ 	.word	0x00022850
        /*0a78*/ 	.short	0x010a
        /*0a7a*/ 	.byte	0x16
	.zero		1


	//   ....[28]....
        /*0a7c*/ 	.word	0x00003f70
        /*0a80*/ 	.word	0x000000ff
        /*0a84*/ 	.word	0x00000000
        /*0a88*/ 	.short	0x0101
        /*0a8a*/ 	.byte	0x16
	.zero		1


	//   ....[29]....
        /*0a8c*/ 	.word	0x00004100
        /*0a90*/ 	.word	0x000000ff
        /*0a94*/ 	.word	0x00022830
        /*0a98*/ 	.short	0x010a
        /*0a9a*/ 	.byte	0x19
	.zero		1


	//   ....[30]....
        /*0a9c*/ 	.word	0x00004140
        /*0aa0*/ 	.word	0x000000ff
        /*0aa4*/ 	.word	0x00022830
        /*0aa8*/ 	.short	0x010a
        /*0aaa*/ 	.byte	0x19
	.zero		1


	//   ....[31]....
        /*0aac*/ 	.word	0x00005b20
        /*0ab0*/ 	.word	0x0000000f
        /*0ab4*/ 	.word	0x00000000
        /*0ab8*/ 	.short	0x0101
        /*0aba*/ 	.byte	0x3f
	.zero		1


	//   ....[32]....
        /*0abc*/ 	.word	0x00005fd0
        /*0ac0*/ 	.word	0x000000ff
        /*0ac4*/ 	.word	0x00022850
        /*0ac8*/ 	.short	0x010a
        /*0aca*/ 	.byte	0x19
	.zero		1


	//   ....[33]....
        /*0acc*/ 	.word	0x00006010
        /*0ad0*/ 	.word	0x000000ff
        /*0ad4*/ 	.word	0x00022850
        /*0ad8*/ 	.short	0x010a
        /*0ada*/ 	.byte	0x19
	.zero		1


	//   ....[34]....
        /*0adc*/ 	.word	0x00006300
        /*0ae0*/ 	.word	0x00000009
        /*0ae4*/ 	.word	0x00000000
        /*0ae8*/ 	.short	0x0101
        /*0aea*/ 	.byte	0x3f
	.zero		1


	//   ....[35]....
        /*0aec*/ 	.word	0x00008a30
        /*0af0*/ 	.word	0x000000ff
        /*0af4*/ 	.word	0x00000000
        /*0af8*/ 	.short	0x0101
        /*0afa*/ 	.byte	0x08
	.zero		1


	//   ....[36]....
        /*0afc*/ 	.word	0x00009240
        /*0b00*/ 	.word	0x000000ff
        /*0b04*/ 	.word	0x00000000
        /*0b08*/ 	.short	0x0101
        /*0b0a*/ 	.byte	0x08
	.zero		1


	//   ....[37]....
        /*0b0c*/ 	.word	0x0000d360
        /*0b10*/ 	.word	0x00000000
        /*0b14*/ 	.word	0x00022840
        /*0b18*/ 	.short	0x010a
        /*0b1a*/ 	.byte	0x3f
	.zero		1


	//   ....[38]....
        /*0b1c*/ 	.word	0x0000e090
        /*0b20*/ 	.word	0x00000012
        /*0b24*/ 	.word	0x00022800
        /*0b28*/ 	.short	0x0107
        /*0b2a*/ 	.byte	0x3f
	.zero		1


	//   ....[39]....
        /*0b2c*/ 	.word	0x0000e180
        /*0b30*/ 	.word	0x00000012
        /*0b34*/ 	.word	0x00022800
        /*0b38*/ 	.short	0x0101
        /*0b3a*/ 	.byte	0x3f
	.zero		1


	//   ....[40]....
        /*0b3c*/ 	.word	0x0000e1a0
        /*0b40*/ 	.word	0x00000012
        /*0b44*/ 	.word	0x00022820
        /*0b48*/ 	.short	0x010a
        /*0b4a*/ 	.byte	0x3f
	.zero		1


	//   ....[41]....
        /*0b4c*/ 	.word	0x0000e280
        /*0b50*/ 	.word	0x00000002
        /*0b54*/ 	.word	0x00022860
        /*0b58*/ 	.short	0x010a
        /*0b5a*/ 	.byte	0x3f
	.zero		1


	//   ....[42]....
        /*0b5c*/ 	.word	0x0000eb30
        /*0b60*/ 	.word	0x00000003
        /*0b64*/ 	.word	0x00022840
        /*0b68*/ 	.short	0x010a
        /*0b6a*/ 	.byte	0x3f
	.zero		1


	//   ....[43]....
        /*0b6c*/ 	.word	0x0000ed80
        /*0b70*/ 	.word	0x00000003
        /*0b74*/ 	.word	0x00022860
        /*0b78*/ 	.short	0x010a
        /*0b7a*/ 	.byte	0x3f
	.zero		1


	//   ....[44]....
        /*0b7c*/ 	.word	0x0000f570
        /*0b80*/ 	.word	0x00000004
        /*0b84*/ 	.word	0x00022840
        /*0b88*/ 	.short	0x010a
        /*0b8a*/ 	.byte	0x3f
	.zero		1


	//   ....[45]....
        /*0b8c*/ 	.word	0x0000f7c0
        /*0b90*/ 	.word	0x00000004
        /*0b94*/ 	.word	0x00022860
        /*0b98*/ 	.short	0x010a
        /*0b9a*/ 	.byte	0x3f
	.zero		1


	//   ....[46]....
        /*0b9c*/ 	.word	0x0000ff40
        /*0ba0*/ 	.word	0x00000002
        /*0ba4*/ 	.word	0x00022840
        /*0ba8*/ 	.short	0x010a
        /*0baa*/ 	.byte	0x3f
	.zero		1


	//   ....[47]....
        /*0bac*/ 	.word	0x00010190
        /*0bb0*/ 	.word	0x00000002
        /*0bb4*/ 	.word	0x00022860
        /*0bb8*/ 	.short	0x010a
        /*0bba*/ 	.byte	0x3f
	.zero		1


	//   ....[48]....
        /*0bbc*/ 	.word	0x000116d0
        /*0bc0*/ 	.word	0x00000000
        /*0bc4*/ 	.word	0x00022820
        /*0bc8*/ 	.short	0x010a
        /*0bca*/ 	.byte	0x3f
	.zero		1


	//   ....[49]....
        /*0bcc*/ 	.word	0x000118c0
        /*0bd0*/ 	.word	0x00000006
        /*0bd4*/ 	.word	0x00000000
        /*0bd8*/ 	.short	0x010a
        /*0bda*/ 	.byte	0x3f
	.zero		1


	//   ....[50]....
        /*0bdc*/ 	.word	0x000118f0
        /*0be0*/ 	.word	0x00000007
        /*0be4*/ 	.word	0x00000000
        /*0be8*/ 	.short	0x010a
        /*0bea*/ 	.byte	0x3f
	.zero		1


	//   ....[51]....
        /*0bec*/ 	.word	0x00011950
        /*0bf0*/ 	.word	0x00000004
        /*0bf4*/ 	.word	0x00000000
        /*0bf8*/ 	.short	0x010a
        /*0bfa*/ 	.byte	0x3f
	.zero		1


	//   ....[52]....
        /*0bfc*/ 	.word	0x00011980
        /*0c00*/ 	.word	0x00000003
        /*0c04*/ 	.word	0x00000000
        /*0c08*/ 	.short	0x010a
        /*0c0a*/ 	.byte	0x3f
	.zero		1


	//   ....[53]....
        /*0c0c*/ 	.word	0x000119e0
        /*0c10*/ 	.word	0x00000006
        /*0c14*/ 	.word	0x00022800
        /*0c18*/ 	.short	0x010a
        /*0c1a*/ 	.byte	0x3f
	.zero		1


	//   ....[54]....
        /*0c1c*/ 	.word	0x00011a40
        /*0c20*/ 	.word	0x00000003
        /*0c24*/ 	.word	0x00022830
        /*0c28*/ 	.short	0x010a
        /*0c2a*/ 	.byte	0x3f
	.zero		1


	//   ....[55]....
        /*0c2c*/ 	.word	0x00011aa0
        /*0c30*/ 	.word	0x00000009
        /*0c34*/ 	.word	0x00022850
        /*0c38*/ 	.short	0x010a
        /*0c3a*/ 	.byte	0x3f
	.zero		1


	//   ....[56]....
        /*0c3c*/ 	.word	0x00011b00
        /*0c40*/ 	.word	0x00000003
        /*0c44*/ 	.word	0x00022830
        /*0c48*/ 	.short	0x010a
        /*0c4a*/ 	.byte	0x3f
	.zero		1


	//   ....[57]....
        /*0c4c*/ 	.word	0x00011b50
        /*0c50*/ 	.word	0x00000009
        /*0c54*/ 	.word	0x00022850
        /*0c58*/ 	.short	0x010a
        /*0c5a*/ 	.byte	0x3f
	.zero		1


	//   ....[58]....
        /*0c5c*/ 	.word	0x00011cf0
        /*0c60*/ 	.word	0x00000000
        /*0c64*/ 	.word	0x00022840
        /*0c68*/ 	.short	0x010a
        /*0c6a*/ 	.byte	0x3f
	.zero		1


	//   ....[59]....
        /*0c6c*/ 	.word	0x000127b0
        /*0c70*/ 	.word	0x00000012
        /*0c74*/ 	.word	0x00022820
        /*0c78*/ 	.short	0x010a
        /*0c7a*/ 	.byte	0x3f
	.zero		1


	//   ....[60]....
        /*0c7c*/ 	.word	0x00012800
        /*0c80*/ 	.word	0x00000002
        /*0c84*/ 	.word	0x00022860
        /*0c88*/ 	.short	0x010a
        /*0c8a*/ 	.byte	0x3f
	.zero		1


	//   ....[61]....
        /*0c8c*/ 	.word	0x00012850
        /*0c90*/ 	.word	0x00000003
        /*0c94*/ 	.word	0x00022840
        /*0c98*/ 	.short	0x010a
        /*0c9a*/ 	.byte	0x3f
	.zero		1


	//   ....[62]....
        /*0c9c*/ 	.word	0x000128a0
        /*0ca0*/ 	.word	0x00000003
        /*0ca4*/ 	.word	0x00022860
        /*0ca8*/ 	.short	0x010a
        /*0caa*/ 	.byte	0x3f
	.zero		1


	//   ....[63]....
        /*0cac*/ 	.word	0x000128f0
        /*0cb0*/ 	.word	0x00000004
        /*0cb4*/ 	.word	0x00022840
        /*0cb8*/ 	.short	0x010a
        /*0cba*/ 	.byte	0x3f
	.zero		1


	//   ....[64]....
        /*0cbc*/ 	.word	0x00012940
        /*0cc0*/ 	.word	0x00000004
        /*0cc4*/ 	.word	0x00022860
        /*0cc8*/ 	.short	0x010a
        /*0cca*/ 	.byte	0x3f
	.zero		1


	//   ....[65]....
        /*0ccc*/ 	.word	0x00012990
        /*0cd0*/ 	.word	0x00000002
        /*0cd4*/ 	.word	0x00022840
        /*0cd8*/ 	.short	0x010a
        /*0cda*/ 	.byte	0x3f
	.zero		1


	//   ....[66]....
        /*0cdc*/ 	.word	0x000129e0
        /*0ce0*/ 	.word	0x00000002
        /*0ce4*/ 	.word	0x00022860
        /*0ce8*/ 	.short	0x010a
        /*0cea*/ 	.byte	0x3f
	.zero		1


	//   ....[67]....
        /*0cec*/ 	.word	0x00013450
        /*0cf0*/ 	.word	0x00000000
        /*0cf4*/ 	.word	0x00022820
        /*0cf8*/ 	.short	0x010a
        /*0cfa*/ 	.byte	0x3f
	.zero		1


	//   ....[68]....
        /*0cfc*/ 	.word	0x000135f0
        /*0d00*/ 	.word	0x00000006
        /*0d04*/ 	.word	0x00000000
        /*0d08*/ 	.short	0x010a
        /*0d0a*/ 	.byte	0x3f
	.zero		1


	//   ....[69]....
        /*0d0c*/ 	.word	0x00013640
        /*0d10*/ 	.word	0x00000007
        /*0d14*/ 	.word	0x00000000
        /*0d18*/ 	.short	0x010a
        /*0d1a*/ 	.byte	0x3f
	.zero		1


	//   ....[70]....
        /*0d1c*/ 	.word	0x00013690
        /*0d20*/ 	.word	0x00000004
        /*0d24*/ 	.word	0x00000000
        /*0d28*/ 	.short	0x010a
        /*0d2a*/ 	.byte	0x3f
	.zero		1


	//----- nvinfo : EIATTR_NUM_MBARRIERS
	.align		4
.L_209:
        /*0d2c*/ 	.byte	0x03, 0x38
        /*0d2e*/ 	.short	0x0016


	//----- nvinfo : EIATTR_EXIT_INSTR_OFFSETS
	.align		4
        /*0d30*/ 	.byte	0x04, 0x1c
        /*0d32*/ 	.short	(.L_211 - .L_210)


	//   ....[0]....
.L_210:
        /*0d34*/ 	.word	0x00000a70


	//   ....[1]....
        /*0d38*/ 	.word	0x0000b500


	//   ....[2]....
        /*0d3c*/ 	.word	0x000119d0


	//----- nvinfo : EIATTR_MAX_THREADS
	.align		4
.L_211:
        /*0d40*/ 	.byte	0x04, 0x05
        /*0d42*/ 	.short	(.L_213 - .L_212)
.L_212:
        /*0d44*/ 	.word	0x00000180
        /*0d48*/ 	.word	0x00000001
        /*0d4c*/ 	.word	0x00000001


	//----- nvinfo : EIATTR_CRS_STACK_SIZE
	.align		4
.L_213:
        /*0d50*/ 	.byte	0x04, 0x1e
        /*0d52*/ 	.short	(.L_215 - .L_214)
.L_214:
        /*0d54*/ 	.word	0x00000000


	//----- nvinfo : EIATTR_CBANK_PARAM_SIZE
	.align		4
.L_215:
        /*0d58*/ 	.byte	0x03, 0x19
        /*0d5a*/ 	.short	0x0af0


	//----- nvinfo : EIATTR_PARAM_CBANK
	.align		4
        /*0d5c*/ 	.byte	0x04, 0x0a
        /*0d5e*/ 	.short	(.L_217 - .L_216)
	.align		4
.L_216:
        /*0d60*/ 	.word	index@(.nv.constant0._ZN7cutlass13device_kernelIN5flash11enable_sm90INS1_16FlashAttnFwdSm90INS1_25CollectiveMainloopFwdSm90ILi2EN4cute5tupleIJNS5_1CILi1EEES8_S8_EEENS6_IJNS7_ILi128EEENS7_ILi96EEENS7_ILi64EEEEEELi256ENS_10bfloat16_tEfNS_4arch4Sm90ELb0ELb0ELb1ELb1ELb0ELb0ELb0ELb1ELb0ELb1ELb1ELb0EEENS1_21CollectiveEpilogueFwdINS6_IJSA_NS7_ILi256EEESB_EEES9_SE_SG_Li256ELb1ELb1ELb1ELb0EEENS1_36VarlenDynamicPersistentTileSchedulerILi128ELi96ELi256ELi128ELb1ELb1ELb1ELb0ELb1ELb1EEEEEEEEEvNT_6ParamsE)
        /*0d64*/ 	.short	0x0210
        /*0d66*/ 	.short	0x0af0


	//----- nvinfo : EIATTR_SW_WAR
	.align		4
.L_217:
        /*0d68*/ 	.byte	0x04, 0x36
        /*0d6a*/ 	.short	(.L_219 - .L_218)
.L_218:
        /*0d6c*/ 	.word	0x00000008
.L_219:


//--------------------- .nv.info._ZN7cutlass13device_kernelIN5flash11enable_sm90INS1_16FlashAttnFwdSm90INS1_25CollectiveMainloopFwdSm90ILi2EN4cute5tupleIJNS5_1CILi1EEES8_S8_EEENS6_IJNS7_ILi128EEENS7_ILi96EEENS7_ILi64EEEEEELi256ENS_10bfloat16_tEfNS_4arch4Sm90ELb0ELb0ELb1ELb1ELb0ELb1ELb0ELb1ELb0ELb1ELb1ELb0EEENS1_21CollectiveEpilogueFwdINS6_IJSA_NS7_ILi256EEESB_EEES9_SE_SG_Li256ELb1ELb1ELb1ELb0EEENS1_36VarlenDynamicPersistentTileSchedulerILi128ELi96ELi256ELi128ELb1ELb1ELb1ELb0ELb1ELb1EEEEEEEEEvNT_6ParamsE --------------------------
	.section	.nv.info._ZN7cutlass13device_kernelIN5flash11enable_sm90INS1_16FlashAttnFwdSm90INS1_25CollectiveMainloopFwdSm90ILi2EN4cute5tupleIJNS5_1CILi1EEES8_S8_EEENS6_IJNS7_ILi128EEENS7_ILi96EEENS7_ILi64EEEEEELi256ENS_10bfloat16_tEfNS_4arch4Sm90ELb0ELb0ELb1ELb1ELb0ELb1ELb0ELb1ELb0ELb1ELb1ELb0EEENS1_21CollectiveEpilogueFwdINS6_IJSA_NS7_ILi256EEESB_EEES9_SE_SG_Li256ELb1ELb1ELb1ELb0EEENS1_36VarlenDynamicPersistentTileSchedulerILi128ELi96ELi256ELi128ELb1ELb1ELb1ELb0ELb1ELb1EEEEEEEEEvNT_6ParamsE,"",@"SHT_CUDA_INFO"
	.sectionflags	@""
	.align	4


	//----- nvinfo : EIATTR_CUDA_API_VERSION
	.align		4
        /*0000*/ 	.byte	0x04, 0x37
        /*0002*/ 	.short	(.L_221 - .L_220)
.L_220:
        /*0004*/ 	.word	0x00000082


	//----- nvinfo : EIATTR_KPARAM_INFO
	.align		4
.L_221:
        /*0008*/ 	.byte	0x04, 0x17
        /*000a*/ 	.short	(.L_223 - .L_222)
.L_222:
        /*000c*/ 	.word	0x00000000
        /*0010*/ 	.short	0x0000
        /*0012*/ 	.short	0x0070
        /*0014*/ 	.byte	0x00, 0xf0, 0x01, 0x2a


	//----- nvinfo : EIATTR_SPARSE_MMA_MASK
	.align		4
.L_223:
        /*0018*/ 	.byte	0x03, 0x50
        /*001a*/ 	.short	0x0000


	//----- nvinfo : EIATTR_MAXREG_COUNT
	.align		4
        /*001c*/ 	.byte	0x03, 0x1b
        /*001e*/ 	.short	0x00a8


	//----- nvinfo : EIATTR_NUM_BARRIERS
	.align		4
        /*0020*/ 	.byte	0x02, 0x4c
        /*0022*/ 	.byte	0x10
	.zero		1


	//----- nvinfo : EIATTR_EXTERNS
	.align		4
        /*0024*/ 	.byte	0x04, 0x0f
        /*0026*/ 	.short	(.L_225 - .L_224)


	//   ....[0]....
	.align		4
.L_224:
        /*0028*/ 	.word	index@(__assertfail)


	//----- nvinfo : EIATTR_ANNOTATIONS
	.align		4
.L_225:
        /*002c*/ 	.byte	0x04, 0x55
        /*002e*/ 	.short	(.L_227 - .L_226)


	//   ....[0]....
.L_226:
        /* <DEDUP_REMOVED lines=81> */


	//----- nvinfo : EIATTR_MERCURY_ISA_VERSION
	.align		4
.L_227:
        /*0530*/ 	.byte	0x03, 0x5f
        /*0532*/ 	.short	0x0101


	//----- nvinfo : EIATTR_UNUSED_LOAD_BYTE_OFFSET
	.align		4
        /*0534*/ 	.byte	0x04, 0x44
        /*0536*/ 	.short	(.L_229 - .L_228)


	//   ....[0]....
.L_228:
        /*0538*/ 	.word	0x00000ac0
        /*053c*/ 	.word	0x0000fff0


	//   ....[1]....
        /*0540*/ 	.word	0x0000dd20
        /*0544*/ 	.word	0x0000fff0


	//----- nvinfo : EIATTR_INT_WARP_WIDE_INSTR_OFFSETS
	.align		4
.L_229:
        /*0548*/ 	.byte	0x04, 0x31
        /*054a*/ 	.short	(.L_231 - .L_230)


	//   ....[0]....
.L_230:
        /*054c*/ 	.word	0x00000190


	//   ....[1]....
        /*0550*/ 	.word	0x000001d0


	//   ....[2]....
        /*0554*/ 	.word	0x00000240


	//   ....[3]....
        /*0558*/ 	.word	0x000158a0


	//   ....[4]....
        /*055c*/ 	.word	0x00015930


	//   ....[5]....
        /*0560*/ 	.word	0x00019560


	//   ....[6]....
        /*0564*/ 	.word	0x000195f0


	//----- nvinfo : EIATTR_COOP_GROUP_MASK_REGIDS
	.align		4
.L_231:
        /*0568*/ 	.byte	0x04, 0x29
        /*056a*/ 	.short	(.L_233 - .L_232)


	//   ....[0]....
.L_232:
        /*056c*/ 	.word	0xffffffff


	//   ....[1]....
        /*0570*/ 	.word	0xffffffff


	//   ....[2]....
        /*0574*/ 	.word	0xffffffff


	//   ....[3]....
        /*0578*/ 	.word	0xffffffff


	//   ....[4]....
        /*057c*/ 	.word	0xffffffff


	//   ....[5]....
        /*0580*/ 	.word	0xffffffff


	//   ....[6]....
        /*0584*/ 	.word	0xffffffff


	//   ....[7]....
        /*0588*/ 	.word	0xffffffff


	//   ....[8]....
        /*058c*/ 	.word	0xffffffff


	//   ....[9]....
        /*0590*/ 	.word	0xffffffff


	//   ....[10]....
        /*0594*/ 	.word	0xffffffff


	//   ....[11]....
        /*0598*/ 	.word	0xffffffff


	//   ....[12]....
        /*059c*/ 	.word	0xffffffff


	//   ....[13]....
        /*05a0*/ 	.word	0xffffffff


	//   ....[14]....
        /*05a4*/ 	.word	0xffffffff


	//   ....[15]....
        /*05a8*/ 	.word	0xffffffff


	//   ....[16]....
        /*05ac*/ 	.word	0xffffffff


	//   ....[17]....
        /*05b0*/ 	.word	0xffffffff


	//   ....[18]....
        /*05b4*/ 	.word	0xffffffff


	//   ....[19]....
        /*05b8*/ 	.word	0xffffffff


	//   ....[20]....
        /*05bc*/ 	.word	0xffffffff


	//   ....[21]....
        /*05c0*/ 	.word	0xffffffff


	//   ....[22]....
        /*05c4*/ 	.word	0xffffffff


	//   ....[23]....
        /*05c8*/ 	.word	0xffffffff


	//   ....[24]....
        /*05cc*/ 	.word	0xffffffff


	//   ....[25]....
        /*05d0*/ 	.word	0xffffffff


	//   ....[26]....
        /*05d4*/ 	.word	0xffffffff


	//   ....[27]....
        /*05d8*/ 	.word	0xffffffff


	//   ....[28]....
        /*05dc*/ 	.word	0xffffffff


	//   ....[29]....
        /*05e0*/ 	.word	0xffffffff


	//   ....[30]....
        /*05e4*/ 	.word	0xffffffff


	//   ....[31]....
        /*05e8*/ 	.word	0xffffffff


	//   ....[32]....
        /*05ec*/ 	.word	0xffffffff


	//   ....[33]....
        /*05f0*/ 	.word	0xffffffff


	//   ....[34]....
        /*05f4*/ 	.word	0xffffffff


	//   ....[35]....
        /*05f8*/ 	.word	0xffffffff


	//   ....[36]....
        /*05fc*/ 	.word	0xffffffff


	//   ....[37]....
        /*0600*/ 	.word	0xffffffff


	//   ....[38]....
        /*0604*/ 	.word	0xffffffff


	//   ....[39]....
        /*0608*/ 	.word	0xffffffff


	//   ....[40]....
        /*060c*/ 	.word	0xffffffff


	//   ....[41]....
        /*0610*/ 	.word	0xffffffff


	//   ....[42]....
        /*0614*/ 	.word	0xffffffff


	//   ....[43]....
        /*0618*/ 	.word	0xffffffff


	//   ....[44]....
        /*061c*/ 	.word	0xffffffff


	//   ....[45]....
        /*0620*/ 	.word	0xffffffff


	//   ....[46]....
        /*0624*/ 	.word	0xffffffff


	//   ....[47]....
        /*0628*/ 	.word	0xffffffff


	//   ....[48]....
        /*062c*/ 	.word	0xffffffff


	//   ....[49]....
        /*0630*/ 	.word	0xffffffff


	//   ....[50]....
        /*0634*/ 	.word	0xffffffff


	//   ....[51]....
        /*0638*/ 	.word	0xffffffff


	//   ....[52]....
        /*063c*/ 	.word	0xffffffff


	//   ....[53]....
        /*0640*/ 	.word	0xffffffff


	//   ....[54]....
        /*0644*/ 	.word	0xffffffff


	//   ....[55]....
        /*0648*/ 	.word	0xffffffff


	//   ....[56]....
        /*064c*/ 	.word	0xffffffff


	//   ....[57]....
        /*0650*/ 	.word	0xffffffff


	//   ....[58]....
        /*0654*/ 	.word	0xffffffff


	//   ....[59]....
        /*0658*/ 	.word	0xffffffff


	//   ....[60]....
        /*065c*/ 	.word	0xffffffff


	//   ....[61]....
        /*0660*/ 	.word	0xffffffff


	//   ....[62]....
        /*0664*/ 	.word	0xffffffff


	//   ....[63]....
        /*0668*/ 	.word	0xffffffff


	//   ....[64]....
        /*066c*/ 	.word	0xffffffff


	//   ....[65]....
        /*0670*/ 	.word	0xffffffff


	//   ....[66]....
        /*0674*/ 	.word	0xffffffff


	//   ....[67]....
        /*0678*/ 	.word	0xffffffff


	//   ....[68]....
        /*067c*/ 	.word	0xffffffff


	//   ....[69]....
        /*0680*/ 	.word	0xffffffff


	//   ....[70]....
        /*0684*/ 	.word	0xffffffff


	//   ....[71]....
        /*0688*/ 	.word	0xffffffff


	//   ....[72]....
        /*068c*/ 	.word	0xffffffff


	//   ....[73]....
        /*0690*/ 	.word	0xffffffff


	//   ....[74]....
        /*0694*/ 	.word	0xffffffff


	//   ....[75]....
        /*0698*/ 	.word	0xffffffff


	//   ....[76]....
        /*069c*/ 	.word	0xffffffff


	//   ....[77]....
        /*06a0*/ 	.word	0xffffffff


	//   ....[78]....
        /*06a4*/ 	.word	0xffffffff


	//   ....[79]....
        /*06a8*/ 	.word	0xffffffff


	//   ....[80]....
        /*06ac*/ 	.word	0xffffffff


	//   ....[81]....
        /*06b0*/ 	.word	0xffffffff


	//   ....[82]....
        /*06b4*/ 	.word	0xffffffff


	//   ....[83]....
        /*06b8*/ 	.word	0xffffffff


	//   ....[84]....
        /*06bc*/ 	.word	0xffffffff


	//   ....[85]....
        /*06c0*/ 	.word	0xffffffff


	//   ....[86]....
        /*06c4*/ 	.word	0xffffffff


	//   ....[87]....
        /*06c8*/ 	.word	0xffffffff


	//   ....[88]....
        /*06cc*/ 	.word	0xffffffff


	//   ....[89]....
        /*06d0*/ 	.word	0xffffffff


	//   ....[90]....
        /*06d4*/ 	.word	0xffffffff


	//   ....[91]....
        /*06d8*/ 	.word	0xffffffff


	//   ....[92]....
        /*06dc*/ 	.word	0xffffffff


	//   ....[93]....
        /*06e0*/ 	.word	0xffffffff


	//   ....[94]....
        /*06e4*/ 	.word	0xffffffff


	//   ....[95]....
        /*06e8*/ 	.word	0xffffffff


	//   ....[96]....
        /*06ec*/ 	.word	0xffffffff


	//   ....[97]....
        /*06f0*/ 	.word	0xffffffff


	//   ....[98]....
        /*06f4*/ 	.word	0xffffffff


	//   ....[99]....
        /*06f8*/ 	.word	0xffffffff


	//   ....[100]....
        /*06fc*/ 	.word	0xffffffff


	//   ....[101]....
        /*0700*/ 	.word	0xffffffff


	//   ....[102]....
        /*0704*/ 	.word	0xffffffff


	//   ....[103]....
        /*0708*/ 	.word	0xffffffff


	//   ....[104]....
        /*070c*/ 	.word	0xffffffff


	//   ....[105]....
        /*0710*/ 	.word	0xffffffff


	//   ....[106]....
        /*0714*/ 	.word	0x0500000f


	//   ....[107]....
        /*0718*/ 	.word	0x0500000f


	//   ....[108]....
        /*071c*/ 	.word	0x0500000f


	//   ....[109]....
        /*0720*/ 	.word	0x0500000f


	//   ....[110]....
        /*0724*/ 	.word	0x0500000f


	//   ....[111]....
        /*0728*/ 	.word	0x0500000f


	//   ....[112]....
        /*072c*/ 	.word	0x0500000f


	//   ....[113]....
        /*0730*/ 	.word	0x0500000f


	//   ....[114]....
        /*0734*/ 	.word	0x0500000f


	//   ....[115]....
        /*0738*/ 	.word	0x0500000f


	//   ....[116]....
        /*073c*/ 	.word	0x0500000f


	//   ....[117]....
        /*0740*/ 	.word	0x0500000f


	//   ....[118]....
        /*0744*/ 	.word	0x0500000f


	//   ....[119]....
        /*0748*/ 	.word	0x0500000f


	//   ....[120]....
        /*074c*/ 	.word	0x0500000f


	//   ....[121]....
        /*0750*/ 	.word	0x0500000f


	//   ....[122]....
        /*0754*/ 	.word	0x0500000f


	//   ....[123]....
        /*0758*/ 	.word	0x0500000f


	//   ....[124]....
        /*075c*/ 	.word	0x0500000f


	//   ....[125]....
        /*0760*/ 	.word	0x0500000f


	//   ....[126]....
        /*0764*/ 	.word	0x0500000f


	//   ....[127]....
        /*0768*/ 	.word	0x0500000f


	//   ....[128]....
        /*076c*/ 	.word	0x0500000f


	//   ....[129]....
        /*0770*/ 	.word	0x0500000f


	//   ....[130]....
        /*0774*/ 	.word	0x0500000f


	//   ....[131]....
        /*0778*/ 	.word	0x0500000f


	//   ....[132]....
        /*077c*/ 	.word	0x0500000f


	//   ....[133]....
        /*0780*/ 	.word	0x0500000f


	//   ....[134]....
        /*0784*/ 	.word	0x0500000f


	//   ....[135]....
        /*0788*/ 	.word	0x0500000f


	//   ....[136]....
        /*078c*/ 	.word	0x0500000f


	//   ....[137]....
        /*0790*/ 	.word	0x0500000f


	//   ....[138]....
        /*0794*/ 	.word	0x0500000f


	//   ....[139]....
        /*0798*/ 	.word	0x0500000f


	//   ....[140]....
        /*079c*/ 	.word	0x0500000f


	//   ....[141]....
        /*07a0*/ 	.word	0x0500000f


	//   ....[142]....
        /*07a4*/ 	.word	0x0500000f


	//   ....[143]....
        /*07a8*/ 	.word	0x0500000f


	//   ....[144]....
        /*07ac*/ 	.word	0x0500000f


	//   ....[145]....
        /*07b0*/ 	.word	0x0500000f


	//   ....[146]....
        /*07b4*/ 	.word	0x0500000f


	//   ....[147]....
        /*07b8*/ 	.word	0x0500000f


	//   ....[148]....
        /*07bc*/ 	.word	0x0500000f


	//   ....[149]....
        /*07c0*/ 	.word	0x0500000f


	//   ....[150]....
        /*07c4*/ 	.word	0x0500000f


	//   ....[151]....
        /*07c8*/ 	.word	0x0500000f


	//   ....[152]....
        /*07cc*/ 	.word	0x0500000f


	//   ....[153]....
        /*07d0*/ 	.word	0x0500000f


	//   ....[154]....
        /*07d4*/ 	.word	0x0500000f


	//   ....[155]....
        /*07d8*/ 	.word	0x0500000f


	//   ....[156]....
        /*07dc*/ 	.word	0x0500000f


	//   ....[157]....
        /*07e0*/ 	.word	0x0500000f


	//   ....[158]....
        /*07e4*/ 	.word	0x0500000f


	//   ....[159]....
        /*07e8*/ 	.word	0x0500000f


	//   ....[160]....
        /*07ec*/ 	.word	0x0500000f


	//   ....[161]....
        /*07f0*/ 	.word	0x0500000f


	//   ....[162]....
        /*07f4*/ 	.word	0x0500000f


	//   ....[163]....
        /*07f8*/ 	.word	0x0500000f


	//   ....[164]....
        /*07fc*/ 	.word	0x0500000f


	//   ....[165]....
        /*0800*/ 	.word	0x0500000f


	//   ....[166]....
        /*0804*/ 	.word	0x0500000f


	//   ....[167]....
        /*0808*/ 	.word	0x0500000f


	//   ....[168]....
        /*080c*/ 	.word	0x0500000f


	//   ....[169]....
        /*0810*/ 	.word	0x0500000f


	//   ....[170]....
        /*0814*/ 	.word	0x0500000f


	//   ....[171]....
        /*0818*/ 	.word	0x0500000f


	//----- nvinfo : EIATTR_COOP_GROUP_INSTR_OFFSETS
	.align		4
.L_233:
        /*081c*/ 	.byte	0x04, 0x28
        /*081e*/ 	.short	(.L_235 - .L_234)


	//   ....[0]....
.L_234:
        /*0820*/ 	.word	0x00000070


	//   ....[1]....
        /*0824*/ 	.word	0x000001a0


	//   ....[2]....
        /*0828*/ 	.word	0x000001f0


	//   ....[3]....
        /*082c*/ 	.word	0x00000420


	//   ....[4]....
        /*0830*/ 	.word	0x00000580


	//   ....[5]....
        /*0834*/ 	.word	0x000006a0


	//   ....[6]....
        /*0838*/ 	.word	0x00000800


	//   ....[7]....
        /*083c*/ 	.word	0x00006610


	//   ....[8]....
        /*0840*/ 	.word	0x00006c00


	//   ....[9]....
        /*0844*/ 	.word	0x00006c10


	//   ....[10]....
        /*0848*/ 	.word	0x00006c20


	//   ....[11]....
        /*084c*/ 	.word	0x00006c30


	//   ....[12]....
        /*0850*/ 	.word	0x00007c10


	//   ....[13]....
        /*0854*/ 	.word	0x00007c20


	//   ....[14]....
        /*0858*/ 	.word	0x00007c30


	//   ....[15]....
        /*085c*/ 	.word	0x00007c40


	//   ....[16]....
        /*0860*/ 	.word	0x00009ca0


	//   ....[17]....
        /*0864*/ 	.word	0x00009cf0


	//   ....[18]....
        /*0868*/ 	.word	0x00009f70


	//   ....[19]....
        /*086c*/ 	.word	0x0000a010


	//   ....[20]....
        /*0870*/ 	.word	0x0000b700


	//   ....[21]....
        /*0874*/ 	.word	0x0000b760


	//   ....[22]....
        /*0878*/ 	.word	0x0000c120


	//   ....[23]....
        /*087c*/ 	.word	0x0000c180


	//   ....[24]....
        /*0880*/ 	.word	0x0000d2a0


	//   ....[25]....
        /*0884*/ 	.word	0x0000d340


	//   ....[26]....
        /*0888*/ 	.word	0x0000d3c0


	//   ....[27]....
        /*088c*/ 	.word	0x0000d580


	//   ....[28]....
        /*0890*/ 	.word	0x0000ed90


	//   ....[29]....
        /*0894*/ 	.word	0x0000eda0


	//   ....[30]....
        /*0898*/ 	.word	0x0000edb0


	//   ....[31]....
        /*089c*/ 	.word	0x0000edc0


	//   ....[32]....
        /*08a0*/ 	.word	0x0000f7c0


	//   ....[33]....
        /*08a4*/ 	.word	0x0000f7d0


	//   ....[34]....
        /*08a8*/ 	.word	0x0000f9d0


	//   ....[35]....
        /*08ac*/ 	.word	0x0000f9e0


	//   ....[36]....
        /*08b0*/ 	.word	0x0000fba0


	//   ....[37]....
        /*08b4*/ 	.word	0x0000fbb0


	//   ....[38]....
        /*08b8*/ 	.word	0x0000fd70


	//   ....[39]....
        /*08bc*/ 	.word	0x0000fd80


	//   ....[40]....
        /*08c0*/ 	.word	0x000101e0


	//   ....[41]....
        /*08c4*/ 	.word	0x000101f0


	//   ....[42]....
        /*08c8*/ 	.word	0x00010ed0


	//   ....[43]....
        /*08cc*/ 	.word	0x00010ee0


	//   ....[44]....
        /*08d0*/ 	.word	0x000123e0


	//   ....[45]....
        /*08d4*/ 	.word	0x000123f0


	//   ....[46]....
        /*08d8*/ 	.word	0x000125c0


	//   ....[47]....
        /*08dc*/ 	.word	0x000125d0


	//   ....[48]....
        /*08e0*/ 	.word	0x00012790


	//   ....[49]....
        /*08e4*/ 	.word	0x000127a0


	//   ....[50]....
        /*08e8*/ 	.word	0x00012960


	//   ....[51]....
        /*08ec*/ 	.word	0x00012970


	//   ....[52]....
        /*08f0*/ 	.word	0x00012b90


	//   ....[53]....
        /*08f4*/ 	.word	0x00012dc0


	//   ....[54]....
        /*08f8*/ 	.word	0x00012df0


	//   ....[55]....
        /*08fc*/ 	.word	0x00012e20


	//   ....[56]....
        /*0900*/ 	.word	0x00012e50


	//   ....[57]....
        /*0904*/ 	.word	0x00012e80


	//   ....[58]....
        /*0908*/ 	.word	0x00012eb0


	//   ....[59]....
        /*090c*/ 	.word	0x00013050


	//   ....[60]....
        /*0910*/ 	.word	0x00013080


	//   ....[61]....
        /*0914*/ 	.word	0x000130b0


	//   ....[62]....
        /*0918*/ 	.word	0x000130e0


	//   ....[63]....
        /*091c*/ 	.word	0x00013110


	//   ....[64]....
        /*0920*/ 	.word	0x00013140


	//   ....[65]....
        /*0924*/ 	.word	0x000131d0


	//   ....[66]....
        /*0928*/ 	.word	0x00013200


	//   ....[67]....
        /*092c*/ 	.word	0x00013210


	//   ....[68]....
        /*0930*/ 	.word	0x000132c0


	//   ....[69]....
        /*0934*/ 	.word	0x000142d0


	//   ....[70]....
        /*0938*/ 	.word	0x00015e80


	//   ....[71]....
        /*093c*/ 	.word	0x00016970


	//   ....[72]....
        /*0940*/ 	.word	0x000169b0


	//   ....[73]....
        /*0944*/ 	.word	0x00016a50


	//   ....[74]....
        /*0948*/ 	.word	0x00016a60


	//   ....[75]....
        /*094c*/ 	.word	0x00016ae0


	//   ....[76]....
        /*0950*/ 	.word	0x00016af0


	//   ....[77]....
        /*0954*/ 	.word	0x00016b70


	//   ....[78]....
        /*0958*/ 	.word	0x00016b80


	//   ....[79]....
        /*095c*/ 	.word	0x00016c00


	//   ....[80]....
        /*0960*/ 	.word	0x00016c10


	//   ....[81]....
        /*0964*/ 	.word	0x00016c90


	//   ....[82]....
        /*0968*/ 	.word	0x00016ca0


	//   ....[83]....
        /*096c*/ 	.word	0x00016d20


	//   ....[84]....
        /*0970*/ 	.word	0x00016d30


	//   ....[85]....
        /*0974*/ 	.word	0x00016d80


	//   ....[86]....
        /*0978*/ 	.word	0x00016da0


	//   ....[87]....
        /*097c*/ 	.word	0x00019880


	//   ....[88]....
        /*0980*/ 	.word	0x00019900


	//   ....[89]....
        /*0984*/ 	.word	0x00019930


	//   ....[90]....
        /*0988*/ 	.word	0x00019940


	//   ....[91]....
        /*098c*/ 	.word	0x00019970


	//   ....[92]....
        /*0990*/ 	.word	0x000199a0


	//   ....[93]....
        /*0994*/ 	.word	0x000199d0


	//   ....[94]....
        /*0998*/ 	.word	0x00019a00


	//   ....[95]....
        /*099c*/ 	.word	0x00019bc0


	//   ....[96]....
        /*09a0*/ 	.word	0x00019bf0


	//   ....[97]....
        /*09a4*/ 	.word	0x00019c20


	//   ....[98]....
        /*09a8*/ 	.word	0x00019c50


	//   ....[99]....
        /*09ac*/ 	.word	0x00019c80


	//   ....[100]....
        /*09b0*/ 	.word	0x00019cb0


	//   ....[101]....
        /*09b4*/ 	.word	0x00019d70


	//   ....[102]....
        /*09b8*/ 	.word	0x00019d90


	//   ....[103]....
        /*09bc*/ 	.word	0x00019da0


	//   ....[104]....
        /*09c0*/ 	.word	0x00019e00


	//   ....[105]....
        /*09c4*/ 	.word	0x0001a520


	//   ....[106]....
        /*09c8*/ 	.word	0x0001a930


	//   ....[107]....
        /*09cc*/ 	.word	0x0001a9d0


	//   ....[108]....
        /*09d0*/ 	.word	0x0001aa60


	//   ....[109]....
        /*09d4*/ 	.word	0x0001aab0


	//   ....[110]....
        /*09d8*/ 	.word	0x0001ab00


	//   ....[111]....
        /*09dc*/ 	.word	0x0001abe0


	//   ....[112]....
        /*09e0*/ 	.word	0x0001ac70


	//   ....[113]....
        /*09e4*/ 	.word	0x0001acc0


	//   ....[114]....
        /*09e8*/ 	.word	0x0001ad10


	//   ....[115]....
        /*09ec*/ 	.word	0x0001af20


	//   ....[116]....
        /*09f0*/ 	.word	0x0001af70


	//   ....[117]....
        /*09f4*/ 	.word	0x0001b000


	//   ....[118]....
        /*09f8*/ 	.word	0x0001b090


	//   ....[119]....
        /*09fc*/ 	.word	0x0001b120


	//   ....[120]....
        /*0a00*/ 	.word	0x0001b1b0


	//   ....[121]....
        /*0a04*/ 	.word	0x0001b240


	//   ....[122]....
        /*0a08*/ 	.word	0x0001b2d0


	//   ....[123]....
        /*0a0c*/ 	.word	0x0001b350


	//   ....[124]....
        /*0a10*/ 	.word	0x0001b3a0


	//   ....[125]....
        /*0a14*/ 	.word	0x0001b440


	//   ....[126]....
        /*0a18*/ 	.word	0x0001b4d0


	//   ....[127]....
        /*0a1c*/ 	.word	0x0001b550


	//   ....[128]....
        /*0a20*/ 	.word	0x0001b5a0


	//   ....[129]....
        /*0a24*/ 	.word	0x0001b630


	//   ....[130]....
        /*0a28*/ 	.word	0x0001b6c0


	//   ....[131]....
        /*0a2c*/ 	.word	0x0001b750


	//   ....[132]....
        /*0a30*/ 	.word	0x0001b7e0


	//   ....[133]....
        /*0a34*/ 	.word	0x0001b870


	//   ....[134]....
        /*0a38*/ 	.word	0x0001b900


	//   ....[135]....
        /*0a3c*/ 	.word	0x0001b9c0


	//   ....[136]....
        /*0a40*/ 	.word	0x0001bca0


	//   ....[137]....
        /*0a44*/ 	.word	0x0001be80


	//   ....[138]....
        /*0a48*/ 	.word	0x0001bed0


	//   ....[139]....
        /*0a4c*/ 	.word	0x0001bf30


	//   ....[140]....
        /*0a50*/ 	.word	0x0001c020


	//   ....[141]....
        /*0a54*/ 	.word	0x0001c080


	//   ....[142]....
        /*0a58*/ 	.word	0x0001c170


	//   ....[143]....
        /*0a5c*/ 	.word	0x0001c1d0


	//   ....[144]....
        /*0a60*/ 	.word	0x0001c2c0


	//   ....[145]....
        /*0a64*/ 	.word	0x0001c320


	//   ....[146]....
        /*0a68*/ 	.word	0x0001c410


	//   ....[147]....
        /*0a6c*/ 	.word	0x0001c470


	//   ....[148]....
        /*0a70*/ 	.word	0x0001c560


	//   ....[149]....
        /*0a74*/ 	.word	0x0001c5c0


	//   ....[150]....
        /*0a78*/ 	.word	0x0001c690


	//   ....[151]....
        /*0a7c*/ 	.word	0x0001c710


	//   ....[152]....
        /*0a80*/ 	.word	0x0001c7e0


	//   ....[153]....
        /*0a84*/ 	.word	0x0001cb10


	//   ....[154]....
        /*0a88*/ 	.word	0x0001cbb0


	//   ....[155]....
        /*0a8c*/ 	.word	0x0001cd50


	//   ....[156]....
        /*0a90*/ 	.word	0x0001cdd0


	//   ....[157]....
        /*0a94*/ 	.word	0x0001ce50


	//   ....[158]....
        /*0a98*/ 	.word	0x0001ced0


	//   ....[159]....
        /*0a9c*/ 	.word	0x0001cf50


	//   ....[160]....
        /*0aa0*/ 	.word	0x0001cfe0


	//   ....[161]....
        /*0aa4*/ 	.word	0x0001d080


	//   ....[162]....
        /*0aa8*/ 	.word	0x0001d130


	//   ....[163]....
        /*0aac*/ 	.word	0x0001d1b0


	//   ....[164]....
        /*0ab0*/ 	.word	0x0001d230


	//   ....[165]....
        /*0ab4*/ 	.word	0x0001d2b0


	//   ....[166]....
        /*0ab8*/ 	.word	0x0001d340


	//   ....[167]....
        /*0abc*/ 	.word	0x0001d3c0


	//   ....[168]....
        /*0ac0*/ 	.word	0x0001d460


	//   ....[169]....
        /*0ac4*/ 	.word	0x0001d4b0


	//   ....[170]....
        /*0ac8*/ 	.word	0x0001d540


	//   ....[171]....
        /*0acc*/ 	.word	0x0001d670


	//----- nvinfo : EIATTR_REG_RECONFIG
	.align		4
.L_235:
        /*0ad0*/ 	.byte	0x01, 0x54
	.zero		2


	//----- nvinfo : EIATTR_SYSCALL_OFFSETS
	.align		4
        /*0ad4*/ 	.byte	0x04, 0x46
        /*0ad6*/ 	.short	(.L_237 - .L_236)


	//   ....[0]....
.L_236:
        /*0ad8*/ 	.word	0x00001dd0


	//   ....[1]....
        /*0adc*/ 	.word	0x00001f20


	//   ....[2]....
        /*0ae0*/ 	.word	0x000067b0


	//   ....[3]....
        /*0ae4*/ 	.word	0x00006b20


	//   ....[4]....
        /*0ae8*/ 	.word	0x00015aa0


	//   ....[5]....
        /*0aec*/ 	.word	0x00015bf0


	//   ....[6]....
        /*0af0*/ 	.word	0x00015cf0


	//   ....[7]....
        /*0af4*/ 	.word	0x000165b0


	//----- nvinfo : EIATTR_MBARRIER_INSTR_OFFSETS
	.align		4
.L_237:
        /*0af8*/ 	.byte	0x04, 0x39
        /*0afa*/ 	.short	(.L_239 - .L_238)


	//   ....[0]....
.L_238:
        /*0afc*/ 	.word	0x000002d0
        /*0b00*/ 	.word	0x000000ff
        /*0b04*/ 	.word	0x00022800
        /*0b08*/ 	.short	0x0100
        /*0b0a*/ 	.byte	0x08
	.zero		1


	//   ....[1]....
        /*0b0c*/ 	.word	0x000002e0
        /*0b10*/ 	.word	0x000000ff
        /*0b14*/ 	.word	0x00022820
        /*0b18*/ 	.short	0x0100
        /*0b1a*/ 	.byte	0x08
	.zero		1


	//   ....[2]....
        /*0b1c*/ 	.word	0x000003d0
        /*0b20*/ 	.word	0x000000ff
        /*0b24*/ 	.word	0x00022830
        /*0b28*/ 	.short	0x0100
        /*0b2a*/ 	.byte	0x08
	.zero		1


	//   ....[3]....
        /*0b2c*/ 	.word	0x000003e0
        /*0b30*/ 	.word	0x000000ff
        /*0b34*/ 	.word	0x00022840
        /*0b38*/ 	.short	0x0100
        /*0b3a*/ 	.byte	0x08
	.zero		1


	//   ....[4]....
        /*0b3c*/ 	.word	0x000003f0
        /*0b40*/ 	.word	0x000000ff
        /*0b44*/ 	.word	0x00022838
        /*0b48*/ 	.short	0x0100
        /*0b4a*/ 	.byte	0x08
	.zero		1


	//   ....[5]....
        /*0b4c*/ 	.word	0x00000400
        /*0b50*/ 	.word	0x000000ff
        /*0b54*/ 	.word	0x00022848
        /*0b58*/ 	.short	0x0100
        /*0b5a*/ 	.byte	0x08
	.zero		1


	//   ....[6]....
        /*0b5c*/ 	.word	0x00000530
        /*0b60*/ 	.word	0x000000ff
        /*0b64*/ 	.word	0x00022850
        /*0b68*/ 	.short	0x0100
        /*0b6a*/ 	.byte	0x08
	.zero		1


	//   ....[7]....
        /*0b6c*/ 	.word	0x00000540
        /*0b70*/ 	.word	0x000000ff
        /*0b74*/ 	.word	0x00022860
        /*0b78*/ 	.short	0x0100
        /*0b7a*/ 	.byte	0x08
	.zero		1


	//   ....[8]....
        /*0b7c*/ 	.word	0x00000550
        /*0b80*/ 	.word	0x000000ff
        /*0b84*/ 	.word	0x00022858
        /*0b88*/ 	.short	0x0100
        /*0b8a*/ 	.byte	0x08
	.zero		1


	//   ....[9]....
        /*0b8c*/ 	.word	0x00000560
        /*0b90*/ 	.word	0x000000ff
        /*0b94*/ 	.word	0x00022868
        /*0b98*/ 	.short	0x0100
        /*0b9a*/ 	.byte	0x08
	.zero		1


	//   ....[10]....
        /*0b9c*/ 	.word	0x00000650
        /*0ba0*/ 	.word	0x000000ff
        /*0ba4*/ 	.word	0x00022870
        /*0ba8*/ 	.short	0x0100
        /*0baa*/ 	.byte	0x06
	.zero		1


	//   ....[11]....
        /*0bac*/ 	.word	0x00000660
        /*0bb0*/ 	.word	0x000000ff
        /*0bb4*/ 	.word	0x00022880
        /*0bb8*/ 	.short	0x0100
        /*0bba*/ 	.byte	0x06
	.zero		1


	//   ....[12]....
        /*0bbc*/ 	.word	0x00000670
        /*0bc0*/ 	.word	0x000000ff
        /*0bc4*/ 	.word	0x00022878
        /*0bc8*/ 	.short	0x0100
        /*0bca*/ 	.byte	0x06
	.zero		1


	//   ....[13]....
        /*0bcc*/ 	.word	0x00000680
        /*0bd0*/ 	.word	0x000000ff
        /*0bd4*/ 	.word	0x00022888
        /*0bd8*/ 	.short	0x0100
        /*0bda*/ 	.byte	0x06
	.zero		1


	//   ....[14]....
        /*0bdc*/ 	.word	0x000007b0
        /*0be0*/ 	.word	0x000000ff
        /*0be4*/ 	.word	0x00022890
        /*0be8*/ 	.short	0x0100
        /*0bea*/ 	.byte	0x08
	.zero		1


	//   ....[15]....
        /*0bec*/ 	.word	0x000007c0
        /*0bf0*/ 	.word	0x000000ff
        /*0bf4*/ 	.word	0x000228a0
        /*0bf8*/ 	.short	0x0100
        /*0bfa*/ 	.byte	0x08
	.zero		1


	//   ....[16]....
        /*0bfc*/ 	.word	0x000007d0
        /*0c00*/ 	.word	0x000000ff
        /*0c04*/ 	.word	0x00022898
        /*0c08*/ 	.short	0x0100
        /*0c0a*/ 	.byte	0x08
	.zero		1


	//   ....[17]....
        /*0c0c*/ 	.word	0x000007e0
        /*0c10*/ 	.word	0x000000ff
        /*0c14*/ 	.word	0x000228a8
        /*0c18*/ 	.short	0x0100
        /*0c1a*/ 	.byte	0x08
	.zero		1


	//   ....[18]....
        /*0c1c*/ 	.word	0x00000910
        /*0c20*/ 	.word	0x000000ff
        /*0c24*/ 	.word	0x000228b0
        /*0c28*/ 	.short	0x0100
        /*0c2a*/ 	.byte	0x08
	.zero		1


	//   ....[19]....
        /*0c2c*/ 	.word	0x00000920
        /*0c30*/ 	.word	0x000000ff
        /*0c34*/ 	.word	0x000228c0
        /*0c38*/ 	.short	0x0100
        /*0c3a*/ 	.byte	0x08
	.zero		1


	//   ....[20]....
        /*0c3c*/ 	.word	0x00000930
        /*0c40*/ 	.word	0x000000ff
        /*0c44*/ 	.word	0x000228b8
        /*0c48*/ 	.short	0x0100
        /*0c4a*/ 	.byte	0x08
	.zero		1


	//   ....[21]....
        /*0c4c*/ 	.word	0x00000940
        /*0c50*/ 	.word	0x000000ff
        /*0c54*/ 	.word	0x000228c8
        /*0c58*/ 	.short	0x0100
        /*0c5a*/ 	.byte	0x08
	.zero		1


	//   ....[22]....
        /*0c5c*/ 	.word	0x000031e0
        /*0c60*/ 	.word	0x0000005f
        /*0c64*/ 	.word	0x00022890
        /*0c68*/ 	.short	0x010a
        /*0c6a*/ 	.byte	0x3f
	.zero		1


	//   ....[23]....
        /*0c6c*/ 	.word	0x00004490
        /*0c70*/ 	.word	0x0000005f
        /*0c74*/ 	.word	0x00022890
        /*0c78*/ 	.short	0x010a
        /*0c7a*/ 	.byte	0x3f
	.zero		1


	//   ....[24]....
        /*0c7c*/ 	.word	0x000055c0
        /*0c80*/ 	.word	0x0000005f
        /*0c84*/ 	.word	0x00022890
        /*0c88*/ 	.short	0x010a
        /*0c8a*/ 	.byte	0x3f
	.zero		1


	//   ....[25]....
        /*0c8c*/ 	.word	0x000057d0
        /*0c90*/ 	.word	0x00000020
        /*0c94*/ 	.word	0x00000000
        /*0c98*/ 	.short	0x0101
        /*0c9a*/ 	.byte	0x3f
	.zero		1


	//   ....[26]....
        /*0c9c*/ 	.word	0x00005810
        /*0ca0*/ 	.word	0x0000005f
        /*0ca4*/ 	.word	0x000228b0
        /*0ca8*/ 	.short	0x010a
        /*0caa*/ 	.byte	0x3f
	.zero		1


	//   ....[27]....
        /*0cac*/ 	.word	0x00005e60
        /*0cb0*/ 	.word	0x0000005f
        /*0cb4*/ 	.word	0x00000000
        /*0cb8*/ 	.short	0x0101
        /*0cba*/ 	.byte	0x3f
	.zero		1


	//   ....[28]....
        /*0cbc*/ 	.word	0x00006840
        /*0cc0*/ 	.word	0x00000013
        /*0cc4*/ 	.word	0x00022800
        /*0cc8*/ 	.short	0x010a
        /*0cca*/ 	.byte	0x3f
	.zero		1


	//   ....[29]....
        /*0ccc*/ 	.word	0x00006890
        /*0cd0*/ 	.word	0x00000013
        /*0cd4*/ 	.word	0x00022800
        /*0cd8*/ 	.short	0x010a
        /*0cda*/ 	.byte	0x3f
	.zero		1


	//   ....[30]....
        /*0cdc*/ 	.word	0x00006eb0
        /*0ce0*/ 	.word	0x00000013
        /*0ce4*/ 	.word	0x00022800
        /*0ce8*/ 	.short	0x010a
        /*0cea*/ 	.byte	0x3f
	.zero		1


	//   ....[31]....
        /*0cec*/ 	.word	0x00007e10
        /*0cf0*/ 	.word	0x00000013
        /*0cf4*/ 	.word	0x00022800
        /*0cf8*/ 	.short	0x010a
        /*0cfa*/ 	.byte	0x3f
	.zero		1


	//   ....[32]....
        /*0cfc*/ 	.word	0x00008c50
        /*0d00*/ 	.word	0x0000000d
        /*0d04*/ 	.word	0x00022830
        /*0d08*/ 	.short	0x010a
        /*0d0a*/ 	.byte	0x3f
	.zero		1


	//   ....[33]....
        /*0d0c*/ 	.word	0x00008cf0
        /*0d10*/ 	.word	0x0000000d
        /*0d14*/ 	.word	0x00022830
        /*0d18*/ 	.short	0x010a
        /*0d1a*/ 	.byte	0x3f
	.zero		1


	//   ....[34]....
        /*0d1c*/ 	.word	0x0000a450
        /*0d20*/ 	.word	0x00000003
        /*0d24*/ 	.word	0x00000000
        /*0d28*/ 	.short	0x0101
        /*0d2a*/ 	.byte	0x3f
	.zero		1


	//   ....[35]....
        /*0d2c*/ 	.word	0x0000a970
        /*0d30*/ 	.word	0x0000000d
        /*0d34*/ 	.word	0x00022850
        /*0d38*/ 	.short	0x010a
        /*0d3a*/ 	.byte	0x3f
	.zero		1


	//   ....[36]....
        /*0d3c*/ 	.word	0x0000a9c0
        /*0d40*/ 	.word	0x0000000d
        /*0d44*/ 	.word	0x00022850
        /*0d48*/ 	.short	0x010a
        /*0d4a*/ 	.byte	0x3f
	.zero		1


	//   ....[37]....
        /*0d4c*/ 	.word	0x0000ad80
        /*0d50*/ 	.word	0x0000000d
        /*0d54*/ 	.word	0x00000000
        /*0d58*/ 	.short	0x0101
        /*0d5a*/ 	.byte	0x3f
	.zero		1


	//   ....[38]....
        /*0d5c*/ 	.word	0x0000aea0
        /*0d60*/ 	.word	0x0000000e
        /*0d64*/ 	.word	0x00022830
        /*0d68*/ 	.short	0x010a
        /*0d6a*/ 	.byte	0x3f
	.zero		1


	//   ....[39]....
        /*0d6c*/ 	.word	0x0000af00
        /*0d70*/ 	.word	0x0000000e
        /*0d74*/ 	.word	0x00022830
        /*0d78*/ 	.short	0x010a
        /*0d7a*/ 	.byte	0x3f
	.zero		1


	//   ....[40]....
        /*0d7c*/ 	.word	0x0000c5d0
        /*0d80*/ 	.word	0x000000a0
        /*0d84*/ 	.word	0x00000000
        /*0d88*/ 	.short	0x0101
        /*0d8a*/ 	.byte	0x3f
	.zero		1


	//   ....[41]....
        /*0d8c*/ 	.word	0x0000ce70
        /*0d90*/ 	.word	0x0000000e
        /*0d94*/ 	.word	0x00022850
        /*0d98*/ 	.short	0x010a
        /*0d9a*/ 	.byte	0x3f
	.zero		1


	//   ....[42]....
        /*0d9c*/ 	.word	0x0000cec0
        /*0da0*/ 	.word	0x0000000e
        /*0da4*/ 	.word	0x00022850
        /*0da8*/ 	.short	0x010a
        /*0daa*/ 	.byte	0x3f
	.zero		1


	//   ....[43]....
        /*0dac*/ 	.word	0x0000d270
        /*0db0*/ 	.word	0x0000000e
        /*0db4*/ 	.word	0x00000000
        /*0db8*/ 	.short	0x0101
        /*0dba*/ 	.byte	0x3f
	.zero		1


	//   ....[44]....
        /*0dbc*/ 	.word	0x0000f760
        /*0dc0*/ 	.word	0x00000003
        /*0dc4*/ 	.word	0x00000000
        /*0dc8*/ 	.short	0x0101
        /*0dca*/ 	.byte	0x3f
	.zero		1


	//   ....[45]....
        /*0dcc*/ 	.word	0x00010140
        /*0dd0*/ 	.word	0x00000003
        /*0dd4*/ 	.word	0x00000000
        /*0dd8*/ 	.short	0x0101
        /*0dda*/ 	.byte	0x3f
	.zero		1


	//   ....[46]....
        /*0ddc*/ 	.word	0x000143b0
        /*0de0*/ 	.word	0x00000012
        /*0de4*/ 	.word	0x00022820
        /*0de8*/ 	.short	0x010a
        /*0dea*/ 	.byte	0x3f
	.zero		1


	//   ....[47]....
        /*0dec*/ 	.word	0x00014480
        /*0df0*/ 	.word	0x00000004
        /*0df4*/ 	.word	0x000228a0
        /*0df8*/ 	.short	0x010a
        /*0dfa*/ 	.byte	0x3f
	.zero		1


	//   ....[48]....
        /*0dfc*/ 	.word	0x000146c0
        /*0e00*/ 	.word	0x00000004
        /*0e04*/ 	.word	0x000228c0
        /*0e08*/ 	.short	0x010a
        /*0e0a*/ 	.byte	0x3f
	.zero		1


	//   ....[49]....
        /*0e0c*/ 	.word	0x00014d60
        /*0e10*/ 	.word	0x00000005
        /*0e14*/ 	.word	0x000228a0
        /*0e18*/ 	.short	0x010a
        /*0e1a*/ 	.byte	0x3f
	.zero		1


	//   ....[50]....
        /*0e1c*/ 	.word	0x00014f90
        /*0e20*/ 	.word	0x00000005
        /*0e24*/ 	.word	0x000228c0
        /*0e28*/ 	.short	0x010a
        /*0e2a*/ 	.byte	0x3f
	.zero		1


	//   ....[51]....
        /*0e2c*/ 	.word	0x000160f0
        /*0e30*/ 	.word	0x00000000
        /*0e34*/ 	.word	0x00022840
        /*0e38*/ 	.short	0x010a
        /*0e3a*/ 	.byte	0x3f
	.zero		1


	//   ....[52]....
        /*0e3c*/ 	.word	0x00016e40
        /*0e40*/ 	.word	0x00000012
        /*0e44*/ 	.word	0x00022800
        /*0e48*/ 	.short	0x0107
        /*0e4a*/ 	.byte	0x3f
	.zero		1


	//   ....[53]....
        /*0e4c*/ 	.word	0x00016f30
        /*0e50*/ 	.word	0x00000012
        /*0e54*/ 	.word	0x00022800
        /*0e58*/ 	.short	0x0101
        /*0e5a*/ 	.byte	0x3f
	.zero		1


	//   ....[54]....
        /*0e5c*/ 	.word	0x00016f50
        /*0e60*/ 	.word	0x00000012
        /*0e64*/ 	.word	0x00022820
        /*0e68*/ 	.short	0x010a
        /*0e6a*/ 	.byte	0x3f
	.zero		1


	//   ....[55]....
        /*0e6c*/ 	.word	0x00017030
        /*0e70*/ 	.word	0x00000002
        /*0e74*/ 	.word	0x00022860
        /*0e78*/ 	.short	0x010a
        /*0e7a*/ 	.byte	0x3f
	.zero		1


	//   ....[56]....
        /*0e7c*/ 	.word	0x000178e0
        /*0e80*/ 	.word	0x00000002
        /*0e84*/ 	.word	0x00022840
        /*0e88*/ 	.short	0x010a
        /*0e8a*/ 	.byte	0x3f
	.zero		1


	//   ....[57]....
        /*0e8c*/ 	.word	0x00017b30
        /*0e90*/ 	.word	0x00000002
        /*0e94*/ 	.word	0x00022860
        /*0e98*/ 	.short	0x010a
        /*0e9a*/ 	.byte	0x3f
	.zero		1


	//   ....[58]....
        /*0e9c*/ 	.word	0x00018320
        /*0ea0*/ 	.word	0x00000003
        /*0ea4*/ 	.word	0x00022840
        /*0ea8*/ 	.short	0x010a
        /*0eaa*/ 	.byte	0x3f
	.zero		1


	//   ....[59]....
        /*0eac*/ 	.word	0x00018570
        /*0eb0*/ 	.word	0x00000003
        /*0eb4*/ 	.word	0x00022860
        /*0eb8*/ 	.short	0x010a
        /*0eba*/ 	.byte	0x3f
	.zero		1


	//   ....[60]....
        /*0ebc*/ 	.word	0x00018cf0
        /*0ec0*/ 	.word	0x00000003
        /*0ec4*/ 	.word	0x00022840
        /*0ec8*/ 	.short	0x010a
        /*0eca*/ 	.byte	0x3f
	.zero		1


	//   ....[61]....
        /*0ecc*/ 	.word	0x00018f40
        /*0ed0*/ 	.word	0x00000003
        /*0ed4*/ 	.word	0x00022860
        /*0ed8*/ 	.short	0x010a
        /*0eda*/ 	.byte	0x3f
	.zero		1


	//   ....[62]....
        /*0edc*/ 	.word	0x0001a4a0
        /*0ee0*/ 	.word	0x00000000
        /*0ee4*/ 	.word	0x00022820
        /*0ee8*/ 	.short	0x010a
        /*0eea*/ 	.byte	0x3f
	.zero		1


	//   ....[63]....
        /*0eec*/ 	.word	0x0001a680
        /*0ef0*/ 	.word	0x00000006
        /*0ef4*/ 	.word	0x00000000
        /*0ef8*/ 	.short	0x010a
        /*0efa*/ 	.byte	0x3f
	.zero		1


	//   ....[64]....
        /*0efc*/ 	.word	0x0001a6b0
        /*0f00*/ 	.word	0x00000007
        /*0f04*/ 	.word	0x00000000
        /*0f08*/ 	.short	0x010a
        /*0f0a*/ 	.byte	0x3f
	.zero		1


	//   ....[65]....
        /*0f0c*/ 	.word	0x0001a710
        /*0f10*/ 	.word	0x00000004
        /*0f14*/ 	.word	0x00000000
        /*0f18*/ 	.short	0x010a
        /*0f1a*/ 	.byte	0x3f
	.zero		1


	//   ....[66]....
        /*0f1c*/ 	.word	0x0001a740
        /*0f20*/ 	.word	0x00000003
        /*0f24*/ 	.word	0x00000000
        /*0f28*/ 	.short	0x010a
        /*0f2a*/ 	.byte	0x3f
	.zero		1


	//   ....[67]....
        /*0f2c*/ 	.word	0x0001a7a0
        /*0f30*/ 	.word	0x0000005f
        /*0f34*/ 	.word	0x00022890
        /*0f38*/ 	.short	0x010a
        /*0f3a*/ 	.byte	0x3f
	.zero		1


	//   ....[68]....
        /*0f3c*/ 	.word	0x0001a7f0
        /*0f40*/ 	.word	0x0000005f
        /*0f44*/ 	.word	0x00022890
        /*0f48*/ 	.short	0x010a
        /*0f4a*/ 	.byte	0x3f
	.zero		1


	//   ....[69]....
        /*0f4c*/ 	.word	0x0001a840
        /*0f50*/ 	.word	0x0000005f
        /*0f54*/ 	.word	0x00022890
        /*0f58*/ 	.short	0x010a
        /*0f5a*/ 	.byte	0x3f
	.zero		1


	//   ....[70]....
        /*0f5c*/ 	.word	0x0001a890
        /*0f60*/ 	.word	0x0000005f
        /*0f64*/ 	.word	0x000228b0
        /*0f68*/ 	.short	0x010a
        /*0f6a*/ 	.byte	0x3f
	.zero		1


	//   ....[71]....
        /*0f6c*/ 	.word	0x0001ab30
        /*0f70*/ 	.word	0x00000013
        /*0f74*/ 	.word	0x00022800
        /*0f78*/ 	.short	0x010a
        /*0f7a*/ 	.byte	0x3f
	.zero		1


	//   ....[72]....
        /*0f7c*/ 	.word	0x0001ad40
        /*0f80*/ 	.word	0x00000013
        /*0f84*/ 	.word	0x00022800
        /*0f88*/ 	.short	0x010a
        /*0f8a*/ 	.byte	0x3f
	.zero		1


	//   ....[73]....
        /*0f8c*/ 	.word	0x0001ad90
        /*0f90*/ 	.word	0x0000000d
        /*0f94*/ 	.word	0x00022830
        /*0f98*/ 	.short	0x010a
        /*0f9a*/ 	.byte	0x3f
	.zero		1


	//   ....[74]....
        /*0f9c*/ 	.word	0x0001ade0
        /*0fa0*/ 	.word	0x0000000d
        /*0fa4*/ 	.word	0x00022850
        /*0fa8*/ 	.short	0x010a
        /*0faa*/ 	.byte	0x3f
	.zero		1


	//   ....[75]....
        /*0fac*/ 	.word	0x0001ae30
        /*0fb0*/ 	.word	0x0000000e
        /*0fb4*/ 	.word	0x00022830
        /*0fb8*/ 	.short	0x010a
        /*0fba*/ 	.byte	0x3f
	.zero		1


	//   ....[76]....
        /*0fbc*/ 	.word	0x0001ae80
        /*0fc0*/ 	.word	0x0000000e
        /*0fc4*/ 	.word	0x00022850
        /*0fc8*/ 	.short	0x010a
        /*0fca*/ 	.byte	0x3f
	.zero		1


	//   ....[77]....
        /*0fcc*/ 	.word	0x0001ba80
        /*0fd0*/ 	.word	0x00000012
        /*0fd4*/ 	.word	0x00022820
        /*0fd8*/ 	.short	0x010a
        /*0fda*/ 	.byte	0x3f
	.zero		1


	//   ....[78]....
        /*0fdc*/ 	.word	0x0001bad0
        /*0fe0*/ 	.word	0x00000004
        /*0fe4*/ 	.word	0x000228a0
        /*0fe8*/ 	.short	0x010a
        /*0fea*/ 	.byte	0x3f
	.zero		1


	//   ....[79]....
        /*0fec*/ 	.word	0x0001bb20
        /*0ff0*/ 	.word	0x00000004
        /*0ff4*/ 	.word	0x000228c0
        /*0ff8*/ 	.short	0x010a
        /*0ffa*/ 	.byte	0x3f
	.zero		1


	//   ....[80]....
        /*0ffc*/ 	.word	0x0001bb70
        /*1000*/ 	.word	0x00000005
        /*1004*/ 	.word	0x000228a0
        /*1008*/ 	.short	0x010a
        /*100a*/ 	.byte	0x3f
	.zero		1


	//   ....[81]....
        /*100c*/ 	.word	0x0001bbc0
        /*1010*/ 	.word	0x00000005
        /*1014*/ 	.word	0x000228c0
        /*1018*/ 	.short	0x010a
        /*101a*/ 	.byte	0x3f
	.zero		1


	//   ....[82]....
        /*101c*/ 	.word	0x0001bd60
        /*1020*/ 	.word	0x00000000
        /*1024*/ 	.word	0x00022840
        /*1028*/ 	.short	0x010a
        /*102a*/ 	.byte	0x3f
	.zero		1


	//   ....[83]....
        /*102c*/ 	.word	0x0001c820
        /*1030*/ 	.word	0x00000012
        /*1034*/ 	.word	0x00022820
        /*1038*/ 	.short	0x010a
        /*103a*/ 	.byte	0x3f
	.zero		1


	//   ....[84]....
        /*103c*/ 	.word	0x0001c870
        /*1040*/ 	.word	0x00000002
        /*1044*/ 	.word	0x00022860
        /*1048*/ 	.short	0x010a
        /*104a*/ 	.byte	0x3f
	.zero		1


	//   ....[85]....
        /*104c*/ 	.word	0x0001c8c0
        /*1050*/ 	.word	0x00000002
        /*1054*/ 	.word	0x00022840
        /*1058*/ 	.short	0x010a
        /*105a*/ 	.byte	0x3f
	.zero		1


	//   ....[86]....
        /*105c*/ 	.word	0x0001c910
        /*1060*/ 	.word	0x00000002
        /*1064*/ 	.word	0x00022860
        /*1068*/ 	.short	0x010a
        /*106a*/ 	.byte	0x3f
	.zero		1


	//   ....[87]....
        /*106c*/ 	.word	0x0001c960
        /*1070*/ 	.word	0x00000003
        /*1074*/ 	.word	0x00022840
        /*1078*/ 	.short	0x010a
        /*107a*/ 	.byte	0x3f
	.zero		1


	//   ....[88]....
        /*107c*/ 	.word	0x0001c9b0
        /*1080*/ 	.word	0x00000003
        /*1084*/ 	.word	0x00022860
        /*1088*/ 	.short	0x010a
        /*108a*/ 	.byte	0x3f
	.zero		1


	//   ....[89]....
        /*108c*/ 	.word	0x0001ca00
        /*1090*/ 	.word	0x00000003
        /*1094*/ 	.word	0x00022840
        /*1098*/ 	.short	0x010a
        /*109a*/ 	.byte	0x3f
	.zero		1


	//   ....[90]....
        /*109c*/ 	.word	0x0001ca50
        /*10a0*/ 	.word	0x00000003
        /*10a4*/ 	.word	0x00022860
        /*10a8*/ 	.short	0x010a
        /*10aa*/ 	.byte	0x3f
	.zero		1


	//   ....[91]....
        /*10ac*/ 	.word	0x0001d590
        /*10b0*/ 	.word	0x00000000
        /*10b4*/ 	.word	0x00022820
        /*10b8*/ 	.short	0x010a
        /*10ba*/ 	.byte	0x3f
	.zero		1


	//   ....[92]....
        /*10bc*/ 	.word	0x0001d730
        /*10c0*/ 	.word	0x00000006
        /*10c4*/ 	.word	0x00000000
        /*10c8*/ 	.short	0x010a
        /*10ca*/ 	.byte	0x3f
	.zero		1


	//   ....[93]....
        /*10cc*/ 	.word	0x0001d780
        /*10d0*/ 	.word	0x00000007
        /*10d4*/ 	.word	0x00000000
        /*10d8*/ 	.short	0x010a
        /*10da*/ 	.byte	0x3f
	.zero		1


	//   ....[94]....
        /*10dc*/ 	.word	0x0001d7d0
        /*10e0*/ 	.word	0x00000004
        /*10e4*/ 	.word	0x00000000
        /*10e8*/ 	.short	0x010a
        /*10ea*/ 	.byte	0x3f
	.zero		1


	//----- nvinfo : EIATTR_NUM_MBARRIERS
	.align		4
.L_239:
        /*10ec*/ 	.byte	0x03, 0x38
        /*10ee*/ 	.short	0x0016


	//----- nvinfo : EIATTR_EXIT_INSTR_OFFSETS
	.align		4
        /*10f0*/ 	.byte	0x04, 0x1c
        /*10f2*/ 	.short	(.L_241 - .L_240)


	//   ....[0]....
.L_240:
        /*10f4*/ 	.word	0x0001a790


	//----- nvinfo : EIATTR_MAX_THREADS
	.align		4
.L_241:
        /*10f8*/ 	.byte	0x04, 0x05
        /*10fa*/ 	.short	(.L_243 - .L_242)
.L_242:
        /*10fc*/ 	.word	0x00000180
        /*1100*/ 	.word	0x00000001
        /*1104*/ 	.word	0x00000001


	//----- nvinfo : EIATTR_CRS_STACK_SIZE
	.align		4
.L_243:
        /*1108*/ 	.byte	0x04, 0x1e
        /*110a*/ 	.short	(.L_245 - .L_244)
.L_244:
        /*110c*/ 	.word	0x00000000


	//----- nvinfo : EIATTR_CBANK_PARAM_SIZE
	.align		4
.L_245:
        /*1110*/ 	.byte	0x03, 0x19
        /*1112*/ 	.short	0x0af0


	//----- nvinfo : EIATTR_PARAM_CBANK
	.align		4
        /*1114*/ 	.byte	0x04, 0x0a
        /*1116*/ 	.short	(.L_247 - .L_246)
	.align		4
.L_246:
        /*1118*/ 	.word	index@(.nv.constant0._ZN7cutlass13device_kernelIN5flash11enable_sm90INS1_16FlashAttnFwdSm90INS1_25CollectiveMainloopFwdSm90ILi2EN4cute5tupleIJNS5_1CILi1EEES8_S8_EEENS6_IJNS7_ILi128EEENS7_ILi96EEENS7_ILi64EEEEEELi256ENS_10bfloat16_tEfNS_4arch4Sm90ELb0ELb0ELb1ELb1ELb0ELb1ELb0ELb1ELb0ELb1ELb1ELb0EEENS1_21CollectiveEpilogueFwdINS6_IJSA_NS7_ILi256EEESB_EEES9_SE_SG_Li256ELb1ELb1ELb1ELb0EEENS1_36VarlenDynamicPersistentTileSchedulerILi128ELi96ELi256ELi128ELb1ELb1ELb1ELb0ELb1ELb1EEEEEEEEEvNT_6ParamsE)
        /*111c*/ 	.short	0x0210
        /*111e*/ 	.short	0x0af0


	//----- nvinfo : EIATTR_SW_WAR
	.align		4
.L_247:
        /*1120*/ 	.byte	0x04, 0x36
        /*1122*/ 	.short	(.L_249 - .L_248)
.L_248:
        /*1124*/ 	.word	0x00000008
.L_249:


//--------------------- .nv.info._ZN7cutlass13device_kernelIN5flash11enable_sm90INS1_16FlashAttnFwdSm90INS1_25CollectiveMainloopFwdSm90ILi2EN4cute5tupleIJNS5_1CILi1EEES8_S8_EEENS6_IJNS7_ILi128EEENS7_ILi96EEENS7_ILi64EEEEEELi256ENS_10bfloat16_tEfNS_4arch4Sm90ELb0ELb0ELb1ELb1ELb0ELb0ELb1ELb1ELb0ELb1ELb1ELb0EEENS1_21CollectiveEpilogueFwdINS6_IJSA_NS7_ILi256EEESB_EEES9_SE_SG_Li256ELb1ELb1ELb1ELb0EEENS1_36VarlenDynamicPersistentTileSchedulerILi128ELi96ELi256ELi128ELb1ELb1ELb1ELb0ELb1ELb1EEEEEEEEEvNT_6ParamsE --------------------------
	.section	.nv.info._ZN7cutlass13device_kernelIN5flash11enable_sm90INS1_16FlashAttnFwdSm90INS1_25CollectiveMainloopFwdSm90ILi2EN4cute5tupleIJNS5_1CILi1EEES8_S8_EEENS6_IJNS7_ILi128EEENS7_ILi96EEENS7_ILi64EEEEEELi256ENS_10bfloat16_tEfNS_4arch4Sm90ELb0ELb0ELb1ELb1ELb0ELb0ELb1ELb1ELb0ELb1ELb1ELb0EEENS1_21CollectiveEpilogueFwdINS6_IJSA_NS7_ILi256EEESB_EEES9_SE_SG_Li256ELb1ELb1ELb1ELb0EEENS1_36VarlenDynamicPersistentTileSchedulerILi128ELi96ELi256ELi128ELb1ELb1ELb1ELb0ELb1ELb1EEEEEEEEEvNT_6ParamsE,"",@"SHT_CUDA_INFO"
	.sectionflags	@""
	.align	4


	//----- nvinfo : EIATTR_CUDA_API_VERSION
	.align		4
        /*0000*/ 	.byte	0x04, 0x37
        /*0002*/ 	.short	(.L_251 - .L_250)
.L_250:
        /*0004*/ 	.word	0x00000082


	//----- nvinfo : EIATTR_KPARAM_INFO
	.align		4
.L_251:
        /*0008*/ 	.byte	0x04, 0x17
        /*000a*/ 	.short	(.L_253 - .L_252)
.L_252:
        /*000c*/ 	.word	0x00000000
        /*0010*/ 	.short	0x0000
        /*0012*/ 	.short	0x0070
        /*0014*/ 	.byte	0x00, 0xf0, 0x01, 0x2e


	//----- nvinfo : EIATTR_SPARSE_MMA_MASK
	.align		4
.L_253:
        /*0018*/ 	.byte	0x03, 0x50
        /*001a*/ 	.short	0x0000


	//----- nvinfo : EIATTR_MAXREG_COUNT
	.align		4
        /*001c*/ 	.byte	0x03, 0x1b
        /*001e*/ 	.short	0x00a8


	//----- nvinfo : EIATTR_NUM_BARRIERS
	.align		4
        /*0020*/ 	.byte	0x02, 0x4c
        /*0022*/ 	.byte	0x10
	.zero		1


	//----- nvinfo : EIATTR_EXTERNS
	.align		4
        /*0024*/ 	.byte	0x04, 0x0f
        /*0026*/ 	.short	(.L_255 - .L_254)


	//   ....[0]....
	.align		4
.L_254:
        /*0028*/ 	.word	index@(__assertfail)


	//----- nvinfo : EIATTR_ANNOTATIONS
	.align		4
.L_255:
        /*002c*/ 	.byte	0x04, 0x55
        /*002e*/ 	.short	(.L_257 - .L_256)


	//   ....[0]....
.L_256:
        /* <DEDUP_REMOVED lines=97> */
        /*0634*/ 	.byte	0x80, 0x53, 0x01, 0x00


	//----- nvinfo : EIATTR_MERCURY_ISA_VERSION
	.align		4
.L_257:
        /*0638*/ 	.byte	0x03, 0x5f
        /*063a*/ 	.short	0x0101


	//----- nvinfo : EIATTR_UNUSED_LOAD_BYTE_OFFSET
	.align		4
        /*063c*/ 	.byte	0x04, 0x44
        /*063e*/ 	.short	(.L_259 - .L_258)


	//   ....[0]....
.L_258:
        /*0640*/ 	.word	0x00000a50
        /*0644*/ 	.word	0x0000fff0


	//   ....[1]....
        /*0648*/ 	.word	0x00007b60
        /*064c*/ 	.word	0x0000fff0


	//----- nvinfo : EIATTR_INT_WARP_WIDE_INSTR_OFFSETS
	.align		4
.L_259:
        /*0650*/ 	.byte	0x04, 0x31
        /*0652*/ 	.short	(.L_261 - .L_260)


	//   ....[0]....
.L_260:
        /*0654*/ 	.word	0x00000120


	//   ....[1]....
        /*0658*/ 	.word	0x00000160


	//   ....[2]....
        /*065c*/ 	.word	0x000001d0


	//   ....[3]....
        /*0660*/ 	.word	0x00000240


	//   ....[4]....
        /*0664*/ 	.word	0x0000d880


	//   ....[5]....
        /*0668*/ 	.word	0x0000d910


	//   ....[6]....
        /*066c*/ 	.word	0x000121b0


	//   ....[7]....
        /*0670*/ 	.word	0x00012240


	//----- nvinfo : EIATTR_COOP_GROUP_MASK_REGIDS
	.align		4
.L_261:
        /*0674*/ 	.byte	0x04, 0x29
        /*0676*/ 	.short	(.L_263 - .L_262)


	//   ....[0]....
.L_262:
        /*0678*/ 	.word	0xffffffff


	//   ....[1]....
        /*067c*/ 	.word	0xffffffff


	//   ....[2]....
        /*0680*/ 	.word	0xffffffff


	//   ....[3]....
        /*0684*/ 	.word	0xffffffff


	//   ....[4]....
        /*0688*/ 	.word	0xffffffff


	//   ....[5]....
        /*068c*/ 	.word	0xffffffff


	//   ....[6]....
        /*0690*/ 	.word	0xffffffff


	//   ....[7]....
        /*0694*/ 	.word	0xffffffff


	//   ....[8]....
        /*0698*/ 	.word	0xffffffff


	//   ....[9]....
        /*069c*/ 	.word	0xffffffff


	//   ....[10]....
        /*06a0*/ 	.word	0xffffffff


	//   ....[11]....
        /*06a4*/ 	.word	0xffffffff


	//   ....[12]....
        /*06a8*/ 	.word	0xffffffff


	//   ....[13]....
        /*06ac*/ 	.word	0xffffffff


	//   ....[14]....
        /*06b0*/ 	.word	0xffffffff


	//   ....[15]....
        /*06b4*/ 	.word	0xffffffff


	//   ....[16]....
        /*06b8*/ 	.word	0xffffffff


	//   ....[17]....
        /*06bc*/ 	.word	0xffffffff


	//   ....[18]....
        /*06c0*/ 	.word	0xffffffff


	//   ....[19]....
        /*06c4*/ 	.word	0xffffffff


	//   ....[20]....
        /*06c8*/ 	.word	0xffffffff


	//   ....[21]....
        /*06cc*/ 	.word	0xffffffff


	//   ....[22]....
        /*06d0*/ 	.word	0xffffffff


	//   ....[23]....
        /*06d4*/ 	.word	0xffffffff


	//   ....[24]....
        /*06d8*/ 	.word	0xffffffff


	//   ....[25]....
        /*06dc*/ 	.word	0xffffffff


	//   ....[26]....
        /*06e0*/ 	.word	0xffffffff


	//   ....[27]....
        /*06e4*/ 	.word	0xffffffff


	//   ....[28]....
        /*06e8*/ 	.word	0xffffffff


	//   ....[29]....
        /*06ec*/ 	.word	0xffffffff


	//   ....[30]....
        /*06f0*/ 	.word	0xffffffff


	//   ....[31]....
        /*06f4*/ 	.word	0xffffffff


	//   ....[32]....
        /*06f8*/ 	.word	0xffffffff


	//   ....[33]....
        /*06fc*/ 	.word	0xffffffff


	//   ....[34]....
        /*0700*/ 	.word	0xffffffff


	//   ....[35]....
        /*0704*/ 	.word	0xffffffff


	//   ....[36]....
        /*0708*/ 	.word	0xffffffff


	//   ....[37]....
        /*070c*/ 	.word	0xffffffff


	//   ....[38]....
        /*0710*/ 	.word	0xffffffff


	//   ....[39]....
        /*0714*/ 	.word	0xffffffff


	//   ....[40]....
        /*0718*/ 	.word	0xffffffff


	//   ....[41]....
        /*071c*/ 	.word	0xffffffff


	//   ....[42]....
        /*0720*/ 	.word	0xffffffff


	//   ....[43]....
        /*0724*/ 	.word	0xffffffff


	//   ....[44]....
        /*0728*/ 	.word	0xffffffff


	//   ....[45]....
        /*072c*/ 	.word	0xffffffff


	//   ....[46]....
        /*0730*/ 	.word	0xffffffff


	//   ....[47]....
        /*0734*/ 	.word	0xffffffff


	//   ....[48]....
        /*0738*/ 	.word	0xffffffff


	//   ....[49]....
        /*073c*/ 	.word	0xffffffff


	//   ....[50]....
        /*0740*/ 	.word	0xffffffff


	//   ....[51]....
        /*0744*/ 	.word	0xffffffff


	//   ....[52]....
        /*0748*/ 	.word	0xffffffff


	//   ....[53]....
        /*074c*/ 	.word	0xffffffff


	//   ....[54]....
        /*0750*/ 	.word	0xffffffff


	//   ....[55]....
        /*0754*/ 	.word	0xffffffff


	//   ....[56]....
        /*0758*/ 	.word	0xffffffff


	//   ....[57]....
        /*075c*/ 	.word	0xffffffff


	//   ....[58]....
        /*0760*/ 	.word	0xffffffff


	//   ....[59]....
        /*0764*/ 	.word	0xffffffff


	//   ....[60]....
        /*0768*/ 	.word	0xffffffff


	//   ....[61]....
        /*076c*/ 	.word	0xffffffff


	//   ....[62]....
        /*0770*/ 	.word	0xffffffff


	//   ....[63]....
        /*0774*/ 	.word	0xffffffff


	//   ....[64]....
        /*0778*/ 	.word	0xffffffff


	//   ....[65]....
        /*077c*/ 	.word	0xffffffff


	//   ....[66]....
        /*0780*/ 	.word	0xffffffff


	//   ....[67]....
        /*0784*/ 	.word	0xffffffff


	//   ....[68]....
        /*0788*/ 	.word	0xffffffff


	//   ....[69]....
        /*078c*/ 	.word	0xffffffff


	//   ....[70]....
        /*0790*/ 	.word	0xffffffff


	//   ....[71]....
        /*0794*/ 	.word	0xffffffff


	//   ....[72]....
        /*0798*/ 	.word	0xffffffff


	//   ....[73]....
        /*079c*/ 	.word	0xffffffff


	//   ....[74]....
        /*07a0*/ 	.word	0xffffffff


	//   ....[75]....
        /*07a4*/ 	.word	0xffffffff


	//   ....[76]....
        /*07a8*/ 	.word	0xffffffff


	//   ....[77]....
        /*07ac*/ 	.word	0xffffffff


	//   ....[78]....
        /*07b0*/ 	.word	0xffffffff


	//   ....[79]....
        /*07b4*/ 	.word	0xffffffff


	//   ....[80]....
        /*07b8*/ 	.word	0xffffffff


	//   ....[81]....
        /*07bc*/ 	.word	0xffffffff


	//   ....[82]....
        /*07c0*/ 	.word	0xffffffff


	//   ....[83]....
        /*07c4*/ 	.word	0xffffffff


	//   ....[84]....
        /*07c8*/ 	.word	0xffffffff


	//   ....[85]....
        /*07cc*/ 	.word	0xffffffff


	//   ....[86]....
        /*07d0*/ 	.word	0xffffffff


	//   ....[87]....
        /*07d4*/ 	.word	0xffffffff


	//   ....[88]....
        /*07d8*/ 	.word	0xffffffff


	//   ....[89]....
        /*07dc*/ 	.word	0xffffffff


	//   ....[90]....
        /*07e0*/ 	.word	0xffffffff


	//   ....[91]....
        /*07e4*/ 	.word	0xffffffff


	//   ....[92]....
        /*07e8*/ 	.word	0xffffffff


	//   ....[93]....
        /*07ec*/ 	.word	0xffffffff


	//   ....[94]....
        /*07f0*/ 	.word	0xffffffff


	//   ....[95]....
        /*07f4*/ 	.word	0xffffffff


	//   ....[96]....
        /*07f8*/ 	.word	0xffffffff


	//   ....[97]....
        /*07fc*/ 	.word	0xffffffff


	//   ....[98]....
        /*0800*/ 	.word	0xffffffff


	//   ....[99]....
        /*0804*/ 	.word	0xffffffff


	//   ....[100]....
        /*0808*/ 	.word	0xffffffff


	//   ....[101]....
        /*080c*/ 	.word	0xffffffff


	//   ....[102]....
        /*0810*/ 	.word	0xffffffff


	//   ....[103]....
        /*0814*/ 	.word	0xffffffff


	//   ....[104]....
        /*0818*/ 	.word	0xffffffff


	//   ....[105]....
        /*081c*/ 	.word	0xffffffff


	//   ....[106]....
        /*0820*/ 	.word	0xffffffff


	//   ....[107]....
        /*0824*/ 	.word	0xffffffff


	//   ....[108]....
        /*0828*/ 	.word	0xffffffff


	//   ....[109]....
        /*082c*/ 	.word	0xffffffff


	//   ....[110]....
        /*0830*/ 	.word	0xffffffff


	//   ....[111]....
        /*0834*/ 	.word	0xffffffff


	//   ....[112]....
        /*0838*/ 	.word	0xffffffff


	//   ....[113]....
        /*083c*/ 	.word	0x0500000f


	//   ....[114]....
        /*0840*/ 	.word	0x0500000f


	//   ....[115]....
        /*0844*/ 	.word	0x0500000f


	//   ....[116]....
        /*0848*/ 	.word	0x0500000f


	//   ....[117]....
        /*084c*/ 	.word	0x0500000f


	//   ....[118]....
        /*0850*/ 	.word	0x0500000f


	//   ....[119]....
        /*0854*/ 	.word	0x0500000f


	//   ....[120]....
        /*0858*/ 	.word	0x0500000f


	//   ....[121]....
        /*085c*/ 	.word	0x0500000f


	//   ....[122]....
        /*0860*/ 	.word	0x0500000f


	//   ....[123]....
        /*0864*/ 	.word	0x0500000f


	//   ....[124]....
        /*0868*/ 	.word	0x0500000f


	//   ....[125]....
        /*086c*/ 	.word	0x0500000f


	//   ....[126]....
        /*0870*/ 	.word	0x0500000f


	//   ....[127]....
        /*0874*/ 	.word	0x0500000f


	//   ....[128]....
        /*0878*/ 	.word	0x0500000f


	//   ....[129]....
        /*087c*/ 	.word	0x0500000f


	//   ....[130]....
        /*0880*/ 	.word	0x0500000f


	//   ....[131]....
        /*0884*/ 	.word	0x0500000f


	//   ....[132]....
        /*0888*/ 	.word	0x0500000f


	//   ....[133]....
        /*088c*/ 	.word	0x0500000f


	//   ....[134]....
        /*0890*/ 	.word	0x0500000f


	//   ....[135]....
        /*0894*/ 	.word	0x0500000f


	//   ....[136]....
        /*0898*/ 	.word	0x0500000f


	//   ....[137]....
        /*089c*/ 	.word	0x0500000f


	//   ....[138]....
        /*08a0*/ 	.word	0x0500000f


	//   ....[139]....
        /*08a4*/ 	.word	0x0500000f


	//   ....[140]....
        /*08a8*/ 	.word	0x0500000f


	//   ....[141]....
        /*08ac*/ 	.word	0x0500000f


	//   ....[142]....
        /*08b0*/ 	.word	0x0500000f


	//   ....[143]....
        /*08b4*/ 	.word	0x0500000f


	//   ....[144]....
        /*08b8*/ 	.word	0x0500000f


	//   ....[145]....
        /*08bc*/ 	.word	0x0500000f


	//   ....[146]....
        /*08c0*/ 	.word	0x0500000f


	//   ....[147]....
        /*08c4*/ 	.word	0x0500000f


	//   ....[148]....
        /*08c8*/ 	.word	0x0500000f


	//   ....[149]....
        /*08cc*/ 	.word	0x0500000f


	//   ....[150]....
        /*08d0*/ 	.word	0x0500000f


	//   ....[151]....
        /*08d4*/ 	.word	0x0500000f


	//   ....[152]....
        /*08d8*/ 	.word	0x0500000f


	//   ....[153]....
        /*08dc*/ 	.word	0x0500000f


	//   ....[154]....
        /*08e0*/ 	.word	0x0500000f


	//   ....[155]....
        /*08e4*/ 	.word	0x0500000f


	//   ....[156]....
        /*08e8*/ 	.word	0x0500000f


	//   ....[157]....
        /*08ec*/ 	.word	0x0500000f


	//   ....[158]....
        /*08f0*/ 	.word	0x0500000f


	//   ....[159]....
        /*08f4*/ 	.word	0x0500000f


	//   ....[160]....
        /*08f8*/ 	.word	0x0500000f


	//   ....[161]....
        /*08fc*/ 	.word	0x0500000f


	//   ....[162]....
        /*0900*/ 	.word	0x0500000f


	//   ....[163]....
        /*0904*/ 	.word	0x0500000f


	//   ....[164]....
        /*0908*/ 	.word	0x0500000f


	//----- nvinfo : EIATTR_COOP_GROUP_INSTR_OFFSETS
	.align		4
.L_263:
        /*090c*/ 	.byte	0x04, 0x28
        /*090e*/ 	.short	(.L_265 - .L_264)


	//   ....[0]....
.L_264:
        /*0910*/ 	.word	0x00000060


	//   ....[1]....
        /*0914*/ 	.word	0x00000130


	//   ....[2]....
        /*0918*/ 	.word	0x000001f0


	//   ....[3]....
        /*091c*/ 	.word	0x000003c0


	//   ....[4]....
        /*0920*/ 	.word	0x00000520


	//   ....[5]....
        /*0924*/ 	.word	0x00000640


	//   ....[6]....
        /*0928*/ 	.word	0x000007a0


	//   ....[7]....
        /*092c*/ 	.word	0x00001ba0


	//   ....[8]....
        /*0930*/ 	.word	0x00003800


	//   ....[9]....
        /*0934*/ 	.word	0x000038f0


	//   ....[10]....
        /*0938*/ 	.word	0x000039d0


	//   ....[11]....
        /*093c*/ 	.word	0x00003b30


	//   ....[12]....
        /*0940*/ 	.word	0x00005730


	//   ....[13]....
        /*0944*/ 	.word	0x00005790


	//   ....[14]....
        /*0948*/ 	.word	0x00006190


	//   ....[15]....
        /*094c*/ 	.word	0x000061f0


	//   ....[16]....
        /*0950*/ 	.word	0x00007150


	//   ....[17]....
        /*0954*/ 	.word	0x00007180


	//   ....[18]....
        /*0958*/ 	.word	0x000071b0


	//   ....[19]....
        /*095c*/ 	.word	0x000071c0


	//   ....[20]....
        /*0960*/ 	.word	0x00008bd0


	//   ....[21]....
        /*0964*/ 	.word	0x00008be0


	//   ....[22]....
        /*0968*/ 	.word	0x00008bf0


	//   ....[23]....
        /*096c*/ 	.word	0x00008c40


	//   ....[24]....
        /*0970*/ 	.word	0x000096e0


	//   ....[25]....
        /*0974*/ 	.word	0x00009710


	//   ....[26]....
        /*0978*/ 	.word	0x00009890


	//   ....[27]....
        /*097c*/ 	.word	0x000098b0


	//   ....[28]....
        /*0980*/ 	.word	0x000099f0


	//   ....[29]....
        /*0984*/ 	.word	0x00009a10


	//   ....[30]....
        /*0988*/ 	.word	0x00009b60


	//   ....[31]....
        /*098c*/ 	.word	0x00009b80


	//   ....[32]....
        /*0990*/ 	.word	0x0000a170


	//   ....[33]....
        /*0994*/ 	.word	0x0000a1a0


	//   ....[34]....
        /*0998*/ 	.word	0x0000aa60


	//   ....[35]....
        /*099c*/ 	.word	0x0000aa70


	//   ....[36]....
        /*09a0*/ 	.word	0x0000bbd0


	//   ....[37]....
        /*09a4*/ 	.word	0x0000bc00


	//   ....[38]....
        /*09a8*/ 	.word	0x0000bd70


	//   ....[39]....
        /*09ac*/ 	.word	0x0000bd90


	//   ....[40]....
        /*09b0*/ 	.word	0x0000bed0


	//   ....[41]....
        /*09b4*/ 	.word	0x0000bef0


	//   ....[42]....
        /*09b8*/ 	.word	0x0000c040


	//   ....[43]....
        /*09bc*/ 	.word	0x0000c060


	//   ....[44]....
        /*09c0*/ 	.word	0x0000c230


	//   ....[45]....
        /*09c4*/ 	.word	0x0000c470


	//   ....[46]....
        /*09c8*/ 	.word	0x0000c4a0


	//   ....[47]....
        /*09cc*/ 	.word	0x0000c4d0


	//   ....[48]....
        /*09d0*/ 	.word	0x0000c500


	//   ....[49]....
        /*09d4*/ 	.word	0x0000c530


	//   ....[50]....
        /*09d8*/ 	.word	0x0000c560


	//   ....[51]....
        /*09dc*/ 	.word	0x0000c700


	//   ....[52]....
        /*09e0*/ 	.word	0x0000c730


	//   ....[53]....
        /*09e4*/ 	.word	0x0000c760


	//   ....[54]....
        /*09e8*/ 	.word	0x0000c790


	//   ....[55]....
        /*09ec*/ 	.word	0x0000c7c0


	//   ....[56]....
        /*09f0*/ 	.word	0x0000c7f0


	//   ....[57]....
        /*09f4*/ 	.word	0x0000c880


	//   ....[58]....
        /*09f8*/ 	.word	0x0000c8b0


	//   ....[59]....
        /*09fc*/ 	.word	0x0000c8c0


	//   ....[60]....
        /*0a00*/ 	.word	0x0000c970


	//   ....[61]....
        /*0a04*/ 	.word	0x0000de60


	//   ....[62]....
        /*0a08*/ 	.word	0x0000e940


	//   ....[63]....
        /*0a0c*/ 	.word	0x0000e960


	//   ....[64]....
        /*0a10*/ 	.word	0x0000e970


	//   ....[65]....
        /*0a14*/ 	.word	0x0000e9a0


	//   ....[66]....
        /*0a18*/ 	.word	0x0000ea80


	//   ....[67]....
        /*0a1c*/ 	.word	0x0000eb10


	//   ....[68]....
        /*0a20*/ 	.word	0x0000eb40


	//   ....[69]....
        /*0a24*/ 	.word	0x0000ebc0


	//   ....[70]....
        /*0a28*/ 	.word	0x0000ebf0


	//   ....[71]....
        /*0a2c*/ 	.word	0x0000ec70


	//   ....[72]....
        /*0a30*/ 	.word	0x0000eca0


	//   ....[73]....
        /*0a34*/ 	.word	0x0000ed20


	//   ....[74]....
        /*0a38*/ 	.word	0x0000ed50


	//   ....[75]....
        /*0a3c*/ 	.word	0x0000ed70


	//   ....[76]....
        /*0a40*/ 	.word	0x0000edc0


	//   ....[77]....
        /*0a44*/ 	.word	0x0000edd0


	//   ....[78]....
        /*0a48*/ 	.word	0x0000f500


	//   ....[79]....
        /*0a4c*/ 	.word	0x0000f560


	//   ....[80]....
        /*0a50*/ 	.word	0x0000f570


	//   ....[81]....
        /*0a54*/ 	.word	0x0000f610


	//   ....[82]....
        /*0a58*/ 	.word	0x0000f6a0


	//   ....[83]....
        /*0a5c*/ 	.word	0x0000f6b0


	//   ....[84]....
        /*0a60*/ 	.word	0x0000f740


	//   ....[85]....
        /*0a64*/ 	.word	0x0000f750


	//   ....[86]....
        /*0a68*/ 	.word	0x0000f7c0


	//   ....[87]....
        /*0a6c*/ 	.word	0x0000f7d0


	//   ....[88]....
        /*0a70*/ 	.word	0x0000f850


	//   ....[89]....
        /*0a74*/ 	.word	0x0000f860


	//   ....[90]....
        /*0a78*/ 	.word	0x0000f8e0


	//   ....[91]....
        /*0a7c*/ 	.word	0x0000f8f0


	//   ....[92]....
        /*0a80*/ 	.word	0x0000f900


	//   ....[93]....
        /*0a84*/ 	.word	0x0000f940


	//   ....[94]....
        /*0a88*/ 	.word	0x000124d0


	//   ....[95]....
        /*0a8c*/ 	.word	0x00012500


	//   ....[96]....
        /*0a90*/ 	.word	0x00012560


	//   ....[97]....
        /*0a94*/ 	.word	0x00012590


	//   ....[98]....
        /*0a98*/ 	.word	0x000125c0


	//   ....[99]....
        /*0a9c*/ 	.word	0x000125f0


	//   ....[100]....
        /*0aa0*/ 	.word	0x00012620


	//   ....[101]....
        /*0aa4*/ 	.word	0x00012650


	//   ....[102]....
        /*0aa8*/ 	.word	0x00012810


	//   ....[103]....
        /*0aac*/ 	.word	0x00012840


	//   ....[104]....
        /*0ab0*/ 	.word	0x00012870


	//   ....[105]....
        /*0ab4*/ 	.word	0x000128a0


	//   ....[106]....
        /*0ab8*/ 	.word	0x000128d0


	//   ....[107]....
        /*0abc*/ 	.word	0x00012900


	//   ....[108]....
        /*0ac0*/ 	.word	0x000129c0


	//   ....[109]....
        /*0ac4*/ 	.word	0x000129e0


	//   ....[110]....
        /*0ac8*/ 	.word	0x000129f0


	//   ....[111]....
        /*0acc*/ 	.word	0x00012a50


	//   ....[112]....
        /*0ad0*/ 	.word	0x00013170


	//   ....[113]....
        /*0ad4*/ 	.word	0x00013690


	//   ....[114]....
        /*0ad8*/ 	.word	0x00013810


	//   ....[115]....
        /*0adc*/ 	.word	0x00013870


	//   ....[116]....
        /*0ae0*/ 	.word	0x000138e0


	//   ....[117]....
        /*0ae4*/ 	.word	0x00013950


	//   ....[118]....
        /*0ae8*/ 	.word	0x00013a00


	//   ....[119]....
        /*0aec*/ 	.word	0x00013af0


	//   ....[120]....
        /*0af0*/ 	.word	0x00013c20


	//   ....[121]....
        /*0af4*/ 	.word	0x00013cc0


	//   ....[122]....
        /*0af8*/ 	.word	0x00013d90


	//   ....[123]....
        /*0afc*/ 	.word	0x00013e30


	//   ....[124]....
        /*0b00*/ 	.word	0x00013f00


	//   ....[125]....
        /*0b04*/ 	.word	0x00013fa0


	//   ....[126]....
        /*0b08*/ 	.word	0x00014070


	//   ....[127]....
        /*0b0c*/ 	.word	0x00014110


	//   ....[128]....
        /*0b10*/ 	.word	0x000141c0


	//   ....[129]....
        /*0b14*/ 	.word	0x00014260


	//   ....[130]....
        /*0b18*/ 	.word	0x00014500


	//   ....[131]....
        /*0b1c*/ 	.word	0x000145b0


	//   ....[132]....
        /*0b20*/ 	.word	0x000146b0


	//   ....[133]....
        /*0b24*/ 	.word	0x000147a0


	//   ....[134]....
        /*0b28*/ 	.word	0x00014860


	//   ....[135]....
        /*0b2c*/ 	.word	0x00014920


	//   ....[136]....
        /*0b30*/ 	.word	0x000149e0


	//   ....[137]....
        /*0b34*/ 	.word	0x00014aa0


	//   ....[138]....
        /*0b38*/ 	.word	0x00014b60


	//   ....[139]....
        /*0b3c*/ 	.word	0x00014c20


	//   ....[140]....
        /*0b40*/ 	.word	0x00014ce0


	//   ....[141]....
        /*0b44*/ 	.word	0x00014d90


	//   ....[142]....
        /*0b48*/ 	.word	0x00014e90


	//   ....[143]....
        /*0b4c*/ 	.word	0x00014ee0


	//   ....[144]....
        /*0b50*/ 	.word	0x00014f40


	//   ....[145]....
        /*0b54*/ 	.word	0x00015020


	//   ....[146]....
        /*0b58*/ 	.word	0x00015350


	//   ....[147]....
        /*0b5c*/ 	.word	0x000153f0


	//   ....[148]....
        /*0b60*/ 	.word	0x00015590


	//   ....[149]....
        /*0b64*/ 	.word	0x00015610


	//   ....[150]....
        /*0b68*/ 	.word	0x00015690


	//   ....[151]....
        /*0b6c*/ 	.word	0x00015710


	//   ....[152]....
        /*0b70*/ 	.word	0x00015790


	//   ....[153]....
        /*0b74*/ 	.word	0x00015820


	//   ....[154]....
        /*0b78*/ 	.word	0x000158c0


	//   ....[155]....
        /*0b7c*/ 	.word	0x00015970


	//   ....[156]....
        /*0b80*/ 	.word	0x000159f0


	//   ....[157]....
        /*0b84*/ 	.word	0x00015a70


	//   ....[158]....
        /*0b88*/ 	.word	0x00015af0


	//   ....[159]....
        /*0b8c*/ 	.word	0x00015b80


	//   ....[160]....
        /*0b90*/ 	.word	0x00015c00


	//   ....[161]....
        /*0b94*/ 	.word	0x00015ca0


	//   ....[162]....
        /*0b98*/ 	.word	0x00015cf0


	//   ....[163]....
        /*0b9c*/ 	.word	0x00015d80


	//   ....[164]....
        /*0ba0*/ 	.word	0x00015eb0


	//----- nvinfo : EIATTR_REG_RECONFIG
	.align		4
.L_265:
        /*0ba4*/ 	.byte	0x01, 0x54
	.zero		2


	//----- nvinfo : EIATTR_SYSCALL_OFFSETS
	.align		4
        /*0ba8*/ 	.byte	0x04, 0x46
        /*0baa*/ 	.short	(.L_267 - .L_266)


	//   ....[0]....
.L_266:
        /*0bac*/ 	.word	0x00001d20


	//   ....[1]....
        /*0bb0*/ 	.word	0x0000da80


	//   ....[2]....
        /*0bb4*/ 	.word	0x0000dbd0


	//   ....[3]....
        /*0bb8*/ 	.word	0x0000dcd0


	//   ....[4]....
        /*0bbc*/ 	.word	0x0000e530


	//   ....[5]....
        /*0bc0*/ 	.word	0x0000f140


	//----- nvinfo : EIATTR_MBARRIER_INSTR_OFFSETS
	.align		4
.L_267:
        /*0bc4*/ 	.byte	0x04, 0x39
        /*0bc6*/ 	.short	(.L_269 - .L_268)


	//   ....[0]....
.L_268:
        /*0bc8*/ 	.word	0x00000260
        /*0bcc*/ 	.word	0x000000ff
        /*0bd0*/ 	.word	0x00032400
        /*0bd4*/ 	.short	0x0100
        /*0bd6*/ 	.byte	0x08
	.zero		1


	//   ....[1]....
        /*0bd8*/ 	.word	0x00000270
        /*0bdc*/ 	.word	0x000000ff
        /*0be0*/ 	.word	0x00032410
        /*0be4*/ 	.short	0x0100
        /*0be6*/ 	.byte	0x08
	.zero		1


	//   ....[2]....
        /*0be8*/ 	.word	0x00000280
        /*0bec*/ 	.word	0x000000ff
        /*0bf0*/ 	.word	0x00032420
        /*0bf4*/ 	.short	0x0100
        /*0bf6*/ 	.byte	0x08
	.zero		1


	//   ....[3]....
        /*0bf8*/ 	.word	0x00000370
        /*0bfc*/ 	.word	0x000000ff
        /*0c00*/ 	.word	0x00032430
        /*0c04*/ 	.short	0x0100
        /*0c06*/ 	.byte	0x08
	.zero		1


	//   ....[4]....
        /*0c08*/ 	.word	0x00000380
        /*0c0c*/ 	.word	0x000000ff
        /*0c10*/ 	.word	0x00032440
        /*0c14*/ 	.short	0x0100
        /*0c16*/ 	.byte	0x08
	.zero		1


	//   ....[5]....
        /*0c18*/ 	.word	0x00000390
        /*0c1c*/ 	.word	0x000000ff
        /*0c20*/ 	.word	0x00032438
        /*0c24*/ 	.short	0x0100
        /*0c26*/ 	.byte	0x08
	.zero		1


	//   ....[6]....
        /*0c28*/ 	.word	0x000003a0
        /*0c2c*/ 	.word	0x000000ff
        /*0c30*/ 	.word	0x00032448
        /*0c34*/ 	.short	0x0100
        /*0c36*/ 	.byte	0x08
	.zero		1


	//   ....[7]....
        /*0c38*/ 	.word	0x000004d0
        /*0c3c*/ 	.word	0x000000ff
        /*0c40*/ 	.word	0x00032450
        /*0c44*/ 	.short	0x0100
        /*0c46*/ 	.byte	0x08
	.zero		1


	//   ....[8]....
        /*0c48*/ 	.word	0x000004e0
        /*0c4c*/ 	.word	0x000000ff
        /*0c50*/ 	.word	0x00032460
        /*0c54*/ 	.short	0x0100
        /*0c56*/ 	.byte	0x08
	.zero		1


	//   ....[9]....
        /*0c58*/ 	.word	0x000004f0
        /*0c5c*/ 	.word	0x000000ff
        /*0c60*/ 	.word	0x00032458
        /*0c64*/ 	.short	0x0100
        /*0c66*/ 	.byte	0x08
	.zero		1


	//   ....[10]....
        /*0c68*/ 	.word	0x00000500
        /*0c6c*/ 	.word	0x000000ff
        /*0c70*/ 	.word	0x00032468
        /*0c74*/ 	.short	0x0100
        /*0c76*/ 	.byte	0x08
	.zero		1


	//   ....[11]....
        /*0c78*/ 	.word	0x000005f0
        /*0c7c*/ 	.word	0x000000ff
        /*0c80*/ 	.word	0x00032470
        /*0c84*/ 	.short	0x0100
        /*0c86*/ 	.byte	0x06
	.zero		1


	//   ....[12]....
        /*0c88*/ 	.word	0x00000600
        /*0c8c*/ 	.word	0x000000ff
        /*0c90*/ 	.word	0x00032480
        /*0c94*/ 	.short	0x0100
        /*0c96*/ 	.byte	0x06
	.zero		1


	//   ....[13]....
        /*0c98*/ 	.word	0x00000610
        /*0c9c*/ 	.word	0x000000ff
        /*0ca0*/ 	.word	0x00032478
        /*0ca4*/ 	.short	0x0100
        /*0ca6*/ 	.byte	0x06
	.zero		1


	//   ....[14]....
        /*0ca8*/ 	.word	0x00000620
        /*0cac*/ 	.word	0x000000ff
        /*0cb0*/ 	.word	0x00032488
        /*0cb4*/ 	.short	0x0100
        /*0cb6*/ 	.byte	0x06
	.zero		1


	//   ....[15]....
        /*0cb8*/ 	.word	0x00000750
        /*0cbc*/ 	.word	0x000000ff
        /*0cc0*/ 	.word	0x00032490
        /*0cc4*/ 	.short	0x0100
        /*0cc6*/ 	.byte	0x08
	.zero		1


	//   ....[16]....
        /*0cc8*/ 	.word	0x00000760
        /*0ccc*/ 	.word	0x000000ff
        /*0cd0*/ 	.word	0x000324a0
        /*0cd4*/ 	.short	0x0100
        /*0cd6*/ 	.byte	0x08
	.zero		1


	//   ....[17]....
        /*0cd8*/ 	.word	0x00000770
        /*0cdc*/ 	.word	0x000000ff
        /*0ce0*/ 	.word	0x00032498
        /*0ce4*/ 	.short	0x0100
        /*0ce6*/ 	.byte	0x08
	.zero		1


	//   ....[18]....
        /*0ce8*/ 	.word	0x00000780
        /*0cec*/ 	.word	0x000000ff
        /*0cf0*/ 	.word	0x000324a8
        /*0cf4*/ 	.short	0x0100
        /*0cf6*/ 	.byte	0x08
	.zero		1


	//   ....[19]....
        /*0cf8*/ 	.word	0x000008b0
        /*0cfc*/ 	.word	0x000000ff
        /*0d00*/ 	.word	0x000324b0
        /*0d04*/ 	.short	0x0100
        /*0d06*/ 	.byte	0x08
	.zero		1


	//   ....[20]....
        /*0d08*/ 	.word	0x000008c0
        /*0d0c*/ 	.word	0x000000ff
        /*0d10*/ 	.word	0x000324c0
        /*0d14*/ 	.short	0x0100
        /*0d16*/ 	.byte	0x08
	.zero		1


	//   ....[21]....
        /*0d18*/ 	.word	0x000008d0
        /*0d1c*/ 	.word	0x000000ff
        /*0d20*/ 	.word	0x000324b8
        /*0d24*/ 	.short	0x0100
        /*0d26*/ 	.byte	0x08
	.zero		1


	//   ....[22]....
        /*0d28*/ 	.word	0x000008e0
        /*0d2c*/ 	.word	0x000000ff
        /*0d30*/ 	.word	0x000324c8
        /*0d34*/ 	.short	0x0100
        /*0d36*/ 	.byte	0x08
	.zero		1


	//   ....[23]....
        /*0d38*/ 	.word	0x00001de0
        /*0d3c*/ 	.word	0x00000007
        /*0d40*/ 	.word	0x00032400
        /*0d44*/ 	.short	0x010a
        /*0d46*/ 	.byte	0x3f
	.zero		1


	//   ....[24]....
        /*0d48*/ 	.word	0x00001e90
        /*0d4c*/ 	.word	0x00000000
        /*0d50*/ 	.word	0x00032430
        /*0d54*/ 	.short	0x010a
        /*0d56*/ 	.byte	0x3f
	.zero		1


	//   ....[25]....
        /*0d58*/ 	.word	0x00001ed0
        /*0d5c*/ 	.word	0x00000000
        /*0d60*/ 	.word	0x00032430
        /*0d64*/ 	.short	0x010a
        /*0d66*/ 	.byte	0x3f
	.zero		1


	//   ....[26]....
        /*0d68*/ 	.word	0x00002200
        /*0d6c*/ 	.word	0x00000007
        /*0d70*/ 	.word	0x00032410
        /*0d74*/ 	.short	0x010a
        /*0d76*/ 	.byte	0x3f
	.zero		1


	//   ....[27]....
        /*0d78*/ 	.word	0x00002240
        /*0d7c*/ 	.word	0x00000000
        /*0d80*/ 	.word	0x00032450
        /*0d84*/ 	.short	0x010a
        /*0d86*/ 	.byte	0x3f
	.zero		1


	//   ....[28]....
        /*0d88*/ 	.word	0x00002280
        /*0d8c*/ 	.word	0x00000000
        /*0d90*/ 	.word	0x00032450
        /*0d94*/ 	.short	0x010a
        /*0d96*/ 	.byte	0x3f
	.zero		1


	//   ....[29]....
        /*0d98*/ 	.word	0x00003df0
        /*0d9c*/ 	.word	0x00000018
        /*0da0*/ 	.word	0x00000000
        /*0da4*/ 	.short	0x0101
        /*0da6*/ 	.byte	0x3f
	.zero		1


	//   ....[30]....
        /*0da8*/ 	.word	0x00004770
        /*0dac*/ 	.word	0x00000000
        /*0db0*/ 	.word	0x00000000
        /*0db4*/ 	.short	0x0101
        /*0db6*/ 	.byte	0x3f
	.zero		1


	//   ....[31]....
        /*0db8*/ 	.word	0x000048d0
        /*0dbc*/ 	.word	0x000000ff
        /*0dc0*/ 	.word	0x00032430
        /*0dc4*/ 	.short	0x010a
        /*0dc6*/ 	.byte	0x05
	.zero		1


	//   ....[32]....
        /*0dc8*/ 	.word	0x00004910
        /*0dcc*/ 	.word	0x000000ff
        /*0dd0*/ 	.word	0x00032430
        /*0dd4*/ 	.short	0x010a
        /*0dd6*/ 	.byte	0x05
	.zero		1


	//   ....[33]....
        /*0dd8*/ 	.word	0x00004b20
        /*0ddc*/ 	.word	0x000000ff
        /*0de0*/ 	.word	0x00032450
        /*0de4*/ 	.short	0x010a
        /*0de6*/ 	.byte	0x05
	.zero		1


	//   ....[34]....
        /*0de8*/ 	.word	0x00004b60
        /*0dec*/ 	.word	0x000000ff
        /*0df0*/ 	.word	0x00032450
        /*0df4*/ 	.short	0x010a
        /*0df6*/ 	.byte	0x05
	.zero		1


	//   ....[35]....
        /*0df8*/ 	.word	0x00006380
        /*0dfc*/ 	.word	0x00000099
        /*0e00*/ 	.word	0x00000000
        /*0e04*/ 	.short	0x0101
        /*0e06*/ 	.byte	0x3f
	.zero		1


	//   ....[36]....
        /*0e08*/ 	.word	0x000070c0
        /*0e0c*/ 	.word	0x000000aa
        /*0e10*/ 	.word	0x00000000
        /*0e14*/ 	.short	0x0101
        /*0e16*/ 	.byte	0x3f
	.zero		1


	//   ....[37]....
        /*0e18*/ 	.word	0x00009700
        /*0e1c*/ 	.word	0x00000000
        /*0e20*/ 	.word	0x00000000
        /*0e24*/ 	.short	0x0101
        /*0e26*/ 	.byte	0x3f
	.zero		1


	//   ....[38]....
        /*0e28*/ 	.word	0x0000a160
        /*0e2c*/ 	.word	0x00000009
        /*0e30*/ 	.word	0x00000000
        /*0e34*/ 	.short	0x0101
        /*0e36*/ 	.byte	0x3f
	.zero		1


	//   ....[39]....
        /*0e38*/ 	.word	0x0000e0d0
        /*0e3c*/ 	.word	0x00000000
        /*0e40*/ 	.word	0x00032440
        /*0e44*/ 	.short	0x010a
        /*0e46*/ 	.byte	0x3f
	.zero		1


	//   ....[40]....
        /*0e48*/ 	.word	0x0000eef0
        /*0e4c*/ 	.word	0x00000012
        /*0e50*/ 	.word	0x00032400
        /*0e54*/ 	.short	0x0107
        /*0e56*/ 	.byte	0x3f
	.zero		1


	//   ....[41]....
        /*0e58*/ 	.word	0x0000ef90
        /*0e5c*/ 	.word	0x00000012
        /*0e60*/ 	.word	0x00032400
        /*0e64*/ 	.short	0x0101
        /*0e66*/ 	.byte	0x3f
	.zero		1


	//   ....[42]....
        /*0e68*/ 	.word	0x0000fa80
        /*0e6c*/ 	.word	0x00000012
        /*0e70*/ 	.word	0x00032410
        /*0e74*/ 	.short	0x0107
        /*0e76*/ 	.byte	0x3f
	.zero		1


	//   ....[43]....
        /*0e78*/ 	.word	0x0000fb80
        /*0e7c*/ 	.word	0x00000012
        /*0e80*/ 	.word	0x00032410
        /*0e84*/ 	.short	0x0101
        /*0e86*/ 	.byte	0x3f
	.zero		1


	//   ....[44]....
        /*0e88*/ 	.word	0x0000fba0
        /*0e8c*/ 	.word	0x00000012
        /*0e90*/ 	.word	0x00032420
        /*0e94*/ 	.short	0x010a
        /*0e96*/ 	.byte	0x3f
	.zero		1


	//   ....[45]....
        /*0e98*/ 	.word	0x0000fc80
        /*0e9c*/ 	.word	0x00000002
        /*0ea0*/ 	.word	0x00032460
        /*0ea4*/ 	.short	0x010a
        /*0ea6*/ 	.byte	0x3f
	.zero		1


	//   ....[46]....
        /*0ea8*/ 	.word	0x00010550
        /*0eac*/ 	.word	0x00000002
        /*0eb0*/ 	.word	0x00032440
        /*0eb4*/ 	.short	0x010a
        /*0eb6*/ 	.byte	0x3f
	.zero		1


	//   ....[47]....
        /*0eb8*/ 	.word	0x00010780
        /*0ebc*/ 	.word	0x00000002
        /*0ec0*/ 	.word	0x00032460
        /*0ec4*/ 	.short	0x010a
        /*0ec6*/ 	.byte	0x3f
	.zero		1


	//   ....[48]....
        /*0ec8*/ 	.word	0x00010f90
        /*0ecc*/ 	.word	0x00000002
        /*0ed0*/ 	.word	0x00032440
        /*0ed4*/ 	.short	0x010a
        /*0ed6*/ 	.byte	0x3f
	.zero		1


	//   ....[49]....
        /*0ed8*/ 	.word	0x000111c0
        /*0edc*/ 	.word	0x00000002
        /*0ee0*/ 	.word	0x00032460
        /*0ee4*/ 	.short	0x010a
        /*0ee6*/ 	.byte	0x3f
	.zero		1


	//   ....[50]....
        /*0ee8*/ 	.word	0x00011960
        /*0eec*/ 	.word	0x00000003
        /*0ef0*/ 	.word	0x00032440
        /*0ef4*/ 	.short	0x010a
        /*0ef6*/ 	.byte	0x3f
	.zero		1


	//   ....[51]....
        /*0ef8*/ 	.word	0x00011b90
        /*0efc*/ 	.word	0x00000003
        /*0f00*/ 	.word	0x00032460
        /*0f04*/ 	.short	0x010a
        /*0f06*/ 	.byte	0x3f
	.zero		1


	//   ....[52]....
        /*0f08*/ 	.word	0x000130f0
        /*0f0c*/ 	.word	0x00000000
        /*0f10*/ 	.word	0x00032420
        /*0f14*/ 	.short	0x010a
        /*0f16*/ 	.byte	0x3f
	.zero		1


	//   ....[53]....
        /*0f18*/ 	.word	0x000132e0
        /*0f1c*/ 	.word	0x00000006
        /*0f20*/ 	.word	0x00000000
        /*0f24*/ 	.short	0x010a
        /*0f26*/ 	.byte	0x3f
	.zero		1


	//   ....[54]....
        /*0f28*/ 	.word	0x00013310
        /*0f2c*/ 	.word	0x00000007
        /*0f30*/ 	.word	0x00000000
        /*0f34*/ 	.short	0x010a
        /*0f36*/ 	.byte	0x3f
	.zero		1


	//   ....[55]....
        /*0f38*/ 	.word	0x00013370
        /*0f3c*/ 	.word	0x00000004
        /*0f40*/ 	.word	0x00000000
        /*0f44*/ 	.short	0x010a
        /*0f46*/ 	.byte	0x3f
	.zero		1


	//   ....[56]....
        /*0f48*/ 	.word	0x000133a0
        /*0f4c*/ 	.word	0x00000003
        /*0f50*/ 	.word	0x00000000
        /*0f54*/ 	.short	0x010a
        /*0f56*/ 	.byte	0x3f
	.zero		1


	//   ....[57]....
        /*0f58*/ 	.word	0x00013400
        /*0f5c*/ 	.word	0x00000007
        /*0f60*/ 	.word	0x00032400
        /*0f64*/ 	.short	0x010a
        /*0f66*/ 	.byte	0x3f
	.zero		1


	//   ....[58]....
        /*0f68*/ 	.word	0x00013450
        /*0f6c*/ 	.word	0x00000000
        /*0f70*/ 	.word	0x00032430
        /*0f74*/ 	.short	0x010a
        /*0f76*/ 	.byte	0x3f
	.zero		1


	//   ....[59]....
        /*0f78*/ 	.word	0x000134a0
        /*0f7c*/ 	.word	0x00000007
        /*0f80*/ 	.word	0x00032410
        /*0f84*/ 	.short	0x010a
        /*0f86*/ 	.byte	0x3f
	.zero		1


	//   ....[60]....
        /*0f88*/ 	.word	0x000134f0
        /*0f8c*/ 	.word	0x00000000
        /*0f90*/ 	.word	0x00032450
        /*0f94*/ 	.short	0x010a
        /*0f96*/ 	.byte	0x3f
	.zero		1


	//   ....[61]....
        /*0f98*/ 	.word	0x00013550
        /*0f9c*/ 	.word	0x00000015
        /*0fa0*/ 	.word	0x00032430
        /*0fa4*/ 	.short	0x010a
        /*0fa6*/ 	.byte	0x3f
	.zero		1


	//   ....[62]....
        /*0fa8*/ 	.word	0x000135b0
        /*0fac*/ 	.word	0x00000015
        /*0fb0*/ 	.word	0x00032450
        /*0fb4*/ 	.short	0x010a
        /*0fb6*/ 	.byte	0x3f
	.zero		1


	//   ....[63]....
        /*0fb8*/ 	.word	0x00013750
        /*0fbc*/ 	.word	0x00000000
        /*0fc0*/ 	.word	0x00032440
        /*0fc4*/ 	.short	0x010a
        /*0fc6*/ 	.byte	0x3f
	.zero		1


	//   ....[64]....
        /*0fc8*/ 	.word	0x00015060
        /*0fcc*/ 	.word	0x00000012
        /*0fd0*/ 	.word	0x00032420
        /*0fd4*/ 	.short	0x010a
        /*0fd6*/ 	.byte	0x3f
	.zero		1


	//   ....[65]....
        /*0fd8*/ 	.word	0x000150b0
        /*0fdc*/ 	.word	0x00000002
        /*0fe0*/ 	.word	0x00032460
        /*0fe4*/ 	.short	0x010a
        /*0fe6*/ 	.byte	0x3f
	.zero		1


	//   ....[66]....
        /*0fe8*/ 	.word	0x00015100
        /*0fec*/ 	.word	0x00000002
        /*0ff0*/ 	.word	0x00032440
        /*0ff4*/ 	.short	0x010a
        /*0ff6*/ 	.byte	0x3f
	.zero		1


	//   ....[67]....
        /*0ff8*/ 	.word	0x00015150
        /*0ffc*/ 	.word	0x00000002
        /*1000*/ 	.word	0x00032460
        /*1004*/ 	.short	0x010a
        /*1006*/ 	.byte	0x3f
	.zero		1


	//   ....[68]....
        /*1008*/ 	.word	0x000151a0
        /*100c*/ 	.word	0x00000002
        /*1010*/ 	.word	0x00032440
        /*1014*/ 	.short	0x010a
        /*1016*/ 	.byte	0x3f
	.zero		1


	//   ....[69]....
        /*1018*/ 	.word	0x000151f0
        /*101c*/ 	.word	0x00000002
        /*1020*/ 	.word	0x00032460
        /*1024*/ 	.short	0x010a
        /*1026*/ 	.byte	0x3f
	.zero		1


	//   ....[70]....
        /*1028*/ 	.word	0x00015240
        /*102c*/ 	.word	0x00000003
        /*1030*/ 	.word	0x00032440
        /*1034*/ 	.short	0x010a
        /*1036*/ 	.byte	0x3f
	.zero		1


	//   ....[71]....
        /*1038*/ 	.word	0x00015290
        /*103c*/ 	.word	0x00000003
        /*1040*/ 	.word	0x00032460
        /*1044*/ 	.short	0x010a
        /*1046*/ 	.byte	0x3f
	.zero		1


	//   ....[72]....
        /*1048*/ 	.word	0x00015dd0
        /*104c*/ 	.word	0x00000000
        /*1050*/ 	.word	0x00032420
        /*1054*/ 	.short	0x010a
        /*1056*/ 	.byte	0x3f
	.zero		1


	//   ....[73]....
        /*1058*/ 	.word	0x00015f70
        /*105c*/ 	.word	0x00000006
        /*1060*/ 	.word	0x00000000
        /*1064*/ 	.short	0x010a
        /*1066*/ 	.byte	0x3f
	.zero		1


	//   ....[74]....
        /*1068*/ 	.word	0x00015fc0
        /*106c*/ 	.word	0x00000007
        /*1070*/ 	.word	0x00000000
        /*1074*/ 	.short	0x010a
        /*1076*/ 	.byte	0x3f
	.zero		1


	//   ....[75]....
        /*1078*/ 	.word	0x00016010
        /*107c*/ 	.word	0x00000004
        /*1080*/ 	.word	0x00000000
        /*1084*/ 	.short	0x010a
        /*1086*/ 	.byte	0x3f
	.zero		1


	//----- nvinfo : EIATTR_NUM_MBARRIERS
	.align		4
.L_269:
        /*1088*/ 	.byte	0x03, 0x38
        /*108a*/ 	.short	0x0017


	//----- nvinfo : EIATTR_EXIT_INSTR_OFFSETS
	.align		4
        /*108c*/ 	.byte	0x04, 0x1c
        /*108e*/ 	.short	(.L_271 - .L_270)


	//   ....[0]....
.L_270:
        /*1090*/ 	.word	0x00000a90


	//   ....[1]....
        /*1094*/ 	.word	0x0000c1d0


	//   ....[2]....
        /*1098*/ 	.word	0x000133f0


	//----- nvinfo : EIATTR_MAX_THREADS
	.align		4
.L_271:
        /*109c*/ 	.byte	0x04, 0x05
        /*109e*/ 	.short	(.L_273 - .L_272)
.L_272:
        /*10a0*/ 	.word	0x00000180
        /*10a4*/ 	.word	0x00000001
        /*10a8*/ 	.word	0x00000001


	//----- nvinfo : EIATTR_CRS_STACK_SIZE
	.align		4
.L_273:
        /*10ac*/ 	.byte	0x04, 0x1e
        /*10ae*/ 	.short	(.L_275 - .L_274)
.L_274:
        /*10b0*/ 	.word	0x00000000


	//----- nvinfo : EIATTR_CBANK_PARAM_SIZE
	.align		4
.L_275:
        /*10b4*/ 	.byte	0x03, 0x19
        /*10b6*/ 	.short	0x0bf0


	//----- nvinfo : EIATTR_PARAM_CBANK
	.align		4
        /*10b8*/ 	.byte	0x04, 0x0a
        /*10ba*/ 	.short	(.L_277 - .L_276)
	.align		4
.L_276:
        /*10bc*/ 	.word	index@(.nv.constant0._ZN7cutlass13device_kernelIN5flash11enable_sm90INS1_16FlashAttnFwdSm90INS1_25CollectiveMainloopFwdSm90ILi2EN4cute5tupleIJNS5_1CILi1EEES8_S8_EEENS6_IJNS7_ILi128EEENS7_ILi96EEENS7_ILi64EEEEEELi256ENS_10bfloat16_tEfNS_4arch4Sm90ELb0ELb0ELb1ELb1ELb0ELb0ELb1ELb1ELb0ELb1ELb1ELb0EEENS1_21CollectiveEpilogueFwdINS6_IJSA_NS7_ILi256EEESB_EEES9_SE_SG_Li256ELb1ELb1ELb1ELb0EEENS1_36VarlenDynamicPersistentTileSchedulerILi128ELi96ELi256ELi128ELb1ELb1ELb1ELb0ELb1ELb1EEEEEEEEEvNT_6ParamsE)
        /*10c0*/ 	.short	0x0210
        /*10c2*/ 	.short	0x0bf0


	//----- nvinfo : EIATTR_SW_WAR
	.align		4
.L_277:
        /*10c4*/ 	.byte	0x04, 0x36
        /*10c6*/ 	.short	(.L_279 - .L_278)
.L_278:
        /*10c8*/ 	.word	0x00000008
.L_279:


//--------------------- .nv.info._ZN7cutlass13device_kernelIN5flash11enable_sm90INS1_16FlashAttnFwdSm90INS1_25CollectiveMainloopFwdSm90ILi2EN4cute5tupleIJNS5_1CILi1EEES8_S8_EEENS6_IJNS7_ILi128EEENS7_ILi96EEENS7_ILi64EEEEEELi256ENS_10bfloat16_tEfNS_4arch4Sm90ELb0ELb0ELb1ELb1ELb0ELb1ELb1ELb1ELb0ELb1ELb1ELb0EEENS1_21CollectiveEpilogueFwdINS6_IJSA_NS7_ILi256EEESB_EEES9_SE_SG_Li256ELb1ELb1ELb1ELb0EEENS1_36VarlenDynamicPersistentTileSchedulerILi128ELi96ELi256ELi128ELb1ELb1ELb1ELb0ELb1ELb1EEEEEEEEEvNT_6ParamsE --------------------------
	.section	.nv.info._ZN7cutlass13device_kernelIN5flash11enable_sm90INS1_16FlashAttnFwdSm90INS1_25CollectiveMainloopFwdSm90ILi2EN4cute5tupleIJNS5_1CILi1EEES8_S8_EEENS6_IJNS7_ILi128EEENS7_ILi96EEENS7_ILi64EEEEEELi256ENS_10bfloat16_tEfNS_4arch4Sm90ELb0ELb0ELb1ELb1ELb0ELb1ELb1ELb1ELb0ELb1ELb1ELb0EEENS1_21CollectiveEpilogueFwdINS6_IJSA_NS7_ILi256EEESB_EEES9_SE_SG_Li256ELb1ELb1ELb1ELb0EEENS1_36VarlenDynamicPersistentTileSchedulerILi128ELi96ELi256ELi128ELb1ELb1ELb1ELb0ELb1ELb1EEEEEEEEEvNT_6ParamsE,"",@"SHT_CUDA_INFO"
	.sectionflags	@""
	.align	4


	//----- nvinfo : EIATTR_CUDA_API_VERSION
	.align		4
        /*0000*/ 	.byte	0x04, 0x37
        /*0002*/ 	.short	(.L_281 - .L_280)
.L_280:
        /*0004*/ 	.word	0x00000082


	//----- nvinfo : EIATTR_KPARAM_INFO
	.align		4
.L_281:
        /*0008*/ 	.byte	0x04, 0x17
        /*000a*/ 	.short	(.L_283 - .L_282)
.L_282:
        /*000c*/ 	.word	0x00000000
        /*0010*/ 	.short	0x0000
        /*0012*/ 	.short	0x0070
        /*0014*/ 	.byte	0x00, 0xf0, 0x01, 0x2e


	//----- nvinfo : EIATTR_SPARSE_MMA_MASK
	.align		4
.L_283:
        /*0018*/ 	.byte	0x03, 0x50
        /*001a*/ 	.short	0x0000


	//----- nvinfo : EIATTR_MAXREG_COUNT
	.align		4
        /*001c*/ 	.byte	0x03, 0x1b
        /*001e*/ 	.short	0x00a8


	//----- nvinfo : EIATTR_NUM_BARRIERS
	.align		4
        /*0020*/ 	.byte	0x02, 0x4c
        /*0022*/ 	.byte	0x10
	.zero		1


	//----- nvinfo : EIATTR_EXTERNS
	.align		4
        /*0024*/ 	.byte	0x04, 0x0f
        /*0026*/ 	.short	(.L_285 - .L_284)


	//   ....[0]....
	.align		4
.L_284:
        /*0028*/ 	.word	index@(__assertfail)


	//----- nvinfo : EIATTR_ANNOTATIONS
	.align		4
.L_285:
        /*002c*/ 	.byte	0x04, 0x55
        /*002e*/ 	.short	(.L_287 - .L_286)


	//   ....[0]....
.L_286:
        /* <DEDUP_REMOVED lines=123> */


	//----- nvinfo : EIATTR_MERCURY_ISA_VERSION
	.align		4
.L_287:
        /*07c8*/ 	.byte	0x03, 0x5f
        /*07ca*/ 	.short	0x0101


	//----- nvinfo : EIATTR_UNUSED_LOAD_BYTE_OFFSET
	.align		4
        /*07cc*/ 	.byte	0x04, 0x44
        /*07ce*/ 	.short	(.L_289 - .L_288)


	//   ....[0]....
.L_288:
        /*07d0*/ 	.word	0x00000b00
        /*07d4*/ 	.word	0x0000fff0


	//   ....[1]....
        /*07d8*/ 	.word	0x0000f4b0
        /*07dc*/ 	.word	0x0000fff0


	//----- nvinfo : EIATTR_INT_WARP_WIDE_INSTR_OFFSETS
	.align		4
.L_289:
        /*07e0*/ 	.byte	0x04, 0x31
        /*07e2*/ 	.short	(.L_291 - .L_290)


	//   ....[0]....
.L_290:
        /*07e4*/ 	.word	0x00000190


	//   ....[1]....
        /*07e8*/ 	.word	0x000001d0


	//   ....[2]....
        /*07ec*/ 	.word	0x00000240


	//   ....[3]....
        /*07f0*/ 	.word	0x00000250


	//   ....[4]....
        /*07f4*/ 	.word	0x000171d0


	//   ....[5]....
        /*07f8*/ 	.word	0x00017260


	//   ....[6]....
        /*07fc*/ 	.word	0x0001bc40


	//   ....[7]....
        /*0800*/ 	.word	0x0001bcd0


	//----- nvinfo : EIATTR_COOP_GROUP_MASK_REGIDS
	.align		4
.L_291:
        /*0804*/ 	.byte	0x04, 0x29
        /*0806*/ 	.short	(.L_293 - .L_292)


	//   ....[0]....
.L_292:
        /*0808*/ 	.word	0xffffffff


	//   ....[1]....
        /*080c*/ 	.word	0xffffffff


	//   ....[2]....
        /*0810*/ 	.word	0xffffffff


	//   ....[3]....
        /*0814*/ 	.word	0xffffffff


	//   ....[4]....
        /*0818*/ 	.word	0xffffffff


	//   ....[5]....
        /*081c*/ 	.word	0xffffffff


	//   ....[6]....
        /*0820*/ 	.word	0xffffffff


	//   ....[7]....
        /*0824*/ 	.word	0xffffffff


	//   ....[8]....
        /*0828*/ 	.word	0xffffffff


	//   ....[9]....
        /*082c*/ 	.word	0xffffffff


	//   ....[10]....
        /*0830*/ 	.word	0xffffffff


	//   ....[11]....
        /*0834*/ 	.word	0xffffffff


	//   ....[12]....
        /*0838*/ 	.word	0xffffffff


	//   ....[13]....
        /*083c*/ 	.word	0xffffffff


	//   ....[14]....
        /*0840*/ 	.word	0xffffffff


	//   ....[15]....
        /*0844*/ 	.word	0xffffffff


	//   ....[16]....
        /*0848*/ 	.word	0xffffffff


	//   ....[17]....
        /*084c*/ 	.word	0xffffffff


	//   ....[18]....
        /*0850*/ 	.word	0xffffffff


	//   ....[19]....
        /*0854*/ 	.word	0xffffffff


	//   ....[20]....
        /*0858*/ 	.word	0xffffffff


	//   ....[21]....
        /*085c*/ 	.word	0xffffffff


	//   ....[22]....
        /*0860*/ 	.word	0xffffffff


	//   ....[23]....
        /*0864*/ 	.word	0xffffffff


	//   ....[24]....
        /*0868*/ 	.word	0xffffffff


	//   ....[25]....
        /*086c*/ 	.word	0xffffffff


	//   ....[26]....
        /*0870*/ 	.word	0xffffffff


	//   ....[27]....
        /*0874*/ 	.word	0xffffffff


	//   ....[28]....
        /*0878*/ 	.word	0xffffffff


	//   ....[29]....
        /*087c*/ 	.word	0xffffffff


	//   ....[30]....
        /*0880*/ 	.word	0xffffffff


	//   ....[31]....
        /*0884*/ 	.word	0xffffffff


	//   ....[32]....
        /*0888*/ 	.word	0xffffffff


	//   ....[33]....
        /*088c*/ 	.word	0xffffffff


	//   ....[34]....
        /*0890*/ 	.word	0xffffffff


	//   ....[35]....
        /*0894*/ 	.word	0xffffffff


	//   ....[36]....
        /*0898*/ 	.word	0xffffffff


	//   ....[37]....
        /*089c*/ 	.word	0xffffffff


	//   ....[38]....
        /*08a0*/ 	.word	0xffffffff


	//   ....[39]....
        /*08a4*/ 	.word	0xffffffff


	//   ....[40]....
        /*08a8*/ 	.word	0xffffffff


	//   ....[41]....
        /*08ac*/ 	.word	0xffffffff


	//   ....[42]....
        /*08b0*/ 	.word	0xffffffff


	//   ....[43]....
        /*08b4*/ 	.word	0xffffffff


	//   ....[44]....
        /*08b8*/ 	.word	0xffffffff


	//   ....[45]....
        /*08bc*/ 	.word	0xffffffff


	//   ....[46]....
        /*08c0*/ 	.word	0xffffffff


	//   ....[47]....
        /*08c4*/ 	.word	0xffffffff


	//   ....[48]....
        /*08c8*/ 	.word	0xffffffff


	//   ....[49]....
        /*08cc*/ 	.word	0xffffffff


	//   ....[50]....
        /*08d0*/ 	.word	0xffffffff


	//   ....[51]....
        /*08d4*/ 	.word	0xffffffff


	//   ....[52]....
        /*08d8*/ 	.word	0xffffffff


	//   ....[53]....
        /*08dc*/ 	.word	0xffffffff


	//   ....[54]....
        /*08e0*/ 	.word	0xffffffff


	//   ....[55]....
        /*08e4*/ 	.word	0xffffffff


	//   ....[56]....
        /*08e8*/ 	.word	0xffffffff


	//   ....[57]....
        /*08ec*/ 	.word	0xffffffff


	//   ....[58]....
        /*08f0*/ 	.word	0xffffffff


	//   ....[59]....
        /*08f4*/ 	.word	0xffffffff


	//   ....[60]....
        /*08f8*/ 	.word	0xffffffff


	//   ....[61]....
        /*08fc*/ 	.word	0xffffffff


	//   ....[62]....
        /*0900*/ 	.word	0xffffffff


	//   ....[63]....
        /*0904*/ 	.word	0xffffffff


	//   ....[64]....
        /*0908*/ 	.word	0xffffffff


	//   ....[65]....
        /*090c*/ 	.word	0xffffffff


	//   ....[66]....
        /*0910*/ 	.word	0xffffffff


	//   ....[67]....
        /*0914*/ 	.word	0xffffffff


	//   ....[68]....
        /*0918*/ 	.word	0xffffffff


	//   ....[69]....
        /*091c*/ 	.word	0xffffffff


	//   ....[70]....
        /*0920*/ 	.word	0xffffffff


	//   ....[71]....
        /*0924*/ 	.word	0xffffffff


	//   ....[72]....
        /*0928*/ 	.word	0xffffffff


	//   ....[73]....
        /*092c*/ 	.word	0xffffffff


	//   ....[74]....
        /*0930*/ 	.word	0xffffffff


	//   ....[75]....
        /*0934*/ 	.word	0xffffffff


	//   ....[76]....
        /*0938*/ 	.word	0xffffffff


	//   ....[77]....
        /*093c*/ 	.word	0xffffffff


	//   ....[78]....
        /*0940*/ 	.word	0xffffffff


	//   ....[79]....
        /*0944*/ 	.word	0xffffffff


	//   ....[80]....
        /*0948*/ 	.word	0xffffffff


	//   ....[81]....
        /*094c*/ 	.word	0xffffffff


	//   ....[82]....
        /*0950*/ 	.word	0xffffffff


	//   ....[83]....
        /*0954*/ 	.word	0xffffffff


	//   ....[84]....
        /*0958*/ 	.word	0xffffffff


	//   ....[85]....
        /*095c*/ 	.word	0xffffffff


	//   ....[86]....
        /*0960*/ 	.word	0xffffffff


	//   ....[87]....
        /*0964*/ 	.word	0xffffffff


	//   ....[88]....
        /*0968*/ 	.word	0xffffffff


	//   ....[89]....
        /*096c*/ 	.word	0xffffffff


	//   ....[90]....
        /*0970*/ 	.word	0xffffffff


	//   ....[91]....
        /*0974*/ 	.word	0xffffffff


	//   ....[92]....
        /*0978*/ 	.word	0xffffffff


	//   ....[93]....
        /*097c*/ 	.word	0xffffffff


	//   ....[94]....
        /*0980*/ 	.word	0xffffffff


	//   ....[95]....
        /*0984*/ 	.word	0xffffffff


	//   ....[96]....
        /*0988*/ 	.word	0xffffffff


	//   ....[97]....
        /*098c*/ 	.word	0xffffffff


	//   ....[98]....
        /*0990*/ 	.word	0xffffffff


	//   ....[99]....
        /*0994*/ 	.word	0xffffffff


	//   ....[100]....
        /*0998*/ 	.word	0xffffffff


	//   ....[101]....
        /*099c*/ 	.word	0xffffffff


	//   ....[102]....
        /*09a0*/ 	.word	0xffffffff


	//   ....[103]....
        /*09a4*/ 	.word	0xffffffff


	//   ....[104]....
        /*09a8*/ 	.word	0xffffffff


	//   ....[105]....
        /*09ac*/ 	.word	0xffffffff


	//   ....[106]....
        /*09b0*/ 	.word	0xffffffff


	//   ....[107]....
        /*09b4*/ 	.word	0xffffffff


	//   ....[108]....
        /*09b8*/ 	.word	0xffffffff


	//   ....[109]....
        /*09bc*/ 	.word	0xffffffff


	//   ....[110]....
        /*09c0*/ 	.word	0xffffffff


	//   ....[111]....
        /*09c4*/ 	.word	0xffffffff


	//   ....[112]....
        /*09c8*/ 	.word	0xffffffff


	//   ....[113]....
        /*09cc*/ 	.word	0xffffffff


	//   ....[114]....
        /*09d0*/ 	.word	0xffffffff


	//   ....[115]....
        /*09d4*/ 	.word	0xffffffff


	//   ....[116]....
        /*09d8*/ 	.word	0xffffffff


	//   ....[117]....
        /*09dc*/ 	.word	0xffffffff


	//   ....[118]....
        /*09e0*/ 	.word	0xffffffff


	//   ....[119]....
        /*09e4*/ 	.word	0xffffffff


	//   ....[120]....
        /*09e8*/ 	.word	0xffffffff


	//   ....[121]....
        /*09ec*/ 	.word	0xffffffff


	//   ....[122]....
        /*09f0*/ 	.word	0x0500000f


	//   ....[123]....
        /*09f4*/ 	.word	0x0500000f


	//   ....[124]....
        /*09f8*/ 	.word	0x0500000f


	//   ....[125]....
        /*09fc*/ 	.word	0x0500000f


	//   ....[126]....
        /*0a00*/ 	.word	0x0500000f


	//   ....[127]....
        /*0a04*/ 	.word	0x0500000f


	//   ....[128]....
        /*0a08*/ 	.word	0x0500000f


	//   ....[129]....
        /*0a0c*/ 	.word	0x0500000f


	//   ....[130]....
        /*0a10*/ 	.word	0x0500000f


	//   ....[131]....
        /*0a14*/ 	.word	0x0500000f


	//   ....[132]....
        /*0a18*/ 	.word	0x0500000f


	//   ....[133]....
        /*0a1c*/ 	.word	0x0500000f


	//   ....[134]....
        /*0a20*/ 	.word	0x0500000f


	//   ....[135]....
        /*0a24*/ 	.word	0x0500000f


	//   ....[136]....
        /*0a28*/ 	.word	0x0500000f


	//   ....[137]....
        /*0a2c*/ 	.word	0x0500000f


	//   ....[138]....
        /*0a30*/ 	.word	0x0500000f


	//   ....[139]....
        /*0a34*/ 	.word	0x0500000f


	//   ....[140]....
        /*0a38*/ 	.word	0x0500000f


	//   ....[141]....
        /*0a3c*/ 	.word	0x0500000f


	//   ....[142]....
        /*0a40*/ 	.word	0x0500000f


	//   ....[143]....
        /*0a44*/ 	.word	0x0500000f


	//   ....[144]....
        /*0a48*/ 	.word	0x0500000f


	//   ....[145]....
        /*0a4c*/ 	.word	0x0500000f


	//   ....[146]....
        /*0a50*/ 	.word	0x0500000f


	//   ....[147]....
        /*0a54*/ 	.word	0x0500000f


	//   ....[148]....
        /*0a58*/ 	.word	0x0500000f


	//   ....[149]....
        /*0a5c*/ 	.word	0x0500000f


	//   ....[150]....
        /*0a60*/ 	.word	0x0500000f


	//   ....[151]....
        /*0a64*/ 	.word	0x0500000f


	//   ....[152]....
        /*0a68*/ 	.word	0x0500000f


	//   ....[153]....
        /*0a6c*/ 	.word	0x0500000f


	//   ....[154]....
        /*0a70*/ 	.word	0x0500000f


	//   ....[155]....
        /*0a74*/ 	.word	0x0500000f


	//   ....[156]....
        /*0a78*/ 	.word	0x0500000f


	//   ....[157]....
        /*0a7c*/ 	.word	0x0500000f


	//   ....[158]....
        /*0a80*/ 	.word	0x0500000f


	//   ....[159]....
        /*0a84*/ 	.word	0x0500000f


	//   ....[160]....
        /*0a88*/ 	.word	0x0500000f


	//   ....[161]....
        /*0a8c*/ 	.word	0x0500000f


	//   ....[162]....
        /*0a90*/ 	.word	0x0500000f


	//   ....[163]....
        /*0a94*/ 	.word	0x0500000f


	//   ....[164]....
        /*0a98*/ 	.word	0x0500000f


	//   ....[165]....
        /*0a9c*/ 	.word	0x0500000f


	//   ....[166]....
        /*0aa0*/ 	.word	0x0500000f


	//   ....[167]....
        /*0aa4*/ 	.word	0x0500000f


	//   ....[168]....
        /*0aa8*/ 	.word	0x0500000f


	//   ....[169]....
        /*0aac*/ 	.word	0x0500000f


	//   ....[170]....
        /*0ab0*/ 	.word	0x0500000f


	//   ....[171]....
        /*0ab4*/ 	.word	0x0500000f


	//   ....[172]....
        /*0ab8*/ 	.word	0x0500000f


	//   ....[173]....
        /*0abc*/ 	.word	0x0500000f


	//   ....[174]....
        /*0ac0*/ 	.word	0x0500000f


	//   ....[175]....
        /*0ac4*/ 	.word	0x0500000f


	//   ....[176]....
        /*0ac8*/ 	.word	0x0500000f


	//   ....[177]....
        /*0acc*/ 	.word	0x0500000f


	//   ....[178]....
        /*0ad0*/ 	.word	0x0500000f


	//   ....[179]....
        /*0ad4*/ 	.word	0x0500000f


	//   ....[180]....
        /*0ad8*/ 	.word	0x0500000f


	//   ....[181]....
        /*0adc*/ 	.word	0x0500000f


	//   ....[182]....
        /*0ae0*/ 	.word	0x0500000f


	//   ....[183]....
        /*0ae4*/ 	.word	0x0500000f


	//   ....[184]....
        /*0ae8*/ 	.word	0x0500000f


	//   ....[185]....
        /*0aec*/ 	.word	0x0500000f


	//   ....[186]....
        /*0af0*/ 	.word	0x0500000f


	//   ....[187]....
        /*0af4*/ 	.word	0x0500000f


	//   ....[188]....
        /*0af8*/ 	.word	0x0500000f


	//   ....[189]....
        /*0afc*/ 	.word	0x0500000f


	//   ....[190]....
        /*0b00*/ 	.word	0x0500000f


	//   ....[191]....
        /*0b04*/ 	.word	0x0500000f


	//   ....[192]....
        /*0b08*/ 	.word	0x0500000f


	//   ....[193]....
        /*0b0c*/ 	.word	0x0500000f


	//   ....[194]....
        /*0b10*/ 	.word	0x0500000f


	//   ....[195]....
        /*0b14*/ 	.word	0x0500000f


	//   ....[196]....
        /*0b18*/ 	.word	0x0500000f


	//   ....[197]....
        /*0b1c*/ 	.word	0x0500000f


	//   ....[198]....
        /*0b20*/ 	.word	0x0500000f


	//   ....[199]....
        /*0b24*/ 	.word	0x0500000f


	//   ....[200]....
        /*0b28*/ 	.word	0x0500000f


	//   ....[201]....
        /*0b2c*/ 	.word	0x0500000f


	//   ....[202]....
        /*0b30*/ 	.word	0x0500000f


	//   ....[203]....
        /*0b34*/ 	.word	0x0500000f


	//----- nvinfo : EIATTR_COOP_GROUP_INSTR_OFFSETS
	.align		4
.L_293:
        /*0b38*/ 	.byte	0x04, 0x28
        /*0b3a*/ 	.short	(.L_295 - .L_294)


	//   ....[0]....
.L_294:
        /*0b3c*/ 	.word	0x00000070


	//   ....[1]....
        /*0b40*/ 	.word	0x000001a0


	//   ....[2]....
        /*0b44*/ 	.word	0x000001f0


	//   ....[3]....
        /*0b48*/ 	.word	0x00000440


	//   ....[4]....
        /*0b4c*/ 	.word	0x000005a0


	//   ....[5]....
        /*0b50*/ 	.word	0x000006c0


	//   ....[6]....
        /*0b54*/ 	.word	0x00000820


	//   ....[7]....
        /*0b58*/ 	.word	0x00006700


	//   ....[8]....
        /*0b5c*/ 	.word	0x00006cf0


	//   ....[9]....
        /*0b60*/ 	.word	0x00006d00


	//   ....[10]....
        /*0b64*/ 	.word	0x00006d10


	//   ....[11]....
        /*0b68*/ 	.word	0x00006d20


	//   ....[12]....
        /*0b6c*/ 	.word	0x00007d10


	//   ....[13]....
        /*0b70*/ 	.word	0x00007d20


	//   ....[14]....
        /*0b74*/ 	.word	0x00007d30


	//   ....[15]....
        /*0b78*/ 	.word	0x00007d40


	//   ....[16]....
        /*0b7c*/ 	.word	0x0000aaf0


	//   ....[17]....
        /*0b80*/ 	.word	0x0000ab30


	//   ....[18]....
        /*0b84*/ 	.word	0x0000af00


	//   ....[19]....
        /*0b88*/ 	.word	0x0000af70


	//   ....[20]....
        /*0b8c*/ 	.word	0x0000ce60


	//   ....[21]....
        /*0b90*/ 	.word	0x0000ce90


	//   ....[22]....
        /*0b94*/ 	.word	0x0000d580


	//   ....[23]....
        /*0b98*/ 	.word	0x0000d5a0


	//   ....[24]....
        /*0b9c*/ 	.word	0x0000ea10


	//   ....[25]....
        /*0ba0*/ 	.word	0x0000eac0


	//   ....[26]....
        /*0ba4*/ 	.word	0x0000eb60


	//   ....[27]....
        /*0ba8*/ 	.word	0x0000ed30


	//   ....[28]....
        /*0bac*/ 	.word	0x00010510


	//   ....[29]....
        /*0bb0*/ 	.word	0x00010530


	//   ....[30]....
        /*0bb4*/ 	.word	0x00010540


	//   ....[31]....
        /*0bb8*/ 	.word	0x00010550


	//   ....[32]....
        /*0bbc*/ 	.word	0x00010f60


	//   ....[33]....
        /*0bc0*/ 	.word	0x00010f70


	//   ....[34]....
        /*0bc4*/ 	.word	0x00011170


	//   ....[35]....
        /*0bc8*/ 	.word	0x00011180


	//   ....[36]....
        /*0bcc*/ 	.word	0x00011340


	//   ....[37]....
        /*0bd0*/ 	.word	0x00011350


	//   ....[38]....
        /*0bd4*/ 	.word	0x00011510


	//   ....[39]....
        /*0bd8*/ 	.word	0x00011520


	//   ....[40]....
        /*0bdc*/ 	.word	0x00011980


	//   ....[41]....
        /*0be0*/ 	.word	0x00011990


	//   ....[42]....
        /*0be4*/ 	.word	0x00012710


	//   ....[43]....
        /*0be8*/ 	.word	0x00012720


	//   ....[44]....
        /*0bec*/ 	.word	0x00013cc0


	//   ....[45]....
        /*0bf0*/ 	.word	0x00013cd0


	//   ....[46]....
        /*0bf4*/ 	.word	0x00013ea0


	//   ....[47]....
        /*0bf8*/ 	.word	0x00013eb0


	//   ....[48]....
        /*0bfc*/ 	.word	0x00014070


	//   ....[49]....
        /*0c00*/ 	.word	0x00014080


	//   ....[50]....
        /*0c04*/ 	.word	0x00014240


	//   ....[51]....
        /*0c08*/ 	.word	0x00014250


	//   ....[52]....
        /*0c0c*/ 	.word	0x00014470


	//   ....[53]....
        /*0c10*/ 	.word	0x000146a0


	//   ....[54]....
        /*0c14*/ 	.word	0x000146d0


	//   ....[55]....
        /*0c18*/ 	.word	0x00014700


	//   ....[56]....
        /*0c1c*/ 	.word	0x00014730


	//   ....[57]....
        /*0c20*/ 	.word	0x00014760


	//   ....[58]....
        /*0c24*/ 	.word	0x00014790


	//   ....[59]....
        /*0c28*/ 	.word	0x00014930


	//   ....[60]....
        /*0c2c*/ 	.word	0x00014960


	//   ....[61]....
        /*0c30*/ 	.word	0x00014990


	//   ....[62]....
        /*0c34*/ 	.word	0x000149c0


	//   ....[63]....
        /*0c38*/ 	.word	0x000149f0


	//   ....[64]....
        /*0c3c*/ 	.word	0x00014a20


	//   ....[65]....
        /*0c40*/ 	.word	0x00014ab0


	//   ....[66]....
        /*0c44*/ 	.word	0x00014ae0


	//   ....[67]....
        /*0c48*/ 	.word	0x00014af0


	//   ....[68]....
        /*0c4c*/ 	.word	0x00014ba0


	//   ....[69]....
        /*0c50*/ 	.word	0x00015c00


	//   ....[70]....
        /*0c54*/ 	.word	0x000177b0


	//   ....[71]....
        /*0c58*/ 	.word	0x00018270


	//   ....[72]....
        /*0c5c*/ 	.word	0x000182a0


	//   ....[73]....
        /*0c60*/ 	.word	0x000182e0


	//   ....[74]....
        /*0c64*/ 	.word	0x00018300


	//   ....[75]....
        /*0c68*/ 	.word	0x000183f0


	//   ....[76]....
        /*0c6c*/ 	.word	0x00018410


	//   ....[77]....
        /*0c70*/ 	.word	0x000184b0


	//   ....[78]....
        /*0c74*/ 	.word	0x000184c0


	//   ....[79]....
        /*0c78*/ 	.word	0x00018550


	//   ....[80]....
        /*0c7c*/ 	.word	0x00018570


	//   ....[81]....
        /*0c80*/ 	.word	0x00018610


	//   ....[82]....
        /*0c84*/ 	.word	0x00018630


	//   ....[83]....
        /*0c88*/ 	.word	0x000186c0


	//   ....[84]....
        /*0c8c*/ 	.word	0x000186e0


	//   ....[85]....
        /*0c90*/ 	.word	0x00018770


	//   ....[86]....
        /*0c94*/ 	.word	0x00018780


	//   ....[87]....
        /*0c98*/ 	.word	0x00018eb0


	//   ....[88]....
        /*0c9c*/ 	.word	0x00018ec0


	//   ....[89]....
        /*0ca0*/ 	.word	0x00018f70


	//   ....[90]....
        /*0ca4*/ 	.word	0x00018f80


	//   ....[91]....
        /*0ca8*/ 	.word	0x00019040


	//   ....[92]....
        /*0cac*/ 	.word	0x00019050


	//   ....[93]....
        /*0cb0*/ 	.word	0x00019110


	//   ....[94]....
        /*0cb4*/ 	.word	0x00019120


	//   ....[95]....
        /*0cb8*/ 	.word	0x000191c0


	//   ....[96]....
        /*0cbc*/ 	.word	0x000191d0


	//   ....[97]....
        /*0cc0*/ 	.word	0x00019280


	//   ....[98]....
        /*0cc4*/ 	.word	0x00019290


	//   ....[99]....
        /*0cc8*/ 	.word	0x00019340


	//   ....[100]....
        /*0ccc*/ 	.word	0x00019350


	//   ....[101]....
        /*0cd0*/ 	.word	0x00019360


	//   ....[102]....
        /*0cd4*/ 	.word	0x000193d0


	//   ....[103]....
        /*0cd8*/ 	.word	0x0001bf60


	//   ....[104]....
        /*0cdc*/ 	.word	0x0001bf90


	//   ....[105]....
        /*0ce0*/ 	.word	0x0001bff0


	//   ....[106]....
        /*0ce4*/ 	.word	0x0001c020


	//   ....[107]....
        /*0ce8*/ 	.word	0x0001c050


	//   ....[108]....
        /*0cec*/ 	.word	0x0001c080


	//   ....[109]....
        /*0cf0*/ 	.word	0x0001c0b0


	//   ....[110]....
        /*0cf4*/ 	.word	0x0001c0e0


	//   ....[111]....
        /*0cf8*/ 	.word	0x0001c2a0


	//   ....[112]....
        /*0cfc*/ 	.word	0x0001c2d0


	//   ....[113]....
        /*0d00*/ 	.word	0x0001c300


	//   ....[114]....
        /*0d04*/ 	.word	0x0001c330


	//   ....[115]....
        /*0d08*/ 	.word	0x0001c360


	//   ....[116]....
        /*0d0c*/ 	.word	0x0001c390


	//   ....[117]....
        /*0d10*/ 	.word	0x0001c450


	//   ....[118]....
        /*0d14*/ 	.word	0x0001c470


	//   ....[119]....
        /*0d18*/ 	.word	0x0001c480


	//   ....[120]....
        /*0d1c*/ 	.word	0x0001c4e0


	//   ....[121]....
        /*0d20*/ 	.word	0x0001cc10


	//   ....[122]....
        /*0d24*/ 	.word	0x0001d040


	//   ....[123]....
        /*0d28*/ 	.word	0x0001d0e0


	//   ....[124]....
        /*0d2c*/ 	.word	0x0001d170


	//   ....[125]....
        /*0d30*/ 	.word	0x0001d1c0


	//   ....[126]....
        /*0d34*/ 	.word	0x0001d210


	//   ....[127]....
        /*0d38*/ 	.word	0x0001d300


	//   ....[128]....
        /*0d3c*/ 	.word	0x0001d390


	//   ....[129]....
        /*0d40*/ 	.word	0x0001d3e0


	//   ....[130]....
        /*0d44*/ 	.word	0x0001d430


	//   ....[131]....
        /*0d48*/ 	.word	0x0001d690


	//   ....[132]....
        /*0d4c*/ 	.word	0x0001d6e0


	//   ....[133]....
        /*0d50*/ 	.word	0x0001d770


	//   ....[134]....
        /*0d54*/ 	.word	0x0001d800


	//   ....[135]....
        /*0d58*/ 	.word	0x0001d890


	//   ....[136]....
        /*0d5c*/ 	.word	0x0001d920


	//   ....[137]....
        /*0d60*/ 	.word	0x0001d9b0


	//   ....[138]....
        /*0d64*/ 	.word	0x0001da40


	//   ....[139]....
        /*0d68*/ 	.word	0x0001dac0


	//   ....[140]....
        /*0d6c*/ 	.word	0x0001db10


	//   ....[141]....
        /*0d70*/ 	.word	0x0001dbb0


	//   ....[142]....
        /*0d74*/ 	.word	0x0001dc40


	//   ....[143]....
        /*0d78*/ 	.word	0x0001dcd0


	//   ....[144]....
        /*0d7c*/ 	.word	0x0001dd20


	//   ....[145]....
        /*0d80*/ 	.word	0x0001ddb0


	//   ....[146]....
        /*0d84*/ 	.word	0x0001de40


	//   ....[147]....
        /*0d88*/ 	.word	0x0001ded0


	//   ....[148]....
        /*0d8c*/ 	.word	0x0001df60


	//   ....[149]....
        /*0d90*/ 	.word	0x0001dff0


	//   ....[150]....
        /*0d94*/ 	.word	0x0001e080


	//   ....[151]....
        /*0d98*/ 	.word	0x0001e140


	//   ....[152]....
        /*0d9c*/ 	.word	0x0001e420


	//   ....[153]....
        /*0da0*/ 	.word	0x0001e5a0


	//   ....[154]....
        /*0da4*/ 	.word	0x0001e600


	//   ....[155]....
        /*0da8*/ 	.word	0x0001e670


	//   ....[156]....
        /*0dac*/ 	.word	0x0001e6e0


	//   ....[157]....
        /*0db0*/ 	.word	0x0001e790


	//   ....[158]....
        /*0db4*/ 	.word	0x0001e880


	//   ....[159]....
        /*0db8*/ 	.word	0x0001e9b0


	//   ....[160]....
        /*0dbc*/ 	.word	0x0001ea50


	//   ....[161]....
        /*0dc0*/ 	.word	0x0001eb20


	//   ....[162]....
        /*0dc4*/ 	.word	0x0001ebc0


	//   ....[163]....
        /*0dc8*/ 	.word	0x0001ec90


	//   ....[164]....
        /*0dcc*/ 	.word	0x0001ed30


	//   ....[165]....
        /*0dd0*/ 	.word	0x0001ee00


	//   ....[166]....
        /*0dd4*/ 	.word	0x0001eea0


	//   ....[167]....
        /*0dd8*/ 	.word	0x0001ef50


	//   ....[168]....
        /*0ddc*/ 	.word	0x0001f030


	//   ....[169]....
        /*0de0*/ 	.word	0x0001f290


	//   ....[170]....
        /*0de4*/ 	.word	0x0001f340


	//   ....[171]....
        /*0de8*/ 	.word	0x0001f440


	//   ....[172]....
        /*0dec*/ 	.word	0x0001f530


	//   ....[173]....
        /*0df0*/ 	.word	0x0001f5c0


	//   ....[174]....
        /*0df4*/ 	.word	0x0001f6b0


	//   ....[175]....
        /*0df8*/ 	.word	0x0001f740


	//   ....[176]....
        /*0dfc*/ 	.word	0x0001f830


	//   ....[177]....
        /*0e00*/ 	.word	0x0001f8c0


	//   ....[178]....
        /*0e04*/ 	.word	0x0001f9b0


	//   ....[179]....
        /*0e08*/ 	.word	0x0001fa40


	//   ....[180]....
        /*0e0c*/ 	.word	0x0001fb20


	//   ....[181]....
        /*0e10*/ 	.word	0x0001fc50


	//   ....[182]....
        /*0e14*/ 	.word	0x0001fca0


	//   ....[183]....
        /*0e18*/ 	.word	0x0001fd00


	//   ....[184]....
        /*0e1c*/ 	.word	0x0001fda0


	//   ....[185]....
        /*0e20*/ 	.word	0x00020140


	//   ....[186]....
        /*0e24*/ 	.word	0x000201e0


	//   ....[187]....
        /*0e28*/ 	.word	0x00020380


	//   ....[188]....
        /*0e2c*/ 	.word	0x00020400


	//   ....[189]....
        /*0e30*/ 	.word	0x00020480


	//   ....[190]....
        /*0e34*/ 	.word	0x00020500


	//   ....[191]....
        /*0e38*/ 	.word	0x00020580


	//   ....[192]....
        /*0e3c*/ 	.word	0x00020610


	//   ....[193]....
        /*0e40*/ 	.word	0x000206b0


	//   ....[194]....
        /*0e44*/ 	.word	0x00020760


	//   ....[195]....
        /*0e48*/ 	.word	0x000207e0


	//   ....[196]....
        /*0e4c*/ 	.word	0x00020860


	//   ....[197]....
        /*0e50*/ 	.word	0x000208e0


	//   ....[198]....
        /*0e54*/ 	.word	0x00020970


	//   ....[199]....
        /*0e58*/ 	.word	0x000209f0


	//   ....[200]....
        /*0e5c*/ 	.word	0x00020a90


	//   ....[201]....
        /*0e60*/ 	.word	0x00020ae0


	//   ....[202]....
        /*0e64*/ 	.word	0x00020b70


	//   ....[203]....
        /*0e68*/ 	.word	0x00020ca0


	//----- nvinfo : EIATTR_REG_RECONFIG
	.align		4
.L_295:
        /*0e6c*/ 	.byte	0x01, 0x54
	.zero		2


	//----- nvinfo : EIATTR_SYSCALL_OFFSETS
	.align		4
        /*0e70*/ 	.byte	0x04, 0x46
        /*0e72*/ 	.short	(.L_297 - .L_296)


	//   ....[0]....
.L_296:
        /*0e74*/ 	.word	0x00001e50


	//   ....[1]....
        /*0e78*/ 	.word	0x00001fa0


	//   ....[2]....
        /*0e7c*/ 	.word	0x000068a0


	//   ....[3]....
        /*0e80*/ 	.word	0x00006c10


	//   ....[4]....
        /*0e84*/ 	.word	0x000173d0


	//   ....[5]....
        /*0e88*/ 	.word	0x00017520


	//   ....[6]....
        /*0e8c*/ 	.word	0x00017620


	//   ....[7]....
        /*0e90*/ 	.word	0x00017e80


	//   ....[8]....
        /*0e94*/ 	.word	0x00018a90


	//----- nvinfo : EIATTR_MBARRIER_INSTR_OFFSETS
	.align		4
.L_297:
        /*0e98*/ 	.byte	0x04, 0x39
        /*0e9a*/ 	.short	(.L_299 - .L_298)


	//   ....[0]....
.L_298:
        /*0e9c*/ 	.word	0x000002e0
        /*0ea0*/ 	.word	0x000000ff
        /*0ea4*/ 	.word	0x00032400
        /*0ea8*/ 	.short	0x0100
        /*0eaa*/ 	.byte	0x08
	.zero		1


	//   ....[1]....
        /*0eac*/ 	.word	0x000002f0
        /*0eb0*/ 	.word	0x000000ff
        /*0eb4*/ 	.word	0x00032410
        /*0eb8*/ 	.short	0x0100
        /*0eba*/ 	.byte	0x08
	.zero		1


	//   ....[2]....
        /*0ebc*/ 	.word	0x00000300
        /*0ec0*/ 	.word	0x000000ff
        /*0ec4*/ 	.word	0x00032420
        /*0ec8*/ 	.short	0x0100
        /*0eca*/ 	.byte	0x08
	.zero		1


	//   ....[3]....
        /*0ecc*/ 	.word	0x000003f0
        /*0ed0*/ 	.word	0x000000ff
        /*0ed4*/ 	.word	0x00032430
        /*0ed8*/ 	.short	0x0100
        /*0eda*/ 	.byte	0x08
	.zero		1


	//   ....[4]....
        /*0edc*/ 	.word	0x00000400
        /*0ee0*/ 	.word	0x000000ff
        /*0ee4*/ 	.word	0x00032440
        /*0ee8*/ 	.short	0x0100
        /*0eea*/ 	.byte	0x08
	.zero		1


	//   ....[5]....
        /*0eec*/ 	.word	0x00000410
        /*0ef0*/ 	.word	0x000000ff
        /*0ef4*/ 	.word	0x00032438
        /*0ef8*/ 	.short	0x0100
        /*0efa*/ 	.byte	0x08
	.zero		1


	//   ....[6]....
        /*0efc*/ 	.word	0x00000420
        /*0f00*/ 	.word	0x000000ff
        /*0f04*/ 	.word	0x00032448
        /*0f08*/ 	.short	0x0100
        /*0f0a*/ 	.byte	0x08
	.zero		1


	//   ....[7]....
        /*0f0c*/ 	.word	0x00000550
        /*0f10*/ 	.word	0x000000ff
        /*0f14*/ 	.word	0x00032450
        /*0f18*/ 	.short	0x0100
        /*0f1a*/ 	.byte	0x08
	.zero		1


	//   ....[8]....
        /*0f1c*/ 	.word	0x00000560
        /*0f20*/ 	.word	0x000000ff
        /*0f24*/ 	.word	0x00032460
        /*0f28*/ 	.short	0x0100
        /*0f2a*/ 	.byte	0x08
	.zero		1


	//   ....[9]....
        /*0f2c*/ 	.word	0x00000570
        /*0f30*/ 	.word	0x000000ff
        /*0f34*/ 	.word	0x00032458
        /*0f38*/ 	.short	0x0100
        /*0f3a*/ 	.byte	0x08
	.zero		1


	//   ....[10]....
        /*0f3c*/ 	.word	0x00000580
        /*0f40*/ 	.word	0x000000ff
        /*0f44*/ 	.word	0x00032468
        /*0f48*/ 	.short	0x0100
        /*0f4a*/ 	.byte	0x08
	.zero		1


	//   ....[11]....
        /*0f4c*/ 	.word	0x00000670
        /*0f50*/ 	.word	0x000000ff
        /*0f54*/ 	.word	0x00032470
        /*0f58*/ 	.short	0x0100
        /*0f5a*/ 	.byte	0x06
	.zero		1


	//   ....[12]....
        /*0f5c*/ 	.word	0x00000680
        /*0f60*/ 	.word	0x000000ff
        /*0f64*/ 	.word	0x00032480
        /*0f68*/ 	.short	0x0100
        /*0f6a*/ 	.byte	0x06
	.zero		1


	//   ....[13]....
        /*0f6c*/ 	.word	0x00000690
        /*0f70*/ 	.word	0x000000ff
        /*0f74*/ 	.word	0x00032478
        /*0f78*/ 	.short	0x0100
        /*0f7a*/ 	.byte	0x06
	.zero		1


	//   ....[14]....
        /*0f7c*/ 	.word	0x000006a0
        /*0f80*/ 	.word	0x000000ff
        /*0f84*/ 	.word	0x00032488
        /*0f88*/ 	.short	0x0100
        /*0f8a*/ 	.byte	0x06
	.zero		1


	//   ....[15]....
        /*0f8c*/ 	.word	0x000007d0
        /*0f90*/ 	.word	0x000000ff
        /*0f94*/ 	.word	0x00032490
        /*0f98*/ 	.short	0x0100
        /*0f9a*/ 	.byte	0x08
	.zero		1


	//   ....[16]....
        /*0f9c*/ 	.word	0x000007e0
        /*0fa0*/ 	.word	0x000000ff
        /*0fa4*/ 	.word	0x000324a0
        /*0fa8*/ 	.short	0x0100
        /*0faa*/ 	.byte	0x08
	.zero		1


	//   ....[17]....
        /*0fac*/ 	.word	0x000007f0
        /*0fb0*/ 	.word	0x000000ff
        /*0fb4*/ 	.word	0x00032498
        /*0fb8*/ 	.short	0x0100
        /*0fba*/ 	.byte	0x08
	.zero		1


	//   ....[18]....
        /*0fbc*/ 	.word	0x00000800
        /*0fc0*/ 	.word	0x000000ff
        /*0fc4*/ 	.word	0x000324a8
        /*0fc8*/ 	.short	0x0100
        /*0fca*/ 	.byte	0x08
	.zero		1


	//   ....[19]....
        /*0fcc*/ 	.word	0x00000930
        /*0fd0*/ 	.word	0x000000ff
        /*0fd4*/ 	.word	0x000324b0
        /*0fd8*/ 	.short	0x0100
        /*0fda*/ 	.byte	0x08
	.zero		1


	//   ....[20]....
        /*0fdc*/ 	.word	0x00000940
        /*0fe0*/ 	.word	0x000000ff
        /*0fe4*/ 	.word	0x000324c0
        /*0fe8*/ 	.short	0x0100
        /*0fea*/ 	.byte	0x08
	.zero		1


	//   ....[21]....
        /*0fec*/ 	.word	0x00000950
        /*0ff0*/ 	.word	0x000000ff
        /*0ff4*/ 	.word	0x000324b8
        /*0ff8*/ 	.short	0x0100
        /*0ffa*/ 	.byte	0x08
	.zero		1


	//   ....[22]....
        /*0ffc*/ 	.word	0x00000960
        /*1000*/ 	.word	0x000000ff
        /*1004*/ 	.word	0x000324c8
        /*1008*/ 	.short	0x0100
        /*100a*/ 	.byte	0x08
	.zero		1


	//   ....[23]....
        /*100c*/ 	.word	0x00003260
        /*1010*/ 	.word	0x00000061
        /*1014*/ 	.word	0x00032490
        /*1018*/ 	.short	0x010a
        /*101a*/ 	.byte	0x3f
	.zero		1


	//   ....[24]....
        /*101c*/ 	.word	0x00004520
        /*1020*/ 	.word	0x00000061
        /*1024*/ 	.word	0x00032490
        /*1028*/ 	.short	0x010a
        /*102a*/ 	.byte	0x3f
	.zero		1


	//   ....[25]....
        /*102c*/ 	.word	0x000056a0
        /*1030*/ 	.word	0x00000061
        /*1034*/ 	.word	0x00032490
        /*1038*/ 	.short	0x010a
        /*103a*/ 	.byte	0x3f
	.zero		1


	//   ....[26]....
        /*103c*/ 	.word	0x000058b0
        /*1040*/ 	.word	0x00000024
        /*1044*/ 	.word	0x00000000
        /*1048*/ 	.short	0x0101
        /*104a*/ 	.byte	0x3f
	.zero		1


	//   ....[27]....
        /*104c*/ 	.word	0x000058f0
        /*1050*/ 	.word	0x00000061
        /*1054*/ 	.word	0x000324b0
        /*1058*/ 	.short	0x010a
        /*105a*/ 	.byte	0x3f
	.zero		1


	//   ....[28]....
        /*105c*/ 	.word	0x00005f50
        /*1060*/ 	.word	0x00000061
        /*1064*/ 	.word	0x00000000
        /*1068*/ 	.short	0x0101
        /*106a*/ 	.byte	0x3f
	.zero		1


	//   ....[29]....
        /*106c*/ 	.word	0x00006930
        /*1070*/ 	.word	0x00000012
        /*1074*/ 	.word	0x00032400
        /*1078*/ 	.short	0x010a
        /*107a*/ 	.byte	0x3f
	.zero		1


	//   ....[30]....
        /*107c*/ 	.word	0x00006980
        /*1080*/ 	.word	0x00000012
        /*1084*/ 	.word	0x00032400
        /*1088*/ 	.short	0x010a
        /*108a*/ 	.byte	0x3f
	.zero		1


	//   ....[31]....
        /*108c*/ 	.word	0x00006fb0
        /*1090*/ 	.word	0x00000012
        /*1094*/ 	.word	0x00032400
        /*1098*/ 	.short	0x010a
        /*109a*/ 	.byte	0x3f
	.zero		1


	//   ....[32]....
        /*109c*/ 	.word	0x00007f10
        /*10a0*/ 	.word	0x00000012
        /*10a4*/ 	.word	0x00032400
        /*10a8*/ 	.short	0x010a
        /*10aa*/ 	.byte	0x3f
	.zero		1


	//   ....[33]....
        /*10ac*/ 	.word	0x00008d70
        /*10b0*/ 	.word	0x00000000
        /*10b4*/ 	.word	0x00032430
        /*10b8*/ 	.short	0x010a
        /*10ba*/ 	.byte	0x3f
	.zero		1


	//   ....[34]....
        /*10bc*/ 	.word	0x00008e10
        /*10c0*/ 	.word	0x00000000
        /*10c4*/ 	.word	0x00032430
        /*10c8*/ 	.short	0x010a
        /*10ca*/ 	.byte	0x3f
	.zero		1


	//   ....[35]....
        /*10cc*/ 	.word	0x00009100
        /*10d0*/ 	.word	0x00000012
        /*10d4*/ 	.word	0x00032410
        /*10d8*/ 	.short	0x010a
        /*10da*/ 	.byte	0x3f
	.zero		1


	//   ....[36]....
        /*10dc*/ 	.word	0x00009150
        /*10e0*/ 	.word	0x00000000
        /*10e4*/ 	.word	0x00032450
        /*10e8*/ 	.short	0x010a
        /*10ea*/ 	.byte	0x3f
	.zero		1


	//   ....[37]....
        /*10ec*/ 	.word	0x000091d0
        /*10f0*/ 	.word	0x00000000
        /*10f4*/ 	.word	0x00032450
        /*10f8*/ 	.short	0x010a
        /*10fa*/ 	.byte	0x3f
	.zero		1


	//   ....[38]....
        /*10fc*/ 	.word	0x0000b0f0
        /*1100*/ 	.word	0x00000003
        /*1104*/ 	.word	0x00000000
        /*1108*/ 	.short	0x0101
        /*110a*/ 	.byte	0x3f
	.zero		1


	//   ....[39]....
        /*110c*/ 	.word	0x0000bb50
        /*1110*/ 	.word	0x00000000
        /*1114*/ 	.word	0x00000000
        /*1118*/ 	.short	0x0101
        /*111a*/ 	.byte	0x3f
	.zero		1


	//   ....[40]....
        /*111c*/ 	.word	0x0000bc70
        /*1120*/ 	.word	0x00000003
        /*1124*/ 	.word	0x00032430
        /*1128*/ 	.short	0x010a
        /*112a*/ 	.byte	0x3f
	.zero		1


	//   ....[41]....
        /*112c*/ 	.word	0x0000bcd0
        /*1130*/ 	.word	0x00000003
        /*1134*/ 	.word	0x00032430
        /*1138*/ 	.short	0x010a
        /*113a*/ 	.byte	0x3f
	.zero		1


	//   ....[42]....
        /*113c*/ 	.word	0x0000bf40
        /*1140*/ 	.word	0x00000003
        /*1144*/ 	.word	0x00032450
        /*1148*/ 	.short	0x010a
        /*114a*/ 	.byte	0x3f
	.zero		1


	//   ....[43]....
        /*114c*/ 	.word	0x0000bf90
        /*1150*/ 	.word	0x00000003
        /*1154*/ 	.word	0x00032450
        /*1158*/ 	.short	0x010a
        /*115a*/ 	.byte	0x3f
	.zero		1


	//   ....[44]....
        /*115c*/ 	.word	0x0000db60
        /*1160*/ 	.word	0x0000009d
        /*1164*/ 	.word	0x00000000
        /*1168*/ 	.short	0x0101
        /*116a*/ 	.byte	0x3f
	.zero		1


	//   ....[45]....
        /*116c*/ 	.word	0x0000e9e0
        /*1170*/ 	.word	0x00000003
        /*1174*/ 	.word	0x00000000
        /*1178*/ 	.short	0x0101
        /*117a*/ 	.byte	0x3f
	.zero		1


	//   ....[46]....
        /*117c*/ 	.word	0x00010f00
        /*1180*/ 	.word	0x00000003
        /*1184*/ 	.word	0x00000000
        /*1188*/ 	.short	0x0101
        /*118a*/ 	.byte	0x3f
	.zero		1


	//   ....[47]....
        /*118c*/ 	.word	0x000118f0
        /*1190*/ 	.word	0x0000000a
        /*1194*/ 	.word	0x00000000
        /*1198*/ 	.short	0x0101
        /*119a*/ 	.byte	0x3f
	.zero		1


	//   ....[48]....
        /*119c*/ 	.word	0x00015ce0
        /*11a0*/ 	.word	0x00000012
        /*11a4*/ 	.word	0x00032420
        /*11a8*/ 	.short	0x010a
        /*11aa*/ 	.byte	0x3f
	.zero		1


	//   ....[49]....
        /*11ac*/ 	.word	0x00015db0
        /*11b0*/ 	.word	0x00000003
        /*11b4*/ 	.word	0x000324a0
        /*11b8*/ 	.short	0x010a
        /*11ba*/ 	.byte	0x3f
	.zero		1


	//   ....[50]....
        /*11bc*/ 	.word	0x00015ff0
        /*11c0*/ 	.word	0x00000003
        /*11c4*/ 	.word	0x000324c0
        /*11c8*/ 	.short	0x010a
        /*11ca*/ 	.byte	0x3f
	.zero		1


	//   ....[51]....
        /*11cc*/ 	.word	0x00016690
        /*11d0*/ 	.word	0x00000004
        /*11d4*/ 	.word	0x000324a0
        /*11d8*/ 	.short	0x010a
        /*11da*/ 	.byte	0x3f
	.zero		1


	//   ....[52]....
        /*11dc*/ 	.word	0x000168c0
        /*11e0*/ 	.word	0x00000004
        /*11e4*/ 	.word	0x000324c0
        /*11e8*/ 	.short	0x010a
        /*11ea*/ 	.byte	0x3f
	.zero		1


	//   ....[53]....
        /*11ec*/ 	.word	0x00017a20
        /*11f0*/ 	.word	0x00000000
        /*11f4*/ 	.word	0x00032440
        /*11f8*/ 	.short	0x010a
        /*11fa*/ 	.byte	0x3f
	.zero		1


	//   ....[54]....
        /*11fc*/ 	.word	0x00018840
        /*1200*/ 	.word	0x00000012
        /*1204*/ 	.word	0x00032400
        /*1208*/ 	.short	0x0107
        /*120a*/ 	.byte	0x3f
	.zero		1


	//   ....[55]....
        /*120c*/ 	.word	0x000188e0
        /*1210*/ 	.word	0x00000012
        /*1214*/ 	.word	0x00032400
        /*1218*/ 	.short	0x0101
        /*121a*/ 	.byte	0x3f
	.zero		1


	//   ....[56]....
        /*121c*/ 	.word	0x00019510
        /*1220*/ 	.word	0x00000012
        /*1224*/ 	.word	0x00032410
        /*1228*/ 	.short	0x0107
        /*122a*/ 	.byte	0x3f
	.zero		1


	//   ....[57]....
        /*122c*/ 	.word	0x00019610
        /*1230*/ 	.word	0x00000012
        /*1234*/ 	.word	0x00032410
        /*1238*/ 	.short	0x0101
        /*123a*/ 	.byte	0x3f
	.zero		1


	//   ....[58]....
        /*123c*/ 	.word	0x00019630
        /*1240*/ 	.word	0x00000012
        /*1244*/ 	.word	0x00032420
        /*1248*/ 	.short	0x010a
        /*124a*/ 	.byte	0x3f
	.zero		1


	//   ....[59]....
        /*124c*/ 	.word	0x00019710
        /*1250*/ 	.word	0x00000002
        /*1254*/ 	.word	0x00032460
        /*1258*/ 	.short	0x010a
        /*125a*/ 	.byte	0x3f
	.zero		1


	//   ....[60]....
        /*125c*/ 	.word	0x00019fc0
        /*1260*/ 	.word	0x00000002
        /*1264*/ 	.word	0x00032440
        /*1268*/ 	.short	0x010a
        /*126a*/ 	.byte	0x3f
	.zero		1


	//   ....[61]....
        /*126c*/ 	.word	0x0001a210
        /*1270*/ 	.word	0x00000002
        /*1274*/ 	.word	0x00032460
        /*1278*/ 	.short	0x010a
        /*127a*/ 	.byte	0x3f
	.zero		1


	//   ....[62]....
        /*127c*/ 	.word	0x0001aa00
        /*1280*/ 	.word	0x00000003
        /*1284*/ 	.word	0x00032440
        /*1288*/ 	.short	0x010a
        /*128a*/ 	.byte	0x3f
	.zero		1


	//   ....[63]....
        /*128c*/ 	.word	0x0001ac50
        /*1290*/ 	.word	0x00000003
        /*1294*/ 	.word	0x00032460
        /*1298*/ 	.short	0x010a
        /*129a*/ 	.byte	0x3f
	.zero		1


	//   ....[64]....
        /*129c*/ 	.word	0x0001b3d0
        /*12a0*/ 	.word	0x00000003
        /*12a4*/ 	.word	0x00032440
        /*12a8*/ 	.short	0x010a
        /*12aa*/ 	.byte	0x3f
	.zero		1


	//   ....[65]....
        /*12ac*/ 	.word	0x0001b620
        /*12b0*/ 	.word	0x00000003
        /*12b4*/ 	.word	0x00032460
        /*12b8*/ 	.short	0x010a
        /*12ba*/ 	.byte	0x3f
	.zero		1


	//   ....[66]....
        /*12bc*/ 	.word	0x0001cb90
        /*12c0*/ 	.word	0x00000000
        /*12c4*/ 	.word	0x00032420
        /*12c8*/ 	.short	0x010a
        /*12ca*/ 	.byte	0x3f
	.zero		1


	//   ....[67]....
        /*12cc*/ 	.word	0x0001cd90
        /*12d0*/ 	.word	0x00000006
        /*12d4*/ 	.word	0x00000000
        /*12d8*/ 	.short	0x010a
        /*12da*/ 	.byte	0x3f
	.zero		1


	//   ....[68]....
        /*12dc*/ 	.word	0x0001cdc0
        /*12e0*/ 	.word	0x00000007
        /*12e4*/ 	.word	0x00000000
        /*12e8*/ 	.short	0x010a
        /*12ea*/ 	.byte	0x3f
	.zero		1


	//   ....[69]....
        /*12ec*/ 	.word	0x0001ce20
        /*12f0*/ 	.word	0x00000004
        /*12f4*/ 	.word	0x00000000
        /*12f8*/ 	.short	0x010a
        /*12fa*/ 	.byte	0x3f
	.zero		1


	//   ....[70]....
        /*12fc*/ 	.word	0x0001ce50
        /*1300*/ 	.word	0x00000003
        /*1304*/ 	.word	0x00000000
        /*1308*/ 	.short	0x010a
        /*130a*/ 	.byte	0x3f
	.zero		1


	//   ....[71]....
        /*130c*/ 	.word	0x0001ceb0
        /*1310*/ 	.word	0x00000061
        /*1314*/ 	.word	0x00032490
        /*1318*/ 	.short	0x010a
        /*131a*/ 	.byte	0x3f
	.zero		1


	//   ....[72]....
        /*131c*/ 	.word	0x0001cf00
        /*1320*/ 	.word	0x00000061
        /*1324*/ 	.word	0x00032490
        /*1328*/ 	.short	0x010a
        /*132a*/ 	.byte	0x3f
	.zero		1


	//   ....[73]....
        /*132c*/ 	.word	0x0001cf50
        /*1330*/ 	.word	0x00000061
        /*1334*/ 	.word	0x00032490
        /*1338*/ 	.short	0x010a
        /*133a*/ 	.byte	0x3f
	.zero		1


	//   ....[74]....
        /*133c*/ 	.word	0x0001cfa0
        /*1340*/ 	.word	0x00000061
        /*1344*/ 	.word	0x000324b0
        /*1348*/ 	.short	0x010a
        /*134a*/ 	.byte	0x3f
	.zero		1


	//   ....[75]....
        /*134c*/ 	.word	0x0001d250
        /*1350*/ 	.word	0x00000012
        /*1354*/ 	.word	0x00032400
        /*1358*/ 	.short	0x010a
        /*135a*/ 	.byte	0x3f
	.zero		1


	//   ....[76]....
        /*135c*/ 	.word	0x0001d460
        /*1360*/ 	.word	0x00000012
        /*1364*/ 	.word	0x00032400
        /*1368*/ 	.short	0x010a
        /*136a*/ 	.byte	0x3f
	.zero		1


	//   ....[77]....
        /*136c*/ 	.word	0x0001d4b0
        /*1370*/ 	.word	0x00000000
        /*1374*/ 	.word	0x00032430
        /*1378*/ 	.short	0x010a
        /*137a*/ 	.byte	0x3f
	.zero		1


	//   ....[78]....
        /*137c*/ 	.word	0x0001d500
        /*1380*/ 	.word	0x00000012
        /*1384*/ 	.word	0x00032410
        /*1388*/ 	.short	0x010a
        /*138a*/ 	.byte	0x3f
	.zero		1


	//   ....[79]....
        /*138c*/ 	.word	0x0001d550
        /*1390*/ 	.word	0x00000000
        /*1394*/ 	.word	0x00032450
        /*1398*/ 	.short	0x010a
        /*139a*/ 	.byte	0x3f
	.zero		1


	//   ....[80]....
        /*139c*/ 	.word	0x0001d5a0
        /*13a0*/ 	.word	0x00000003
        /*13a4*/ 	.word	0x00032430
        /*13a8*/ 	.short	0x010a
        /*13aa*/ 	.byte	0x3f
	.zero		1


	//   ....[81]....
        /*13ac*/ 	.word	0x0001d5f0
        /*13b0*/ 	.word	0x00000003
        /*13b4*/ 	.word	0x00032450
        /*13b8*/ 	.short	0x010a
        /*13ba*/ 	.byte	0x3f
	.zero		1


	//   ....[82]....
        /*13bc*/ 	.word	0x0001e200
        /*13c0*/ 	.word	0x00000012
        /*13c4*/ 	.word	0x00032420
        /*13c8*/ 	.short	0x010a
        /*13ca*/ 	.byte	0x3f
	.zero		1


	//   ....[83]....
        /*13cc*/ 	.word	0x0001e250
        /*13d0*/ 	.word	0x00000003
        /*13d4*/ 	.word	0x000324a0
        /*13d8*/ 	.short	0x010a
        /*13da*/ 	.byte	0x3f
	.zero		1


	//   ....[84]....
        /*13dc*/ 	.word	0x0001e2a0
        /*13e0*/ 	.word	0x00000003
        /*13e4*/ 	.word	0x000324c0
        /*13e8*/ 	.short	0x010a
        /*13ea*/ 	.byte	0x3f
	.zero		1


	//   ....[85]....
        /*13ec*/ 	.word	0x0001e2f0
        /*13f0*/ 	.word	0x00000004
        /*13f4*/ 	.word	0x000324a0
        /*13f8*/ 	.short	0x010a
        /*13fa*/ 	.byte	0x3f
	.zero		1


	//   ....[86]....
        /*13fc*/ 	.word	0x0001e340
        /*1400*/ 	.word	0x00000004
        /*1404*/ 	.word	0x000324c0
        /*1408*/ 	.short	0x010a
        /*140a*/ 	.byte	0x3f
	.zero		1


	//   ....[87]....
        /*140c*/ 	.word	0x0001e4e0
        /*1410*/ 	.word	0x00000000
        /*1414*/ 	.word	0x00032440
        /*1418*/ 	.short	0x010a
        /*141a*/ 	.byte	0x3f
	.zero		1


	//   ....[88]....
        /*141c*/ 	.word	0x0001fe50
        /*1420*/ 	.word	0x00000012
        /*1424*/ 	.word	0x00032420
        /*1428*/ 	.short	0x010a
        /*142a*/ 	.byte	0x3f
	.zero		1


	//   ....[89]....
        /*142c*/ 	.word	0x0001fea0
        /*1430*/ 	.word	0x00000002
        /*1434*/ 	.word	0x00032460
        /*1438*/ 	.short	0x010a
        /*143a*/ 	.byte	0x3f
	.zero		1


	//   ....[90]....
        /*143c*/ 	.word	0x0001fef0
        /*1440*/ 	.word	0x00000002
        /*1444*/ 	.word	0x00032440
        /*1448*/ 	.short	0x010a
        /*144a*/ 	.byte	0x3f
	.zero		1


	//   ....[91]....
        /*144c*/ 	.word	0x0001ff40
        /*1450*/ 	.word	0x00000002
        /*1454*/ 	.word	0x00032460
        /*1458*/ 	.short	0x010a
        /*145a*/ 	.byte	0x3f
	.zero		1


	//   ....[92]....
        /*145c*/ 	.word	0x0001ff90
        /*1460*/ 	.word	0x00000003
        /*1464*/ 	.word	0x00032440
        /*1468*/ 	.short	0x010a
        /*146a*/ 	.byte	0x3f
	.zero		1


	//   ....[93]....
        /*146c*/ 	.word	0x0001ffe0
        /*1470*/ 	.word	0x00000003
        /*1474*/ 	.word	0x00032460
        /*1478*/ 	.short	0x010a
        /*147a*/ 	.byte	0x3f
	.zero		1


	//   ....[94]....
        /*147c*/ 	.word	0x00020030
        /*1480*/ 	.word	0x00000003
        /*1484*/ 	.word	0x00032440
        /*1488*/ 	.short	0x010a
        /*148a*/ 	.byte	0x3f
	.zero		1


	//   ....[95]....
        /*148c*/ 	.word	0x00020080
        /*1490*/ 	.word	0x00000003
        /*1494*/ 	.word	0x00032460
        /*1498*/ 	.short	0x010a
        /*149a*/ 	.byte	0x3f
	.zero		1


	//   ....[96]....
        /*149c*/ 	.word	0x00020bc0
        /*14a0*/ 	.word	0x00000000
        /*14a4*/ 	.word	0x00032420
        /*14a8*/ 	.short	0x010a
        /*14aa*/ 	.byte	0x3f
	.zero		1


	//   ....[97]....
        /*14ac*/ 	.word	0x00020d60
        /*14b0*/ 	.word	0x00000006
        /*14b4*/ 	.word	0x00000000
        /*14b8*/ 	.short	0x010a
        /*14ba*/ 	.byte	0x3f
	.zero		1


	//   ....[98]....
        /*14bc*/ 	.word	0x00020db0
        /*14c0*/ 	.word	0x00000007
        /*14c4*/ 	.word	0x00000000
        /*14c8*/ 	.short	0x010a
        /*14ca*/ 	.byte	0x3f
	.zero		1


	//   ....[99]....
        /*14cc*/ 	.word	0x00020e00
        /*14d0*/ 	.word	0x00000004
        /*14d4*/ 	.word	0x00000000
        /*14d8*/ 	.short	0x010a
        /*14da*/ 	.byte	0x3f
	.zero		1


	//----- nvinfo : EIATTR_NUM_MBARRIERS
	.align		4
.L_299:
        /*14dc*/ 	.byte	0x03, 0x38
        /*14de*/ 	.short	0x0017


	//----- nvinfo : EIATTR_EXIT_INSTR_OFFSETS
	.align		4
        /*14e0*/ 	.byte	0x04, 0x1c
        /*14e2*/ 	.short	(.L_301 - .L_300)


	//   ....[0]....
.L_300:
        /*14e4*/ 	.word	0x0001cea0


	//----- nvinfo : EIATTR_MAX_THREADS
	.align		4
.L_301:
        /*14e8*/ 	.byte	0x04, 0x05
        /*14ea*/ 	.short	(.L_303 - .L_302)
.L_302:
        /*14ec*/ 	.word	0x00000180
        /*14f0*/ 	.word	0x00000001
        /*14f4*/ 	.word	0x00000001


	//----- nvinfo : EIATTR_CRS_STACK_SIZE
	.align		4
.L_303:
        /*14f8*/ 	.byte	0x04, 0x1e
        /*14fa*/ 	.short	(.L_305 - .L_304)
.L_304:
        /*14fc*/ 	.word	0x00000000


	//----- nvinfo : EIATTR_CBANK_PARAM_SIZE
	.align		4
.L_305:
        /*1500*/ 	.byte	0x03, 0x19
        /*1502*/ 	.short	0x0bf0


	//----- nvinfo : EIATTR_PARAM_CBANK
	.align		4
        /*1504*/ 	.byte	0x04, 0x0a
        /*1506*/ 	.short	(.L_307 - .L_306)
	.align		4
.L_306:
        /*1508*/ 	.word	index@(.nv.constant0._ZN7cutlass13device_kernelIN5flash11enable_sm90INS1_16FlashAttnFwdSm90INS1_25CollectiveMainloopFwdSm90ILi2EN4cute5tupleIJNS5_1CILi1EEES8_S8_EEENS6_IJNS7_ILi128EEENS7_ILi96EEENS7_ILi64EEEEEELi256ENS_10bfloat16_tEfNS_4arch4Sm90ELb0ELb0ELb1ELb1ELb0ELb1ELb1ELb1ELb0ELb1ELb1ELb0EEENS1_21CollectiveEpilogueFwdINS6_IJSA_NS7_ILi256EEESB_EEES9_SE_SG_Li256ELb1ELb1ELb1ELb0EEENS1_36VarlenDynamicPersistentTileSchedulerILi128ELi96ELi256ELi128ELb1ELb1ELb1ELb0ELb1ELb1EEEEEEEEEvNT_6ParamsE)
        /*150c*/ 	.short	0x0210
        /*150e*/ 	.short	0x0bf0


	//----- nvinfo : EIATTR_SW_WAR
	.align		4
.L_307:
        /*1510*/ 	.byte	0x04, 0x36
        /*1512*/ 	.short	(.L_309 - .L_308)
.L_308:
        /*1514*/ 	.word	0x00000008
.L_309:


//--------------------- .nv.info._ZN7cutlass13device_kernelIN5flash11enable_sm90INS1_16FlashAttnFwdSm90INS1_25CollectiveMainloopFwdSm90ILi2EN4cute5tupleIJNS5_1CILi1EEES8_S8_EEENS6_IJNS7_ILi128EEENS7_ILi96EEENS7_ILi64EEEEEELi256ENS_10bfloat16_tEfNS_4arch4Sm90ELb0ELb1ELb1ELb0ELb0ELb0ELb0ELb1ELb0ELb1ELb1ELb0EEENS1_21CollectiveEpilogueFwdINS6_IJSA_NS7_ILi256EEESB_EEES9_SE_SG_Li256ELb0ELb1ELb1ELb0EEENS1_19SingleTileSchedulerILb0ELb1ELb1ELi128EEEEEEEEEvNT_6ParamsE --------------------------
	.section	.nv.info._ZN7cutlass13device_kernelIN5flash11enable_sm90INS1_16FlashAttnFwdSm90INS1_25CollectiveMainloopFwdSm90ILi2EN4cute5tupleIJNS5_1CILi1EEES8_S8_EEENS6_IJNS7_ILi128EEENS7_ILi96EEENS7_ILi64EEEEEELi256ENS_10bfloat16_tEfNS_4arch4Sm90ELb0ELb1ELb1ELb0ELb0ELb0ELb0ELb1ELb0ELb1ELb1ELb0EEENS1_21CollectiveEpilogueFwdINS6_IJSA_NS7_ILi256EEESB_EEES9_SE_SG_Li256ELb0ELb1ELb1ELb0EEENS1_19SingleTileSchedulerILb0ELb1ELb1ELi128EEEEEEEEEvNT_6ParamsE,"",@"SHT_CUDA_INFO"
	.sectionflags	@""
	.align	4


	//----- nvinfo : EIATTR_CUDA_API_VERSION
	.align		4
        /*0000*/ 	.byte	0x04, 0x37
        /*0002*/ 	.short	(.L_311 - .L_310)
.L_310:
        /*0004*/ 	.word	0x00000082


	//----- nvinfo : EIATTR_KPARAM_INFO
	.align		4
.L_311:
        /*0008*/ 	.byte	0x04, 0x17
        /*000a*/ 	.short	(.L_313 - .L_312)
.L_312:
        /*000c*/ 	.word	0x00000000
        /*0010*/ 	.short	0x0000
        /*0012*/ 	.short	0x0070
        /*0014*/ 	.byte	0x00, 0xf0, 0x01, 0x28


	//----- nvinfo : EIATTR_SPARSE_MMA_MASK
	.align		4
.L_313:
        /*0018*/ 	.byte	0x03, 0x50
        /*001a*/ 	.short	0x0000


	//----- nvinfo : EIATTR_MAXREG_COUNT
	.align		4
        /*001c*/ 	.byte	0x03, 0x1b
        /*001e*/ 	.short	0x00a8


	//----- nvinfo : EIATTR_NUM_BARRIERS
	.align		4
        /*0020*/ 	.byte	0x02, 0x4c
        /*0022*/ 	.byte	0x10
	.zero		1


	//----- nvinfo : EIATTR_EXTERNS
	.align		4
        /*0024*/ 	.byte	0x04, 0x0f
        /*0026*/ 	.short	(.L_315 - .L_314)


	//   ....[0]....
	.align		4
.L_314:
        /*0028*/ 	.word	index@(__assertfail)


	//----- nvinfo : EIATTR_ANNOTATIONS
	.align		4
.L_315:
        /*002c*/ 	.byte	0x04, 0x55
        /*002e*/ 	.short	(.L_317 - .L_316)


	//   ....[0]....
.L_316:
        /*0030*/ 	.word	0x00000001
        /*0034*/ 	.byte	0xc0, 0x15, 0x01, 0x00, 0x01, 0x00, 0x00, 0x00, 0xc0, 0x1a, 0x01, 0x00, 0x01, 0x00, 0x00, 0x00
        /*0044*/ 	.byte	0xb0, 0x1c, 0x01, 0x00, 0x01, 0x00, 0x00, 0x00, 0xa0, 0x1d, 0x01, 0x00, 0x01, 0x00, 0x00, 0x00
        /*0054*/ 	.byte	0x80, 0x29, 0x01, 0x00, 0x01, 0x00, 0x00, 0x00, 0x30, 0x2d, 0x01, 0x00


	//----- nvinfo : EIATTR_MERCURY_ISA_VERSION
	.align		4
.L_317:
        /*0060*/ 	.byte	0x03, 0x5f
        /*0062*/ 	.short	0x0101


	//----- nvinfo : EIATTR_INT_WARP_WIDE_INSTR_OFFSETS
	.align		4
        /*0064*/ 	.byte	0x04, 0x31
        /*0066*/ 	.short	(.L_319 - .L_318)


	//   ....[0]....
.L_318:
        /*0068*/ 	.word	0x00000130


	//   ....[1]....
        /*006c*/ 	.word	0x00000170


	//   ....[2]....
        /*0070*/ 	.word	0x000001e0


	//----- nvinfo : EIATTR_COOP_GROUP_MASK_REGIDS
	.align		4
.L_319:
        /*0074*/ 	.byte	0x04, 0x29
        /*0076*/ 	.short	(.L_321 - .L_320)


	//   ....[0]....
.L_320:
        /*0078*/ 	.word	0xffffffff


	//   ....[1]....
        /*007c*/ 	.word	0xffffffff


	//   ....[2]....
        /*0080*/ 	.word	0xffffffff


	//   ....[3]....
        /*0084*/ 	.word	0xffffffff


	//   ....[4]....
        /*0088*/ 	.word	0xffffffff


	//   ....[5]....
        /*008c*/ 	.word	0xffffffff


	//   ....[6]....
        /*0090*/ 	.word	0xffffffff


	//   ....[7]....
        /*0094*/ 	.word	0xffffffff


	//   ....[8]....
        /*0098*/ 	.word	0xffffffff


	//   ....[9]....
        /*009c*/ 	.word	0xffffffff


	//   ....[10]....
        /*00a0*/ 	.word	0xffffffff


	//   ....[11]....
        /*00a4*/ 	.word	0xffffffff


	//   ....[12]....
        /*00a8*/ 	.word	0xffffffff


	//   ....[13]....
        /*00ac*/ 	.word	0xffffffff


	//   ....[14]....
        /*00b0*/ 	.word	0xffffffff


	//   ....[15]....
        /*00b4*/ 	.word	0xffffffff


	//   ....[16]....
        /*00b8*/ 	.word	0xffffffff


	//   ....[17]....
        /*00bc*/ 	.word	0xffffffff


	//   ....[18]....
        /*00c0*/ 	.word	0xffffffff


	//   ....[19]....
        /*00c4*/ 	.word	0xffffffff


	//   ....[20]....
        /*00c8*/ 	.word	0xffffffff


	//   ....[21]....
        /*00cc*/ 	.word	0xffffffff


	//   ....[22]....
        /*00d0*/ 	.word	0xffffffff


	//   ....[23]....
        /*00d4*/ 	.word	0xffffffff


	//   ....[24]....
        /*00d8*/ 	.word	0xffffffff


	//   ....[25]....
        /*00dc*/ 	.word	0xffffffff


	//   ....[26]....
        /*00e0*/ 	.word	0xffffffff


	//   ....[27]....
        /*00e4*/ 	.word	0xffffffff


	//   ....[28]....
        /*00e8*/ 	.word	0xffffffff


	//   ....[29]....
        /*00ec*/ 	.word	0xffffffff


	//   ....[30]....
        /*00f0*/ 	.word	0xffffffff


	//   ....[31]....
        /*00f4*/ 	.word	0xffffffff


	//   ....[32]....
        /*00f8*/ 	.word	0xffffffff


	//   ....[33]....
        /*00fc*/ 	.word	0xffffffff


	//   ....[34]....
        /*0100*/ 	.word	0xffffffff


	//   ....[35]....
        /*0104*/ 	.word	0xffffffff


	//   ....[36]....
        /*0108*/ 	.word	0xffffffff


	//   ....[37]....
        /*010c*/ 	.word	0xffffffff


	//   ....[38]....
        /*0110*/ 	.word	0xffffffff


	//   ....[39]....
        /*0114*/ 	.word	0xffffffff


	//   ....[40]....
        /*0118*/ 	.word	0xffffffff


	//   ....[41]....
        /*011c*/ 	.word	0xffffffff


	//   ....[42]....
        /*0120*/ 	.word	0xffffffff


	//   ....[43]....
        /*0124*/ 	.word	0xffffffff


	//   ....[44]....
        /*0128*/ 	.word	0xffffffff


	//   ....[45]....
        /*012c*/ 	.word	0xffffffff


	//   ....[46]....
        /*0130*/ 	.word	0xffffffff


	//   ....[47]....
        /*0134*/ 	.word	0xffffffff


	//   ....[48]....
        /*0138*/ 	.word	0xffffffff


	//   ....[49]....
        /*013c*/ 	.word	0xffffffff


	//   ....[50]....
        /*0140*/ 	.word	0xffffffff


	//   ....[51]....
        /*0144*/ 	.word	0xffffffff


	//   ....[52]....
        /*0148*/ 	.word	0xffffffff


	//   ....[53]....
        /*014c*/ 	.word	0xffffffff


	//   ....[54]....
        /*0150*/ 	.word	0xffffffff


	//   ....[55]....
        /*0154*/ 	.word	0xffffffff


	//   ....[56]....
        /*0158*/ 	.word	0xffffffff


	//   ....[57]....
        /*015c*/ 	.word	0xffffffff


	//   ....[58]....
        /*0160*/ 	.word	0xffffffff


	//   ....[59]....
        /*0164*/ 	.word	0xffffffff


	//   ....[60]....
        /*0168*/ 	.word	0xffffffff


	//   ....[61]....
        /*016c*/ 	.word	0x0500000f


	//   ....[62]....
        /*0170*/ 	.word	0x0500000f


	//   ....[63]....
        /*0174*/ 	.word	0x0500000f


	//   ....[64]....
        /*0178*/ 	.word	0x0500000f


	//   ....[65]....
        /*017c*/ 	.word	0x0500000f


	//   ....[66]....
        /*0180*/ 	.word	0x0500000f


	//   ....[67]....
        /*0184*/ 	.word	0x0500000f


	//   ....[68]....
        /*0188*/ 	.word	0x0500000f


	//   ....[69]....
        /*018c*/ 	.word	0x0500000f


	//   ....[70]....
        /*0190*/ 	.word	0x0500000f


	//   ....[71]....
        /*0194*/ 	.word	0x0500000f


	//   ....[72]....
        /*0198*/ 	.word	0x0500000f


	//   ....[73]....
        /*019c*/ 	.word	0x0500000f


	//   ....[74]....
        /*01a0*/ 	.word	0x0500000f


	//   ....[75]....
        /*01a4*/ 	.word	0x0500000f


	//   ....[76]....
        /*01a8*/ 	.word	0x0500000f


	//   ....[77]....
        /*01ac*/ 	.word	0x0500000f


	//   ....[78]....
        /*01b0*/ 	.word	0x0500000f


	//----- nvinfo : EIATTR_COOP_GROUP_INSTR_OFFSETS
	.align		4
.L_321:
        /*01b4*/ 	.byte	0x04, 0x28
        /*01b6*/ 	.short	(.L_323 - .L_322)


	//   ....[0]....
.L_322:
        /*01b8*/ 	.word	0x00000070


	//   ....[1]....
        /*01bc*/ 	.word	0x00000140


	//   ....[2]....
        /*01c0*/ 	.word	0x00000190


	//   ....[3]....
        /*01c4*/ 	.word	0x000003c0


	//   ....[4]....
        /*01c8*/ 	.word	0x00000520


	//   ....[5]....
        /*01cc*/ 	.word	0x00000640


	//   ....[6]....
        /*01d0*/ 	.word	0x000007a0


	//   ....[7]....
        /*01d4*/ 	.word	0x00001790


	//   ....[8]....
        /*01d8*/ 	.word	0x00002290


	//   ....[9]....
        /*01dc*/ 	.word	0x00002ee0


	//   ....[10]....
        /*01e0*/ 	.word	0x00003500


	//   ....[11]....
        /*01e4*/ 	.word	0x00003610


	//   ....[12]....
        /*01e8*/ 	.word	0x00003bc0


	//   ....[13]....
        /*01ec*/ 	.word	0x00003c40


	//   ....[14]....
        /*01f0*/ 	.word	0x00004e60


	//   ....[15]....
        /*01f4*/ 	.word	0x00005680


	//   ....[16]....
        /*01f8*/ 	.word	0x00006460


	//   ....[17]....
        /*01fc*/ 	.word	0x00006580


	//   ....[18]....
        /*0200*/ 	.word	0x00006bd0


	//   ....[19]....
        /*0204*/ 	.word	0x00006c50


	//   ....[20]....
        /*0208*/ 	.word	0x00008c90


	//   ....[21]....
        /*020c*/ 	.word	0x00008d00


	//   ....[22]....
        /*0210*/ 	.word	0x00009160


	//   ....[23]....
        /*0214*/ 	.word	0x00009320


	//   ....[24]....
        /*0218*/ 	.word	0x0000aae0


	//   ....[25]....
        /*021c*/ 	.word	0x0000b2a0


	//   ....[26]....
        /*0220*/ 	.word	0x0000c110


	//   ....[27]....
        /*0224*/ 	.word	0x0000c360


	//   ....[28]....
        /*0228*/ 	.word	0x0000c7f0


	//   ....[29]....
        /*022c*/ 	.word	0x0000c850


	//   ....[30]....
        /*0230*/ 	.word	0x0000dcb0


	//   ....[31]....
        /*0234*/ 	.word	0x0000dd00


	//   ....[32]....
        /*0238*/ 	.word	0x0000dd30


	//   ....[33]....
        /*023c*/ 	.word	0x0000dd60


	//   ....[34]....
        /*0240*/ 	.word	0x0000ee10


	//   ....[35]....
        /*0244*/ 	.word	0x0000ee70


	//   ....[36]....
        /*0248*/ 	.word	0x0000eeb0


	//   ....[37]....
        /*024c*/ 	.word	0x0000eee0


	//   ....[38]....
        /*0250*/ 	.word	0x0000ef10


	//   ....[39]....
        /*0254*/ 	.word	0x0000ef30


	//   ....[40]....
        /*0258*/ 	.word	0x0000fba0


	//   ....[41]....
        /*025c*/ 	.word	0x0000fbb0


	//   ....[42]....
        /*0260*/ 	.word	0x00010be0


	//   ....[43]....
        /*0264*/ 	.word	0x00011ab0


	//   ....[44]....
        /*0268*/ 	.word	0x00012370


	//   ....[45]....
        /*026c*/ 	.word	0x000123a0


	//   ....[46]....
        /*0270*/ 	.word	0x000123d0


	//   ....[47]....
        /*0274*/ 	.word	0x00012440


	//   ....[48]....
        /*0278*/ 	.word	0x00012490


	//   ....[49]....
        /*027c*/ 	.word	0x000124b0


	//   ....[50]....
        /*0280*/ 	.word	0x00012520


	//   ....[51]....
        /*0284*/ 	.word	0x00012540


	//   ....[52]....
        /*0288*/ 	.word	0x00012590


	//   ....[53]....
        /*028c*/ 	.word	0x000125b0


	//   ....[54]....
        /*0290*/ 	.word	0x00012620


	//   ....[55]....
        /*0294*/ 	.word	0x00012640


	//   ....[56]....
        /*0298*/ 	.word	0x00012690


	//   ....[57]....
        /*029c*/ 	.word	0x000126b0


	//   ....[58]....
        /*02a0*/ 	.word	0x000126e0


	//   ....[59]....
        /*02a4*/ 	.word	0x00012700


	//   ....[60]....
        /*02a8*/ 	.word	0x000148d0


	//   ....[61]....
        /*02ac*/ 	.word	0x00014eb0


	//   ....[62]....
        /*02b0*/ 	.word	0x00015020


	//   ....[63]....
        /*02b4*/ 	.word	0x00015080


	//   ....[64]....
        /*02b8*/ 	.word	0x00015140


	//   ....[65]....
        /*02bc*/ 	.word	0x000151f0


	//   ....[66]....
        /*02c0*/ 	.word	0x000152c0


	//   ....[67]....
        /*02c4*/ 	.word	0x00015330


	//   ....[68]....
        /*02c8*/ 	.word	0x00015390


	//   ....[69]....
        /*02cc*/ 	.word	0x00015450


	//   ....[70]....
        /*02d0*/ 	.word	0x00015520


	//   ....[71]....
        /*02d4*/ 	.word	0x00015590


	//   ....[72]....
        /*02d8*/ 	.word	0x000155f0


	//   ....[73]....
        /*02dc*/ 	.word	0x000156b0


	//   ....[74]....
        /*02e0*/ 	.word	0x00015710


	//   ....[75]....
        /*02e4*/ 	.word	0x000157d0


	//   ....[76]....
        /*02e8*/ 	.word	0x00015830


	//   ....[77]....
        /*02ec*/ 	.word	0x000158e0


	//   ....[78]....
        /*02f0*/ 	.word	0x00015cf0


	//----- nvinfo : EIATTR_REG_RECONFIG
	.align		4
.L_323:
        /*02f4*/ 	.byte	0x01, 0x54
	.zero		2


	//----- nvinfo : EIATTR_SYSCALL_OFFSETS
	.align		4
        /*02f8*/ 	.byte	0x04, 0x46
        /*02fa*/ 	.short	(.L_325 - .L_324)


	//   ....[0]....
.L_324:
        /*02fc*/ 	.word	0x00001950


	//   ....[1]....
        /*0300*/ 	.word	0x00011740


	//   ....[2]....
        /*0304*/ 	.word	0x00011880


	//   ....[3]....
        /*0308*/ 	.word	0x00011970


	//   ....[4]....
        /*030c*/ 	.word	0x00012010


	//----- nvinfo : EIATTR_MBARRIER_INSTR_OFFSETS
	.align		4
.L_325:
        /*0310*/ 	.byte	0x04, 0x39
        /*0312*/ 	.short	(.L_327 - .L_326)


	//   ....[0]....
.L_326:
        /*0314*/ 	.word	0x00000270
        /*0318*/ 	.word	0x000000ff
        /*031c*/ 	.word	0x00022800
        /*0320*/ 	.short	0x0100
        /*0322*/ 	.byte	0x08
	.zero		1


	//   ....[1]....
        /*0324*/ 	.word	0x00000280
        /*0328*/ 	.word	0x000000ff
        /*032c*/ 	.word	0x00022820
        /*0330*/ 	.short	0x0100
        /*0332*/ 	.byte	0x08
	.zero		1


	//   ....[2]....
        /*0334*/ 	.word	0x00000370
        /*0338*/ 	.word	0x000000ff
        /*033c*/ 	.word	0x00022830
        /*0340*/ 	.short	0x0100
        /*0342*/ 	.byte	0x08
	.zero		1


	//   ....[3]....
        /*0344*/ 	.word	0x00000380
        /*0348*/ 	.word	0x000000ff
        /*034c*/ 	.word	0x00022840
        /*0350*/ 	.short	0x0100
        /*0352*/ 	.byte	0x08
	.zero		1


	//   ....[4]....
        /*0354*/ 	.word	0x00000390
        /*0358*/ 	.word	0x000000ff
        /*035c*/ 	.word	0x00022838
        /*0360*/ 	.short	0x0100
        /*0362*/ 	.byte	0x08
	.zero		1


	//   ....[5]....
        /*0364*/ 	.word	0x000003a0
        /*0368*/ 	.word	0x000000ff
        /*036c*/ 	.word	0x00022848
        /*0370*/ 	.short	0x0100
        /*0372*/ 	.byte	0x08
	.zero		1


	//   ....[6]....
        /*0374*/ 	.word	0x000004d0
        /*0378*/ 	.word	0x000000ff
        /*037c*/ 	.word	0x00022850
        /*0380*/ 	.short	0x0100
        /*0382*/ 	.byte	0x08
	.zero		1


	//   ....[7]....
        /*0384*/ 	.word	0x000004e0
        /*0388*/ 	.word	0x000000ff
        /*038c*/ 	.word	0x00022860
        /*0390*/ 	.short	0x0100
        /*0392*/ 	.byte	0x08
	.zero		1


	//   ....[8]....
        /*0394*/ 	.word	0x000004f0
        /*0398*/ 	.word	0x000000ff
        /*039c*/ 	.word	0x00022858
        /*03a0*/ 	.short	0x0100
        /*03a2*/ 	.byte	0x08
	.zero		1


	//   ....[9]....
        /*03a4*/ 	.word	0x00000500
        /*03a8*/ 	.word	0x000000ff
        /*03ac*/ 	.word	0x00022868
        /*03b0*/ 	.short	0x0100
        /*03b2*/ 	.byte	0x08
	.zero		1


	//   ....[10]....
        /*03b4*/ 	.word	0x000005f0
        /*03b8*/ 	.word	0x000000ff
        /*03bc*/ 	.word	0x00022870
        /*03c0*/ 	.short	0x0100
        /*03c2*/ 	.byte	0x06
	.zero		1


	//   ....[11]....
        /*03c4*/ 	.word	0x00000600
        /*03c8*/ 	.word	0x000000ff
        /*03cc*/ 	.word	0x00022880
        /*03d0*/ 	.short	0x0100
        /*03d2*/ 	.byte	0x06
	.zero		1


	//   ....[12]....
        /*03d4*/ 	.word	0x00000610
        /*03d8*/ 	.word	0x000000ff
        /*03dc*/ 	.word	0x00022878
        /*03e0*/ 	.short	0x0100
        /*03e2*/ 	.byte	0x06
	.zero		1


	//   ....[13]....
        /*03e4*/ 	.word	0x00000620
        /*03e8*/ 	.word	0x000000ff
        /*03ec*/ 	.word	0x00022888
        /*03f0*/ 	.short	0x0100
        /*03f2*/ 	.byte	0x06
	.zero		1


	//   ....[14]....
        /*03f4*/ 	.word	0x00000750
        /*03f8*/ 	.word	0x000000ff
        /*03fc*/ 	.word	0x00022890
        /*0400*/ 	.short	0x0100
        /*0402*/ 	.byte	0x08
	.zero		1


	//   ....[15]....
        /*0404*/ 	.word	0x00000760
        /*0408*/ 	.word	0x000000ff
        /*040c*/ 	.word	0x000228a0
        /*0410*/ 	.short	0x0100
        /*0412*/ 	.byte	0x08
	.zero		1


	//   ....[16]....
        /*0414*/ 	.word	0x00000770
        /*0418*/ 	.word	0x000000ff
        /*041c*/ 	.word	0x00022898
        /*0420*/ 	.short	0x0100
        /*0422*/ 	.byte	0x08
	.zero		1


	//   ....[17]....
        /*0424*/ 	.word	0x00000780
        /*0428*/ 	.word	0x000000ff
        /*042c*/ 	.word	0x000228a8
        /*0430*/ 	.short	0x0100
        /*0432*/ 	.byte	0x08
	.zero		1


	//   ....[18]....
        /*0434*/ 	.word	0x000008b0
        /*0438*/ 	.word	0x000000ff
        /*043c*/ 	.word	0x000228b0
        /*0440*/ 	.short	0x0100
        /*0442*/ 	.byte	0x08
	.zero		1


	//   ....[19]....
        /*0444*/ 	.word	0x000008c0
        /*0448*/ 	.word	0x000000ff
        /*044c*/ 	.word	0x000228c0
        /*0450*/ 	.short	0x0100
        /*0452*/ 	.byte	0x08
	.zero		1


	//   ....[20]....
        /*0454*/ 	.word	0x000008d0
        /*0458*/ 	.word	0x000000ff
        /*045c*/ 	.word	0x000228b8
        /*0460*/ 	.short	0x0100
        /*0462*/ 	.byte	0x08
	.zero		1


	//   ....[21]....
        /*0464*/ 	.word	0x000008e0
        /*0468*/ 	.word	0x000000ff
        /*046c*/ 	.word	0x000228c8
        /*0470*/ 	.short	0x0100
        /*0472*/ 	.byte	0x08
	.zero		1


	//   ....[22]....
        /*0474*/ 	.word	0x00001980
        /*0478*/ 	.word	0x000000ff
        /*047c*/ 	.word	0x00022800
        /*0480*/ 	.short	0x010a
        /*0482*/ 	.byte	0x26
	.zero		1


	//   ....[23]....
        /*0484*/ 	.word	0x00001a20
        /*0488*/ 	.word	0x000000ff
        /*048c*/ 	.word	0x00022830
        /*0490*/ 	.short	0x010a
        /*0492*/ 	.byte	0x26
	.zero		1


	//   ....[24]....
        /*0494*/ 	.word	0x00001a60
        /*0498*/ 	.word	0x000000ff
        /*049c*/ 	.word	0x00022830
        /*04a0*/ 	.short	0x010a
        /*04a2*/ 	.byte	0x26
	.zero		1


	//   ....[25]....
        /*04a4*/ 	.word	0x000022f0
        /*04a8*/ 	.word	0x00000014
        /*04ac*/ 	.word	0x00000000
        /*04b0*/ 	.short	0x0101
        /*04b2*/ 	.byte	0x3f
	.zero		1


	//   ....[26]....
        /*04b4*/ 	.word	0x00004500
        /*04b8*/ 	.word	0x000000ff
        /*04bc*/ 	.word	0x00022850
        /*04c0*/ 	.short	0x010a
        /*04c2*/ 	.byte	0x26
	.zero		1


	//   ....[27]....
        /*04c4*/ 	.word	0x00004540
        /*04c8*/ 	.word	0x000000ff
        /*04cc*/ 	.word	0x00022850
        /*04d0*/ 	.short	0x010a
        /*04d2*/ 	.byte	0x26
	.zero		1


	//   ....[28]....
        /*04d4*/ 	.word	0x000048b0
        /*04d8*/ 	.word	0x00000006
        /*04dc*/ 	.word	0x00000000
        /*04e0*/ 	.short	0x0101
        /*04e2*/ 	.byte	0x3f
	.zero		1


	//   ....[29]....
        /*04e4*/ 	.word	0x00004bd0
        /*04e8*/ 	.word	0x000000ff
        /*04ec*/ 	.word	0x00022830
        /*04f0*/ 	.short	0x010a
        /*04f2*/ 	.byte	0x20
	.zero		1


	//   ....[30]....
        /*04f4*/ 	.word	0x00004c10
        /*04f8*/ 	.word	0x000000ff
        /*04fc*/ 	.word	0x00022830
        /*0500*/ 	.short	0x010a
        /*0502*/ 	.byte	0x20
	.zero		1


	//   ....[31]....
        /*0504*/ 	.word	0x000051e0
        /*0508*/ 	.word	0x00000016
        /*050c*/ 	.word	0x00000000
        /*0510*/ 	.short	0x0101
        /*0512*/ 	.byte	0x3f
	.zero		1


	//   ....[32]....
        /*0514*/ 	.word	0x00007d70
        /*0518*/ 	.word	0x000000ff
        /*051c*/ 	.word	0x00022850
        /*0520*/ 	.short	0x010a
        /*0522*/ 	.byte	0x20
	.zero		1


	//   ....[33]....
        /*0524*/ 	.word	0x00007db0
        /*0528*/ 	.word	0x000000ff
        /*052c*/ 	.word	0x00022850
        /*0530*/ 	.short	0x010a
        /*0532*/ 	.byte	0x20
	.zero		1


	//   ....[34]....
        /*0534*/ 	.word	0x00008080
        /*0538*/ 	.word	0x000000b1
        /*053c*/ 	.word	0x00000000
        /*0540*/ 	.short	0x0101
        /*0542*/ 	.byte	0x3f
	.zero		1


	//   ....[35]....
        /*0544*/ 	.word	0x000084c0
        /*0548*/ 	.word	0x000000ff
        /*054c*/ 	.word	0x00022830
        /*0550*/ 	.short	0x010a
        /*0552*/ 	.byte	0x1c
	.zero		1


	//   ....[36]....
        /*0554*/ 	.word	0x00008500
        /*0558*/ 	.word	0x000000ff
        /*055c*/ 	.word	0x00022830
        /*0560*/ 	.short	0x010a
        /*0562*/ 	.byte	0x1c
	.zero		1


	//   ....[37]....
        /*0564*/ 	.word	0x000099f0
        /*0568*/ 	.word	0x00000098
        /*056c*/ 	.word	0x00000000
        /*0570*/ 	.short	0x0101
        /*0572*/ 	.byte	0x3f
	.zero		1


	//   ....[38]....
        /*0574*/ 	.word	0x0000a390
        /*0578*/ 	.word	0x000000ff
        /*057c*/ 	.word	0x00022850
        /*0580*/ 	.short	0x010a
        /*0582*/ 	.byte	0x1c
	.zero		1


	//   ....[39]....
        /*0584*/ 	.word	0x0000a3d0
        /*0588*/ 	.word	0x000000ff
        /*058c*/ 	.word	0x00022850
        /*0590*/ 	.short	0x010a
        /*0592*/ 	.byte	0x1c
	.zero		1


	//   ....[40]....
        /*0594*/ 	.word	0x0000a680
        /*0598*/ 	.word	0x000000c9
        /*059c*/ 	.word	0x00000000
        /*05a0*/ 	.short	0x0101
        /*05a2*/ 	.byte	0x3f
	.zero		1


	//   ....[41]....
        /*05a4*/ 	.word	0x0000a810
        /*05a8*/ 	.word	0x000000ff
        /*05ac*/ 	.word	0x00022830
        /*05b0*/ 	.short	0x010a
        /*05b2*/ 	.byte	0x1f
	.zero		1


	//   ....[42]....
        /*05b4*/ 	.word	0x0000a850
        /*05b8*/ 	.word	0x000000ff
        /*05bc*/ 	.word	0x00022830
        /*05c0*/ 	.short	0x010a
        /*05c2*/ 	.byte	0x1f
	.zero		1


	//   ....[43]....
        /*05c4*/ 	.word	0x0000adc0
        /*05c8*/ 	.word	0x0000000e
        /*05cc*/ 	.word	0x00000000
        /*05d0*/ 	.short	0x0101
        /*05d2*/ 	.byte	0x3f
	.zero		1


	//   ....[44]....
        /*05d4*/ 	.word	0x0000d980
        /*05d8*/ 	.word	0x000000ff
        /*05dc*/ 	.word	0x00022850
        /*05e0*/ 	.short	0x010a
        /*05e2*/ 	.byte	0x1f
	.zero		1


	//   ....[45]....
        /*05e4*/ 	.word	0x0000d9c0
        /*05e8*/ 	.word	0x000000ff
        /*05ec*/ 	.word	0x00022850
        /*05f0*/ 	.short	0x010a
        /*05f2*/ 	.byte	0x1f
	.zero		1


	//   ....[46]....
        /*05f4*/ 	.word	0x0000dc90
        /*05f8*/ 	.word	0x000000b0
        /*05fc*/ 	.word	0x00000000
        /*0600*/ 	.short	0x0101
        /*0602*/ 	.byte	0x3f
	.zero		1


	//   ....[47]....
        /*0604*/ 	.word	0x0000ef40
        /*0608*/ 	.word	0x000000ff
        /*060c*/ 	.word	0x00000000
        /*0610*/ 	.short	0x0101
        /*0612*/ 	.byte	0x04
	.zero		1


	//   ....[48]....
        /*0614*/ 	.word	0x00011cf0
        /*0618*/ 	.word	0x000000ff
        /*061c*/ 	.word	0x00022840
        /*0620*/ 	.short	0x010a
        /*0622*/ 	.byte	0x26
	.zero		1


	//   ....[49]....
        /*0624*/ 	.word	0x000127f0
        /*0628*/ 	.word	0x000000ff
        /*062c*/ 	.word	0x00022800
        /*0630*/ 	.short	0x0107
        /*0632*/ 	.byte	0x26
	.zero		1


	//   ....[50]....
        /*0634*/ 	.word	0x00012830
        /*0638*/ 	.word	0x000000ff
        /*063c*/ 	.word	0x00022800
        /*0640*/ 	.short	0x0101
        /*0642*/ 	.byte	0x26
	.zero		1


	//   ....[51]....
        /*0644*/ 	.word	0x00012840
        /*0648*/ 	.word	0x000000ff
        /*064c*/ 	.word	0x00022820
        /*0650*/ 	.short	0x010a
        /*0652*/ 	.byte	0x26
	.zero		1


	//   ....[52]....
        /*0654*/ 	.word	0x000128a0
        /*0658*/ 	.word	0x000000ff
        /*065c*/ 	.word	0x00022860
        /*0660*/ 	.short	0x010a
        /*0662*/ 	.byte	0x26
	.zero		1


	//   ....[53]....
        /*0664*/ 	.word	0x00013110
        /*0668*/ 	.word	0x000000ff
        /*066c*/ 	.word	0x00022848
        /*0670*/ 	.short	0x010a
        /*0672*/ 	.byte	0x26
	.zero		1


	//   ....[54]....
        /*0674*/ 	.word	0x000132e0
        /*0678*/ 	.word	0x000000ff
        /*067c*/ 	.word	0x00022868
        /*0680*/ 	.short	0x010a
        /*0682*/ 	.byte	0x26
	.zero		1


	//   ....[55]....
        /*0684*/ 	.word	0x00013940
        /*0688*/ 	.word	0x000000ff
        /*068c*/ 	.word	0x00022840
        /*0690*/ 	.short	0x010a
        /*0692*/ 	.byte	0x26
	.zero		1


	//   ....[56]....
        /*0694*/ 	.word	0x00013b20
        /*0698*/ 	.word	0x000000ff
        /*069c*/ 	.word	0x00022860
        /*06a0*/ 	.short	0x010a
        /*06a2*/ 	.byte	0x26
	.zero		1


	//   ....[57]....
        /*06a4*/ 	.word	0x000141a0
        /*06a8*/ 	.word	0x000000ff
        /*06ac*/ 	.word	0x00022848
        /*06b0*/ 	.short	0x010a
        /*06b2*/ 	.byte	0x26
	.zero		1


	//   ....[58]....
        /*06b4*/ 	.word	0x00014380
        /*06b8*/ 	.word	0x000000ff
        /*06bc*/ 	.word	0x00022868
        /*06c0*/ 	.short	0x010a
        /*06c2*/ 	.byte	0x26
	.zero		1


	//   ....[59]....
        /*06c4*/ 	.word	0x00014860
        /*06c8*/ 	.word	0x00000002
        /*06cc*/ 	.word	0x00022820
        /*06d0*/ 	.short	0x010a
        /*06d2*/ 	.byte	0x3f
	.zero		1


	//   ....[60]....
        /*06d4*/ 	.word	0x000149e0
        /*06d8*/ 	.word	0x00000007
        /*06dc*/ 	.word	0x00000000
        /*06e0*/ 	.short	0x010a
        /*06e2*/ 	.byte	0x3f
	.zero		1


	//   ....[61]....
        /*06e4*/ 	.word	0x00014a50
        /*06e8*/ 	.word	0x00000005
        /*06ec*/ 	.word	0x00000000
        /*06f0*/ 	.short	0x010a
        /*06f2*/ 	.byte	0x3f
	.zero		1


	//   ....[62]....
        /*06f4*/ 	.word	0x00014ab0
        /*06f8*/ 	.word	0x00000005
        /*06fc*/ 	.word	0x00000000
        /*0700*/ 	.short	0x010a
        /*0702*/ 	.byte	0x3f
	.zero		1


	//   ....[63]....
        /*0704*/ 	.word	0x00014ae0
        /*0708*/ 	.word	0x00000003
        /*070c*/ 	.word	0x00000000
        /*0710*/ 	.short	0x010a
        /*0712*/ 	.byte	0x3f
	.zero		1


	//   ....[64]....
        /*0714*/ 	.word	0x00014b50
        /*0718*/ 	.word	0x00000000
        /*071c*/ 	.word	0x00022800
        /*0720*/ 	.short	0x010a
        /*0722*/ 	.byte	0x3f
	.zero		1


	//   ....[65]....
        /*0724*/ 	.word	0x00014bb0
        /*0728*/ 	.word	0x00000000
        /*072c*/ 	.word	0x00022830
        /*0730*/ 	.short	0x010a
        /*0732*/ 	.byte	0x3f
	.zero		1


	//   ....[66]....
        /*0734*/ 	.word	0x00014c00
        /*0738*/ 	.word	0x00000006
        /*073c*/ 	.word	0x00022850
        /*0740*/ 	.short	0x010a
        /*0742*/ 	.byte	0x3f
	.zero		1


	//   ....[67]....
        /*0744*/ 	.word	0x00014c60
        /*0748*/ 	.word	0x0000000d
        /*074c*/ 	.word	0x00022830
        /*0750*/ 	.short	0x010a
        /*0752*/ 	.byte	0x3f
	.zero		1


	//   ....[68]....
        /*0754*/ 	.word	0x00014cb0
        /*0758*/ 	.word	0x000000b1
        /*075c*/ 	.word	0x00022850
        /*0760*/ 	.short	0x010a
        /*0762*/ 	.byte	0x3f
	.zero		1


	//   ....[69]....
        /*0764*/ 	.word	0x00014d10
        /*0768*/ 	.word	0x00000009
        /*076c*/ 	.word	0x00022830
        /*0770*/ 	.short	0x010a
        /*0772*/ 	.byte	0x3f
	.zero		1


	//   ....[70]....
        /*0774*/ 	.word	0x00014d60
        /*0778*/ 	.word	0x000000c9
        /*077c*/ 	.word	0x00022850
        /*0780*/ 	.short	0x010a
        /*0782*/ 	.byte	0x3f
	.zero		1


	//   ....[71]....
        /*0784*/ 	.word	0x00014dc0
        /*0788*/ 	.word	0x0000000a
        /*078c*/ 	.word	0x00022830
        /*0790*/ 	.short	0x010a
        /*0792*/ 	.byte	0x3f
	.zero		1


	//   ....[72]....
        /*0794*/ 	.word	0x00014e10
        /*0798*/ 	.word	0x000000b0
        /*079c*/ 	.word	0x00022850
        /*07a0*/ 	.short	0x010a
        /*07a2*/ 	.byte	0x3f
	.zero		1


	//   ....[73]....
        /*07a4*/ 	.word	0x00014f70
        /*07a8*/ 	.word	0x00000003
        /*07ac*/ 	.word	0x00022840
        /*07b0*/ 	.short	0x010a
        /*07b2*/ 	.byte	0x3f
	.zero		1


	//   ....[74]....
        /*07b4*/ 	.word	0x00015920
        /*07b8*/ 	.word	0x00000003
        /*07bc*/ 	.word	0x00022820
        /*07c0*/ 	.short	0x010a
        /*07c2*/ 	.byte	0x3f
	.zero		1


	//   ....[75]....
        /*07c4*/ 	.word	0x00015980
        /*07c8*/ 	.word	0x00000003
        /*07cc*/ 	.word	0x00022860
        /*07d0*/ 	.short	0x010a
        /*07d2*/ 	.byte	0x3f
	.zero		1


	//   ....[76]....
        /*07d4*/ 	.word	0x000159e0
        /*07d8*/ 	.word	0x00000003
        /*07dc*/ 	.word	0x00022848
        /*07e0*/ 	.short	0x010a
        /*07e2*/ 	.byte	0x3f
	.zero		1


	//   ....[77]....
        /*07e4*/ 	.word	0x00015a40
        /*07e8*/ 	.word	0x00000003
        /*07ec*/ 	.word	0x00022868
        /*07f0*/ 	.short	0x010a
        /*07f2*/ 	.byte	0x3f
	.zero		1


	//   ....[78]....
        /*07f4*/ 	.word	0x00015aa0
        /*07f8*/ 	.word	0x00000003
        /*07fc*/ 	.word	0x00022840
        /*0800*/ 	.short	0x010a
        /*0802*/ 	.byte	0x3f
	.zero		1


	//   ....[79]....
        /*0804*/ 	.word	0x00015b00
        /*0808*/ 	.word	0x00000003
        /*080c*/ 	.word	0x00022860
        /*0810*/ 	.short	0x010a
        /*0812*/ 	.byte	0x3f
	.zero		1


	//   ....[80]....
        /*0814*/ 	.word	0x00015b60
        /*0818*/ 	.word	0x00000003
        /*081c*/ 	.word	0x00022848
        /*0820*/ 	.short	0x010a
        /*0822*/ 	.byte	0x3f
	.zero		1


	//   ....[81]....
        /*0824*/ 	.word	0x00015bc0
        /*0828*/ 	.word	0x00000003
        /*082c*/ 	.word	0x00022868
        /*0830*/ 	.short	0x010a
        /*0832*/ 	.byte	0x3f
	.zero		1


	//   ....[82]....
        /*0834*/ 	.word	0x00015c10
        /*0838*/ 	.word	0x00000002
        /*083c*/ 	.word	0x00022820
        /*0840*/ 	.short	0x010a
        /*0842*/ 	.byte	0x3f
	.zero		1


	//   ....[83]....
        /*0844*/ 	.word	0x00015db0
        /*0848*/ 	.word	0x00000007
        /*084c*/ 	.word	0x00000000
        /*0850*/ 	.short	0x010a
        /*0852*/ 	.byte	0x3f
	.zero		1


	//   ....[84]....
        /*0854*/ 	.word	0x00015e00
        /*0858*/ 	.word	0x00000005
        /*085c*/ 	.word	0x00000000
        /*0860*/ 	.short	0x010a
        /*0862*/ 	.byte	0x3f
	.zero		1


	//   ....[85]....
        /*0864*/ 	.word	0x00015e50
        /*0868*/ 	.word	0x00000005
        /*086c*/ 	.word	0x00000000
        /*0870*/ 	.short	0x010a
        /*0872*/ 	.byte	0x3f
	.zero		1


	//----- nvinfo : EIATTR_NUM_MBARRIERS
	.align		4
.L_327:
        /*0874*/ 	.byte	0x03, 0x38
        /*0876*/ 	.short	0x0016


	//----- nvinfo : EIATTR_EXIT_INSTR_OFFSETS
	.align		4
        /*0878*/ 	.byte	0x04, 0x1c
        /*087a*/ 	.short	(.L_329 - .L_328)


	//   ....[0]....
.L_328:
        /*087c*/ 	.word	0x00014b30


	//----- nvinfo : EIATTR_MAX_THREADS
	.align		4
.L_329:
        /*0880*/ 	.byte	0x04, 0x05
        /*0882*/ 	.short	(.L_331 - .L_330)
.L_330:
        /*0884*/ 	.word	0x00000180
        /*0888*/ 	.word	0x00000001
        /*088c*/ 	.word	0x00000001


	//----- nvinfo : EIATTR_CRS_STACK_SIZE
	.align		4
.L_331:
        /*0890*/ 	.byte	0x04, 0x1e
        /*0892*/ 	.short	(.L_333 - .L_332)
.L_332:
        /*0894*/ 	.word	0x00000000


	//----- nvinfo : EIATTR_CBANK_PARAM_SIZE
	.align		4
.L_333:
        /*0898*/ 	.byte	0x03, 0x19
        /*089a*/ 	.short	0x0a70


	//----- nvinfo : EIATTR_PARAM_CBANK
	.align		4
        /*089c*/ 	.byte	0x04, 0x0a
        /*089e*/ 	.short	(.L_335 - .L_334)
	.align		4
.L_334:
        /*08a0*/ 	.word	index@(.nv.constant0._ZN7cutlass13device_kernelIN5flash11enable_sm90INS1_16FlashAttnFwdSm90INS1_25CollectiveMainloopFwdSm90ILi2EN4cute5tupleIJNS5_1CILi1EEES8_S8_EEENS6_IJNS7_ILi128EEENS7_ILi96EEENS7_ILi64EEEEEELi256ENS_10bfloat16_tEfNS_4arch4Sm90ELb0ELb1ELb1ELb0ELb0ELb0ELb0ELb1ELb0ELb1ELb1ELb0EEENS1_21CollectiveEpilogueFwdINS6_IJSA_NS7_ILi256EEESB_EEES9_SE_SG_Li256ELb0ELb1ELb1ELb0EEENS1_19SingleTileSchedulerILb0ELb1ELb1ELi128EEEEEEEEEvNT_6ParamsE)
        /*08a4*/ 	.short	0x0210
        /*08a6*/ 	.short	0x0a70


	//----- nvinfo : EIATTR_SW_WAR
	.align		4
.L_335:
        /*08a8*/ 	.byte	0x04, 0x36
        /*08aa*/ 	.short	(.L_337 - .L_336)
.L_336:
        /*08ac*/ 	.word	0x00000008
.L_337:


//--------------------- .nv.info._ZN7cutlass13device_kernelIN5flash11enable_sm90INS1_16FlashAttnFwdSm90INS1_25CollectiveMainloopFwdSm90ILi2EN4cute5tupleIJNS5_1CILi1EEES8_S8_EEENS6_IJNS7_ILi128EEENS7_ILi96EEENS7_ILi64EEEEEELi256ENS_10bfloat16_tEfNS_4arch4Sm90ELb0ELb1ELb1ELb0ELb0ELb0ELb1ELb1ELb0ELb1ELb1ELb0EEENS1_21CollectiveEpilogueFwdINS6_IJSA_NS7_ILi256EEESB_EEES9_SE_SG_Li256ELb0ELb1ELb1ELb0EEENS1_19SingleTileSchedulerILb0ELb1ELb1ELi128EEEEEEEEEvNT_6ParamsE --------------------------
	.section	.nv.info._ZN7cutlass13device_kernelIN5flash11enable_sm90INS1_16FlashAttnFwdSm90INS1_25CollectiveMainloopFwdSm90ILi2EN4cute5tupleIJNS5_1CILi1EEES8_S8_EEENS6_IJNS7_ILi128EEENS7_ILi96EEENS7_ILi64EEEEEELi256ENS_10bfloat16_tEfNS_4arch4Sm90ELb0ELb1ELb1ELb0ELb0ELb0ELb1ELb1ELb0ELb1ELb1ELb0EEENS1_21CollectiveEpilogueFwdINS6_IJSA_NS7_ILi256EEESB_EEES9_SE_SG_Li256ELb0ELb1ELb1ELb0EEENS1_19SingleTileSchedulerILb0ELb1ELb1ELi128EEEEEEEEEvNT_6ParamsE,"",@"SHT_CUDA_INFO"
	.sectionflags	@""
	.align	4


	//----- nvinfo : EIATTR_CUDA_API_VERSION
	.align		4
        /*0000*/ 	.byte	0x04, 0x37
        /*0002*/ 	.short	(.L_339 - .L_338)
.L_338:
        /*0004*/ 	.word	0x00000082


	//----- nvinfo : EIATTR_KPARAM_INFO
	.align		4
.L_339:
        /*0008*/ 	.byte	0x04, 0x17
        /*000a*/ 	.short	(.L_341 - .L_340)
.L_340:
        /*000c*/ 	.word	0x00000000
        /*0010*/ 	.short	0x0000
        /*0012*/ 	.short	0x0070
        /*0014*/ 	.byte	0x00, 0xf0, 0x01, 0x2c


	//----- nvinfo : EIATTR_SPARSE_MMA_MASK
	.align		4
.L_341:
        /*0018*/ 	.byte	0x03, 0x50
        /*001a*/ 	.short	0x0000


	//----- nvinfo : EIATTR_MAXREG_COUNT
	.align		4
        /*001c*/ 	.byte	0x03, 0x1b
        /*001e*/ 	.short	0x00a8


	//----- nvinfo : EIATTR_NUM_BARRIERS
	.align		4
        /*0020*/ 	.byte	0x02, 0x4c
        /*0022*/ 	.byte	0x10
	.zero		1


	//----- nvinfo : EIATTR_EXTERNS
	.align		4
        /*0024*/ 	.byte	0x04, 0x0f
        /*0026*/ 	.short	(.L_343 - .L_342)


	//   ....[0]....
	.align		4
.L_342:
        /*0028*/ 	.word	index@(__assertfail)


	//----- nvinfo : EIATTR_ANNOTATIONS
	.align		4
.L_343:
        /*002c*/ 	.byte	0x04, 0x55
        /*002e*/ 	.short	(.L_345 - .L_344)


	//   ....[0]....
.L_344:
        /* <DEDUP_REMOVED lines=1238> */


	//----- nvinfo : EIATTR_MERCURY_ISA_VERSION
	.align		4
.L_345:
        /*4d80*/ 	.byte	0x03, 0x5f
        /*4d82*/ 	.short	0x0101


	//----- nvinfo : EIATTR_INT_WARP_WIDE_INSTR_OFFSETS
	.align		4
        /*4d84*/ 	.byte	0x04, 0x31
        /*4d86*/ 	.short	(.L_347 - .L_346)


	//   ....[0]....
.L_346:
        /*4d88*/ 	.word	0x00000160


	//   ....[1]....
        /*4d8c*/ 	.word	0x000001a0


	//   ....[2]....
        /*4d90*/ 	.word	0x00000210


	//   ....[3]....
        /*4d94*/ 	.word	0x00000280


	//----- nvinfo : EIATTR_COOP_GROUP_MASK_REGIDS
	.align		4
.L_347:
        /*4d98*/ 	.byte	0x04, 0x29
        /*4d9a*/ 	.short	(.L_349 - .L_348)


	//   ....[0]....
.L_348:
        /*4d9c*/ 	.word	0xffffffff


	//   ....[1]....
        /*4da0*/ 	.word	0xffffffff


	//   ....[2]....
        /*4da4*/ 	.word	0xffffffff


	//   ....[3]....
        /*4da8*/ 	.word	0xffffffff


	//   ....[4]....
        /*4dac*/ 	.word	0xffffffff


	//   ....[5]....
        /*4db0*/ 	.word	0xffffffff


	//   ....[6]....
        /*4db4*/ 	.word	0xffffffff


	//   ....[7]....
        /*4db8*/ 	.word	0xffffffff


	//   ....[8]....
        /*4dbc*/ 	.word	0xffffffff


	//   ....[9]....
        /*4dc0*/ 	.word	0xffffffff


	//   ....[10]....
        /*4dc4*/ 	.word	0xffffffff


	//   ....[11]....
        /*4dc8*/ 	.word	0xffffffff


	//   ....[12]....
        /*4dcc*/ 	.word	0xffffffff


	//   ....[13]....
        /*4dd0*/ 	.word	0xffffffff


	//   ....[14]....
        /*4dd4*/ 	.word	0xffffffff


	//   ....[15]....
        /*4dd8*/ 	.word	0xffffffff


	//   ....[16]....
        /*4ddc*/ 	.word	0xffffffff


	//   ....[17]....
        /*4de0*/ 	.word	0xffffffff


	//   ....[18]....
        /*4de4*/ 	.word	0xffffffff


	//   ....[19]....
        /*4de8*/ 	.word	0xffffffff


	//   ....[20]....
        /*4dec*/ 	.word	0xffffffff


	//   ....[21]....
        /*4df0*/ 	.word	0xffffffff


	//   ....[22]....
        /*4df4*/ 	.word	0xffffffff


	//   ....[23]....
        /*4df8*/ 	.word	0xffffffff


	//   ....[24]....
        /*4dfc*/ 	.word	0xffffffff


	//   ....[25]....
        /*4e00*/ 	.word	0xffffffff


	//   ....[26]....
        /*4e04*/ 	.word	0xffffffff


	//   ....[27]....
        /*4e08*/ 	.word	0xffffffff


	//   ....[28]....
        /*4e0c*/ 	.word	0xffffffff


	//   ....[29]....
        /*4e10*/ 	.word	0xffffffff


	//   ....[30]....
        /*4e14*/ 	.word	0xffffffff


	//   ....[31]....
        /*4e18*/ 	.word	0xffffffff


	//   ....[32]....
        /*4e1c*/ 	.word	0xffffffff


	//   ....[33]....
        /*4e20*/ 	.word	0xffffffff


	//   ....[34]....
        /*4e24*/ 	.word	0xffffffff


	//   ....[35]....
        /*4e28*/ 	.word	0xffffffff


	//   ....[36]....
        /*4e2c*/ 	.word	0xffffffff


	//   ....[37]....
        /*4e30*/ 	.word	0xffffffff


	//   ....[38]....
        /*4e34*/ 	.word	0xffffffff


	//   ....[39]....
        /*4e38*/ 	.word	0xffffffff


	//   ....[40]....
        /*4e3c*/ 	.word	0xffffffff


	//   ....[41]....
        /*4e40*/ 	.word	0xffffffff


	//   ....[42]....
        /*4e44*/ 	.word	0xffffffff


	//   ....[43]....
        /*4e48*/ 	.word	0xffffffff


	//   ....[44]....
        /*4e4c*/ 	.word	0xffffffff


	//   ....[45]....
        /*4e50*/ 	.word	0xffffffff


	//   ....[46]....
        /*4e54*/ 	.word	0xffffffff


	//   ....[47]....
        /*4e58*/ 	.word	0xffffffff


	//   ....[48]....
        /*4e5c*/ 	.word	0xffffffff


	//   ....[49]....
        /*4e60*/ 	.word	0xffffffff


	//   ....[50]....
        /*4e64*/ 	.word	0xffffffff


	//   ....[51]....
        /*4e68*/ 	.word	0xffffffff


	//   ....[52]....
        /*4e6c*/ 	.word	0xffffffff


	//   ....[53]....
        /*4e70*/ 	.word	0xffffffff


	//   ....[54]....
        /*4e74*/ 	.word	0xffffffff


	//   ....[55]....
        /*4e78*/ 	.word	0xffffffff


	//   ....[56]....
        /*4e7c*/ 	.word	0xffffffff


	//   ....[57]....
        /*4e80*/ 	.word	0xffffffff


	//   ....[58]....
        /*4e84*/ 	.word	0xffffffff


	//   ....[59]....
        /*4e88*/ 	.word	0xffffffff


	//   ....[60]....
        /*4e8c*/ 	.word	0xffffffff


	//   ....[61]....
        /*4e90*/ 	.word	0xffffffff


	//   ....[62]....
        /*4e94*/ 	.word	0xffffffff


	//   ....[63]....
        /*4e98*/ 	.word	0xffffffff


	//   ....[64]....
        /*4e9c*/ 	.word	0xffffffff


	//   ....[65]....
        /*4ea0*/ 	.word	0xffffffff


	//   ....[66]....
        /*4ea4*/ 	.word	0xffffffff


	//   ....[67]....
        /*4ea8*/ 	.word	0xffffffff


	//   ....[68]....
        /*4eac*/ 	.word	0xffffffff


	//   ....[69]....
        /*4eb0*/ 	.word	0xffffffff


	//   ....[70]....
        /*4eb4*/ 	.word	0xffffffff


	//   ....[71]....
        /*4eb8*/ 	.word	0x0500000f


	//   ....[72]....
        /*4ebc*/ 	.word	0x0500000f


	//   ....[73]....
        /*4ec0*/ 	.word	0x0500000f


	//   ....[74]....
        /*4ec4*/ 	.word	0x0500000f


	//   ....[75]....
        /*4ec8*/ 	.word	0x0500000f


	//   ....[76]....
        /*4ecc*/ 	.word	0x0500000f


	//   ....[77]....
        /*4ed0*/ 	.word	0x0500000f


	//   ....[78]....
        /*4ed4*/ 	.word	0x0500000f


	//   ....[79]....
        /*4ed8*/ 	.word	0x0500000f


	//   ....[80]....
        /*4edc*/ 	.word	0x0500000f


	//   ....[81]....
        /*4ee0*/ 	.word	0x0500000f


	//   ....[82]....
        /*4ee4*/ 	.word	0x0500000f


	//   ....[83]....
        /*4ee8*/ 	.word	0x0500000f


	//   ....[84]....
        /*4eec*/ 	.word	0x0500000f


	//   ....[85]....
        /*4ef0*/ 	.word	0x0500000f


	//   ....[86]....
        /*4ef4*/ 	.word	0x0500000f


	//   ....[87]....
        /*4ef8*/ 	.word	0x0500000f


	//   ....[88]....
        /*4efc*/ 	.word	0x0500000f


	//   ....[89]....
        /*4f00*/ 	.word	0x0500000f


	//   ....[90]....
        /*4f04*/ 	.word	0x0500000f


	//   ....[91]....
        /*4f08*/ 	.word	0x0500000f


	//   ....[92]....
        /*4f0c*/ 	.word	0x0500000f


	//   ....[93]....
        /*4f10*/ 	.word	0x0500000f


	//   ....[94]....
        /*4f14*/ 	.word	0x0500000f


	//   ....[95]....
        /*4f18*/ 	.word	0x0500000f


	//   ....[96]....
        /*4f1c*/ 	.word	0x0500000f


	//   ....[97]....
        /*4f20*/ 	.word	0x0500000f


	//   ....[98]....
        /*4f24*/ 	.word	0x0500000f


	//   ....[99]....
        /*4f28*/ 	.word	0x0500000f


	//   ....[100]....
        /*4f2c*/ 	.word	0x0500000f


	//   ....[101]....
        /*4f30*/ 	.word	0x0500000f


	//   ....[102]....
        /*4f34*/ 	.word	0x0500000f


	//   ....[103]....
        /*4f38*/ 	.word	0x0500000f


	//   ....[104]....
        /*4f3c*/ 	.word	0x0500000f


	//   ....[105]....
        /*4f40*/ 	.word	0xffffffff


	//   ....[106]....
        /*4f44*/ 	.word	0xffffffff


	//   ....[107]....
        /*4f48*/ 	.word	0xffffffff


	//   ....[108]....
        /*4f4c*/ 	.word	0xffffffff


	//   ....[109]....
        /*4f50*/ 	.word	0xffffffff


	//   ....[110]....
        /*4f54*/ 	.word	0xffffffff


	//----- nvinfo : EIATTR_COOP_GROUP_INSTR_OFFSETS
	.align		4
.L_349:
        /*4f58*/ 	.byte	0x04, 0x28
        /*4f5a*/ 	.short	(.L_351 - .L_350)


	//   ....[0]....
.L_350:
        /*4f5c*/ 	.word	0x000000a0


	//   ....[1]....
        /*4f60*/ 	.word	0x00000170


	//   ....[2]....
        /*4f64*/ 	.word	0x00000230


	//   ....[3]....
        /*4f68*/ 	.word	0x00000400


	//   ....[4]....
        /*4f6c*/ 	.word	0x00000560


	//   ....[5]....
        /*4f70*/ 	.word	0x00000680


	//   ....[6]....
        /*4f74*/ 	.word	0x000007e0


	//   ....[7]....
        /*4f78*/ 	.word	0x00001ba0


	//   ....[8]....
        /*4f7c*/ 	.word	0x00003b80


	//   ....[9]....
        /*4f80*/ 	.word	0x00004330


	//   ....[10]....
        /*4f84*/ 	.word	0x00005950


	//   ....[11]....
        /*4f88*/ 	.word	0x000059e0


	//   ....[12]....
        /*4f8c*/ 	.word	0x00005d50


	//   ....[13]....
        /*4f90*/ 	.word	0x00005d70


	//   ....[14]....
        /*4f94*/ 	.word	0x0000b600


	//   ....[15]....
        /*4f98*/ 	.word	0x0000b6a0


	//   ....[16]....
        /*4f9c*/ 	.word	0x0000b700


	//   ....[17]....
        /*4fa0*/ 	.word	0x0000b730


	//   ....[18]....
        /*4fa4*/ 	.word	0x00021a10


	//   ....[19]....
        /*4fa8*/ 	.word	0x000220b0


	//   ....[20]....
        /*4fac*/ 	.word	0x00023050


	//   ....[21]....
        /*4fb0*/ 	.word	0x00023110


	//   ....[22]....
        /*4fb4*/ 	.word	0x000232a0


	//   ....[23]....
        /*4fb8*/ 	.word	0x000232c0


	//   ....[24]....
        /*4fbc*/ 	.word	0x0002b740


	//   ....[25]....
        /*4fc0*/ 	.word	0x0002b760


	//   ....[26]....
        /*4fc4*/ 	.word	0x0002b7c0


	//   ....[27]....
        /*4fc8*/ 	.word	0x0002b800


	//   ....[28]....
        /*4fcc*/ 	.word	0x0002cbc0


	//   ....[29]....
        /*4fd0*/ 	.word	0x0002cbf0


	//   ....[30]....
        /*4fd4*/ 	.word	0x0002ce30


	//   ....[31]....
        /*4fd8*/ 	.word	0x0002ce80


	//   ....[32]....
        /*4fdc*/ 	.word	0x0002ceb0


	//   ....[33]....
        /*4fe0*/ 	.word	0x0002cec0


	//   ....[34]....
        /*4fe4*/ 	.word	0x0002dcf0


	//   ....[35]....
        /*4fe8*/ 	.word	0x0002dd00


	//   ....[36]....
        /*4fec*/ 	.word	0x0002eec0


	//   ....[37]....
        /*4ff0*/ 	.word	0x0002fd50


	//   ....[38]....
        /*4ff4*/ 	.word	0x00030610


	//   ....[39]....
        /*4ff8*/ 	.word	0x00030640


	//   ....[40]....
        /*4ffc*/ 	.word	0x00030670


	//   ....[41]....
        /*5000*/ 	.word	0x00030690


	//   ....[42]....
        /*5004*/ 	.word	0x000307d0


	//   ....[43]....
        /*5008*/ 	.word	0x000307f0


	//   ....[44]....
        /*500c*/ 	.word	0x00030890


	//   ....[45]....
        /*5010*/ 	.word	0x000308b0


	//   ....[46]....
        /*5014*/ 	.word	0x00030950


	//   ....[47]....
        /*5018*/ 	.word	0x00030960


	//   ....[48]....
        /*501c*/ 	.word	0x00030a10


	//   ....[49]....
        /*5020*/ 	.word	0x00030a20


	//   ....[50]....
        /*5024*/ 	.word	0x00030ab0


	//   ....[51]....
        /*5028*/ 	.word	0x00030ac0


	//   ....[52]....
        /*502c*/ 	.word	0x00030ad0


	//   ....[53]....
        /*5030*/ 	.word	0x00030ae0


	//   ....[54]....
        /*5034*/ 	.word	0x00031220


	//   ....[55]....
        /*5038*/ 	.word	0x00031240


	//   ....[56]....
        /*503c*/ 	.word	0x00031270


	//   ....[57]....
        /*5040*/ 	.word	0x00031340


	//   ....[58]....
        /*5044*/ 	.word	0x000313e0


	//   ....[59]....
        /*5048*/ 	.word	0x000313f0


	//   ....[60]....
        /*504c*/ 	.word	0x00031490


	//   ....[61]....
        /*5050*/ 	.word	0x000314a0


	//   ....[62]....
        /*5054*/ 	.word	0x00031520


	//   ....[63]....
        /*5058*/ 	.word	0x00031530


	//   ....[64]....
        /*505c*/ 	.word	0x000315c0


	//   ....[65]....
        /*5060*/ 	.word	0x000315d0


	//   ....[66]....
        /*5064*/ 	.word	0x000315e0


	//   ....[67]....
        /*5068*/ 	.word	0x00031670


	//   ....[68]....
        /*506c*/ 	.word	0x00031680


	//   ....[69]....
        /*5070*/ 	.word	0x000316d0


	//   ....[70]....
        /*5074*/ 	.word	0x00033970


	//   ....[71]....
        /*5078*/ 	.word	0x00033eb0


	//   ....[72]....
        /*507c*/ 	.word	0x00034020


	//   ....[73]....
        /*5080*/ 	.word	0x00034090


	//   ....[74]....
        /*5084*/ 	.word	0x00034130


	//   ....[75]....
        /*5088*/ 	.word	0x000341d0


	//   ....[76]....
        /*508c*/ 	.word	0x000342b0


	//   ....[77]....
        /*5090*/ 	.word	0x000343c0


	//   ....[78]....
        /*5094*/ 	.word	0x00034420


	//   ....[79]....
        /*5098*/ 	.word	0x00034530


	//   ....[80]....
        /*509c*/ 	.word	0x000345a0


	//   ....[81]....
        /*50a0*/ 	.word	0x000346b0


	//   ....[82]....
        /*50a4*/ 	.word	0x00034710


	//   ....[83]....
        /*50a8*/ 	.word	0x00034830


	//   ....[84]....
        /*50ac*/ 	.word	0x00034890


	//   ....[85]....
        /*50b0*/ 	.word	0x00034980


	//   ....[86]....
        /*50b4*/ 	.word	0x000349f0


	//   ....[87]....
        /*50b8*/ 	.word	0x00034aa0


	//   ....[88]....
        /*50bc*/ 	.word	0x00034b90


	//   ....[89]....
        /*50c0*/ 	.word	0x00034c40


	//   ....[90]....
        /*50c4*/ 	.word	0x00034ee0


	//   ....[91]....
        /*50c8*/ 	.word	0x00034f60


	//   ....[92]....
        /*50cc*/ 	.word	0x00035090


	//   ....[93]....
        /*50d0*/ 	.word	0x000350e0


	//   ....[94]....
        /*50d4*/ 	.word	0x00035200


	//   ....[95]....
        /*50d8*/ 	.word	0x00035250


	//   ....[96]....
        /*50dc*/ 	.word	0x00035370


	//   ....[97]....
        /*50e0*/ 	.word	0x000353c0


	//   ....[98]....
        /*50e4*/ 	.word	0x00035550


	//   ....[99]....
        /*50e8*/ 	.word	0x000355a0


	//   ....[100]....
        /*50ec*/ 	.word	0x00035630


	//   ....[101]....
        /*50f0*/ 	.word	0x00035680


	//   ....[102]....
        /*50f4*/ 	.word	0x000357a0


	//   ....[103]....
        /*50f8*/ 	.word	0x00035870


	//   ....[104]....
        /*50fc*/ 	.word	0x00035c80


	//   ....[105]....
        /*5100*/ 	.word	0x000381b0


	//   ....[106]....
        /*5104*/ 	.word	0x000389a0


	//   ....[107]....
        /*5108*/ 	.word	0x00039c70


	//   ....[108]....
        /*510c*/ 	.word	0x00039cc0


	//   ....[109]....
        /*5110*/ 	.word	0x00039d20


	//   ....[110]....
        /*5114*/ 	.word	0x00039d40


	//----- nvinfo : EIATTR_REG_RECONFIG
	.align		4
.L_351:
        /*5118*/ 	.byte	0x01, 0x54
	.zero		2


	//----- nvinfo : EIATTR_SYSCALL_OFFSETS
	.align		4
        /*511c*/ 	.byte	0x04, 0x46
        /*511e*/ 	.short	(.L_353 - .L_352)


	//   ....[0]....
.L_352:
        /*5120*/ 	.word	0x00001ee0


	//   ....[1]....
        /*5124*/ 	.word	0x0002f9e0


	//   ....[2]....
        /*5128*/ 	.word	0x0002fb20


	//   ....[3]....
        /*512c*/ 	.word	0x0002fc10


	//   ....[4]....
        /*5130*/ 	.word	0x000302b0


	//   ....[5]....
        /*5134*/ 	.word	0x00030e00


	//----- nvinfo : EIATTR_MBARRIER_INSTR_OFFSETS
	.align		4
.L_353:
        /*5138*/ 	.byte	0x04, 0x39
        /*513a*/ 	.short	(.L_355 - .L_354)


	//   ....[0]....
.L_354:
        /*513c*/ 	.word	0x000002a0
        /*5140*/ 	.word	0x000000ff
        /*5144*/ 	.word	0x00032400
        /*5148*/ 	.short	0x0100
        /*514a*/ 	.byte	0x08
	.zero		1


	//   ....[1]....
        /*514c*/ 	.word	0x000002b0
        /*5150*/ 	.word	0x000000ff
        /*5154*/ 	.word	0x00032410
        /*5158*/ 	.short	0x0100
        /*515a*/ 	.byte	0x08
	.zero		1


	//   ....[2]....
        /*515c*/ 	.word	0x000002c0
        /*5160*/ 	.word	0x000000ff
        /*5164*/ 	.word	0x00032420
        /*5168*/ 	.short	0x0100
        /*516a*/ 	.byte	0x08
	.zero		1


	//   ....[3]....
        /*516c*/ 	.word	0x000003b0
        /*5170*/ 	.word	0x000000ff
        /*5174*/ 	.word	0x00032430
        /*5178*/ 	.short	0x0100
        /*517a*/ 	.byte	0x08
	.zero		1


	//   ....[4]....
        /*517c*/ 	.word	0x000003c0
        /*5180*/ 	.word	0x000000ff
        /*5184*/ 	.word	0x00032440
        /*5188*/ 	.short	0x0100
        /*518a*/ 	.byte	0x08
	.zero		1


	//   ....[5]....
        /*518c*/ 	.word	0x000003d0
        /*5190*/ 	.word	0x000000ff
        /*5194*/ 	.word	0x00032438
        /*5198*/ 	.short	0x0100
        /*519a*/ 	.byte	0x08
	.zero		1


	//   ....[6]....
        /*519c*/ 	.word	0x000003e0
        /*51a0*/ 	.word	0x000000ff
        /*51a4*/ 	.word	0x00032448
        /*51a8*/ 	.short	0x0100
        /*51aa*/ 	.byte	0x08
	.zero		1


	//   ....[7]....
        /*51ac*/ 	.word	0x00000510
        /*51b0*/ 	.word	0x000000ff
        /*51b4*/ 	.word	0x00032450
        /*51b8*/ 	.short	0x0100
        /*51ba*/ 	.byte	0x08
	.zero		1


	//   ....[8]....
        /*51bc*/ 	.word	0x00000520
        /*51c0*/ 	.word	0x000000ff
        /*51c4*/ 	.word	0x00032460
        /*51c8*/ 	.short	0x0100
        /*51ca*/ 	.byte	0x08
	.zero		1


	//   ....[9]....
        /*51cc*/ 	.word	0x00000530
        /*51d0*/ 	.word	0x000000ff
        /*51d4*/ 	.word	0x00032458
        /*51d8*/ 	.short	0x0100
        /*51da*/ 	.byte	0x08
	.zero		1


	//   ....[10]....
        /*51dc*/ 	.word	0x00000540
        /*51e0*/ 	.word	0x000000ff
        /*51e4*/ 	.word	0x00032468
        /*51e8*/ 	.short	0x0100
        /*51ea*/ 	.byte	0x08
	.zero		1


	//   ....[11]....
        /*51ec*/ 	.word	0x00000630
        /*51f0*/ 	.word	0x000000ff
        /*51f4*/ 	.word	0x00032470
        /*51f8*/ 	.short	0x0100
        /*51fa*/ 	.byte	0x06
	.zero		1


	//   ....[12]....
        /*51fc*/ 	.word	0x00000640
        /*5200*/ 	.word	0x000000ff
        /*5204*/ 	.word	0x00032480
        /*5208*/ 	.short	0x0100
        /*520a*/ 	.byte	0x06
	.zero		1


	//   ....[13]....
        /*520c*/ 	.word	0x00000650
        /*5210*/ 	.word	0x000000ff
        /*5214*/ 	.word	0x00032478
        /*5218*/ 	.short	0x0100
        /*521a*/ 	.byte	0x06
	.zero		1


	//   ....[14]....
        /*521c*/ 	.word	0x00000660
        /*5220*/ 	.word	0x000000ff
        /*5224*/ 	.word	0x00032488
        /*5228*/ 	.short	0x0100
        /*522a*/ 	.byte	0x06
	.zero		1


	//   ....[15]....
        /*522c*/ 	.word	0x00000790
        /*5230*/ 	.word	0x000000ff
        /*5234*/ 	.word	0x00032490
        /*5238*/ 	.short	0x0100
        /*523a*/ 	.byte	0x08
	.zero		1


	//   ....[16]....
        /*523c*/ 	.word	0x000007a0
        /*5240*/ 	.word	0x000000ff
        /*5244*/ 	.word	0x000324a0
        /*5248*/ 	.short	0x0100
        /*524a*/ 	.byte	0x08
	.zero		1


	//   ....[17]....
        /*524c*/ 	.word	0x000007b0
        /*5250*/ 	.word	0x000000ff
        /*5254*/ 	.word	0x00032498
        /*5258*/ 	.short	0x0100
        /*525a*/ 	.byte	0x08
	.zero		1


	//   ....[18]....
        /*525c*/ 	.word	0x000007c0
        /*5260*/ 	.word	0x000000ff
        /*5264*/ 	.word	0x000324a8
        /*5268*/ 	.short	0x0100
        /*526a*/ 	.byte	0x08
	.zero		1


	//   ....[19]....
        /*526c*/ 	.word	0x000008f0
        /*5270*/ 	.word	0x000000ff
        /*5274*/ 	.word	0x000324b0
        /*5278*/ 	.short	0x0100
        /*527a*/ 	.byte	0x08
	.zero		1


	//   ....[20]....
        /*527c*/ 	.word	0x00000900
        /*5280*/ 	.word	0x000000ff
        /*5284*/ 	.word	0x000324c0
        /*5288*/ 	.short	0x0100
        /*528a*/ 	.byte	0x08
	.zero		1


	//   ....[21]....
        /*528c*/ 	.word	0x00000910
        /*5290*/ 	.word	0x000000ff
        /*5294*/ 	.word	0x000324b8
        /*5298*/ 	.short	0x0100
        /*529a*/ 	.byte	0x08
	.zero		1


	//   ....[22]....
        /*529c*/ 	.word	0x00000920
        /*52a0*/ 	.word	0x000000ff
        /*52a4*/ 	.word	0x000324c8
        /*52a8*/ 	.short	0x0100
        /*52aa*/ 	.byte	0x08
	.zero		1


	//   ....[23]....
        /*52ac*/ 	.word	0x000021f0
        /*52b0*/ 	.word	0x00000048
        /*52b4*/ 	.word	0x00032400
        /*52b8*/ 	.short	0x010a
        /*52ba*/ 	.byte	0x3f
	.zero		1


	//   ....[24]....
        /*52bc*/ 	.word	0x000025d0
        /*52c0*/ 	.word	0x0000000a
        /*52c4*/ 	.word	0x00000000
        /*52c8*/ 	.short	0x010a
        /*52ca*/ 	.byte	0x3f
	.zero		1


	//   ....[25]....
        /*52cc*/ 	.word	0x00002630
        /*52d0*/ 	.word	0x0000000a
        /*52d4*/ 	.word	0x00000000
        /*52d8*/ 	.short	0x010a
        /*52da*/ 	.byte	0x3f
	.zero		1


	//   ....[26]....
        /*52dc*/ 	.word	0x000029e0
        /*52e0*/ 	.word	0x00000048
        /*52e4*/ 	.word	0x00032410
        /*52e8*/ 	.short	0x010a
        /*52ea*/ 	.byte	0x3f
	.zero		1


	//   ....[27]....
        /*52ec*/ 	.word	0x00002ae0
        /*52f0*/ 	.word	0x0000000a
        /*52f4*/ 	.word	0x00000000
        /*52f8*/ 	.short	0x010a
        /*52fa*/ 	.byte	0x3f
	.zero		1


	//   ....[28]....
        /*52fc*/ 	.word	0x00002b40
        /*5300*/ 	.word	0x0000000a
        /*5304*/ 	.word	0x00000000
        /*5308*/ 	.short	0x010a
        /*530a*/ 	.byte	0x3f
	.zero		1


	//   ....[29]....
        /*530c*/ 	.word	0x00003840
        /*5310*/ 	.word	0x00000007
        /*5314*/ 	.word	0x00000000
        /*5318*/ 	.short	0x0101
        /*531a*/ 	.byte	0x3f
	.zero		1


	//   ....[30]....
        /*531c*/ 	.word	0x00008f80
        /*5320*/ 	.word	0x00000019
        /*5324*/ 	.word	0x00000000
        /*5328*/ 	.short	0x0101
        /*532a*/ 	.byte	0x3f
	.zero		1


	//   ....[31]....
        /*532c*/ 	.word	0x000096a0
        /*5330*/ 	.word	0x00000005
        /*5334*/ 	.word	0x00000000
        /*5338*/ 	.short	0x010a
        /*533a*/ 	.byte	0x3f
	.zero		1


	//   ....[32]....
        /*533c*/ 	.word	0x00009750
        /*5340*/ 	.word	0x00000000
        /*5344*/ 	.word	0x00000000
        /*5348*/ 	.short	0x010a
        /*534a*/ 	.byte	0x3f
	.zero		1


	//   ....[33]....
        /*534c*/ 	.word	0x00009b80
        /*5350*/ 	.word	0x00000000
        /*5354*/ 	.word	0x00000000
        /*5358*/ 	.short	0x010a
        /*535a*/ 	.byte	0x3f
	.zero		1


	//   ....[34]....
        /*535c*/ 	.word	0x00009c30
        /*5360*/ 	.word	0x00000004
        /*5364*/ 	.word	0x00000000
        /*5368*/ 	.short	0x010a
        /*536a*/ 	.byte	0x3f
	.zero		1


	//   ....[35]....
        /*536c*/ 	.word	0x0000a940
        /*5370*/ 	.word	0x00000000
        /*5374*/ 	.word	0x00000000
        /*5378*/ 	.short	0x0101
        /*537a*/ 	.byte	0x3f
	.zero		1


	//   ....[36]....
        /*537c*/ 	.word	0x00020140
        /*5380*/ 	.word	0x00000000
        /*5384*/ 	.word	0x00000000
        /*5388*/ 	.short	0x0101
        /*538a*/ 	.byte	0x3f
	.zero		1


	//   ....[37]....
        /*538c*/ 	.word	0x00020350
        /*5390*/ 	.word	0x00000003
        /*5394*/ 	.word	0x00000000
        /*5398*/ 	.short	0x010a
        /*539a*/ 	.byte	0x3f
	.zero		1


	//   ....[38]....
        /*539c*/ 	.word	0x00020450
        /*53a0*/ 	.word	0x00000000
        /*53a4*/ 	.word	0x00000000
        /*53a8*/ 	.short	0x010a
        /*53aa*/ 	.byte	0x3f
	.zero		1


	//   ....[39]....
        /*53ac*/ 	.word	0x00020880
        /*53b0*/ 	.word	0x00000000
        /*53b4*/ 	.word	0x00000000
        /*53b8*/ 	.short	0x010a
        /*53ba*/ 	.byte	0x3f
	.zero		1


	//   ....[40]....
        /*53bc*/ 	.word	0x00020930
        /*53c0*/ 	.word	0x00000002
        /*53c4*/ 	.word	0x00000000
        /*53c8*/ 	.short	0x010a
        /*53ca*/ 	.byte	0x3f
	.zero		1


	//   ....[41]....
        /*53cc*/ 	.word	0x00021600
        /*53d0*/ 	.word	0x00000000
        /*53d4*/ 	.word	0x00000000
        /*53d8*/ 	.short	0x0101
        /*53da*/ 	.byte	0x3f
	.zero		1


	//   ....[42]....
        /*53dc*/ 	.word	0x0002b2d0
        /*53e0*/ 	.word	0x00000000
        /*53e4*/ 	.word	0x00000000
        /*53e8*/ 	.short	0x0101
        /*53ea*/ 	.byte	0x3f
	.zero		1


	//   ....[43]....
        /*53ec*/ 	.word	0x0002c7a0
        /*53f0*/ 	.word	0x000000ff
        /*53f4*/ 	.word	0x00000000
        /*53f8*/ 	.short	0x0101
        /*53fa*/ 	.byte	0x04
	.zero		1


	//   ....[44]....
        /*53fc*/ 	.word	0x0002ff80
        /*5400*/ 	.word	0x000000ff
        /*5404*/ 	.word	0x00032440
        /*5408*/ 	.short	0x010a
        /*540a*/ 	.byte	0x26
	.zero		1


	//   ....[45]....
        /*540c*/ 	.word	0x00030c10
        /*5410*/ 	.word	0x000000ff
        /*5414*/ 	.word	0x00032400
        /*5418*/ 	.short	0x0107
        /*541a*/ 	.byte	0x26
	.zero		1


	//   ....[46]....
        /*541c*/ 	.word	0x00030c90
        /*5420*/ 	.word	0x000000ff
        /*5424*/ 	.word	0x00032400
        /*5428*/ 	.short	0x0101
        /*542a*/ 	.byte	0x26
	.zero		1


	//   ....[47]....
        /*542c*/ 	.word	0x00031880
        /*5430*/ 	.word	0x000000ff
        /*5434*/ 	.word	0x00032410
        /*5438*/ 	.short	0x0107
        /*543a*/ 	.byte	0x26
	.zero		1


	//   ....[48]....
        /*543c*/ 	.word	0x000318e0
        /*5440*/ 	.word	0x000000ff
        /*5444*/ 	.word	0x00032410
        /*5448*/ 	.short	0x0101
        /*544a*/ 	.byte	0x26
	.zero		1


	//   ....[49]....
        /*544c*/ 	.word	0x000318f0
        /*5450*/ 	.word	0x000000ff
        /*5454*/ 	.word	0x00032420
        /*5458*/ 	.short	0x010a
        /*545a*/ 	.byte	0x26
	.zero		1


	//   ....[50]....
        /*545c*/ 	.word	0x00031950
        /*5460*/ 	.word	0x000000ff
        /*5464*/ 	.word	0x00032460
        /*5468*/ 	.short	0x010a
        /*546a*/ 	.byte	0x26
	.zero		1


	//   ....[51]....
        /*546c*/ 	.word	0x000321d0
        /*5470*/ 	.word	0x000000ff
        /*5474*/ 	.word	0x00032448
        /*5478*/ 	.short	0x010a
        /*547a*/ 	.byte	0x26
	.zero		1


	//   ....[52]....
        /*547c*/ 	.word	0x000323a0
        /*5480*/ 	.word	0x000000ff
        /*5484*/ 	.word	0x00032468
        /*5488*/ 	.short	0x010a
        /*548a*/ 	.byte	0x26
	.zero		1


	//   ....[53]....
        /*548c*/ 	.word	0x000329f0
        /*5490*/ 	.word	0x000000ff
        /*5494*/ 	.word	0x00032440
        /*5498*/ 	.short	0x010a
        /*549a*/ 	.byte	0x26
	.zero		1


	//   ....[54]....
        /*549c*/ 	.word	0x00032bd0
        /*54a0*/ 	.word	0x000000ff
        /*54a4*/ 	.word	0x00032460
        /*54a8*/ 	.short	0x010a
        /*54aa*/ 	.byte	0x26
	.zero		1


	//   ....[55]....
        /*54ac*/ 	.word	0x00033250
        /*54b0*/ 	.word	0x000000ff
        /*54b4*/ 	.word	0x00032448
        /*54b8*/ 	.short	0x010a
        /*54ba*/ 	.byte	0x26
	.zero		1


	//   ....[56]....
        /*54bc*/ 	.word	0x00033430
        /*54c0*/ 	.word	0x000000ff
        /*54c4*/ 	.word	0x00032468
        /*54c8*/ 	.short	0x010a
        /*54ca*/ 	.byte	0x26
	.zero		1


	//   ....[57]....
        /*54cc*/ 	.word	0x00033900
        /*54d0*/ 	.word	0x00000002
        /*54d4*/ 	.word	0x00032420
        /*54d8*/ 	.short	0x010a
        /*54da*/ 	.byte	0x3f
	.zero		1


	//   ....[58]....
        /*54dc*/ 	.word	0x00033a80
        /*54e0*/ 	.word	0x00000008
        /*54e4*/ 	.word	0x00000000
        /*54e8*/ 	.short	0x010a
        /*54ea*/ 	.byte	0x3f
	.zero		1


	//   ....[59]....
        /*54ec*/ 	.word	0x00033af0
        /*54f0*/ 	.word	0x00000003
        /*54f4*/ 	.word	0x00000000
        /*54f8*/ 	.short	0x010a
        /*54fa*/ 	.byte	0x3f
	.zero		1


	//   ....[60]....
        /*54fc*/ 	.word	0x00033b50
        /*5500*/ 	.word	0x00000006
        /*5504*/ 	.word	0x00000000
        /*5508*/ 	.short	0x010a
        /*550a*/ 	.byte	0x3f
	.zero		1


	//   ....[61]....
        /*550c*/ 	.word	0x00033b80
        /*5510*/ 	.word	0x00000003
        /*5514*/ 	.word	0x00000000
        /*5518*/ 	.short	0x010a
        /*551a*/ 	.byte	0x3f
	.zero		1


	//   ....[62]....
        /*551c*/ 	.word	0x00033be0
        /*5520*/ 	.word	0x00000048
        /*5524*/ 	.word	0x00032400
        /*5528*/ 	.short	0x010a
        /*552a*/ 	.byte	0x3f
	.zero		1


	//   ....[63]....
        /*552c*/ 	.word	0x00033c30
        /*5530*/ 	.word	0x0000000a
        /*5534*/ 	.word	0x00000000
        /*5538*/ 	.short	0x010a
        /*553a*/ 	.byte	0x3f
	.zero		1


	//   ....[64]....
        /*553c*/ 	.word	0x00033c80
        /*5540*/ 	.word	0x00000048
        /*5544*/ 	.word	0x00032410
        /*5548*/ 	.short	0x010a
        /*554a*/ 	.byte	0x3f
	.zero		1


	//   ....[65]....
        /*554c*/ 	.word	0x00033cd0
        /*5550*/ 	.word	0x0000000a
        /*5554*/ 	.word	0x00000000
        /*5558*/ 	.short	0x010a
        /*555a*/ 	.byte	0x3f
	.zero		1


	//   ....[66]....
        /*555c*/ 	.word	0x00033d20
        /*5560*/ 	.word	0x00000000
        /*5564*/ 	.word	0x00000000
        /*5568*/ 	.short	0x010a
        /*556a*/ 	.byte	0x3f
	.zero		1


	//   ....[67]....
        /*556c*/ 	.word	0x00033d70
        /*5570*/ 	.word	0x00000004
        /*5574*/ 	.word	0x00000000
        /*5578*/ 	.short	0x010a
        /*557a*/ 	.byte	0x3f
	.zero		1


	//   ....[68]....
        /*557c*/ 	.word	0x00033dc0
        /*5580*/ 	.word	0x00000000
        /*5584*/ 	.word	0x00000000
        /*5588*/ 	.short	0x010a
        /*558a*/ 	.byte	0x3f
	.zero		1


	//   ....[69]....
        /*558c*/ 	.word	0x00033e10
        /*5590*/ 	.word	0x00000002
        /*5594*/ 	.word	0x00000000
        /*5598*/ 	.short	0x010a
        /*559a*/ 	.byte	0x3f
	.zero		1


	//   ....[70]....
        /*559c*/ 	.word	0x00033f70
        /*55a0*/ 	.word	0x00000003
        /*55a4*/ 	.word	0x00032440
        /*55a8*/ 	.short	0x010a
        /*55aa*/ 	.byte	0x3f
	.zero		1


	//   ....[71]....
        /*55ac*/ 	.word	0x000358b0
        /*55b0*/ 	.word	0x00000003
        /*55b4*/ 	.word	0x00032420
        /*55b8*/ 	.short	0x010a
        /*55ba*/ 	.byte	0x3f
	.zero		1


	//   ....[72]....
        /*55bc*/ 	.word	0x00035910
        /*55c0*/ 	.word	0x00000003
        /*55c4*/ 	.word	0x00032460
        /*55c8*/ 	.short	0x010a
        /*55ca*/ 	.byte	0x3f
	.zero		1


	//   ....[73]....
        /*55cc*/ 	.word	0x00035970
        /*55d0*/ 	.word	0x00000003
        /*55d4*/ 	.word	0x00032448
        /*55d8*/ 	.short	0x010a
        /*55da*/ 	.byte	0x3f
	.zero		1


	//   ....[74]....
        /*55dc*/ 	.word	0x000359d0
        /*55e0*/ 	.word	0x00000003
        /*55e4*/ 	.word	0x00032468
        /*55e8*/ 	.short	0x010a
        /*55ea*/ 	.byte	0x3f
	.zero		1


	//   ....[75]....
        /*55ec*/ 	.word	0x00035a30
        /*55f0*/ 	.word	0x00000003
        /*55f4*/ 	.word	0x00032440
        /*55f8*/ 	.short	0x010a
        /*55fa*/ 	.byte	0x3f
	.zero		1


	//   ....[76]....
        /*55fc*/ 	.word	0x00035a90
        /*5600*/ 	.word	0x00000003
        /*5604*/ 	.word	0x00032460
        /*5608*/ 	.short	0x010a
        /*560a*/ 	.byte	0x3f
	.zero		1


	//   ....[77]....
        /*560c*/ 	.word	0x00035af0
        /*5610*/ 	.word	0x00000003
        /*5614*/ 	.word	0x00032448
        /*5618*/ 	.short	0x010a
        /*561a*/ 	.byte	0x3f
	.zero		1


	//   ....[78]....
        /*561c*/ 	.word	0x00035b50
        /*5620*/ 	.word	0x00000003
        /*5624*/ 	.word	0x00032468
        /*5628*/ 	.short	0x010a
        /*562a*/ 	.byte	0x3f
	.zero		1


	//   ....[79]....
        /*562c*/ 	.word	0x00035ba0
        /*5630*/ 	.word	0x00000002
        /*5634*/ 	.word	0x00032420
        /*5638*/ 	.short	0x010a
        /*563a*/ 	.byte	0x3f
	.zero		1


	//   ....[80]....
        /*563c*/ 	.word	0x00035d40
        /*5640*/ 	.word	0x00000008
        /*5644*/ 	.word	0x00000000
        /*5648*/ 	.short	0x010a
        /*564a*/ 	.byte	0x3f
	.zero		1


	//   ....[81]....
        /*564c*/ 	.word	0x00035d90
        /*5650*/ 	.word	0x00000003
        /*5654*/ 	.word	0x00000000
        /*5658*/ 	.short	0x010a
        /*565a*/ 	.byte	0x3f
	.zero		1


	//   ....[82]....
        /*565c*/ 	.word	0x00035de0
        /*5660*/ 	.word	0x00000006
        /*5664*/ 	.word	0x00000000
        /*5668*/ 	.short	0x010a
        /*566a*/ 	.byte	0x3f
	.zero		1


	//   ....[83]....
        /*566c*/ 	.word	0x000361a0
        /*5670*/ 	.word	0x00000000
        /*5674*/ 	.word	0x00000000
        /*5678*/ 	.short	0x010a
        /*567a*/ 	.byte	0x3f
	.zero		1


	//   ....[84]....
        /*567c*/ 	.word	0x000362e0
        /*5680*/ 	.word	0x0000000a
        /*5684*/ 	.word	0x00000000
        /*5688*/ 	.short	0x010a
        /*568a*/ 	.byte	0x3f
	.zero		1


	//   ....[85]....
        /*568c*/ 	.word	0x00036940
        /*5690*/ 	.word	0x00000000
        /*5694*/ 	.word	0x00000000
        /*5698*/ 	.short	0x010a
        /*569a*/ 	.byte	0x3f
	.zero		1


	//   ....[86]....
        /*569c*/ 	.word	0x00036a80
        /*56a0*/ 	.word	0x0000000a
        /*56a4*/ 	.word	0x00000000
        /*56a8*/ 	.short	0x010a
        /*56aa*/ 	.byte	0x3f
	.zero		1


	//   ....[87]....
        /*56ac*/ 	.word	0x00037bd0
        /*56b0*/ 	.word	0x00000006
        /*56b4*/ 	.word	0x00000000
        /*56b8*/ 	.short	0x0101
        /*56ba*/ 	.byte	0x3f
	.zero		1


	//   ....[88]....
        /*56bc*/ 	.word	0x000519e0
        /*56c0*/ 	.word	0x00000000
        /*56c4*/ 	.word	0x00000000
        /*56c8*/ 	.short	0x0101
        /*56ca*/ 	.byte	0x3f
	.zero		1


	//   ....[89]....
        /*56cc*/ 	.word	0x00051a10
        /*56d0*/ 	.word	0x0000000a
        /*56d4*/ 	.word	0x00000000
        /*56d8*/ 	.short	0x010a
        /*56da*/ 	.byte	0x3f
	.zero		1


	//   ....[90]....
        /*56dc*/ 	.word	0x00051a60
        /*56e0*/ 	.word	0x0000000a
        /*56e4*/ 	.word	0x00000000
        /*56e8*/ 	.short	0x010a
        /*56ea*/ 	.byte	0x3f
	.zero		1


	//----- nvinfo : EIATTR_NUM_MBARRIERS
	.align		4
.L_355:
        /*56ec*/ 	.byte	0x03, 0x38
        /*56ee*/ 	.short	0x0017


	//----- nvinfo : EIATTR_EXIT_INSTR_OFFSETS
	.align		4
        /*56f0*/ 	.byte	0x04, 0x1c
        /*56f2*/ 	.short	(.L_357 - .L_356)


	//   ....[0]....
.L_356:
        /*56f4*/ 	.word	0x00033bd0


	//----- nvinfo : EIATTR_MAX_THREADS
	.align		4
.L_357:
        /*56f8*/ 	.byte	0x04, 0x05
        /*56fa*/ 	.short	(.L_359 - .L_358)
.L_358:
        /*56fc*/ 	.word	0x00000180
        /*5700*/ 	.word	0x00000001
        /*5704*/ 	.word	0x00000001


	//----- nvinfo : EIATTR_CRS_STACK_SIZE
	.align		4
.L_359:
        /*5708*/ 	.byte	0x04, 0x1e
        /*570a*/ 	.short	(.L_361 - .L_360)
.L_360:
        /*570c*/ 	.word	0x00000000


	//----- nvinfo : EIATTR_CBANK_PARAM_SIZE
	.align		4
.L_361:
        /*5710*/ 	.byte	0x03, 0x19
        /*5712*/ 	.short	0x0b70


	//----- nvinfo : EIATTR_PARAM_CBANK
	.align		4
        /*5714*/ 	.byte	0x04, 0x0a
        /*5716*/ 	.short	(.L_363 - .L_362)
	.align		4
.L_362:
        /*5718*/ 	.word	index@(.nv.constant0._ZN7cutlass13device_kernelIN5flash11enable_sm90INS1_16FlashAttnFwdSm90INS1_25CollectiveMainloopFwdSm90ILi2EN4cute5tupleIJNS5_1CILi1EEES8_S8_EEENS6_IJNS7_ILi128EEENS7_ILi96EEENS7_ILi64EEEEEELi256ENS_10bfloat16_tEfNS_4arch4Sm90ELb0ELb1ELb1ELb0ELb0ELb0ELb1ELb1ELb0ELb1ELb1ELb0EEENS1_21CollectiveEpilogueFwdINS6_IJSA_NS7_ILi256EEESB_EEES9_SE_SG_Li256ELb0ELb1ELb1ELb0EEENS1_19SingleTileSchedulerILb0ELb1ELb1ELi128EEEEEEEEEvNT_6ParamsE)
        /*571c*/ 	.short	0x0210
        /*571e*/ 	.short	0x0b70


	//----- nvinfo : EIATTR_SW_WAR
	.align		4
.L_363:
        /*5720*/ 	.byte	0x04, 0x36
        /*5722*/ 	.short	(.L_365 - .L_364)
.L_364:
        /*5724*/ 	.word	0x00000008
.L_365:


//--------------------- .nv.info._ZN7cutlass13device_kernelIN5flash11enable_sm90INS1_16FlashAttnFwdSm90INS1_25CollectiveMainloopFwdSm90ILi2EN4cute5tupleIJNS5_1CILi1EEES8_S8_EEENS6_IJNS7_ILi128EEENS7_ILi96EEENS7_ILi64EEEEEELi256ENS_10bfloat16_tEfNS_4arch4Sm90ELb0ELb1ELb1ELb1ELb0ELb0ELb0ELb1ELb0ELb1ELb1ELb0EEENS1_21CollectiveEpilogueFwdINS6_IJSA_NS7_ILi256EEESB_EEES9_SE_SG_Li256ELb1ELb1ELb1ELb0EEENS1_36VarlenDynamicPersistentTileSchedulerILi128ELi96ELi256ELi128ELb1ELb1ELb1ELb1ELb0ELb1EEEEEEEEEvNT_6ParamsE --------------------------
	.section	.nv.info._ZN7cutlass13device_kernelIN5flash11enable_sm90INS1_16FlashAttnFwdSm90INS1_25CollectiveMainloopFwdSm90ILi2EN4cute5tupleIJNS5_1CILi1EEES8_S8_EEENS6_IJNS7_ILi128EEENS7_ILi96EEENS7_ILi64EEEEEELi256ENS_10bfloat16_tEfNS_4arch4Sm90ELb0ELb1ELb1ELb1ELb0ELb0ELb0ELb1ELb0ELb1ELb1ELb0EEENS1_21CollectiveEpilogueFwdINS6_IJSA_NS7_ILi256EEESB_EEES9_SE_SG_Li256ELb1ELb1ELb1ELb0EEENS1_36VarlenDynamicPersistentTileSchedulerILi128ELi96ELi256ELi128ELb1ELb1ELb1ELb1ELb0ELb1EEEEEEEEEvNT_6ParamsE,"",@"SHT_CUDA_INFO"
	.sectionflags	@""
	.align	4


	//----- nvinfo : EIATTR_CUDA_API_VERSION
	.align		4
        /*0000*/ 	.byte	0x04, 0x37
        /*0002*/ 	.short	(.L_367 - .L_366)
.L_366:
        /*0004*/ 	.word	0x00000082


	//----- nvinfo : EIATTR_KPARAM_INFO
	.align		4
.L_367:
        /*0008*/ 	.byte	0x04, 0x17
        /*000a*/ 	.short	(.L_369 - .L_368)
.L_368:
        /*000c*/ 	.word	0x00000000
        /*0010*/ 	.short	0x0000
        /*0012*/ 	.short	0x0070
        /*0014*/ 	.byte	0x00, 0xf0, 0x01, 0x2a


	//----- nvinfo : EIATTR_SPARSE_MMA_MASK
	.align		4
.L_369:
        /*0018*/ 	.byte	0x03, 0x50
        /*001a*/ 	.short	0x0000


	//----- nvinfo : EIATTR_MAXREG_COUNT
	.align		4
        /*001c*/ 	.byte	0x03, 0x1b
        /*001e*/ 	.short	0x00a8


	//----- nvinfo : EIATTR_NUM_BARRIERS
	.align		4
        /*0020*/ 	.byte	0x02, 0x4c
        /*0022*/ 	.byte	0x10
	.zero		1


	//----- nvinfo : EIATTR_EXTERNS
	.align		4
        /*0024*/ 	.byte	0x04, 0x0f
        /*0026*/ 	.short	(.L_371 - .L_370)


	//   ....[0]....
	.align		4
.L_370:
        /*0028*/ 	.word	index@(__assertfail)


	//----- nvinfo : EIATTR_ANNOTATIONS
	.align		4
.L_371:
        /*002c*/ 	.byte	0x04, 0x55
        /*002e*/ 	.short	(.L_373 - .L_372)


	//   ....[0]....
.L_372:
        /* <DEDUP_REMOVED lines=70> */


	//----- nvinfo : EIATTR_MERCURY_ISA_VERSION
	.align		4
.L_373:
        /*0480*/ 	.byte	0x03, 0x5f
        /*0482*/ 	.short	0x0101


	//----- nvinfo : EIATTR_UNUSED_LOAD_BYTE_OFFSET
	.align		4
        /*0484*/ 	.byte	0x04, 0x44
        /*0486*/ 	.short	(.L_375 - .L_374)


	//   ....[0]....
.L_374:
        /*0488*/ 	.word	0x00000a30
        /*048c*/ 	.word	0x0000fff0


	//   ....[1]....
        /*0490*/ 	.word	0x0000f0a0
        /*0494*/ 	.word	0x0000fff0


	//----- nvinfo : EIATTR_INT_WARP_WIDE_INSTR_OFFSETS
	.align		4
.L_375:
        /*0498*/ 	.byte	0x04, 0x31
        /*049a*/ 	.short	(.L_377 - .L_376)


	//   ....[0]....
.L_376:
        /*049c*/ 	.word	0x00000130


	//   ....[1]....
        /*04a0*/ 	.word	0x00000170


	//   ....[2]....
        /*04a4*/ 	.word	0x000001e0


	//   ....[3]....
        /*04a8*/ 	.word	0x00004ea0


	//   ....[4]....
        /*04ac*/ 	.word	0x00015470


	//   ....[5]....
        /*04b0*/ 	.word	0x00015500


	//   ....[6]....
        /*04b4*/ 	.word	0x00019180


	//   ....[7]....
        /*04b8*/ 	.word	0x00019210


	//----- nvinfo : EIATTR_COOP_GROUP_MASK_REGIDS
	.align		4
.L_377:
        /*04bc*/ 	.byte	0x04, 0x29
        /*04be*/ 	.short	(.L_379 - .L_378)


	//   ....[0]....
.L_378:
        /*04c0*/ 	.word	0xffffffff


	//   ....[1]....
        /*04c4*/ 	.word	0xffffffff


	//   ....[2]....
        /*04c8*/ 	.word	0xffffffff


	//   ....[3]....
        /*04cc*/ 	.word	0xffffffff


	//   ....[4]....
        /*04d0*/ 	.word	0xffffffff


	//   ....[5]....
        /*04d4*/ 	.word	0xffffffff


	//   ....[6]....
        /*04d8*/ 	.word	0xffffffff


	//   ....[7]....
        /*04dc*/ 	.word	0xffffffff


	//   ....[8]....
        /*04e0*/ 	.word	0xffffffff


	//   ....[9]....
        /*04e4*/ 	.word	0xffffffff


	//   ....[10]....
        /*04e8*/ 	.word	0xffffffff


	//   ....[11]....
        /*04ec*/ 	.word	0xffffffff


	//   ....[12]....
        /*04f0*/ 	.word	0xffffffff


	//   ....[13]....
        /*04f4*/ 	.word	0xffffffff


	//   ....[14]....
        /*04f8*/ 	.word	0xffffffff


	//   ....[15]....
        /*04fc*/ 	.word	0xffffffff


	//   ....[16]....
        /*0500*/ 	.word	0xffffffff


	//   ....[17]....
        /*0504*/ 	.word	0xffffffff


	//   ....[18]....
        /*0508*/ 	.word	0xffffffff


	//   ....[19]....
        /*050c*/ 	.word	0xffffffff


	//   ....[20]....
        /*0510*/ 	.word	0xffffffff


	//   ....[21]....
        /*0514*/ 	.word	0xffffffff


	//   ....[22]....
        /*0518*/ 	.word	0xffffffff


	//   ....[23]....
        /*051c*/ 	.word	0xffffffff


	//   ....[24]....
        /*0520*/ 	.word	0xffffffff


	//   ....[25]....
        /*0524*/ 	.word	0xffffffff


	//   ....[26]....
        /*0528*/ 	.word	0xffffffff


	//   ....[27]....
        /*052c*/ 	.word	0xffffffff


	//   ....[28]....
        /*0530*/ 	.word	0xffffffff


	//   ....[29]....
        /*0534*/ 	.word	0xffffffff


	//   ....[30]....
        /*0538*/ 	.word	0xffffffff


	//   ....[31]....
        /*053c*/ 	.word	0xffffffff


	//   ....[32]....
        /*0540*/ 	.word	0xffffffff


	//   ....[33]....
        /*0544*/ 	.word	0xffffffff


	//   ....[34]....
        /*0548*/ 	.word	0xffffffff


	//   ....[35]....
        /*054c*/ 	.word	0xffffffff


	//   ....[36]....
        /*0550*/ 	.word	0xffffffff


	//   ....[37]....
        /*0554*/ 	.word	0xffffffff


	//   ....[38]....
        /*0558*/ 	.word	0xffffffff


	//   ....[39]....
        /*055c*/ 	.word	0xffffffff


	//   ....[40]....
        /*0560*/ 	.word	0xffffffff


	//   ....[41]....
        /*0564*/ 	.word	0xffffffff


	//   ....[42]....
        /*0568*/ 	.word	0xffffffff


	//   ....[43]....
        /*056c*/ 	.word	0xffffffff


	//   ....[44]....
        /*0570*/ 	.word	0xffffffff


	//   ....[45]....
        /*0574*/ 	.word	0xffffffff


	//   ....[46]....
        /*0578*/ 	.word	0xffffffff


	//   ....[47]....
        /*057c*/ 	.word	0xffffffff


	//   ....[48]....
        /*0580*/ 	.word	0xffffffff


	//   ....[49]....
        /*0584*/ 	.word	0xffffffff


	//   ....[50]....
        /*0588*/ 	.word	0xffffffff


	//   ....[51]....
        /*058c*/ 	.word	0xffffffff


	//   ....[52]....
        /*0590*/ 	.word	0xffffffff


	//   ....[53]....
        /*0594*/ 	.word	0xffffffff


	//   ....[54]....
        /*0598*/ 	.word	0xffffffff


	//   ....[55]....
        /*059c*/ 	.word	0xffffffff


	//   ....[56]....
        /*05a0*/ 	.word	0xffffffff


	//   ....[57]....
        /*05a4*/ 	.word	0xffffffff


	//   ....[58]....
        /*05a8*/ 	.word	0xffffffff


	//   ....[59]....
        /*05ac*/ 	.word	0xffffffff


	//   ....[60]....
        /*05b0*/ 	.word	0xffffffff


	//   ....[61]....
        /*05b4*/ 	.word	0xffffffff


	//   ....[62]....
        /*05b8*/ 	.word	0xffffffff


	//   ....[63]....
        /*05bc*/ 	.word	0xffffffff


	//   ....[64]....
        /*05c0*/ 	.word	0xffffffff


	//   ....[65]....
        /*05c4*/ 	.word	0xffffffff


	//   ....[66]....
        /*05c8*/ 	.word	0xffffffff


	//   ....[67]....
        /*05cc*/ 	.word	0xffffffff


	//   ....[68]....
        /*05d0*/ 	.word	0xffffffff


	//   ....[69]....
        /*05d4*/ 	.word	0xffffffff


	//   ....[70]....
        /*05d8*/ 	.word	0xffffffff


	//   ....[71]....
        /*05dc*/ 	.word	0xffffffff


	//   ....[72]....
        /*05e0*/ 	.word	0xffffffff


	//   ....[73]....
        /*05e4*/ 	.word	0xffffffff


	//   ....[74]....
        /*05e8*/ 	.word	0xffffffff


	//   ....[75]....
        /*05ec*/ 	.word	0xffffffff


	//   ....[76]....
        /*05f0*/ 	.word	0xffffffff


	//   ....[77]....
        /*05f4*/ 	.word	0xffffffff


	//   ....[78]....
        /*05f8*/ 	.word	0xffffffff


	//   ....[79]....
        /*05fc*/ 	.word	0xffffffff


	//   ....[80]....
        /*0600*/ 	.word	0xffffffff


	//   ....[81]....
        /*0604*/ 	.word	0xffffffff


	//   ....[82]....
        /*0608*/ 	.word	0xffffffff


	//   ....[83]....
        /*060c*/ 	.word	0xffffffff


	//   ....[84]....
        /*0610*/ 	.word	0xffffffff


	//   ....[85]....
        /*0614*/ 	.word	0xffffffff


	//   ....[86]....
        /*0618*/ 	.word	0xffffffff


	//   ....[87]....
        /*061c*/ 	.word	0xffffffff


	//   ....[88]....
        /*0620*/ 	.word	0xffffffff


	//   ....[89]....
        /*0624*/ 	.word	0xffffffff


	//   ....[90]....
        /*0628*/ 	.word	0xffffffff


	//   ....[91]....
        /*062c*/ 	.word	0xffffffff


	//   ....[92]....
        /*0630*/ 	.word	0xffffffff


	//   ....[93]....
        /*0634*/ 	.word	0xffffffff


	//   ....[94]....
        /*0638*/ 	.word	0xffffffff


	//   ....[95]....
        /*063c*/ 	.word	0xffffffff


	//   ....[96]....
        /*0640*/ 	.word	0xffffffff


	//   ....[97]....
        /*0644*/ 	.word	0xffffffff


	//   ....[98]....
        /*0648*/ 	.word	0xffffffff


	//   ....[99]....
        /*064c*/ 	.word	0xffffffff


	//   ....[100]....
        /*0650*/ 	.word	0xffffffff


	//   ....[101]....
        /*0654*/ 	.word	0xffffffff


	//   ....[102]....
        /*0658*/ 	.word	0xffffffff


	//   ....[103]....
        /*065c*/ 	.word	0xffffffff


	//   ....[104]....
        /*0660*/ 	.word	0xffffffff


	//   ....[105]....
        /*0664*/ 	.word	0xffffffff


	//   ....[106]....
        /*0668*/ 	.word	0xffffffff


	//   ....[107]....
        /*066c*/ 	.word	0xffffffff


	//   ....[108]....
        /*0670*/ 	.word	0xffffffff


	//   ....[109]....
        /*0674*/ 	.word	0xffffffff


	//   ....[110]....
        /*0678*/ 	.word	0xffffffff


	//   ....[111]....
        /*067c*/ 	.word	0x0500000f


	//   ....[112]....
        /*0680*/ 	.word	0x0500000f


	//   ....[113]....
        /*0684*/ 	.word	0x0500000f


	//   ....[114]....
        /*0688*/ 	.word	0x0500000f


	//   ....[115]....
        /*068c*/ 	.word	0x0500000f


	//   ....[116]....
        /*0690*/ 	.word	0x0500000f


	//   ....[117]....
        /*0694*/ 	.word	0x0500000f


	//   ....[118]....
        /*0698*/ 	.word	0x0500000f


	//   ....[119]....
        /*069c*/ 	.word	0x0500000f


	//   ....[120]....
        /*06a0*/ 	.word	0x0500000f


	//   ....[121]....
        /*06a4*/ 	.word	0x0500000f


	//   ....[122]....
        /*06a8*/ 	.word	0x0500000f


	//   ....[123]....
        /*06ac*/ 	.word	0x0500000f


	//   ....[124]....
        /*06b0*/ 	.word	0x0500000f


	//   ....[125]....
        /*06b4*/ 	.word	0x0500000f


	//   ....[126]....
        /*06b8*/ 	.word	0x0500000f


	//   ....[127]....
        /*06bc*/ 	.word	0x0500000f


	//   ....[128]....
        /*06c0*/ 	.word	0x0500000f


	//   ....[129]....
        /*06c4*/ 	.word	0x0500000f


	//   ....[130]....
        /*06c8*/ 	.word	0x0500000f


	//   ....[131]....
        /*06cc*/ 	.word	0x0500000f


	//   ....[132]....
        /*06d0*/ 	.word	0x0500000f


	//   ....[133]....
        /*06d4*/ 	.word	0x0500000f


	//   ....[134]....
        /*06d8*/ 	.word	0x0500000f


	//   ....[135]....
        /*06dc*/ 	.word	0x0500000f


	//   ....[136]....
        /*06e0*/ 	.word	0x0500000f


	//   ....[137]....
        /*06e4*/ 	.word	0x0500000f


	//   ....[138]....
        /*06e8*/ 	.word	0x0500000f


	//   ....[139]....
        /*06ec*/ 	.word	0x0500000f


	//   ....[140]....
        /*06f0*/ 	.word	0x0500000f


	//   ....[141]....
        /*06f4*/ 	.word	0x0500000f


	//   ....[142]....
        /*06f8*/ 	.word	0x0500000f


	//   ....[143]....
        /*06fc*/ 	.word	0x0500000f


	//   ....[144]....
        /*0700*/ 	.word	0x0500000f


	//   ....[145]....
        /*0704*/ 	.word	0x0500000f


	//   ....[146]....
        /*0708*/ 	.word	0x0500000f


	//----- nvinfo : EIATTR_COOP_GROUP_INSTR_OFFSETS
	.align		4
.L_379:
        /*070c*/ 	.byte	0x04, 0x28
        /*070e*/ 	.short	(.L_381 - .L_380)


	//   ....[0]....
.L_380:
        /*0710*/ 	.word	0x00000070


	//   ....[1]....
        /*0714*/ 	.word	0x00000140


	//   ....[2]....
        /*0718*/ 	.word	0x00000190


	//   ....[3]....
        /*071c*/ 	.word	0x000003c0


	//   ....[4]....
        /*0720*/ 	.word	0x00000520


	//   ....[5]....
        /*0724*/ 	.word	0x00000640


	//   ....[6]....
        /*0728*/ 	.word	0x000007a0


	//   ....[7]....
        /*072c*/ 	.word	0x000021a0


	//   ....[8]....
        /*0730*/ 	.word	0x000029a0


	//   ....[9]....
        /*0734*/ 	.word	0x000037e0


	//   ....[10]....
        /*0738*/ 	.word	0x00003e00


	//   ....[11]....
        /*073c*/ 	.word	0x000040a0


	//   ....[12]....
        /*0740*/ 	.word	0x00004530


	//   ....[13]....
        /*0744*/ 	.word	0x00004580


	//   ....[14]....
        /*0748*/ 	.word	0x00005660


	//   ....[15]....
        /*074c*/ 	.word	0x00005fa0


	//   ....[16]....
        /*0750*/ 	.word	0x00006d90


	//   ....[17]....
        /*0754*/ 	.word	0x00006eb0


	//   ....[18]....
        /*0758*/ 	.word	0x00007a10


	//   ....[19]....
        /*075c*/ 	.word	0x00007a70


	//   ....[20]....
        /*0760*/ 	.word	0x000094e0


	//   ....[21]....
        /*0764*/ 	.word	0x00009540


	//   ....[22]....
        /*0768*/ 	.word	0x00009f60


	//   ....[23]....
        /*076c*/ 	.word	0x00009fc0


	//   ....[24]....
        /*0770*/ 	.word	0x0000b480


	//   ....[25]....
        /*0774*/ 	.word	0x0000bc70


	//   ....[26]....
        /*0778*/ 	.word	0x0000c9c0


	//   ....[27]....
        /*077c*/ 	.word	0x0000cae0


	//   ....[28]....
        /*0780*/ 	.word	0x0000d3d0


	//   ....[29]....
        /*0784*/ 	.word	0x0000d5a0


	//   ....[30]....
        /*0788*/ 	.word	0x0000e620


	//   ....[31]....
        /*078c*/ 	.word	0x0000e690


	//   ....[32]....
        /*0790*/ 	.word	0x0000e6d0


	//   ....[33]....
        /*0794*/ 	.word	0x0000e700


	//   ....[34]....
        /*0798*/ 	.word	0x00010140


	//   ....[35]....
        /*079c*/ 	.word	0x00010150


	//   ....[36]....
        /*07a0*/ 	.word	0x00010160


	//   ....[37]....
        /*07a4*/ 	.word	0x00010170


	//   ....[38]....
        /*07a8*/ 	.word	0x00010bf0


	//   ....[39]....
        /*07ac*/ 	.word	0x00010c10


	//   ....[40]....
        /*07b0*/ 	.word	0x00010da0


	//   ....[41]....
        /*07b4*/ 	.word	0x00010dc0


	//   ....[42]....
        /*07b8*/ 	.word	0x00010f00


	//   ....[43]....
        /*07bc*/ 	.word	0x00010f20


	//   ....[44]....
        /*07c0*/ 	.word	0x00011070


	//   ....[45]....
        /*07c4*/ 	.word	0x00011090


	//   ....[46]....
        /*07c8*/ 	.word	0x000115c0


	//   ....[47]....
        /*07cc*/ 	.word	0x000115f0


	//   ....[48]....
        /*07d0*/ 	.word	0x00011ec0


	//   ....[49]....
        /*07d4*/ 	.word	0x00011ed0


	//   ....[50]....
        /*07d8*/ 	.word	0x00013030


	//   ....[51]....
        /*07dc*/ 	.word	0x00013060


	//   ....[52]....
        /*07e0*/ 	.word	0x000131d0


	//   ....[53]....
        /*07e4*/ 	.word	0x000131f0


	//   ....[54]....
        /*07e8*/ 	.word	0x00013330


	//   ....[55]....
        /*07ec*/ 	.word	0x00013350


	//   ....[56]....
        /*07f0*/ 	.word	0x000134a0


	//   ....[57]....
        /*07f4*/ 	.word	0x000134c0


	//   ....[58]....
        /*07f8*/ 	.word	0x000136a0


	//   ....[59]....
        /*07fc*/ 	.word	0x000138b0


	//   ....[60]....
        /*0800*/ 	.word	0x000138e0


	//   ....[61]....
        /*0804*/ 	.word	0x00013910


	//   ....[62]....
        /*0808*/ 	.word	0x00013940


	//   ....[63]....
        /*080c*/ 	.word	0x00013970


	//   ....[64]....
        /*0810*/ 	.word	0x000139a0


	//   ....[65]....
        /*0814*/ 	.word	0x00013b40


	//   ....[66]....
        /*0818*/ 	.word	0x00013b70


	//   ....[67]....
        /*081c*/ 	.word	0x00013ba0


	//   ....[68]....
        /*0820*/ 	.word	0x00013bd0


	//   ....[69]....
        /*0824*/ 	.word	0x00013c00


	//   ....[70]....
        /*0828*/ 	.word	0x00013c30


	//   ....[71]....
        /*082c*/ 	.word	0x00013cd0


	//   ....[72]....
        /*0830*/ 	.word	0x00013d00


	//   ....[73]....
        /*0834*/ 	.word	0x00013d10


	//   ....[74]....
        /*0838*/ 	.word	0x00013d40


	//   ....[75]....
        /*083c*/ 	.word	0x00015a40


	//   ....[76]....
        /*0840*/ 	.word	0x000164e0


	//   ....[77]....
        /*0844*/ 	.word	0x00016500


	//   ....[78]....
        /*0848*/ 	.word	0x000165b0


	//   ....[79]....
        /*084c*/ 	.word	0x000165c0


	//   ....[80]....
        /*0850*/ 	.word	0x00016640


	//   ....[81]....
        /*0854*/ 	.word	0x00016650


	//   ....[82]....
        /*0858*/ 	.word	0x000166d0


	//   ....[83]....
        /*085c*/ 	.word	0x000166e0


	//   ....[84]....
        /*0860*/ 	.word	0x00016760


	//   ....[85]....
        /*0864*/ 	.word	0x00016770


	//   ....[86]....
        /*0868*/ 	.word	0x000167f0


	//   ....[87]....
        /*086c*/ 	.word	0x00016800


	//   ....[88]....
        /*0870*/ 	.word	0x00016880


	//   ....[89]....
        /*0874*/ 	.word	0x00016890


	//   ....[90]....
        /*0878*/ 	.word	0x000168a0


	//   ....[91]....
        /*087c*/ 	.word	0x000168f0


	//   ....[92]....
        /*0880*/ 	.word	0x000194a0


	//   ....[93]....
        /*0884*/ 	.word	0x000194d0


	//   ....[94]....
        /*0888*/ 	.word	0x00019530


	//   ....[95]....
        /*088c*/ 	.word	0x00019560


	//   ....[96]....
        /*0890*/ 	.word	0x00019590


	//   ....[97]....
        /*0894*/ 	.word	0x000195c0


	//   ....[98]....
        /*0898*/ 	.word	0x000195f0


	//   ....[99]....
        /*089c*/ 	.word	0x00019620


	//   ....[100]....
        /*08a0*/ 	.word	0x000197e0


	//   ....[101]....
        /*08a4*/ 	.word	0x00019810


	//   ....[102]....
        /*08a8*/ 	.word	0x00019840


	//   ....[103]....
        /*08ac*/ 	.word	0x00019870


	//   ....[104]....
        /*08b0*/ 	.word	0x000198a0


	//   ....[105]....
        /*08b4*/ 	.word	0x000198d0


	//   ....[106]....
        /*08b8*/ 	.word	0x000199a0


	//   ....[107]....
        /*08bc*/ 	.word	0x000199c0


	//   ....[108]....
        /*08c0*/ 	.word	0x000199d0


	//   ....[109]....
        /*08c4*/ 	.word	0x00019a50


	//   ....[110]....
        /*08c8*/ 	.word	0x0001a580


	//   ....[111]....
        /*08cc*/ 	.word	0x0001abe0


	//   ....[112]....
        /*08d0*/ 	.word	0x0001ada0


	//   ....[113]....
        /*08d4*/ 	.word	0x0001adf0


	//   ....[114]....
        /*08d8*/ 	.word	0x0001ae50


	//   ....[115]....
        /*08dc*/ 	.word	0x0001af40


	//   ....[116]....
        /*08e0*/ 	.word	0x0001afa0


	//   ....[117]....
        /*08e4*/ 	.word	0x0001b090


	//   ....[118]....
        /*08e8*/ 	.word	0x0001b0f0


	//   ....[119]....
        /*08ec*/ 	.word	0x0001b1e0


	//   ....[120]....
        /*08f0*/ 	.word	0x0001b240


	//   ....[121]....
        /*08f4*/ 	.word	0x0001b330


	//   ....[122]....
        /*08f8*/ 	.word	0x0001b390


	//   ....[123]....
        /*08fc*/ 	.word	0x0001b480


	//   ....[124]....
        /*0900*/ 	.word	0x0001b4e0


	//   ....[125]....
        /*0904*/ 	.word	0x0001b5b0


	//   ....[126]....
        /*0908*/ 	.word	0x0001b630


	//   ....[127]....
        /*090c*/ 	.word	0x0001b700


	//   ....[128]....
        /*0910*/ 	.word	0x0001ba30


	//   ....[129]....
        /*0914*/ 	.word	0x0001bad0


	//   ....[130]....
        /*0918*/ 	.word	0x0001bc70


	//   ....[131]....
        /*091c*/ 	.word	0x0001bce0


	//   ....[132]....
        /*0920*/ 	.word	0x0001bd50


	//   ....[133]....
        /*0924*/ 	.word	0x0001bdc0


	//   ....[134]....
        /*0928*/ 	.word	0x0001be30


	//   ....[135]....
        /*092c*/ 	.word	0x0001beb0


	//   ....[136]....
        /*0930*/ 	.word	0x0001bf40


	//   ....[137]....
        /*0934*/ 	.word	0x0001bfe0


	//   ....[138]....
        /*0938*/ 	.word	0x0001c050


	//   ....[139]....
        /*093c*/ 	.word	0x0001c0c0


	//   ....[140]....
        /*0940*/ 	.word	0x0001c130


	//   ....[141]....
        /*0944*/ 	.word	0x0001c1b0


	//   ....[142]....
        /*0948*/ 	.word	0x0001c220


	//   ....[143]....
        /*094c*/ 	.word	0x0001c2d0


	//   ....[144]....
        /*0950*/ 	.word	0x0001c320


	//   ....[145]....
        /*0954*/ 	.word	0x0001c3d0


	//   ....[146]....
        /*0958*/ 	.word	0x0001c500


	//----- nvinfo : EIATTR_REG_RECONFIG
	.align		4
.L_381:
        /*095c*/ 	.byte	0x01, 0x54
	.zero		2


	//----- nvinfo : EIATTR_SYSCALL_OFFSETS
	.align		4
        /*0960*/ 	.byte	0x04, 0x46
        /*0962*/ 	.short	(.L_383 - .L_382)


	//   ....[0]....
.L_382:
        /*0964*/ 	.word	0x00002320


	//   ....[1]....
        /*0968*/ 	.word	0x00015670


	//   ....[2]....
        /*096c*/ 	.word	0x000157c0


	//   ....[3]....
        /*0970*/ 	.word	0x000158b0


	//   ....[4]....
        /*0974*/ 	.word	0x000160c0


	//----- nvinfo : EIATTR_MBARRIER_INSTR_OFFSETS
	.align		4
.L_383:
        /*0978*/ 	.byte	0x04, 0x39
        /*097a*/ 	.short	(.L_385 - .L_384)


	//   ....[0]....
.L_384:
        /*097c*/ 	.word	0x00000270
        /*0980*/ 	.word	0x000000ff
        /*0984*/ 	.word	0x00022800
        /*0988*/ 	.short	0x0100
        /*098a*/ 	.byte	0x08
	.zero		1


	//   ....[1]....
        /*098c*/ 	.word	0x00000280
        /*0990*/ 	.word	0x000000ff
        /*0994*/ 	.word	0x00022820
        /*0998*/ 	.short	0x0100
        /*099a*/ 	.byte	0x08
	.zero		1


	//   ....[2]....
        /*099c*/ 	.word	0x00000370
        /*09a0*/ 	.word	0x000000ff
        /*09a4*/ 	.word	0x00022830
        /*09a8*/ 	.short	0x0100
        /*09aa*/ 	.byte	0x08
	.zero		1


	//   ....[3]....
        /*09ac*/ 	.word	0x00000380
        /*09b0*/ 	.word	0x000000ff
        /*09b4*/ 	.word	0x00022840
        /*09b8*/ 	.short	0x0100
        /*09ba*/ 	.byte	0x08
	.zero		1


	//   ....[4]....
        /*09bc*/ 	.word	0x00000390
        /*09c0*/ 	.word	0x000000ff
        /*09c4*/ 	.word	0x00022838
        /*09c8*/ 	.short	0x0100
        /*09ca*/ 	.byte	0x08
	.zero		1


	//   ....[5]....
        /*09cc*/ 	.word	0x000003a0
        /*09d0*/ 	.word	0x000000ff
        /*09d4*/ 	.word	0x00022848
        /*09d8*/ 	.short	0x0100
        /*09da*/ 	.byte	0x08
	.zero		1


	//   ....[6]....
        /*09dc*/ 	.word	0x000004d0
        /*09e0*/ 	.word	0x000000ff
        /*09e4*/ 	.word	0x00022850
        /*09e8*/ 	.short	0x0100
        /*09ea*/ 	.byte	0x08
	.zero		1


	//   ....[7]....
        /*09ec*/ 	.word	0x000004e0
        /*09f0*/ 	.word	0x000000ff
        /*09f4*/ 	.word	0x00022860
        /*09f8*/ 	.short	0x0100
        /*09fa*/ 	.byte	0x08
	.zero		1


	//   ....[8]....
        /*09fc*/ 	.word	0x000004f0
        /*0a00*/ 	.word	0x000000ff
        /*0a04*/ 	.word	0x00022858
        /*0a08*/ 	.short	0x0100
        /*0a0a*/ 	.byte	0x08
	.zero		1


	//   ....[9]....
        /*0a0c*/ 	.word	0x00000500
        /*0a10*/ 	.word	0x000000ff
        /*0a14*/ 	.word	0x00022868
        /*0a18*/ 	.short	0x0100
        /*0a1a*/ 	.byte	0x08
	.zero		1


	//   ....[10]....
        /*0a1c*/ 	.word	0x000005f0
        /*0a20*/ 	.word	0x000000ff
        /*0a24*/ 	.word	0x00022870
        /*0a28*/ 	.short	0x0100
        /*0a2a*/ 	.byte	0x06
	.zero		1


	//   ....[11]....
        /*0a2c*/ 	.word	0x00000600
        /*0a30*/ 	.word	0x000000ff
        /*0a34*/ 	.word	0x00022880
        /*0a38*/ 	.short	0x0100
        /*0a3a*/ 	.byte	0x06
	.zero		1


	//   ....[12]....
        /*0a3c*/ 	.word	0x00000610
        /*0a40*/ 	.word	0x000000ff
        /*0a44*/ 	.word	0x00022878
        /*0a48*/ 	.short	0x0100
        /*0a4a*/ 	.byte	0x06
	.zero		1


	//   ....[13]....
        /*0a4c*/ 	.word	0x00000620
        /*0a50*/ 	.word	0x000000ff
        /*0a54*/ 	.word	0x00022888
        /*0a58*/ 	.short	0x0100
        /*0a5a*/ 	.byte	0x06
	.zero		1


	//   ....[14]....
        /*0a5c*/ 	.word	0x00000750
        /*0a60*/ 	.word	0x000000ff
        /*0a64*/ 	.word	0x00022890
        /*0a68*/ 	.short	0x0100
        /*0a6a*/ 	.byte	0x08
	.zero		1


	//   ....[15]....
        /*0a6c*/ 	.word	0x00000760
        /*0a70*/ 	.word	0x000000ff
        /*0a74*/ 	.word	0x000228a0
        /*0a78*/ 	.short	0x0100
        /*0a7a*/ 	.byte	0x08
	.zero		1


	//   ....[16]....
        /*0a7c*/ 	.word	0x00000770
        /*0a80*/ 	.word	0x000000ff
        /*0a84*/ 	.word	0x00022898
        /*0a88*/ 	.short	0x0100
        /*0a8a*/ 	.byte	0x08
	.zero		1


	//   ....[17]....
        /*0a8c*/ 	.word	0x00000780
        /*0a90*/ 	.word	0x000000ff
        /*0a94*/ 	.word	0x000228a8
        /*0a98*/ 	.short	0x0100
        /*0a9a*/ 	.byte	0x08
	.zero		1


	//   ....[18]....
        /*0a9c*/ 	.word	0x000008b0
        /*0aa0*/ 	.word	0x000000ff
        /*0aa4*/ 	.word	0x000228b0
        /*0aa8*/ 	.short	0x0100
        /*0aaa*/ 	.byte	0x08
	.zero		1


	//   ....[19]....
        /*0aac*/ 	.word	0x000008c0
        /*0ab0*/ 	.word	0x000000ff
        /*0ab4*/ 	.word	0x000228c0
        /*0ab8*/ 	.short	0x0100
        /*0aba*/ 	.byte	0x08
	.zero		1


	//   ....[20]....
        /*0abc*/ 	.word	0x000008d0
        /*0ac0*/ 	.word	0x000000ff
        /*0ac4*/ 	.word	0x000228b8
        /*0ac8*/ 	.short	0x0100
        /*0aca*/ 	.byte	0x08
	.zero		1


	//   ....[21]....
        /*0acc*/ 	.word	0x000008e0
        /*0ad0*/ 	.word	0x000000ff
        /*0ad4*/ 	.word	0x000228c8
        /*0ad8*/ 	.short	0x0100
        /*0ada*/ 	.byte	0x08
	.zero		1


	//   ....[22]....
        /*0adc*/ 	.word	0x000023d0
        /*0ae0*/ 	.word	0x00000003
        /*0ae4*/ 	.word	0x00022800
        /*0ae8*/ 	.short	0x010a
        /*0aea*/ 	.byte	0x3f
	.zero		1


	//   ....[23]....
        /*0aec*/ 	.word	0x000024a0
        /*0af0*/ 	.word	0x000000ff
        /*0af4*/ 	.word	0x00022830
        /*0af8*/ 	.short	0x010a
        /*0afa*/ 	.byte	0x05
	.zero		1


	//   ....[24]....
        /*0afc*/ 	.word	0x000024e0
        /*0b00*/ 	.word	0x000000ff
        /*0b04*/ 	.word	0x00022830
        /*0b08*/ 	.short	0x010a
        /*0b0a*/ 	.byte	0x05
	.zero		1


	//   ....[25]....
        /*0b0c*/ 	.word	0x000029e0
        /*0b10*/ 	.word	0x00000005
        /*0b14*/ 	.word	0x00000000
        /*0b18*/ 	.short	0x0101
        /*0b1a*/ 	.byte	0x3f
	.zero		1


	//   ....[26]....
        /*0b1c*/ 	.word	0x00004df0
        /*0b20*/ 	.word	0x000000ff
        /*0b24*/ 	.word	0x00022850
        /*0b28*/ 	.short	0x010a
        /*0b2a*/ 	.byte	0x05
	.zero		1


	//   ....[27]....
        /*0b2c*/ 	.word	0x00004e30
        /*0b30*/ 	.word	0x000000ff
        /*0b34*/ 	.word	0x00022850
        /*0b38*/ 	.short	0x010a
        /*0b3a*/ 	.byte	0x05
	.zero		1


	//   ....[28]....
        /*0b3c*/ 	.word	0x000051d0
        /*0b40*/ 	.word	0x000000ff
        /*0b44*/ 	.word	0x00000000
        /*0b48*/ 	.short	0x0101
        /*0b4a*/ 	.byte	0x05
	.zero		1


	//   ....[29]....
        /*0b4c*/ 	.word	0x00005490
        /*0b50*/ 	.word	0x000000ff
        /*0b54*/ 	.word	0x00022830
        /*0b58*/ 	.short	0x010a
        /*0b5a*/ 	.byte	0x17
	.zero		1


	//   ....[30]....
        /*0b5c*/ 	.word	0x000054d0
        /*0b60*/ 	.word	0x000000ff
        /*0b64*/ 	.word	0x00022830
        /*0b68*/ 	.short	0x010a
        /*0b6a*/ 	.byte	0x17
	.zero		1


	//   ....[31]....
        /*0b6c*/ 	.word	0x00005b20
        /*0b70*/ 	.word	0x00000015
        /*0b74*/ 	.word	0x00000000
        /*0b78*/ 	.short	0x0101
        /*0b7a*/ 	.byte	0x3f
	.zero		1


	//   ....[32]....
        /*0b7c*/ 	.word	0x00008690
        /*0b80*/ 	.word	0x000000ff
        /*0b84*/ 	.word	0x00022850
        /*0b88*/ 	.short	0x010a
        /*0b8a*/ 	.byte	0x17
	.zero		1


	//   ....[33]....
        /*0b8c*/ 	.word	0x000086d0
        /*0b90*/ 	.word	0x000000ff
        /*0b94*/ 	.word	0x00022850
        /*0b98*/ 	.short	0x010a
        /*0b9a*/ 	.byte	0x17
	.zero		1


	//   ....[34]....
        /*0b9c*/ 	.word	0x000089d0
        /*0ba0*/ 	.word	0x000000b0
        /*0ba4*/ 	.word	0x00000000
        /*0ba8*/ 	.short	0x0101
        /*0baa*/ 	.byte	0x3f
	.zero		1


	//   ....[35]....
        /*0bac*/ 	.word	0x00008de0
        /*0bb0*/ 	.word	0x000000ff
        /*0bb4*/ 	.word	0x00022830
        /*0bb8*/ 	.short	0x010a
        /*0bba*/ 	.byte	0x06
	.zero		1


	//   ....[36]....
        /*0bbc*/ 	.word	0x00008e20
        /*0bc0*/ 	.word	0x000000ff
        /*0bc4*/ 	.word	0x00022830
        /*0bc8*/ 	.short	0x010a
        /*0bca*/ 	.byte	0x06
	.zero		1


	//   ....[37]....
        /*0bcc*/ 	.word	0x0000a7a0
        /*0bd0*/ 	.word	0x0000000f
        /*0bd4*/ 	.word	0x00000000
        /*0bd8*/ 	.short	0x0101
        /*0bda*/ 	.byte	0x3f
	.zero		1


	//   ....[38]....
        /*0bdc*/ 	.word	0x0000aca0
        /*0be0*/ 	.word	0x000000ff
        /*0be4*/ 	.word	0x00022850
        /*0be8*/ 	.short	0x010a
        /*0bea*/ 	.byte	0x06
	.zero		1


	//   ....[39]....
        /*0bec*/ 	.word	0x0000ace0
        /*0bf0*/ 	.word	0x000000ff
        /*0bf4*/ 	.word	0x00022850
        /*0bf8*/ 	.short	0x010a
        /*0bfa*/ 	.byte	0x06
	.zero		1


	//   ....[40]....
        /*0bfc*/ 	.word	0x0000afc0
        /*0c00*/ 	.word	0x0000000c
        /*0c04*/ 	.word	0x00000000
        /*0c08*/ 	.short	0x0101
        /*0c0a*/ 	.byte	0x3f
	.zero		1


	//   ....[41]....
        /*0c0c*/ 	.word	0x0000b140
        /*0c10*/ 	.word	0x000000ff
        /*0c14*/ 	.word	0x00022830
        /*0c18*/ 	.short	0x010a
        /*0c1a*/ 	.byte	0x05
	.zero		1


	//   ....[42]....
        /*0c1c*/ 	.word	0x0000b180
        /*0c20*/ 	.word	0x000000ff
        /*0c24*/ 	.word	0x00022830
        /*0c28*/ 	.short	0x010a
        /*0c2a*/ 	.byte	0x05
	.zero		1


	//   ....[43]....
        /*0c2c*/ 	.word	0x0000b760
        /*0c30*/ 	.word	0x00000015
        /*0c34*/ 	.word	0x00000000
        /*0c38*/ 	.short	0x0101
        /*0c3a*/ 	.byte	0x3f
	.zero		1


	//   ....[44]....
        /*0c3c*/ 	.word	0x0000e2c0
        /*0c40*/ 	.word	0x000000ff
        /*0c44*/ 	.word	0x00022850
        /*0c48*/ 	.short	0x010a
        /*0c4a*/ 	.byte	0x05
	.zero		1


	//   ....[45]....
        /*0c4c*/ 	.word	0x0000e300
        /*0c50*/ 	.word	0x000000ff
        /*0c54*/ 	.word	0x00022850
        /*0c58*/ 	.short	0x010a
        /*0c5a*/ 	.byte	0x05
	.zero		1


	//   ....[46]....
        /*0c5c*/ 	.word	0x0000e600
        /*0c60*/ 	.word	0x000000b0
        /*0c64*/ 	.word	0x00000000
        /*0c68*/ 	.short	0x0101
        /*0c6a*/ 	.byte	0x3f
	.zero		1


	//   ....[47]....
        /*0c6c*/ 	.word	0x00010be0
        /*0c70*/ 	.word	0x000000ff
        /*0c74*/ 	.word	0x00000000
        /*0c78*/ 	.short	0x0101
        /*0c7a*/ 	.byte	0x06
	.zero		1


	//   ....[48]....
        /*0c7c*/ 	.word	0x000112e0
        /*0c80*/ 	.word	0x000000ff
        /*0c84*/ 	.word	0x00000000
        /*0c88*/ 	.short	0x0101
        /*0c8a*/ 	.byte	0x09
	.zero		1


	//   ....[49]....
        /*0c8c*/ 	.word	0x00015ca0
        /*0c90*/ 	.word	0x00000000
        /*0c94*/ 	.word	0x00022840
        /*0c98*/ 	.short	0x010a
        /*0c9a*/ 	.byte	0x3f
	.zero		1


	//   ....[50]....
        /*0c9c*/ 	.word	0x000169a0
        /*0ca0*/ 	.word	0x00000013
        /*0ca4*/ 	.word	0x00022800
        /*0ca8*/ 	.short	0x0107
        /*0caa*/ 	.byte	0x3f
	.zero		1


	//   ....[51]....
        /*0cac*/ 	.word	0x00016a90
        /*0cb0*/ 	.word	0x00000013
        /*0cb4*/ 	.word	0x00022800
        /*0cb8*/ 	.short	0x0101
        /*0cba*/ 	.byte	0x3f
	.zero		1


	//   ....[52]....
        /*0cbc*/ 	.word	0x00016ab0
        /*0cc0*/ 	.word	0x00000013
        /*0cc4*/ 	.word	0x00022820
        /*0cc8*/ 	.short	0x010a
        /*0cca*/ 	.byte	0x3f
	.zero		1


	//   ....[53]....
        /*0ccc*/ 	.word	0x00016b90
        /*0cd0*/ 	.word	0x00000002
        /*0cd4*/ 	.word	0x00022860
        /*0cd8*/ 	.short	0x010a
        /*0cda*/ 	.byte	0x3f
	.zero		1


	//   ....[54]....
        /*0cdc*/ 	.word	0x000174c0
        /*0ce0*/ 	.word	0x00000003
        /*0ce4*/ 	.word	0x00022840
        /*0ce8*/ 	.short	0x010a
        /*0cea*/ 	.byte	0x3f
	.zero		1


	//   ....[55]....
        /*0cec*/ 	.word	0x00017720
        /*0cf0*/ 	.word	0x00000003
        /*0cf4*/ 	.word	0x00022860
        /*0cf8*/ 	.short	0x010a
        /*0cfa*/ 	.byte	0x3f
	.zero		1


	//   ....[56]....
        /*0cfc*/ 	.word	0x00017f10
        /*0d00*/ 	.word	0x00000004
        /*0d04*/ 	.word	0x00022840
        /*0d08*/ 	.short	0x010a
        /*0d0a*/ 	.byte	0x3f
	.zero		1


	//   ....[57]....
        /*0d0c*/ 	.word	0x00018160
        /*0d10*/ 	.word	0x00000004
        /*0d14*/ 	.word	0x00022860
        /*0d18*/ 	.short	0x010a
        /*0d1a*/ 	.byte	0x3f
	.zero		1


	//   ....[58]....
        /*0d1c*/ 	.word	0x000188e0
        /*0d20*/ 	.word	0x00000002
        /*0d24*/ 	.word	0x00022840
        /*0d28*/ 	.short	0x010a
        /*0d2a*/ 	.byte	0x3f
	.zero		1


	//   ....[59]....
        /*0d2c*/ 	.word	0x00018b40
        /*0d30*/ 	.word	0x00000002
        /*0d34*/ 	.word	0x00022860
        /*0d38*/ 	.short	0x010a
        /*0d3a*/ 	.byte	0x3f
	.zero		1


	//   ....[60]....
        /*0d3c*/ 	.word	0x0001a500
        /*0d40*/ 	.word	0x00000000
        /*0d44*/ 	.word	0x00022820
        /*0d48*/ 	.short	0x010a
        /*0d4a*/ 	.byte	0x3f
	.zero		1


	//   ....[61]....
        /*0d4c*/ 	.word	0x0001a6c0
        /*0d50*/ 	.word	0x00000006
        /*0d54*/ 	.word	0x00000000
        /*0d58*/ 	.short	0x010a
        /*0d5a*/ 	.byte	0x3f
	.zero		1


	//   ....[62]....
        /*0d5c*/ 	.word	0x0001a730
        /*0d60*/ 	.word	0x00000007
        /*0d64*/ 	.word	0x00000000
        /*0d68*/ 	.short	0x010a
        /*0d6a*/ 	.byte	0x3f
	.zero		1


	//   ....[63]....
        /*0d6c*/ 	.word	0x0001a7a0
        /*0d70*/ 	.word	0x00000004
        /*0d74*/ 	.word	0x00000000
        /*0d78*/ 	.short	0x010a
        /*0d7a*/ 	.byte	0x3f
	.zero		1


	//   ....[64]....
        /*0d7c*/ 	.word	0x0001a7d0
        /*0d80*/ 	.word	0x00000003
        /*0d84*/ 	.word	0x00000000
        /*0d88*/ 	.short	0x010a
        /*0d8a*/ 	.byte	0x3f
	.zero		1


	//   ....[65]....
        /*0d8c*/ 	.word	0x0001a830
        /*0d90*/ 	.word	0x00000003
        /*0d94*/ 	.word	0x00022800
        /*0d98*/ 	.short	0x010a
        /*0d9a*/ 	.byte	0x3f
	.zero		1


	//   ....[66]....
        /*0d9c*/ 	.word	0x0001a890
        /*0da0*/ 	.word	0x00000005
        /*0da4*/ 	.word	0x00022830
        /*0da8*/ 	.short	0x010a
        /*0daa*/ 	.byte	0x3f
	.zero		1


	//   ....[67]....
        /*0dac*/ 	.word	0x0001a8f0
        /*0db0*/ 	.word	0x00000009
        /*0db4*/ 	.word	0x00022850
        /*0db8*/ 	.short	0x010a
        /*0dba*/ 	.byte	0x3f
	.zero		1


	//   ....[68]....
        /*0dbc*/ 	.word	0x0001a950
        /*0dc0*/ 	.word	0x00000006
        /*0dc4*/ 	.word	0x00022830
        /*0dc8*/ 	.short	0x010a
        /*0dca*/ 	.byte	0x3f
	.zero		1


	//   ....[69]....
        /*0dcc*/ 	.word	0x0001a9a0
        /*0dd0*/ 	.word	0x000000b0
        /*0dd4*/ 	.word	0x00022850
        /*0dd8*/ 	.short	0x010a
        /*0dda*/ 	.byte	0x3f
	.zero		1


	//   ....[70]....
        /*0ddc*/ 	.word	0x0001aa00
        /*0de0*/ 	.word	0x00000004
        /*0de4*/ 	.word	0x00022830
        /*0de8*/ 	.short	0x010a
        /*0dea*/ 	.byte	0x3f
	.zero		1


	//   ....[71]....
        /*0dec*/ 	.word	0x0001aa50
        /*0df0*/ 	.word	0x0000000c
        /*0df4*/ 	.word	0x00022850
        /*0df8*/ 	.short	0x010a
        /*0dfa*/ 	.byte	0x3f
	.zero		1


	//   ....[72]....
        /*0dfc*/ 	.word	0x0001aab0
        /*0e00*/ 	.word	0x00000004
        /*0e04*/ 	.word	0x00022830
        /*0e08*/ 	.short	0x010a
        /*0e0a*/ 	.byte	0x3f
	.zero		1


	//   ....[73]....
        /*0e0c*/ 	.word	0x0001ab00
        /*0e10*/ 	.word	0x000000b0
        /*0e14*/ 	.word	0x00022850
        /*0e18*/ 	.short	0x010a
        /*0e1a*/ 	.byte	0x3f
	.zero		1


	//   ....[74]....
        /*0e1c*/ 	.word	0x0001aca0
        /*0e20*/ 	.word	0x00000000
        /*0e24*/ 	.word	0x00022840
        /*0e28*/ 	.short	0x010a
        /*0e2a*/ 	.byte	0x3f
	.zero		1


	//   ....[75]....
        /*0e2c*/ 	.word	0x0001b740
        /*0e30*/ 	.word	0x00000013
        /*0e34*/ 	.word	0x00022820
        /*0e38*/ 	.short	0x010a
        /*0e3a*/ 	.byte	0x3f
	.zero		1


	//   ....[76]....
        /*0e3c*/ 	.word	0x0001b790
        /*0e40*/ 	.word	0x00000002
        /*0e44*/ 	.word	0x00022860
        /*0e48*/ 	.short	0x010a
        /*0e4a*/ 	.byte	0x3f
	.zero		1


	//   ....[77]....
        /*0e4c*/ 	.word	0x0001b7e0
        /*0e50*/ 	.word	0x00000003
        /*0e54*/ 	.word	0x00022840
        /*0e58*/ 	.short	0x010a
        /*0e5a*/ 	.byte	0x3f
	.zero		1


	//   ....[78]....
        /*0e5c*/ 	.word	0x0001b830
        /*0e60*/ 	.word	0x00000003
        /*0e64*/ 	.word	0x00022860
        /*0e68*/ 	.short	0x010a
        /*0e6a*/ 	.byte	0x3f
	.zero		1


	//   ....[79]....
        /*0e6c*/ 	.word	0x0001b880
        /*0e70*/ 	.word	0x00000004
        /*0e74*/ 	.word	0x00022840
        /*0e78*/ 	.short	0x010a
        /*0e7a*/ 	.byte	0x3f
	.zero		1


	//   ....[80]....
        /*0e7c*/ 	.word	0x0001b8d0
        /*0e80*/ 	.word	0x00000004
        /*0e84*/ 	.word	0x00022860
        /*0e88*/ 	.short	0x010a
        /*0e8a*/ 	.byte	0x3f
	.zero		1


	//   ....[81]....
        /*0e8c*/ 	.word	0x0001b920
        /*0e90*/ 	.word	0x00000002
        /*0e94*/ 	.word	0x00022840
        /*0e98*/ 	.short	0x010a
        /*0e9a*/ 	.byte	0x3f
	.zero		1


	//   ....[82]....
        /*0e9c*/ 	.word	0x0001b970
        /*0ea0*/ 	.word	0x00000002
        /*0ea4*/ 	.word	0x00022860
        /*0ea8*/ 	.short	0x010a
        /*0eaa*/ 	.byte	0x3f
	.zero		1


	//   ....[83]....
        /*0eac*/ 	.word	0x0001c420
        /*0eb0*/ 	.word	0x00000000
        /*0eb4*/ 	.word	0x00022820
        /*0eb8*/ 	.short	0x010a
        /*0eba*/ 	.byte	0x3f
	.zero		1


	//   ....[84]....
        /*0ebc*/ 	.word	0x0001c5c0
        /*0ec0*/ 	.word	0x00000006
        /*0ec4*/ 	.word	0x00000000
        /*0ec8*/ 	.short	0x010a
        /*0eca*/ 	.byte	0x3f
	.zero		1


	//   ....[85]....
        /*0ecc*/ 	.word	0x0001c610
        /*0ed0*/ 	.word	0x00000007
        /*0ed4*/ 	.word	0x00000000
        /*0ed8*/ 	.short	0x010a
        /*0eda*/ 	.byte	0x3f
	.zero		1


	//   ....[86]....
        /*0edc*/ 	.word	0x0001c660
        /*0ee0*/ 	.word	0x00000004
        /*0ee4*/ 	.word	0x00000000
        /*0ee8*/ 	.short	0x010a
        /*0eea*/ 	.byte	0x3f
	.zero		1


	//----- nvinfo : EIATTR_NUM_MBARRIERS
	.align		4
.L_385:
        /*0eec*/ 	.byte	0x03, 0x38
        /*0eee*/ 	.short	0x0016


	//----- nvinfo : EIATTR_EXIT_INSTR_OFFSETS
	.align		4
        /*0ef0*/ 	.byte	0x04, 0x1c
        /*0ef2*/ 	.short	(.L_387 - .L_386)


	//   ....[0]....
.L_386:
        /*0ef4*/ 	.word	0x00000a70


	//   ....[1]....
        /*0ef8*/ 	.word	0x00013640


	//   ....[2]....
        /*0efc*/ 	.word	0x0001a820


	//----- nvinfo : EIATTR_MAX_THREADS
	.align		4
.L_387:
        /*0f00*/ 	.byte	0x04, 0x05
        /*0f02*/ 	.short	(.L_389 - .L_388)
.L_388:
        /*0f04*/ 	.word	0x00000180
        /*0f08*/ 	.word	0x00000001
        /*0f0c*/ 	.word	0x00000001


	//----- nvinfo : EIATTR_CRS_STACK_SIZE
	.align		4
.L_389:
        /*0f10*/ 	.byte	0x04, 0x1e
        /*0f12*/ 	.short	(.L_391 - .L_390)
.L_390:
        /*0f14*/ 	.word	0x00000000


	//----- nvinfo : EIATTR_CBANK_PARAM_SIZE
	.align		4
.L_391:
        /*0f18*/ 	.byte	0x03, 0x19
        /*0f1a*/ 	.short	0x0af0


	//----- nvinfo : EIATTR_PARAM_CBANK
	.align		4
        /*0f1c*/ 	.byte	0x04, 0x0a
        /*0f1e*/ 	.short	(.L_393 - .L_392)
	.align		4
.L_392:
        /*0f20*/ 	.word	index@(.nv.constant0._ZN7cutlass13device_kernelIN5flash11enable_sm90INS1_16FlashAttnFwdSm90INS1_25CollectiveMainloopFwdSm90ILi2EN4cute5tupleIJNS5_1CILi1EEES8_S8_EEENS6_IJNS7_ILi128EEENS7_ILi96EEENS7_ILi64EEEEEELi256ENS_10bfloat16_tEfNS_4arch4Sm90ELb0ELb1ELb1ELb1ELb0ELb0ELb0ELb1ELb0ELb1ELb1ELb0EEENS1_21CollectiveEpilogueFwdINS6_IJSA_NS7_ILi256EEESB_EEES9_SE_SG_Li256ELb1ELb1ELb1ELb0EEENS1_36VarlenDynamicPersistentTileSchedulerILi128ELi96ELi256ELi128ELb1ELb1ELb1ELb1ELb0ELb1EEEEEEEEEvNT_6ParamsE)
        /*0f24*/ 	.short	0x0210
        /*0f26*/ 	.short	0x0af0


	//----- nvinfo : EIATTR_SW_WAR
	.align		4
.L_393:
        /*0f28*/ 	.byte	0x04, 0x36
        /*0f2a*/ 	.short	(.L_395 - .L_394)
.L_394:
        /*0f2c*/ 	.word	0x00000008
.L_395:


//--------------------- .nv.info._ZN7cutlass13device_kernelIN5flash11enable_sm90INS1_16FlashAttnFwdSm90INS1_25CollectiveMainloopFwdSm90ILi2EN4cute5tupleIJNS5_1CILi1EEES8_S8_EEENS6_IJNS7_ILi128EEENS7_ILi96EEENS7_ILi64EEEEEELi256ENS_10bfloat16_tEfNS_4arch4Sm90ELb0ELb1ELb1ELb1ELb0ELb1ELb0ELb1ELb0ELb1ELb1ELb0EEENS1_21CollectiveEpilogueFwdINS6_IJSA_NS7_ILi256EEESB_EEES9_SE_SG_Li256ELb1ELb1ELb1ELb0EEENS1_36VarlenDynamicPersistentTileSchedulerILi128ELi96ELi256ELi128ELb1ELb1ELb1ELb1ELb0ELb1EEEEEEEEEvNT_6ParamsE --------------------------
	.section	.nv.info._ZN7cutlass13device_kernelIN5flash11enable_sm90INS1_16FlashAttnFwdSm90INS1_25CollectiveMainloopFwdSm90ILi2EN4cute5tupleIJNS5_1CILi1EEES8_S8_EEENS6_IJNS7_ILi128EEENS7_ILi96EEENS7_ILi64EEEEEELi256ENS_10bfloat16_tEfNS_4arch4Sm90ELb0ELb1ELb1ELb1ELb0ELb1ELb0ELb1ELb0ELb1ELb1ELb0EEENS1_21CollectiveEpilogueFwdINS6_IJSA_NS7_ILi256EEESB_EEES9_SE_SG_Li256ELb1ELb1ELb1ELb0EEENS1_36VarlenDynamicPersistentTileSchedulerILi128ELi96ELi256ELi128ELb1ELb1ELb1ELb1ELb0ELb1EEEEEEEEEvNT_6ParamsE,"",@"SHT_CUDA_INFO"
	.sectionflags	@""
	.align	4


	//----- nvinfo : EIATTR_CUDA_API_VERSION
	.align		4
        /*0000*/ 	.byte	0x04, 0x37
        /*0002*/ 	.short	(.L_397 - .L_396)
.L_396:
        /*0004*/ 	.word	0x00000082


	//----- nvinfo : EIATTR_KPARAM_INFO
	.align		4
.L_397:
        /*0008*/ 	.byte	0x04, 0x17
        /*000a*/ 	.short	(.L_399 - .L_398)
.L_398:
        /*000c*/ 	.word	0x00000000
        /*0010*/ 	.short	0x0000
        /*0012*/ 	.short	0x0070
        /*0014*/ 	.byte	0x00, 0xf0, 0x01, 0x2a


	//----- nvinfo : EIATTR_SPARSE_MMA_MASK
	.align		4
.L_399:
        /*0018*/ 	.byte	0x03, 0x50
        /*001a*/ 	.short	0x0000


	//----- nvinfo : EIATTR_MAXREG_COUNT
	.align		4
        /*001c*/ 	.byte	0x03, 0x1b
        /*001e*/ 	.short	0x00a8


	//----- nvinfo : EIATTR_NUM_BARRIERS
	.align		4
        /*0020*/ 	.byte	0x02, 0x4c
        /*0022*/ 	.byte	0x10
	.zero		1


	//----- nvinfo : EIATTR_EXTERNS
	.align		4
        /*0024*/ 	.byte	0x04, 0x0f
        /*0026*/ 	.short	(.L_401 - .L_400)


	//   ....[0]....
	.align		4
.L_400:
        /*0028*/ 	.word	index@(__assertfail)


	//----- nvinfo : EIATTR_ANNOTATIONS
	.align		4
.L_401:
        /*002c*/ 	.byte	0x04, 0x55
        /*002e*/ 	.short	(.L_403 - .L_402)


	//   ....[0]....
.L_402:
        /* <DEDUP_REMOVED lines=84> */


	//----- nvinfo : EIATTR_MERCURY_ISA_VERSION
	.align		4
.L_403:
        /*0560*/ 	.byte	0x03, 0x5f
        /*0562*/ 	.short	0x0101


	//----- nvinfo : EIATTR_UNUSED_LOAD_BYTE_OFFSET
	.align		4
        /*0564*/ 	.byte	0x04, 0x44
        /*0566*/ 	.short	(.L_405 - .L_404)


	//   ....[0]....
.L_404:
        /*0568*/ 	.word	0x00000ae0
        /*056c*/ 	.word	0x0000fff0


	//   ....[1]....
        /*0570*/ 	.word	0x000173b0
        /*0574*/ 	.word	0x0000fff0


	//----- nvinfo : EIATTR_INT_WARP_WIDE_INSTR_OFFSETS
	.align		4
.L_405:
        /*0578*/ 	.byte	0x04, 0x31
        /*057a*/ 	.short	(.L_407 - .L_406)


	//   ....[0]....
.L_406:
        /*057c*/ 	.word	0x00000190


	//   ....[1]....
        /*0580*/ 	.word	0x000001d0


	//   ....[2]....
        /*0584*/ 	.word	0x00000240


	//   ....[3]....
        /*0588*/ 	.word	0x0001fdf0


	//   ....[4]....
        /*058c*/ 	.word	0x0001fe80


	//   ....[5]....
        /*0590*/ 	.word	0x00023b00


	//   ....[6]....
        /*0594*/ 	.word	0x00023b90


	//----- nvinfo : EIATTR_COOP_GROUP_MASK_REGIDS
	.align		4
.L_407:
        /*0598*/ 	.byte	0x04, 0x29
        /*059a*/ 	.short	(.L_409 - .L_408)


	//   ....[0]....
.L_408:
        /*059c*/ 	.word	0xffffffff


	//   ....[1]....
        /*05a0*/ 	.word	0xffffffff


	//   ....[2]....
        /*05a4*/ 	.word	0xffffffff


	//   ....[3]....
        /*05a8*/ 	.word	0xffffffff


	//   ....[4]....
        /*05ac*/ 	.word	0xffffffff


	//   ....[5]....
        /*05b0*/ 	.word	0xffffffff


	//   ....[6]....
        /*05b4*/ 	.word	0xffffffff


	//   ....[7]....
        /*05b8*/ 	.word	0xffffffff


	//   ....[8]....
        /*05bc*/ 	.word	0xffffffff


	//   ....[9]....
        /*05c0*/ 	.word	0xffffffff


	//   ....[10]....
        /*05c4*/ 	.word	0xffffffff


	//   ....[11]....
        /*05c8*/ 	.word	0xffffffff


	//   ....[12]....
        /*05cc*/ 	.word	0xffffffff


	//   ....[13]....
        /*05d0*/ 	.word	0xffffffff


	//   ....[14]....
        /*05d4*/ 	.word	0xffffffff


	//   ....[15]....
        /*05d8*/ 	.word	0xffffffff


	//   ....[16]....
        /*05dc*/ 	.word	0xffffffff


	//   ....[17]....
        /*05e0*/ 	.word	0xffffffff


	//   ....[18]....
        /*05e4*/ 	.word	0xffffffff


	//   ....[19]....
        /*05e8*/ 	.word	0xffffffff


	//   ....[20]....
        /*05ec*/ 	.word	0xffffffff


	//   ....[21]....
        /*05f0*/ 	.word	0xffffffff


	//   ....[22]....
        /*05f4*/ 	.word	0xffffffff


	//   ....[23]....
        /*05f8*/ 	.word	0xffffffff


	//   ....[24]....
        /*05fc*/ 	.word	0xffffffff


	//   ....[25]....
        /*0600*/ 	.word	0xffffffff


	//   ....[26]....
        /*0604*/ 	.word	0xffffffff


	//   ....[27]....
        /*0608*/ 	.word	0xffffffff


	//   ....[28]....
        /*060c*/ 	.word	0xffffffff


	//   ....[29]....
        /*0610*/ 	.word	0xffffffff


	//   ....[30]....
        /*0614*/ 	.word	0xffffffff


	//   ....[31]....
        /*0618*/ 	.word	0xffffffff


	//   ....[32]....
        /*061c*/ 	.word	0xffffffff


	//   ....[33]....
        /*0620*/ 	.word	0xffffffff


	//   ....[34]....
        /*0624*/ 	.word	0xffffffff


	//   ....[35]....
        /*0628*/ 	.word	0xffffffff


	//   ....[36]....
        /*062c*/ 	.word	0xffffffff


	//   ....[37]....
        /*0630*/ 	.word	0xffffffff


	//   ....[38]....
        /*0634*/ 	.word	0xffffffff


	//   ....[39]....
        /*0638*/ 	.word	0xffffffff


	//   ....[40]....
        /*063c*/ 	.word	0xffffffff


	//   ....[41]....
        /*0640*/ 	.word	0xffffffff


	//   ....[42]....
        /*0644*/ 	.word	0xffffffff


	//   ....[43]....
        /*0648*/ 	.word	0xffffffff


	//   ....[44]....
        /*064c*/ 	.word	0xffffffff


	//   ....[45]....
        /*0650*/ 	.word	0xffffffff


	//   ....[46]....
        /*0654*/ 	.word	0xffffffff


	//   ....[47]....
        /*0658*/ 	.word	0xffffffff


	//   ....[48]....
        /*065c*/ 	.word	0xffffffff


	//   ....[49]....
        /*0660*/ 	.word	0xffffffff


	//   ....[50]....
        /*0664*/ 	.word	0xffffffff


	//   ....[51]....
        /*0668*/ 	.word	0xffffffff


	//   ....[52]....
        /*066c*/ 	.word	0xffffffff


	//   ....[53]....
        /*0670*/ 	.word	0xffffffff


	//   ....[54]....
        /*0674*/ 	.word	0xffffffff


	//   ....[55]....
        /*0678*/ 	.word	0xffffffff


	//   ....[56]....
        /*067c*/ 	.word	0xffffffff


	//   ....[57]....
        /*0680*/ 	.word	0xffffffff


	//   ....[58]....
        /*0684*/ 	.word	0xffffffff


	//   ....[59]....
        /*0688*/ 	.word	0xffffffff


	//   ....[60]....
        /*068c*/ 	.word	0xffffffff


	//   ....[61]....
        /*0690*/ 	.word	0xffffffff


	//   ....[62]....
        /*0694*/ 	.word	0xffffffff


	//   ....[63]....
        /*0698*/ 	.word	0xffffffff


	//   ....[64]....
        /*069c*/ 	.word	0xffffffff


	//   ....[65]....
        /*06a0*/ 	.word	0xffffffff


	//   ....[66]....
        /*06a4*/ 	.word	0xffffffff


	//   ....[67]....
        /*06a8*/ 	.word	0xffffffff


	//   ....[68]....
        /*06ac*/ 	.word	0xffffffff


	//   ....[69]....
        /*06b0*/ 	.word	0xffffffff


	//   ....[70]....
        /*06b4*/ 	.word	0xffffffff


	//   ....[71]....
        /*06b8*/ 	.word	0xffffffff


	//   ....[72]....
        /*06bc*/ 	.word	0xffffffff


	//   ....[73]....
        /*06c0*/ 	.word	0xffffffff


	//   ....[74]....
        /*06c4*/ 	.word	0xffffffff


	//   ....[75]....
        /*06c8*/ 	.word	0xffffffff


	//   ....[76]....
        /*06cc*/ 	.word	0xffffffff


	//   ....[77]....
        /*06d0*/ 	.word	0xffffffff


	//   ....[78]....
        /*06d4*/ 	.word	0xffffffff


	//   ....[79]....
        /*06d8*/ 	.word	0xffffffff


	//   ....[80]....
        /*06dc*/ 	.word	0xffffffff


	//   ....[81]....
        /*06e0*/ 	.word	0xffffffff


	//   ....[82]....
        /*06e4*/ 	.word	0xffffffff


	//   ....[83]....
        /*06e8*/ 	.word	0xffffffff


	//   ....[84]....
        /*06ec*/ 	.word	0xffffffff


	//   ....[85]....
        /*06f0*/ 	.word	0xffffffff


	//   ....[86]....
        /*06f4*/ 	.word	0xffffffff


	//   ....[87]....
        /*06f8*/ 	.word	0xffffffff


	//   ....[88]....
        /*06fc*/ 	.word	0xffffffff


	//   ....[89]....
        /*0700*/ 	.word	0xffffffff


	//   ....[90]....
        /*0704*/ 	.word	0xffffffff


	//   ....[91]....
        /*0708*/ 	.word	0xffffffff


	//   ....[92]....
        /*070c*/ 	.word	0xffffffff


	//   ....[93]....
        /*0710*/ 	.word	0xffffffff


	//   ....[94]....
        /*0714*/ 	.word	0xffffffff


	//   ....[95]....
        /*0718*/ 	.word	0xffffffff


	//   ....[96]....
        /*071c*/ 	.word	0xffffffff


	//   ....[97]....
        /*0720*/ 	.word	0xffffffff


	//   ....[98]....
        /*0724*/ 	.word	0xffffffff


	//   ....[99]....
        /*0728*/ 	.word	0xffffffff


	//   ....[100]....
        /*072c*/ 	.word	0xffffffff


	//   ....[101]....
        /*0730*/ 	.word	0xffffffff


	//   ....[102]....
        /*0734*/ 	.word	0xffffffff


	//   ....[103]....
        /*0738*/ 	.word	0xffffffff


	//   ....[104]....
        /*073c*/ 	.word	0xffffffff


	//   ....[105]....
        /*0740*/ 	.word	0xffffffff


	//   ....[106]....
        /*0744*/ 	.word	0xffffffff


	//   ....[107]....
        /*0748*/ 	.word	0xffffffff


	//   ....[108]....
        /*074c*/ 	.word	0xffffffff


	//   ....[109]....
        /*0750*/ 	.word	0xffffffff


	//   ....[110]....
        /*0754*/ 	.word	0xffffffff


	//   ....[111]....
        /*0758*/ 	.word	0xffffffff


	//   ....[112]....
        /*075c*/ 	.word	0xffffffff


	//   ....[113]....
        /*0760*/ 	.word	0xffffffff


	//   ....[114]....
        /*0764*/ 	.word	0xffffffff


	//   ....[115]....
        /*0768*/ 	.word	0xffffffff


	//   ....[116]....
        /*076c*/ 	.word	0xffffffff


	//   ....[117]....
        /*0770*/ 	.word	0xffffffff


	//   ....[118]....
        /*0774*/ 	.word	0xffffffff


	//   ....[119]....
        /*0778*/ 	.word	0xffffffff


	//   ....[120]....
        /*077c*/ 	.word	0xffffffff


	//   ....[121]....
        /*0780*/ 	.word	0xffffffff


	//   ....[122]....
        /*0784*/ 	.word	0xffffffff


	//   ....[123]....
        /*0788*/ 	.word	0xffffffff


	//   ....[124]....
        /*078c*/ 	.word	0xffffffff


	//   ....[125]....
        /*0790*/ 	.word	0xffffffff


	//   ....[126]....
        /*0794*/ 	.word	0xffffffff


	//   ....[127]....
        /*0798*/ 	.word	0xffffffff


	//   ....[128]....
        /*079c*/ 	.word	0x0500000f


	//   ....[129]....
        /*07a0*/ 	.word	0x0500000f


	//   ....[130]....
        /*07a4*/ 	.word	0x0500000f


	//   ....[131]....
        /*07a8*/ 	.word	0x0500000f


	//   ....[132]....
        /*07ac*/ 	.word	0x0500000f


	//   ....[133]....
        /*07b0*/ 	.word	0x0500000f


	//   ....[134]....
        /*07b4*/ 	.word	0x0500000f


	//   ....[135]....
        /*07b8*/ 	.word	0x0500000f


	//   ....[136]....
        /*07bc*/ 	.word	0x0500000f


	//   ....[137]....
        /*07c0*/ 	.word	0x0500000f


	//   ....[138]....
        /*07c4*/ 	.word	0x0500000f


	//   ....[139]....
        /*07c8*/ 	.word	0x0500000f


	//   ....[140]....
        /*07cc*/ 	.word	0x0500000f


	//   ....[141]....
        /*07d0*/ 	.word	0x0500000f


	//   ....[142]....
        /*07d4*/ 	.word	0x0500000f


	//   ....[143]....
        /*07d8*/ 	.word	0x0500000f


	//   ....[144]....
        /*07dc*/ 	.word	0x0500000f


	//   ....[145]....
        /*07e0*/ 	.word	0x0500000f


	//   ....[146]....
        /*07e4*/ 	.word	0x0500000f


	//   ....[147]....
        /*07e8*/ 	.word	0x0500000f


	//   ....[148]....
        /*07ec*/ 	.word	0x0500000f


	//   ....[149]....
        /*07f0*/ 	.word	0x0500000f


	//   ....[150]....
        /*07f4*/ 	.word	0x0500000f


	//   ....[151]....
        /*07f8*/ 	.word	0x0500000f


	//   ....[152]....
        /*07fc*/ 	.word	0x0500000f


	//   ....[153]....
        /*0800*/ 	.word	0x0500000f


	//   ....[154]....
        /*0804*/ 	.word	0x0500000f


	//   ....[155]....
        /*0808*/ 	.word	0x0500000f


	//   ....[156]....
        /*080c*/ 	.word	0x0500000f


	//   ....[157]....
        /*0810*/ 	.word	0x0500000f


	//   ....[158]....
        /*0814*/ 	.word	0x0500000f


	//   ....[159]....
        /*0818*/ 	.word	0x0500000f


	//   ....[160]....
        /*081c*/ 	.word	0x0500000f


	//   ....[161]....
        /*0820*/ 	.word	0x0500000f


	//   ....[162]....
        /*0824*/ 	.word	0x0500000f


	//   ....[163]....
        /*0828*/ 	.word	0x0500000f


	//   ....[164]....
        /*082c*/ 	.word	0x0500000f


	//   ....[165]....
        /*0830*/ 	.word	0x0500000f


	//   ....[166]....
        /*0834*/ 	.word	0x0500000f


	//   ....[167]....
        /*0838*/ 	.word	0x0500000f


	//   ....[168]....
        /*083c*/ 	.word	0x0500000f


	//   ....[169]....
        /*0840*/ 	.word	0x0500000f


	//   ....[170]....
        /*0844*/ 	.word	0x0500000f


	//   ....[171]....
        /*0848*/ 	.word	0x0500000f


	//   ....[172]....
        /*084c*/ 	.word	0x0500000f


	//   ....[173]....
        /*0850*/ 	.word	0x0500000f


	//   ....[174]....
        /*0854*/ 	.word	0x0500000f


	//   ....[175]....
        /*0858*/ 	.word	0x0500000f


	//   ....[176]....
        /*085c*/ 	.word	0x0500000f


	//   ....[177]....
        /*0860*/ 	.word	0x0500000f


	//   ....[178]....
        /*0864*/ 	.word	0x0500000f


	//   ....[179]....
        /*0868*/ 	.word	0x0500000f


	//   ....[180]....
        /*086c*/ 	.word	0x0500000f


	//   ....[181]....
        /*0870*/ 	.word	0x0500000f


	//   ....[182]....
        /*0874*/ 	.word	0x0500000f


	//   ....[183]....
        /*0878*/ 	.word	0x0500000f


	//   ....[184]....
        /*087c*/ 	.word	0x0500000f


	//   ....[185]....
        /*0880*/ 	.word	0x0500000f


	//   ....[186]....
        /*0884*/ 	.word	0x0500000f


	//   ....[187]....
        /*0888*/ 	.word	0x0500000f


	//   ....[188]....
        /*088c*/ 	.word	0x0500000f


	//   ....[189]....
        /*0890*/ 	.word	0x0500000f


	//   ....[190]....
        /*0894*/ 	.word	0x0500000f


	//   ....[191]....
        /*0898*/ 	.word	0x0500000f


	//   ....[192]....
        /*089c*/ 	.word	0x0500000f


	//   ....[193]....
        /*08a0*/ 	.word	0x0500000f


	//   ....[194]....
        /*08a4*/ 	.word	0x0500000f


	//   ....[195]....
        /*08a8*/ 	.word	0x0500000f


	//   ....[196]....
        /*08ac*/ 	.word	0x0500000f


	//   ....[197]....
        /*08b0*/ 	.word	0x0500000f


	//   ....[198]....
        /*08b4*/ 	.word	0x0500000f


	//   ....[199]....
        /*08b8*/ 	.word	0x0500000f


	//   ....[200]....
        /*08bc*/ 	.word	0x0500000f


	//   ....[201]....
        /*08c0*/ 	.word	0x0500000f


	//----- nvinfo : EIATTR_COOP_GROUP_INSTR_OFFSETS
	.align		4
.L_409:
        /*08c4*/ 	.byte	0x04, 0x28
        /*08c6*/ 	.short	(.L_411 - .L_410)


	//   ....[0]....
.L_410:
        /*08c8*/ 	.word	0x00000070


	//   ....[1]....
        /*08cc*/ 	.word	0x000001a0


	//   ....[2]....
        /*08d0*/ 	.word	0x000001f0


	//   ....[3]....
        /*08d4*/ 	.word	0x00000420


	//   ....[4]....
        /*08d8*/ 	.word	0x00000580


	//   ....[5]....
        /*08dc*/ 	.word	0x000006a0


	//   ....[6]....
        /*08e0*/ 	.word	0x00000800


	//   ....[7]....
        /*08e4*/ 	.word	0x00006e30


	//   ....[8]....
        /*08e8*/ 	.word	0x000075b0


	//   ....[9]....
        /*08ec*/ 	.word	0x000075c0


	//   ....[10]....
        /*08f0*/ 	.word	0x000075d0


	//   ....[11]....
        /*08f4*/ 	.word	0x000075e0


	//   ....[12]....
        /*08f8*/ 	.word	0x00007900


	//   ....[13]....
        /*08fc*/ 	.word	0x00007910


	//   ....[14]....
        /*0900*/ 	.word	0x00007920


	//   ....[15]....
        /*0904*/ 	.word	0x00007930


	//   ....[16]....
        /*0908*/ 	.word	0x00008c10


	//   ....[17]....
        /*090c*/ 	.word	0x00008c30


	//   ....[18]....
        /*0910*/ 	.word	0x00008c40


	//   ....[19]....
        /*0914*/ 	.word	0x00008c50


	//   ....[20]....
        /*0918*/ 	.word	0x00008d40


	//   ....[21]....
        /*091c*/ 	.word	0x00008d60


	//   ....[22]....
        /*0920*/ 	.word	0x00008df0


	//   ....[23]....
        /*0924*/ 	.word	0x00008e20


	//   ....[24]....
        /*0928*/ 	.word	0x0000a690


	//   ....[25]....
        /*092c*/ 	.word	0x0000b140


	//   ....[26]....
        /*0930*/ 	.word	0x0000bad0


	//   ....[27]....
        /*0934*/ 	.word	0x0000bbe0


	//   ....[28]....
        /*0938*/ 	.word	0x0000c100


	//   ....[29]....
        /*093c*/ 	.word	0x0000c1d0


	//   ....[30]....
        /*0940*/ 	.word	0x0000d5a0


	//   ....[31]....
        /*0944*/ 	.word	0x0000de20


	//   ....[32]....
        /*0948*/ 	.word	0x0000ec00


	//   ....[33]....
        /*094c*/ 	.word	0x0000ed60


	//   ....[34]....
        /*0950*/ 	.word	0x0000f690


	//   ....[35]....
        /*0954*/ 	.word	0x0000f860


	//   ....[36]....
        /*0958*/ 	.word	0x00011530


	//   ....[37]....
        /*095c*/ 	.word	0x00011590


	//   ....[38]....
        /*0960*/ 	.word	0x00011fe0


	//   ....[39]....
        /*0964*/ 	.word	0x00012040


	//   ....[40]....
        /*0968*/ 	.word	0x00013580


	//   ....[41]....
        /*096c*/ 	.word	0x00013e00


	//   ....[42]....
        /*0970*/ 	.word	0x00014be0


	//   ....[43]....
        /*0974*/ 	.word	0x00014d00


	//   ....[44]....
        /*0978*/ 	.word	0x000156c0


	//   ....[45]....
        /*097c*/ 	.word	0x00015890


	//   ....[46]....
        /*0980*/ 	.word	0x00016930


	//   ....[47]....
        /*0984*/ 	.word	0x00016960


	//   ....[48]....
        /*0988*/ 	.word	0x000169c0


	//   ....[49]....
        /*098c*/ 	.word	0x000169d0


	//   ....[50]....
        /*0990*/ 	.word	0x000183f0


	//   ....[51]....
        /*0994*/ 	.word	0x00018410


	//   ....[52]....
        /*0998*/ 	.word	0x00018420


	//   ....[53]....
        /*099c*/ 	.word	0x00018430


	//   ....[54]....
        /*09a0*/ 	.word	0x00018e40


	//   ....[55]....
        /*09a4*/ 	.word	0x00018e50


	//   ....[56]....
        /*09a8*/ 	.word	0x00019050


	//   ....[57]....
        /*09ac*/ 	.word	0x00019060


	//   ....[58]....
        /*09b0*/ 	.word	0x00019220


	//   ....[59]....
        /*09b4*/ 	.word	0x00019230


	//   ....[60]....
        /*09b8*/ 	.word	0x000193f0


	//   ....[61]....
        /*09bc*/ 	.word	0x00019400


	//   ....[62]....
        /*09c0*/ 	.word	0x00019860


	//   ....[63]....
        /*09c4*/ 	.word	0x00019870


	//   ....[64]....
        /*09c8*/ 	.word	0x0001a690


	//   ....[65]....
        /*09cc*/ 	.word	0x0001a6a0


	//   ....[66]....
        /*09d0*/ 	.word	0x0001bce0


	//   ....[67]....
        /*09d4*/ 	.word	0x0001bcf0


	//   ....[68]....
        /*09d8*/ 	.word	0x0001bec0


	//   ....[69]....
        /*09dc*/ 	.word	0x0001bed0


	//   ....[70]....
        /*09e0*/ 	.word	0x0001c090


	//   ....[71]....
        /*09e4*/ 	.word	0x0001c0a0


	//   ....[72]....
        /*09e8*/ 	.word	0x0001c260


	//   ....[73]....
        /*09ec*/ 	.word	0x0001c270


	//   ....[74]....
        /*09f0*/ 	.word	0x0001c490


	//   ....[75]....
        /*09f4*/ 	.word	0x0001c6a0


	//   ....[76]....
        /*09f8*/ 	.word	0x0001c6d0


	//   ....[77]....
        /*09fc*/ 	.word	0x0001c700


	//   ....[78]....
        /*0a00*/ 	.word	0x0001c730


	//   ....[79]....
        /*0a04*/ 	.word	0x0001c760


	//   ....[80]....
        /*0a08*/ 	.word	0x0001c790


	//   ....[81]....
        /*0a0c*/ 	.word	0x0001c930


	//   ....[82]....
        /*0a10*/ 	.word	0x0001c960


	//   ....[83]....
        /*0a14*/ 	.word	0x0001c990


	//   ....[84]....
        /*0a18*/ 	.word	0x0001c9c0


	//   ....[85]....
        /*0a1c*/ 	.word	0x0001c9f0


	//   ....[86]....
        /*0a20*/ 	.word	0x0001ca20


	//   ....[87]....
        /*0a24*/ 	.word	0x0001cac0


	//   ....[88]....
        /*0a28*/ 	.word	0x0001caf0


	//   ....[89]....
        /*0a2c*/ 	.word	0x0001cb00


	//   ....[90]....
        /*0a30*/ 	.word	0x0001cb30


	//   ....[91]....
        /*0a34*/ 	.word	0x0001e3c0


	//   ....[92]....
        /*0a38*/ 	.word	0x000203c0


	//   ....[93]....
        /*0a3c*/ 	.word	0x00020e60


	//   ....[94]....
        /*0a40*/ 	.word	0x00020e80


	//   ....[95]....
        /*0a44*/ 	.word	0x00020f30


	//   ....[96]....
        /*0a48*/ 	.word	0x00020f40


	//   ....[97]....
        /*0a4c*/ 	.word	0x00020fc0


	//   ....[98]....
        /*0a50*/ 	.word	0x00020fd0


	//   ....[99]....
        /*0a54*/ 	.word	0x00021050


	//   ....[100]....
        /*0a58*/ 	.word	0x00021060


	//   ....[101]....
        /*0a5c*/ 	.word	0x000210e0


	//   ....[102]....
        /*0a60*/ 	.word	0x000210f0


	//   ....[103]....
        /*0a64*/ 	.word	0x00021170


	//   ....[104]....
        /*0a68*/ 	.word	0x00021180


	//   ....[105]....
        /*0a6c*/ 	.word	0x00021200


	//   ....[106]....
        /*0a70*/ 	.word	0x00021210


	//   ....[107]....
        /*0a74*/ 	.word	0x00021260


	//   ....[108]....
        /*0a78*/ 	.word	0x00021280


	//   ....[109]....
        /*0a7c*/ 	.word	0x00023e20


	//   ....[110]....
        /*0a80*/ 	.word	0x00023ea0


	//   ....[111]....
        /*0a84*/ 	.word	0x00023ed0


	//   ....[112]....
        /*0a88*/ 	.word	0x00023ee0


	//   ....[113]....
        /*0a8c*/ 	.word	0x00023f10


	//   ....[114]....
        /*0a90*/ 	.word	0x00023f40


	//   ....[115]....
        /*0a94*/ 	.word	0x00023f70


	//   ....[116]....
        /*0a98*/ 	.word	0x00023fa0


	//   ....[117]....
        /*0a9c*/ 	.word	0x00024160


	//   ....[118]....
        /*0aa0*/ 	.word	0x00024190


	//   ....[119]....
        /*0aa4*/ 	.word	0x000241c0


	//   ....[120]....
        /*0aa8*/ 	.word	0x000241f0


	//   ....[121]....
        /*0aac*/ 	.word	0x00024220


	//   ....[122]....
        /*0ab0*/ 	.word	0x00024250


	//   ....[123]....
        /*0ab4*/ 	.word	0x00024320


	//   ....[124]....
        /*0ab8*/ 	.word	0x00024340


	//   ....[125]....
        /*0abc*/ 	.word	0x00024350


	//   ....[126]....
        /*0ac0*/ 	.word	0x000243d0


	//   ....[127]....
        /*0ac4*/ 	.word	0x00024f00


	//   ....[128]....
        /*0ac8*/ 	.word	0x00025330


	//   ....[129]....
        /*0acc*/ 	.word	0x000253d0


	//   ....[130]....
        /*0ad0*/ 	.word	0x00025460


	//   ....[131]....
        /*0ad4*/ 	.word	0x000254b0


	//   ....[132]....
        /*0ad8*/ 	.word	0x00025500


	//   ....[133]....
        /*0adc*/ 	.word	0x00025590


	//   ....[134]....
        /*0ae0*/ 	.word	0x00025620


	//   ....[135]....
        /*0ae4*/ 	.word	0x00025670


	//   ....[136]....
        /*0ae8*/ 	.word	0x000256c0


	//   ....[137]....
        /*0aec*/ 	.word	0x000257c0


	//   ....[138]....
        /*0af0*/ 	.word	0x00025870


	//   ....[139]....
        /*0af4*/ 	.word	0x000258f0


	//   ....[140]....
        /*0af8*/ 	.word	0x00025960


	//   ....[141]....
        /*0afc*/ 	.word	0x00025a90


	//   ....[142]....
        /*0b00*/ 	.word	0x00025bb0


	//   ....[143]....
        /*0b04*/ 	.word	0x00025c80


	//   ....[144]....
        /*0b08*/ 	.word	0x00025cd0


	//   ....[145]....
        /*0b0c*/ 	.word	0x00026020


	//   ....[146]....
        /*0b10*/ 	.word	0x00026070


	//   ....[147]....
        /*0b14*/ 	.word	0x00026100


	//   ....[148]....
        /*0b18*/ 	.word	0x00026190


	//   ....[149]....
        /*0b1c*/ 	.word	0x00026220


	//   ....[150]....
        /*0b20*/ 	.word	0x000262b0


	//   ....[151]....
        /*0b24*/ 	.word	0x00026340


	//   ....[152]....
        /*0b28*/ 	.word	0x000263d0


	//   ....[153]....
        /*0b2c*/ 	.word	0x00026450


	//   ....[154]....
        /*0b30*/ 	.word	0x000264a0


	//   ....[155]....
        /*0b34*/ 	.word	0x00026540


	//   ....[156]....
        /*0b38*/ 	.word	0x000265d0


	//   ....[157]....
        /*0b3c*/ 	.word	0x00026650


	//   ....[158]....
        /*0b40*/ 	.word	0x000266a0


	//   ....[159]....
        /*0b44*/ 	.word	0x00026730


	//   ....[160]....
        /*0b48*/ 	.word	0x000267c0


	//   ....[161]....
        /*0b4c*/ 	.word	0x00026850


	//   ....[162]....
        /*0b50*/ 	.word	0x000268e0


	//   ....[163]....
        /*0b54*/ 	.word	0x00026970


	//   ....[164]....
        /*0b58*/ 	.word	0x00026a00


	//   ....[165]....
        /*0b5c*/ 	.word	0x00026ac0


	//   ....[166]....
        /*0b60*/ 	.word	0x00026da0


	//   ....[167]....
        /*0b64*/ 	.word	0x00026f60


	//   ....[168]....
        /*0b68*/ 	.word	0x00026fb0


	//   ....[169]....
        /*0b6c*/ 	.word	0x00027010


	//   ....[170]....
        /*0b70*/ 	.word	0x00027100


	//   ....[171]....
        /*0b74*/ 	.word	0x00027160


	//   ....[172]....
        /*0b78*/ 	.word	0x00027250


	//   ....[173]....
        /*0b7c*/ 	.word	0x000272b0


	//   ....[174]....
        /*0b80*/ 	.word	0x000273a0


	//   ....[175]....
        /*0b84*/ 	.word	0x00027400


	//   ....[176]....
        /*0b88*/ 	.word	0x000274f0


	//   ....[177]....
        /*0b8c*/ 	.word	0x00027550


	//   ....[178]....
        /*0b90*/ 	.word	0x00027640


	//   ....[179]....
        /*0b94*/ 	.word	0x000276a0


	//   ....[180]....
        /*0b98*/ 	.word	0x00027770


	//   ....[181]....
        /*0b9c*/ 	.word	0x000277f0


	//   ....[182]....
        /*0ba0*/ 	.word	0x000278c0


	//   ....[183]....
        /*0ba4*/ 	.word	0x00027bf0


	//   ....[184]....
        /*0ba8*/ 	.word	0x00027c90


	//   ....[185]....
        /*0bac*/ 	.word	0x00027e30


	//   ....[186]....
        /*0bb0*/ 	.word	0x00027eb0


	//   ....[187]....
        /*0bb4*/ 	.word	0x00027f30


	//   ....[188]....
        /*0bb8*/ 	.word	0x00027fb0


	//   ....[189]....
        /*0bbc*/ 	.word	0x00028030


	//   ....[190]....
        /*0bc0*/ 	.word	0x000280c0


	//   ....[191]....
        /*0bc4*/ 	.word	0x00028160


	//   ....[192]....
        /*0bc8*/ 	.word	0x00028210


	//   ....[193]....
        /*0bcc*/ 	.word	0x00028290


	//   ....[194]....
        /*0bd0*/ 	.word	0x00028310


	//   ....[195]....
        /*0bd4*/ 	.word	0x00028390


	//   ....[196]....
        /*0bd8*/ 	.word	0x00028420


	//   ....[197]....
        /*0bdc*/ 	.word	0x000284a0


	//   ....[198]....
        /*0be0*/ 	.word	0x00028550


	//   ....[199]....
        /*0be4*/ 	.word	0x000285a0


	//   ....[200]....
        /*0be8*/ 	.word	0x00028660


	//   ....[201]....
        /*0bec*/ 	.word	0x00028790


	//----- nvinfo : EIATTR_REG_RECONFIG
	.align		4
.L_411:
        /*0bf0*/ 	.byte	0x01, 0x54
	.zero		2


	//----- nvinfo : EIATTR_SYSCALL_OFFSETS
	.align		4
        /*0bf4*/ 	.byte	0x04, 0x46
        /*0bf6*/ 	.short	(.L_413 - .L_412)


	//   ....[0]....
.L_412:
        /*0bf8*/ 	.word	0x000021c0


	//   ....[1]....
        /*0bfc*/ 	.word	0x00002310


	//   ....[2]....
        /*0c00*/ 	.word	0x00006fd0


	//   ....[3]....
        /*0c04*/ 	.word	0x000072e0


	//   ....[4]....
        /*0c08*/ 	.word	0x0001fff0


	//   ....[5]....
        /*0c0c*/ 	.word	0x00020140


	//   ....[6]....
        /*0c10*/ 	.word	0x00020230


	//   ....[7]....
        /*0c14*/ 	.word	0x00020a40


	//----- nvinfo : EIATTR_MBARRIER_INSTR_OFFSETS
	.align		4
.L_413:
        /*0c18*/ 	.byte	0x04, 0x39
        /*0c1a*/ 	.short	(.L_415 - .L_414)


	//   ....[0]....
.L_414:
        /*0c1c*/ 	.word	0x000002d0
        /*0c20*/ 	.word	0x000000ff
        /*0c24*/ 	.word	0x00022800
        /*0c28*/ 	.short	0x0100
        /*0c2a*/ 	.byte	0x08
	.zero		1


	//   ....[1]....
        /*0c2c*/ 	.word	0x000002e0
        /*0c30*/ 	.word	0x000000ff
        /*0c34*/ 	.word	0x00022820
        /*0c38*/ 	.short	0x0100
        /*0c3a*/ 	.byte	0x08
	.zero		1


	//   ....[2]....
        /*0c3c*/ 	.word	0x000003d0
        /*0c40*/ 	.word	0x000000ff
        /*0c44*/ 	.word	0x00022830
        /*0c48*/ 	.short	0x0100
        /*0c4a*/ 	.byte	0x08
	.zero		1


	//   ....[3]....
        /*0c4c*/ 	.word	0x000003e0
        /*0c50*/ 	.word	0x000000ff
        /*0c54*/ 	.word	0x00022840
        /*0c58*/ 	.short	0x0100
        /*0c5a*/ 	.byte	0x08
	.zero		1


	//   ....[4]....
        /*0c5c*/ 	.word	0x000003f0
        /*0c60*/ 	.word	0x000000ff
        /*0c64*/ 	.word	0x00022838
        /*0c68*/ 	.short	0x0100
        /*0c6a*/ 	.byte	0x08
	.zero		1


	//   ....[5]....
        /*0c6c*/ 	.word	0x00000400
        /*0c70*/ 	.word	0x000000ff
        /*0c74*/ 	.word	0x00022848
        /*0c78*/ 	.short	0x0100
        /*0c7a*/ 	.byte	0x08
	.zero		1


	//   ....[6]....
        /*0c7c*/ 	.word	0x00000530
        /*0c80*/ 	.word	0x000000ff
        /*0c84*/ 	.word	0x00022850
        /*0c88*/ 	.short	0x0100
        /*0c8a*/ 	.byte	0x08
	.zero		1


	//   ....[7]....
        /*0c8c*/ 	.word	0x00000540
        /*0c90*/ 	.word	0x000000ff
        /*0c94*/ 	.word	0x00022860
        /*0c98*/ 	.short	0x0100
        /*0c9a*/ 	.byte	0x08
	.zero		1


	//   ....[8]....
        /*0c9c*/ 	.word	0x00000550
        /*0ca0*/ 	.word	0x000000ff
        /*0ca4*/ 	.word	0x00022858
        /*0ca8*/ 	.short	0x0100
        /*0caa*/ 	.byte	0x08
	.zero		1


	//   ....[9]....
        /*0cac*/ 	.word	0x00000560
        /*0cb0*/ 	.word	0x000000ff
        /*0cb4*/ 	.word	0x00022868
        /*0cb8*/ 	.short	0x0100
        /*0cba*/ 	.byte	0x08
	.zero		1


	//   ....[10]....
        /*0cbc*/ 	.word	0x00000650
        /*0cc0*/ 	.word	0x000000ff
        /*0cc4*/ 	.word	0x00022870
        /*0cc8*/ 	.short	0x0100
        /*0cca*/ 	.byte	0x06
	.zero		1


	//   ....[11]....
        /*0ccc*/ 	.word	0x00000660
        /*0cd0*/ 	.word	0x000000ff
        /*0cd4*/ 	.word	0x00022880
        /*0cd8*/ 	.short	0x0100
        /*0cda*/ 	.byte	0x06
	.zero		1


	//   ....[12]....
        /*0cdc*/ 	.word	0x00000670
        /*0ce0*/ 	.word	0x000000ff
        /*0ce4*/ 	.word	0x00022878
        /*0ce8*/ 	.short	0x0100
        /*0cea*/ 	.byte	0x06
	.zero		1


	//   ....[13]....
        /*0cec*/ 	.word	0x00000680
        /*0cf0*/ 	.word	0x000000ff
        /*0cf4*/ 	.word	0x00022888
        /*0cf8*/ 	.short	0x0100
        /*0cfa*/ 	.byte	0x06
	.zero		1


	//   ....[14]....
        /*0cfc*/ 	.word	0x000007b0
        /*0d00*/ 	.word	0x000000ff
        /*0d04*/ 	.word	0x00022890
        /*0d08*/ 	.short	0x0100
        /*0d0a*/ 	.byte	0x08
	.zero		1


	//   ....[15]....
        /*0d0c*/ 	.word	0x000007c0
        /*0d10*/ 	.word	0x000000ff
        /*0d14*/ 	.word	0x000228a0
        /*0d18*/ 	.short	0x0100
        /*0d1a*/ 	.byte	0x08
	.zero		1


	//   ....[16]....
        /*0d1c*/ 	.word	0x000007d0
        /*0d20*/ 	.word	0x000000ff
        /*0d24*/ 	.word	0x00022898
        /*0d28*/ 	.short	0x0100
        /*0d2a*/ 	.byte	0x08
	.zero		1


	//   ....[17]....
        /*0d2c*/ 	.word	0x000007e0
        /*0d30*/ 	.word	0x000000ff
        /*0d34*/ 	.word	0x000228a8
        /*0d38*/ 	.short	0x0100
        /*0d3a*/ 	.byte	0x08
	.zero		1


	//   ....[18]....
        /*0d3c*/ 	.word	0x00000910
        /*0d40*/ 	.word	0x000000ff
        /*0d44*/ 	.word	0x000228b0
        /*0d48*/ 	.short	0x0100
        /*0d4a*/ 	.byte	0x08
	.zero		1


	//   ....[19]....
        /*0d4c*/ 	.word	0x00000920
        /*0d50*/ 	.word	0x000000ff
        /*0d54*/ 	.word	0x000228c0
        /*0d58*/ 	.short	0x0100
        /*0d5a*/ 	.byte	0x08
	.zero		1


	//   ....[20]....
        /*0d5c*/ 	.word	0x00000930
        /*0d60*/ 	.word	0x000000ff
        /*0d64*/ 	.word	0x000228b8
        /*0d68*/ 	.short	0x0100
        /*0d6a*/ 	.byte	0x08
	.zero		1


	//   ....[21]....
        /*0d6c*/ 	.word	0x00000940
        /*0d70*/ 	.word	0x000000ff
        /*0d74*/ 	.word	0x000228c8
        /*0d78*/ 	.short	0x0100
        /*0d7a*/ 	.byte	0x08
	.zero		1


	//   ....[22]....
        /*0d7c*/ 	.word	0x000035c0
        /*0d80*/ 	.word	0x0000005f
        /*0d84*/ 	.word	0x00022890
        /*0d88*/ 	.short	0x010a
        /*0d8a*/ 	.byte	0x3f
	.zero		1


	//   ....[23]....
        /*0d8c*/ 	.word	0x00004890
        /*0d90*/ 	.word	0x0000005f
        /*0d94*/ 	.word	0x00022890
        /*0d98*/ 	.short	0x010a
        /*0d9a*/ 	.byte	0x3f
	.zero		1


	//   ....[24]....
        /*0d9c*/ 	.word	0x000059a0
        /*0da0*/ 	.word	0x0000005f
        /*0da4*/ 	.word	0x00022890
        /*0da8*/ 	.short	0x010a
        /*0daa*/ 	.byte	0x3f
	.zero		1


	//   ....[25]....
        /*0dac*/ 	.word	0x00005bb0
        /*0db0*/ 	.word	0x00000020
        /*0db4*/ 	.word	0x00000000
        /*0db8*/ 	.short	0x0101
        /*0dba*/ 	.byte	0x3f
	.zero		1


	//   ....[26]....
        /*0dbc*/ 	.word	0x00005bf0
        /*0dc0*/ 	.word	0x0000005f
        /*0dc4*/ 	.word	0x000228b0
        /*0dc8*/ 	.short	0x010a
        /*0dca*/ 	.byte	0x3f
	.zero		1


	//   ....[27]....
        /*0dcc*/ 	.word	0x00006240
        /*0dd0*/ 	.word	0x0000005f
        /*0dd4*/ 	.word	0x00000000
        /*0dd8*/ 	.short	0x0101
        /*0dda*/ 	.byte	0x3f
	.zero		1


	//   ....[28]....
        /*0ddc*/ 	.word	0x00007060
        /*0de0*/ 	.word	0x00000013
        /*0de4*/ 	.word	0x00022800
        /*0de8*/ 	.short	0x010a
        /*0dea*/ 	.byte	0x3f
	.zero		1


	//   ....[29]....
        /*0dec*/ 	.word	0x000070b0
        /*0df0*/ 	.word	0x00000013
        /*0df4*/ 	.word	0x00022800
        /*0df8*/ 	.short	0x010a
        /*0dfa*/ 	.byte	0x3f
	.zero		1


	//   ....[30]....
        /*0dfc*/ 	.word	0x00007b50
        /*0e00*/ 	.word	0x00000013
        /*0e04*/ 	.word	0x00022800
        /*0e08*/ 	.short	0x010a
        /*0e0a*/ 	.byte	0x3f
	.zero		1


	//   ....[31]....
        /*0e0c*/ 	.word	0x00009090
        /*0e10*/ 	.word	0x00000013
        /*0e14*/ 	.word	0x00022800
        /*0e18*/ 	.short	0x010a
        /*0e1a*/ 	.byte	0x3f
	.zero		1


	//   ....[32]....
        /*0e1c*/ 	.word	0x0000a030
        /*0e20*/ 	.word	0x00000004
        /*0e24*/ 	.word	0x00022830
        /*0e28*/ 	.short	0x010a
        /*0e2a*/ 	.byte	0x3f
	.zero		1


	//   ....[33]....
        /*0e2c*/ 	.word	0x0000a0d0
        /*0e30*/ 	.word	0x00000004
        /*0e34*/ 	.word	0x00022830
        /*0e38*/ 	.short	0x010a
        /*0e3a*/ 	.byte	0x3f
	.zero		1


	//   ....[34]....
        /*0e3c*/ 	.word	0x0000a860
        /*0e40*/ 	.word	0x00000031
        /*0e44*/ 	.word	0x00000000
        /*0e48*/ 	.short	0x0101
        /*0e4a*/ 	.byte	0x3f
	.zero		1


	//   ....[35]....
        /*0e4c*/ 	.word	0x0000ca90
        /*0e50*/ 	.word	0x00000004
        /*0e54*/ 	.word	0x00022850
        /*0e58*/ 	.short	0x010a
        /*0e5a*/ 	.byte	0x3f
	.zero		1


	//   ....[36]....
        /*0e5c*/ 	.word	0x0000cae0
        /*0e60*/ 	.word	0x00000004
        /*0e64*/ 	.word	0x00022850
        /*0e68*/ 	.short	0x010a
        /*0e6a*/ 	.byte	0x3f
	.zero		1


	//   ....[37]....
        /*0e6c*/ 	.word	0x0000cf30
        /*0e70*/ 	.word	0x00000004
        /*0e74*/ 	.word	0x00000000
        /*0e78*/ 	.short	0x0101
        /*0e7a*/ 	.byte	0x3f
	.zero		1


	//   ....[38]....
        /*0e7c*/ 	.word	0x0000d270
        /*0e80*/ 	.word	0x000000d4
        /*0e84*/ 	.word	0x00022830
        /*0e88*/ 	.short	0x010a
        /*0e8a*/ 	.byte	0x3f
	.zero		1


	//   ....[39]....
        /*0e8c*/ 	.word	0x0000d2d0
        /*0e90*/ 	.word	0x000000d4
        /*0e94*/ 	.word	0x00022830
        /*0e98*/ 	.short	0x010a
        /*0e9a*/ 	.byte	0x3f
	.zero		1


	//   ....[40]....
        /*0e9c*/ 	.word	0x0000d980
        /*0ea0*/ 	.word	0x000000a6
        /*0ea4*/ 	.word	0x00000000
        /*0ea8*/ 	.short	0x0101
        /*0eaa*/ 	.byte	0x3f
	.zero		1


	//   ....[41]....
        /*0eac*/ 	.word	0x00010510
        /*0eb0*/ 	.word	0x000000d4
        /*0eb4*/ 	.word	0x00022850
        /*0eb8*/ 	.short	0x010a
        /*0eba*/ 	.byte	0x3f
	.zero		1


	//   ....[42]....
        /*0ebc*/ 	.word	0x00010560
        /*0ec0*/ 	.word	0x000000d4
        /*0ec4*/ 	.word	0x00022850
        /*0ec8*/ 	.short	0x010a
        /*0eca*/ 	.byte	0x3f
	.zero		1


	//   ....[43]....
        /*0ecc*/ 	.word	0x00010930
        /*0ed0*/ 	.word	0x000000d4
        /*0ed4*/ 	.word	0x00000000
        /*0ed8*/ 	.short	0x0101
        /*0eda*/ 	.byte	0x3f
	.zero		1


	//   ....[44]....
        /*0edc*/ 	.word	0x00010d40
        /*0ee0*/ 	.word	0x00000004
        /*0ee4*/ 	.word	0x00022830
        /*0ee8*/ 	.short	0x010a
        /*0eea*/ 	.byte	0x3f
	.zero		1


	//   ....[45]....
        /*0eec*/ 	.word	0x00010da0
        /*0ef0*/ 	.word	0x00000004
        /*0ef4*/ 	.word	0x00022830
        /*0ef8*/ 	.short	0x010a
        /*0efa*/ 	.byte	0x3f
	.zero		1


	//   ....[46]....
        /*0efc*/ 	.word	0x000123f0
        /*0f00*/ 	.word	0x0000009d
        /*0f04*/ 	.word	0x00000000
        /*0f08*/ 	.short	0x0101
        /*0f0a*/ 	.byte	0x3f
	.zero		1


	//   ....[47]....
        /*0f0c*/ 	.word	0x00012d30
        /*0f10*/ 	.word	0x00000004
        /*0f14*/ 	.word	0x00022850
        /*0f18*/ 	.short	0x010a
        /*0f1a*/ 	.byte	0x3f
	.zero		1


	//   ....[48]....
        /*0f1c*/ 	.word	0x00012d80
        /*0f20*/ 	.word	0x00000004
        /*0f24*/ 	.word	0x00022850
        /*0f28*/ 	.short	0x010a
        /*0f2a*/ 	.byte	0x3f
	.zero		1


	//   ....[49]....
        /*0f2c*/ 	.word	0x00013130
        /*0f30*/ 	.word	0x00000004
        /*0f34*/ 	.word	0x00000000
        /*0f38*/ 	.short	0x0101
        /*0f3a*/ 	.byte	0x3f
	.zero		1


	//   ....[50]....
        /*0f3c*/ 	.word	0x00013260
        /*0f40*/ 	.word	0x000000d3
        /*0f44*/ 	.word	0x00022830
        /*0f48*/ 	.short	0x010a
        /*0f4a*/ 	.byte	0x3f
	.zero		1


	//   ....[51]....
        /*0f4c*/ 	.word	0x000132c0
        /*0f50*/ 	.word	0x000000d3
        /*0f54*/ 	.word	0x00022830
        /*0f58*/ 	.short	0x010a
        /*0f5a*/ 	.byte	0x3f
	.zero		1


	//   ....[52]....
        /*0f5c*/ 	.word	0x00013910
        /*0f60*/ 	.word	0x000000a4
        /*0f64*/ 	.word	0x00000000
        /*0f68*/ 	.short	0x0101
        /*0f6a*/ 	.byte	0x3f
	.zero		1


	//   ....[53]....
        /*0f6c*/ 	.word	0x000164e0
        /*0f70*/ 	.word	0x000000d3
        /*0f74*/ 	.word	0x00022850
        /*0f78*/ 	.short	0x010a
        /*0f7a*/ 	.byte	0x3f
	.zero		1


	//   ....[54]....
        /*0f7c*/ 	.word	0x00016530
        /*0f80*/ 	.word	0x000000d3
        /*0f84*/ 	.word	0x00022850
        /*0f88*/ 	.short	0x010a
        /*0f8a*/ 	.byte	0x3f
	.zero		1


	//   ....[55]....
        /*0f8c*/ 	.word	0x00016900
        /*0f90*/ 	.word	0x000000d3
        /*0f94*/ 	.word	0x00000000
        /*0f98*/ 	.short	0x0101
        /*0f9a*/ 	.byte	0x3f
	.zero		1


	//   ....[56]....
        /*0f9c*/ 	.word	0x00018e10
        /*0fa0*/ 	.word	0x00000003
        /*0fa4*/ 	.word	0x00000000
        /*0fa8*/ 	.short	0x0101
        /*0faa*/ 	.byte	0x3f
	.zero		1


	//   ....[57]....
        /*0fac*/ 	.word	0x000197c0
        /*0fb0*/ 	.word	0x00000003
        /*0fb4*/ 	.word	0x00000000
        /*0fb8*/ 	.short	0x0101
        /*0fba*/ 	.byte	0x3f
	.zero		1


	//   ....[58]....
        /*0fbc*/ 	.word	0x0001e4a0
        /*0fc0*/ 	.word	0x00000013
        /*0fc4*/ 	.word	0x00022820
        /*0fc8*/ 	.short	0x010a
        /*0fca*/ 	.byte	0x3f
	.zero		1


	//   ....[59]....
        /*0fcc*/ 	.word	0x0001e570
        /*0fd0*/ 	.word	0x00000007
        /*0fd4*/ 	.word	0x000228a0
        /*0fd8*/ 	.short	0x010a
        /*0fda*/ 	.byte	0x3f
	.zero		1


	//   ....[60]....
        /*0fdc*/ 	.word	0x0001e7b0
        /*0fe0*/ 	.word	0x00000007
        /*0fe4*/ 	.word	0x000228c0
        /*0fe8*/ 	.short	0x010a
        /*0fea*/ 	.byte	0x3f
	.zero		1


	//   ....[61]....
        /*0fec*/ 	.word	0x0001ee50
        /*0ff0*/ 	.word	0x00000006
        /*0ff4*/ 	.word	0x000228a0
        /*0ff8*/ 	.short	0x010a
        /*0ffa*/ 	.byte	0x3f
	.zero		1


	//   ....[62]....
        /*0ffc*/ 	.word	0x0001f080
        /*1000*/ 	.word	0x00000006
        /*1004*/ 	.word	0x000228c0
        /*1008*/ 	.short	0x010a
        /*100a*/ 	.byte	0x3f
	.zero		1


	//   ....[63]....
        /*100c*/ 	.word	0x00020620
        /*1010*/ 	.word	0x00000000
        /*1014*/ 	.word	0x00022840
        /*1018*/ 	.short	0x010a
        /*101a*/ 	.byte	0x3f
	.zero		1


	//   ....[64]....
        /*101c*/ 	.word	0x00021320
        /*1020*/ 	.word	0x00000013
        /*1024*/ 	.word	0x00022800
        /*1028*/ 	.short	0x0107
        /*102a*/ 	.byte	0x3f
	.zero		1


	//   ....[65]....
        /*102c*/ 	.word	0x00021410
        /*1030*/ 	.word	0x00000013
        /*1034*/ 	.word	0x00022800
        /*1038*/ 	.short	0x0101
        /*103a*/ 	.byte	0x3f
	.zero		1


	//   ....[66]....
        /*103c*/ 	.word	0x00021430
        /*1040*/ 	.word	0x00000013
        /*1044*/ 	.word	0x00022820
        /*1048*/ 	.short	0x010a
        /*104a*/ 	.byte	0x3f
	.zero		1


	//   ....[67]....
        /*104c*/ 	.word	0x00021510
        /*1050*/ 	.word	0x00000002
        /*1054*/ 	.word	0x00022860
        /*1058*/ 	.short	0x010a
        /*105a*/ 	.byte	0x3f
	.zero		1


	//   ....[68]....
        /*105c*/ 	.word	0x00021e40
        /*1060*/ 	.word	0x00000002
        /*1064*/ 	.word	0x00022840
        /*1068*/ 	.short	0x010a
        /*106a*/ 	.byte	0x3f
	.zero		1


	//   ....[69]....
        /*106c*/ 	.word	0x000220a0
        /*1070*/ 	.word	0x00000002
        /*1074*/ 	.word	0x00022860
        /*1078*/ 	.short	0x010a
        /*107a*/ 	.byte	0x3f
	.zero		1


	//   ....[70]....
        /*107c*/ 	.word	0x00022890
        /*1080*/ 	.word	0x00000003
        /*1084*/ 	.word	0x00022840
        /*1088*/ 	.short	0x010a
        /*108a*/ 	.byte	0x3f
	.zero		1


	//   ....[71]....
        /*108c*/ 	.word	0x00022ae0
        /*1090*/ 	.word	0x00000003
        /*1094*/ 	.word	0x00022860
        /*1098*/ 	.short	0x010a
        /*109a*/ 	.byte	0x3f
	.zero		1


	//   ....[72]....
        /*109c*/ 	.word	0x00023260
        /*10a0*/ 	.word	0x00000003
        /*10a4*/ 	.word	0x00022840
        /*10a8*/ 	.short	0x010a
        /*10aa*/ 	.byte	0x3f
	.zero		1


	//   ....[73]....
        /*10ac*/ 	.word	0x000234c0
        /*10b0*/ 	.word	0x00000003
        /*10b4*/ 	.word	0x00022860
        /*10b8*/ 	.short	0x010a
        /*10ba*/ 	.byte	0x3f
	.zero		1


	//   ....[74]....
        /*10bc*/ 	.word	0x00024e80
        /*10c0*/ 	.word	0x00000000
        /*10c4*/ 	.word	0x00022820
        /*10c8*/ 	.short	0x010a
        /*10ca*/ 	.byte	0x3f
	.zero		1


	//   ....[75]....
        /*10cc*/ 	.word	0x00025030
        /*10d0*/ 	.word	0x00000006
        /*10d4*/ 	.word	0x00000000
        /*10d8*/ 	.short	0x010a
        /*10da*/ 	.byte	0x3f
	.zero		1


	//   ....[76]....
        /*10dc*/ 	.word	0x000250a0
        /*10e0*/ 	.word	0x00000007
        /*10e4*/ 	.word	0x00000000
        /*10e8*/ 	.short	0x010a
        /*10ea*/ 	.byte	0x3f
	.zero		1


	//   ....[77]....
        /*10ec*/ 	.word	0x00025110
        /*10f0*/ 	.word	0x00000004
        /*10f4*/ 	.word	0x00000000
        /*10f8*/ 	.short	0x010a
        /*10fa*/ 	.byte	0x3f
	.zero		1


	//   ....[78]....
        /*10fc*/ 	.word	0x00025140
        /*1100*/ 	.word	0x00000003
        /*1104*/ 	.word	0x00000000
        /*1108*/ 	.short	0x010a
        /*110a*/ 	.byte	0x3f
	.zero		1


	//   ....[79]....
        /*110c*/ 	.word	0x000251a0
        /*1110*/ 	.word	0x0000005f
        /*1114*/ 	.word	0x00022890
        /*1118*/ 	.short	0x010a
        /*111a*/ 	.byte	0x3f
	.zero		1


	//   ....[80]....
        /*111c*/ 	.word	0x000251f0
        /*1120*/ 	.word	0x0000005f
        /*1124*/ 	.word	0x00022890
        /*1128*/ 	.short	0x010a
        /*112a*/ 	.byte	0x3f
	.zero		1


	//   ....[81]....
        /*112c*/ 	.word	0x00025240
        /*1130*/ 	.word	0x0000005f
        /*1134*/ 	.word	0x00022890
        /*1138*/ 	.short	0x010a
        /*113a*/ 	.byte	0x3f
	.zero		1


	//   ....[82]....
        /*113c*/ 	.word	0x00025290
        /*1140*/ 	.word	0x0000005f
        /*1144*/ 	.word	0x000228b0
        /*1148*/ 	.short	0x010a
        /*114a*/ 	.byte	0x3f
	.zero		1


	//   ....[83]....
        /*114c*/ 	.word	0x00025700
        /*1150*/ 	.word	0x00000013
        /*1154*/ 	.word	0x00022800
        /*1158*/ 	.short	0x010a
        /*115a*/ 	.byte	0x3f
	.zero		1


	//   ....[84]....
        /*115c*/ 	.word	0x00025d00
        /*1160*/ 	.word	0x00000013
        /*1164*/ 	.word	0x00022800
        /*1168*/ 	.short	0x010a
        /*116a*/ 	.byte	0x3f
	.zero		1


	//   ....[85]....
        /*116c*/ 	.word	0x00025d50
        /*1170*/ 	.word	0x00000004
        /*1174*/ 	.word	0x00022830
        /*1178*/ 	.short	0x010a
        /*117a*/ 	.byte	0x3f
	.zero		1


	//   ....[86]....
        /*117c*/ 	.word	0x00025da0
        /*1180*/ 	.word	0x00000004
        /*1184*/ 	.word	0x00022850
        /*1188*/ 	.short	0x010a
        /*118a*/ 	.byte	0x3f
	.zero		1


	//   ....[87]....
        /*118c*/ 	.word	0x00025df0
        /*1190*/ 	.word	0x000000d4
        /*1194*/ 	.word	0x00022830
        /*1198*/ 	.short	0x010a
        /*119a*/ 	.byte	0x3f
	.zero		1


	//   ....[88]....
        /*119c*/ 	.word	0x00025e40
        /*11a0*/ 	.word	0x000000d4
        /*11a4*/ 	.word	0x00022850
        /*11a8*/ 	.short	0x010a
        /*11aa*/ 	.byte	0x3f
	.zero		1


	//   ....[89]....
        /*11ac*/ 	.word	0x00025e90
        /*11b0*/ 	.word	0x00000004
        /*11b4*/ 	.word	0x00022830
        /*11b8*/ 	.short	0x010a
        /*11ba*/ 	.byte	0x3f
	.zero		1


	//   ....[90]....
        /*11bc*/ 	.word	0x00025ee0
        /*11c0*/ 	.word	0x00000004
        /*11c4*/ 	.word	0x00022850
        /*11c8*/ 	.short	0x010a
        /*11ca*/ 	.byte	0x3f
	.zero		1


	//   ....[91]....
        /*11cc*/ 	.word	0x00025f30
        /*11d0*/ 	.word	0x000000d3
        /*11d4*/ 	.word	0x00022830
        /*11d8*/ 	.short	0x010a
        /*11da*/ 	.byte	0x3f
	.zero		1


	//   ....[92]....
        /*11dc*/ 	.word	0x00025f80
        /*11e0*/ 	.word	0x000000d3
        /*11e4*/ 	.word	0x00022850
        /*11e8*/ 	.short	0x010a
        /*11ea*/ 	.byte	0x3f
	.zero		1


	//   ....[93]....
        /*11ec*/ 	.word	0x00026b80
        /*11f0*/ 	.word	0x00000013
        /*11f4*/ 	.word	0x00022820
        /*11f8*/ 	.short	0x010a
        /*11fa*/ 	.byte	0x3f
	.zero		1


	//   ....[94]....
        /*11fc*/ 	.word	0x00026bd0
        /*1200*/ 	.word	0x00000007
        /*1204*/ 	.word	0x000228a0
        /*1208*/ 	.short	0x010a
        /*120a*/ 	.byte	0x3f
	.zero		1


	//   ....[95]....
        /*120c*/ 	.word	0x00026c20
        /*1210*/ 	.word	0x00000007
        /*1214*/ 	.word	0x000228c0
        /*1218*/ 	.short	0x010a
        /*121a*/ 	.byte	0x3f
	.zero		1


	//   ....[96]....
        /*121c*/ 	.word	0x00026c70
        /*1220*/ 	.word	0x00000006
        /*1224*/ 	.word	0x000228a0
        /*1228*/ 	.short	0x010a
        /*122a*/ 	.byte	0x3f
	.zero		1


	//   ....[97]....
        /*122c*/ 	.word	0x00026cc0
        /*1230*/ 	.word	0x00000006
        /*1234*/ 	.word	0x000228c0
        /*1238*/ 	.short	0x010a
        /*123a*/ 	.byte	0x3f
	.zero		1


	//   ....[98]....
        /*123c*/ 	.word	0x00026e60
        /*1240*/ 	.word	0x00000000
        /*1244*/ 	.word	0x00022840
        /*1248*/ 	.short	0x010a
        /*124a*/ 	.byte	0x3f
	.zero		1


	//   ....[99]....
        /*124c*/ 	.word	0x00027900
        /*1250*/ 	.word	0x00000013
        /*1254*/ 	.word	0x00022820
        /*1258*/ 	.short	0x010a
        /*125a*/ 	.byte	0x3f
	.zero		1


	//   ....[100]....
        /*125c*/ 	.word	0x00027950
        /*1260*/ 	.word	0x00000002
        /*1264*/ 	.word	0x00022860
        /*1268*/ 	.short	0x010a
        /*126a*/ 	.byte	0x3f
	.zero		1


	//   ....[101]....
        /*126c*/ 	.word	0x000279a0
        /*1270*/ 	.word	0x00000002
        /*1274*/ 	.word	0x00022840
        /*1278*/ 	.short	0x010a
        /*127a*/ 	.byte	0x3f
	.zero		1


	//   ....[102]....
        /*127c*/ 	.word	0x000279f0
        /*1280*/ 	.word	0x00000002
        /*1284*/ 	.word	0x00022860
        /*1288*/ 	.short	0x010a
        /*128a*/ 	.byte	0x3f
	.zero		1


	//   ....[103]....
        /*128c*/ 	.word	0x00027a40
        /*1290*/ 	.word	0x00000003
        /*1294*/ 	.word	0x00022840
        /*1298*/ 	.short	0x010a
        /*129a*/ 	.byte	0x3f
	.zero		1


	//   ....[104]....
        /*129c*/ 	.word	0x00027a90
        /*12a0*/ 	.word	0x00000003
        /*12a4*/ 	.word	0x00022860
        /*12a8*/ 	.short	0x010a
        /*12aa*/ 	.byte	0x3f
	.zero		1


	//   ....[105]....
        /*12ac*/ 	.word	0x00027ae0
        /*12b0*/ 	.word	0x00000003
        /*12b4*/ 	.word	0x00022840
        /*12b8*/ 	.short	0x010a
        /*12ba*/ 	.byte	0x3f
	.zero		1


	//   ....[106]....
        /*12bc*/ 	.word	0x00027b30
        /*12c0*/ 	.word	0x00000003
        /*12c4*/ 	.word	0x00022860
        /*12c8*/ 	.short	0x010a
        /*12ca*/ 	.byte	0x3f
	.zero		1


	//   ....[107]....
        /*12cc*/ 	.word	0x000286b0
        /*12d0*/ 	.word	0x00000000
        /*12d4*/ 	.word	0x00022820
        /*12d8*/ 	.short	0x010a
        /*12da*/ 	.byte	0x3f
	.zero		1


	//   ....[108]....
        /*12dc*/ 	.word	0x00028850
        /*12e0*/ 	.word	0x00000006
        /*12e4*/ 	.word	0x00000000
        /*12e8*/ 	.short	0x010a
        /*12ea*/ 	.byte	0x3f
	.zero		1


	//   ....[109]....
        /*12ec*/ 	.word	0x000288a0
        /*12f0*/ 	.word	0x00000007
        /*12f4*/ 	.word	0x00000000
        /*12f8*/ 	.short	0x010a
        /*12fa*/ 	.byte	0x3f
	.zero		1


	//   ....[110]....
        /*12fc*/ 	.word	0x000288f0
        /*1300*/ 	.word	0x00000004
        /*1304*/ 	.word	0x00000000
        /*1308*/ 	.short	0x010a
        /*130a*/ 	.byte	0x3f
	.zero		1


	//----- nvinfo : EIATTR_NUM_MBARRIERS
	.align		4
.L_415:
        /*130c*/ 	.byte	0x03, 0x38
        /*130e*/ 	.short	0x0016


	//----- nvinfo : EIATTR_EXIT_INSTR_OFFSETS
	.align		4
        /*1310*/ 	.byte	0x04, 0x1c
        /*1312*/ 	.short	(.L_417 - .L_416)


	//   ....[0]....
.L_416:
        /*1314*/ 	.word	0x00025190


	//----- nvinfo : EIATTR_MAX_THREADS
	.align		4
.L_417:
        /*1318*/ 	.byte	0x04, 0x05
        /*131a*/ 	.short	(.L_419 - .L_418)
.L_418:
        /*131c*/ 	.word	0x00000180
        /*1320*/ 	.word	0x00000001
        /*1324*/ 	.word	0x00000001


	//----- nvinfo : EIATTR_CRS_STACK_SIZE
	.align		4
.L_419:
        /*1328*/ 	.byte	0x04, 0x1e
        /*132a*/ 	.short	(.L_421 - .L_420)
.L_420:
        /*132c*/ 	.word	0x00000000


	//----- nvinfo : EIATTR_CBANK_PARAM_SIZE
	.align		4
.L_421:
        /*1330*/ 	.byte	0x03, 0x19
        /*1332*/ 	.short	0x0af0


	//----- nvinfo : EIATTR_PARAM_CBANK
	.align		4
        /*1334*/ 	.byte	0x04, 0x0a
        /*1336*/ 	.short	(.L_423 - .L_422)
	.align		4
.L_422:
        /*1338*/ 	.word	index@(.nv.constant0._ZN7cutlass13device_kernelIN5flash11enable_sm90INS1_16FlashAttnFwdSm90INS1_25CollectiveMainloopFwdSm90ILi2EN4cute5tupleIJNS5_1CILi1EEES8_S8_EEENS6_IJNS7_ILi128EEENS7_ILi96EEENS7_ILi64EEEEEELi256ENS_10bfloat16_tEfNS_4arch4Sm90ELb0ELb1ELb1ELb1ELb0ELb1ELb0ELb1ELb0ELb1ELb1ELb0EEENS1_21CollectiveEpilogueFwdINS6_IJSA_NS7_ILi256EEESB_EEES9_SE_SG_Li256ELb1ELb1ELb1ELb0EEENS1_36VarlenDynamicPersistentTileSchedulerILi128ELi96ELi256ELi128ELb1ELb1ELb1ELb1ELb0ELb1EEEEEEEEEvNT_6ParamsE)
        /*133c*/ 	.short	0x0210
        /*133e*/ 	.short	0x0af0


	//----- nvinfo : EIATTR_SW_WAR
	.align		4
.L_423:
        /*1340*/ 	.byte	0x04, 0x36
        /*1342*/ 	.short	(.L_425 - .L_424)
.L_424:
        /*1344*/ 	.word	0x00000008
.L_425:


//--------------------- .nv.info._ZN7cutlass13device_kernelIN5flash11enable_sm90INS1_16FlashAttnFwdSm90INS1_25CollectiveMainloopFwdSm90ILi2EN4cute5tupleIJNS5_1CILi1EEES8_S8_EEENS6_IJNS7_ILi128EEENS7_ILi96EEENS7_ILi64EEEEEELi256ENS_10bfloat16_tEfNS_4arch4Sm90ELb0ELb1ELb1ELb1ELb0ELb0ELb1ELb1ELb0ELb1ELb1ELb0EEENS1_21CollectiveEpilogueFwdINS6_IJSA_NS7_ILi256EEESB_EEES9_SE_SG_Li256ELb1ELb1ELb1ELb0EEENS1_36VarlenDynamicPersistentTileSchedulerILi128ELi96ELi256ELi128ELb1ELb1ELb1ELb1ELb0ELb1EEEEEEEEEvNT_6ParamsE --------------------------
	.section	.nv.info._ZN7cutlass13device_kernelIN5flash11enable_sm90INS1_16FlashAttnFwdSm90INS1_25CollectiveMainloopFwdSm90ILi2EN4cute5tupleIJNS5_1CILi1EEES8_S8_EEENS6_IJNS7_ILi128EEENS7_ILi96EEENS7_ILi64EEEEEELi256ENS_10bfloat16_tEfNS_4arch4Sm90ELb0ELb1ELb1ELb1ELb0ELb0ELb1ELb1ELb0ELb1ELb1ELb0EEENS1_21CollectiveEpilogueFwdINS6_IJSA_NS7_ILi256EEESB_EEES9_SE_SG_Li256ELb1ELb1ELb1ELb0EEENS1_36VarlenDynamicPersistentTileSchedulerILi128ELi96ELi256ELi128ELb1ELb1ELb1ELb1ELb0ELb1EEEEEEEEEvNT_6ParamsE,"",@"SHT_CUDA_INFO"
	.sectionflags	@""
	.align	4


	//----- nvinfo : EIATTR_CUDA_API_VERSION
	.align		4
        /*0000*/ 	.byte	0x04, 0x37
        /*0002*/ 	.short	(.L_427 - .L_426)
.L_426:
        /*0004*/ 	.word	0x00000082


	//----- nvinfo : EIATTR_KPARAM_INFO
	.align		4
.L_427:
        /*0008*/ 	.byte	0x04, 0x17
        /*000a*/ 	.short	(.L_429 - .L_428)
.L_428:
        /*000c*/ 	.word	0x00000000
        /*0010*/ 	.short	0x0000
        /*0012*/ 	.short	0x0070
        /*0014*/ 	.byte	0x00, 0xf0, 0x01, 0x2e


	//----- nvinfo : EIATTR_SPARSE_MMA_MASK
	.align		4
.L_429:
        /*0018*/ 	.byte	0x03, 0x50
        /*001a*/ 	.short	0x0000


	//----- nvinfo : EIATTR_MAXREG_COUNT
	.align		4
        /*001c*/ 	.byte	0x03, 0x1b
        /*001e*/ 	.short	0x00a8


	//----- nvinfo : EIATTR_NUM_BARRIERS
	.align		4
        /*0020*/ 	.byte	0x02, 0x4c
        /*0022*/ 	.byte	0x10
	.zero		1


	//----- nvinfo : EIATTR_EXTERNS
	.align		4
        /*0024*/ 	.byte	0x04, 0x0f
        /*0026*/ 	.short	(.L_431 - .L_430)


	//   ....[0]....
	.align		4
.L_430:
        /*0028*/ 	.word	index@(__assertfail)


	//----- nvinfo : EIATTR_ANNOTATIONS
	.align		4
.L_431:
        /*002c*/ 	.byte	0x04, 0x55
        /*002e*/ 	.short	(.L_433 - .L_432)


	//   ....[0]....
.L_432:
        /* <DEDUP_REMOVED lines=116> */


	//----- nvinfo : EIATTR_MERCURY_ISA_VERSION
	.align		4
.L_433:
        /*0760*/ 	.byte	0x03, 0x5f
        /*0762*/ 	.short	0x0101


	//----- nvinfo : EIATTR_UNUSED_LOAD_BYTE_OFFSET
	.align		4
        /*0764*/ 	.byte	0x04, 0x44
        /*0766*/ 	.short	(.L_435 - .L_434)


	//   ....[0]....
.L_434:
        /*0768*/ 	.word	0x00000b40
        /*076c*/ 	.word	0x0000fff0


	//   ....[1]....
        /*0770*/ 	.word	0x00020670
        /*0774*/ 	.word	0x0000fff0


	//----- nvinfo : EIATTR_INT_WARP_WIDE_INSTR_OFFSETS
	.align		4
.L_435:
        /*0778*/ 	.byte	0x04, 0x31
        /*077a*/ 	.short	(.L_437 - .L_436)


	//   ....[0]....
.L_436:
        /*077c*/ 	.word	0x00000170


	//   ....[1]....
        /*0780*/ 	.word	0x000001b0


	//   ....[2]....
        /*0784*/ 	.word	0x00000220


	//   ....[3]....
        /*0788*/ 	.word	0x00000230


	//   ....[4]....
        /*078c*/ 	.word	0x00026fb0


	//   ....[5]....
        /*0790*/ 	.word	0x00027040


	//   ....[6]....
        /*0794*/ 	.word	0x0002b910


	//   ....[7]....
        /*0798*/ 	.word	0x0002b9a0


	//----- nvinfo : EIATTR_COOP_GROUP_MASK_REGIDS
	.align		4
.L_437:
        /*079c*/ 	.byte	0x04, 0x29
        /*079e*/ 	.short	(.L_439 - .L_438)


	//   ....[0]....
.L_438:
        /*07a0*/ 	.word	0xffffffff


	//   ....[1]....
        /*07a4*/ 	.word	0xffffffff


	//   ....[2]....
        /*07a8*/ 	.word	0xffffffff


	//   ....[3]....
        /*07ac*/ 	.word	0xffffffff


	//   ....[4]....
        /*07b0*/ 	.word	0xffffffff


	//   ....[5]....
        /*07b4*/ 	.word	0xffffffff


	//   ....[6]....
        /*07b8*/ 	.word	0xffffffff


	//   ....[7]....
        /*07bc*/ 	.word	0xffffffff


	//   ....[8]....
        /*07c0*/ 	.word	0xffffffff


	//   ....[9]....
        /*07c4*/ 	.word	0xffffffff


	//   ....[10]....
        /*07c8*/ 	.word	0xffffffff


	//   ....[11]....
        /*07cc*/ 	.word	0xffffffff


	//   ....[12]....
        /*07d0*/ 	.word	0xffffffff


	//   ....[13]....
        /*07d4*/ 	.word	0xffffffff


	//   ....[14]....
        /*07d8*/ 	.word	0xffffffff


	//   ....[15]....
        /*07dc*/ 	.word	0xffffffff


	//   ....[16]....
        /*07e0*/ 	.word	0xffffffff


	//   ....[17]....
        /*07e4*/ 	.word	0xffffffff


	//   ....[18]....
        /*07e8*/ 	.word	0xffffffff


	//   ....[19]....
        /*07ec*/ 	.word	0xffffffff


	//   ....[20]....
        /*07f0*/ 	.word	0xffffffff


	//   ....[21]....
        /*07f4*/ 	.word	0xffffffff


	//   ....[22]....
        /*07f8*/ 	.word	0xffffffff


	//   ....[23]....
        /*07fc*/ 	.word	0xffffffff


	//   ....[24]....
        /*0800*/ 	.word	0xffffffff


	//   ....[25]....
        /*0804*/ 	.word	0xffffffff


	//   ....[26]....
        /*0808*/ 	.word	0xffffffff


	//   ....[27]....
        /*080c*/ 	.word	0xffffffff


	//   ....[28]....
        /*0810*/ 	.word	0xffffffff


	//   ....[29]....
        /*0814*/ 	.word	0xffffffff


	//   ....[30]....
        /*0818*/ 	.word	0xffffffff


	//   ....[31]....
        /*081c*/ 	.word	0xffffffff


	//   ....[32]....
        /*0820*/ 	.word	0xffffffff


	//   ....[33]....
        /*0824*/ 	.word	0xffffffff


	//   ....[34]....
        /*0828*/ 	.word	0xffffffff


	//   ....[35]....
        /*082c*/ 	.word	0xffffffff


	//   ....[36]....
        /*0830*/ 	.word	0xffffffff


	//   ....[37]....
        /*0834*/ 	.word	0xffffffff


	//   ....[38]....
        /*0838*/ 	.word	0xffffffff


	//   ....[39]....
        /*083c*/ 	.word	0xffffffff


	//   ....[40]....
        /*0840*/ 	.word	0xffffffff


	//   ....[41]....
        /*0844*/ 	.word	0xffffffff


	//   ....[42]....
        /*0848*/ 	.word	0xffffffff


	//   ....[43]....
        /*084c*/ 	.word	0xffffffff


	//   ....[44]....
        /*0850*/ 	.word	0xffffffff


	//   ....[45]....
        /*0854*/ 	.word	0xffffffff


	//   ....[46]....
        /*0858*/ 	.word	0xffffffff


	//   ....[47]....
        /*085c*/ 	.word	0xffffffff


	//   ....[48]....
        /*0860*/ 	.word	0xffffffff


	//   ....[49]....
        /*0864*/ 	.word	0xffffffff


	//   ....[50]....
        /*0868*/ 	.word	0xffffffff


	//   ....[51]....
        /*086c*/ 	.word	0xffffffff


	//   ....[52]....
        /*0870*/ 	.word	0xffffffff


	//   ....[53]....
        /*0874*/ 	.word	0xffffffff


	//   ....[54]....
        /*0878*/ 	.word	0xffffffff


	//   ....[55]....
        /*087c*/ 	.word	0xffffffff


	//   ....[56]....
        /*0880*/ 	.word	0xffffffff


	//   ....[57]....
        /*0884*/ 	.word	0xffffffff


	//   ....[58]....
        /*0888*/ 	.word	0xffffffff


	//   ....[59]....
        /*088c*/ 	.word	0xffffffff


	//   ....[60]....
        /*0890*/ 	.word	0xffffffff


	//   ....[61]....
        /*0894*/ 	.word	0xffffffff


	//   ....[62]....
        /*0898*/ 	.word	0xffffffff


	//   ....[63]....
        /*089c*/ 	.word	0xffffffff


	//   ....[64]....
        /*08a0*/ 	.word	0xffffffff


	//   ....[65]....
        /*08a4*/ 	.word	0xffffffff


	//   ....[66]....
        /*08a8*/ 	.word	0xffffffff


	//   ....[67]....
        /*08ac*/ 	.word	0xffffffff


	//   ....[68]....
        /*08b0*/ 	.word	0xffffffff


	//   ....[69]....
        /*08b4*/ 	.word	0xffffffff


	//   ....[70]....
        /*08b8*/ 	.word	0xffffffff


	//   ....[71]....
        /*08bc*/ 	.word	0xffffffff


	//   ....[72]....
        /*08c0*/ 	.word	0xffffffff


	//   ....[73]....
        /*08c4*/ 	.word	0xffffffff


	//   ....[74]....
        /*08c8*/ 	.word	0xffffffff


	//   ....[75]....
        /*08cc*/ 	.word	0xffffffff


	//   ....[76]....
        /*08d0*/ 	.word	0xffffffff


	//   ....[77]....
        /*08d4*/ 	.word	0xffffffff


	//   ....[78]....
        /*08d8*/ 	.word	0xffffffff


	//   ....[79]....
        /*08dc*/ 	.word	0xffffffff


	//   ....[80]....
        /*08e0*/ 	.word	0xffffffff


	//   ....[81]....
        /*08e4*/ 	.word	0xffffffff


	//   ....[82]....
        /*08e8*/ 	.word	0xffffffff


	//   ....[83]....
        /*08ec*/ 	.word	0xffffffff


	//   ....[84]....
        /*08f0*/ 	.word	0xffffffff


	//   ....[85]....
        /*08f4*/ 	.word	0xffffffff


	//   ....[86]....
        /*08f8*/ 	.word	0xffffffff


	//   ....[87]....
        /*08fc*/ 	.word	0xffffffff


	//   ....[88]....
        /*0900*/ 	.word	0xffffffff


	//   ....[89]....
        /*0904*/ 	.word	0xffffffff


	//   ....[90]....
        /*0908*/ 	.word	0xffffffff


	//   ....[91]....
        /*090c*/ 	.word	0xffffffff


	//   ....[92]....
        /*0910*/ 	.word	0xffffffff


	//   ....[93]....
        /*0914*/ 	.word	0xffffffff


	//   ....[94]....
        /*0918*/ 	.word	0xffffffff


	//   ....[95]....
        /*091c*/ 	.word	0xffffffff


	//   ....[96]....
        /*0920*/ 	.word	0xffffffff


	//   ....[97]....
        /*0924*/ 	.word	0xffffffff


	//   ....[98]....
        /*0928*/ 	.word	0xffffffff


	//   ....[99]....
        /*092c*/ 	.word	0xffffffff


	//   ....[100]....
        /*0930*/ 	.word	0xffffffff


	//   ....[101]....
        /*0934*/ 	.word	0xffffffff


	//   ....[102]....
        /*0938*/ 	.word	0xffffffff


	//   ....[103]....
        /*093c*/ 	.word	0xffffffff


	//   ....[104]....
        /*0940*/ 	.word	0xffffffff


	//   ....[105]....
        /*0944*/ 	.word	0xffffffff


	//   ....[106]....
        /*0948*/ 	.word	0xffffffff


	//   ....[107]....
        /*094c*/ 	.word	0xffffffff


	//   ....[108]....
        /*0950*/ 	.word	0xffffffff


	//   ....[109]....
        /*0954*/ 	.word	0xffffffff


	//   ....[110]....
        /*0958*/ 	.word	0xffffffff


	//   ....[111]....
        /*095c*/ 	.word	0xffffffff


	//   ....[112]....
        /*0960*/ 	.word	0xffffffff


	//   ....[113]....
        /*0964*/ 	.word	0xffffffff


	//   ....[114]....
        /*0968*/ 	.word	0xffffffff


	//   ....[115]....
        /*096c*/ 	.word	0xffffffff


	//   ....[116]....
        /*0970*/ 	.word	0xffffffff


	//   ....[117]....
        /*0974*/ 	.word	0xffffffff


	//   ....[118]....
        /*0978*/ 	.word	0xffffffff


	//   ....[119]....
        /*097c*/ 	.word	0xffffffff


	//   ....[120]....
        /*0980*/ 	.word	0xffffffff


	//   ....[121]....
        /*0984*/ 	.word	0x0500000f


	//   ....[122]....
        /*0988*/ 	.word	0x0500000f


	//   ....[123]....
        /*098c*/ 	.word	0x0500000f


	//   ....[124]....
        /*0990*/ 	.word	0x0500000f


	//   ....[125]....
        /*0994*/ 	.word	0x0500000f


	//   ....[126]....
        /*0998*/ 	.word	0x0500000f


	//   ....[127]....
        /*099c*/ 	.word	0x0500000f


	//   ....[128]....
        /*09a0*/ 	.word	0x0500000f


	//   ....[129]....
        /*09a4*/ 	.word	0x0500000f


	//   ....[130]....
        /*09a8*/ 	.word	0x0500000f


	//   ....[131]....
        /*09ac*/ 	.word	0x0500000f


	//   ....[132]....
        /*09b0*/ 	.word	0x0500000f


	//   ....[133]....
        /*09b4*/ 	.word	0x0500000f


	//   ....[134]....
        /*09b8*/ 	.word	0x0500000f


	//   ....[135]....
        /*09bc*/ 	.word	0x0500000f


	//   ....[136]....
        /*09c0*/ 	.word	0x0500000f


	//   ....[137]....
        /*09c4*/ 	.word	0x0500000f


	//   ....[138]....
        /*09c8*/ 	.word	0x0500000f


	//   ....[139]....
        /*09cc*/ 	.word	0x0500000f


	//   ....[140]....
        /*09d0*/ 	.word	0x0500000f


	//   ....[141]....
        /*09d4*/ 	.word	0x0500000f


	//   ....[142]....
        /*09d8*/ 	.word	0x0500000f


	//   ....[143]....
        /*09dc*/ 	.word	0x0500000f


	//   ....[144]....
        /*09e0*/ 	.word	0x0500000f


	//   ....[145]....
        /*09e4*/ 	.word	0x0500000f


	//   ....[146]....
        /*09e8*/ 	.word	0x0500000f


	//   ....[147]....
        /*09ec*/ 	.word	0x0500000f


	//   ....[148]....
        /*09f0*/ 	.word	0x0500000f


	//   ....[149]....
        /*09f4*/ 	.word	0x0500000f


	//   ....[150]....
        /*09f8*/ 	.word	0x0500000f


	//   ....[151]....
        /*09fc*/ 	.word	0x0500000f


	//   ....[152]....
        /*0a00*/ 	.word	0x0500000f


	//   ....[153]....
        /*0a04*/ 	.word	0x0500000f


	//   ....[154]....
        /*0a08*/ 	.word	0x0500000f


	//   ....[155]....
        /*0a0c*/ 	.word	0x0500000f


	//   ....[156]....
        /*0a10*/ 	.word	0x0500000f


	//   ....[157]....
        /*0a14*/ 	.word	0x0500000f


	//   ....[158]....
        /*0a18*/ 	.word	0x0500000f


	//   ....[159]....
        /*0a1c*/ 	.word	0x0500000f


	//   ....[160]....
        /*0a20*/ 	.word	0x0500000f


	//   ....[161]....
        /*0a24*/ 	.word	0x0500000f


	//   ....[162]....
        /*0a28*/ 	.word	0x0500000f


	//   ....[163]....
        /*0a2c*/ 	.word	0x0500000f


	//   ....[164]....
        /*0a30*/ 	.word	0x0500000f


	//   ....[165]....
        /*0a34*/ 	.word	0x0500000f


	//   ....[166]....
        /*0a38*/ 	.word	0x0500000f


	//   ....[167]....
        /*0a3c*/ 	.word	0x0500000f


	//   ....[168]....
        /*0a40*/ 	.word	0x0500000f


	//   ....[169]....
        /*0a44*/ 	.word	0x0500000f


	//   ....[170]....
        /*0a48*/ 	.word	0x0500000f


	//   ....[171]....
        /*0a4c*/ 	.word	0x0500000f


	//   ....[172]....
        /*0a50*/ 	.word	0x0500000f


	//   ....[173]....
        /*0a54*/ 	.word	0xffffffff


	//   ....[174]....
        /*0a58*/ 	.word	0xffffffff


	//   ....[175]....
        /*0a5c*/ 	.word	0xffffffff


	//   ....[176]....
        /*0a60*/ 	.word	0xffffffff


	//   ....[177]....
        /*0a64*/ 	.word	0xffffffff


	//   ....[178]....
        /*0a68*/ 	.word	0xffffffff


	//----- nvinfo : EIATTR_COOP_GROUP_INSTR_OFFSETS
	.align		4
.L_439:
        /*0a6c*/ 	.byte	0x04, 0x28
        /*0a6e*/ 	.short	(.L_441 - .L_440)


	//   ....[0]....
.L_440:
        /*0a70*/ 	.word	0x000000b0


	//   ....[1]....
        /*0a74*/ 	.word	0x00000180


	//   ....[2]....
        /*0a78*/ 	.word	0x000001d0


	//   ....[3]....
        /*0a7c*/ 	.word	0x00000420


	//   ....[4]....
        /*0a80*/ 	.word	0x00000580


	//   ....[5]....
        /*0a84*/ 	.word	0x000006a0


	//   ....[6]....
        /*0a88*/ 	.word	0x00000800


	//   ....[7]....
        /*0a8c*/ 	.word	0x00002920


	//   ....[8]....
        /*0a90*/ 	.word	0x000048b0


	//   ....[9]....
        /*0a94*/ 	.word	0x00005010


	//   ....[10]....
        /*0a98*/ 	.word	0x00006120


	//   ....[11]....
        /*0a9c*/ 	.word	0x00006650


	//   ....[12]....
        /*0aa0*/ 	.word	0x00006990


	//   ....[13]....
        /*0aa4*/ 	.word	0x000069b0


	//   ....[14]....
        /*0aa8*/ 	.word	0x0000be00


	//   ....[15]....
        /*0aac*/ 	.word	0x0000bf60


	//   ....[16]....
        /*0ab0*/ 	.word	0x0000c0a0


	//   ....[17]....
        /*0ab4*/ 	.word	0x0000c0c0


	//   ....[18]....
        /*0ab8*/ 	.word	0x00015a40


	//   ....[19]....
        /*0abc*/ 	.word	0x00016000


	//   ....[20]....
        /*0ac0*/ 	.word	0x00016fa0


	//   ....[21]....
        /*0ac4*/ 	.word	0x00017060


	//   ....[22]....
        /*0ac8*/ 	.word	0x00017210


	//   ....[23]....
        /*0acc*/ 	.word	0x00017230


	//   ....[24]....
        /*0ad0*/ 	.word	0x0001f700


	//   ....[25]....
        /*0ad4*/ 	.word	0x0001f720


	//   ....[26]....
        /*0ad8*/ 	.word	0x0001f760


	//   ....[27]....
        /*0adc*/ 	.word	0x0001f7a0


	//   ....[28]....
        /*0ae0*/ 	.word	0x000219d0


	//   ....[29]....
        /*0ae4*/ 	.word	0x000219e0


	//   ....[30]....
        /*0ae8*/ 	.word	0x00021a10


	//   ....[31]....
        /*0aec*/ 	.word	0x00021a20


	//   ....[32]....
        /*0af0*/ 	.word	0x000223d0


	//   ....[33]....
        /*0af4*/ 	.word	0x00022400


	//   ....[34]....
        /*0af8*/ 	.word	0x00022540


	//   ....[35]....
        /*0afc*/ 	.word	0x00022560


	//   ....[36]....
        /*0b00*/ 	.word	0x000226a0


	//   ....[37]....
        /*0b04*/ 	.word	0x000226c0


	//   ....[38]....
        /*0b08*/ 	.word	0x00022810


	//   ....[39]....
        /*0b0c*/ 	.word	0x00022830


	//   ....[40]....
        /*0b10*/ 	.word	0x00022d70


	//   ....[41]....
        /*0b14*/ 	.word	0x00022da0


	//   ....[42]....
        /*0b18*/ 	.word	0x000237e0


	//   ....[43]....
        /*0b1c*/ 	.word	0x000237f0


	//   ....[44]....
        /*0b20*/ 	.word	0x00024b40


	//   ....[45]....
        /*0b24*/ 	.word	0x00024b60


	//   ....[46]....
        /*0b28*/ 	.word	0x00024ca0


	//   ....[47]....
        /*0b2c*/ 	.word	0x00024cc0


	//   ....[48]....
        /*0b30*/ 	.word	0x00024e00


	//   ....[49]....
        /*0b34*/ 	.word	0x00024e20


	//   ....[50]....
        /*0b38*/ 	.word	0x00024f70


	//   ....[51]....
        /*0b3c*/ 	.word	0x00024f90


	//   ....[52]....
        /*0b40*/ 	.word	0x00025170


	//   ....[53]....
        /*0b44*/ 	.word	0x000253a0


	//   ....[54]....
        /*0b48*/ 	.word	0x000253d0


	//   ....[55]....
        /*0b4c*/ 	.word	0x00025400


	//   ....[56]....
        /*0b50*/ 	.word	0x00025430


	//   ....[57]....
        /*0b54*/ 	.word	0x00025460


	//   ....[58]....
        /*0b58*/ 	.word	0x00025490


	//   ....[59]....
        /*0b5c*/ 	.word	0x00025630


	//   ....[60]....
        /*0b60*/ 	.word	0x00025660


	//   ....[61]....
        /*0b64*/ 	.word	0x00025690


	//   ....[62]....
        /*0b68*/ 	.word	0x000256c0


	//   ....[63]....
        /*0b6c*/ 	.word	0x000256f0


	//   ....[64]....
        /*0b70*/ 	.word	0x00025720


	//   ....[65]....
        /*0b74*/ 	.word	0x000257c0


	//   ....[66]....
        /*0b78*/ 	.word	0x000257f0


	//   ....[67]....
        /*0b7c*/ 	.word	0x00025800


	//   ....[68]....
        /*0b80*/ 	.word	0x00025830


	//   ....[69]....
        /*0b84*/ 	.word	0x00027580


	//   ....[70]....
        /*0b88*/ 	.word	0x00028050


	//   ....[71]....
        /*0b8c*/ 	.word	0x00028070


	//   ....[72]....
        /*0b90*/ 	.word	0x00028090


	//   ....[73]....
        /*0b94*/ 	.word	0x000280c0


	//   ....[74]....
        /*0b98*/ 	.word	0x00028190


	//   ....[75]....
        /*0b9c*/ 	.word	0x00028220


	//   ....[76]....
        /*0ba0*/ 	.word	0x00028250


	//   ....[77]....
        /*0ba4*/ 	.word	0x000282d0


	//   ....[78]....
        /*0ba8*/ 	.word	0x00028300


	//   ....[79]....
        /*0bac*/ 	.word	0x00028380


	//   ....[80]....
        /*0bb0*/ 	.word	0x000283b0


	//   ....[81]....
        /*0bb4*/ 	.word	0x00028430


	//   ....[82]....
        /*0bb8*/ 	.word	0x00028460


	//   ....[83]....
        /*0bbc*/ 	.word	0x00028480


	//   ....[84]....
        /*0bc0*/ 	.word	0x000284d0


	//   ....[85]....
        /*0bc4*/ 	.word	0x000284e0


	//   ....[86]....
        /*0bc8*/ 	.word	0x00028c20


	//   ....[87]....
        /*0bcc*/ 	.word	0x00028c60


	//   ....[88]....
        /*0bd0*/ 	.word	0x00028c80


	//   ....[89]....
        /*0bd4*/ 	.word	0x00028d20


	//   ....[90]....
        /*0bd8*/ 	.word	0x00028db0


	//   ....[91]....
        /*0bdc*/ 	.word	0x00028dc0


	//   ....[92]....
        /*0be0*/ 	.word	0x00028e50


	//   ....[93]....
        /*0be4*/ 	.word	0x00028e60


	//   ....[94]....
        /*0be8*/ 	.word	0x00028ed0


	//   ....[95]....
        /*0bec*/ 	.word	0x00028ee0


	//   ....[96]....
        /*0bf0*/ 	.word	0x00028f60


	//   ....[97]....
        /*0bf4*/ 	.word	0x00028f70


	//   ....[98]....
        /*0bf8*/ 	.word	0x00028ff0


	//   ....[99]....
        /*0bfc*/ 	.word	0x00029000


	//   ....[100]....
        /*0c00*/ 	.word	0x00029010


	//   ....[101]....
        /*0c04*/ 	.word	0x00029050


	//   ....[102]....
        /*0c08*/ 	.word	0x0002bc30


	//   ....[103]....
        /*0c0c*/ 	.word	0x0002bc40


	//   ....[104]....
        /*0c10*/ 	.word	0x0002bca0


	//   ....[105]....
        /*0c14*/ 	.word	0x0002bce0


	//   ....[106]....
        /*0c18*/ 	.word	0x0002bd10


	//   ....[107]....
        /*0c1c*/ 	.word	0x0002bd40


	//   ....[108]....
        /*0c20*/ 	.word	0x0002bd70


	//   ....[109]....
        /*0c24*/ 	.word	0x0002bda0


	//   ....[110]....
        /*0c28*/ 	.word	0x0002bf60


	//   ....[111]....
        /*0c2c*/ 	.word	0x0002bf90


	//   ....[112]....
        /*0c30*/ 	.word	0x0002bfc0


	//   ....[113]....
        /*0c34*/ 	.word	0x0002bff0


	//   ....[114]....
        /*0c38*/ 	.word	0x0002c020


	//   ....[115]....
        /*0c3c*/ 	.word	0x0002c050


	//   ....[116]....
        /*0c40*/ 	.word	0x0002c120


	//   ....[117]....
        /*0c44*/ 	.word	0x0002c140


	//   ....[118]....
        /*0c48*/ 	.word	0x0002c150


	//   ....[119]....
        /*0c4c*/ 	.word	0x0002c1d0


	//   ....[120]....
        /*0c50*/ 	.word	0x0002cd10


	//   ....[121]....
        /*0c54*/ 	.word	0x0002d2b0


	//   ....[122]....
        /*0c58*/ 	.word	0x0002d440


	//   ....[123]....
        /*0c5c*/ 	.word	0x0002d4a0


	//   ....[124]....
        /*0c60*/ 	.word	0x0002d500


	//   ....[125]....
        /*0c64*/ 	.word	0x0002d560


	//   ....[126]....
        /*0c68*/ 	.word	0x0002d600


	//   ....[127]....
        /*0c6c*/ 	.word	0x0002d6f0


	//   ....[128]....
        /*0c70*/ 	.word	0x0002d820


	//   ....[129]....
        /*0c74*/ 	.word	0x0002d8c0


	//   ....[130]....
        /*0c78*/ 	.word	0x0002d990


	//   ....[131]....
        /*0c7c*/ 	.word	0x0002da30


	//   ....[132]....
        /*0c80*/ 	.word	0x0002db00


	//   ....[133]....
        /*0c84*/ 	.word	0x0002dba0


	//   ....[134]....
        /*0c88*/ 	.word	0x0002dc70


	//   ....[135]....
        /*0c8c*/ 	.word	0x0002dd10


	//   ....[136]....
        /*0c90*/ 	.word	0x0002ddc0


	//   ....[137]....
        /*0c94*/ 	.word	0x0002de60


	//   ....[138]....
        /*0c98*/ 	.word	0x0002e100


	//   ....[139]....
        /*0c9c*/ 	.word	0x0002e1b0


	//   ....[140]....
        /*0ca0*/ 	.word	0x0002e2b0


	//   ....[141]....
        /*0ca4*/ 	.word	0x0002e3a0


	//   ....[142]....
        /*0ca8*/ 	.word	0x0002e460


	//   ....[143]....
        /*0cac*/ 	.word	0x0002e520


	//   ....[144]....
        /*0cb0*/ 	.word	0x0002e5e0


	//   ....[145]....
        /*0cb4*/ 	.word	0x0002e6a0


	//   ....[146]....
        /*0cb8*/ 	.word	0x0002e760


	//   ....[147]....
        /*0cbc*/ 	.word	0x0002e820


	//   ....[148]....
        /*0cc0*/ 	.word	0x0002e8e0


	//   ....[149]....
        /*0cc4*/ 	.word	0x0002e990


	//   ....[150]....
        /*0cc8*/ 	.word	0x0002ea90


	//   ....[151]....
        /*0ccc*/ 	.word	0x0002eae0


	//   ....[152]....
        /*0cd0*/ 	.word	0x0002eb40


	//   ....[153]....
        /*0cd4*/ 	.word	0x0002ec20


	//   ....[154]....
        /*0cd8*/ 	.word	0x0002ef50


	//   ....[155]....
        /*0cdc*/ 	.word	0x0002eff0


	//   ....[156]....
        /*0ce0*/ 	.word	0x0002f190


	//   ....[157]....
        /*0ce4*/ 	.word	0x0002f210


	//   ....[158]....
        /*0ce8*/ 	.word	0x0002f290


	//   ....[159]....
        /*0cec*/ 	.word	0x0002f310


	//   ....[160]....
        /*0cf0*/ 	.word	0x0002f390


	//   ....[161]....
        /*0cf4*/ 	.word	0x0002f420


	//   ....[162]....
        /*0cf8*/ 	.word	0x0002f4c0


	//   ....[163]....
        /*0cfc*/ 	.word	0x0002f570


	//   ....[164]....
        /*0d00*/ 	.word	0x0002f5f0


	//   ....[165]....
        /*0d04*/ 	.word	0x0002f670


	//   ....[166]....
        /*0d08*/ 	.word	0x0002f6f0


	//   ....[167]....
        /*0d0c*/ 	.word	0x0002f780


	//   ....[168]....
        /*0d10*/ 	.word	0x0002f800


	//   ....[169]....
        /*0d14*/ 	.word	0x0002f8b0


	//   ....[170]....
        /*0d18*/ 	.word	0x0002f900


	//   ....[171]....
        /*0d1c*/ 	.word	0x0002f9c0


	//   ....[172]....
        /*0d20*/ 	.word	0x0002faf0


	//   ....[173]....
        /*0d24*/ 	.word	0x000321d0


	//   ....[174]....
        /*0d28*/ 	.word	0x00032ff0


	//   ....[175]....
        /*0d2c*/ 	.word	0x00033bb0


	//   ....[176]....
        /*0d30*/ 	.word	0x00033bf0


	//   ....[177]....
        /*0d34*/ 	.word	0x00033c60


	//   ....[178]....
        /*0d38*/ 	.word	0x00033c80


	//----- nvinfo : EIATTR_REG_RECONFIG
	.align		4
.L_441:
        /*0d3c*/ 	.byte	0x01, 0x54
	.zero		2


	//----- nvinfo : EIATTR_SYSCALL_OFFSETS
	.align		4
        /*0d40*/ 	.byte	0x04, 0x46
        /*0d42*/ 	.short	(.L_443 - .L_442)


	//   ....[0]....
.L_442:
        /*0d44*/ 	.word	0x00002ba0


	//   ....[1]....
        /*0d48*/ 	.word	0x000271b0


	//   ....[2]....
        /*0d4c*/ 	.word	0x00027300


	//   ....[3]....
        /*0d50*/ 	.word	0x000273f0


	//   ....[4]....
        /*0d54*/ 	.word	0x00027c50


	//   ....[5]....
        /*0d58*/ 	.word	0x00028850


	//----- nvinfo : EIATTR_MBARRIER_INSTR_OFFSETS
	.align		4
.L_443:
        /*0d5c*/ 	.byte	0x04, 0x39
        /*0d5e*/ 	.short	(.L_445 - .L_444)


	//   ....[0]....
.L_444:
        /*0d60*/ 	.word	0x000002c0
        /*0d64*/ 	.word	0x000000ff
        /*0d68*/ 	.word	0x00032400
        /*0d6c*/ 	.short	0x0100
        /*0d6e*/ 	.byte	0x08
	.zero		1


	//   ....[1]....
        /*0d70*/ 	.word	0x000002d0
        /*0d74*/ 	.word	0x000000ff
        /*0d78*/ 	.word	0x00032410
        /*0d7c*/ 	.short	0x0100
        /*0d7e*/ 	.byte	0x08
	.zero		1


	//   ....[2]....
        /*0d80*/ 	.word	0x000002e0
        /*0d84*/ 	.word	0x000000ff
        /*0d88*/ 	.word	0x00032420
        /*0d8c*/ 	.short	0x0100
        /*0d8e*/ 	.byte	0x08
	.zero		1


	//   ....[3]....
        /*0d90*/ 	.word	0x000003d0
        /*0d94*/ 	.word	0x000000ff
        /*0d98*/ 	.word	0x00032430
        /*0d9c*/ 	.short	0x0100
        /*0d9e*/ 	.byte	0x08
	.zero		1


	//   ....[4]....
        /*0da0*/ 	.word	0x000003e0
        /*0da4*/ 	.word	0x000000ff
        /*0da8*/ 	.word	0x00032440
        /*0dac*/ 	.short	0x0100
        /*0dae*/ 	.byte	0x08
	.zero		1


	//   ....[5]....
        /*0db0*/ 	.word	0x000003f0
        /*0db4*/ 	.word	0x000000ff
        /*0db8*/ 	.word	0x00032438
        /*0dbc*/ 	.short	0x0100
        /*0dbe*/ 	.byte	0x08
	.zero		1


	//   ....[6]....
        /*0dc0*/ 	.word	0x00000400
        /*0dc4*/ 	.word	0x000000ff
        /*0dc8*/ 	.word	0x00032448
        /*0dcc*/ 	.short	0x0100
        /*0dce*/ 	.byte	0x08
	.zero		1


	//   ....[7]....
        /*0dd0*/ 	.word	0x00000530
        /*0dd4*/ 	.word	0x000000ff
        /*0dd8*/ 	.word	0x00032450
        /*0ddc*/ 	.short	0x0100
        /*0dde*/ 	.byte	0x08
	.zero		1


	//   ....[8]....
        /*0de0*/ 	.word	0x00000540
        /*0de4*/ 	.word	0x000000ff
        /*0de8*/ 	.word	0x00032460
        /*0dec*/ 	.short	0x0100
        /*0dee*/ 	.byte	0x08
	.zero		1


	//   ....[9]....
        /*0df0*/ 	.word	0x00000550
        /*0df4*/ 	.word	0x000000ff
        /*0df8*/ 	.word	0x00032458
        /*0dfc*/ 	.short	0x0100
        /*0dfe*/ 	.byte	0x08
	.zero		1


	//   ....[10]....
        /*0e00*/ 	.word	0x00000560
        /*0e04*/ 	.word	0x000000ff
        /*0e08*/ 	.word	0x00032468
        /*0e0c*/ 	.short	0x0100
        /*0e0e*/ 	.byte	0x08
	.zero		1


	//   ....[11]....
        /*0e10*/ 	.word	0x00000650
        /*0e14*/ 	.word	0x000000ff
        /*0e18*/ 	.word	0x00032470
        /*0e1c*/ 	.short	0x0100
        /*0e1e*/ 	.byte	0x06
	.zero		1


	//   ....[12]....
        /*0e20*/ 	.word	0x00000660
        /*0e24*/ 	.word	0x000000ff
        /*0e28*/ 	.word	0x00032480
        /*0e2c*/ 	.short	0x0100
        /*0e2e*/ 	.byte	0x06
	.zero		1


	//   ....[13]....
        /*0e30*/ 	.word	0x00000670
        /*0e34*/ 	.word	0x000000ff
        /*0e38*/ 	.word	0x00032478
        /*0e3c*/ 	.short	0x0100
        /*0e3e*/ 	.byte	0x06
	.zero		1


	//   ....[14]....
        /*0e40*/ 	.word	0x00000680
        /*0e44*/ 	.word	0x000000ff
        /*0e48*/ 	.word	0x00032488
        /*0e4c*/ 	.short	0x0100
        /*0e4e*/ 	.byte	0x06
	.zero		1


	//   ....[15]....
        /*0e50*/ 	.word	0x000007b0
        /*0e54*/ 	.word	0x000000ff
        /*0e58*/ 	.word	0x00032490
        /*0e5c*/ 	.short	0x0100
        /*0e5e*/ 	.byte	0x08
	.zero		1


	//   ....[16]....
        /*0e60*/ 	.word	0x000007c0
        /*0e64*/ 	.word	0x000000ff
        /*0e68*/ 	.word	0x000324a0
        /*0e6c*/ 	.short	0x0100
        /*0e6e*/ 	.byte	0x08
	.zero		1


	//   ....[17]....
        /*0e70*/ 	.word	0x000007d0
        /*0e74*/ 	.word	0x000000ff
        /*0e78*/ 	.word	0x00032498
        /*0e7c*/ 	.short	0x0100
        /*0e7e*/ 	.byte	0x08
	.zero		1


	//   ....[18]....
        /*0e80*/ 	.word	0x000007e0
        /*0e84*/ 	.word	0x000000ff
        /*0e88*/ 	.word	0x000324a8
        /*0e8c*/ 	.short	0x0100
        /*0e8e*/ 	.byte	0x08
	.zero		1


	//   ....[19]....
        /*0e90*/ 	.word	0x00000910
        /*0e94*/ 	.word	0x000000ff
        /*0e98*/ 	.word	0x000324b0
        /*0e9c*/ 	.short	0x0100
        /*0e9e*/ 	.byte	0x08
	.zero		1


	//   ....[20]....
        /*0ea0*/ 	.word	0x00000920
        /*0ea4*/ 	.word	0x000000ff
        /*0ea8*/ 	.word	0x000324c0
        /*0eac*/ 	.short	0x0100
        /*0eae*/ 	.byte	0x08
	.zero		1


	//   ....[21]....
        /*0eb0*/ 	.word	0x00000930
        /*0eb4*/ 	.word	0x000000ff
        /*0eb8*/ 	.word	0x000324b8
        /*0ebc*/ 	.short	0x0100
        /*0ebe*/ 	.byte	0x08
	.zero		1


	//   ....[22]....
        /*0ec0*/ 	.word	0x00000940
        /*0ec4*/ 	.word	0x000000ff
        /*0ec8*/ 	.word	0x000324c8
        /*0ecc*/ 	.short	0x0100
        /*0ece*/ 	.byte	0x08
	.zero		1


	//   ....[23]....
        /*0ed0*/ 	.word	0x00002de0
        /*0ed4*/ 	.word	0x00000048
        /*0ed8*/ 	.word	0x00032400
        /*0edc*/ 	.short	0x010a
        /*0ede*/ 	.byte	0x3f
	.zero		1


	//   ....[24]....
        /*0ee0*/ 	.word	0x00003270
        /*0ee4*/ 	.word	0x0000000a
        /*0ee8*/ 	.word	0x00000000
        /*0eec*/ 	.short	0x010a
        /*0eee*/ 	.byte	0x3f
	.zero		1


	//   ....[25]....
        /*0ef0*/ 	.word	0x000032d0
        /*0ef4*/ 	.word	0x0000000a
        /*0ef8*/ 	.word	0x00000000
        /*0efc*/ 	.short	0x010a
        /*0efe*/ 	.byte	0x3f
	.zero		1


	//   ....[26]....
        /*0f00*/ 	.word	0x00003680
        /*0f04*/ 	.word	0x00000048
        /*0f08*/ 	.word	0x00032410
        /*0f0c*/ 	.short	0x010a
        /*0f0e*/ 	.byte	0x3f
	.zero		1


	//   ....[27]....
        /*0f10*/ 	.word	0x00003780
        /*0f14*/ 	.word	0x0000000a
        /*0f18*/ 	.word	0x00000000
        /*0f1c*/ 	.short	0x010a
        /*0f1e*/ 	.byte	0x3f
	.zero		1


	//   ....[28]....
        /*0f20*/ 	.word	0x000037e0
        /*0f24*/ 	.word	0x0000000a
        /*0f28*/ 	.word	0x00000000
        /*0f2c*/ 	.short	0x010a
        /*0f2e*/ 	.byte	0x3f
	.zero		1


	//   ....[29]....
        /*0f30*/ 	.word	0x00004500
        /*0f34*/ 	.word	0x0000000a
        /*0f38*/ 	.word	0x00000000
        /*0f3c*/ 	.short	0x0101
        /*0f3e*/ 	.byte	0x3f
	.zero		1


	//   ....[30]....
        /*0f40*/ 	.word	0x00009c70
        /*0f44*/ 	.word	0x00000090
        /*0f48*/ 	.word	0x00000000
        /*0f4c*/ 	.short	0x0101
        /*0f4e*/ 	.byte	0x3f
	.zero		1


	//   ....[31]....
        /*0f50*/ 	.word	0x0000a3e0
        /*0f54*/ 	.word	0x00000003
        /*0f58*/ 	.word	0x00000000
        /*0f5c*/ 	.short	0x010a
        /*0f5e*/ 	.byte	0x3f
	.zero		1


	//   ....[32]....
        /*0f60*/ 	.word	0x0000a4e0
        /*0f64*/ 	.word	0x00000000
        /*0f68*/ 	.word	0x00000000
        /*0f6c*/ 	.short	0x010a
        /*0f6e*/ 	.byte	0x3f
	.zero		1


	//   ....[33]....
        /*0f70*/ 	.word	0x0000a910
        /*0f74*/ 	.word	0x00000003
        /*0f78*/ 	.word	0x00000000
        /*0f7c*/ 	.short	0x010a
        /*0f7e*/ 	.byte	0x3f
	.zero		1


	//   ....[34]....
        /*0f80*/ 	.word	0x0000a9c0
        /*0f84*/ 	.word	0x00000004
        /*0f88*/ 	.word	0x00000000
        /*0f8c*/ 	.short	0x010a
        /*0f8e*/ 	.byte	0x3f
	.zero		1


	//   ....[35]....
        /*0f90*/ 	.word	0x0000b6b0
        /*0f94*/ 	.word	0x00000003
        /*0f98*/ 	.word	0x00000000
        /*0f9c*/ 	.short	0x0101
        /*0f9e*/ 	.byte	0x3f
	.zero		1


	//   ....[36]....
        /*0fa0*/ 	.word	0x00014080
        /*0fa4*/ 	.word	0x00000000
        /*0fa8*/ 	.word	0x00000000
        /*0fac*/ 	.short	0x0101
        /*0fae*/ 	.byte	0x3f
	.zero		1


	//   ....[37]....
        /*0fb0*/ 	.word	0x00014280
        /*0fb4*/ 	.word	0x00000005
        /*0fb8*/ 	.word	0x00000000
        /*0fbc*/ 	.short	0x010a
        /*0fbe*/ 	.byte	0x3f
	.zero		1


	//   ....[38]....
        /*0fc0*/ 	.word	0x00014380
        /*0fc4*/ 	.word	0x00000000
        /*0fc8*/ 	.word	0x00000000
        /*0fcc*/ 	.short	0x010a
        /*0fce*/ 	.byte	0x3f
	.zero		1


	//   ....[39]....
        /*0fd0*/ 	.word	0x000147b0
        /*0fd4*/ 	.word	0x0000000b
        /*0fd8*/ 	.word	0x00000000
        /*0fdc*/ 	.short	0x010a
        /*0fde*/ 	.byte	0x3f
	.zero		1


	//   ....[40]....
        /*0fe0*/ 	.word	0x00014860
        /*0fe4*/ 	.word	0x00000004
        /*0fe8*/ 	.word	0x00000000
        /*0fec*/ 	.short	0x010a
        /*0fee*/ 	.byte	0x3f
	.zero		1


	//   ....[41]....
        /*0ff0*/ 	.word	0x00015550
        /*0ff4*/ 	.word	0x00000004
        /*0ff8*/ 	.word	0x00000000
        /*0ffc*/ 	.short	0x0101
        /*0ffe*/ 	.byte	0x3f
	.zero		1


	//   ....[42]....
        /*1000*/ 	.word	0x0001f250
        /*1004*/ 	.word	0x00000000
        /*1008*/ 	.word	0x00000000
        /*100c*/ 	.short	0x0101
        /*100e*/ 	.byte	0x3f
	.zero		1


	//   ....[43]....
        /*1010*/ 	.word	0x000223c0
        /*1014*/ 	.word	0x00000000
        /*1018*/ 	.word	0x00000000
        /*101c*/ 	.short	0x0101
        /*101e*/ 	.byte	0x3f
	.zero		1


	//   ....[44]....
        /*1020*/ 	.word	0x00022d90
        /*1024*/ 	.word	0x00000004
        /*1028*/ 	.word	0x00000000
        /*102c*/ 	.short	0x0101
        /*102e*/ 	.byte	0x3f
	.zero		1


	//   ....[45]....
        /*1030*/ 	.word	0x000277f0
        /*1034*/ 	.word	0x00000000
        /*1038*/ 	.word	0x00032440
        /*103c*/ 	.short	0x010a
        /*103e*/ 	.byte	0x3f
	.zero		1


	//   ....[46]....
        /*1040*/ 	.word	0x00028600
        /*1044*/ 	.word	0x00000012
        /*1048*/ 	.word	0x00032400
        /*104c*/ 	.short	0x0107
        /*104e*/ 	.byte	0x3f
	.zero		1


	//   ....[47]....
        /*1050*/ 	.word	0x000286c0
        /*1054*/ 	.word	0x00000012
        /*1058*/ 	.word	0x00032400
        /*105c*/ 	.short	0x0101
        /*105e*/ 	.byte	0x3f
	.zero		1


	//   ....[48]....
        /*1060*/ 	.word	0x00029190
        /*1064*/ 	.word	0x00000012
        /*1068*/ 	.word	0x00032410
        /*106c*/ 	.short	0x0107
        /*106e*/ 	.byte	0x3f
	.zero		1


	//   ....[49]....
        /*1070*/ 	.word	0x00029290
        /*1074*/ 	.word	0x00000012
        /*1078*/ 	.word	0x00032410
        /*107c*/ 	.short	0x0101
        /*107e*/ 	.byte	0x3f
	.zero		1


	//   ....[50]....
        /*1080*/ 	.word	0x000292b0
        /*1084*/ 	.word	0x00000012
        /*1088*/ 	.word	0x00032420
        /*108c*/ 	.short	0x010a
        /*108e*/ 	.byte	0x3f
	.zero		1


	//   ....[51]....
        /*1090*/ 	.word	0x00029390
        /*1094*/ 	.word	0x00000002
        /*1098*/ 	.word	0x00032460
        /*109c*/ 	.short	0x010a
        /*109e*/ 	.byte	0x3f
	.zero		1


	//   ....[52]....
        /*10a0*/ 	.word	0x00029cc0
        /*10a4*/ 	.word	0x00000002
        /*10a8*/ 	.word	0x00032440
        /*10ac*/ 	.short	0x010a
        /*10ae*/ 	.byte	0x3f
	.zero		1


	//   ....[53]....
        /*10b0*/ 	.word	0x00029ef0
        /*10b4*/ 	.word	0x00000002
        /*10b8*/ 	.word	0x00032460
        /*10bc*/ 	.short	0x010a
        /*10be*/ 	.byte	0x3f
	.zero		1


	//   ....[54]....
        /*10c0*/ 	.word	0x0002a6f0
        /*10c4*/ 	.word	0x00000002
        /*10c8*/ 	.word	0x00032440
        /*10cc*/ 	.short	0x010a
        /*10ce*/ 	.byte	0x3f
	.zero		1


	//   ....[55]....
        /*10d0*/ 	.word	0x0002a920
        /*10d4*/ 	.word	0x00000002
        /*10d8*/ 	.word	0x00032460
        /*10dc*/ 	.short	0x010a
        /*10de*/ 	.byte	0x3f
	.zero		1


	//   ....[56]....
        /*10e0*/ 	.word	0x0002b0c0
        /*10e4*/ 	.word	0x00000003
        /*10e8*/ 	.word	0x00032440
        /*10ec*/ 	.short	0x010a
        /*10ee*/ 	.byte	0x3f
	.zero		1


	//   ....[57]....
        /*10f0*/ 	.word	0x0002b2f0
        /*10f4*/ 	.word	0x00000003
        /*10f8*/ 	.word	0x00032460
        /*10fc*/ 	.short	0x010a
        /*10fe*/ 	.byte	0x3f
	.zero		1


	//   ....[58]....
        /*1100*/ 	.word	0x0002cc90
        /*1104*/ 	.word	0x00000000
        /*1108*/ 	.word	0x00032420
        /*110c*/ 	.short	0x010a
        /*110e*/ 	.byte	0x3f
	.zero		1


	//   ....[59]....
        /*1110*/ 	.word	0x0002ce80
        /*1114*/ 	.word	0x00000006
        /*1118*/ 	.word	0x00000000
        /*111c*/ 	.short	0x010a
        /*111e*/ 	.byte	0x3f
	.zero		1


	//   ....[60]....
        /*1120*/ 	.word	0x0002ceb0
        /*1124*/ 	.word	0x00000007
        /*1128*/ 	.word	0x00000000
        /*112c*/ 	.short	0x010a
        /*112e*/ 	.byte	0x3f
	.zero		1


	//   ....[61]....
        /*1130*/ 	.word	0x0002cf10
        /*1134*/ 	.word	0x00000004
        /*1138*/ 	.word	0x00000000
        /*113c*/ 	.short	0x010a
        /*113e*/ 	.byte	0x3f
	.zero		1


	//   ....[62]....
        /*1140*/ 	.word	0x0002cf40
        /*1144*/ 	.word	0x00000003
        /*1148*/ 	.word	0x00000000
        /*114c*/ 	.short	0x010a
        /*114e*/ 	.byte	0x3f
	.zero		1


	//   ....[63]....
        /*1150*/ 	.word	0x0002cfa0
        /*1154*/ 	.word	0x00000048
        /*1158*/ 	.word	0x00032400
        /*115c*/ 	.short	0x010a
        /*115e*/ 	.byte	0x3f
	.zero		1


	//   ....[64]....
        /*1160*/ 	.word	0x0002cff0
        /*1164*/ 	.word	0x0000000a
        /*1168*/ 	.word	0x00000000
        /*116c*/ 	.short	0x010a
        /*116e*/ 	.byte	0x3f
	.zero		1


	//   ....[65]....
        /*1170*/ 	.word	0x0002d040
        /*1174*/ 	.word	0x00000048
        /*1178*/ 	.word	0x00032410
        /*117c*/ 	.short	0x010a
        /*117e*/ 	.byte	0x3f
	.zero		1


	//   ....[66]....
        /*1180*/ 	.word	0x0002d090
        /*1184*/ 	.word	0x0000000a
        /*1188*/ 	.word	0x00000000
        /*118c*/ 	.short	0x010a
        /*118e*/ 	.byte	0x3f
	.zero		1


	//   ....[67]....
        /*1190*/ 	.word	0x0002d0e0
        /*1194*/ 	.word	0x00000000
        /*1198*/ 	.word	0x00000000
        /*119c*/ 	.short	0x010a
        /*119e*/ 	.byte	0x3f
	.zero		1


	//   ....[68]....
        /*11a0*/ 	.word	0x0002d130
        /*11a4*/ 	.word	0x00000004
        /*11a8*/ 	.word	0x00000000
        /*11ac*/ 	.short	0x010a
        /*11ae*/ 	.byte	0x3f
	.zero		1


	//   ....[69]....
        /*11b0*/ 	.word	0x0002d180
        /*11b4*/ 	.word	0x00000000
        /*11b8*/ 	.word	0x00000000
        /*11bc*/ 	.short	0x010a
        /*11be*/ 	.byte	0x3f
	.zero		1


	//   ....[70]....
        /*11c0*/ 	.word	0x0002d1d0
        /*11c4*/ 	.word	0x00000004
        /*11c8*/ 	.word	0x00000000
        /*11cc*/ 	.short	0x010a
        /*11ce*/ 	.byte	0x3f
	.zero		1


	//   ....[71]....
        /*11d0*/ 	.word	0x0002d370
        /*11d4*/ 	.word	0x00000000
        /*11d8*/ 	.word	0x00032440
        /*11dc*/ 	.short	0x010a
        /*11de*/ 	.byte	0x3f
	.zero		1


	//   ....[72]....
        /*11e0*/ 	.word	0x0002ec60
        /*11e4*/ 	.word	0x00000012
        /*11e8*/ 	.word	0x00032420
        /*11ec*/ 	.short	0x010a
        /*11ee*/ 	.byte	0x3f
	.zero		1


	//   ....[73]....
        /*11f0*/ 	.word	0x0002ecb0
        /*11f4*/ 	.word	0x00000002
        /*11f8*/ 	.word	0x00032460
        /*11fc*/ 	.short	0x010a
        /*11fe*/ 	.byte	0x3f
	.zero		1


	//   ....[74]....
        /*1200*/ 	.word	0x0002ed00
        /*1204*/ 	.word	0x00000002
        /*1208*/ 	.word	0x00032440
        /*120c*/ 	.short	0x010a
        /*120e*/ 	.byte	0x3f
	.zero		1


	//   ....[75]....
        /*1210*/ 	.word	0x0002ed50
        /*1214*/ 	.word	0x00000002
        /*1218*/ 	.word	0x00032460
        /*121c*/ 	.short	0x010a
        /*121e*/ 	.byte	0x3f
	.zero		1


	//   ....[76]....
        /*1220*/ 	.word	0x0002eda0
        /*1224*/ 	.word	0x00000002
        /*1228*/ 	.word	0x00032440
        /*122c*/ 	.short	0x010a
        /*122e*/ 	.byte	0x3f
	.zero		1


	//   ....[77]....
        /*1230*/ 	.word	0x0002edf0
        /*1234*/ 	.word	0x00000002
        /*1238*/ 	.word	0x00032460
        /*123c*/ 	.short	0x010a
        /*123e*/ 	.byte	0x3f
	.zero		1


	//   ....[78]....
        /*1240*/ 	.word	0x0002ee40
        /*1244*/ 	.word	0x00000003
        /*1248*/ 	.word	0x00032440
        /*124c*/ 	.short	0x010a
        /*124e*/ 	.byte	0x3f
	.zero		1


	//   ....[79]....
        /*1250*/ 	.word	0x0002ee90
        /*1254*/ 	.word	0x00000003
        /*1258*/ 	.word	0x00032460
        /*125c*/ 	.short	0x010a
        /*125e*/ 	.byte	0x3f
	.zero		1


	//   ....[80]....
        /*1260*/ 	.word	0x0002fa10
        /*1264*/ 	.word	0x00000000
        /*1268*/ 	.word	0x00032420
        /*126c*/ 	.short	0x010a
        /*126e*/ 	.byte	0x3f
	.zero		1


	//   ....[81]....
        /*1270*/ 	.word	0x0002fbb0
        /*1274*/ 	.word	0x00000006
        /*1278*/ 	.word	0x00000000
        /*127c*/ 	.short	0x010a
        /*127e*/ 	.byte	0x3f
	.zero		1


	//   ....[82]....
        /*1280*/ 	.word	0x0002fc00
        /*1284*/ 	.word	0x00000007
        /*1288*/ 	.word	0x00000000
        /*128c*/ 	.short	0x010a
        /*128e*/ 	.byte	0x3f
	.zero		1


	//   ....[83]....
        /*1290*/ 	.word	0x0002fc50
        /*1294*/ 	.word	0x00000004
        /*1298*/ 	.word	0x00000000
        /*129c*/ 	.short	0x010a
        /*129e*/ 	.byte	0x3f
	.zero		1


	//   ....[84]....
        /*12a0*/ 	.word	0x00030010
        /*12a4*/ 	.word	0x00000012
        /*12a8*/ 	.word	0x00000000
        /*12ac*/ 	.short	0x010a
        /*12ae*/ 	.byte	0x3f
	.zero		1


	//   ....[85]....
        /*12b0*/ 	.word	0x00030150
        /*12b4*/ 	.word	0x0000000e
        /*12b8*/ 	.word	0x00000000
        /*12bc*/ 	.short	0x010a
        /*12be*/ 	.byte	0x3f
	.zero		1


	//   ....[86]....
        /*12c0*/ 	.word	0x000307b0
        /*12c4*/ 	.word	0x0000000d
        /*12c8*/ 	.word	0x00000000
        /*12cc*/ 	.short	0x010a
        /*12ce*/ 	.byte	0x3f
	.zero		1


	//   ....[87]....
        /*12d0*/ 	.word	0x000308f0
        /*12d4*/ 	.word	0x00000012
        /*12d8*/ 	.word	0x00000000
        /*12dc*/ 	.short	0x010a
        /*12de*/ 	.byte	0x3f
	.zero		1


	//   ....[88]....
        /*12e0*/ 	.word	0x00031b00
        /*12e4*/ 	.word	0x00000013
        /*12e8*/ 	.word	0x00000000
        /*12ec*/ 	.short	0x0101
        /*12ee*/ 	.byte	0x3f
	.zero		1


	//   ....[89]....
        /*12f0*/ 	.word	0x0004b8c0
        /*12f4*/ 	.word	0x00000004
        /*12f8*/ 	.word	0x00000000
        /*12fc*/ 	.short	0x0101
        /*12fe*/ 	.byte	0x3f
	.zero		1


	//   ....[90]....
        /*1300*/ 	.word	0x0004b900
        /*1304*/ 	.word	0x0000000e
        /*1308*/ 	.word	0x00000000
        /*130c*/ 	.short	0x010a
        /*130e*/ 	.byte	0x3f
	.zero		1


	//   ....[91]....
        /*1310*/ 	.word	0x0004b950
        /*1314*/ 	.word	0x00000012
        /*1318*/ 	.word	0x00000000
        /*131c*/ 	.short	0x010a
        /*131e*/ 	.byte	0x3f
	.zero		1


	//----- nvinfo : EIATTR_NUM_MBARRIERS
	.align		4
.L_445:
        /*1320*/ 	.byte	0x03, 0x38
        /*1322*/ 	.short	0x0017


	//----- nvinfo : EIATTR_EXIT_INSTR_OFFSETS
	.align		4
        /*1324*/ 	.byte	0x04, 0x1c
        /*1326*/ 	.short	(.L_447 - .L_446)


	//   ....[0]....
.L_446:
        /*1328*/ 	.word	0x00000b80


	//   ....[1]....
        /*132c*/ 	.word	0x00025110


	//   ....[2]....
        /*1330*/ 	.word	0x0002cf90


	//----- nvinfo : EIATTR_MAX_THREADS
	.align		4
.L_447:
        /*1334*/ 	.byte	0x04, 0x05
        /*1336*/ 	.short	(.L_449 - .L_448)
.L_448:
        /*1338*/ 	.word	0x00000180
        /*133c*/ 	.word	0x00000001
        /*1340*/ 	.word	0x00000001


	//----- nvinfo : EIATTR_CRS_STACK_SIZE
	.align		4
.L_449:
        /*1344*/ 	.byte	0x04, 0x1e
        /*1346*/ 	.short	(.L_451 - .L_450)
.L_450:
        /*1348*/ 	.word	0x00000000


	//----- nvinfo : EIATTR_CBANK_PARAM_SIZE
	.align		4
.L_451:
        /*134c*/ 	.byte	0x03, 0x19
        /*134e*/ 	.short	0x0bf0


	//----- nvinfo : EIATTR_PARAM_CBANK
	.align		4
        /*1350*/ 	.byte	0x04, 0x0a
        /*1352*/ 	.short	(.L_453 - .L_452)
	.align		4
.L_452:
        /*1354*/ 	.word	index@(.nv.constant0._ZN7cutlass13device_kernelIN5flash11enable_sm90INS1_16FlashAttnFwdSm90INS1_25CollectiveMainloopFwdSm90ILi2EN4cute5tupleIJNS5_1CILi1EEES8_S8_EEENS6_IJNS7_ILi128EEENS7_ILi96EEENS7_ILi64EEEEEELi256ENS_10bfloat16_tEfNS_4arch4Sm90ELb0ELb1ELb1ELb1ELb0ELb0ELb1ELb1ELb0ELb1ELb1ELb0EEENS1_21CollectiveEpilogueFwdINS6_IJSA_NS7_ILi256EEESB_EEES9_SE_SG_Li256ELb1ELb1ELb1ELb0EEENS1_36VarlenDynamicPersistentTileSchedulerILi128ELi96ELi256ELi128ELb1ELb1ELb1ELb1ELb0ELb1EEEEEEEEEvNT_6ParamsE)
        /*1358*/ 	.short	0x0210
        /*135a*/ 	.short	0x0bf0


	//----- nvinfo : EIATTR_SW_WAR
	.align		4
.L_453:
        /*135c*/ 	.byte	0x04, 0x36
        /*135e*/ 	.short	(.L_455 - .L_454)
.L_454:
        /*1360*/ 	.word	0x00000008
.L_455:


//--------------------- .nv.info._ZN7cutlass13device_kernelIN5flash11enable_sm90INS1_16FlashAttnFwdSm90INS1_25CollectiveMainloopFwdSm90ILi2EN4cute5tupleIJNS5_1CILi1EEES8_S8_EEENS6_IJNS7_ILi128EEENS7_ILi96EEENS7_ILi64EEEEEELi256ENS_10bfloat16_tEfNS_4arch4Sm90ELb0ELb1ELb1ELb1ELb0ELb1ELb1ELb1ELb0ELb1ELb1ELb0EEENS1_21CollectiveEpilogueFwdINS6_IJSA_NS7_ILi256EEESB_EEES9_SE_SG_Li256ELb1ELb1ELb1ELb0EEENS1_36VarlenDynamicPersistentTileSchedulerILi128ELi96ELi256ELi128ELb1ELb1ELb1ELb1ELb0ELb1EEEEEEEEEvNT_6ParamsE --------------------------
	.section	.nv.info._ZN7cutlass13device_kernelIN5flash11enable_sm90INS1_16FlashAttnFwdSm90INS1_25CollectiveMainloopFwdSm90ILi2EN4cute5tupleIJNS5_1CILi1EEES8_S8_EEENS6_IJNS7_ILi128EEENS7_ILi96EEENS7_ILi64EEEEEELi256ENS_10bfloat16_tEfNS_4arch4Sm90ELb0ELb1ELb1ELb1ELb0ELb1ELb1ELb1ELb0ELb1ELb1ELb0EEENS1_21CollectiveEpilogueFwdINS6_IJSA_NS7_ILi256EEESB_EEES9_SE_SG_Li256ELb1ELb1ELb1ELb0EEENS1_36VarlenDynamicPersistentTileSchedulerILi128ELi96ELi256ELi128ELb1ELb1ELb1ELb1ELb0ELb1EEEEEEEEEvNT_6ParamsE,"",@"SHT_CUDA_INFO"
	.sectionflags	@""
	.align	4


	//----- nvinfo : EIATTR_CUDA_API_VERSION
	.align		4
        /*0000*/ 	.byte	0x04, 0x37
        /*0002*/ 	.short	(.L_457 - .L_456)
.L_456:
        /*0004*/ 	.word	0x00000082


	//----- nvinfo : EIATTR_KPARAM_INFO
	.align		4
.L_457:
        /*0008*/ 	.byte	0x04, 0x17
        /*000a*/ 	.short	(.L_459 - .L_458)
.L_458:
        /*000c*/ 	.word	0x00000000
        /*0010*/ 	.short	0x0000
        /*0012*/ 	.short	0x0070
        /*0014*/ 	.byte	0x00, 0xf0, 0x01, 0x2e


	//----- nvinfo : EIATTR_SPARSE_MMA_MASK
	.align		4
.L_459:
        /*0018*/ 	.byte	0x03, 0x50
        /*001a*/ 	.short	0x0000


	//----- nvinfo : EIATTR_MAXREG_COUNT
	.align		4
        /*001c*/ 	.byte	0x03, 0x1b
        /*001e*/ 	.short	0x00a8


	//----- nvinfo : EIATTR_NUM_BARRIERS
	.align		4
        /*0020*/ 	.byte	0x02, 0x4c
        /*0022*/ 	.byte	0x10
	.zero		1


	//----- nvinfo : EIATTR_EXTERNS
	.align		4
        /*0024*/ 	.byte	0x04, 0x0f
        /*0026*/ 	.short	(.L_461 - .L_460)


	//   ....[0]....
	.align		4
.L_460:
        /*0028*/ 	.word	index@(__assertfail)


	//----- nvinfo : EIATTR_ANNOTATIONS
	.align		4
.L_461:
        /*002c*/ 	.byte	0x04, 0x55
        /*002e*/ 	.short	(.L_463 - .L_462)


	//   ....[0]....
.L_462:
        /* <DEDUP_REMOVED lines=173> */


	//----- nvinfo : EIATTR_MERCURY_ISA_VERSION
	.align		4
.L_463:
        /*0af0*/ 	.byte	0x03, 0x5f
        /*0af2*/ 	.short	0x0101


	//----- nvinfo : EIATTR_UNUSED_LOAD_BYTE_OFFSET
	.align		4
        /*0af4*/ 	.byte	0x04, 0x44
        /*0af6*/ 	.short	(.L_465 - .L_464)


	//   ....[0]....
.L_464:
        /*0af8*/ 	.word	0x00000be0
        /*0afc*/ 	.word	0x0000fff0


	//   ....[1]....
        /*0b00*/ 	.word	0x0002cf00
        /*0b04*/ 	.word	0x0000fff0


	//----- nvinfo : EIATTR_INT_WARP_WIDE_INSTR_OFFSETS
	.align		4
.L_465:
        /*0b08*/ 	.byte	0x04, 0x31
        /*0b0a*/ 	.short	(.L_467 - .L_466)


	//   ....[0]....
.L_466:
        /*0b0c*/ 	.word	0x000001e0


	//   ....[1]....
        /*0b10*/ 	.word	0x00000220


	//   ....[2]....
        /*0b14*/ 	.word	0x00000290


	//   ....[3]....
        /*0b18*/ 	.word	0x000002a0


	//   ....[4]....
        /*0b1c*/ 	.word	0x000357a0


	//   ....[5]....
        /*0b20*/ 	.word	0x00035830


	//   ....[6]....
        /*0b24*/ 	.word	0x0003a220


	//   ....[7]....
        /*0b28*/ 	.word	0x0003a2b0


	//----- nvinfo : EIATTR_COOP_GROUP_MASK_REGIDS
	.align		4
.L_467:
        /*0b2c*/ 	.byte	0x04, 0x29
        /*0b2e*/ 	.short	(.L_469 - .L_468)


	//   ....[0]....
.L_468:
        /*0b30*/ 	.word	0xffffffff


	//   ....[1]....
        /*0b34*/ 	.word	0xffffffff


	//   ....[2]....
        /*0b38*/ 	.word	0xffffffff


	//   ....[3]....
        /*0b3c*/ 	.word	0xffffffff


	//   ....[4]....
        /*0b40*/ 	.word	0xffffffff


	//   ....[5]....
        /*0b44*/ 	.word	0xffffffff


	//   ....[6]....
        /*0b48*/ 	.word	0xffffffff


	//   ....[7]....
        /*0b4c*/ 	.word	0xffffffff


	//   ....[8]....
        /*0b50*/ 	.word	0xffffffff


	//   ....[9]....
        /*0b54*/ 	.word	0xffffffff


	//   ....[10]....
        /*0b58*/ 	.word	0xffffffff


	//   ....[11]....
        /*0b5c*/ 	.word	0xffffffff


	//   ....[12]....
        /*0b60*/ 	.word	0xffffffff


	//   ....[13]....
        /*0b64*/ 	.word	0xffffffff


	//   ....[14]....
        /*0b68*/ 	.word	0xffffffff


	//   ....[15]....
        /*0b6c*/ 	.word	0xffffffff


	//   ....[16]....
        /*0b70*/ 	.word	0xffffffff


	//   ....[17]....
        /*0b74*/ 	.word	0xffffffff


	//   ....[18]....
        /*0b78*/ 	.word	0xffffffff


	//   ....[19]....
        /*0b7c*/ 	.word	0xffffffff


	//   ....[20]....
        /*0b80*/ 	.word	0xffffffff


	//   ....[21]....
        /*0b84*/ 	.word	0xffffffff


	//   ....[22]....
        /*0b88*/ 	.word	0xffffffff


	//   ....[23]....
        /*0b8c*/ 	.word	0xffffffff


	//   ....[24]....
        /*0b90*/ 	.word	0xffffffff


	//   ....[25]....
        /*0b94*/ 	.word	0xffffffff


	//   ....[26]....
        /*0b98*/ 	.word	0xffffffff


	//   ....[27]....
        /*0b9c*/ 	.word	0xffffffff


	//   ....[28]....
        /*0ba0*/ 	.word	0xffffffff


	//   ....[29]....
        /*0ba4*/ 	.word	0xffffffff


	//   ....[30]....
        /*0ba8*/ 	.word	0xffffffff


	//   ....[31]....
        /*0bac*/ 	.word	0xffffffff


	//   ....[32]....
        /*0bb0*/ 	.word	0xffffffff


	//   ....[33]....
        /*0bb4*/ 	.word	0xffffffff


	//   ....[34]....
        /*0bb8*/ 	.word	0xffffffff


	//   ....[35]....
        /*0bbc*/ 	.word	0xffffffff


	//   ....[36]....
        /*0bc0*/ 	.word	0xffffffff


	//   ....[37]....
        /*0bc4*/ 	.word	0xffffffff


	//   ....[38]....
        /*0bc8*/ 	.word	0xffffffff


	//   ....[39]....
        /*0bcc*/ 	.word	0xffffffff


	//   ....[40]....
        /*0bd0*/ 	.word	0xffffffff


	//   ....[41]....
        /*0bd4*/ 	.word	0xffffffff


	//   ....[42]....
        /*0bd8*/ 	.word	0xffffffff


	//   ....[43]....
        /*0bdc*/ 	.word	0xffffffff


	//   ....[44]....
        /*0be0*/ 	.word	0xffffffff


	//   ....[45]....
        /*0be4*/ 	.word	0xffffffff


	//   ....[46]....
        /*0be8*/ 	.word	0xffffffff


	//   ....[47]....
        /*0bec*/ 	.word	0xffffffff


	//   ....[48]....
        /*0bf0*/ 	.word	0xffffffff


	//   ....[49]....
        /*0bf4*/ 	.word	0xffffffff


	//   ....[50]....
        /*0bf8*/ 	.word	0xffffffff


	//   ....[51]....
        /*0bfc*/ 	.word	0xffffffff


	//   ....[52]....
        /*0c00*/ 	.word	0xffffffff


	//   ....[53]....
        /*0c04*/ 	.word	0xffffffff


	//   ....[54]....
        /*0c08*/ 	.word	0xffffffff


	//   ....[55]....
        /*0c0c*/ 	.word	0xffffffff


	//   ....[56]....
        /*0c10*/ 	.word	0xffffffff


	//   ....[57]....
        /*0c14*/ 	.word	0xffffffff


	//   ....[58]....
        /*0c18*/ 	.word	0xffffffff


	//   ....[59]....
        /*0c1c*/ 	.word	0xffffffff


	//   ....[60]....
        /*0c20*/ 	.word	0xffffffff


	//   ....[61]....
        /*0c24*/ 	.word	0xffffffff


	//   ....[62]....
        /*0c28*/ 	.word	0xffffffff


	//   ....[63]....
        /*0c2c*/ 	.word	0xffffffff


	//   ....[64]....
        /*0c30*/ 	.word	0xffffffff


	//   ....[65]....
        /*0c34*/ 	.word	0xffffffff


	//   ....[66]....
        /*0c38*/ 	.word	0xffffffff


	//   ....[67]....
        /*0c3c*/ 	.word	0xffffffff


	//   ....[68]....
        /*0c40*/ 	.word	0xffffffff


	//   ....[69]....
        /*0c44*/ 	.word	0xffffffff


	//   ....[70]....
        /*0c48*/ 	.word	0xffffffff


	//   ....[71]....
        /*0c4c*/ 	.word	0xffffffff


	//   ....[72]....
        /*0c50*/ 	.word	0xffffffff


	//   ....[73]....
        /*0c54*/ 	.word	0xffffffff


	//   ....[74]....
        /*0c58*/ 	.word	0xffffffff


	//   ....[75]....
        /*0c5c*/ 	.word	0xffffffff


	//   ....[76]....
        /*0c60*/ 	.word	0xffffffff


	//   ....[77]....
        /*0c64*/ 	.word	0xffffffff


	//   ....[78]....
        /*0c68*/ 	.word	0xffffffff


	//   ....[79]....
        /*0c6c*/ 	.word	0xffffffff


	//   ....[80]....
        /*0c70*/ 	.word	0xffffffff


	//   ....[81]....
        /*0c74*/ 	.word	0xffffffff


	//   ....[82]....
        /*0c78*/ 	.word	0xffffffff


	//   ....[83]....
        /*0c7c*/ 	.word	0xffffffff


	//   ....[84]....
        /*0c80*/ 	.word	0xffffffff


	//   ....[85]....
        /*0c84*/ 	.word	0xffffffff


	//   ....[86]....
        /*0c88*/ 	.word	0xffffffff


	//   ....[87]....
        /*0c8c*/ 	.word	0xffffffff


	//   ....[88]....
        /*0c90*/ 	.word	0xffffffff


	//   ....[89]....
        /*0c94*/ 	.word	0xffffffff


	//   ....[90]....
        /*0c98*/ 	.word	0xffffffff


	//   ....[91]....
        /*0c9c*/ 	.word	0xffffffff


	//   ....[92]....
        /*0ca0*/ 	.word	0xffffffff


	//   ....[93]....
        /*0ca4*/ 	.word	0xffffffff


	//   ....[94]....
        /*0ca8*/ 	.word	0xffffffff


	//   ....[95]....
        /*0cac*/ 	.word	0xffffffff


	//   ....[96]....
        /*0cb0*/ 	.word	0xffffffff


	//   ....[97]....
        /*0cb4*/ 	.word	0xffffffff


	//   ....[98]....
        /*0cb8*/ 	.word	0xffffffff


	//   ....[99]....
        /*0cbc*/ 	.word	0xffffffff


	//   ....[100]....
        /*0cc0*/ 	.word	0xffffffff


	//   ....[101]....
        /*0cc4*/ 	.word	0xffffffff


	//   ....[102]....
        /*0cc8*/ 	.word	0xffffffff


	//   ....[103]....
        /*0ccc*/ 	.word	0xffffffff


	//   ....[104]....
        /*0cd0*/ 	.word	0xffffffff


	//   ....[105]....
        /*0cd4*/ 	.word	0xffffffff


	//   ....[106]....
        /*0cd8*/ 	.word	0xffffffff


	//   ....[107]....
        /*0cdc*/ 	.word	0xffffffff


	//   ....[108]....
        /*0ce0*/ 	.word	0xffffffff


	//   ....[109]....
        /*0ce4*/ 	.word	0xffffffff


	//   ....[110]....
        /*0ce8*/ 	.word	0xffffffff


	//   ....[111]....
        /*0cec*/ 	.word	0xffffffff


	//   ....[112]....
        /*0cf0*/ 	.word	0xffffffff


	//   ....[113]....
        /*0cf4*/ 	.word	0xffffffff


	//   ....[114]....
        /*0cf8*/ 	.word	0xffffffff


	//   ....[115]....
        /*0cfc*/ 	.word	0xffffffff


	//   ....[116]....
        /*0d00*/ 	.word	0xffffffff


	//   ....[117]....
        /*0d04*/ 	.word	0xffffffff


	//   ....[118]....
        /*0d08*/ 	.word	0xffffffff


	//   ....[119]....
        /*0d0c*/ 	.word	0xffffffff


	//   ....[120]....
        /*0d10*/ 	.word	0xffffffff


	//   ....[121]....
        /*0d14*/ 	.word	0xffffffff


	//   ....[122]....
        /*0d18*/ 	.word	0xffffffff


	//   ....[123]....
        /*0d1c*/ 	.word	0xffffffff


	//   ....[124]....
        /*0d20*/ 	.word	0xffffffff


	//   ....[125]....
        /*0d24*/ 	.word	0xffffffff


	//   ....[126]....
        /*0d28*/ 	.word	0xffffffff


	//   ....[127]....
        /*0d2c*/ 	.word	0xffffffff


	//   ....[128]....
        /*0d30*/ 	.word	0xffffffff


	//   ....[129]....
        /*0d34*/ 	.word	0xffffffff


	//   ....[130]....
        /*0d38*/ 	.word	0xffffffff


	//   ....[131]....
        /*0d3c*/ 	.word	0xffffffff


	//   ....[132]....
        /*0d40*/ 	.word	0xffffffff


	//   ....[133]....
        /*0d44*/ 	.word	0xffffffff


	//   ....[134]....
        /*0d48*/ 	.word	0xffffffff


	//   ....[135]....
        /*0d4c*/ 	.word	0xffffffff


	//   ....[136]....
        /*0d50*/ 	.word	0xffffffff


	//   ....[137]....
        /*0d54*/ 	.word	0xffffffff


	//   ....[138]....
        /*0d58*/ 	.word	0x0500000f


	//   ....[139]....
        /*0d5c*/ 	.word	0x0500000f


	//   ....[140]....
        /*0d60*/ 	.word	0x0500000f


	//   ....[141]....
        /*0d64*/ 	.word	0x0500000f


	//   ....[142]....
        /*0d68*/ 	.word	0x0500000f


	//   ....[143]....
        /*0d6c*/ 	.word	0x0500000f


	//   ....[144]....
        /*0d70*/ 	.word	0x0500000f


	//   ....[145]....
        /*0d74*/ 	.word	0x0500000f


	//   ....[146]....
        /*0d78*/ 	.word	0x0500000f


	//   ....[147]....
        /*0d7c*/ 	.word	0x0500000f


	//   ....[148]....
        /*0d80*/ 	.word	0x0500000f


	//   ....[149]....
        /*0d84*/ 	.word	0x0500000f


	//   ....[150]....
        /*0d88*/ 	.word	0x0500000f


	//   ....[151]....
        /*0d8c*/ 	.word	0x0500000f


	//   ....[152]....
        /*0d90*/ 	.word	0x0500000f


	//   ....[153]....
        /*0d94*/ 	.word	0x0500000f


	//   ....[154]....
        /*0d98*/ 	.word	0x0500000f


	//   ....[155]....
        /*0d9c*/ 	.word	0x0500000f


	//   ....[156]....
        /*0da0*/ 	.word	0x0500000f


	//   ....[157]....
        /*0da4*/ 	.word	0x0500000f


	//   ....[158]....
        /*0da8*/ 	.word	0x0500000f


	//   ....[159]....
        /*0dac*/ 	.word	0x0500000f


	//   ....[160]....
        /*0db0*/ 	.word	0x0500000f


	//   ....[161]....
        /*0db4*/ 	.word	0x0500000f


	//   ....[162]....
        /*0db8*/ 	.word	0x0500000f


	//   ....[163]....
        /*0dbc*/ 	.word	0x0500000f


	//   ....[164]....
        /*0dc0*/ 	.word	0x0500000f


	//   ....[165]....
        /*0dc4*/ 	.word	0x0500000f


	//   ....[166]....
        /*0dc8*/ 	.word	0x0500000f


	//   ....[167]....
        /*0dcc*/ 	.word	0x0500000f


	//   ....[168]....
        /*0dd0*/ 	.word	0x0500000f


	//   ....[169]....
        /*0dd4*/ 	.word	0x0500000f


	//   ....[170]....
        /*0dd8*/ 	.word	0x0500000f


	//   ....[171]....
        /*0ddc*/ 	.word	0x0500000f


	//   ....[172]....
        /*0de0*/ 	.word	0x0500000f


	//   ....[173]....
        /*0de4*/ 	.word	0x0500000f


	//   ....[174]....
        /*0de8*/ 	.word	0x0500000f


	//   ....[175]....
        /*0dec*/ 	.word	0x0500000f


	//   ....[176]....
        /*0df0*/ 	.word	0x0500000f


	//   ....[177]....
        /*0df4*/ 	.word	0x0500000f


	//   ....[178]....
        /*0df8*/ 	.word	0x0500000f


	//   ....[179]....
        /*0dfc*/ 	.word	0x0500000f


	//   ....[180]....
        /*0e00*/ 	.word	0x0500000f


	//   ....[181]....
        /*0e04*/ 	.word	0x0500000f


	//   ....[182]....
        /*0e08*/ 	.word	0x0500000f


	//   ....[183]....
        /*0e0c*/ 	.word	0x0500000f


	//   ....[184]....
        /*0e10*/ 	.word	0x0500000f


	//   ....[185]....
        /*0e14*/ 	.word	0x0500000f


	//   ....[186]....
        /*0e18*/ 	.word	0x0500000f


	//   ....[187]....
        /*0e1c*/ 	.word	0x0500000f


	//   ....[188]....
        /*0e20*/ 	.word	0x0500000f


	//   ....[189]....
        /*0e24*/ 	.word	0x0500000f


	//   ....[190]....
        /*0e28*/ 	.word	0x0500000f


	//   ....[191]....
        /*0e2c*/ 	.word	0x0500000f


	//   ....[192]....
        /*0e30*/ 	.word	0x0500000f


	//   ....[193]....
        /*0e34*/ 	.word	0x0500000f


	//   ....[194]....
        /*0e38*/ 	.word	0x0500000f


	//   ....[195]....
        /*0e3c*/ 	.word	0x0500000f


	//   ....[196]....
        /*0e40*/ 	.word	0x0500000f


	//   ....[197]....
        /*0e44*/ 	.word	0x0500000f


	//   ....[198]....
        /*0e48*/ 	.word	0x0500000f


	//   ....[199]....
        /*0e4c*/ 	.word	0x0500000f


	//   ....[200]....
        /*0e50*/ 	.word	0x0500000f


	//   ....[201]....
        /*0e54*/ 	.word	0x0500000f


	//   ....[202]....
        /*0e58*/ 	.word	0x0500000f


	//   ....[203]....
        /*0e5c*/ 	.word	0x0500000f


	//   ....[204]....
        /*0e60*/ 	.word	0x0500000f


	//   ....[205]....
        /*0e64*/ 	.word	0x0500000f


	//   ....[206]....
        /*0e68*/ 	.word	0x0500000f


	//   ....[207]....
        /*0e6c*/ 	.word	0x0500000f


	//   ....[208]....
        /*0e70*/ 	.word	0x0500000f


	//   ....[209]....
        /*0e74*/ 	.word	0x0500000f


	//   ....[210]....
        /*0e78*/ 	.word	0x0500000f


	//   ....[211]....
        /*0e7c*/ 	.word	0x0500000f


	//   ....[212]....
        /*0e80*/ 	.word	0x0500000f


	//   ....[213]....
        /*0e84*/ 	.word	0x0500000f


	//   ....[214]....
        /*0e88*/ 	.word	0x0500000f


	//   ....[215]....
        /*0e8c*/ 	.word	0x0500000f


	//   ....[216]....
        /*0e90*/ 	.word	0x0500000f


	//   ....[217]....
        /*0e94*/ 	.word	0x0500000f


	//   ....[218]....
        /*0e98*/ 	.word	0x0500000f


	//   ....[219]....
        /*0e9c*/ 	.word	0x0500000f


	//   ....[220]....
        /*0ea0*/ 	.word	0x0500000f


	//   ....[221]....
        /*0ea4*/ 	.word	0x0500000f


	//   ....[222]....
        /*0ea8*/ 	.word	0x0500000f


	//   ....[223]....
        /*0eac*/ 	.word	0x0500000f


	//   ....[224]....
        /*0eb0*/ 	.word	0x0500000f


	//   ....[225]....
        /*0eb4*/ 	.word	0x0500000f


	//   ....[226]....
        /*0eb8*/ 	.word	0x0500000f


	//   ....[227]....
        /*0ebc*/ 	.word	0x0500000f


	//   ....[228]....
        /*0ec0*/ 	.word	0xffffffff


	//   ....[229]....
        /*0ec4*/ 	.word	0xffffffff


	//   ....[230]....
        /*0ec8*/ 	.word	0xffffffff


	//   ....[231]....
        /*0ecc*/ 	.word	0xffffffff


	//   ....[232]....
        /*0ed0*/ 	.word	0xffffffff


	//   ....[233]....
        /*0ed4*/ 	.word	0xffffffff


	//----- nvinfo : EIATTR_COOP_GROUP_INSTR_OFFSETS
	.align		4
.L_469:
        /*0ed8*/ 	.byte	0x04, 0x28
        /*0eda*/ 	.short	(.L_471 - .L_470)


	//   ....[0]....
.L_470:
        /*0edc*/ 	.word	0x000000c0


	//   ....[1]....
        /*0ee0*/ 	.word	0x000001f0


	//   ....[2]....
        /*0ee4*/ 	.word	0x00000240


	//   ....[3]....
        /*0ee8*/ 	.word	0x00000490


	//   ....[4]....
        /*0eec*/ 	.word	0x000005f0


	//   ....[5]....
        /*0ef0*/ 	.word	0x00000710


	//   ....[6]....
        /*0ef4*/ 	.word	0x00000870


	//   ....[7]....
        /*0ef8*/ 	.word	0x00007710


	//   ....[8]....
        /*0efc*/ 	.word	0x00008480


	//   ....[9]....
        /*0f00*/ 	.word	0x00008490


	//   ....[10]....
        /*0f04*/ 	.word	0x000084a0


	//   ....[11]....
        /*0f08*/ 	.word	0x000084b0


	//   ....[12]....
        /*0f0c*/ 	.word	0x000087f0


	//   ....[13]....
        /*0f10*/ 	.word	0x00008800


	//   ....[14]....
        /*0f14*/ 	.word	0x00008810


	//   ....[15]....
        /*0f18*/ 	.word	0x00008820


	//   ....[16]....
        /*0f1c*/ 	.word	0x00009b50


	//   ....[17]....
        /*0f20*/ 	.word	0x00009b70


	//   ....[18]....
        /*0f24*/ 	.word	0x00009b80


	//   ....[19]....
        /*0f28*/ 	.word	0x00009b90


	//   ....[20]....
        /*0f2c*/ 	.word	0x00009c70


	//   ....[21]....
        /*0f30*/ 	.word	0x00009c90


	//   ....[22]....
        /*0f34*/ 	.word	0x00009ca0


	//   ....[23]....
        /*0f38*/ 	.word	0x00009cb0


	//   ....[24]....
        /*0f3c*/ 	.word	0x0000ce80


	//   ....[25]....
        /*0f40*/ 	.word	0x0000d470


	//   ....[26]....
        /*0f44*/ 	.word	0x0000e4b0


	//   ....[27]....
        /*0f48*/ 	.word	0x0000e620


	//   ....[28]....
        /*0f4c*/ 	.word	0x0000e670


	//   ....[29]....
        /*0f50*/ 	.word	0x0000e690


	//   ....[30]....
        /*0f54*/ 	.word	0x000185e0


	//   ....[31]....
        /*0f58*/ 	.word	0x00018730


	//   ....[32]....
        /*0f5c*/ 	.word	0x00018870


	//   ....[33]....
        /*0f60*/ 	.word	0x00018890


	//   ....[34]....
        /*0f64*/ 	.word	0x00022290


	//   ....[35]....
        /*0f68*/ 	.word	0x00022ef0


	//   ....[36]....
        /*0f6c*/ 	.word	0x00023760


	//   ....[37]....
        /*0f70*/ 	.word	0x000237c0


	//   ....[38]....
        /*0f74*/ 	.word	0x00023af0


	//   ....[39]....
        /*0f78*/ 	.word	0x00023b20


	//   ....[40]....
        /*0f7c*/ 	.word	0x0002bee0


	//   ....[41]....
        /*0f80*/ 	.word	0x0002bf00


	//   ....[42]....
        /*0f84*/ 	.word	0x0002bf40


	//   ....[43]....
        /*0f88*/ 	.word	0x0002bf70


	//   ....[44]....
        /*0f8c*/ 	.word	0x0002e1a0


	//   ....[45]....
        /*0f90*/ 	.word	0x0002e1c0


	//   ....[46]....
        /*0f94*/ 	.word	0x0002e1f0


	//   ....[47]....
        /*0f98*/ 	.word	0x0002e200


	//   ....[48]....
        /*0f9c*/ 	.word	0x0002eb70


	//   ....[49]....
        /*0fa0*/ 	.word	0x0002eb80


	//   ....[50]....
        /*0fa4*/ 	.word	0x0002ed10


	//   ....[51]....
        /*0fa8*/ 	.word	0x0002ed20


	//   ....[52]....
        /*0fac*/ 	.word	0x0002eeb0


	//   ....[53]....
        /*0fb0*/ 	.word	0x0002eec0


	//   ....[54]....
        /*0fb4*/ 	.word	0x0002f050


	//   ....[55]....
        /*0fb8*/ 	.word	0x0002f060


	//   ....[56]....
        /*0fbc*/ 	.word	0x0002f490


	//   ....[57]....
        /*0fc0*/ 	.word	0x0002f4a0


	//   ....[58]....
        /*0fc4*/ 	.word	0x00030160


	//   ....[59]....
        /*0fc8*/ 	.word	0x00030170


	//   ....[60]....
        /*0fcc*/ 	.word	0x000316d0


	//   ....[61]....
        /*0fd0*/ 	.word	0x000316e0


	//   ....[62]....
        /*0fd4*/ 	.word	0x00031880


	//   ....[63]....
        /*0fd8*/ 	.word	0x00031890


	//   ....[64]....
        /*0fdc*/ 	.word	0x00031a20


	//   ....[65]....
        /*0fe0*/ 	.word	0x00031a30


	//   ....[66]....
        /*0fe4*/ 	.word	0x00031bc0


	//   ....[67]....
        /*0fe8*/ 	.word	0x00031bd0


	//   ....[68]....
        /*0fec*/ 	.word	0x00031dc0


	//   ....[69]....
        /*0ff0*/ 	.word	0x00031ff0


	//   ....[70]....
        /*0ff4*/ 	.word	0x00032020


	//   ....[71]....
        /*0ff8*/ 	.word	0x00032050


	//   ....[72]....
        /*0ffc*/ 	.word	0x00032080


	//   ....[73]....
        /*1000*/ 	.word	0x000320b0


	//   ....[74]....
        /*1004*/ 	.word	0x000320e0


	//   ....[75]....
        /*1008*/ 	.word	0x00032280


	//   ....[76]....
        /*100c*/ 	.word	0x000322b0


	//   ....[77]....
        /*1010*/ 	.word	0x000322e0


	//   ....[78]....
        /*1014*/ 	.word	0x00032310


	//   ....[79]....
        /*1018*/ 	.word	0x00032340


	//   ....[80]....
        /*101c*/ 	.word	0x00032370


	//   ....[81]....
        /*1020*/ 	.word	0x00032410


	//   ....[82]....
        /*1024*/ 	.word	0x00032440


	//   ....[83]....
        /*1028*/ 	.word	0x00032450


	//   ....[84]....
        /*102c*/ 	.word	0x00032480


	//   ....[85]....
        /*1030*/ 	.word	0x00033d70


	//   ....[86]....
        /*1034*/ 	.word	0x00035d70


	//   ....[87]....
        /*1038*/ 	.word	0x00036840


	//   ....[88]....
        /*103c*/ 	.word	0x00036850


	//   ....[89]....
        /*1040*/ 	.word	0x00036870


	//   ....[90]....
        /*1044*/ 	.word	0x00036890


	//   ....[91]....
        /*1048*/ 	.word	0x00036980


	//   ....[92]....
        /*104c*/ 	.word	0x00036a10


	//   ....[93]....
        /*1050*/ 	.word	0x00036a40


	//   ....[94]....
        /*1054*/ 	.word	0x00036ac0


	//   ....[95]....
        /*1058*/ 	.word	0x00036af0


	//   ....[96]....
        /*105c*/ 	.word	0x00036b70


	//   ....[97]....
        /*1060*/ 	.word	0x00036ba0


	//   ....[98]....
        /*1064*/ 	.word	0x00036c20


	//   ....[99]....
        /*1068*/ 	.word	0x00036c50


	//   ....[100]....
        /*106c*/ 	.word	0x00036cb0


	//   ....[101]....
        /*1070*/ 	.word	0x00036cc0


	//   ....[102]....
        /*1074*/ 	.word	0x00036d30


	//   ....[103]....
        /*1078*/ 	.word	0x00037410


	//   ....[104]....
        /*107c*/ 	.word	0x00037450


	//   ....[105]....
        /*1080*/ 	.word	0x00037470


	//   ....[106]....
        /*1084*/ 	.word	0x00037510


	//   ....[107]....
        /*1088*/ 	.word	0x000375d0


	//   ....[108]....
        /*108c*/ 	.word	0x000375e0


	//   ....[109]....
        /*1090*/ 	.word	0x000376a0


	//   ....[110]....
        /*1094*/ 	.word	0x000376b0


	//   ....[111]....
        /*1098*/ 	.word	0x00037750


	//   ....[112]....
        /*109c*/ 	.word	0x00037760


	//   ....[113]....
        /*10a0*/ 	.word	0x00037810


	//   ....[114]....
        /*10a4*/ 	.word	0x00037820


	//   ....[115]....
        /*10a8*/ 	.word	0x000378d0


	//   ....[116]....
        /*10ac*/ 	.word	0x000378e0


	//   ....[117]....
        /*10b0*/ 	.word	0x000378f0


	//   ....[118]....
        /*10b4*/ 	.word	0x00037960


	//   ....[119]....
        /*10b8*/ 	.word	0x0003a550


	//   ....[120]....
        /*10bc*/ 	.word	0x0003a560


	//   ....[121]....
        /*10c0*/ 	.word	0x0003a5a0


	//   ....[122]....
        /*10c4*/ 	.word	0x0003a5e0


	//   ....[123]....
        /*10c8*/ 	.word	0x0003a610


	//   ....[124]....
        /*10cc*/ 	.word	0x0003a640


	//   ....[125]....
        /*10d0*/ 	.word	0x0003a670


	//   ....[126]....
        /*10d4*/ 	.word	0x0003a6a0


	//   ....[127]....
        /*10d8*/ 	.word	0x0003a870


	//   ....[128]....
        /*10dc*/ 	.word	0x0003a8a0


	//   ....[129]....
        /*10e0*/ 	.word	0x0003a8d0


	//   ....[130]....
        /*10e4*/ 	.word	0x0003a900


	//   ....[131]....
        /*10e8*/ 	.word	0x0003a930


	//   ....[132]....
        /*10ec*/ 	.word	0x0003a960


	//   ....[133]....
        /*10f0*/ 	.word	0x0003aa30


	//   ....[134]....
        /*10f4*/ 	.word	0x0003aa50


	//   ....[135]....
        /*10f8*/ 	.word	0x0003aa60


	//   ....[136]....
        /*10fc*/ 	.word	0x0003aae0


	//   ....[137]....
        /*1100*/ 	.word	0x0003b620


	//   ....[138]....
        /*1104*/ 	.word	0x0003ba40


	//   ....[139]....
        /*1108*/ 	.word	0x0003bae0


	//   ....[140]....
        /*110c*/ 	.word	0x0003bb70


	//   ....[141]....
        /*1110*/ 	.word	0x0003bbc0


	//   ....[142]....
        /*1114*/ 	.word	0x0003bc10


	//   ....[143]....
        /*1118*/ 	.word	0x0003bcb0


	//   ....[144]....
        /*111c*/ 	.word	0x0003bd40


	//   ....[145]....
        /*1120*/ 	.word	0x0003bd90


	//   ....[146]....
        /*1124*/ 	.word	0x0003bde0


	//   ....[147]....
        /*1128*/ 	.word	0x0003bed0


	//   ....[148]....
        /*112c*/ 	.word	0x0003bf80


	//   ....[149]....
        /*1130*/ 	.word	0x0003c000


	//   ....[150]....
        /*1134*/ 	.word	0x0003c070


	//   ....[151]....
        /*1138*/ 	.word	0x0003c1e0


	//   ....[152]....
        /*113c*/ 	.word	0x0003c320


	//   ....[153]....
        /*1140*/ 	.word	0x0003c370


	//   ....[154]....
        /*1144*/ 	.word	0x0003c3d0


	//   ....[155]....
        /*1148*/ 	.word	0x0003c680


	//   ....[156]....
        /*114c*/ 	.word	0x0003c6d0


	//   ....[157]....
        /*1150*/ 	.word	0x0003c760


	//   ....[158]....
        /*1154*/ 	.word	0x0003c7f0


	//   ....[159]....
        /*1158*/ 	.word	0x0003c880


	//   ....[160]....
        /*115c*/ 	.word	0x0003c910


	//   ....[161]....
        /*1160*/ 	.word	0x0003c9a0


	//   ....[162]....
        /*1164*/ 	.word	0x0003ca30


	//   ....[163]....
        /*1168*/ 	.word	0x0003cab0


	//   ....[164]....
        /*116c*/ 	.word	0x0003cb00


	//   ....[165]....
        /*1170*/ 	.word	0x0003cb90


	//   ....[166]....
        /*1174*/ 	.word	0x0003cc20


	//   ....[167]....
        /*1178*/ 	.word	0x0003cca0


	//   ....[168]....
        /*117c*/ 	.word	0x0003ccf0


	//   ....[169]....
        /*1180*/ 	.word	0x0003cd80


	//   ....[170]....
        /*1184*/ 	.word	0x0003ce10


	//   ....[171]....
        /*1188*/ 	.word	0x0003cea0


	//   ....[172]....
        /*118c*/ 	.word	0x0003cf30


	//   ....[173]....
        /*1190*/ 	.word	0x0003cfc0


	//   ....[174]....
        /*1194*/ 	.word	0x0003d050


	//   ....[175]....
        /*1198*/ 	.word	0x0003d110


	//   ....[176]....
        /*119c*/ 	.word	0x0003d3f0


	//   ....[177]....
        /*11a0*/ 	.word	0x0003d580


	//   ....[178]....
        /*11a4*/ 	.word	0x0003d5e0


	//   ....[179]....
        /*11a8*/ 	.word	0x0003d640


	//   ....[180]....
        /*11ac*/ 	.word	0x0003d6a0


	//   ....[181]....
        /*11b0*/ 	.word	0x0003d740


	//   ....[182]....
        /*11b4*/ 	.word	0x0003d830


	//   ....[183]....
        /*11b8*/ 	.word	0x0003d960


	//   ....[184]....
        /*11bc*/ 	.word	0x0003da00


	//   ....[185]....
        /*11c0*/ 	.word	0x0003dad0


	//   ....[186]....
        /*11c4*/ 	.word	0x0003db70


	//   ....[187]....
        /*11c8*/ 	.word	0x0003dc40


	//   ....[188]....
        /*11cc*/ 	.word	0x0003dce0


	//   ....[189]....
        /*11d0*/ 	.word	0x0003ddb0


	//   ....[190]....
        /*11d4*/ 	.word	0x0003de50


	//   ....[191]....
        /*11d8*/ 	.word	0x0003df00


	//   ....[192]....
        /*11dc*/ 	.word	0x0003dfe0


	//   ....[193]....
        /*11e0*/ 	.word	0x0003e240


	//   ....[194]....
        /*11e4*/ 	.word	0x0003e2f0


	//   ....[195]....
        /*11e8*/ 	.word	0x0003e3f0


	//   ....[196]....
        /*11ec*/ 	.word	0x0003e4e0


	//   ....[197]....
        /*11f0*/ 	.word	0x0003e570


	//   ....[198]....
        /*11f4*/ 	.word	0x0003e660


	//   ....[199]....
        /*11f8*/ 	.word	0x0003e6f0


	//   ....[200]....
        /*11fc*/ 	.word	0x0003e7e0


	//   ....[201]....
        /*1200*/ 	.word	0x0003e870


	//   ....[202]....
        /*1204*/ 	.word	0x0003e960


	//   ....[203]....
        /*1208*/ 	.word	0x0003e9f0


	//   ....[204]....
        /*120c*/ 	.word	0x0003ead0


	//   ....[205]....
        /*1210*/ 	.word	0x0003ec00


	//   ....[206]....
        /*1214*/ 	.word	0x0003ec50


	//   ....[207]....
        /*1218*/ 	.word	0x0003ecb0


	//   ....[208]....
        /*121c*/ 	.word	0x0003ed50


	//   ....[209]....
        /*1220*/ 	.word	0x0003f0f0


	//   ....[210]....
        /*1224*/ 	.word	0x0003f190


	//   ....[211]....
        /*1228*/ 	.word	0x0003f330


	//   ....[212]....
        /*122c*/ 	.word	0x0003f3b0


	//   ....[213]....
        /*1230*/ 	.word	0x0003f430


	//   ....[214]....
        /*1234*/ 	.word	0x0003f4b0


	//   ....[215]....
        /*1238*/ 	.word	0x0003f530


	//   ....[216]....
        /*123c*/ 	.word	0x0003f5c0


	//   ....[217]....
        /*1240*/ 	.word	0x0003f660


	//   ....[218]....
        /*1244*/ 	.word	0x0003f710


	//   ....[219]....
        /*1248*/ 	.word	0x0003f790


	//   ....[220]....
        /*124c*/ 	.word	0x0003f810


	//   ....[221]....
        /*1250*/ 	.word	0x0003f890


	//   ....[222]....
        /*1254*/ 	.word	0x0003f920


	//   ....[223]....
        /*1258*/ 	.word	0x0003f9a0


	//   ....[224]....
        /*125c*/ 	.word	0x0003fa50


	//   ....[225]....
        /*1260*/ 	.word	0x0003faa0


	//   ....[226]....
        /*1264*/ 	.word	0x0003fb60


	//   ....[227]....
        /*1268*/ 	.word	0x0003fc90


	//   ....[228]....
        /*126c*/ 	.word	0x00041980


	//   ....[229]....
        /*1270*/ 	.word	0x000426f0


	//   ....[230]....
        /*1274*/ 	.word	0x000431d0


	//   ....[231]....
        /*1278*/ 	.word	0x00043200


	//   ....[232]....
        /*127c*/ 	.word	0x00043220


	//   ....[233]....
        /*1280*/ 	.word	0x00043230


	//----- nvinfo : EIATTR_REG_RECONFIG
	.align		4
.L_471:
        /*1284*/ 	.byte	0x01, 0x54
	.zero		2


	//----- nvinfo : EIATTR_SYSCALL_OFFSETS
	.align		4
        /*1288*/ 	.byte	0x04, 0x46
        /*128a*/ 	.short	(.L_473 - .L_472)


	//   ....[0]....
.L_472:
        /*128c*/ 	.word	0x00002610


	//   ....[1]....
        /*1290*/ 	.word	0x00002760


	//   ....[2]....
        /*1294*/ 	.word	0x00007c50


	//   ....[3]....
        /*1298*/ 	.word	0x00008230


	//   ....[4]....
        /*129c*/ 	.word	0x000359a0


	//   ....[5]....
        /*12a0*/ 	.word	0x00035af0


	//   ....[6]....
        /*12a4*/ 	.word	0x00035be0


	//   ....[7]....
        /*12a8*/ 	.word	0x00036440


	//   ....[8]....
        /*12ac*/ 	.word	0x00037040


	//----- nvinfo : EIATTR_MBARRIER_INSTR_OFFSETS
	.align		4
.L_473:
        /*12b0*/ 	.byte	0x04, 0x39
        /*12b2*/ 	.short	(.L_475 - .L_474)


	//   ....[0]....
.L_474:
        /*12b4*/ 	.word	0x00000330
        /*12b8*/ 	.word	0x000000ff
        /*12bc*/ 	.word	0x00032400
        /*12c0*/ 	.short	0x0100
        /*12c2*/ 	.byte	0x08
	.zero		1


	//   ....[1]....
        /*12c4*/ 	.word	0x00000340
        /*12c8*/ 	.word	0x000000ff
        /*12cc*/ 	.word	0x00032410
        /*12d0*/ 	.short	0x0100
        /*12d2*/ 	.byte	0x08
	.zero		1


	//   ....[2]....
        /*12d4*/ 	.word	0x00000350
        /*12d8*/ 	.word	0x000000ff
        /*12dc*/ 	.word	0x00032420
        /*12e0*/ 	.short	0x0100
        /*12e2*/ 	.byte	0x08
	.zero		1


	//   ....[3]....
        /*12e4*/ 	.word	0x00000440
        /*12e8*/ 	.word	0x000000ff
        /*12ec*/ 	.word	0x00032430
        /*12f0*/ 	.short	0x0100
        /*12f2*/ 	.byte	0x08
	.zero		1


	//   ....[4]....
        /*12f4*/ 	.word	0x00000450
        /*12f8*/ 	.word	0x000000ff
        /*12fc*/ 	.word	0x00032440
        /*1300*/ 	.short	0x0100
        /*1302*/ 	.byte	0x08
	.zero		1


	//   ....[5]....
        /*1304*/ 	.word	0x00000460
        /*1308*/ 	.word	0x000000ff
        /*130c*/ 	.word	0x00032438
        /*1310*/ 	.short	0x0100
        /*1312*/ 	.byte	0x08
	.zero		1


	//   ....[6]....
        /*1314*/ 	.word	0x00000470
        /*1318*/ 	.word	0x000000ff
        /*131c*/ 	.word	0x00032448
        /*1320*/ 	.short	0x0100
        /*1322*/ 	.byte	0x08
	.zero		1


	//   ....[7]....
        /*1324*/ 	.word	0x000005a0
        /*1328*/ 	.word	0x000000ff
        /*132c*/ 	.word	0x00032450
        /*1330*/ 	.short	0x0100
        /*1332*/ 	.byte	0x08
	.zero		1


	//   ....[8]....
        /*1334*/ 	.word	0x000005b0
        /*1338*/ 	.word	0x000000ff
        /*133c*/ 	.word	0x00032460
        /*1340*/ 	.short	0x0100
        /*1342*/ 	.byte	0x08
	.zero		1


	//   ....[9]....
        /*1344*/ 	.word	0x000005c0
        /*1348*/ 	.word	0x000000ff
        /*134c*/ 	.word	0x00032458
        /*1350*/ 	.short	0x0100
        /*1352*/ 	.byte	0x08
	.zero		1


	//   ....[10]....
        /*1354*/ 	.word	0x000005d0
        /*1358*/ 	.word	0x000000ff
        /*135c*/ 	.word	0x00032468
        /*1360*/ 	.short	0x0100
        /*1362*/ 	.byte	0x08
	.zero		1


	//   ....[11]....
        /*1364*/ 	.word	0x000006c0
        /*1368*/ 	.word	0x000000ff
        /*136c*/ 	.word	0x00032470
        /*1370*/ 	.short	0x0100
        /*1372*/ 	.byte	0x06
	.zero		1


	//   ....[12]....
        /*1374*/ 	.word	0x000006d0
        /*1378*/ 	.word	0x000000ff
        /*137c*/ 	.word	0x00032480
        /*1380*/ 	.short	0x0100
        /*1382*/ 	.byte	0x06
	.zero		1


	//   ....[13]....
        /*1384*/ 	.word	0x000006e0
        /*1388*/ 	.word	0x000000ff
        /*138c*/ 	.word	0x00032478
        /*1390*/ 	.short	0x0100
        /*1392*/ 	.byte	0x06
	.zero		1


	//   ....[14]....
        /*1394*/ 	.word	0x000006f0
        /*1398*/ 	.word	0x000000ff
        /*139c*/ 	.word	0x00032488
        /*13a0*/ 	.short	0x0100
        /*13a2*/ 	.byte	0x06
	.zero		1


	//   ....[15]....
        /*13a4*/ 	.word	0x00000820
        /*13a8*/ 	.word	0x000000ff
        /*13ac*/ 	.word	0x00032490
        /*13b0*/ 	.short	0x0100
        /*13b2*/ 	.byte	0x08
	.zero		1


	//   ....[16]....
        /*13b4*/ 	.word	0x00000830
        /*13b8*/ 	.word	0x000000ff
        /*13bc*/ 	.word	0x000324a0
        /*13c0*/ 	.short	0x0100
        /*13c2*/ 	.byte	0x08
	.zero		1


	//   ....[17]....
        /*13c4*/ 	.word	0x00000840
        /*13c8*/ 	.word	0x000000ff
        /*13cc*/ 	.word	0x00032498
        /*13d0*/ 	.short	0x0100
        /*13d2*/ 	.byte	0x08
	.zero		1


	//   ....[18]....
        /*13d4*/ 	.word	0x00000850
        /*13d8*/ 	.word	0x000000ff
        /*13dc*/ 	.word	0x000324a8
        /*13e0*/ 	.short	0x0100
        /*13e2*/ 	.byte	0x08
	.zero		1


	//   ....[19]....
        /*13e4*/ 	.word	0x00000980
        /*13e8*/ 	.word	0x000000ff
        /*13ec*/ 	.word	0x000324b0
        /*13f0*/ 	.short	0x0100
        /*13f2*/ 	.byte	0x08
	.zero		1


	//   ....[20]....
        /*13f4*/ 	.word	0x00000990
        /*13f8*/ 	.word	0x000000ff
        /*13fc*/ 	.word	0x000324c0
        /*1400*/ 	.short	0x0100
        /*1402*/ 	.byte	0x08
	.zero		1


	//   ....[21]....
        /*1404*/ 	.word	0x000009a0
        /*1408*/ 	.word	0x000000ff
        /*140c*/ 	.word	0x000324b8
        /*1410*/ 	.short	0x0100
        /*1412*/ 	.byte	0x08
	.zero		1


	//   ....[22]....
        /*1414*/ 	.word	0x000009b0
        /*1418*/ 	.word	0x000000ff
        /*141c*/ 	.word	0x000324c8
        /*1420*/ 	.short	0x0100
        /*1422*/ 	.byte	0x08
	.zero		1


	//   ....[23]....
        /*1424*/ 	.word	0x00003910
        /*1428*/ 	.word	0x00000044
        /*142c*/ 	.word	0x00032490
        /*1430*/ 	.short	0x010a
        /*1432*/ 	.byte	0x3f
	.zero		1


	//   ....[24]....
        /*1434*/ 	.word	0x00004ef0
        /*1438*/ 	.word	0x00000044
        /*143c*/ 	.word	0x00032490
        /*1440*/ 	.short	0x010a
        /*1442*/ 	.byte	0x3f
	.zero		1


	//   ....[25]....
        /*1444*/ 	.word	0x000060b0
        /*1448*/ 	.word	0x00000044
        /*144c*/ 	.word	0x00032490
        /*1450*/ 	.short	0x010a
        /*1452*/ 	.byte	0x3f
	.zero		1


	//   ....[26]....
        /*1454*/ 	.word	0x000062e0
        /*1458*/ 	.word	0x00000004
        /*145c*/ 	.word	0x00000000
        /*1460*/ 	.short	0x0101
        /*1462*/ 	.byte	0x3f
	.zero		1


	//   ....[27]....
        /*1464*/ 	.word	0x00006320
        /*1468*/ 	.word	0x00000044
        /*146c*/ 	.word	0x000324b0
        /*1470*/ 	.short	0x010a
        /*1472*/ 	.byte	0x3f
	.zero		1


	//   ....[28]....
        /*1474*/ 	.word	0x00006970
        /*1478*/ 	.word	0x00000044
        /*147c*/ 	.word	0x00000000
        /*1480*/ 	.short	0x0101
        /*1482*/ 	.byte	0x3f
	.zero		1


	//   ....[29]....
        /*1484*/ 	.word	0x00007fb0
        /*1488*/ 	.word	0x00000002
        /*148c*/ 	.word	0x00032400
        /*1490*/ 	.short	0x010a
        /*1492*/ 	.byte	0x3f
	.zero		1


	//   ....[30]....
        /*1494*/ 	.word	0x00008000
        /*1498*/ 	.word	0x00000002
        /*149c*/ 	.word	0x00032400
        /*14a0*/ 	.short	0x010a
        /*14a2*/ 	.byte	0x3f
	.zero		1


	//   ....[31]....
        /*14a4*/ 	.word	0x00008a80
        /*14a8*/ 	.word	0x00000002
        /*14ac*/ 	.word	0x00032400
        /*14b0*/ 	.short	0x010a
        /*14b2*/ 	.byte	0x3f
	.zero		1


	//   ....[32]....
        /*14b4*/ 	.word	0x00009fe0
        /*14b8*/ 	.word	0x00000002
        /*14bc*/ 	.word	0x00032400
        /*14c0*/ 	.short	0x010a
        /*14c2*/ 	.byte	0x3f
	.zero		1


	//   ....[33]....
        /*14c4*/ 	.word	0x0000b6d0
        /*14c8*/ 	.word	0x00000005
        /*14cc*/ 	.word	0x00000000
        /*14d0*/ 	.short	0x010a
        /*14d2*/ 	.byte	0x3f
	.zero		1


	//   ....[34]....
        /*14d4*/ 	.word	0x0000b7d0
        /*14d8*/ 	.word	0x00000002
        /*14dc*/ 	.word	0x00000000
        /*14e0*/ 	.short	0x010a
        /*14e2*/ 	.byte	0x3f
	.zero		1


	//   ....[35]....
        /*14e4*/ 	.word	0x0000bc00
        /*14e8*/ 	.word	0x00000012
        /*14ec*/ 	.word	0x00000000
        /*14f0*/ 	.short	0x010a
        /*14f2*/ 	.byte	0x3f
	.zero		1


	//   ....[36]....
        /*14f4*/ 	.word	0x0000bcb0
        /*14f8*/ 	.word	0x00000004
        /*14fc*/ 	.word	0x00000000
        /*1500*/ 	.short	0x010a
        /*1502*/ 	.byte	0x3f
	.zero		1


	//   ....[37]....
        /*1504*/ 	.word	0x0000c9c0
        /*1508*/ 	.word	0x00000004
        /*150c*/ 	.word	0x00000000
        /*1510*/ 	.short	0x0101
        /*1512*/ 	.byte	0x3f
	.zero		1


	//   ....[38]....
        /*1514*/ 	.word	0x000166c0
        /*1518*/ 	.word	0x00000002
        /*151c*/ 	.word	0x00000000
        /*1520*/ 	.short	0x0101
        /*1522*/ 	.byte	0x3f
	.zero		1


	//   ....[39]....
        /*1524*/ 	.word	0x00016b70
        /*1528*/ 	.word	0x00000007
        /*152c*/ 	.word	0x00000000
        /*1530*/ 	.short	0x010a
        /*1532*/ 	.byte	0x3f
	.zero		1


	//   ....[40]....
        /*1534*/ 	.word	0x00016c70
        /*1538*/ 	.word	0x00000000
        /*153c*/ 	.word	0x00000000
        /*1540*/ 	.short	0x010a
        /*1542*/ 	.byte	0x3f
	.zero		1


	//   ....[41]....
        /*1544*/ 	.word	0x000170a0
        /*1548*/ 	.word	0x00000014
        /*154c*/ 	.word	0x00000000
        /*1550*/ 	.short	0x010a
        /*1552*/ 	.byte	0x3f
	.zero		1


	//   ....[42]....
        /*1554*/ 	.word	0x00017150
        /*1558*/ 	.word	0x00000006
        /*155c*/ 	.word	0x00000000
        /*1560*/ 	.short	0x010a
        /*1562*/ 	.byte	0x3f
	.zero		1


	//   ....[43]....
        /*1564*/ 	.word	0x00017e60
        /*1568*/ 	.word	0x00000006
        /*156c*/ 	.word	0x00000000
        /*1570*/ 	.short	0x0101
        /*1572*/ 	.byte	0x3f
	.zero		1


	//   ....[44]....
        /*1574*/ 	.word	0x00020890
        /*1578*/ 	.word	0x00000000
        /*157c*/ 	.word	0x00000000
        /*1580*/ 	.short	0x0101
        /*1582*/ 	.byte	0x3f
	.zero		1


	//   ....[45]....
        /*1584*/ 	.word	0x00020aa0
        /*1588*/ 	.word	0x00000005
        /*158c*/ 	.word	0x00000000
        /*1590*/ 	.short	0x010a
        /*1592*/ 	.byte	0x3f
	.zero		1


	//   ....[46]....
        /*1594*/ 	.word	0x00020ba0
        /*1598*/ 	.word	0x00000006
        /*159c*/ 	.word	0x00000000
        /*15a0*/ 	.short	0x010a
        /*15a2*/ 	.byte	0x3f
	.zero		1


	//   ....[47]....
        /*15a4*/ 	.word	0x00020fd0
        /*15a8*/ 	.word	0x00000005
        /*15ac*/ 	.word	0x00000000
        /*15b0*/ 	.short	0x010a
        /*15b2*/ 	.byte	0x3f
	.zero		1


	//   ....[48]....
        /*15b4*/ 	.word	0x00021080
        /*15b8*/ 	.word	0x00000006
        /*15bc*/ 	.word	0x00000000
        /*15c0*/ 	.short	0x010a
        /*15c2*/ 	.byte	0x3f
	.zero		1


	//   ....[49]....
        /*15c4*/ 	.word	0x00021d90
        /*15c8*/ 	.word	0x00000005
        /*15cc*/ 	.word	0x00000000
        /*15d0*/ 	.short	0x0101
        /*15d2*/ 	.byte	0x3f
	.zero		1


	//   ....[50]....
        /*15d4*/ 	.word	0x0002bac0
        /*15d8*/ 	.word	0x00000004
        /*15dc*/ 	.word	0x00000000
        /*15e0*/ 	.short	0x0101
        /*15e2*/ 	.byte	0x3f
	.zero		1


	//   ....[51]....
        /*15e4*/ 	.word	0x0002ea90
        /*15e8*/ 	.word	0x00000003
        /*15ec*/ 	.word	0x00000000
        /*15f0*/ 	.short	0x0101
        /*15f2*/ 	.byte	0x3f
	.zero		1


	//   ....[52]....
        /*15f4*/ 	.word	0x0002f390
        /*15f8*/ 	.word	0x00000008
        /*15fc*/ 	.word	0x00000000
        /*1600*/ 	.short	0x0101
        /*1602*/ 	.byte	0x3f
	.zero		1


	//   ....[53]....
        /*1604*/ 	.word	0x00033e50
        /*1608*/ 	.word	0x00000012
        /*160c*/ 	.word	0x00032420
        /*1610*/ 	.short	0x010a
        /*1612*/ 	.byte	0x3f
	.zero		1


	//   ....[54]....
        /*1614*/ 	.word	0x00033f20
        /*1618*/ 	.word	0x00000005
        /*161c*/ 	.word	0x000324a0
        /*1620*/ 	.short	0x010a
        /*1622*/ 	.byte	0x3f
	.zero		1


	//   ....[55]....
        /*1624*/ 	.word	0x00034160
        /*1628*/ 	.word	0x00000005
        /*162c*/ 	.word	0x000324c0
        /*1630*/ 	.short	0x010a
        /*1632*/ 	.byte	0x3f
	.zero		1


	//   ....[56]....
        /*1634*/ 	.word	0x00034800
        /*1638*/ 	.word	0x00000006
        /*163c*/ 	.word	0x000324a0
        /*1640*/ 	.short	0x010a
        /*1642*/ 	.byte	0x3f
	.zero		1


	//   ....[57]....
        /*1644*/ 	.word	0x00034a30
        /*1648*/ 	.word	0x00000006
        /*164c*/ 	.word	0x000324c0
        /*1650*/ 	.short	0x010a
        /*1652*/ 	.byte	0x3f
	.zero		1


	//   ....[58]....
        /*1654*/ 	.word	0x00035fe0
        /*1658*/ 	.word	0x00000000
        /*165c*/ 	.word	0x00032440
        /*1660*/ 	.short	0x010a
        /*1662*/ 	.byte	0x3f
	.zero		1


	//   ....[59]....
        /*1664*/ 	.word	0x00036df0
        /*1668*/ 	.word	0x00000012
        /*166c*/ 	.word	0x00032400
        /*1670*/ 	.short	0x0107
        /*1672*/ 	.byte	0x3f
	.zero		1


	//   ....[60]....
        /*1674*/ 	.word	0x00036eb0
        /*1678*/ 	.word	0x00000012
        /*167c*/ 	.word	0x00032400
        /*1680*/ 	.short	0x0101
        /*1682*/ 	.byte	0x3f
	.zero		1


	//   ....[61]....
        /*1684*/ 	.word	0x00037aa0
        /*1688*/ 	.word	0x00000012
        /*168c*/ 	.word	0x00032410
        /*1690*/ 	.short	0x0107
        /*1692*/ 	.byte	0x3f
	.zero		1


	//   ....[62]....
        /*1694*/ 	.word	0x00037ba0
        /*1698*/ 	.word	0x00000012
        /*169c*/ 	.word	0x00032410
        /*16a0*/ 	.short	0x0101
        /*16a2*/ 	.byte	0x3f
	.zero		1


	//   ....[63]....
        /*16a4*/ 	.word	0x00037bc0
        /*16a8*/ 	.word	0x00000012
        /*16ac*/ 	.word	0x00032420
        /*16b0*/ 	.short	0x010a
        /*16b2*/ 	.byte	0x3f
	.zero		1


	//   ....[64]....
        /*16b4*/ 	.word	0x00037ca0
        /*16b8*/ 	.word	0x00000002
        /*16bc*/ 	.word	0x00032460
        /*16c0*/ 	.short	0x010a
        /*16c2*/ 	.byte	0x3f
	.zero		1


	//   ....[65]....
        /*16c4*/ 	.word	0x000385d0
        /*16c8*/ 	.word	0x00000002
        /*16cc*/ 	.word	0x00032440
        /*16d0*/ 	.short	0x010a
        /*16d2*/ 	.byte	0x3f
	.zero		1


	//   ....[66]....
        /*16d4*/ 	.word	0x00038800
        /*16d8*/ 	.word	0x00000002
        /*16dc*/ 	.word	0x00032460
        /*16e0*/ 	.short	0x010a
        /*16e2*/ 	.byte	0x3f
	.zero		1


	//   ....[67]....
        /*16e4*/ 	.word	0x00039000
        /*16e8*/ 	.word	0x00000003
        /*16ec*/ 	.word	0x00032440
        /*16f0*/ 	.short	0x010a
        /*16f2*/ 	.byte	0x3f
	.zero		1


	//   ....[68]....
        /*16f4*/ 	.word	0x00039230
        /*16f8*/ 	.word	0x00000003
        /*16fc*/ 	.word	0x00032460
        /*1700*/ 	.short	0x010a
        /*1702*/ 	.byte	0x3f
	.zero		1


	//   ....[69]....
        /*1704*/ 	.word	0x000399d0
        /*1708*/ 	.word	0x00000003
        /*170c*/ 	.word	0x00032440
        /*1710*/ 	.short	0x010a
        /*1712*/ 	.byte	0x3f
	.zero		1


	//   ....[70]....
        /*1714*/ 	.word	0x00039c00
        /*1718*/ 	.word	0x00000003
        /*171c*/ 	.word	0x00032460
        /*1720*/ 	.short	0x010a
        /*1722*/ 	.byte	0x3f
	.zero		1


	//   ....[71]....
        /*1724*/ 	.word	0x0003b5a0
        /*1728*/ 	.word	0x00000000
        /*172c*/ 	.word	0x00032420
        /*1730*/ 	.short	0x010a
        /*1732*/ 	.byte	0x3f
	.zero		1


	//   ....[72]....
        /*1734*/ 	.word	0x0003b780
        /*1738*/ 	.word	0x00000006
        /*173c*/ 	.word	0x00000000
        /*1740*/ 	.short	0x010a
        /*1742*/ 	.byte	0x3f
	.zero		1


	//   ....[73]....
        /*1744*/ 	.word	0x0003b7b0
        /*1748*/ 	.word	0x00000007
        /*174c*/ 	.word	0x00000000
        /*1750*/ 	.short	0x010a
        /*1752*/ 	.byte	0x3f
	.zero		1


	//   ....[74]....
        /*1754*/ 	.word	0x0003b810
        /*1758*/ 	.word	0x00000004
        /*175c*/ 	.word	0x00000000
        /*1760*/ 	.short	0x010a
        /*1762*/ 	.byte	0x3f
	.zero		1


	//   ....[75]....
        /*1764*/ 	.word	0x0003b840
        /*1768*/ 	.word	0x00000003
        /*176c*/ 	.word	0x00000000
        /*1770*/ 	.short	0x010a
        /*1772*/ 	.byte	0x3f
	.zero		1


	//   ....[76]....
        /*1774*/ 	.word	0x0003b8a0
        /*1778*/ 	.word	0x00000044
        /*177c*/ 	.word	0x00032490
        /*1780*/ 	.short	0x010a
        /*1782*/ 	.byte	0x3f
	.zero		1


	//   ....[77]....
        /*1784*/ 	.word	0x0003b8f0
        /*1788*/ 	.word	0x00000044
        /*178c*/ 	.word	0x00032490
        /*1790*/ 	.short	0x010a
        /*1792*/ 	.byte	0x3f
	.zero		1


	//   ....[78]....
        /*1794*/ 	.word	0x0003b940
        /*1798*/ 	.word	0x00000044
        /*179c*/ 	.word	0x00032490
        /*17a0*/ 	.short	0x010a
        /*17a2*/ 	.byte	0x3f
	.zero		1


	//   ....[79]....
        /*17a4*/ 	.word	0x0003b990
        /*17a8*/ 	.word	0x00000044
        /*17ac*/ 	.word	0x000324b0
        /*17b0*/ 	.short	0x010a
        /*17b2*/ 	.byte	0x3f
	.zero		1


	//   ....[80]....
        /*17b4*/ 	.word	0x0003be10
        /*17b8*/ 	.word	0x00000002
        /*17bc*/ 	.word	0x00032400
        /*17c0*/ 	.short	0x010a
        /*17c2*/ 	.byte	0x3f
	.zero		1


	//   ....[81]....
        /*17c4*/ 	.word	0x0003c400
        /*17c8*/ 	.word	0x00000002
        /*17cc*/ 	.word	0x00032400
        /*17d0*/ 	.short	0x010a
        /*17d2*/ 	.byte	0x3f
	.zero		1


	//   ....[82]....
        /*17d4*/ 	.word	0x0003c450
        /*17d8*/ 	.word	0x00000002
        /*17dc*/ 	.word	0x00000000
        /*17e0*/ 	.short	0x010a
        /*17e2*/ 	.byte	0x3f
	.zero		1


	//   ....[83]....
        /*17e4*/ 	.word	0x0003c4a0
        /*17e8*/ 	.word	0x00000004
        /*17ec*/ 	.word	0x00000000
        /*17f0*/ 	.short	0x010a
        /*17f2*/ 	.byte	0x3f
	.zero		1


	//   ....[84]....
        /*17f4*/ 	.word	0x0003c4f0
        /*17f8*/ 	.word	0x00000000
        /*17fc*/ 	.word	0x00000000
        /*1800*/ 	.short	0x010a
        /*1802*/ 	.byte	0x3f
	.zero		1


	//   ....[85]....
        /*1804*/ 	.word	0x0003c540
        /*1808*/ 	.word	0x00000006
        /*180c*/ 	.word	0x00000000
        /*1810*/ 	.short	0x010a
        /*1812*/ 	.byte	0x3f
	.zero		1


	//   ....[86]....
        /*1814*/ 	.word	0x0003c590
        /*1818*/ 	.word	0x00000006
        /*181c*/ 	.word	0x00000000
        /*1820*/ 	.short	0x010a
        /*1822*/ 	.byte	0x3f
	.zero		1


	//   ....[87]....
        /*1824*/ 	.word	0x0003c5e0
        /*1828*/ 	.word	0x00000006
        /*182c*/ 	.word	0x00000000
        /*1830*/ 	.short	0x010a
        /*1832*/ 	.byte	0x3f
	.zero		1


	//   ....[88]....
        /*1834*/ 	.word	0x0003d1d0
        /*1838*/ 	.word	0x00000012
        /*183c*/ 	.word	0x00032420
        /*1840*/ 	.short	0x010a
        /*1842*/ 	.byte	0x3f
	.zero		1


	//   ....[89]....
        /*1844*/ 	.word	0x0003d220
        /*1848*/ 	.word	0x00000005
        /*184c*/ 	.word	0x000324a0
        /*1850*/ 	.short	0x010a
        /*1852*/ 	.byte	0x3f
	.zero		1


	//   ....[90]....
        /*1854*/ 	.word	0x0003d270
        /*1858*/ 	.word	0x00000005
        /*185c*/ 	.word	0x000324c0
        /*1860*/ 	.short	0x010a
        /*1862*/ 	.byte	0x3f
	.zero		1


	//   ....[91]....
        /*1864*/ 	.word	0x0003d2c0
        /*1868*/ 	.word	0x00000006
        /*186c*/ 	.word	0x000324a0
        /*1870*/ 	.short	0x010a
        /*1872*/ 	.byte	0x3f
	.zero		1


	//   ....[92]....
        /*1874*/ 	.word	0x0003d310
        /*1878*/ 	.word	0x00000006
        /*187c*/ 	.word	0x000324c0
        /*1880*/ 	.short	0x010a
        /*1882*/ 	.byte	0x3f
	.zero		1


	//   ....[93]....
        /*1884*/ 	.word	0x0003d4b0
        /*1888*/ 	.word	0x00000000
        /*188c*/ 	.word	0x00032440
        /*1890*/ 	.short	0x010a
        /*1892*/ 	.byte	0x3f
	.zero		1


	//   ....[94]....
        /*1894*/ 	.word	0x0003ee00
        /*1898*/ 	.word	0x00000012
        /*189c*/ 	.word	0x00032420
        /*18a0*/ 	.short	0x010a
        /*18a2*/ 	.byte	0x3f
	.zero		1


	//   ....[95]....
        /*18a4*/ 	.word	0x0003ee50
        /*18a8*/ 	.word	0x00000002
        /*18ac*/ 	.word	0x00032460
        /*18b0*/ 	.short	0x010a
        /*18b2*/ 	.byte	0x3f
	.zero		1


	//   ....[96]....
        /*18b4*/ 	.word	0x0003eea0
        /*18b8*/ 	.word	0x00000002
        /*18bc*/ 	.word	0x00032440
        /*18c0*/ 	.short	0x010a
        /*18c2*/ 	.byte	0x3f
	.zero		1


	//   ....[97]....
        /*18c4*/ 	.word	0x0003eef0
        /*18c8*/ 	.word	0x00000002
        /*18cc*/ 	.word	0x00032460
        /*18d0*/ 	.short	0x010a
        /*18d2*/ 	.byte	0x3f
	.zero		1


	//   ....[98]....
        /*18d4*/ 	.word	0x0003ef40
        /*18d8*/ 	.word	0x00000003
        /*18dc*/ 	.word	0x00032440
        /*18e0*/ 	.short	0x010a
        /*18e2*/ 	.byte	0x3f
	.zero		1


	//   ....[99]....
        /*18e4*/ 	.word	0x0003ef90
        /*18e8*/ 	.word	0x00000003
        /*18ec*/ 	.word	0x00032460
        /*18f0*/ 	.short	0x010a
        /*18f2*/ 	.byte	0x3f
	.zero		1


	//   ....[100]....
        /*18f4*/ 	.word	0x0003efe0
        /*18f8*/ 	.word	0x00000003
        /*18fc*/ 	.word	0x00032440
        /*1900*/ 	.short	0x010a
        /*1902*/ 	.byte	0x3f
	.zero		1


	//   ....[101]....
        /*1904*/ 	.word	0x0003f030
        /*1908*/ 	.word	0x00000003
        /*190c*/ 	.word	0x00032460
        /*1910*/ 	.short	0x010a
        /*1912*/ 	.byte	0x3f
	.zero		1


	//   ....[102]....
        /*1914*/ 	.word	0x0003fbb0
        /*1918*/ 	.word	0x00000000
        /*191c*/ 	.word	0x00032420
        /*1920*/ 	.short	0x010a
        /*1922*/ 	.byte	0x3f
	.zero		1


	//   ....[103]....
        /*1924*/ 	.word	0x0003fd50
        /*1928*/ 	.word	0x00000006
        /*192c*/ 	.word	0x00000000
        /*1930*/ 	.short	0x010a
        /*1932*/ 	.byte	0x3f
	.zero		1


	//   ....[104]....
        /*1934*/ 	.word	0x0003fda0
        /*1938*/ 	.word	0x00000007
        /*193c*/ 	.word	0x00000000
        /*1940*/ 	.short	0x010a
        /*1942*/ 	.byte	0x3f
	.zero		1


	//   ....[105]....
        /*1944*/ 	.word	0x0003fdf0
        /*1948*/ 	.word	0x00000004
        /*194c*/ 	.word	0x00000000
        /*1950*/ 	.short	0x010a
        /*1952*/ 	.byte	0x3f
	.zero		1


	//   ....[106]....
        /*1954*/ 	.word	0x0003ff80
        /*1958*/ 	.word	0x00000000
        /*195c*/ 	.word	0x00000000
        /*1960*/ 	.short	0x010a
        /*1962*/ 	.byte	0x3f
	.zero		1


	//   ....[107]....
        /*1964*/ 	.word	0x00040080
        /*1968*/ 	.word	0x00000003
        /*196c*/ 	.word	0x00000000
        /*1970*/ 	.short	0x010a
        /*1972*/ 	.byte	0x3f
	.zero		1


	//   ....[108]....
        /*1974*/ 	.word	0x000404a0
        /*1978*/ 	.word	0x00000003
        /*197c*/ 	.word	0x00032410
        /*1980*/ 	.short	0x010a
        /*1982*/ 	.byte	0x3f
	.zero		1


	//   ....[109]....
        /*1984*/ 	.word	0x000405c0
        /*1988*/ 	.word	0x00000003
        /*198c*/ 	.word	0x00000000
        /*1990*/ 	.short	0x010a
        /*1992*/ 	.byte	0x3f
	.zero		1


	//   ....[110]....
        /*1994*/ 	.word	0x000406c0
        /*1998*/ 	.word	0x0000000a
        /*199c*/ 	.word	0x00000000
        /*19a0*/ 	.short	0x010a
        /*19a2*/ 	.byte	0x3f
	.zero		1


	//   ....[111]....
        /*19a4*/ 	.word	0x00041430
        /*19a8*/ 	.word	0x0000000a
        /*19ac*/ 	.word	0x00000000
        /*19b0*/ 	.short	0x0101
        /*19b2*/ 	.byte	0x3f
	.zero		1


	//   ....[112]....
        /*19b4*/ 	.word	0x0004b9a0
        /*19b8*/ 	.word	0x00000000
        /*19bc*/ 	.word	0x00000000
        /*19c0*/ 	.short	0x0101
        /*19c2*/ 	.byte	0x3f
	.zero		1


	//   ....[113]....
        /*19c4*/ 	.word	0x0004b9d0
        /*19c8*/ 	.word	0x00000003
        /*19cc*/ 	.word	0x00000000
        /*19d0*/ 	.short	0x010a
        /*19d2*/ 	.byte	0x3f
	.zero		1


	//   ....[114]....
        /*19d4*/ 	.word	0x0004ba20
        /*19d8*/ 	.word	0x00000003
        /*19dc*/ 	.word	0x00032410
        /*19e0*/ 	.short	0x010a
        /*19e2*/ 	.byte	0x3f
	.zero		1


	//   ....[115]....
        /*19e4*/ 	.word	0x0004ba70
        /*19e8*/ 	.word	0x0000000a
        /*19ec*/ 	.word	0x00000000
        /*19f0*/ 	.short	0x010a
        /*19f2*/ 	.byte	0x3f
	.zero		1


	//----- nvinfo : EIATTR_NUM_MBARRIERS
	.align		4
.L_475:
        /*19f4*/ 	.byte	0x03, 0x38
        /*19f6*/ 	.short	0x0017


	//----- nvinfo : EIATTR_EXIT_INSTR_OFFSETS
	.align		4
        /*19f8*/ 	.byte	0x04, 0x1c
        /*19fa*/ 	.short	(.L_477 - .L_476)


	//   ....[0]....
.L_476:
        /*19fc*/ 	.word	0x0003b890


	//----- nvinfo : EIATTR_MAX_THREADS
	.align		4
.L_477:
        /*1a00*/ 	.byte	0x04, 0x05
        /*1a02*/ 	.short	(.L_479 - .L_478)
.L_478:
        /*1a04*/ 	.word	0x00000180
        /*1a08*/ 	.word	0x00000001
        /*1a0c*/ 	.word	0x00000001


	//----- nvinfo : EIATTR_CRS_STACK_SIZE
	.align		4
.L_479:
        /*1a10*/ 	.byte	0x04, 0x1e
        /*1a12*/ 	.short	(.L_481 - .L_480)
.L_480:
        /*1a14*/ 	.word	0x00000000


	//----- nvinfo : EIATTR_CBANK_PARAM_SIZE
	.align		4
.L_481:
        /*1a18*/ 	.byte	0x03, 0x19
        /*1a1a*/ 	.short	0x0bf0


	//----- nvinfo : EIATTR_PARAM_CBANK
	.align		4
        /*1a1c*/ 	.byte	0x04, 0x0a
        /*1a1e*/ 	.short	(.L_483 - .L_482)
	.align		4
.L_482:
        /*1a20*/ 	.word	index@(.nv.constant0._ZN7cutlass13device_kernelIN5flash11enable_sm90INS1_16FlashAttnFwdSm90INS1_25CollectiveMainloopFwdSm90ILi2EN4cute5tupleIJNS5_1CILi1EEES8_S8_EEENS6_IJNS7_ILi128EEENS7_ILi96EEENS7_ILi64EEEEEELi256ENS_10bfloat16_tEfNS_4arch4Sm90ELb0ELb1ELb1ELb1ELb0ELb1ELb1ELb1ELb0ELb1ELb1ELb0EEENS1_21CollectiveEpilogueFwdINS6_IJSA_NS7_ILi256EEESB_EEES9_SE_SG_Li256ELb1ELb1ELb1ELb0EEENS1_36VarlenDynamicPersistentTileSchedulerILi128ELi96ELi256ELi128ELb1ELb1ELb1ELb1ELb0ELb1EEEEEEEEEvNT_6ParamsE)
        /*1a24*/ 	.short	0x0210
        /*1a26*/ 	.short	0x0bf0


	//----- nvinfo : EIATTR_SW_WAR
	.align		4
.L_483:
        /*1a28*/ 	.byte	0x04, 0x36
        /*1a2a*/ 	.short	(.L_485 - .L_484)
.L_484:
        /*1a2c*/ 	.word	0x00000008
.L_485:


//--------------------- .nv.info._ZN7cutlass13device_kernelIN5flash11enable_sm90INS1_16FlashAttnFwdSm90INS1_25CollectiveMainloopFwdSm90ILi2EN4cute5tupleIJNS5_1CILi1EEES8_S8_EEENS6_IJNS7_ILi128EEENS7_ILi96EEENS7_ILi64EEEEEELi256ENS_10bfloat16_tEfNS_4arch4Sm90ELb1ELb0ELb1ELb0ELb0ELb0ELb0ELb1ELb0ELb1ELb1ELb0EEENS1_21CollectiveEpilogueFwdINS6_IJSA_NS7_ILi256EEESB_EEES9_SE_SG_Li256ELb0ELb1ELb1ELb0EEENS1_19SingleTileSchedulerILb0ELb1ELb1ELi128EEEEEEEEEvNT_6ParamsE --------------------------
	.section	.nv.info._ZN7cutlass13device_kernelIN5flash11enable_sm90INS1_16FlashAttnFwdSm90INS1_25CollectiveMainloopFwdSm90ILi2EN4cute5tupleIJNS5_1CILi1EEES8_S8_EEENS6_IJNS7_ILi128EEENS7_ILi96EEENS7_ILi64EEEEEELi256ENS_10bfloat16_tEfNS_4arch4Sm90ELb1ELb0ELb1ELb0ELb0ELb0ELb0ELb1ELb0ELb1ELb1ELb0EEENS1_21CollectiveEpilogueFwdINS6_IJSA_NS7_ILi256EEESB_EEES9_SE_SG_Li256ELb0ELb1ELb1ELb0EEENS1_19SingleTileSchedulerILb0ELb1ELb1ELi128EEEEEEEEEvNT_6ParamsE,"",@"SHT_CUDA_INFO"
	.sectionflags	@""
	.align	4


	//----- nvinfo : EIATTR_CUDA_API_VERSION
	.align		4
        /*0000*/ 	.byte	0x04, 0x37
        /*0002*/ 	.short	(.L_487 - .L_486)
.L_486:
        /*0004*/ 	.word	0x00000082


	//----- nvinfo : EIATTR_KPARAM_INFO
	.align		4
.L_487:
        /*0008*/ 	.byte	0x04, 0x17
        /*000a*/ 	.short	(.L_489 - .L_488)
.L_488:
        /*000c*/ 	.word	0x00000000
        /*0010*/ 	.short	0x0000
        /*0012*/ 	.short	0x0070
        /*0014*/ 	.byte	0x00, 0xf0, 0x01, 0x28


	//----- nvinfo : EIATTR_SPARSE_MMA_MASK
	.align		4
.L_489:
        /*0018*/ 	.byte	0x03, 0x50
        /*001a*/ 	.short	0x0000


	//----- nvinfo : EIATTR_MAXREG_COUNT
	.align		4
        /*001c*/ 	.byte	0x03, 0x1b
        /*001e*/ 	.short	0x00a8


	//----- nvinfo : EIATTR_NUM_BARRIERS
	.align		4
        /*0020*/ 	.byte	0x02, 0x4c
        /*0022*/ 	.byte	0x10
	.zero		1


	//----- nvinfo : EIATTR_EXTERNS
	.align		4
        /*0024*/ 	.byte	0x04, 0x0f
        /*0026*/ 	.short	(.L_491 - .L_490)


	//   ....[0]....
	.align		4
.L_490:
        /*0028*/ 	.word	index@(__assertfail)


	//----- nvinfo : EIATTR_ANNOTATIONS
	.align		4
.L_491:
        /*002c*/ 	.byte	0x04, 0x55
        /*002e*/ 	.short	(.L_493 - .L_492)


	//   ....[0]....
.L_492:
        /*0030*/ 	.word	0x00000001
        /*0034*/ 	.byte	0xf0, 0xbd, 0x00, 0x00, 0x01, 0x00, 0x00, 0x00, 0x70, 0xc2, 0x00, 0x00, 0x01, 0x00, 0x00, 0x00
        /*0044*/ 	.byte	0xc0, 0xc2, 0x00, 0x00, 0x01, 0x00, 0x00, 0x00, 0xa0, 0xc4, 0x00, 0x00, 0x01, 0x00, 0x00, 0x00
        /*0054*/ 	.byte	0x90, 0xc5, 0x00, 0x00, 0x01, 0x00, 0x00, 0x00, 0xd0, 0xd1, 0x00, 0x00, 0x01, 0x00, 0x00, 0x00
        /*0064*/ 	.byte	0x80, 0xd5, 0x00, 0x00, 0x01, 0x00, 0x00, 0x00, 0xb0, 0xd7, 0x00, 0x00, 0x01, 0x00, 0x00, 0x00
        /*0074*/ 	.byte	0xf0, 0xdf, 0x00, 0x00, 0x01, 0x00, 0x00, 0x00, 0x80, 0xe8, 0x00, 0x00


	//----- nvinfo : EIATTR_MERCURY_ISA_VERSION
	.align		4
.L_493:
        /*0080*/ 	.byte	0x03, 0x5f
        /*0082*/ 	.short	0x0101


	//----- nvinfo : EIATTR_INT_WARP_WIDE_INSTR_OFFSETS
	.align		4
        /*0084*/ 	.byte	0x04, 0x31
        /*0086*/ 	.short	(.L_495 - .L_494)


	//   ....[0]....
.L_494:
        /*0088*/ 	.word	0x00000130


	//   ....[1]....
        /*008c*/ 	.word	0x00000170


	//   ....[2]....
        /*0090*/ 	.word	0x000001e0


	//----- nvinfo : EIATTR_COOP_GROUP_MASK_REGIDS
	.align		4
.L_495:
        /*0094*/ 	.byte	0x04, 0x29
        /*0096*/ 	.short	(.L_497 - .L_496)


	//   ....[0]....
.L_496:
        /*0098*/ 	.word	0xffffffff


	//   ....[1]....
        /*009c*/ 	.word	0xffffffff


	//   ....[2]....
        /*00a0*/ 	.word	0xffffffff


	//   ....[3]....
        /*00a4*/ 	.word	0xffffffff


	//   ....[4]....
        /*00a8*/ 	.word	0xffffffff


	//   ....[5]....
        /*00ac*/ 	.word	0xffffffff


	//   ....[6]....
        /*00b0*/ 	.word	0xffffffff


	//   ....[7]....
        /*00b4*/ 	.word	0xffffffff


	//   ....[8]....
        /*00b8*/ 	.word	0xffffffff


	//   ....[9]....
        /*00bc*/ 	.word	0xffffffff


	//   ....[10]....
        /*00c0*/ 	.word	0xffffffff


	//   ....[11]....
        /*00c4*/ 	.word	0xffffffff


	//   ....[12]....
        /*00c8*/ 	.word	0xffffffff


	//   ....[13]....
        /*00cc*/ 	.word	0xffffffff


	//   ....[14]....
        /*00d0*/ 	.word	0xffffffff


	//   ....[15]....
        /*00d4*/ 	.word	0xffffffff


	//   ....[16]....
        /*00d8*/ 	.word	0xffffffff


	//   ....[17]....
        /*00dc*/ 	.word	0xffffffff


	//   ....[18]....
        /*00e0*/ 	.word	0xffffffff


	//   ....[19]....
        /*00e4*/ 	.word	0xffffffff


	//   ....[20]....
        /*00e8*/ 	.word	0xffffffff


	//   ....[21]....
        /*00ec*/ 	.word	0xffffffff


	//   ....[22]....
        /*00f0*/ 	.word	0xffffffff


	//   ....[23]....
        /*00f4*/ 	.word	0xffffffff


	//   ....[24]....
        /*00f8*/ 	.word	0xffffffff


	//   ....[25]....
        /*00fc*/ 	.word	0xffffffff


	//   ....[26]....
        /*0100*/ 	.word	0xffffffff


	//   ....[27]....
        /*0104*/ 	.word	0xffffffff


	//   ....[28]....
        /*0108*/ 	.word	0xffffffff


	//   ....[29]....
        /*010c*/ 	.word	0xffffffff


	//   ....[30]....
        /*0110*/ 	.word	0xffffffff


	//   ....[31]....
        /*0114*/ 	.word	0xffffffff


	//   ....[32]....
        /*0118*/ 	.word	0xffffffff


	//   ....[33]....
        /*011c*/ 	.word	0xffffffff


	//   ....[34]....
        /*0120*/ 	.word	0xffffffff


	//   ....[35]....
        /*0124*/ 	.word	0xffffffff


	//   ....[36]....
        /*0128*/ 	.word	0xffffffff


	//   ....[37]....
        /*012c*/ 	.word	0xffffffff


	//   ....[38]....
        /*0130*/ 	.word	0xffffffff


	//   ....[39]....
        /*0134*/ 	.word	0xffffffff


	//   ....[40]....
        /*0138*/ 	.word	0xffffffff


	//   ....[41]....
        /*013c*/ 	.word	0xffffffff


	//   ....[42]....
        /*0140*/ 	.word	0xffffffff


	//   ....[43]....
        /*0144*/ 	.word	0xffffffff


	//   ....[44]....
        /*0148*/ 	.word	0xffffffff


	//   ....[45]....
        /*014c*/ 	.word	0xffffffff


	//   ....[46]....
        /*0150*/ 	.word	0xffffffff


	//   ....[47]....
        /*0154*/ 	.word	0xffffffff


	//   ....[48]....
        /*0158*/ 	.word	0xffffffff


	//   ....[49]....
        /*015c*/ 	.word	0xffffffff


	//   ....[50]....
        /*0160*/ 	.word	0xffffffff


	//   ....[51]....
        /*0164*/ 	.word	0xffffffff


	//   ....[52]....
        /*0168*/ 	.word	0xffffffff


	//   ....[53]....
        /*016c*/ 	.word	0xffffffff


	//   ....[54]....
        /*0170*/ 	.word	0xffffffff


	//   ....[55]....
        /*0174*/ 	.word	0x0500000f


	//   ....[56]....
        /*0178*/ 	.word	0x0500000f


	//   ....[57]....
        /*017c*/ 	.word	0x0500000f


	//   ....[58]....
        /*0180*/ 	.word	0x0500000f


	//   ....[59]....
        /*0184*/ 	.word	0x0500000f


	//   ....[60]....
        /*0188*/ 	.word	0x0500000f


	//   ....[61]....
        /*018c*/ 	.word	0x0500000f


	//   ....[62]....
        /*0190*/ 	.word	0x0500000f


	//   ....[63]....
        /*0194*/ 	.word	0x0500000f


	//   ....[64]....
        /*0198*/ 	.word	0x0500000f


	//   ....[65]....
        /*019c*/ 	.word	0x0500000f


	//   ....[66]....
        /*01a0*/ 	.word	0x0500000f


	//   ....[67]....
        /*01a4*/ 	.word	0x0500000f


	//   ....[68]....
        /*01a8*/ 	.word	0x0500000f


	//   ....[69]....
        /*01ac*/ 	.word	0x0500000f


	//   ....[70]....
        /*01b0*/ 	.word	0x0500000f


	//   ....[71]....
        /*01b4*/ 	.word	0x0500000f


	//   ....[72]....
        /*01b8*/ 	.word	0x0500000f


	//----- nvinfo : EIATTR_COOP_GROUP_INSTR_OFFSETS
	.align		4
.L_497:
        /*01bc*/ 	.byte	0x04, 0x28
        /*01be*/ 	.short	(.L_499 - .L_498)


	//   ....[0]....
.L_498:
        /*01c0*/ 	.word	0x00000060


	//   ....[1]....
        /*01c4*/ 	.word	0x00000140


	//   ....[2]....
        /*01c8*/ 	.word	0x00000190


	//   ....[3]....
        /*01cc*/ 	.word	0x000003c0


	//   ....[4]....
        /*01d0*/ 	.word	0x00000520


	//   ....[5]....
        /*01d4*/ 	.word	0x00000640


	//   ....[6]....
        /*01d8*/ 	.word	0x000007a0


	//   ....[7]....
        /*01dc*/ 	.word	0x00001430


	//   ....[8]....
        /*01e0*/ 	.word	0x00001ad0


	//   ....[9]....
        /*01e4*/ 	.word	0x00001b10


	//   ....[10]....
        /*01e8*/ 	.word	0x000025e0


	//   ....[11]....
        /*01ec*/ 	.word	0x00002670


	//   ....[12]....
        /*01f0*/ 	.word	0x00002d90


	//   ....[13]....
        /*01f4*/ 	.word	0x00002de0


	//   ....[14]....
        /*01f8*/ 	.word	0x00003ec0


	//   ....[15]....
        /*01fc*/ 	.word	0x000045f0


	//   ....[16]....
        /*0200*/ 	.word	0x00004870


	//   ....[17]....
        /*0204*/ 	.word	0x00004910


	//   ....[18]....
        /*0208*/ 	.word	0x00005020


	//   ....[19]....
        /*020c*/ 	.word	0x000051f0


	//   ....[20]....
        /*0210*/ 	.word	0x00006e60


	//   ....[21]....
        /*0214*/ 	.word	0x00006ef0


	//   ....[22]....
        /*0218*/ 	.word	0x000072e0


	//   ....[23]....
        /*021c*/ 	.word	0x000074a0


	//   ....[24]....
        /*0220*/ 	.word	0x00008860


	//   ....[25]....
        /*0224*/ 	.word	0x000088b0


	//   ....[26]....
        /*0228*/ 	.word	0x000088e0


	//   ....[27]....
        /*022c*/ 	.word	0x00008910


	//   ....[28]....
        /*0230*/ 	.word	0x000099c0


	//   ....[29]....
        /*0234*/ 	.word	0x00009a20


	//   ....[30]....
        /*0238*/ 	.word	0x00009a60


	//   ....[31]....
        /*023c*/ 	.word	0x00009aa0


	//   ....[32]....
        /*0240*/ 	.word	0x00009ac0


	//   ....[33]....
        /*0244*/ 	.word	0x00009af0


	//   ....[34]....
        /*0248*/ 	.word	0x0000a750


	//   ....[35]....
        /*024c*/ 	.word	0x0000a760


	//   ....[36]....
        /*0250*/ 	.word	0x0000b790


	//   ....[37]....
        /*0254*/ 	.word	0x0000c2b0


	//   ....[38]....
        /*0258*/ 	.word	0x0000cb60


	//   ....[39]....
        /*025c*/ 	.word	0x0000cb90


	//   ....[40]....
        /*0260*/ 	.word	0x0000cc10


	//   ....[41]....
        /*0264*/ 	.word	0x0000cc50


	//   ....[42]....
        /*0268*/ 	.word	0x0000ccb0


	//   ....[43]....
        /*026c*/ 	.word	0x0000cce0


	//   ....[44]....
        /*0270*/ 	.word	0x0000cd30


	//   ....[45]....
        /*0274*/ 	.word	0x0000cd70


	//   ....[46]....
        /*0278*/ 	.word	0x0000cdd0


	//   ....[47]....
        /*027c*/ 	.word	0x0000ce00


	//   ....[48]....
        /*0280*/ 	.word	0x0000ce50


	//   ....[49]....
        /*0284*/ 	.word	0x0000ce80


	//   ....[50]....
        /*0288*/ 	.word	0x0000cee0


	//   ....[51]....
        /*028c*/ 	.word	0x0000cf10


	//   ....[52]....
        /*0290*/ 	.word	0x0000cf30


	//   ....[53]....
        /*0294*/ 	.word	0x0000cf70


	//   ....[54]....
        /*0298*/ 	.word	0x0000f160


	//   ....[55]....
        /*029c*/ 	.word	0x0000f690


	//   ....[56]....
        /*02a0*/ 	.word	0x0000f810


	//   ....[57]....
        /*02a4*/ 	.word	0x0000f860


	//   ....[58]....
        /*02a8*/ 	.word	0x0000f920


	//   ....[59]....
        /*02ac*/ 	.word	0x0000f9e0


	//   ....[60]....
        /*02b0*/ 	.word	0x0000fa60


	//   ....[61]....
        /*02b4*/ 	.word	0x0000fb20


	//   ....[62]....
        /*02b8*/ 	.word	0x0000fba0


	//   ....[63]....
        /*02bc*/ 	.word	0x0000fc60


	//   ....[64]....
        /*02c0*/ 	.word	0x0000fce0


	//   ....[65]....
        /*02c4*/ 	.word	0x0000fda0


	//   ....[66]....
        /*02c8*/ 	.word	0x0000fe20


	//   ....[67]....
        /*02cc*/ 	.word	0x0000fed0


	//   ....[68]....
        /*02d0*/ 	.word	0x0000ff50


	//   ....[69]....
        /*02d4*/ 	.word	0x00010000


	//   ....[70]....
        /*02d8*/ 	.word	0x00010090


	//   ....[71]....
        /*02dc*/ 	.word	0x00010120


	//   ....[72]....
        /*02e0*/ 	.word	0x00010530


	//----- nvinfo : EIATTR_REG_RECONFIG
	.align		4
.L_499:
        /*02e4*/ 	.byte	0x01, 0x54
	.zero		2


	//----- nvinfo : EIATTR_SYSCALL_OFFSETS
	.align		4
        /*02e8*/ 	.byte	0x04, 0x46
        /*02ea*/ 	.short	(.L_501 - .L_500)


	//   ....[0]....
.L_500:
        /*02ec*/ 	.word	0x000015f0


	//   ....[1]....
        /*02f0*/ 	.word	0x0000bf70


	//   ....[2]....
        /*02f4*/ 	.word	0x0000c0b0


	//   ....[3]....
        /*02f8*/ 	.word	0x0000c1a0


	//   ....[4]....
        /*02fc*/ 	.word	0x0000c7f0


	//----- nvinfo : EIATTR_MBARRIER_INSTR_OFFSETS
	.align		4
.L_501:
        /*0300*/ 	.byte	0x04, 0x39
        /*0302*/ 	.short	(.L_503 - .L_502)


	//   ....[0]....
.L_502:
        /*0304*/ 	.word	0x00000270
        /*0308*/ 	.word	0x000000ff
        /*030c*/ 	.word	0x00022800
        /*0310*/ 	.short	0x0100
        /*0312*/ 	.byte	0x08
	.zero		1


	//   ....[1]....
        /*0314*/ 	.word	0x00000280
        /*0318*/ 	.word	0x000000ff
        /*031c*/ 	.word	0x00022820
        /*0320*/ 	.short	0x0100
        /*0322*/ 	.byte	0x08
	.zero		1


	//   ....[2]....
        /*0324*/ 	.word	0x00000370
        /*0328*/ 	.word	0x000000ff
        /*032c*/ 	.word	0x00022830
        /*0330*/ 	.short	0x0100
        /*0332*/ 	.byte	0x08
	.zero		1


	//   ....[3]....
        /*0334*/ 	.word	0x00000380
        /*0338*/ 	.word	0x000000ff
        /*033c*/ 	.word	0x00022840
        /*0340*/ 	.short	0x0100
        /*0342*/ 	.byte	0x08
	.zero		1


	//   ....[4]....
        /*0344*/ 	.word	0x00000390
        /*0348*/ 	.word	0x000000ff
        /*034c*/ 	.word	0x00022838
        /*0350*/ 	.short	0x0100
        /*0352*/ 	.byte	0x08
	.zero		1


	//   ....[5]....
        /*0354*/ 	.word	0x000003a0
        /*0358*/ 	.word	0x000000ff
        /*035c*/ 	.word	0x00022848
        /*0360*/ 	.short	0x0100
        /*0362*/ 	.byte	0x08
	.zero		1


	//   ....[6]....
        /*0364*/ 	.word	0x000004d0
        /*0368*/ 	.word	0x000000ff
        /*036c*/ 	.word	0x00022850
        /*0370*/ 	.short	0x0100
        /*0372*/ 	.byte	0x08
	.zero		1


	//   ....[7]....
        /*0374*/ 	.word	0x000004e0
        /*0378*/ 	.word	0x000000ff
        /*037c*/ 	.word	0x00022860
        /*0380*/ 	.short	0x0100
        /*0382*/ 	.byte	0x08
	.zero		1


	//   ....[8]....
        /*0384*/ 	.word	0x000004f0
        /*0388*/ 	.word	0x000000ff
        /*038c*/ 	.word	0x00022858
        /*0390*/ 	.short	0x0100
        /*0392*/ 	.byte	0x08
	.zero		1


	//   ....[9]....
        /*0394*/ 	.word	0x00000500
        /*0398*/ 	.word	0x000000ff
        /*039c*/ 	.word	0x00022868
        /*03a0*/ 	.short	0x0100
        /*03a2*/ 	.byte	0x08
	.zero		1


	//   ....[10]....
        /*03a4*/ 	.word	0x000005f0
        /*03a8*/ 	.word	0x000000ff
        /*03ac*/ 	.word	0x00022870
        /*03b0*/ 	.short	0x0100
        /*03b2*/ 	.byte	0x06
	.zero		1


	//   ....[11]....
        /*03b4*/ 	.word	0x00000600
        /*03b8*/ 	.word	0x000000ff
        /*03bc*/ 	.word	0x00022880
        /*03c0*/ 	.short	0x0100
        /*03c2*/ 	.byte	0x06
	.zero		1


	//   ....[12]....
        /*03c4*/ 	.word	0x00000610
        /*03c8*/ 	.word	0x000000ff
        /*03cc*/ 	.word	0x00022878
        /*03d0*/ 	.short	0x0100
        /*03d2*/ 	.byte	0x06
	.zero		1


	//   ....[13]....
        /*03d4*/ 	.word	0x00000620
        /*03d8*/ 	.word	0x000000ff
        /*03dc*/ 	.word	0x00022888
        /*03e0*/ 	.short	0x0100
        /*03e2*/ 	.byte	0x06
	.zero		1


	//   ....[14]....
        /*03e4*/ 	.word	0x00000750
        /*03e8*/ 	.word	0x000000ff
        /*03ec*/ 	.word	0x00022890
        /*03f0*/ 	.short	0x0100
        /*03f2*/ 	.byte	0x08
	.zero		1


	//   ....[15]....
        /*03f4*/ 	.word	0x00000760
        /*03f8*/ 	.word	0x000000ff
        /*03fc*/ 	.word	0x000228a0
        /*0400*/ 	.short	0x0100
        /*0402*/ 	.byte	0x08
	.zero		1


	//   ....[16]....
        /*0404*/ 	.word	0x00000770
        /*0408*/ 	.word	0x000000ff
        /*040c*/ 	.word	0x00022898
        /*0410*/ 	.short	0x0100
        /*0412*/ 	.byte	0x08
	.zero		1


	//   ....[17]....
        /*0414*/ 	.word	0x00000780
        /*0418*/ 	.word	0x000000ff
        /*041c*/ 	.word	0x000228a8
        /*0420*/ 	.short	0x0100
        /*0422*/ 	.byte	0x08
	.zero		1


	//   ....[18]....
        /*0424*/ 	.word	0x000008b0
        /*0428*/ 	.word	0x000000ff
        /*042c*/ 	.word	0x000228b0
        /*0430*/ 	.short	0x0100
        /*0432*/ 	.byte	0x08
	.zero		1


	//   ....[19]....
        /*0434*/ 	.word	0x000008c0
        /*0438*/ 	.word	0x000000ff
        /*043c*/ 	.word	0x000228c0
        /*0440*/ 	.short	0x0100
        /*0442*/ 	.byte	0x08
	.zero		1


	//   ....[20]....
        /*0444*/ 	.word	0x000008d0
        /*0448*/ 	.word	0x000000ff
        /*044c*/ 	.word	0x000228b8
        /*0450*/ 	.short	0x0100
        /*0452*/ 	.byte	0x08
	.zero		1


	//   ....[21]....
        /*0454*/ 	.word	0x000008e0
        /*0458*/ 	.word	0x000000ff
        /*045c*/ 	.word	0x000228c8
        /*0460*/ 	.short	0x0100
        /*0462*/ 	.byte	0x08
	.zero		1


	//   ....[22]....
        /*0464*/ 	.word	0x00001620
        /*0468*/ 	.word	0x000000ff
        /*046c*/ 	.word	0x00022800
        /*0470*/ 	.short	0x010a
        /*0472*/ 	.byte	0x27
	.zero		1


	//   ....[23]....
        /*0474*/ 	.word	0x000016b0
        /*0478*/ 	.word	0x000000ff
        /*047c*/ 	.word	0x00022830
        /*0480*/ 	.short	0x010a
        /*0482*/ 	.byte	0x27
	.zero		1


	//   ....[24]....
        /*0484*/ 	.word	0x000016f0
        /*0488*/ 	.word	0x000000ff
        /*048c*/ 	.word	0x00022830
        /*0490*/ 	.short	0x010a
        /*0492*/ 	.byte	0x27
	.zero		1


	//   ....[25]....
        /*0494*/ 	.word	0x00003320
        /*0498*/ 	.word	0x00000003
        /*049c*/ 	.word	0x00000000
        /*04a0*/ 	.short	0x0101
        /*04a2*/ 	.byte	0x3f
	.zero		1


	//   ....[26]....
        /*04a4*/ 	.word	0x000036d0
        /*04a8*/ 	.word	0x000000ff
        /*04ac*/ 	.word	0x00022850
        /*04b0*/ 	.short	0x010a
        /*04b2*/ 	.byte	0x27
	.zero		1


	//   ....[27]....
        /*04b4*/ 	.word	0x00003710
        /*04b8*/ 	.word	0x000000ff
        /*04bc*/ 	.word	0x00022850
        /*04c0*/ 	.short	0x010a
        /*04c2*/ 	.byte	0x27
	.zero		1


	//   ....[28]....
        /*04c4*/ 	.word	0x00003b20
        /*04c8*/ 	.word	0x0000000c
        /*04cc*/ 	.word	0x00000000
        /*04d0*/ 	.short	0x0101
        /*04d2*/ 	.byte	0x3f
	.zero		1


	//   ....[29]....
        /*04d4*/ 	.word	0x00003c60
        /*04d8*/ 	.word	0x000000ff
        /*04dc*/ 	.word	0x00022830
        /*04e0*/ 	.short	0x010a
        /*04e2*/ 	.byte	0x1d
	.zero		1


	//   ....[30]....
        /*04e4*/ 	.word	0x00003ca0
        /*04e8*/ 	.word	0x000000ff
        /*04ec*/ 	.word	0x00022830
        /*04f0*/ 	.short	0x010a
        /*04f2*/ 	.byte	0x1d
	.zero		1


	//   ....[31]....
        /*04f4*/ 	.word	0x00005870
        /*04f8*/ 	.word	0x00000003
        /*04fc*/ 	.word	0x00000000
        /*0500*/ 	.short	0x0101
        /*0502*/ 	.byte	0x3f
	.zero		1


	//   ....[32]....
        /*0504*/ 	.word	0x00006250
        /*0508*/ 	.word	0x000000ff
        /*050c*/ 	.word	0x00022850
        /*0510*/ 	.short	0x010a
        /*0512*/ 	.byte	0x1d
	.zero		1


	//   ....[33]....
        /*0514*/ 	.word	0x00006290
        /*0518*/ 	.word	0x000000ff
        /*051c*/ 	.word	0x00022850
        /*0520*/ 	.short	0x010a
        /*0522*/ 	.byte	0x1d
	.zero		1


	//   ....[34]....
        /*0524*/ 	.word	0x00006570
        /*0528*/ 	.word	0x000000b0
        /*052c*/ 	.word	0x00000000
        /*0530*/ 	.short	0x0101
        /*0532*/ 	.byte	0x3f
	.zero		1


	//   ....[35]....
        /*0534*/ 	.word	0x000066a0
        /*0538*/ 	.word	0x000000ff
        /*053c*/ 	.word	0x00022830
        /*0540*/ 	.short	0x010a
        /*0542*/ 	.byte	0x1a
	.zero		1


	//   ....[36]....
        /*0544*/ 	.word	0x000066e0
        /*0548*/ 	.word	0x000000ff
        /*054c*/ 	.word	0x00022830
        /*0550*/ 	.short	0x010a
        /*0552*/ 	.byte	0x1a
	.zero		1


	//   ....[37]....
        /*0554*/ 	.word	0x00007910
        /*0558*/ 	.word	0x00000098
        /*055c*/ 	.word	0x00000000
        /*0560*/ 	.short	0x0101
        /*0562*/ 	.byte	0x3f
	.zero		1


	//   ....[38]....
        /*0564*/ 	.word	0x00008530
        /*0568*/ 	.word	0x000000ff
        /*056c*/ 	.word	0x00022850
        /*0570*/ 	.short	0x010a
        /*0572*/ 	.byte	0x1a
	.zero		1


	//   ....[39]....
        /*0574*/ 	.word	0x00008570
        /*0578*/ 	.word	0x000000ff
        /*057c*/ 	.word	0x00022850
        /*0580*/ 	.short	0x010a
        /*0582*/ 	.byte	0x1a
	.zero		1


	//   ....[40]....
        /*0584*/ 	.word	0x00008840
        /*0588*/ 	.word	0x000000c6
        /*058c*/ 	.word	0x00000000
        /*0590*/ 	.short	0x0101
        /*0592*/ 	.byte	0x3f
	.zero		1


	//   ....[41]....
        /*0594*/ 	.word	0x00009ad0
        /*0598*/ 	.word	0x000000ff
        /*059c*/ 	.word	0x00000000
        /*05a0*/ 	.short	0x0101
        /*05a2*/ 	.byte	0x04
	.zero		1


	//   ....[42]....
        /*05a4*/ 	.word	0x0000c4e0
        /*05a8*/ 	.word	0x000000ff
        /*05ac*/ 	.word	0x00022840
        /*05b0*/ 	.short	0x010a
        /*05b2*/ 	.byte	0x26
	.zero		1


	//   ....[43]....
        /*05b4*/ 	.word	0x0000d040
        /*05b8*/ 	.word	0x000000ff
        /*05bc*/ 	.word	0x00022800
        /*05c0*/ 	.short	0x0107
        /*05c2*/ 	.byte	0x26
	.zero		1


	//   ....[44]....
        /*05c4*/ 	.word	0x0000d080
        /*05c8*/ 	.word	0x000000ff
        /*05cc*/ 	.word	0x00022800
        /*05d0*/ 	.short	0x0101
        /*05d2*/ 	.byte	0x26
	.zero		1


	//   ....[45]....
        /*05d4*/ 	.word	0x0000d090
        /*05d8*/ 	.word	0x000000ff
        /*05dc*/ 	.word	0x00022820
        /*05e0*/ 	.short	0x010a
        /*05e2*/ 	.byte	0x26
	.zero		1


	//   ....[46]....
        /*05e4*/ 	.word	0x0000d0f0
        /*05e8*/ 	.word	0x000000ff
        /*05ec*/ 	.word	0x00022860
        /*05f0*/ 	.short	0x010a
        /*05f2*/ 	.byte	0x26
	.zero		1


	//   ....[47]....
        /*05f4*/ 	.word	0x0000d970
        /*05f8*/ 	.word	0x000000ff
        /*05fc*/ 	.word	0x00022848
        /*0600*/ 	.short	0x010a
        /*0602*/ 	.byte	0x26
	.zero		1


	//   ....[48]....
        /*0604*/ 	.word	0x0000db40
        /*0608*/ 	.word	0x000000ff
        /*060c*/ 	.word	0x00022868
        /*0610*/ 	.short	0x010a
        /*0612*/ 	.byte	0x26
	.zero		1


	//   ....[49]....
        /*0614*/ 	.word	0x0000e1b0
        /*0618*/ 	.word	0x000000ff
        /*061c*/ 	.word	0x00022840
        /*0620*/ 	.short	0x010a
        /*0622*/ 	.byte	0x26
	.zero		1


	//   ....[50]....
        /*0624*/ 	.word	0x0000e390
        /*0628*/ 	.word	0x000000ff
        /*062c*/ 	.word	0x00022860
        /*0630*/ 	.short	0x010a
        /*0632*/ 	.byte	0x26
	.zero		1


	//   ....[51]....
        /*0634*/ 	.word	0x0000ea30
        /*0638*/ 	.word	0x000000ff
        /*063c*/ 	.word	0x00022848
        /*0640*/ 	.short	0x010a
        /*0642*/ 	.byte	0x26
	.zero		1


	//   ....[52]....
        /*0644*/ 	.word	0x0000ec10
        /*0648*/ 	.word	0x000000ff
        /*064c*/ 	.word	0x00022868
        /*0650*/ 	.short	0x010a
        /*0652*/ 	.byte	0x26
	.zero		1


	//   ....[53]....
        /*0654*/ 	.word	0x0000f0f0
        /*0658*/ 	.word	0x00000002
        /*065c*/ 	.word	0x00022820
        /*0660*/ 	.short	0x010a
        /*0662*/ 	.byte	0x3f
	.zero		1


	//   ....[54]....
        /*0664*/ 	.word	0x0000f270
        /*0668*/ 	.word	0x00000007
        /*066c*/ 	.word	0x00000000
        /*0670*/ 	.short	0x010a
        /*0672*/ 	.byte	0x3f
	.zero		1


	//   ....[55]....
        /*0674*/ 	.word	0x0000f2e0
        /*0678*/ 	.word	0x00000005
        /*067c*/ 	.word	0x00000000
        /*0680*/ 	.short	0x010a
        /*0682*/ 	.byte	0x3f
	.zero		1


	//   ....[56]....
        /*0684*/ 	.word	0x0000f340
        /*0688*/ 	.word	0x00000005
        /*068c*/ 	.word	0x00000000
        /*0690*/ 	.short	0x010a
        /*0692*/ 	.byte	0x3f
	.zero		1


	//   ....[57]....
        /*0694*/ 	.word	0x0000f370
        /*0698*/ 	.word	0x00000003
        /*069c*/ 	.word	0x00000000
        /*06a0*/ 	.short	0x010a
        /*06a2*/ 	.byte	0x3f
	.zero		1


	//   ....[58]....
        /*06a4*/ 	.word	0x0000f3e0
        /*06a8*/ 	.word	0x00000004
        /*06ac*/ 	.word	0x00022800
        /*06b0*/ 	.short	0x010a
        /*06b2*/ 	.byte	0x3f
	.zero		1


	//   ....[59]....
        /*06b4*/ 	.word	0x0000f440
        /*06b8*/ 	.word	0x00000004
        /*06bc*/ 	.word	0x00022830
        /*06c0*/ 	.short	0x010a
        /*06c2*/ 	.byte	0x3f
	.zero		1


	//   ....[60]....
        /*06c4*/ 	.word	0x0000f490
        /*06c8*/ 	.word	0x0000000c
        /*06cc*/ 	.word	0x00022850
        /*06d0*/ 	.short	0x010a
        /*06d2*/ 	.byte	0x3f
	.zero		1


	//   ....[61]....
        /*06d4*/ 	.word	0x0000f4f0
        /*06d8*/ 	.word	0x00000008
        /*06dc*/ 	.word	0x00022830
        /*06e0*/ 	.short	0x010a
        /*06e2*/ 	.byte	0x3f
	.zero		1


	//   ....[62]....
        /*06e4*/ 	.word	0x0000f540
        /*06e8*/ 	.word	0x000000b0
        /*06ec*/ 	.word	0x00022850
        /*06f0*/ 	.short	0x010a
        /*06f2*/ 	.byte	0x3f
	.zero		1


	//   ....[63]....
        /*06f4*/ 	.word	0x0000f5a0
        /*06f8*/ 	.word	0x00000006
        /*06fc*/ 	.word	0x00022830
        /*0700*/ 	.short	0x010a
        /*0702*/ 	.byte	0x3f
	.zero		1


	//   ....[64]....
        /*0704*/ 	.word	0x0000f5f0
        /*0708*/ 	.word	0x000000c6
        /*070c*/ 	.word	0x00022850
        /*0710*/ 	.short	0x010a
        /*0712*/ 	.byte	0x3f
	.zero		1


	//   ....[65]....
        /*0714*/ 	.word	0x0000f750
        /*0718*/ 	.word	0x00000003
        /*071c*/ 	.word	0x00022840
        /*0720*/ 	.short	0x010a
        /*0722*/ 	.byte	0x3f
	.zero		1


	//   ....[66]....
        /*0724*/ 	.word	0x00010160
        /*0728*/ 	.word	0x00000003
        /*072c*/ 	.word	0x00022820
        /*0730*/ 	.short	0x010a
        /*0732*/ 	.byte	0x3f
	.zero		1


	//   ....[67]....
        /*0734*/ 	.word	0x000101c0
        /*0738*/ 	.word	0x00000003
        /*073c*/ 	.word	0x00022860
        /*0740*/ 	.short	0x010a
        /*0742*/ 	.byte	0x3f
	.zero		1


	//   ....[68]....
        /*0744*/ 	.word	0x00010220
        /*0748*/ 	.word	0x00000003
        /*074c*/ 	.word	0x00022848
        /*0750*/ 	.short	0x010a
        /*0752*/ 	.byte	0x3f
	.zero		1


	//   ....[69]....
        /*0754*/ 	.word	0x00010280
        /*0758*/ 	.word	0x00000003
        /*075c*/ 	.word	0x00022868
        /*0760*/ 	.short	0x010a
        /*0762*/ 	.byte	0x3f
	.zero		1


	//   ....[70]....
        /*0764*/ 	.word	0x000102e0
        /*0768*/ 	.word	0x00000003
        /*076c*/ 	.word	0x00022840
        /*0770*/ 	.short	0x010a
        /*0772*/ 	.byte	0x3f
	.zero		1


	//   ....[71]....
        /*0774*/ 	.word	0x00010340
        /*0778*/ 	.word	0x00000003
        /*077c*/ 	.word	0x00022860
        /*0780*/ 	.short	0x010a
        /*0782*/ 	.byte	0x3f
	.zero		1


	//   ....[72]....
        /*0784*/ 	.word	0x000103a0
        /*0788*/ 	.word	0x00000003
        /*078c*/ 	.word	0x00022848
        /*0790*/ 	.short	0x010a
        /*0792*/ 	.byte	0x3f
	.zero		1


	//   ....[73]....
        /*0794*/ 	.word	0x00010400
        /*0798*/ 	.word	0x00000003
        /*079c*/ 	.word	0x00022868
        /*07a0*/ 	.short	0x010a
        /*07a2*/ 	.byte	0x3f
	.zero		1


	//   ....[74]....
        /*07a4*/ 	.word	0x00010450
        /*07a8*/ 	.word	0x00000002
        /*07ac*/ 	.word	0x00022820
        /*07b0*/ 	.short	0x010a
        /*07b2*/ 	.byte	0x3f
	.zero		1


	//   ....[75]....
        /*07b4*/ 	.word	0x000105f0
        /*07b8*/ 	.word	0x00000007
        /*07bc*/ 	.word	0x00000000
        /*07c0*/ 	.short	0x010a
        /*07c2*/ 	.byte	0x3f
	.zero		1


	//   ....[76]....
        /*07c4*/ 	.word	0x00010640
        /*07c8*/ 	.word	0x00000005
        /*07cc*/ 	.word	0x00000000
        /*07d0*/ 	.short	0x010a
        /*07d2*/ 	.byte	0x3f
	.zero		1


	//   ....[77]....
        /*07d4*/ 	.word	0x00010690
        /*07d8*/ 	.word	0x00000005
        /*07dc*/ 	.word	0x00000000
        /*07e0*/ 	.short	0x010a
        /*07e2*/ 	.byte	0x3f
	.zero		1


	//----- nvinfo : EIATTR_NUM_MBARRIERS
	.align		4
.L_503:
        /*07e4*/ 	.byte	0x03, 0x38
        /*07e6*/ 	.short	0x0016


	//----- nvinfo : EIATTR_EXIT_INSTR_OFFSETS
	.align		4
        /*07e8*/ 	.byte	0x04, 0x1c
        /*07ea*/ 	.short	(.L_505 - .L_504)


	//   ....[0]....
.L_504:
        /*07ec*/ 	.word	0x0000f3c0


	//----- nvinfo : EIATTR_MAX_THREADS
	.align		4
.L_505:
        /*07f0*/ 	.byte	0x04, 0x05
        /*07f2*/ 	.short	(.L_507 - .L_506)
.L_506:
        /*07f4*/ 	.word	0x00000180
        /*07f8*/ 	.word	0x00000001
        /*07fc*/ 	.word	0x00000001


	//----- nvinfo : EIATTR_CRS_STACK_SIZE
	.align		4
.L_507:
        /*0800*/ 	.byte	0x04, 0x1e
        /*0802*/ 	.short	(.L_509 - .L_508)
.L_508:
        /*0804*/ 	.word	0x00000000


	//----- nvinfo : EIATTR_CBANK_PARAM_SIZE
	.align		4
.L_509:
        /*0808*/ 	.byte	0x03, 0x19
        /*080a*/ 	.short	0x0a70


	//----- nvinfo : EIATTR_PARAM_CBANK
	.align		4
        /*080c*/ 	.byte	0x04, 0x0a
        /*080e*/ 	.short	(.L_511 - .L_510)
	.align		4
.L_510:
        /*0810*/ 	.word	index@(.nv.constant0._ZN7cutlass13device_kernelIN5flash11enable_sm90INS1_16FlashAttnFwdSm90INS1_25CollectiveMainloopFwdSm90ILi2EN4cute5tupleIJNS5_1CILi1EEES8_S8_EEENS6_IJNS7_ILi128EEENS7_ILi96EEENS7_ILi64EEEEEELi256ENS_10bfloat16_tEfNS_4arch4Sm90ELb1ELb0ELb1ELb0ELb0ELb0ELb0ELb1ELb0ELb1ELb1ELb0EEENS1_21CollectiveEpilogueFwdINS6_IJSA_NS7_ILi256EEESB_EEES9_SE_SG_Li256ELb0ELb1ELb1ELb0EEENS1_19SingleTileSchedulerILb0ELb1ELb1ELi128EEEEEEEEEvNT_6ParamsE)
        /*0814*/ 	.short	0x0210
        /*0816*/ 	.short	0x0a70


	//----- nvinfo : EIATTR_SW_WAR
	.align		4
.L_511:
        /*0818*/ 	.byte	0x04, 0x36
        /*081a*/ 	.short	(.L_513 - .L_512)
.L_512:
        /*081c*/ 	.word	0x00000008
.L_513:


//--------------------- .nv.info._ZN7cutlass13device_kernelIN5flash11enable_sm90INS1_16FlashAttnFwdSm90INS1_25CollectiveMainloopFwdSm90ILi2EN4cute5tupleIJNS5_1CILi1EEES8_S8_EEENS6_IJNS7_ILi128EEENS7_ILi96EEENS7_ILi64EEEEEELi256ENS_10bfloat16_tEfNS_4arch4Sm90ELb1ELb0ELb1ELb0ELb0ELb0ELb1ELb1ELb0ELb1ELb1ELb0EEENS1_21CollectiveEpilogueFwdINS6_IJSA_NS7_ILi256EEESB_EEES9_SE_SG_Li256ELb0ELb1ELb1ELb0EEENS1_19SingleTileSchedulerILb0ELb1ELb1ELi128EEEEEEEEEvNT_6ParamsE --------------------------
	.section	.nv.info._ZN7cutlass13device_kernelIN5flash11enable_sm90INS1_16FlashAttnFwdSm90INS1_25CollectiveMainloopFwdSm90ILi2EN4cute5tupleIJNS5_1CILi1EEES8_S8_EEENS6_IJNS7_ILi128EEENS7_ILi96EEENS7_ILi64EEEEEELi256ENS_10bfloat16_tEfNS_4arch4Sm90ELb1ELb0ELb1ELb0ELb0ELb0ELb1ELb1ELb0ELb1ELb1ELb0EEENS1_21CollectiveEpilogueFwdINS6_IJSA_NS7_ILi256EEESB_EEES9_SE_SG_Li256ELb0ELb1ELb1ELb0EEENS1_19SingleTileSchedulerILb0ELb1ELb1ELi128EEEEEEEEEvNT_6ParamsE,"",@"SHT_CUDA_INFO"
	.sectionflags	@""
	.align	4


	//----- nvinfo : EIATTR_CUDA_API_VERSION
	.align		4
        /*0000*/ 	.byte	0x04, 0x37
        /*0002*/ 	.short	(.L_515 - .L_514)
.L_514:
        /*0004*/ 	.word	0x00000082


	//----- nvinfo : EIATTR_KPARAM_INFO
	.align		4
.L_515:
        /*0008*/ 	.byte	0x04, 0x17
        /*000a*/ 	.short	(.L_517 - .L_516)
.L_516:
        /*000c*/ 	.word	0x00000000
        /*0010*/ 	.short	0x0000
        /*0012*/ 	.short	0x0070
        /*0014*/ 	.byte	0x00, 0xf0, 0x01, 0x2c


	//----- nvinfo : EIATTR_SPARSE_MMA_MASK
	.align		4
.L_517:
        /*0018*/ 	.byte	0x03, 0x50
        /*001a*/ 	.short	0x0000


	//----- nvinfo : EIATTR_MAXREG_COUNT
	.align		4
        /*001c*/ 	.byte	0x03, 0x1b
        /*001e*/ 	.short	0x00a8


	//----- nvinfo : EIATTR_NUM_BARRIERS
	.align		4
        /*0020*/ 	.byte	0x02, 0x4c
        /*0022*/ 	.byte	0x10
	.zero		1


	//----- nvinfo : EIATTR_EXTERNS
	.align		4
        /*0024*/ 	.byte	0x04, 0x0f
        /*0026*/ 	.short	(.L_519 - .L_518)


	//   ....[0]....
	.align		4
.L_518:
        /*0028*/ 	.word	index@(__assertfail)


	//----- nvinfo : EIATTR_ANNOTATIONS
	.align		4
.L_519:
        /*002c*/ 	.byte	0x04, 0x55
        /*002e*/ 	.short	(.L_521 - .L_520)


	//   ....[0]....
.L_520:
        /* <DEDUP_REMOVED lines=27> */


	//----- nvinfo : EIATTR_MERCURY_ISA_VERSION
	.align		4
.L_521:
        /*01c8*/ 	.byte	0x03, 0x5f
        /*01ca*/ 	.short	0x0101


	//----- nvinfo : EIATTR_INT_WARP_WIDE_INSTR_OFFSETS
	.align		4
        /*01cc*/ 	.byte	0x04, 0x31
        /*01ce*/ 	.short	(.L_523 - .L_522)


	//   ....[0]....
.L_522:
        /*01d0*/ 	.word	0x00000120


	//   ....[1]....
        /*01d4*/ 	.word	0x00000160


	//   ....[2]....
        /*01d8*/ 	.word	0x000001d0


	//   ....[3]....
        /*01dc*/ 	.word	0x00000240


	//----- nvinfo : EIATTR_COOP_GROUP_MASK_REGIDS
	.align		4
.L_523:
        /*01e0*/ 	.byte	0x04, 0x29
        /*01e2*/ 	.short	(.L_525 - .L_524)


	//   ....[0]....
.L_524:
        /*01e4*/ 	.word	0xffffffff


	//   ....[1]....
        /*01e8*/ 	.word	0xffffffff


	//   ....[2]....
        /*01ec*/ 	.word	0xffffffff


	//   ....[3]....
        /*01f0*/ 	.word	0xffffffff


	//   ....[4]....
        /*01f4*/ 	.word	0xffffffff


	//   ....[5]....
        /*01f8*/ 	.word	0xffffffff


	//   ....[6]....
        /*01fc*/ 	.word	0xffffffff


	//   ....[7]....
        /*0200*/ 	.word	0xffffffff


	//   ....[8]....
        /*0204*/ 	.word	0xffffffff


	//   ....[9]....
        /*0208*/ 	.word	0xffffffff


	//   ....[10]....
        /*020c*/ 	.word	0xffffffff


	//   ....[11]....
        /*0210*/ 	.word	0xffffffff


	//   ....[12]....
        /*0214*/ 	.word	0xffffffff


	//   ....[13]....
        /*0218*/ 	.word	0xffffffff


	//   ....[14]....
        /*021c*/ 	.word	0xffffffff


	//   ....[15]....
        /*0220*/ 	.word	0xffffffff


	//   ....[16]....
        /*0224*/ 	.word	0xffffffff


	//   ....[17]....
        /*0228*/ 	.word	0xffffffff


	//   ....[18]....
        /*022c*/ 	.word	0xffffffff


	//   ....[19]....
        /*0230*/ 	.word	0xffffffff


	//   ....[20]....
        /*0234*/ 	.word	0xffffffff


	//   ....[21]....
        /*0238*/ 	.word	0xffffffff


	//   ....[22]....
        /*023c*/ 	.word	0xffffffff


	//   ....[23]....
        /*0240*/ 	.word	0xffffffff


	//   ....[24]....
        /*0244*/ 	.word	0xffffffff


	//   ....[25]....
        /*0248*/ 	.word	0xffffffff


	//   ....[26]....
        /*024c*/ 	.word	0xffffffff


	//   ....[27]....
        /*0250*/ 	.word	0xffffffff


	//   ....[28]....
        /*0254*/ 	.word	0xffffffff


	//   ....[29]....
        /*0258*/ 	.word	0xffffffff


	//   ....[30]....
        /*025c*/ 	.word	0xffffffff


	//   ....[31]....
        /*0260*/ 	.word	0xffffffff


	//   ....[32]....
        /*0264*/ 	.word	0xffffffff


	//   ....[33]....
        /*0268*/ 	.word	0xffffffff


	//   ....[34]....
        /*026c*/ 	.word	0xffffffff


	//   ....[35]....
        /*0270*/ 	.word	0xffffffff


	//   ....[36]....
        /*0274*/ 	.word	0xffffffff


	//   ....[37]....
        /*0278*/ 	.word	0xffffffff


	//   ....[38]....
        /*027c*/ 	.word	0xffffffff


	//   ....[39]....
        /*0280*/ 	.word	0xffffffff


	//   ....[40]....
        /*0284*/ 	.word	0xffffffff


	//   ....[41]....
        /*0288*/ 	.word	0xffffffff


	//   ....[42]....
        /*028c*/ 	.word	0xffffffff


	//   ....[43]....
        /*0290*/ 	.word	0xffffffff


	//   ....[44]....
        /*0294*/ 	.word	0xffffffff


	//   ....[45]....
        /*0298*/ 	.word	0xffffffff


	//   ....[46]....
        /*029c*/ 	.word	0xffffffff


	//   ....[47]....
        /*02a0*/ 	.word	0xffffffff


	//   ....[48]....
        /*02a4*/ 	.word	0xffffffff


	//   ....[49]....
        /*02a8*/ 	.word	0xffffffff


	//   ....[50]....
        /*02ac*/ 	.word	0xffffffff


	//   ....[51]....
        /*02b0*/ 	.word	0xffffffff


	//   ....[52]....
        /*02b4*/ 	.word	0xffffffff


	//   ....[53]....
        /*02b8*/ 	.word	0xffffffff


	//   ....[54]....
        /*02bc*/ 	.word	0xffffffff


	//   ....[55]....
        /*02c0*/ 	.word	0xffffffff


	//   ....[56]....
        /*02c4*/ 	.word	0xffffffff


	//   ....[57]....
        /*02c8*/ 	.word	0xffffffff


	//   ....[58]....
        /*02cc*/ 	.word	0xffffffff


	//   ....[59]....
        /*02d0*/ 	.word	0xffffffff


	//   ....[60]....
        /*02d4*/ 	.word	0xffffffff


	//   ....[61]....
        /*02d8*/ 	.word	0xffffffff


	//   ....[62]....
        /*02dc*/ 	.word	0xffffffff


	//   ....[63]....
        /*02e0*/ 	.word	0xffffffff


	//   ....[64]....
        /*02e4*/ 	.word	0xffffffff


	//   ....[65]....
        /*02e8*/ 	.word	0xffffffff


	//   ....[66]....
        /*02ec*/ 	.word	0xffffffff


	//   ....[67]....
        /*02f0*/ 	.word	0xffffffff


	//   ....[68]....
        /*02f4*/ 	.word	0xffffffff


	//   ....[69]....
        /*02f8*/ 	.word	0xffffffff


	//   ....[70]....
        /*02fc*/ 	.word	0xffffffff


	//   ....[71]....
        /*0300*/ 	.word	0x0500000f


	//   ....[72]....
        /*0304*/ 	.word	0x0500000f


	//   ....[73]....
        /*0308*/ 	.word	0x0500000f


	//   ....[74]....
        /*030c*/ 	.word	0x0500000f


	//   ....[75]....
        /*0310*/ 	.word	0x0500000f


	//   ....[76]....
        /*0314*/ 	.word	0x0500000f


	//   ....[77]....
        /*0318*/ 	.word	0x0500000f


	//   ....[78]....
        /*031c*/ 	.word	0x0500000f


	//   ....[79]....
        /*0320*/ 	.word	0x0500000f


	//   ....[80]....
        /*0324*/ 	.word	0x0500000f


	//   ....[81]....
        /*0328*/ 	.word	0x0500000f


	//   ....[82]....
        /*032c*/ 	.word	0x0500000f


	//   ....[83]....
        /*0330*/ 	.word	0x0500000f


	//   ....[84]....
        /*0334*/ 	.word	0x0500000f


	//   ....[85]....
        /*0338*/ 	.word	0x0500000f


	//   ....[86]....
        /*033c*/ 	.word	0x0500000f


	//   ....[87]....
        /*0340*/ 	.word	0x0500000f


	//   ....[88]....
        /*0344*/ 	.word	0x0500000f


	//   ....[89]....
        /*0348*/ 	.word	0x0500000f


	//   ....[90]....
        /*034c*/ 	.word	0x0500000f


	//   ....[91]....
        /*0350*/ 	.word	0x0500000f


	//   ....[92]....
        /*0354*/ 	.word	0x0500000f


	//   ....[93]....
        /*0358*/ 	.word	0x0500000f


	//   ....[94]....
        /*035c*/ 	.word	0x0500000f


	//   ....[95]....
        /*0360*/ 	.word	0x0500000f


	//   ....[96]....
        /*0364*/ 	.word	0x0500000f


	//   ....[97]....
        /*0368*/ 	.word	0x0500000f


	//   ....[98]....
        /*036c*/ 	.word	0x0500000f


	//   ....[99]....
        /*0370*/ 	.word	0x0500000f


	//   ....[100]....
        /*0374*/ 	.word	0x0500000f


	//   ....[101]....
        /*0378*/ 	.word	0x0500000f


	//   ....[102]....
        /*037c*/ 	.word	0x0500000f


	//   ....[103]....
        /*0380*/ 	.word	0x0500000f


	//   ....[104]....
        /*0384*/ 	.word	0x0500000f


	//----- nvinfo : EIATTR_COOP_GROUP_INSTR_OFFSETS
	.align		4
.L_525:
        /*0388*/ 	.byte	0x04, 0x28
        /*038a*/ 	.short	(.L_527 - .L_526)


	//   ....[0]....
.L_526:
        /*038c*/ 	.word	0x00000060


	//   ....[1]....
        /*0390*/ 	.word	0x00000130


	//   ....[2]....
        /*0394*/ 	.word	0x000001f0


	//   ....[3]....
        /*0398*/ 	.word	0x000003c0


	//   ....[4]....
        /*039c*/ 	.word	0x00000520


	//   ....[5]....
        /*03a0*/ 	.word	0x00000640


	//   ....[6]....
        /*03a4*/ 	.word	0x000007a0


	//   ....[7]....
        /*03a8*/ 	.word	0x00001480


	//   ....[8]....
        /*03ac*/ 	.word	0x00002b30


	//   ....[9]....
        /*03b0*/ 	.word	0x00002b70


	//   ....[10]....
        /*03b4*/ 	.word	0x000037f0


	//   ....[11]....
        /*03b8*/ 	.word	0x00003830


	//   ....[12]....
        /*03bc*/ 	.word	0x00003850


	//   ....[13]....
        /*03c0*/ 	.word	0x00003870


	//   ....[14]....
        /*03c4*/ 	.word	0x000053b0


	//   ....[15]....
        /*03c8*/ 	.word	0x000053f0


	//   ....[16]....
        /*03cc*/ 	.word	0x00006320


	//   ....[17]....
        /*03d0*/ 	.word	0x00006360


	//   ....[18]....
        /*03d4*/ 	.word	0x00006380


	//   ....[19]....
        /*03d8*/ 	.word	0x000063a0


	//   ....[20]....
        /*03dc*/ 	.word	0x00008be0


	//   ....[21]....
        /*03e0*/ 	.word	0x00008cc0


	//   ....[22]....
        /*03e4*/ 	.word	0x00008cd0


	//   ....[23]....
        /*03e8*/ 	.word	0x00008d20


	//   ....[24]....
        /*03ec*/ 	.word	0x0000a2e0


	//   ....[25]....
        /*03f0*/ 	.word	0x0000a300


	//   ....[26]....
        /*03f4*/ 	.word	0x0000a350


	//   ....[27]....
        /*03f8*/ 	.word	0x0000a360


	//   ....[28]....
        /*03fc*/ 	.word	0x0000b490


	//   ....[29]....
        /*0400*/ 	.word	0x0000b4f0


	//   ....[30]....
        /*0404*/ 	.word	0x0000b530


	//   ....[31]....
        /*0408*/ 	.word	0x0000b560


	//   ....[32]....
        /*040c*/ 	.word	0x0000b590


	//   ....[33]....
        /*0410*/ 	.word	0x0000b5b0


	//   ....[34]....
        /*0414*/ 	.word	0x0000c230


	//   ....[35]....
        /*0418*/ 	.word	0x0000c240


	//   ....[36]....
        /*041c*/ 	.word	0x0000d2b0


	//   ....[37]....
        /*0420*/ 	.word	0x0000de60


	//   ....[38]....
        /*0424*/ 	.word	0x0000e790


	//   ....[39]....
        /*0428*/ 	.word	0x0000e7d0


	//   ....[40]....
        /*042c*/ 	.word	0x0000e800


	//   ....[41]....
        /*0430*/ 	.word	0x0000e820


	//   ....[42]....
        /*0434*/ 	.word	0x0000e840


	//   ....[43]....
        /*0438*/ 	.word	0x0000e960


	//   ....[44]....
        /*043c*/ 	.word	0x0000ea20


	//   ....[45]....
        /*0440*/ 	.word	0x0000ea40


	//   ....[46]....
        /*0444*/ 	.word	0x0000eae0


	//   ....[47]....
        /*0448*/ 	.word	0x0000eb00


	//   ....[48]....
        /*044c*/ 	.word	0x0000eba0


	//   ....[49]....
        /*0450*/ 	.word	0x0000ebc0


	//   ....[50]....
        /*0454*/ 	.word	0x0000ec40


	//   ....[51]....
        /*0458*/ 	.word	0x0000ec60


	//   ....[52]....
        /*045c*/ 	.word	0x0000ec70


	//   ....[53]....
        /*0460*/ 	.word	0x0000ec80


	//   ....[54]....
        /*0464*/ 	.word	0x0000f350


	//   ....[55]....
        /*0468*/ 	.word	0x0000f400


	//   ....[56]....
        /*046c*/ 	.word	0x0000f420


	//   ....[57]....
        /*0470*/ 	.word	0x0000f4d0


	//   ....[58]....
        /*0474*/ 	.word	0x0000f560


	//   ....[59]....
        /*0478*/ 	.word	0x0000f580


	//   ....[60]....
        /*047c*/ 	.word	0x0000f620


	//   ....[61]....
        /*0480*/ 	.word	0x0000f630


	//   ....[62]....
        /*0484*/ 	.word	0x0000f660


	//   ....[63]....
        /*0488*/ 	.word	0x0000f680


	//   ....[64]....
        /*048c*/ 	.word	0x0000f700


	//   ....[65]....
        /*0490*/ 	.word	0x0000f740


	//   ....[66]....
        /*0494*/ 	.word	0x0000f7d0


	//   ....[67]....
        /*0498*/ 	.word	0x0000f800


	//   ....[68]....
        /*049c*/ 	.word	0x0000f8b0


	//   ....[69]....
        /*04a0*/ 	.word	0x0000f900


	//   ....[70]....
        /*04a4*/ 	.word	0x00011bd0


	//   ....[71]....
        /*04a8*/ 	.word	0x000121d0


	//   ....[72]....
        /*04ac*/ 	.word	0x00012340


	//   ....[73]....
        /*04b0*/ 	.word	0x000123a0


	//   ....[74]....
        /*04b4*/ 	.word	0x000124e0


	//   ....[75]....
        /*04b8*/ 	.word	0x00012570


	//   ....[76]....
        /*04bc*/ 	.word	0x00012670


	//   ....[77]....
        /*04c0*/ 	.word	0x00012700


	//   ....[78]....
        /*04c4*/ 	.word	0x00012810


	//   ....[79]....
        /*04c8*/ 	.word	0x00012880


	//   ....[80]....
        /*04cc*/ 	.word	0x000129a0


	//   ....[81]....
        /*04d0*/ 	.word	0x00012a10


	//   ....[82]....
        /*04d4*/ 	.word	0x00012b30


	//   ....[83]....
        /*04d8*/ 	.word	0x00012ba0


	//   ....[84]....
        /*04dc*/ 	.word	0x00012cb0


	//   ....[85]....
        /*04e0*/ 	.word	0x00012d10


	//   ....[86]....
        /*04e4*/ 	.word	0x00012e10


	//   ....[87]....
        /*04e8*/ 	.word	0x00012e60


	//   ....[88]....
        /*04ec*/ 	.word	0x00012f00


	//   ....[89]....
        /*04f0*/ 	.word	0x00012fc0


	//   ....[90]....
        /*04f4*/ 	.word	0x000132e0


	//   ....[91]....
        /*04f8*/ 	.word	0x00013350


	//   ....[92]....
        /*04fc*/ 	.word	0x00013460


	//   ....[93]....
        /*0500*/ 	.word	0x000134c0


	//   ....[94]....
        /*0504*/ 	.word	0x000135d0


	//   ....[95]....
        /*0508*/ 	.word	0x00013620


	//   ....[96]....
        /*050c*/ 	.word	0x00013720


	//   ....[97]....
        /*0510*/ 	.word	0x00013780


	//   ....[98]....
        /*0514*/ 	.word	0x000138f0


	//   ....[99]....
        /*0518*/ 	.word	0x00013940


	//   ....[100]....
        /*051c*/ 	.word	0x00013a60


	//   ....[101]....
        /*0520*/ 	.word	0x00013ab0


	//   ....[102]....
        /*0524*/ 	.word	0x00013bc0


	//   ....[103]....
        /*0528*/ 	.word	0x00013c10


	//   ....[104]....
        /*052c*/ 	.word	0x00014020


	//----- nvinfo : EIATTR_REG_RECONFIG
	.align		4
.L_527:
        /*0530*/ 	.byte	0x01, 0x54
	.zero		2


	//----- nvinfo : EIATTR_SYSCALL_OFFSETS
	.align		4
        /*0534*/ 	.byte	0x04, 0x46
        /*0536*/ 	.short	(.L_529 - .L_528)


	//   ....[0]....
.L_528:
        /*0538*/ 	.word	0x000016d0


	//   ....[1]....
        /*053c*/ 	.word	0x0000daa0


	//   ....[2]....
        /*0540*/ 	.word	0x0000dbe0


	//   ....[3]....
        /*0544*/ 	.word	0x0000dcd0


	//   ....[4]....
        /*0548*/ 	.word	0x0000e3f0


	//   ....[5]....
        /*054c*/ 	.word	0x0000efa0


	//----- nvinfo : EIATTR_MBARRIER_INSTR_OFFSETS
	.align		4
.L_529:
        /*0550*/ 	.byte	0x04, 0x39
        /*0552*/ 	.short	(.L_531 - .L_530)


	//   ....[0]....
.L_530:
        /*0554*/ 	.word	0x00000260
        /*0558*/ 	.word	0x000000ff
        /*055c*/ 	.word	0x00032400
        /*0560*/ 	.short	0x0100
        /*0562*/ 	.byte	0x08
	.zero		1


	//   ....[1]....
        /*0564*/ 	.word	0x00000270
        /*0568*/ 	.word	0x000000ff
        /*056c*/ 	.word	0x00032410
        /*0570*/ 	.short	0x0100
        /*0572*/ 	.byte	0x08
	.zero		1


	//   ....[2]....
        /*0574*/ 	.word	0x00000280
        /*0578*/ 	.word	0x000000ff
        /*057c*/ 	.word	0x00032420
        /*0580*/ 	.short	0x0100
        /*0582*/ 	.byte	0x08
	.zero		1


	//   ....[3]....
        /*0584*/ 	.word	0x00000370
        /*0588*/ 	.word	0x000000ff
        /*058c*/ 	.word	0x00032430
        /*0590*/ 	.short	0x0100
        /*0592*/ 	.byte	0x08
	.zero		1


	//   ....[4]....
        /*0594*/ 	.word	0x00000380
        /*0598*/ 	.word	0x000000ff
        /*059c*/ 	.word	0x00032440
        /*05a0*/ 	.short	0x0100
        /*05a2*/ 	.byte	0x08
	.zero		1


	//   ....[5]....
        /*05a4*/ 	.word	0x00000390
        /*05a8*/ 	.word	0x000000ff
        /*05ac*/ 	.word	0x00032438
        /*05b0*/ 	.short	0x0100
        /*05b2*/ 	.byte	0x08
	.zero		1


	//   ....[6]....
        /*05b4*/ 	.word	0x000003a0
        /*05b8*/ 	.word	0x000000ff
        /*05bc*/ 	.word	0x00032448
        /*05c0*/ 	.short	0x0100
        /*05c2*/ 	.byte	0x08
	.zero		1


	//   ....[7]....
        /*05c4*/ 	.word	0x000004d0
        /*05c8*/ 	.word	0x000000ff
        /*05cc*/ 	.word	0x00032450
        /*05d0*/ 	.short	0x0100
        /*05d2*/ 	.byte	0x08
	.zero		1


	//   ....[8]....
        /*05d4*/ 	.word	0x000004e0
        /*05d8*/ 	.word	0x000000ff
        /*05dc*/ 	.word	0x00032460
        /*05e0*/ 	.short	0x0100
        /*05e2*/ 	.byte	0x08
	.zero		1


	//   ....[9]....
        /*05e4*/ 	.word	0x000004f0
        /*05e8*/ 	.word	0x000000ff
        /*05ec*/ 	.word	0x00032458
        /*05f0*/ 	.short	0x0100
        /*05f2*/ 	.byte	0x08
	.zero		1


	//   ....[10]....
        /*05f4*/ 	.word	0x00000500
        /*05f8*/ 	.word	0x000000ff
        /*05fc*/ 	.word	0x00032468
        /*0600*/ 	.short	0x0100
        /*0602*/ 	.byte	0x08
	.zero		1


	//   ....[11]....
        /*0604*/ 	.word	0x000005f0
        /*0608*/ 	.word	0x000000ff
        /*060c*/ 	.word	0x00032470
        /*0610*/ 	.short	0x0100
        /*0612*/ 	.byte	0x06
	.zero		1


	//   ....[12]....
        /*0614*/ 	.word	0x00000600
        /*0618*/ 	.word	0x000000ff
        /*061c*/ 	.word	0x00032480
        /*0620*/ 	.short	0x0100
        /*0622*/ 	.byte	0x06
	.zero		1


	//   ....[13]....
        /*0624*/ 	.word	0x00000610
        /*0628*/ 	.word	0x000000ff
        /*062c*/ 	.word	0x00032478
        /*0630*/ 	.short	0x0100
        /*0632*/ 	.byte	0x06
	.zero		1


	//   ....[14]....
        /*0634*/ 	.word	0x00000620
        /*0638*/ 	.word	0x000000ff
        /*063c*/ 	.word	0x00032488
        /*0640*/ 	.short	0x0100
        /*0642*/ 	.byte	0x06
	.zero		1


	//   ....[15]....
        /*0644*/ 	.word	0x00000750
        /*0648*/ 	.word	0x000000ff
        /*064c*/ 	.word	0x00032490
        /*0650*/ 	.short	0x0100
        /*0652*/ 	.byte	0x08
	.zero		1


	//   ....[16]....
        /*0654*/ 	.word	0x00000760
        /*0658*/ 	.word	0x000000ff
        /*065c*/ 	.word	0x000324a0
        /*0660*/ 	.short	0x0100
        /*0662*/ 	.byte	0x08
	.zero		1


	//   ....[17]....
        /*0664*/ 	.word	0x00000770
        /*0668*/ 	.word	0x000000ff
        /*066c*/ 	.word	0x00032498
        /*0670*/ 	.short	0x0100
        /*0672*/ 	.byte	0x08
	.zero		1


	//   ....[18]....
        /*0674*/ 	.word	0x00000780
        /*0678*/ 	.word	0x000000ff
        /*067c*/ 	.word	0x000324a8
        /*0680*/ 	.short	0x0100
        /*0682*/ 	.byte	0x08
	.zero		1


	//   ....[19]....
        /*0684*/ 	.word	0x000008b0
        /*0688*/ 	.word	0x000000ff
        /*068c*/ 	.word	0x000324b0
        /*0690*/ 	.short	0x0100
        /*0692*/ 	.byte	0x08
	.zero		1


	//   ....[20]....
        /*0694*/ 	.word	0x000008c0
        /*0698*/ 	.word	0x000000ff
        /*069c*/ 	.word	0x000324c0
        /*06a0*/ 	.short	0x0100
        /*06a2*/ 	.byte	0x08
	.zero		1


	//   ....[21]....
        /*06a4*/ 	.word	0x000008d0
        /*06a8*/ 	.word	0x000000ff
        /*06ac*/ 	.word	0x000324b8
        /*06b0*/ 	.short	0x0100
        /*06b2*/ 	.byte	0x08
	.zero		1


	//   ....[22]....
        /*06b4*/ 	.word	0x000008e0
        /*06b8*/ 	.word	0x000000ff
        /*06bc*/ 	.word	0x000324c8
        /*06c0*/ 	.short	0x0100
        /*06c2*/ 	.byte	0x08
	.zero		1


	//   ....[23]....
        /*06c4*/ 	.word	0x00001710
        /*06c8*/ 	.word	0x000000ff
        /*06cc*/ 	.word	0x00032400
        /*06d0*/ 	.short	0x010a
        /*06d2*/ 	.byte	0x04
	.zero		1


	//   ....[24]....
        /*06d4*/ 	.word	0x000017b0
        /*06d8*/ 	.word	0x000000ff
        /*06dc*/ 	.word	0x00032430
        /*06e0*/ 	.short	0x010a
        /*06e2*/ 	.byte	0x04
	.zero		1


	//   ....[25]....
        /*06e4*/ 	.word	0x00001800
        /*06e8*/ 	.word	0x000000ff
        /*06ec*/ 	.word	0x00032430
        /*06f0*/ 	.short	0x010a
        /*06f2*/ 	.byte	0x04
	.zero		1


	//   ....[26]....
        /*06f4*/ 	.word	0x00001b10
        /*06f8*/ 	.word	0x000000ff
        /*06fc*/ 	.word	0x00032410
        /*0700*/ 	.short	0x010a
        /*0702*/ 	.byte	0x08
	.zero		1


	//   ....[27]....
        /*0704*/ 	.word	0x00001b60
        /*0708*/ 	.word	0x000000ff
        /*070c*/ 	.word	0x00032450
        /*0710*/ 	.short	0x010a
        /*0712*/ 	.byte	0x04
	.zero		1


	//   ....[28]....
        /*0714*/ 	.word	0x00001bb0
        /*0718*/ 	.word	0x000000ff
        /*071c*/ 	.word	0x00032450
        /*0720*/ 	.short	0x010a
        /*0722*/ 	.byte	0x04
	.zero		1


	//   ....[29]....
        /*0724*/ 	.word	0x00003c50
        /*0728*/ 	.word	0x0000000d
        /*072c*/ 	.word	0x00000000
        /*0730*/ 	.short	0x0101
        /*0732*/ 	.byte	0x3f
	.zero		1


	//   ....[30]....
        /*0734*/ 	.word	0x000046e0
        /*0738*/ 	.word	0x000000aa
        /*073c*/ 	.word	0x00000000
        /*0740*/ 	.short	0x0101
        /*0742*/ 	.byte	0x3f
	.zero		1


	//   ....[31]....
        /*0744*/ 	.word	0x00004800
        /*0748*/ 	.word	0x000000ff
        /*074c*/ 	.word	0x00032430
        /*0750*/ 	.short	0x010a
        /*0752*/ 	.byte	0x05
	.zero		1


	//   ....[32]....
        /*0754*/ 	.word	0x00004840
        /*0758*/ 	.word	0x000000ff
        /*075c*/ 	.word	0x00032430
        /*0760*/ 	.short	0x010a
        /*0762*/ 	.byte	0x05
	.zero		1


	//   ....[33]....
        /*0764*/ 	.word	0x00004b90
        /*0768*/ 	.word	0x000000ff
        /*076c*/ 	.word	0x00032450
        /*0770*/ 	.short	0x010a
        /*0772*/ 	.byte	0x05
	.zero		1


	//   ....[34]....
        /*0774*/ 	.word	0x00004bd0
        /*0778*/ 	.word	0x000000ff
        /*077c*/ 	.word	0x00032450
        /*0780*/ 	.short	0x010a
        /*0782*/ 	.byte	0x05
	.zero		1


	//   ....[35]....
        /*0784*/ 	.word	0x00006620
        /*0788*/ 	.word	0x00000098
        /*078c*/ 	.word	0x00000000
        /*0790*/ 	.short	0x0101
        /*0792*/ 	.byte	0x3f
	.zero		1


	//   ....[36]....
        /*0794*/ 	.word	0x000079a0
        /*0798*/ 	.word	0x000000b2
        /*079c*/ 	.word	0x00000000
        /*07a0*/ 	.short	0x0101
        /*07a2*/ 	.byte	0x3f
	.zero		1


	//   ....[37]....
        /*07a4*/ 	.word	0x00007af0
        /*07a8*/ 	.word	0x000000ff
        /*07ac*/ 	.word	0x00032430
        /*07b0*/ 	.short	0x010a
        /*07b2*/ 	.byte	0x07
	.zero		1


	//   ....[38]....
        /*07b4*/ 	.word	0x00007b30
        /*07b8*/ 	.word	0x000000ff
        /*07bc*/ 	.word	0x00032430
        /*07c0*/ 	.short	0x010a
        /*07c2*/ 	.byte	0x07
	.zero		1


	//   ....[39]....
        /*07c4*/ 	.word	0x00007d50
        /*07c8*/ 	.word	0x000000ff
        /*07cc*/ 	.word	0x00032450
        /*07d0*/ 	.short	0x010a
        /*07d2*/ 	.byte	0x07
	.zero		1


	//   ....[40]....
        /*07d4*/ 	.word	0x00007d90
        /*07d8*/ 	.word	0x000000ff
        /*07dc*/ 	.word	0x00032450
        /*07e0*/ 	.short	0x010a
        /*07e2*/ 	.byte	0x07
	.zero		1


	//   ....[41]....
        /*07e4*/ 	.word	0x00008f20
        /*07e8*/ 	.word	0x00000098
        /*07ec*/ 	.word	0x00000000
        /*07f0*/ 	.short	0x0101
        /*07f2*/ 	.byte	0x3f
	.zero		1


	//   ....[42]....
        /*07f4*/ 	.word	0x0000a2c0
        /*07f8*/ 	.word	0x000000d2
        /*07fc*/ 	.word	0x00000000
        /*0800*/ 	.short	0x0101
        /*0802*/ 	.byte	0x3f
	.zero		1


	//   ....[43]....
        /*0804*/ 	.word	0x0000b5c0
        /*0808*/ 	.word	0x000000ff
        /*080c*/ 	.word	0x00000000
        /*0810*/ 	.short	0x0101
        /*0812*/ 	.byte	0x04
	.zero		1


	//   ....[44]....
        /*0814*/ 	.word	0x0000e0b0
        /*0818*/ 	.word	0x000000ff
        /*081c*/ 	.word	0x00032440
        /*0820*/ 	.short	0x010a
        /*0822*/ 	.byte	0x26
	.zero		1


	//   ....[45]....
        /*0824*/ 	.word	0x0000edb0
        /*0828*/ 	.word	0x000000ff
        /*082c*/ 	.word	0x00032400
        /*0830*/ 	.short	0x0107
        /*0832*/ 	.byte	0x26
	.zero		1


	//   ....[46]....
        /*0834*/ 	.word	0x0000ee30
        /*0838*/ 	.word	0x000000ff
        /*083c*/ 	.word	0x00032400
        /*0840*/ 	.short	0x0101
        /*0842*/ 	.byte	0x26
	.zero		1


	//   ....[47]....
        /*0844*/ 	.word	0x0000fab0
        /*0848*/ 	.word	0x000000ff
        /*084c*/ 	.word	0x00032410
        /*0850*/ 	.short	0x0107
        /*0852*/ 	.byte	0x26
	.zero		1


	//   ....[48]....
        /*0854*/ 	.word	0x0000fb10
        /*0858*/ 	.word	0x000000ff
        /*085c*/ 	.word	0x00032410
        /*0860*/ 	.short	0x0101
        /*0862*/ 	.byte	0x26
	.zero		1


	//   ....[49]....
        /*0864*/ 	.word	0x0000fb20
        /*0868*/ 	.word	0x000000ff
        /*086c*/ 	.word	0x00032420
        /*0870*/ 	.short	0x010a
        /*0872*/ 	.byte	0x26
	.zero		1


	//   ....[50]....
        /*0874*/ 	.word	0x0000fb80
        /*0878*/ 	.word	0x000000ff
        /*087c*/ 	.word	0x00032460
        /*0880*/ 	.short	0x010a
        /*0882*/ 	.byte	0x26
	.zero		1


	//   ....[51]....
        /*0884*/ 	.word	0x00010400
        /*0888*/ 	.word	0x000000ff
        /*088c*/ 	.word	0x00032448
        /*0890*/ 	.short	0x010a
        /*0892*/ 	.byte	0x26
	.zero		1


	//   ....[52]....
        /*0894*/ 	.word	0x000105d0
        /*0898*/ 	.word	0x000000ff
        /*089c*/ 	.word	0x00032468
        /*08a0*/ 	.short	0x010a
        /*08a2*/ 	.byte	0x26
	.zero		1


	//   ....[53]....
        /*08a4*/ 	.word	0x00010c30
        /*08a8*/ 	.word	0x000000ff
        /*08ac*/ 	.word	0x00032440
        /*08b0*/ 	.short	0x010a
        /*08b2*/ 	.byte	0x26
	.zero		1


	//   ....[54]....
        /*08b4*/ 	.word	0x00010e10
        /*08b8*/ 	.word	0x000000ff
        /*08bc*/ 	.word	0x00032460
        /*08c0*/ 	.short	0x010a
        /*08c2*/ 	.byte	0x26
	.zero		1


	//   ....[55]....
        /*08c4*/ 	.word	0x000114a0
        /*08c8*/ 	.word	0x000000ff
        /*08cc*/ 	.word	0x00032448
        /*08d0*/ 	.short	0x010a
        /*08d2*/ 	.byte	0x26
	.zero		1


	//   ....[56]....
        /*08d4*/ 	.word	0x00011680
        /*08d8*/ 	.word	0x000000ff
        /*08dc*/ 	.word	0x00032468
        /*08e0*/ 	.short	0x010a
        /*08e2*/ 	.byte	0x26
	.zero		1


	//   ....[57]....
        /*08e4*/ 	.word	0x00011b60
        /*08e8*/ 	.word	0x00000002
        /*08ec*/ 	.word	0x00032420
        /*08f0*/ 	.short	0x010a
        /*08f2*/ 	.byte	0x3f
	.zero		1


	//   ....[58]....
        /*08f4*/ 	.word	0x00011ce0
        /*08f8*/ 	.word	0x00000007
        /*08fc*/ 	.word	0x00000000
        /*0900*/ 	.short	0x010a
        /*0902*/ 	.byte	0x3f
	.zero		1


	//   ....[59]....
        /*0904*/ 	.word	0x00011d50
        /*0908*/ 	.word	0x00000005
        /*090c*/ 	.word	0x00000000
        /*0910*/ 	.short	0x010a
        /*0912*/ 	.byte	0x3f
	.zero		1


	//   ....[60]....
        /*0914*/ 	.word	0x00011db0
        /*0918*/ 	.word	0x00000005
        /*091c*/ 	.word	0x00000000
        /*0920*/ 	.short	0x010a
        /*0922*/ 	.byte	0x3f
	.zero		1


	//   ....[61]....
        /*0924*/ 	.word	0x00011de0
        /*0928*/ 	.word	0x00000003
        /*092c*/ 	.word	0x00000000
        /*0930*/ 	.short	0x010a
        /*0932*/ 	.byte	0x3f
	.zero		1


	//   ....[62]....
        /*0934*/ 	.word	0x00011e60
        /*0938*/ 	.word	0x00000003
        /*093c*/ 	.word	0x00032400
        /*0940*/ 	.short	0x010a
        /*0942*/ 	.byte	0x3f
	.zero		1


	//   ....[63]....
        /*0944*/ 	.word	0x00011ed0
        /*0948*/ 	.word	0x00000003
        /*094c*/ 	.word	0x00032430
        /*0950*/ 	.short	0x010a
        /*0952*/ 	.byte	0x3f
	.zero		1


	//   ....[64]....
        /*0954*/ 	.word	0x00011f40
        /*0958*/ 	.word	0x00000003
        /*095c*/ 	.word	0x00032410
        /*0960*/ 	.short	0x010a
        /*0962*/ 	.byte	0x3f
	.zero		1


	//   ....[65]....
        /*0964*/ 	.word	0x00011fb0
        /*0968*/ 	.word	0x00000003
        /*096c*/ 	.word	0x00032450
        /*0970*/ 	.short	0x010a
        /*0972*/ 	.byte	0x3f
	.zero		1


	//   ....[66]....
        /*0974*/ 	.word	0x00012010
        /*0978*/ 	.word	0x00000098
        /*097c*/ 	.word	0x00032430
        /*0980*/ 	.short	0x010a
        /*0982*/ 	.byte	0x3f
	.zero		1


	//   ....[67]....
        /*0984*/ 	.word	0x00012070
        /*0988*/ 	.word	0x000000ce
        /*098c*/ 	.word	0x00032450
        /*0990*/ 	.short	0x010a
        /*0992*/ 	.byte	0x3f
	.zero		1


	//   ....[68]....
        /*0994*/ 	.word	0x000120d0
        /*0998*/ 	.word	0x00000099
        /*099c*/ 	.word	0x00032430
        /*09a0*/ 	.short	0x010a
        /*09a2*/ 	.byte	0x3f
	.zero		1


	//   ....[69]....
        /*09a4*/ 	.word	0x00012130
        /*09a8*/ 	.word	0x000000cd
        /*09ac*/ 	.word	0x00032450
        /*09b0*/ 	.short	0x010a
        /*09b2*/ 	.byte	0x3f
	.zero		1


	//   ....[70]....
        /*09b4*/ 	.word	0x00012290
        /*09b8*/ 	.word	0x00000003
        /*09bc*/ 	.word	0x00032440
        /*09c0*/ 	.short	0x010a
        /*09c2*/ 	.byte	0x3f
	.zero		1


	//   ....[71]....
        /*09c4*/ 	.word	0x00013c50
        /*09c8*/ 	.word	0x00000003
        /*09cc*/ 	.word	0x00032420
        /*09d0*/ 	.short	0x010a
        /*09d2*/ 	.byte	0x3f
	.zero		1


	//   ....[72]....
        /*09d4*/ 	.word	0x00013cb0
        /*09d8*/ 	.word	0x00000003
        /*09dc*/ 	.word	0x00032460
        /*09e0*/ 	.short	0x010a
        /*09e2*/ 	.byte	0x3f
	.zero		1


	//   ....[73]....
        /*09e4*/ 	.word	0x00013d10
        /*09e8*/ 	.word	0x00000003
        /*09ec*/ 	.word	0x00032448
        /*09f0*/ 	.short	0x010a
        /*09f2*/ 	.byte	0x3f
	.zero		1


	//   ....[74]....
        /*09f4*/ 	.word	0x00013d70
        /*09f8*/ 	.word	0x00000003
        /*09fc*/ 	.word	0x00032468
        /*0a00*/ 	.short	0x010a
        /*0a02*/ 	.byte	0x3f
	.zero		1


	//   ....[75]....
        /*0a04*/ 	.word	0x00013dd0
        /*0a08*/ 	.word	0x00000003
        /*0a0c*/ 	.word	0x00032440
        /*0a10*/ 	.short	0x010a
        /*0a12*/ 	.byte	0x3f
	.zero		1


	//   ....[76]....
        /*0a14*/ 	.word	0x00013e30
        /*0a18*/ 	.word	0x00000003
        /*0a1c*/ 	.word	0x00032460
        /*0a20*/ 	.short	0x010a
        /*0a22*/ 	.byte	0x3f
	.zero		1


	//   ....[77]....
        /*0a24*/ 	.word	0x00013e90
        /*0a28*/ 	.word	0x00000003
        /*0a2c*/ 	.word	0x00032448
        /*0a30*/ 	.short	0x010a
        /*0a32*/ 	.byte	0x3f
	.zero		1


	//   ....[78]....
        /*0a34*/ 	.word	0x00013ef0
        /*0a38*/ 	.word	0x00000003
        /*0a3c*/ 	.word	0x00032468
        /*0a40*/ 	.short	0x010a
        /*0a42*/ 	.byte	0x3f
	.zero		1


	//   ....[79]....
        /*0a44*/ 	.word	0x00013f40
        /*0a48*/ 	.word	0x00000002
        /*0a4c*/ 	.word	0x00032420
        /*0a50*/ 	.short	0x010a
        /*0a52*/ 	.byte	0x3f
	.zero		1


	//   ....[80]....
        /*0a54*/ 	.word	0x000140e0
        /*0a58*/ 	.word	0x00000007
        /*0a5c*/ 	.word	0x00000000
        /*0a60*/ 	.short	0x010a
        /*0a62*/ 	.byte	0x3f
	.zero		1


	//   ....[81]....
        /*0a64*/ 	.word	0x00014130
        /*0a68*/ 	.word	0x00000005
        /*0a6c*/ 	.word	0x00000000
        /*0a70*/ 	.short	0x010a
        /*0a72*/ 	.byte	0x3f
	.zero		1


	//   ....[82]....
        /*0a74*/ 	.word	0x00014180
        /*0a78*/ 	.word	0x00000005
        /*0a7c*/ 	.word	0x00000000
        /*0a80*/ 	.short	0x010a
        /*0a82*/ 	.byte	0x3f
	.zero		1


	//----- nvinfo : EIATTR_NUM_MBARRIERS
	.align		4
.L_531:
        /*0a84*/ 	.byte	0x03, 0x38
        /*0a86*/ 	.short	0x0017


	//----- nvinfo : EIATTR_EXIT_INSTR_OFFSETS
	.align		4
        /*0a88*/ 	.byte	0x04, 0x1c
        /*0a8a*/ 	.short	(.L_533 - .L_532)


	//   ....[0]....
.L_532:
        /*0a8c*/ 	.word	0x00011e30


	//----- nvinfo : EIATTR_MAX_THREADS
	.align		4
.L_533:
        /*0a90*/ 	.byte	0x04, 0x05
        /*0a92*/ 	.short	(.L_535 - .L_534)
.L_534:
        /*0a94*/ 	.word	0x00000180
        /*0a98*/ 	.word	0x00000001
        /*0a9c*/ 	.word	0x00000001


	//----- nvinfo : EIATTR_CRS_STACK_SIZE
	.align		4
.L_535:
        /*0aa0*/ 	.byte	0x04, 0x1e
        /*0aa2*/ 	.short	(.L_537 - .L_536)
.L_536:
        /*0aa4*/ 	.word	0x00000000


	//----- nvinfo : EIATTR_CBANK_PARAM_SIZE
	.align		4
.L_537:
        /*0aa8*/ 	.byte	0x03, 0x19
        /*0aaa*/ 	.short	0x0b70


	//----- nvinfo : EIATTR_PARAM_CBANK
	.align		4
        /*0aac*/ 	.byte	0x04, 0x0a
        /*0aae*/ 	.short	(.L_539 - .L_538)
	.align		4
.L_538:
        /*0ab0*/ 	.word	index@(.nv.constant0._ZN7cutlass13device_kernelIN5flash11enable_sm90INS1_16FlashAttnFwdSm90INS1_25CollectiveMainloopFwdSm90ILi2EN4cute5tupleIJNS5_1CILi1EEES8_S8_EEENS6_IJNS7_ILi128EEENS7_ILi96EEENS7_ILi64EEEEEELi256ENS_10bfloat16_tEfNS_4arch4Sm90ELb1ELb0ELb1ELb0ELb0ELb0ELb1ELb1ELb0ELb1ELb1ELb0EEENS1_21CollectiveEpilogueFwdINS6_IJSA_NS7_ILi256EEESB_EEES9_SE_SG_Li256ELb0ELb1ELb1ELb0EEENS1_19SingleTileSchedulerILb0ELb1ELb1ELi128EEEEEEEEEvNT_6ParamsE)
        /*0ab4*/ 	.short	0x0210
        /*0ab6*/ 	.short	0x0b70


	//----- nvinfo : EIATTR_SW_WAR
	.align		4
.L_539:
        /*0ab8*/ 	.byte	0x04, 0x36
        /*0aba*/ 	.short	(.L_541 - .L_540)
.L_540:
        /*0abc*/ 	.word	0x00000008
.L_541:


//--------------------- .nv.info._ZN7cutlass13device_kernelIN5flash11enable_sm90INS1_16FlashAttnFwdSm90INS1_25CollectiveMainloopFwdSm90ILi2EN4cute5tupleIJNS5_1CILi1EEES8_S8_EEENS6_IJNS7_ILi128EEENS7_ILi96EEENS7_ILi64EEEEEELi256ENS_10bfloat16_tEfNS_4arch4Sm90ELb1ELb0ELb1ELb1ELb0ELb0ELb0ELb1ELb0ELb1ELb1ELb0EEENS1_21CollectiveEpilogueFwdINS6_IJSA_NS7_ILi256EEESB_EEES9_SE_SG_Li256ELb1ELb1ELb1ELb0EEENS1_36VarlenDynamicPersistentTileSchedulerILi128ELi96ELi256ELi128ELb1ELb1ELb1ELb1ELb1ELb1EEEEEEEEEvNT_6ParamsE --------------------------
	.section	.nv.info._ZN7cutlass13device_kernelIN5flash11enable_sm90INS1_16FlashAttnFwdSm90INS1_25CollectiveMainloopFwdSm90ILi2EN4cute5tupleIJNS5_1CILi1EEES8_S8_EEENS6_IJNS7_ILi128EEENS7_ILi96EEENS7_ILi64EEEEEELi256ENS_10bfloat16_tEfNS_4arch4Sm90ELb1ELb0ELb1ELb1ELb0ELb0ELb0ELb1ELb0ELb1ELb1ELb0EEENS1_21CollectiveEpilogueFwdINS6_IJSA_NS7_ILi256EEESB_EEES9_SE_SG_Li256ELb1ELb1ELb1ELb0EEENS1_36VarlenDynamicPersistentTileSchedulerILi128ELi96ELi256ELi128ELb1ELb1ELb1ELb1ELb1ELb1EEEEEEEEEvNT_6ParamsE,"",@"SHT_CUDA_INFO"
	.sectionflags	@""
	.align	4


	//----- nvinfo : EIATTR_CUDA_API_VERSION
	.align		4
        /*0000*/ 	.byte	0x04, 0x37
        /*0002*/ 	.short	(.L_543 - .L_542)
.L_542:
        /*0004*/ 	.word	0x00000082


	//----- nvinfo : EIATTR_KPARAM_INFO
	.align		4
.L_543:
        /*0008*/ 	.byte	0x04, 0x17
        /*000a*/ 	.short	(.L_545 - .L_544)
.L_544:
        /*000c*/ 	.word	0x00000000
        /*0010*/ 	.short	0x0000
        /*0012*/ 	.short	0x0070
        /*0014*/ 	.byte	0x00, 0xf0, 0x01, 0x2a


	//----- nvinfo : EIATTR_SPARSE_MMA_MASK
	.align		4
.L_545:
        /*0018*/ 	.byte	0x03, 0x50
        /*001a*/ 	.short	0x0000


	//----- nvinfo : EIATTR_MAXREG_COUNT
	.align		4
        /*001c*/ 	.byte	0x03, 0x1b
        /*001e*/ 	.short	0x00a8


	//----- nvinfo : EIATTR_NUM_BARRIERS
	.align		4
        /*0020*/ 	.byte	0x02, 0x4c
        /*0022*/ 	.byte	0x10
	.zero		1


	//----- nvinfo : EIATTR_EXTERNS
	.align		4
        /*0024*/ 	.byte	0x04, 0x0f
        /*0026*/ 	.short	(.L_547 - .L_546)


	//   ....[0]....
	.align		4
.L_546:
        /*0028*/ 	.word	index@(__assertfail)


	//----- nvinfo : EIATTR_ANNOTATIONS
	.align		4
.L_547:
        /*002c*/ 	.byte	0x04, 0x55
        /*002e*/ 	.short	(.L_549 - .L_548)


	//   ....[0]....
.L_548:
        /* <DEDUP_REMOVED lines=69> */


	//----- nvinfo : EIATTR_MERCURY_ISA_VERSION
	.align		4
.L_549:
        /*0470*/ 	.byte	0x03, 0x5f
        /*0472*/ 	.short	0x0101


	//----- nvinfo : EIATTR_UNUSED_LOAD_BYTE_OFFSET
	.align		4
        /*0474*/ 	.byte	0x04, 0x44
        /*0476*/ 	.short	(.L_551 - .L_550)


	//   ....[0]....
.L_550:
        /*0478*/ 	.word	0x00000a30
        /*047c*/ 	.word	0x0000fff0


	//   ....[1]....
        /*0480*/ 	.word	0x00009e90
        /*0484*/ 	.word	0x0000fff0


	//----- nvinfo : EIATTR_INT_WARP_WIDE_INSTR_OFFSETS
	.align		4
.L_551:
        /*0488*/ 	.byte	0x04, 0x31
        /*048a*/ 	.short	(.L_553 - .L_552)


	//   ....[0]....
.L_552:
        /*048c*/ 	.word	0x00000130


	//   ....[1]....
        /*0490*/ 	.word	0x00000170


	//   ....[2]....
        /*0494*/ 	.word	0x000001e0


	//   ....[3]....
        /*0498*/ 	.word	0x00004190


	//   ....[4]....
        /*049c*/ 	.word	0x000100f0


	//   ....[5]....
        /*04a0*/ 	.word	0x00010180


	//   ....[6]....
        /*04a4*/ 	.word	0x00013db0


	//   ....[7]....
        /*04a8*/ 	.word	0x00013e40


	//----- nvinfo : EIATTR_COOP_GROUP_MASK_REGIDS
	.align		4
.L_553:
        /*04ac*/ 	.byte	0x04, 0x29
        /*04ae*/ 	.short	(.L_555 - .L_554)


	//   ....[0]....
.L_554:
        /*04b0*/ 	.word	0xffffffff


	//   ....[1]....
        /*04b4*/ 	.word	0xffffffff


	//   ....[2]....
        /*04b8*/ 	.word	0xffffffff


	//   ....[3]....
        /*04bc*/ 	.word	0xffffffff


	//   ....[4]....
        /*04c0*/ 	.word	0xffffffff


	//   ....[5]....
        /*04c4*/ 	.word	0xffffffff


	//   ....[6]....
        /*04c8*/ 	.word	0xffffffff


	//   ....[7]....
        /*04cc*/ 	.word	0xffffffff


	//   ....[8]....
        /*04d0*/ 	.word	0xffffffff


	//   ....[9]....
        /*04d4*/ 	.word	0xffffffff


	//   ....[10]....
        /*04d8*/ 	.word	0xffffffff


	//   ....[11]....
        /*04dc*/ 	.word	0xffffffff


	//   ....[12]....
        /*04e0*/ 	.word	0xffffffff


	//   ....[13]....
        /*04e4*/ 	.word	0xffffffff


	//   ....[14]....
        /*04e8*/ 	.word	0xffffffff


	//   ....[15]....
        /*04ec*/ 	.word	0xffffffff


	//   ....[16]....
        /*04f0*/ 	.word	0xffffffff


	//   ....[17]....
        /*04f4*/ 	.word	0xffffffff


	//   ....[18]....
        /*04f8*/ 	.word	0xffffffff


	//   ....[19]....
        /*04fc*/ 	.word	0xffffffff


	//   ....[20]....
        /*0500*/ 	.word	0xffffffff


	//   ....[21]....
        /*0504*/ 	.word	0xffffffff


	//   ....[22]....
        /*0508*/ 	.word	0xffffffff


	//   ....[23]....
        /*050c*/ 	.word	0xffffffff


	//   ....[24]....
        /*0510*/ 	.word	0xffffffff


	//   ....[25]....
        /*0514*/ 	.word	0xffffffff


	//   ....[26]....
        /*0518*/ 	.word	0xffffffff


	//   ....[27]....
        /*051c*/ 	.word	0xffffffff


	//   ....[28]....
        /*0520*/ 	.word	0xffffffff


	//   ....[29]....
        /*0524*/ 	.word	0xffffffff


	//   ....[30]....
        /*0528*/ 	.word	0xffffffff


	//   ....[31]....
        /*052c*/ 	.word	0xffffffff


	//   ....[32]....
        /*0530*/ 	.word	0xffffffff


	//   ....[33]....
        /*0534*/ 	.word	0xffffffff


	//   ....[34]....
        /*0538*/ 	.word	0xffffffff


	//   ....[35]....
        /*053c*/ 	.word	0xffffffff


	//   ....[36]....
        /*0540*/ 	.word	0xffffffff


	//   ....[37]....
        /*0544*/ 	.word	0xffffffff


	//   ....[38]....
        /*0548*/ 	.word	0xffffffff


	//   ....[39]....
        /*054c*/ 	.word	0xffffffff


	//   ....[40]....
        /*0550*/ 	.word	0xffffffff


	//   ....[41]....
        /*0554*/ 	.word	0xffffffff


	//   ....[42]....
        /*0558*/ 	.word	0xffffffff


	//   ....[43]....
        /*055c*/ 	.word	0xffffffff


	//   ....[44]....
        /*0560*/ 	.word	0xffffffff


	//   ....[45]....
        /*0564*/ 	.word	0xffffffff


	//   ....[46]....
        /*0568*/ 	.word	0xffffffff


	//   ....[47]....
        /*056c*/ 	.word	0xffffffff


	//   ....[48]....
        /*0570*/ 	.word	0xffffffff


	//   ....[49]....
        /*0574*/ 	.word	0xffffffff


	//   ....[50]....
        /*0578*/ 	.word	0xffffffff


	//   ....[51]....
        /*057c*/ 	.word	0xffffffff


	//   ....[52]....
        /*0580*/ 	.word	0xffffffff


	//   ....[53]....
        /*0584*/ 	.word	0xffffffff


	//   ....[54]....
        /*0588*/ 	.word	0xffffffff


	//   ....[55]....
        /*058c*/ 	.word	0xffffffff


	//   ....[56]....
        /*0590*/ 	.word	0xffffffff


	//   ....[57]....
        /*0594*/ 	.word	0xffffffff


	//   ....[58]....
        /*0598*/ 	.word	0xffffffff


	//   ....[59]....
        /*059c*/ 	.word	0xffffffff


	//   ....[60]....
        /*05a0*/ 	.word	0xffffffff


	//   ....[61]....
        /*05a4*/ 	.word	0xffffffff


	//   ....[62]....
        /*05a8*/ 	.word	0xffffffff


	//   ....[63]....
        /*05ac*/ 	.word	0xffffffff


	//   ....[64]....
        /*05b0*/ 	.word	0xffffffff


	//   ....[65]....
        /*05b4*/ 	.word	0xffffffff


	//   ....[66]....
        /*05b8*/ 	.word	0xffffffff


	//   ....[67]....
        /*05bc*/ 	.word	0xffffffff


	//   ....[68]....
        /*05c0*/ 	.word	0xffffffff


	//   ....[69]....
        /*05c4*/ 	.word	0xffffffff


	//   ....[70]....
        /*05c8*/ 	.word	0xffffffff


	//   ....[71]....
        /*05cc*/ 	.word	0xffffffff


	//   ....[72]....
        /*05d0*/ 	.word	0xffffffff


	//   ....[73]....
        /*05d4*/ 	.word	0xffffffff


	//   ....[74]....
        /*05d8*/ 	.word	0xffffffff


	//   ....[75]....
        /*05dc*/ 	.word	0xffffffff


	//   ....[76]....
        /*05e0*/ 	.word	0xffffffff


	//   ....[77]....
        /*05e4*/ 	.word	0xffffffff


	//   ....[78]....
        /*05e8*/ 	.word	0xffffffff


	//   ....[79]....
        /*05ec*/ 	.word	0xffffffff


	//   ....[80]....
        /*05f0*/ 	.word	0xffffffff


	//   ....[81]....
        /*05f4*/ 	.word	0xffffffff


	//   ....[82]....
        /*05f8*/ 	.word	0xffffffff


	//   ....[83]....
        /*05fc*/ 	.word	0xffffffff


	//   ....[84]....
        /*0600*/ 	.word	0xffffffff


	//   ....[85]....
        /*0604*/ 	.word	0xffffffff


	//   ....[86]....
        /*0608*/ 	.word	0xffffffff


	//   ....[87]....
        /*060c*/ 	.word	0xffffffff


	//   ....[88]....
        /*0610*/ 	.word	0xffffffff


	//   ....[89]....
        /*0614*/ 	.word	0xffffffff


	//   ....[90]....
        /*0618*/ 	.word	0xffffffff


	//   ....[91]....
        /*061c*/ 	.word	0xffffffff


	//   ....[92]....
        /*0620*/ 	.word	0xffffffff


	//   ....[93]....
        /*0624*/ 	.word	0xffffffff


	//   ....[94]....
        /*0628*/ 	.word	0xffffffff


	//   ....[95]....
        /*062c*/ 	.word	0xffffffff


	//   ....[96]....
        /*0630*/ 	.word	0xffffffff


	//   ....[97]....
        /*0634*/ 	.word	0xffffffff


	//   ....[98]....
        /*0638*/ 	.word	0xffffffff


	//   ....[99]....
        /*063c*/ 	.word	0xffffffff


	//   ....[100]....
        /*0640*/ 	.word	0xffffffff


	//   ....[101]....
        /*0644*/ 	.word	0xffffffff


	//   ....[102]....
        /*0648*/ 	.word	0xffffffff


	//   ....[103]....
        /*064c*/ 	.word	0xffffffff


	//   ....[104]....
        /*0650*/ 	.word	0xffffffff


	//   ....[105]....
        /*0654*/ 	.word	0x0500000f


	//   ....[106]....
        /*0658*/ 	.word	0x0500000f


	//   ....[107]....
        /*065c*/ 	.word	0x0500000f


	//   ....[108]....
        /*0660*/ 	.word	0x0500000f


	//   ....[109]....
        /*0664*/ 	.word	0x0500000f


	//   ....[110]....
        /*0668*/ 	.word	0x0500000f


	//   ....[111]....
        /*066c*/ 	.word	0x0500000f


	//   ....[112]....
        /*0670*/ 	.word	0x0500000f


	//   ....[113]....
        /*0674*/ 	.word	0x0500000f


	//   ....[114]....
        /*0678*/ 	.word	0x0500000f


	//   ....[115]....
        /*067c*/ 	.word	0x0500000f


	//   ....[116]....
        /*0680*/ 	.word	0x0500000f


	//   ....[117]....
        /*0684*/ 	.word	0x0500000f


	//   ....[118]....
        /*0688*/ 	.word	0x0500000f


	//   ....[119]....
        /*068c*/ 	.word	0x0500000f


	//   ....[120]....
        /*0690*/ 	.word	0x0500000f


	//   ....[121]....
        /*0694*/ 	.word	0x0500000f


	//   ....[122]....
        /*0698*/ 	.word	0x0500000f


	//   ....[123]....
        /*069c*/ 	.word	0x0500000f


	//   ....[124]....
        /*06a0*/ 	.word	0x0500000f


	//   ....[125]....
        /*06a4*/ 	.word	0x0500000f


	//   ....[126]....
        /*06a8*/ 	.word	0x0500000f


	//   ....[127]....
        /*06ac*/ 	.word	0x0500000f


	//   ....[128]....
        /*06b0*/ 	.word	0x0500000f


	//   ....[129]....
        /*06b4*/ 	.word	0x0500000f


	//   ....[130]....
        /*06b8*/ 	.word	0x0500000f


	//   ....[131]....
        /*06bc*/ 	.word	0x0500000f


	//   ....[132]....
        /*06c0*/ 	.word	0x0500000f


	//   ....[133]....
        /*06c4*/ 	.word	0x0500000f


	//   ....[134]....
        /*06c8*/ 	.word	0x0500000f


	//   ....[135]....
        /*06cc*/ 	.word	0x0500000f


	//   ....[136]....
        /*06d0*/ 	.word	0x0500000f


	//   ....[137]....
        /*06d4*/ 	.word	0x0500000f


	//   ....[138]....
        /*06d8*/ 	.word	0x0500000f


	//   ....[139]....
        /*06dc*/ 	.word	0x0500000f


	//   ....[140]....
        /*06e0*/ 	.word	0x0500000f


	//----- nvinfo : EIATTR_COOP_GROUP_INSTR_OFFSETS
	.align		4
.L_555:
        /*06e4*/ 	.byte	0x04, 0x28
        /*06e6*/ 	.short	(.L_557 - .L_556)


	//   ....[0]....
.L_556:
        /*06e8*/ 	.word	0x00000070


	//   ....[1]....
        /*06ec*/ 	.word	0x00000140


	//   ....[2]....
        /*06f0*/ 	.word	0x00000190


	//   ....[3]....
        /*06f4*/ 	.word	0x000003c0


	//   ....[4]....
        /*06f8*/ 	.word	0x00000520


	//   ....[5]....
        /*06fc*/ 	.word	0x00000640


	//   ....[6]....
        /*0700*/ 	.word	0x000007a0


	//   ....[7]....
        /*0704*/ 	.word	0x00001f50


	//   ....[8]....
        /*0708*/ 	.word	0x00002510


	//   ....[9]....
        /*070c*/ 	.word	0x00002520


	//   ....[10]....
        /*0710*/ 	.word	0x00002fb0


	//   ....[11]....
        /*0714*/ 	.word	0x00003030


	//   ....[12]....
        /*0718*/ 	.word	0x00003730


	//   ....[13]....
        /*071c*/ 	.word	0x00003780


	//   ....[14]....
        /*0720*/ 	.word	0x00004780


	//   ....[15]....
        /*0724*/ 	.word	0x000047c0


	//   ....[16]....
        /*0728*/ 	.word	0x00005670


	//   ....[17]....
        /*072c*/ 	.word	0x00005690


	//   ....[18]....
        /*0730*/ 	.word	0x00005fe0


	//   ....[19]....
        /*0734*/ 	.word	0x00006110


	//   ....[20]....
        /*0738*/ 	.word	0x000078e0


	//   ....[21]....
        /*073c*/ 	.word	0x00007940


	//   ....[22]....
        /*0740*/ 	.word	0x00008360


	//   ....[23]....
        /*0744*/ 	.word	0x000083c0


	//   ....[24]....
        /*0748*/ 	.word	0x00009410


	//   ....[25]....
        /*074c*/ 	.word	0x00009480


	//   ....[26]....
        /*0750*/ 	.word	0x000094e0


	//   ....[27]....
        /*0754*/ 	.word	0x00009510


	//   ....[28]....
        /*0758*/ 	.word	0x0000afd0


	//   ....[29]....
        /*075c*/ 	.word	0x0000afe0


	//   ....[30]....
        /*0760*/ 	.word	0x0000aff0


	//   ....[31]....
        /*0764*/ 	.word	0x0000b000


	//   ....[32]....
        /*0768*/ 	.word	0x0000baa0


	//   ....[33]....
        /*076c*/ 	.word	0x0000bac0


	//   ....[34]....
        /*0770*/ 	.word	0x0000bc70


	//   ....[35]....
        /*0774*/ 	.word	0x0000bc90


	//   ....[36]....
        /*0778*/ 	.word	0x0000bdd0


	//   ....[37]....
        /*077c*/ 	.word	0x0000bdf0


	//   ....[38]....
        /*0780*/ 	.word	0x0000bf40


	//   ....[39]....
        /*0784*/ 	.word	0x0000bf60


	//   ....[40]....
        /*0788*/ 	.word	0x0000c470


	//   ....[41]....
        /*078c*/ 	.word	0x0000c480


	//   ....[42]....
        /*0790*/ 	.word	0x0000cd30


	//   ....[43]....
        /*0794*/ 	.word	0x0000cd40


	//   ....[44]....
        /*0798*/ 	.word	0x0000df70


	//   ....[45]....
        /*079c*/ 	.word	0x0000dfa0


	//   ....[46]....
        /*07a0*/ 	.word	0x0000e110


	//   ....[47]....
        /*07a4*/ 	.word	0x0000e130


	//   ....[48]....
        /*07a8*/ 	.word	0x0000e270


	//   ....[49]....
        /*07ac*/ 	.word	0x0000e290


	//   ....[50]....
        /*07b0*/ 	.word	0x0000e3e0


	//   ....[51]....
        /*07b4*/ 	.word	0x0000e400


	//   ....[52]....
        /*07b8*/ 	.word	0x0000e5e0


	//   ....[53]....
        /*07bc*/ 	.word	0x0000e810


	//   ....[54]....
        /*07c0*/ 	.word	0x0000e840


	//   ....[55]....
        /*07c4*/ 	.word	0x0000e870


	//   ....[56]....
        /*07c8*/ 	.word	0x0000e8a0


	//   ....[57]....
        /*07cc*/ 	.word	0x0000e8d0


	//   ....[58]....
        /*07d0*/ 	.word	0x0000e900


	//   ....[59]....
        /*07d4*/ 	.word	0x0000eaa0


	//   ....[60]....
        /*07d8*/ 	.word	0x0000ead0


	//   ....[61]....
        /*07dc*/ 	.word	0x0000eb00


	//   ....[62]....
        /*07e0*/ 	.word	0x0000eb30


	//   ....[63]....
        /*07e4*/ 	.word	0x0000eb60


	//   ....[64]....
        /*07e8*/ 	.word	0x0000eb90


	//   ....[65]....
        /*07ec*/ 	.word	0x0000ec30


	//   ....[66]....
        /*07f0*/ 	.word	0x0000ec60


	//   ....[67]....
        /*07f4*/ 	.word	0x0000ec70


	//   ....[68]....
        /*07f8*/ 	.word	0x0000eca0


	//   ....[69]....
        /*07fc*/ 	.word	0x000106d0


	//   ....[70]....
        /*0800*/ 	.word	0x000111d0


	//   ....[71]....
        /*0804*/ 	.word	0x000111f0


	//   ....[72]....
        /*0808*/ 	.word	0x000112a0


	//   ....[73]....
        /*080c*/ 	.word	0x000112b0


	//   ....[74]....
        /*0810*/ 	.word	0x00011330


	//   ....[75]....
        /*0814*/ 	.word	0x00011340


	//   ....[76]....
        /*0818*/ 	.word	0x000113c0


	//   ....[77]....
        /*081c*/ 	.word	0x000113d0


	//   ....[78]....
        /*0820*/ 	.word	0x00011450


	//   ....[79]....
        /*0824*/ 	.word	0x00011460


	//   ....[80]....
        /*0828*/ 	.word	0x000114e0


	//   ....[81]....
        /*082c*/ 	.word	0x000114f0


	//   ....[82]....
        /*0830*/ 	.word	0x00011570


	//   ....[83]....
        /*0834*/ 	.word	0x00011580


	//   ....[84]....
        /*0838*/ 	.word	0x000115d0


	//   ....[85]....
        /*083c*/ 	.word	0x000115f0


	//   ....[86]....
        /*0840*/ 	.word	0x000140d0


	//   ....[87]....
        /*0844*/ 	.word	0x00014100


	//   ....[88]....
        /*0848*/ 	.word	0x00014160


	//   ....[89]....
        /*084c*/ 	.word	0x00014190


	//   ....[90]....
        /*0850*/ 	.word	0x000141c0


	//   ....[91]....
        /*0854*/ 	.word	0x000141f0


	//   ....[92]....
        /*0858*/ 	.word	0x00014220


	//   ....[93]....
        /*085c*/ 	.word	0x00014250


	//   ....[94]....
        /*0860*/ 	.word	0x00014410


	//   ....[95]....
        /*0864*/ 	.word	0x00014440


	//   ....[96]....
        /*0868*/ 	.word	0x00014470


	//   ....[97]....
        /*086c*/ 	.word	0x000144a0


	//   ....[98]....
        /*0870*/ 	.word	0x000144d0


	//   ....[99]....
        /*0874*/ 	.word	0x00014500


	//   ....[100]....
        /*0878*/ 	.word	0x000145d0


	//   ....[101]....
        /*087c*/ 	.word	0x000145f0


	//   ....[102]....
        /*0880*/ 	.word	0x00014600


	//   ....[103]....
        /*0884*/ 	.word	0x00014680


	//   ....[104]....
        /*0888*/ 	.word	0x000151b0


	//   ....[105]....
        /*088c*/ 	.word	0x00015740


	//   ....[106]....
        /*0890*/ 	.word	0x00015930


	//   ....[107]....
        /*0894*/ 	.word	0x00015980


	//   ....[108]....
        /*0898*/ 	.word	0x000159e0


	//   ....[109]....
        /*089c*/ 	.word	0x00015ad0


	//   ....[110]....
        /*08a0*/ 	.word	0x00015b30


	//   ....[111]....
        /*08a4*/ 	.word	0x00015c20


	//   ....[112]....
        /*08a8*/ 	.word	0x00015c80


	//   ....[113]....
        /*08ac*/ 	.word	0x00015d70


	//   ....[114]....
        /*08b0*/ 	.word	0x00015dd0


	//   ....[115]....
        /*08b4*/ 	.word	0x00015ec0


	//   ....[116]....
        /*08b8*/ 	.word	0x00015f20


	//   ....[117]....
        /*08bc*/ 	.word	0x00016010


	//   ....[118]....
        /*08c0*/ 	.word	0x00016070


	//   ....[119]....
        /*08c4*/ 	.word	0x00016150


	//   ....[120]....
        /*08c8*/ 	.word	0x000161b0


	//   ....[121]....
        /*08cc*/ 	.word	0x00016280


	//   ....[122]....
        /*08d0*/ 	.word	0x000165b0


	//   ....[123]....
        /*08d4*/ 	.word	0x00016650


	//   ....[124]....
        /*08d8*/ 	.word	0x000167f0


	//   ....[125]....
        /*08dc*/ 	.word	0x00016860


	//   ....[126]....
        /*08e0*/ 	.word	0x000168d0


	//   ....[127]....
        /*08e4*/ 	.word	0x00016940


	//   ....[128]....
        /*08e8*/ 	.word	0x000169b0


	//   ....[129]....
        /*08ec*/ 	.word	0x00016a30


	//   ....[130]....
        /*08f0*/ 	.word	0x00016ac0


	//   ....[131]....
        /*08f4*/ 	.word	0x00016b60


	//   ....[132]....
        /*08f8*/ 	.word	0x00016bd0


	//   ....[133]....
        /*08fc*/ 	.word	0x00016c40


	//   ....[134]....
        /*0900*/ 	.word	0x00016cb0


	//   ....[135]....
        /*0904*/ 	.word	0x00016d30


	//   ....[136]....
        /*0908*/ 	.word	0x00016da0


	//   ....[137]....
        /*090c*/ 	.word	0x00016e50


	//   ....[138]....
        /*0910*/ 	.word	0x00016ea0


	//   ....[139]....
        /*0914*/ 	.word	0x00016f50


	//   ....[140]....
        /*0918*/ 	.word	0x00017080


	//----- nvinfo : EIATTR_REG_RECONFIG
	.align		4
.L_557:
        /*091c*/ 	.byte	0x01, 0x54
	.zero		2


	//----- nvinfo : EIATTR_SYSCALL_OFFSETS
	.align		4
        /*0920*/ 	.byte	0x04, 0x46
        /*0922*/ 	.short	(.L_559 - .L_558)


	//   ....[0]....
.L_558:
        /*0924*/ 	.word	0x000020d0


	//   ....[1]....
        /*0928*/ 	.word	0x000102f0


	//   ....[2]....
        /*092c*/ 	.word	0x00010440


	//   ....[3]....
        /*0930*/ 	.word	0x00010540


	//   ....[4]....
        /*0934*/ 	.word	0x00010e00


	//----- nvinfo : EIATTR_MBARRIER_INSTR_OFFSETS
	.align		4
.L_559:
        /*0938*/ 	.byte	0x04, 0x39
        /*093a*/ 	.short	(.L_561 - .L_560)


	//   ....[0]....
.L_560:
        /*093c*/ 	.word	0x00000270
        /*0940*/ 	.word	0x000000ff
        /*0944*/ 	.word	0x00022800
        /*0948*/ 	.short	0x0100
        /*094a*/ 	.byte	0x08
	.zero		1


	//   ....[1]....
        /*094c*/ 	.word	0x00000280
        /*0950*/ 	.word	0x000000ff
        /*0954*/ 	.word	0x00022820
        /*0958*/ 	.short	0x0100
        /*095a*/ 	.byte	0x08
	.zero		1


	//   ....[2]....
        /*095c*/ 	.word	0x00000370
        /*0960*/ 	.word	0x000000ff
        /*0964*/ 	.word	0x00022830
        /*0968*/ 	.short	0x0100
        /*096a*/ 	.byte	0x08
	.zero		1


	//   ....[3]....
        /*096c*/ 	.word	0x00000380
        /*0970*/ 	.word	0x000000ff
        /*0974*/ 	.word	0x00022840
        /*0978*/ 	.short	0x0100
        /*097a*/ 	.byte	0x08
	.zero		1


	//   ....[4]....
        /*097c*/ 	.word	0x00000390
        /*0980*/ 	.word	0x000000ff
        /*0984*/ 	.word	0x00022838
        /*0988*/ 	.short	0x0100
        /*098a*/ 	.byte	0x08
	.zero		1


	//   ....[5]....
        /*098c*/ 	.word	0x000003a0
        /*0990*/ 	.word	0x000000ff
        /*0994*/ 	.word	0x00022848
        /*0998*/ 	.short	0x0100
        /*099a*/ 	.byte	0x08
	.zero		1


	//   ....[6]....
        /*099c*/ 	.word	0x000004d0
        /*09a0*/ 	.word	0x000000ff
        /*09a4*/ 	.word	0x00022850
        /*09a8*/ 	.short	0x0100
        /*09aa*/ 	.byte	0x08
	.zero		1


	//   ....[7]....
        /*09ac*/ 	.word	0x000004e0
        /*09b0*/ 	.word	0x000000ff
        /*09b4*/ 	.word	0x00022860
        /*09b8*/ 	.short	0x0100
        /*09ba*/ 	.byte	0x08
	.zero		1


	//   ....[8]....
        /*09bc*/ 	.word	0x000004f0
        /*09c0*/ 	.word	0x000000ff
        /*09c4*/ 	.word	0x00022858
        /*09c8*/ 	.short	0x0100
        /*09ca*/ 	.byte	0x08
	.zero		1


	//   ....[9]....
        /*09cc*/ 	.word	0x00000500
        /*09d0*/ 	.word	0x000000ff
        /*09d4*/ 	.word	0x00022868
        /*09d8*/ 	.short	0x0100
        /*09da*/ 	.byte	0x08
	.zero		1


	//   ....[10]....
        /*09dc*/ 	.word	0x000005f0
        /*09e0*/ 	.word	0x000000ff
        /*09e4*/ 	.word	0x00022870
        /*09e8*/ 	.short	0x0100
        /*09ea*/ 	.byte	0x06
	.zero		1


	//   ....[11]....
        /*09ec*/ 	.word	0x00000600
        /*09f0*/ 	.word	0x000000ff
        /*09f4*/ 	.word	0x00022880
        /*09f8*/ 	.short	0x0100
        /*09fa*/ 	.byte	0x06
	.zero		1


	//   ....[12]....
        /*09fc*/ 	.word	0x00000610
        /*0a00*/ 	.word	0x000000ff
        /*0a04*/ 	.word	0x00022878
        /*0a08*/ 	.short	0x0100
        /*0a0a*/ 	.byte	0x06
	.zero		1


	//   ....[13]....
        /*0a0c*/ 	.word	0x00000620
        /*0a10*/ 	.word	0x000000ff
        /*0a14*/ 	.word	0x00022888
        /*0a18*/ 	.short	0x0100
        /*0a1a*/ 	.byte	0x06
	.zero		1


	//   ....[14]....
        /*0a1c*/ 	.word	0x00000750
        /*0a20*/ 	.word	0x000000ff
        /*0a24*/ 	.word	0x00022890
        /*0a28*/ 	.short	0x0100
        /*0a2a*/ 	.byte	0x08
	.zero		1


	//   ....[15]....
        /*0a2c*/ 	.word	0x00000760
        /*0a30*/ 	.word	0x000000ff
        /*0a34*/ 	.word	0x000228a0
        /*0a38*/ 	.short	0x0100
        /*0a3a*/ 	.byte	0x08
	.zero		1


	//   ....[16]....
        /*0a3c*/ 	.word	0x00000770
        /*0a40*/ 	.word	0x000000ff
        /*0a44*/ 	.word	0x00022898
        /*0a48*/ 	.short	0x0100
        /*0a4a*/ 	.byte	0x08
	.zero		1


	//   ....[17]....
        /*0a4c*/ 	.word	0x00000780
        /*0a50*/ 	.word	0x000000ff
        /*0a54*/ 	.word	0x000228a8
        /*0a58*/ 	.short	0x0100
        /*0a5a*/ 	.byte	0x08
	.zero		1


	//   ....[18]....
        /*0a5c*/ 	.word	0x000008b0
        /*0a60*/ 	.word	0x000000ff
        /*0a64*/ 	.word	0x000228b0
        /*0a68*/ 	.short	0x0100
        /*0a6a*/ 	.byte	0x08
	.zero		1


	//   ....[19]....
        /*0a6c*/ 	.word	0x000008c0
        /*0a70*/ 	.word	0x000000ff
        /*0a74*/ 	.word	0x000228c0
        /*0a78*/ 	.short	0x0100
        /*0a7a*/ 	.byte	0x08
	.zero		1


	//   ....[20]....
        /*0a7c*/ 	.word	0x000008d0
        /*0a80*/ 	.word	0x000000ff
        /*0a84*/ 	.word	0x000228b8
        /*0a88*/ 	.short	0x0100
        /*0a8a*/ 	.byte	0x08
	.zero		1


	//   ....[21]....
        /*0a8c*/ 	.word	0x000008e0
        /*0a90*/ 	.word	0x000000ff
        /*0a94*/ 	.word	0x000228c8
        /*0a98*/ 	.short	0x0100
        /*0a9a*/ 	.byte	0x08
	.zero		1


	//   ....[22]....
        /*0a9c*/ 	.word	0x00002180
        /*0aa0*/ 	.word	0x00000006
        /*0aa4*/ 	.word	0x00022800
        /*0aa8*/ 	.short	0x010a
        /*0aaa*/ 	.byte	0x3f
	.zero		1


	//   ....[23]....
        /*0aac*/ 	.word	0x00002250
        /*0ab0*/ 	.word	0x000000ff
        /*0ab4*/ 	.word	0x00022830
        /*0ab8*/ 	.short	0x010a
        /*0aba*/ 	.byte	0x16
	.zero		1


	//   ....[24]....
        /*0abc*/ 	.word	0x00002290
        /*0ac0*/ 	.word	0x000000ff
        /*0ac4*/ 	.word	0x00022830
        /*0ac8*/ 	.short	0x010a
        /*0aca*/ 	.byte	0x16
	.zero		1


	//   ....[25]....
        /*0acc*/ 	.word	0x00003c00
        /*0ad0*/ 	.word	0x00000003
        /*0ad4*/ 	.word	0x00000000
        /*0ad8*/ 	.short	0x0101
        /*0ada*/ 	.byte	0x3f
	.zero		1


	//   ....[26]....
        /*0adc*/ 	.word	0x000040e0
        /*0ae0*/ 	.word	0x000000ff
        /*0ae4*/ 	.word	0x00022850
        /*0ae8*/ 	.short	0x010a
        /*0aea*/ 	.byte	0x16
	.zero		1


	//   ....[27]....
        /*0aec*/ 	.word	0x00004120
        /*0af0*/ 	.word	0x000000ff
        /*0af4*/ 	.word	0x00022850
        /*0af8*/ 	.short	0x010a
        /*0afa*/ 	.byte	0x16
	.zero		1


	//   ....[28]....
        /*0afc*/ 	.word	0x000044c0
        /*0b00*/ 	.word	0x000000ff
        /*0b04*/ 	.word	0x00000000
        /*0b08*/ 	.short	0x0101
        /*0b0a*/ 	.byte	0x16
	.zero		1


	//   ....[29]....
        /*0b0c*/ 	.word	0x00004620
        /*0b10*/ 	.word	0x000000ff
        /*0b14*/ 	.word	0x00022830
        /*0b18*/ 	.short	0x010a
        /*0b1a*/ 	.byte	0x1a
	.zero		1


	//   ....[30]....
        /*0b1c*/ 	.word	0x00004670
        /*0b20*/ 	.word	0x000000ff
        /*0b24*/ 	.word	0x00022830
        /*0b28*/ 	.short	0x010a
        /*0b2a*/ 	.byte	0x1a
	.zero		1


	//   ....[31]....
        /*0b2c*/ 	.word	0x000068d0
        /*0b30*/ 	.word	0x0000009c
        /*0b34*/ 	.word	0x00000000
        /*0b38*/ 	.short	0x0101
        /*0b3a*/ 	.byte	0x3f
	.zero		1


	//   ....[32]....
        /*0b3c*/ 	.word	0x00006d20
        /*0b40*/ 	.word	0x000000ff
        /*0b44*/ 	.word	0x00022850
        /*0b48*/ 	.short	0x010a
        /*0b4a*/ 	.byte	0x1a
	.zero		1


	//   ....[33]....
        /*0b4c*/ 	.word	0x00006d60
        /*0b50*/ 	.word	0x000000ff
        /*0b54*/ 	.word	0x00022850
        /*0b58*/ 	.short	0x010a
        /*0b5a*/ 	.byte	0x1a
	.zero		1


	//   ....[34]....
        /*0b5c*/ 	.word	0x00007060
        /*0b60*/ 	.word	0x00000007
        /*0b64*/ 	.word	0x00000000
        /*0b68*/ 	.short	0x0101
        /*0b6a*/ 	.byte	0x3f
	.zero		1


	//   ....[35]....
        /*0b6c*/ 	.word	0x000071d0
        /*0b70*/ 	.word	0x000000ff
        /*0b74*/ 	.word	0x00022830
        /*0b78*/ 	.short	0x010a
        /*0b7a*/ 	.byte	0x19
	.zero		1


	//   ....[36]....
        /*0b7c*/ 	.word	0x00007210
        /*0b80*/ 	.word	0x000000ff
        /*0b84*/ 	.word	0x00022830
        /*0b88*/ 	.short	0x010a
        /*0b8a*/ 	.byte	0x19
	.zero		1


	//   ....[37]....
        /*0b8c*/ 	.word	0x00008bb0
        /*0b90*/ 	.word	0x0000000f
        /*0b94*/ 	.word	0x00000000
        /*0b98*/ 	.short	0x0101
        /*0b9a*/ 	.byte	0x3f
	.zero		1


	//   ....[38]....
        /*0b9c*/ 	.word	0x000090a0
        /*0ba0*/ 	.word	0x000000ff
        /*0ba4*/ 	.word	0x00022850
        /*0ba8*/ 	.short	0x010a
        /*0baa*/ 	.byte	0x19
	.zero		1


	//   ....[39]....
        /*0bac*/ 	.word	0x000090e0
        /*0bb0*/ 	.word	0x000000ff
        /*0bb4*/ 	.word	0x00022850
        /*0bb8*/ 	.short	0x010a
        /*0bba*/ 	.byte	0x19
	.zero		1


	//   ....[40]....
        /*0bbc*/ 	.word	0x000093f0
        /*0bc0*/ 	.word	0x0000000c
        /*0bc4*/ 	.word	0x00000000
        /*0bc8*/ 	.short	0x0101
        /*0bca*/ 	.byte	0x3f
	.zero		1


	//   ....[41]....
        /*0bcc*/ 	.word	0x0000bad0
        /*0bd0*/ 	.word	0x000000ff
        /*0bd4*/ 	.word	0x00000000
        /*0bd8*/ 	.short	0x0101
        /*0bda*/ 	.byte	0x08
	.zero		1


	//   ....[42]....
        /*0bdc*/ 	.word	0x0000c2e0
        /*0be0*/ 	.word	0x000000ff
        /*0be4*/ 	.word	0x00000000
        /*0be8*/ 	.short	0x0101
        /*0bea*/ 	.byte	0x08
	.zero		1


	//   ....[43]....
        /*0bec*/ 	.word	0x00010940
        /*0bf0*/ 	.word	0x00000000
        /*0bf4*/ 	.word	0x00022840
        /*0bf8*/ 	.short	0x010a
        /*0bfa*/ 	.byte	0x3f
	.zero		1


	//   ....[44]....
        /*0bfc*/ 	.word	0x00011690
        /*0c00*/ 	.word	0x00000012
        /*0c04*/ 	.word	0x00022800
        /*0c08*/ 	.short	0x0107
        /*0c0a*/ 	.byte	0x3f
	.zero		1


	//   ....[45]....
        /*0c0c*/ 	.word	0x00011780
        /*0c10*/ 	.word	0x00000012
        /*0c14*/ 	.word	0x00022800
        /*0c18*/ 	.short	0x0101
        /*0c1a*/ 	.byte	0x3f
	.zero		1


	//   ....[46]....
        /*0c1c*/ 	.word	0x000117a0
        /*0c20*/ 	.word	0x00000012
        /*0c24*/ 	.word	0x00022820
        /*0c28*/ 	.short	0x010a
        /*0c2a*/ 	.byte	0x3f
	.zero		1


	//   ....[47]....
        /*0c2c*/ 	.word	0x00011880
        /*0c30*/ 	.word	0x00000002
        /*0c34*/ 	.word	0x00022860
        /*0c38*/ 	.short	0x010a
        /*0c3a*/ 	.byte	0x3f
	.zero		1


	//   ....[48]....
        /*0c3c*/ 	.word	0x00012130
        /*0c40*/ 	.word	0x00000003
        /*0c44*/ 	.word	0x00022840
        /*0c48*/ 	.short	0x010a
        /*0c4a*/ 	.byte	0x3f
	.zero		1


	//   ....[49]....
        /*0c4c*/ 	.word	0x00012380
        /*0c50*/ 	.word	0x00000003
        /*0c54*/ 	.word	0x00022860
        /*0c58*/ 	.short	0x010a
        /*0c5a*/ 	.byte	0x3f
	.zero		1


	//   ....[50]....
        /*0c5c*/ 	.word	0x00012b70
        /*0c60*/ 	.word	0x00000004
        /*0c64*/ 	.word	0x00022840
        /*0c68*/ 	.short	0x010a
        /*0c6a*/ 	.byte	0x3f
	.zero		1


	//   ....[51]....
        /*0c6c*/ 	.word	0x00012dc0
        /*0c70*/ 	.word	0x00000004
        /*0c74*/ 	.word	0x00022860
        /*0c78*/ 	.short	0x010a
        /*0c7a*/ 	.byte	0x3f
	.zero		1


	//   ....[52]....
        /*0c7c*/ 	.word	0x00013540
        /*0c80*/ 	.word	0x00000002
        /*0c84*/ 	.word	0x00022840
        /*0c88*/ 	.short	0x010a
        /*0c8a*/ 	.byte	0x3f
	.zero		1


	//   ....[53]....
        /*0c8c*/ 	.word	0x00013790
        /*0c90*/ 	.word	0x00000002
        /*0c94*/ 	.word	0x00022860
        /*0c98*/ 	.short	0x010a
        /*0c9a*/ 	.byte	0x3f
	.zero		1


	//   ....[54]....
        /*0c9c*/ 	.word	0x00015130
        /*0ca0*/ 	.word	0x00000000
        /*0ca4*/ 	.word	0x00022820
        /*0ca8*/ 	.short	0x010a
        /*0caa*/ 	.byte	0x3f
	.zero		1


	//   ....[55]....
        /*0cac*/ 	.word	0x00015320
        /*0cb0*/ 	.word	0x00000006
        /*0cb4*/ 	.word	0x00000000
        /*0cb8*/ 	.short	0x010a
        /*0cba*/ 	.byte	0x3f
	.zero		1


	//   ....[56]....
        /*0cbc*/ 	.word	0x00015350
        /*0cc0*/ 	.word	0x00000007
        /*0cc4*/ 	.word	0x00000000
        /*0cc8*/ 	.short	0x010a
        /*0cca*/ 	.byte	0x3f
	.zero		1


	//   ....[57]....
        /*0ccc*/ 	.word	0x000153b0
        /*0cd0*/ 	.word	0x00000004
        /*0cd4*/ 	.word	0x00000000
        /*0cd8*/ 	.short	0x010a
        /*0cda*/ 	.byte	0x3f
	.zero		1


	//   ....[58]....
        /*0cdc*/ 	.word	0x000153e0
        /*0ce0*/ 	.word	0x00000003
        /*0ce4*/ 	.word	0x00000000
        /*0ce8*/ 	.short	0x010a
        /*0cea*/ 	.byte	0x3f
	.zero		1


	//   ....[59]....
        /*0cec*/ 	.word	0x00015440
        /*0cf0*/ 	.word	0x00000006
        /*0cf4*/ 	.word	0x00022800
        /*0cf8*/ 	.short	0x010a
        /*0cfa*/ 	.byte	0x3f
	.zero		1


	//   ....[60]....
        /*0cfc*/ 	.word	0x000154a0
        /*0d00*/ 	.word	0x00000000
        /*0d04*/ 	.word	0x00022830
        /*0d08*/ 	.short	0x010a
        /*0d0a*/ 	.byte	0x3f
	.zero		1


	//   ....[61]....
        /*0d0c*/ 	.word	0x00015500
        /*0d10*/ 	.word	0x0000000a
        /*0d14*/ 	.word	0x00022850
        /*0d18*/ 	.short	0x010a
        /*0d1a*/ 	.byte	0x3f
	.zero		1


	//   ....[62]....
        /*0d1c*/ 	.word	0x00015560
        /*0d20*/ 	.word	0x00000005
        /*0d24*/ 	.word	0x00022830
        /*0d28*/ 	.short	0x010a
        /*0d2a*/ 	.byte	0x3f
	.zero		1


	//   ....[63]....
        /*0d2c*/ 	.word	0x000155b0
        /*0d30*/ 	.word	0x00000007
        /*0d34*/ 	.word	0x00022850
        /*0d38*/ 	.short	0x010a
        /*0d3a*/ 	.byte	0x3f
	.zero		1


	//   ....[64]....
        /*0d3c*/ 	.word	0x00015610
        /*0d40*/ 	.word	0x00000005
        /*0d44*/ 	.word	0x00022830
        /*0d48*/ 	.short	0x010a
        /*0d4a*/ 	.byte	0x3f
	.zero		1


	//   ....[65]....
        /*0d4c*/ 	.word	0x00015660
        /*0d50*/ 	.word	0x0000000c
        /*0d54*/ 	.word	0x00022850
        /*0d58*/ 	.short	0x010a
        /*0d5a*/ 	.byte	0x3f
	.zero		1


	//   ....[66]....
        /*0d5c*/ 	.word	0x00015800
        /*0d60*/ 	.word	0x00000000
        /*0d64*/ 	.word	0x00022840
        /*0d68*/ 	.short	0x010a
        /*0d6a*/ 	.byte	0x3f
	.zero		1


	//   ....[67]....
        /*0d6c*/ 	.word	0x000162c0
        /*0d70*/ 	.word	0x00000012
        /*0d74*/ 	.word	0x00022820
        /*0d78*/ 	.short	0x010a
        /*0d7a*/ 	.byte	0x3f
	.zero		1


	//   ....[68]....
        /*0d7c*/ 	.word	0x00016310
        /*0d80*/ 	.word	0x00000002
        /*0d84*/ 	.word	0x00022860
        /*0d88*/ 	.short	0x010a
        /*0d8a*/ 	.byte	0x3f
	.zero		1


	//   ....[69]....
        /*0d8c*/ 	.word	0x00016360
        /*0d90*/ 	.word	0x00000003
        /*0d94*/ 	.word	0x00022840
        /*0d98*/ 	.short	0x010a
        /*0d9a*/ 	.byte	0x3f
	.zero		1


	//   ....[70]....
        /*0d9c*/ 	.word	0x000163b0
        /*0da0*/ 	.word	0x00000003
        /*0da4*/ 	.word	0x00022860
        /*0da8*/ 	.short	0x010a
        /*0daa*/ 	.byte	0x3f
	.zero		1


	//   ....[71]....
        /*0dac*/ 	.word	0x00016400
        /*0db0*/ 	.word	0x00000004
        /*0db4*/ 	.word	0x00022840
        /*0db8*/ 	.short	0x010a
        /*0dba*/ 	.byte	0x3f
	.zero		1


	//   ....[72]....
        /*0dbc*/ 	.word	0x00016450
        /*0dc0*/ 	.word	0x00000004
        /*0dc4*/ 	.word	0x00022860
        /*0dc8*/ 	.short	0x010a
        /*0dca*/ 	.byte	0x3f
	.zero		1


	//   ....[73]....
        /*0dcc*/ 	.word	0x000164a0
        /*0dd0*/ 	.word	0x00000002
        /*0dd4*/ 	.word	0x00022840
        /*0dd8*/ 	.short	0x010a
        /*0dda*/ 	.byte	0x3f
	.zero		1


	//   ....[74]....
        /*0ddc*/ 	.word	0x000164f0
        /*0de0*/ 	.word	0x00000002
        /*0de4*/ 	.word	0x00022860
        /*0de8*/ 	.short	0x010a
        /*0dea*/ 	.byte	0x3f
	.zero		1


	//   ....[75]....
        /*0dec*/ 	.word	0x00016fa0
        /*0df0*/ 	.word	0x00000000
        /*0df4*/ 	.word	0x00022820
        /*0df8*/ 	.short	0x010a
        /*0dfa*/ 	.byte	0x3f
	.zero		1


	//   ....[76]....
        /*0dfc*/ 	.word	0x00017140
        /*0e00*/ 	.word	0x00000006
        /*0e04*/ 	.word	0x00000000
        /*0e08*/ 	.short	0x010a
        /*0e0a*/ 	.byte	0x3f
	.zero		1


	//   ....[77]....
        /*0e0c*/ 	.word	0x00017190
        /*0e10*/ 	.word	0x00000007
        /*0e14*/ 	.word	0x00000000
        /*0e18*/ 	.short	0x010a
        /*0e1a*/ 	.byte	0x3f
	.zero		1


	//   ....[78]....
        /*0e1c*/ 	.word	0x000171e0
        /*0e20*/ 	.word	0x00000004
        /*0e24*/ 	.word	0x00000000
        /*0e28*/ 	.short	0x010a
        /*0e2a*/ 	.byte	0x3f
	.zero		1


	//----- nvinfo : EIATTR_NUM_MBARRIERS
	.align		4
.L_561:
        /*0e2c*/ 	.byte	0x03, 0x38
        /*0e2e*/ 	.short	0x0016


	//----- nvinfo : EIATTR_EXIT_INSTR_OFFSETS
	.align		4
        /*0e30*/ 	.byte	0x04, 0x1c
        /*0e32*/ 	.short	(.L_563 - .L_562)


	//   ....[0]....
.L_562:
        /*0e34*/ 	.word	0x00000a70


	//   ....[1]....
        /*0e38*/ 	.word	0x0000e580


	//   ....[2]....
        /*0e3c*/ 	.word	0x00015430


	//----- nvinfo : EIATTR_MAX_THREADS
	.align		4
.L_563:
        /*0e40*/ 	.byte	0x04, 0x05
        /*0e42*/ 	.short	(.L_565 - .L_564)
.L_564:
        /*0e44*/ 	.word	0x00000180
        /*0e48*/ 	.word	0x00000001
        /*0e4c*/ 	.word	0x00000001


	//----- nvinfo : EIATTR_CRS_STACK_SIZE
	.align		4
.L_565:
        /*0e50*/ 	.byte	0x04, 0x1e
        /*0e52*/ 	.short	(.L_567 - .L_566)
.L_566:
        /*0e54*/ 	.word	0x00000000


	//----- nvinfo : EIATTR_CBANK_PARAM_SIZE
	.align		4
.L_567:
        /*0e58*/ 	.byte	0x03, 0x19
        /*0e5a*/ 	.short	0x0af0


	//----- nvinfo : EIATTR_PARAM_CBANK
	.align		4
        /*0e5c*/ 	.byte	0x04, 0x0a
        /*0e5e*/ 	.short	(.L_569 - .L_568)
	.align		4
.L_568:
        /*0e60*/ 	.word	index@(.nv.constant0._ZN7cutlass13device_kernelIN5flash11enable_sm90INS1_16FlashAttnFwdSm90INS1_25CollectiveMainloopFwdSm90ILi2EN4cute5tupleIJNS5_1CILi1EEES8_S8_EEENS6_IJNS7_ILi128EEENS7_ILi96EEENS7_ILi64EEEEEELi256ENS_10bfloat16_tEfNS_4arch4Sm90ELb1ELb0ELb1ELb1ELb0ELb0ELb0ELb1ELb0ELb1ELb1ELb0EEENS1_21CollectiveEpilogueFwdINS6_IJSA_NS7_ILi256EEESB_EEES9_SE_SG_Li256ELb1ELb1ELb1ELb0EEENS1_36VarlenDynamicPersistentTileSchedulerILi128ELi96ELi256ELi128ELb1ELb1ELb1ELb1ELb1ELb1EEEEEEEEEvNT_6ParamsE)
        /*0e64*/ 	.short	0x0210
        /*0e66*/ 	.short	0x0af0


	//----- nvinfo : EIATTR_SW_WAR
	.align		4
.L_569:
        /*0e68*/ 	.byte	0x04, 0x36
        /*0e6a*/ 	.short	(.L_571 - .L_570)
.L_570:
        /*0e6c*/ 	.word	0x00000008
.L_571:


//--------------------- .nv.info._ZN7cutlass13device_kernelIN5flash11enable_sm90INS1_16FlashAttnFwdSm90INS1_25CollectiveMainloopFwdSm90ILi2EN4cute5tupleIJNS5_1CILi1EEES8_S8_EEENS6_IJNS7_ILi128EEENS7_ILi96EEENS7_ILi64EEEEEELi256ENS_10bfloat16_tEfNS_4arch4Sm90ELb1ELb0ELb1ELb1ELb0ELb1ELb0ELb1ELb0ELb1ELb1ELb0EEENS1_21CollectiveEpilogueFwdINS6_IJSA_NS7_ILi256EEESB_EEES9_SE_SG_Li256ELb1ELb1ELb1ELb0EEENS1_36VarlenDynamicPersistentTileSchedulerILi128ELi96ELi256ELi128ELb1ELb1ELb1ELb1ELb1ELb1EEEEEEEEEvNT_6ParamsE --------------------------
	.section	.nv.info._ZN7cutlass13device_kernelIN5flash11enable_sm90INS1_16FlashAttnFwdSm90INS1_25CollectiveMainloopFwdSm90ILi2EN4cute5tupleIJNS5_1CILi1EEES8_S8_EEENS6_IJNS7_ILi128EEENS7_ILi96EEENS7_ILi64EEEEEELi256ENS_10bfloat16_tEfNS_4arch4Sm90ELb1ELb0ELb1ELb1ELb0ELb1ELb0ELb1ELb0ELb1ELb1ELb0EEENS1_21CollectiveEpilogueFwdINS6_IJSA_NS7_ILi256EEESB_EEES9_SE_SG_Li256ELb1ELb1ELb1ELb0EEENS1_36VarlenDynamicPersistentTileSchedulerILi128ELi96ELi256ELi128ELb1ELb1ELb1ELb1ELb1ELb1EEEEEEEEEvNT_6ParamsE,"",@"SHT_CUDA_INFO"
	.sectionflags	@""
	.align	4


	//----- nvinfo : EIATTR_CUDA_API_VERSION
	.align		4
        /*0000*/ 	.byte	0x04, 0x37
        /*0002*/ 	.short	(.L_573 - .L_572)
.L_572:
        /*0004*/ 	.word	0x00000082


	//----- nvinfo : EIATTR_KPARAM_INFO
	.align		4
.L_573:
        /*0008*/ 	.byte	0x04, 0x17
        /*000a*/ 	.short	(.L_575 - .L_574)
.L_574:
        /*000c*/ 	.word	0x00000000
        /*0010*/ 	.short	0x0000
        /*0012*/ 	.short	0x0070
        /*0014*/ 	.byte	0x00, 0xf0, 0x01, 0x2a


	//----- nvinfo : EIATTR_SPARSE_MMA_MASK
	.align		4
.L_575:
        /*0018*/ 	.byte	0x03, 0x50
        /*001a*/ 	.short	0x0000


	//----- nvinfo : EIATTR_MAXREG_COUNT
	.align		4
        /*001c*/ 	.byte	0x03, 0x1b
        /*001e*/ 	.short	0x00a8


	//----- nvinfo : EIATTR_NUM_BARRIERS
	.align		4
        /*0020*/ 	.byte	0x02, 0x4c
        /*0022*/ 	.byte	0x10
	.zero		1


	//----- nvinfo : EIATTR_EXTERNS
	.align		4
        /*0024*/ 	.byte	0x04, 0x0f
        /*0026*/ 	.short	(.L_577 - .L_576)


	//   ....[0]....
	.align		4
.L_576:
        /*0028*/ 	.word	index@(__assertfail)


	//----- nvinfo : EIATTR_ANNOTATIONS
	.align		4
.L_577:
        /*002c*/ 	.byte	0x04, 0x55
        /*002e*/ 	.short	(.L_579 - .L_578)


	//   ....[0]....
.L_578:
        /* <DEDUP_REMOVED lines=87> */


	//----- nvinfo : EIATTR_MERCURY_ISA_VERSION
	.align		4
.L_579:
        /*0590*/ 	.byte	0x03, 0x5f
        /*0592*/ 	.short	0x0101


	//----- nvinfo : EIATTR_UNUSED_LOAD_BYTE_OFFSET
	.align		4
        /*0594*/ 	.byte	0x04, 0x44
        /*0596*/ 	.short	(.L_581 - .L_580)


	//   ....[0]....
.L_580:
        /*0598*/ 	.word	0x00000ae0
        /*059c*/ 	.word	0x0000fff0


	//   ....[1]....
        /*05a0*/ 	.word	0x00011a60
        /*05a4*/ 	.word	0x0000fff0


	//----- nvinfo : EIATTR_INT_WARP_WIDE_INSTR_OFFSETS
	.align		4
.L_581:
        /*05a8*/ 	.byte	0x04, 0x31
        /*05aa*/ 	.short	(.L_583 - .L_582)


	//   ....[0]....
.L_582:
        /*05ac*/ 	.word	0x00000190


	//   ....[1]....
        /*05b0*/ 	.word	0x000001d0


	//   ....[2]....
        /*05b4*/ 	.word	0x00000240


	//   ....[3]....
        /*05b8*/ 	.word	0x00019d20


	//   ....[4]....
        /*05bc*/ 	.word	0x00019db0


	//   ....[5]....
        /*05c0*/ 	.word	0x0001da20


	//   ....[6]....
        /*05c4*/ 	.word	0x0001dab0


	//----- nvinfo : EIATTR_COOP_GROUP_MASK_REGIDS
	.align		4
.L_583:
        /*05c8*/ 	.byte	0x04, 0x29
        /*05ca*/ 	.short	(.L_585 - .L_584)


	//   ....[0]....
.L_584:
        /*05cc*/ 	.word	0xffffffff


	//   ....[1]....
        /*05d0*/ 	.word	0xffffffff


	//   ....[2]....
        /*05d4*/ 	.word	0xffffffff


	//   ....[3]....
        /*05d8*/ 	.word	0xffffffff


	//   ....[4]....
        /*05dc*/ 	.word	0xffffffff


	//   ....[5]....
        /*05e0*/ 	.word	0xffffffff


	//   ....[6]....
        /*05e4*/ 	.word	0xffffffff


	//   ....[7]....
        /*05e8*/ 	.word	0xffffffff


	//   ....[8]....
        /*05ec*/ 	.word	0xffffffff


	//   ....[9]....
        /*05f0*/ 	.word	0xffffffff


	//   ....[10]....
        /*05f4*/ 	.word	0xffffffff


	//   ....[11]....
        /*05f8*/ 	.word	0xffffffff


	//   ....[12]....
        /*05fc*/ 	.word	0xffffffff


	//   ....[13]....
        /*0600*/ 	.word	0xffffffff


	//   ....[14]....
        /*0604*/ 	.word	0xffffffff


	//   ....[15]....
        /*0608*/ 	.word	0xffffffff


	//   ....[16]....
        /*060c*/ 	.word	0xffffffff


	//   ....[17]....
        /*0610*/ 	.word	0xffffffff


	//   ....[18]....
        /*0614*/ 	.word	0xffffffff


	//   ....[19]....
        /*0618*/ 	.word	0xffffffff


	//   ....[20]....
        /*061c*/ 	.word	0xffffffff


	//   ....[21]....
        /*0620*/ 	.word	0xffffffff


	//   ....[22]....
        /*0624*/ 	.word	0xffffffff


	//   ....[23]....
        /*0628*/ 	.word	0xffffffff


	//   ....[24]....
        /*062c*/ 	.word	0xffffffff


	//   ....[25]....
        /*0630*/ 	.word	0xffffffff


	//   ....[26]....
        /*0634*/ 	.word	0xffffffff


	//   ....[27]....
        /*0638*/ 	.word	0xffffffff


	//   ....[28]....
        /*063c*/ 	.word	0xffffffff


	//   ....[29]....
        /*0640*/ 	.word	0xffffffff


	//   ....[30]....
        /*0644*/ 	.word	0xffffffff


	//   ....[31]....
        /*0648*/ 	.word	0xffffffff


	//   ....[32]....
        /*064c*/ 	.word	0xffffffff


	//   ....[33]....
        /*0650*/ 	.word	0xffffffff


	//   ....[34]....
        /*0654*/ 	.word	0xffffffff


	//   ....[35]....
        /*0658*/ 	.word	0xffffffff


	//   ....[36]....
        /*065c*/ 	.word	0xffffffff


	//   ....[37]....
        /*0660*/ 	.word	0xffffffff


	//   ....[38]....
        /*0664*/ 	.word	0xffffffff


	//   ....[39]....
        /*0668*/ 	.word	0xffffffff


	//   ....[40]....
        /*066c*/ 	.word	0xffffffff


	//   ....[41]....
        /*0670*/ 	.word	0xffffffff


	//   ....[42]....
        /*0674*/ 	.word	0xffffffff


	//   ....[43]....
        /*0678*/ 	.word	0xffffffff


	//   ....[44]....
        /*067c*/ 	.word	0xffffffff


	//   ....[45]....
        /*0680*/ 	.word	0xffffffff


	//   ....[46]....
        /*0684*/ 	.word	0xffffffff


	//   ....[47]....
        /*0688*/ 	.word	0xffffffff


	//   ....[48]....
        /*068c*/ 	.word	0xffffffff


	//   ....[49]....
        /*0690*/ 	.word	0xffffffff


	//   ....[50]....
        /*0694*/ 	.word	0xffffffff


	//   ....[51]....
        /*0698*/ 	.word	0xffffffff


	//   ....[52]....
        /*069c*/ 	.word	0xffffffff


	//   ....[53]....
        /*06a0*/ 	.word	0xffffffff


	//   ....[54]....
        /*06a4*/ 	.word	0xffffffff


	//   ....[55]....
        /*06a8*/ 	.word	0xffffffff


	//   ....[56]....
        /*06ac*/ 	.word	0xffffffff


	//   ....[57]....
        /*06b0*/ 	.word	0xffffffff


	//   ....[58]....
        /*06b4*/ 	.word	0xffffffff


	//   ....[59]....
        /*06b8*/ 	.word	0xffffffff


	//   ....[60]....
        /*06bc*/ 	.word	0xffffffff


	//   ....[61]....
        /*06c0*/ 	.word	0xffffffff


	//   ....[62]....
        /*06c4*/ 	.word	0xffffffff


	//   ....[63]....
        /*06c8*/ 	.word	0xffffffff


	//   ....[64]....
        /*06cc*/ 	.word	0xffffffff


	//   ....[65]....
        /*06d0*/ 	.word	0xffffffff


	//   ....[66]....
        /*06d4*/ 	.word	0xffffffff


	//   ....[67]....
        /*06d8*/ 	.word	0xffffffff


	//   ....[68]....
        /*06dc*/ 	.word	0xffffffff


	//   ....[69]....
        /*06e0*/ 	.word	0xffffffff


	//   ....[70]....
        /*06e4*/ 	.word	0xffffffff


	//   ....[71]....
        /*06e8*/ 	.word	0xffffffff


	//   ....[72]....
        /*06ec*/ 	.word	0xffffffff


	//   ....[73]....
        /*06f0*/ 	.word	0xffffffff


	//   ....[74]....
        /*06f4*/ 	.word	0xffffffff


	//   ....[75]....
        /*06f8*/ 	.word	0xffffffff


	//   ....[76]....
        /*06fc*/ 	.word	0xffffffff


	//   ....[77]....
        /*0700*/ 	.word	0xffffffff


	//   ....[78]....
        /*0704*/ 	.word	0xffffffff


	//   ....[79]....
        /*0708*/ 	.word	0xffffffff


	//   ....[80]....
        /*070c*/ 	.word	0xffffffff


	//   ....[81]....
        /*0710*/ 	.word	0xffffffff


	//   ....[82]....
        /*0714*/ 	.word	0xffffffff


	//   ....[83]....
        /*0718*/ 	.word	0xffffffff


	//   ....[84]....
        /*071c*/ 	.word	0xffffffff


	//   ....[85]....
        /*0720*/ 	.word	0xffffffff


	//   ....[86]....
        /*0724*/ 	.word	0xffffffff


	//   ....[87]....
        /*0728*/ 	.word	0xffffffff


	//   ....[88]....
        /*072c*/ 	.word	0xffffffff


	//   ....[89]....
        /*0730*/ 	.word	0xffffffff


	//   ....[90]....
        /*0734*/ 	.word	0xffffffff


	//   ....[91]....
        /*0738*/ 	.word	0xffffffff


	//   ....[92]....
        /*073c*/ 	.word	0xffffffff


	//   ....[93]....
        /*0740*/ 	.word	0xffffffff


	//   ....[94]....
        /*0744*/ 	.word	0xffffffff


	//   ....[95]....
        /*0748*/ 	.word	0xffffffff


	//   ....[96]....
        /*074c*/ 	.word	0xffffffff


	//   ....[97]....
        /*0750*/ 	.word	0xffffffff


	//   ....[98]....
        /*0754*/ 	.word	0xffffffff


	//   ....[99]....
        /*0758*/ 	.word	0xffffffff


	//   ....[100]....
        /*075c*/ 	.word	0xffffffff


	//   ....[101]....
        /*0760*/ 	.word	0xffffffff


	//   ....[102]....
        /*0764*/ 	.word	0xffffffff


	//   ....[103]....
        /*0768*/ 	.word	0xffffffff


	//   ....[104]....
        /*076c*/ 	.word	0xffffffff


	//   ....[105]....
        /*0770*/ 	.word	0xffffffff


	//   ....[106]....
        /*0774*/ 	.word	0xffffffff


	//   ....[107]....
        /*0778*/ 	.word	0xffffffff


	//   ....[108]....
        /*077c*/ 	.word	0xffffffff


	//   ....[109]....
        /*0780*/ 	.word	0xffffffff


	//   ....[110]....
        /*0784*/ 	.word	0xffffffff


	//   ....[111]....
        /*0788*/ 	.word	0xffffffff


	//   ....[112]....
        /*078c*/ 	.word	0xffffffff


	//   ....[113]....
        /*0790*/ 	.word	0xffffffff


	//   ....[114]....
        /*0794*/ 	.word	0xffffffff


	//   ....[115]....
        /*0798*/ 	.word	0xffffffff


	//   ....[116]....
        /*079c*/ 	.word	0xffffffff


	//   ....[117]....
        /*07a0*/ 	.word	0xffffffff


	//   ....[118]....
        /*07a4*/ 	.word	0xffffffff


	//   ....[119]....
        /*07a8*/ 	.word	0xffffffff


	//   ....[120]....
        /*07ac*/ 	.word	0xffffffff


	//   ....[121]....
        /*07b0*/ 	.word	0xffffffff


	//   ....[122]....
        /*07b4*/ 	.word	0x0500000f


	//   ....[123]....
        /*07b8*/ 	.word	0x0500000f


	//   ....[124]....
        /*07bc*/ 	.word	0x0500000f


	//   ....[125]....
        /*07c0*/ 	.word	0x0500000f


	//   ....[126]....
        /*07c4*/ 	.word	0x0500000f


	//   ....[127]....
        /*07c8*/ 	.word	0x0500000f


	//   ....[128]....
        /*07cc*/ 	.word	0x0500000f


	//   ....[129]....
        /*07d0*/ 	.word	0x0500000f


	//   ....[130]....
        /*07d4*/ 	.word	0x0500000f


	//   ....[131]....
        /*07d8*/ 	.word	0x0500000f


	//   ....[132]....
        /*07dc*/ 	.word	0x0500000f


	//   ....[133]....
        /*07e0*/ 	.word	0x0500000f


	//   ....[134]....
        /*07e4*/ 	.word	0x0500000f


	//   ....[135]....
        /*07e8*/ 	.word	0x0500000f


	//   ....[136]....
        /*07ec*/ 	.word	0x0500000f


	//   ....[137]....
        /*07f0*/ 	.word	0x0500000f


	//   ....[138]....
        /*07f4*/ 	.word	0x0500000f


	//   ....[139]....
        /*07f8*/ 	.word	0x0500000f


	//   ....[140]....
        /*07fc*/ 	.word	0x0500000f


	//   ....[141]....
        /*0800*/ 	.word	0x0500000f


	//   ....[142]....
        /*0804*/ 	.word	0x0500000f


	//   ....[143]....
        /*0808*/ 	.word	0x0500000f


	//   ....[144]....
        /*080c*/ 	.word	0x0500000f


	//   ....[145]....
        /*0810*/ 	.word	0x0500000f


	//   ....[146]....
        /*0814*/ 	.word	0x0500000f


	//   ....[147]....
        /*0818*/ 	.word	0x0500000f


	//   ....[148]....
        /*081c*/ 	.word	0x0500000f


	//   ....[149]....
        /*0820*/ 	.word	0x0500000f


	//   ....[150]....
        /*0824*/ 	.word	0x0500000f


	//   ....[151]....
        /*0828*/ 	.word	0x0500000f


	//   ....[152]....
        /*082c*/ 	.word	0x0500000f


	//   ....[153]....
        /*0830*/ 	.word	0x0500000f


	//   ....[154]....
        /*0834*/ 	.word	0x0500000f


	//   ....[155]....
        /*0838*/ 	.word	0x0500000f


	//   ....[156]....
        /*083c*/ 	.word	0x0500000f


	//   ....[157]....
        /*0840*/ 	.word	0x0500000f


	//   ....[158]....
        /*0844*/ 	.word	0x0500000f


	//   ....[159]....
        /*0848*/ 	.word	0x0500000f


	//   ....[160]....
        /*084c*/ 	.word	0x0500000f


	//   ....[161]....
        /*0850*/ 	.word	0x0500000f


	//   ....[162]....
        /*0854*/ 	.word	0x0500000f


	//   ....[163]....
        /*0858*/ 	.word	0x0500000f


	//   ....[164]....
        /*085c*/ 	.word	0x0500000f


	//   ....[165]....
        /*0860*/ 	.word	0x0500000f


	//   ....[166]....
        /*0864*/ 	.word	0x0500000f


	//   ....[167]....
        /*0868*/ 	.word	0x0500000f


	//   ....[168]....
        /*086c*/ 	.word	0x0500000f


	//   ....[169]....
        /*0870*/ 	.word	0x0500000f


	//   ....[170]....
        /*0874*/ 	.word	0x0500000f


	//   ....[171]....
        /*0878*/ 	.word	0x0500000f


	//   ....[172]....
        /*087c*/ 	.word	0x0500000f


	//   ....[173]....
        /*0880*/ 	.word	0x0500000f


	//   ....[174]....
        /*0884*/ 	.word	0x0500000f


	//   ....[175]....
        /*0888*/ 	.word	0x0500000f


	//   ....[176]....
        /*088c*/ 	.word	0x0500000f


	//   ....[177]....
        /*0890*/ 	.word	0x0500000f


	//   ....[178]....
        /*0894*/ 	.word	0x0500000f


	//   ....[179]....
        /*0898*/ 	.word	0x0500000f


	//   ....[180]....
        /*089c*/ 	.word	0x0500000f


	//   ....[181]....
        /*08a0*/ 	.word	0x0500000f


	//   ....[182]....
        /*08a4*/ 	.word	0x0500000f


	//   ....[183]....
        /*08a8*/ 	.word	0x0500000f


	//   ....[184]....
        /*08ac*/ 	.word	0x0500000f


	//   ....[185]....
        /*08b0*/ 	.word	0x0500000f


	//   ....[186]....
        /*08b4*/ 	.word	0x0500000f


	//   ....[187]....
        /*08b8*/ 	.word	0x0500000f


	//   ....[188]....
        /*08bc*/ 	.word	0x0500000f


	//   ....[189]....
        /*08c0*/ 	.word	0x0500000f


	//   ....[190]....
        /*08c4*/ 	.word	0x0500000f


	//   ....[191]....
        /*08c8*/ 	.word	0x0500000f


	//   ....[192]....
        /*08cc*/ 	.word	0x0500000f


	//   ....[193]....
        /*08d0*/ 	.word	0x0500000f


	//   ....[194]....
        /*08d4*/ 	.word	0x0500000f


	//   ....[195]....
        /*08d8*/ 	.word	0x0500000f


	//----- nvinfo : EIATTR_COOP_GROUP_INSTR_OFFSETS
	.align		4
.L_585:
        /*08dc*/ 	.byte	0x04, 0x28
        /*08de*/ 	.short	(.L_587 - .L_586)


	//   ....[0]....
.L_586:
        /*08e0*/ 	.word	0x00000070


	//   ....[1]....
        /*08e4*/ 	.word	0x000001a0


	//   ....[2]....
        /*08e8*/ 	.word	0x000001f0


	//   ....[3]....
        /*08ec*/ 	.word	0x00000420


	//   ....[4]....
        /*08f0*/ 	.word	0x00000580


	//   ....[5]....
        /*08f4*/ 	.word	0x000006a0


	//   ....[6]....
        /*08f8*/ 	.word	0x00000800


	//   ....[7]....
        /*08fc*/ 	.word	0x000067a0


	//   ....[8]....
        /*0900*/ 	.word	0x00006f20


	//   ....[9]....
        /*0904*/ 	.word	0x00006f30


	//   ....[10]....
        /*0908*/ 	.word	0x00006f40


	//   ....[11]....
        /*090c*/ 	.word	0x00006f50


	//   ....[12]....
        /*0910*/ 	.word	0x00007240


	//   ....[13]....
        /*0914*/ 	.word	0x00007250


	//   ....[14]....
        /*0918*/ 	.word	0x00007260


	//   ....[15]....
        /*091c*/ 	.word	0x00007270


	//   ....[16]....
        /*0920*/ 	.word	0x00008540


	//   ....[17]....
        /*0924*/ 	.word	0x00008560


	//   ....[18]....
        /*0928*/ 	.word	0x00008570


	//   ....[19]....
        /*092c*/ 	.word	0x00008580


	//   ....[20]....
        /*0930*/ 	.word	0x00008670


	//   ....[21]....
        /*0934*/ 	.word	0x00008690


	//   ....[22]....
        /*0938*/ 	.word	0x00008720


	//   ....[23]....
        /*093c*/ 	.word	0x00008750


	//   ....[24]....
        /*0940*/ 	.word	0x0000a010


	//   ....[25]....
        /*0944*/ 	.word	0x0000a070


	//   ....[26]....
        /*0948*/ 	.word	0x0000a7d0


	//   ....[27]....
        /*094c*/ 	.word	0x0000a830


	//   ....[28]....
        /*0950*/ 	.word	0x0000af70


	//   ....[29]....
        /*0954*/ 	.word	0x0000aff0


	//   ....[30]....
        /*0958*/ 	.word	0x0000c090


	//   ....[31]....
        /*095c*/ 	.word	0x0000c0d0


	//   ....[32]....
        /*0960*/ 	.word	0x0000cca0


	//   ....[33]....
        /*0964*/ 	.word	0x0000cd40


	//   ....[34]....
        /*0968*/ 	.word	0x0000d6e0


	//   ....[35]....
        /*096c*/ 	.word	0x0000d8e0


	//   ....[36]....
        /*0970*/ 	.word	0x0000f440


	//   ....[37]....
        /*0974*/ 	.word	0x0000f4a0


	//   ....[38]....
        /*0978*/ 	.word	0x0000fe60


	//   ....[39]....
        /*097c*/ 	.word	0x0000fec0


	//   ....[40]....
        /*0980*/ 	.word	0x00010fe0


	//   ....[41]....
        /*0984*/ 	.word	0x00011080


	//   ....[42]....
        /*0988*/ 	.word	0x00011110


	//   ....[43]....
        /*098c*/ 	.word	0x000112e0


	//   ....[44]....
        /*0990*/ 	.word	0x00012ab0


	//   ....[45]....
        /*0994*/ 	.word	0x00012ad0


	//   ....[46]....
        /*0998*/ 	.word	0x00012ae0


	//   ....[47]....
        /*099c*/ 	.word	0x00012af0


	//   ....[48]....
        /*09a0*/ 	.word	0x000134f0


	//   ....[49]....
        /*09a4*/ 	.word	0x00013500


	//   ....[50]....
        /*09a8*/ 	.word	0x00013700


	//   ....[51]....
        /*09ac*/ 	.word	0x00013710


	//   ....[52]....
        /*09b0*/ 	.word	0x000138d0


	//   ....[53]....
        /*09b4*/ 	.word	0x000138e0


	//   ....[54]....
        /*09b8*/ 	.word	0x00013aa0


	//   ....[55]....
        /*09bc*/ 	.word	0x00013ab0


	//   ....[56]....
        /*09c0*/ 	.word	0x00013f10


	//   ....[57]....
        /*09c4*/ 	.word	0x00013f20


	//   ....[58]....
        /*09c8*/ 	.word	0x00014cc0


	//   ....[59]....
        /*09cc*/ 	.word	0x00014cd0


	//   ....[60]....
        /*09d0*/ 	.word	0x00016280


	//   ....[61]....
        /*09d4*/ 	.word	0x00016290


	//   ....[62]....
        /*09d8*/ 	.word	0x00016460


	//   ....[63]....
        /*09dc*/ 	.word	0x00016470


	//   ....[64]....
        /*09e0*/ 	.word	0x00016630


	//   ....[65]....
        /*09e4*/ 	.word	0x00016640


	//   ....[66]....
        /*09e8*/ 	.word	0x00016800


	//   ....[67]....
        /*09ec*/ 	.word	0x00016810


	//   ....[68]....
        /*09f0*/ 	.word	0x00016a30


	//   ....[69]....
        /*09f4*/ 	.word	0x00016c40


	//   ....[70]....
        /*09f8*/ 	.word	0x00016c70


	//   ....[71]....
        /*09fc*/ 	.word	0x00016ca0


	//   ....[72]....
        /*0a00*/ 	.word	0x00016cd0


	//   ....[73]....
        /*0a04*/ 	.word	0x00016d00


	//   ....[74]....
        /*0a08*/ 	.word	0x00016d30


	//   ....[75]....
        /*0a0c*/ 	.word	0x00016ed0


	//   ....[76]....
        /*0a10*/ 	.word	0x00016f00


	//   ....[77]....
        /*0a14*/ 	.word	0x00016f30


	//   ....[78]....
        /*0a18*/ 	.word	0x00016f60


	//   ....[79]....
        /*0a1c*/ 	.word	0x00016f90


	//   ....[80]....
        /*0a20*/ 	.word	0x00016fc0


	//   ....[81]....
        /*0a24*/ 	.word	0x00017060


	//   ....[82]....
        /*0a28*/ 	.word	0x00017090


	//   ....[83]....
        /*0a2c*/ 	.word	0x000170a0


	//   ....[84]....
        /*0a30*/ 	.word	0x000170d0


	//   ....[85]....
        /*0a34*/ 	.word	0x00018670


	//   ....[86]....
        /*0a38*/ 	.word	0x0001a300


	//   ....[87]....
        /*0a3c*/ 	.word	0x0001adf0


	//   ....[88]....
        /*0a40*/ 	.word	0x0001ae00


	//   ....[89]....
        /*0a44*/ 	.word	0x0001aea0


	//   ....[90]....
        /*0a48*/ 	.word	0x0001aeb0


	//   ....[91]....
        /*0a4c*/ 	.word	0x0001af30


	//   ....[92]....
        /*0a50*/ 	.word	0x0001af40


	//   ....[93]....
        /*0a54*/ 	.word	0x0001afc0


	//   ....[94]....
        /*0a58*/ 	.word	0x0001afd0


	//   ....[95]....
        /*0a5c*/ 	.word	0x0001b050


	//   ....[96]....
        /*0a60*/ 	.word	0x0001b060


	//   ....[97]....
        /*0a64*/ 	.word	0x0001b0e0


	//   ....[98]....
        /*0a68*/ 	.word	0x0001b0f0


	//   ....[99]....
        /*0a6c*/ 	.word	0x0001b170


	//   ....[100]....
        /*0a70*/ 	.word	0x0001b180


	//   ....[101]....
        /*0a74*/ 	.word	0x0001b1d0


	//   ....[102]....
        /*0a78*/ 	.word	0x0001b1f0


	//   ....[103]....
        /*0a7c*/ 	.word	0x0001dd40


	//   ....[104]....
        /*0a80*/ 	.word	0x0001ddc0


	//   ....[105]....
        /*0a84*/ 	.word	0x0001ddf0


	//   ....[106]....
        /*0a88*/ 	.word	0x0001de00


	//   ....[107]....
        /*0a8c*/ 	.word	0x0001de30


	//   ....[108]....
        /*0a90*/ 	.word	0x0001de60


	//   ....[109]....
        /*0a94*/ 	.word	0x0001de90


	//   ....[110]....
        /*0a98*/ 	.word	0x0001dec0


	//   ....[111]....
        /*0a9c*/ 	.word	0x0001e080


	//   ....[112]....
        /*0aa0*/ 	.word	0x0001e0b0


	//   ....[113]....
        /*0aa4*/ 	.word	0x0001e0e0


	//   ....[114]....
        /*0aa8*/ 	.word	0x0001e110


	//   ....[115]....
        /*0aac*/ 	.word	0x0001e140


	//   ....[116]....
        /*0ab0*/ 	.word	0x0001e170


	//   ....[117]....
        /*0ab4*/ 	.word	0x0001e240


	//   ....[118]....
        /*0ab8*/ 	.word	0x0001e260


	//   ....[119]....
        /*0abc*/ 	.word	0x0001e270


	//   ....[120]....
        /*0ac0*/ 	.word	0x0001e2f0


	//   ....[121]....
        /*0ac4*/ 	.word	0x0001ee20


	//   ....[122]....
        /*0ac8*/ 	.word	0x0001f250


	//   ....[123]....
        /*0acc*/ 	.word	0x0001f2f0


	//   ....[124]....
        /*0ad0*/ 	.word	0x0001f380


	//   ....[125]....
        /*0ad4*/ 	.word	0x0001f3d0


	//   ....[126]....
        /*0ad8*/ 	.word	0x0001f420


	//   ....[127]....
        /*0adc*/ 	.word	0x0001f4b0


	//   ....[128]....
        /*0ae0*/ 	.word	0x0001f540


	//   ....[129]....
        /*0ae4*/ 	.word	0x0001f590


	//   ....[130]....
        /*0ae8*/ 	.word	0x0001f5e0


	//   ....[131]....
        /*0aec*/ 	.word	0x0001f6e0


	//   ....[132]....
        /*0af0*/ 	.word	0x0001f790


	//   ....[133]....
        /*0af4*/ 	.word	0x0001f810


	//   ....[134]....
        /*0af8*/ 	.word	0x0001f880


	//   ....[135]....
        /*0afc*/ 	.word	0x0001f9b0


	//   ....[136]....
        /*0b00*/ 	.word	0x0001fad0


	//   ....[137]....
        /*0b04*/ 	.word	0x0001fba0


	//   ....[138]....
        /*0b08*/ 	.word	0x0001fbf0


	//   ....[139]....
        /*0b0c*/ 	.word	0x0001fea0


	//   ....[140]....
        /*0b10*/ 	.word	0x0001fef0


	//   ....[141]....
        /*0b14*/ 	.word	0x0001ff80


	//   ....[142]....
        /*0b18*/ 	.word	0x00020010


	//   ....[143]....
        /*0b1c*/ 	.word	0x000200a0


	//   ....[144]....
        /*0b20*/ 	.word	0x00020130


	//   ....[145]....
        /*0b24*/ 	.word	0x000201c0


	//   ....[146]....
        /*0b28*/ 	.word	0x00020250


	//   ....[147]....
        /*0b2c*/ 	.word	0x000202d0


	//   ....[148]....
        /*0b30*/ 	.word	0x00020320


	//   ....[149]....
        /*0b34*/ 	.word	0x000203c0


	//   ....[150]....
        /*0b38*/ 	.word	0x00020450


	//   ....[151]....
        /*0b3c*/ 	.word	0x000204e0


	//   ....[152]....
        /*0b40*/ 	.word	0x00020530


	//   ....[153]....
        /*0b44*/ 	.word	0x000205c0


	//   ....[154]....
        /*0b48*/ 	.word	0x00020650


	//   ....[155]....
        /*0b4c*/ 	.word	0x000206e0


	//   ....[156]....
        /*0b50*/ 	.word	0x00020770


	//   ....[157]....
        /*0b54*/ 	.word	0x00020800


	//   ....[158]....
        /*0b58*/ 	.word	0x00020890


	//   ....[159]....
        /*0b5c*/ 	.word	0x00020950


	//   ....[160]....
        /*0b60*/ 	.word	0x00020c30


	//   ....[161]....
        /*0b64*/ 	.word	0x00020e10


	//   ....[162]....
        /*0b68*/ 	.word	0x00020e60


	//   ....[163]....
        /*0b6c*/ 	.word	0x00020ec0


	//   ....[164]....
        /*0b70*/ 	.word	0x00020fb0


	//   ....[165]....
        /*0b74*/ 	.word	0x00021010


	//   ....[166]....
        /*0b78*/ 	.word	0x00021100


	//   ....[167]....
        /*0b7c*/ 	.word	0x00021160


	//   ....[168]....
        /*0b80*/ 	.word	0x00021250


	//   ....[169]....
        /*0b84*/ 	.word	0x000212b0


	//   ....[170]....
        /*0b88*/ 	.word	0x000213a0


	//   ....[171]....
        /*0b8c*/ 	.word	0x00021400


	//   ....[172]....
        /*0b90*/ 	.word	0x000214f0


	//   ....[173]....
        /*0b94*/ 	.word	0x00021550


	//   ....[174]....
        /*0b98*/ 	.word	0x00021620


	//   ....[175]....
        /*0b9c*/ 	.word	0x000216a0


	//   ....[176]....
        /*0ba0*/ 	.word	0x00021770


	//   ....[177]....
        /*0ba4*/ 	.word	0x00021aa0


	//   ....[178]....
        /*0ba8*/ 	.word	0x00021b40


	//   ....[179]....
        /*0bac*/ 	.word	0x00021ce0


	//   ....[180]....
        /*0bb0*/ 	.word	0x00021d60


	//   ....[181]....
        /*0bb4*/ 	.word	0x00021de0


	//   ....[182]....
        /*0bb8*/ 	.word	0x00021e60


	//   ....[183]....
        /*0bbc*/ 	.word	0x00021ee0


	//   ....[184]....
        /*0bc0*/ 	.word	0x00021f70


	//   ....[185]....
        /*0bc4*/ 	.word	0x00022010


	//   ....[186]....
        /*0bc8*/ 	.word	0x000220c0


	//   ....[187]....
        /*0bcc*/ 	.word	0x00022140


	//   ....[188]....
        /*0bd0*/ 	.word	0x000221c0


	//   ....[189]....
        /*0bd4*/ 	.word	0x00022240


	//   ....[190]....
        /*0bd8*/ 	.word	0x000222d0


	//   ....[191]....
        /*0bdc*/ 	.word	0x00022350


	//   ....[192]....
        /*0be0*/ 	.word	0x00022400


	//   ....[193]....
        /*0be4*/ 	.word	0x00022450


	//   ....[194]....
        /*0be8*/ 	.word	0x00022510


	//   ....[195]....
        /*0bec*/ 	.word	0x00022640


	//----- nvinfo : EIATTR_REG_RECONFIG
	.align		4
.L_587:
        /*0bf0*/ 	.byte	0x01, 0x54
	.zero		2


	//----- nvinfo : EIATTR_SYSCALL_OFFSETS
	.align		4
        /*0bf4*/ 	.byte	0x04, 0x46
        /*0bf6*/ 	.short	(.L_589 - .L_588)


	//   ....[0]....
.L_588:
        /*0bf8*/ 	.word	0x00001ed0


	//   ....[1]....
        /*0bfc*/ 	.word	0x00002020


	//   ....[2]....
        /*0c00*/ 	.word	0x00006940


	//   ....[3]....
        /*0c04*/ 	.word	0x00006c50


	//   ....[4]....
        /*0c08*/ 	.word	0x00019f20


	//   ....[5]....
        /*0c0c*/ 	.word	0x0001a070


	//   ....[6]....
        /*0c10*/ 	.word	0x0001a170


	//   ....[7]....
        /*0c14*/ 	.word	0x0001aa10


	//----- nvinfo : EIATTR_MBARRIER_INSTR_OFFSETS
	.align		4
.L_589:
        /*0c18*/ 	.byte	0x04, 0x39
        /*0c1a*/ 	.short	(.L_591 - .L_590)


	//   ....[0]....
.L_590:
        /*0c1c*/ 	.word	0x000002d0
        /*0c20*/ 	.word	0x000000ff
        /*0c24*/ 	.word	0x00022800
        /*0c28*/ 	.short	0x0100
        /*0c2a*/ 	.byte	0x08
	.zero		1


	//   ....[1]....
        /*0c2c*/ 	.word	0x000002e0
        /*0c30*/ 	.word	0x000000ff
        /*0c34*/ 	.word	0x00022820
        /*0c38*/ 	.short	0x0100
        /*0c3a*/ 	.byte	0x08
	.zero		1


	//   ....[2]....
        /*0c3c*/ 	.word	0x000003d0
        /*0c40*/ 	.word	0x000000ff
        /*0c44*/ 	.word	0x00022830
        /*0c48*/ 	.short	0x0100
        /*0c4a*/ 	.byte	0x08
	.zero		1


	//   ....[3]....
        /*0c4c*/ 	.word	0x000003e0
        /*0c50*/ 	.word	0x000000ff
        /*0c54*/ 	.word	0x00022840
        /*0c58*/ 	.short	0x0100
        /*0c5a*/ 	.byte	0x08
	.zero		1


	//   ....[4]....
        /*0c5c*/ 	.word	0x000003f0
        /*0c60*/ 	.word	0x000000ff
        /*0c64*/ 	.word	0x00022838
        /*0c68*/ 	.short	0x0100
        /*0c6a*/ 	.byte	0x08
	.zero		1


	//   ....[5]....
        /*0c6c*/ 	.word	0x00000400
        /*0c70*/ 	.word	0x000000ff
        /*0c74*/ 	.word	0x00022848
        /*0c78*/ 	.short	0x0100
        /*0c7a*/ 	.byte	0x08
	.zero		1


	//   ....[6]....
        /*0c7c*/ 	.word	0x00000530
        /*0c80*/ 	.word	0x000000ff
        /*0c84*/ 	.word	0x00022850
        /*0c88*/ 	.short	0x0100
        /*0c8a*/ 	.byte	0x08
	.zero		1


	//   ....[7]....
        /*0c8c*/ 	.word	0x00000540
        /*0c90*/ 	.word	0x000000ff
        /*0c94*/ 	.word	0x00022860
        /*0c98*/ 	.short	0x0100
        /*0c9a*/ 	.byte	0x08
	.zero		1


	//   ....[8]....
        /*0c9c*/ 	.word	0x00000550
        /*0ca0*/ 	.word	0x000000ff
        /*0ca4*/ 	.word	0x00022858
        /*0ca8*/ 	.short	0x0100
        /*0caa*/ 	.byte	0x08
	.zero		1


	//   ....[9]....
        /*0cac*/ 	.word	0x00000560
        /*0cb0*/ 	.word	0x000000ff
        /*0cb4*/ 	.word	0x00022868
        /*0cb8*/ 	.short	0x0100
        /*0cba*/ 	.byte	0x08
	.zero		1


	//   ....[10]....
        /*0cbc*/ 	.word	0x00000650
        /*0cc0*/ 	.word	0x000000ff
        /*0cc4*/ 	.word	0x00022870
        /*0cc8*/ 	.short	0x0100
        /*0cca*/ 	.byte	0x06
	.zero		1


	//   ....[11]....
        /*0ccc*/ 	.word	0x00000660
        /*0cd0*/ 	.word	0x000000ff
        /*0cd4*/ 	.word	0x00022880
        /*0cd8*/ 	.short	0x0100
        /*0cda*/ 	.byte	0x06
	.zero		1


	//   ....[12]....
        /*0cdc*/ 	.word	0x00000670
        /*0ce0*/ 	.word	0x000000ff
        /*0ce4*/ 	.word	0x00022878
        /*0ce8*/ 	.short	0x0100
        /*0cea*/ 	.byte	0x06
	.zero		1


	//   ....[13]....
        /*0cec*/ 	.word	0x00000680
        /*0cf0*/ 	.word	0x000000ff
        /*0cf4*/ 	.word	0x00022888
        /*0cf8*/ 	.short	0x0100
        /*0cfa*/ 	.byte	0x06
	.zero		1


	//   ....[14]....
        /*0cfc*/ 	.word	0x000007b0
        /*0d00*/ 	.word	0x000000ff
        /*0d04*/ 	.word	0x00022890
        /*0d08*/ 	.short	0x0100
        /*0d0a*/ 	.byte	0x08
	.zero		1


	//   ....[15]....
        /*0d0c*/ 	.word	0x000007c0
        /*0d10*/ 	.word	0x000000ff
        /*0d14*/ 	.word	0x000228a0
        /*0d18*/ 	.short	0x0100
        /*0d1a*/ 	.byte	0x08
	.zero		1


	//   ....[16]....
        /*0d1c*/ 	.word	0x000007d0
        /*0d20*/ 	.word	0x000000ff
        /*0d24*/ 	.word	0x00022898
        /*0d28*/ 	.short	0x0100
        /*0d2a*/ 	.byte	0x08
	.zero		1


	//   ....[17]....
        /*0d2c*/ 	.word	0x000007e0
        /*0d30*/ 	.word	0x000000ff
        /*0d34*/ 	.word	0x000228a8
        /*0d38*/ 	.short	0x0100
        /*0d3a*/ 	.byte	0x08
	.zero		1


	//   ....[18]....
        /*0d3c*/ 	.word	0x00000910
        /*0d40*/ 	.word	0x000000ff
        /*0d44*/ 	.word	0x000228b0
        /*0d48*/ 	.short	0x0100
        /*0d4a*/ 	.byte	0x08
	.zero		1


	//   ....[19]....
        /*0d4c*/ 	.word	0x00000920
        /*0d50*/ 	.word	0x000000ff
        /*0d54*/ 	.word	0x000228c0
        /*0d58*/ 	.short	0x0100
        /*0d5a*/ 	.byte	0x08
	.zero		1


	//   ....[20]....
        /*0d5c*/ 	.word	0x00000930
        /*0d60*/ 	.word	0x000000ff
        /*0d64*/ 	.word	0x000228b8
        /*0d68*/ 	.short	0x0100
        /*0d6a*/ 	.byte	0x08
	.zero		1


	//   ....[21]....
        /*0d6c*/ 	.word	0x00000940
        /*0d70*/ 	.word	0x000000ff
        /*0d74*/ 	.word	0x000228c8
        /*0d78*/ 	.short	0x0100
        /*0d7a*/ 	.byte	0x08
	.zero		1


	//   ....[22]....
        /*0d7c*/ 	.word	0x000032e0
        /*0d80*/ 	.word	0x00000060
        /*0d84*/ 	.word	0x00022890
        /*0d88*/ 	.short	0x010a
        /*0d8a*/ 	.byte	0x3f
	.zero		1


	//   ....[23]....
        /*0d8c*/ 	.word	0x00004590
        /*0d90*/ 	.word	0x00000060
        /*0d94*/ 	.word	0x00022890
        /*0d98*/ 	.short	0x010a
        /*0d9a*/ 	.byte	0x3f
	.zero		1


	//   ....[24]....
        /*0d9c*/ 	.word	0x00005690
        /*0da0*/ 	.word	0x00000060
        /*0da4*/ 	.word	0x00022890
        /*0da8*/ 	.short	0x010a
        /*0daa*/ 	.byte	0x3f
	.zero		1


	//   ....[25]....
        /*0dac*/ 	.word	0x000058a0
        /*0db0*/ 	.word	0x00000020
        /*0db4*/ 	.word	0x00000000
        /*0db8*/ 	.short	0x0101
        /*0dba*/ 	.byte	0x3f
	.zero		1


	//   ....[26]....
        /*0dbc*/ 	.word	0x000058e0
        /*0dc0*/ 	.word	0x00000060
        /*0dc4*/ 	.word	0x000228b0
        /*0dc8*/ 	.short	0x010a
        /*0dca*/ 	.byte	0x3f
	.zero		1


	//   ....[27]....
        /*0dcc*/ 	.word	0x00005f30
        /*0dd0*/ 	.word	0x00000060
        /*0dd4*/ 	.word	0x00000000
        /*0dd8*/ 	.short	0x0101
        /*0dda*/ 	.byte	0x3f
	.zero		1


	//   ....[28]....
        /*0ddc*/ 	.word	0x000069d0
        /*0de0*/ 	.word	0x00000012
        /*0de4*/ 	.word	0x00022800
        /*0de8*/ 	.short	0x010a
        /*0dea*/ 	.byte	0x3f
	.zero		1


	//   ....[29]....
        /*0dec*/ 	.word	0x00006a20
        /*0df0*/ 	.word	0x00000012
        /*0df4*/ 	.word	0x00022800
        /*0df8*/ 	.short	0x010a
        /*0dfa*/ 	.byte	0x3f
	.zero		1


	//   ....[30]....
        /*0dfc*/ 	.word	0x000074a0
        /*0e00*/ 	.word	0x00000012
        /*0e04*/ 	.word	0x00022800
        /*0e08*/ 	.short	0x010a
        /*0e0a*/ 	.byte	0x3f
	.zero		1


	//   ....[31]....
        /*0e0c*/ 	.word	0x000089c0
        /*0e10*/ 	.word	0x00000012
        /*0e14*/ 	.word	0x00022800
        /*0e18*/ 	.short	0x010a
        /*0e1a*/ 	.byte	0x3f
	.zero		1


	//   ....[32]....
        /*0e1c*/ 	.word	0x00009960
        /*0e20*/ 	.word	0x0000000f
        /*0e24*/ 	.word	0x00022830
        /*0e28*/ 	.short	0x010a
        /*0e2a*/ 	.byte	0x3f
	.zero		1


	//   ....[33]....
        /*0e2c*/ 	.word	0x00009a00
        /*0e30*/ 	.word	0x0000000f
        /*0e34*/ 	.word	0x00022830
        /*0e38*/ 	.short	0x010a
        /*0e3a*/ 	.byte	0x3f
	.zero		1


	//   ....[34]....
        /*0e3c*/ 	.word	0x0000b2e0
        /*0e40*/ 	.word	0x00000027
        /*0e44*/ 	.word	0x00000000
        /*0e48*/ 	.short	0x0101
        /*0e4a*/ 	.byte	0x3f
	.zero		1


	//   ....[35]....
        /*0e4c*/ 	.word	0x0000b8f0
        /*0e50*/ 	.word	0x0000000f
        /*0e54*/ 	.word	0x00022850
        /*0e58*/ 	.short	0x010a
        /*0e5a*/ 	.byte	0x3f
	.zero		1


	//   ....[36]....
        /*0e5c*/ 	.word	0x0000b940
        /*0e60*/ 	.word	0x0000000f
        /*0e64*/ 	.word	0x00022850
        /*0e68*/ 	.short	0x010a
        /*0e6a*/ 	.byte	0x3f
	.zero		1


	//   ....[37]....
        /*0e6c*/ 	.word	0x0000bdb0
        /*0e70*/ 	.word	0x0000000f
        /*0e74*/ 	.word	0x00000000
        /*0e78*/ 	.short	0x0101
        /*0e7a*/ 	.byte	0x3f
	.zero		1


	//   ....[38]....
        /*0e7c*/ 	.word	0x0000bee0
        /*0e80*/ 	.word	0x00000015
        /*0e84*/ 	.word	0x00022830
        /*0e88*/ 	.short	0x010a
        /*0e8a*/ 	.byte	0x3f
	.zero		1


	//   ....[39]....
        /*0e8c*/ 	.word	0x0000bf90
        /*0e90*/ 	.word	0x00000015
        /*0e94*/ 	.word	0x00022830
        /*0e98*/ 	.short	0x010a
        /*0e9a*/ 	.byte	0x3f
	.zero		1


	//   ....[40]....
        /*0e9c*/ 	.word	0x0000dc90
        /*0ea0*/ 	.word	0x0000009d
        /*0ea4*/ 	.word	0x00000000
        /*0ea8*/ 	.short	0x0101
        /*0eaa*/ 	.byte	0x3f
	.zero		1


	//   ....[41]....
        /*0eac*/ 	.word	0x0000e6a0
        /*0eb0*/ 	.word	0x00000015
        /*0eb4*/ 	.word	0x00022850
        /*0eb8*/ 	.short	0x010a
        /*0eba*/ 	.byte	0x3f
	.zero		1


	//   ....[42]....
        /*0ebc*/ 	.word	0x0000e6f0
        /*0ec0*/ 	.word	0x00000015
        /*0ec4*/ 	.word	0x00022850
        /*0ec8*/ 	.short	0x010a
        /*0eca*/ 	.byte	0x3f
	.zero		1


	//   ....[43]....
        /*0ecc*/ 	.word	0x0000eac0
        /*0ed0*/ 	.word	0x00000015
        /*0ed4*/ 	.word	0x00000000
        /*0ed8*/ 	.short	0x0101
        /*0eda*/ 	.byte	0x3f
	.zero		1


	//   ....[44]....
        /*0edc*/ 	.word	0x0000ebc0
        /*0ee0*/ 	.word	0x0000000f
        /*0ee4*/ 	.word	0x00022830
        /*0ee8*/ 	.short	0x010a
        /*0eea*/ 	.byte	0x3f
	.zero		1


	//   ....[45]....
        /*0eec*/ 	.word	0x0000ec20
        /*0ef0*/ 	.word	0x0000000f
        /*0ef4*/ 	.word	0x00022830
        /*0ef8*/ 	.short	0x010a
        /*0efa*/ 	.byte	0x3f
	.zero		1


	//   ....[46]....
        /*0efc*/ 	.word	0x000102a0
        /*0f00*/ 	.word	0x000000a0
        /*0f04*/ 	.word	0x00000000
        /*0f08*/ 	.short	0x0101
        /*0f0a*/ 	.byte	0x3f
	.zero		1


	//   ....[47]....
        /*0f0c*/ 	.word	0x00010b90
        /*0f10*/ 	.word	0x0000000f
        /*0f14*/ 	.word	0x00022850
        /*0f18*/ 	.short	0x010a
        /*0f1a*/ 	.byte	0x3f
	.zero		1


	//   ....[48]....
        /*0f1c*/ 	.word	0x00010be0
        /*0f20*/ 	.word	0x0000000f
        /*0f24*/ 	.word	0x00022850
        /*0f28*/ 	.short	0x010a
        /*0f2a*/ 	.byte	0x3f
	.zero		1


	//   ....[49]....
        /*0f2c*/ 	.word	0x00010fb0
        /*0f30*/ 	.word	0x0000000f
        /*0f34*/ 	.word	0x00000000
        /*0f38*/ 	.short	0x0101
        /*0f3a*/ 	.byte	0x3f
	.zero		1


	//   ....[50]....
        /*0f3c*/ 	.word	0x00013490
        /*0f40*/ 	.word	0x00000003
        /*0f44*/ 	.word	0x00000000
        /*0f48*/ 	.short	0x0101
        /*0f4a*/ 	.byte	0x3f
	.zero		1


	//   ....[51]....
        /*0f4c*/ 	.word	0x00013e70
        /*0f50*/ 	.word	0x00000003
        /*0f54*/ 	.word	0x00000000
        /*0f58*/ 	.short	0x0101
        /*0f5a*/ 	.byte	0x3f
	.zero		1


	//   ....[52]....
        /*0f5c*/ 	.word	0x00018750
        /*0f60*/ 	.word	0x00000012
        /*0f64*/ 	.word	0x00022820
        /*0f68*/ 	.short	0x010a
        /*0f6a*/ 	.byte	0x3f
	.zero		1


	//   ....[53]....
        /*0f6c*/ 	.word	0x00018820
        /*0f70*/ 	.word	0x00000004
        /*0f74*/ 	.word	0x000228a0
        /*0f78*/ 	.short	0x010a
        /*0f7a*/ 	.byte	0x3f
	.zero		1


	//   ....[54]....
        /*0f7c*/ 	.word	0x00018a60
        /*0f80*/ 	.word	0x00000004
        /*0f84*/ 	.word	0x000228c0
        /*0f88*/ 	.short	0x010a
        /*0f8a*/ 	.byte	0x3f
	.zero		1


	//   ....[55]....
        /*0f8c*/ 	.word	0x00019100
        /*0f90*/ 	.word	0x00000005
        /*0f94*/ 	.word	0x000228a0
        /*0f98*/ 	.short	0x010a
        /*0f9a*/ 	.byte	0x3f
	.zero		1


	//   ....[56]....
        /*0f9c*/ 	.word	0x00019330
        /*0fa0*/ 	.word	0x00000005
        /*0fa4*/ 	.word	0x000228c0
        /*0fa8*/ 	.short	0x010a
        /*0faa*/ 	.byte	0x3f
	.zero		1


	//   ....[57]....
        /*0fac*/ 	.word	0x0001a560
        /*0fb0*/ 	.word	0x00000000
        /*0fb4*/ 	.word	0x00022840
        /*0fb8*/ 	.short	0x010a
        /*0fba*/ 	.byte	0x3f
	.zero		1


	//   ....[58]....
        /*0fbc*/ 	.word	0x0001b290
        /*0fc0*/ 	.word	0x00000012
        /*0fc4*/ 	.word	0x00022800
        /*0fc8*/ 	.short	0x0107
        /*0fca*/ 	.byte	0x3f
	.zero		1


	//   ....[59]....
        /*0fcc*/ 	.word	0x0001b380
        /*0fd0*/ 	.word	0x00000012
        /*0fd4*/ 	.word	0x00022800
        /*0fd8*/ 	.short	0x0101
        /*0fda*/ 	.byte	0x3f
	.zero		1


	//   ....[60]....
        /*0fdc*/ 	.word	0x0001b3a0
        /*0fe0*/ 	.word	0x00000012
        /*0fe4*/ 	.word	0x00022820
        /*0fe8*/ 	.short	0x010a
        /*0fea*/ 	.byte	0x3f
	.zero		1


	//   ....[61]....
        /*0fec*/ 	.word	0x0001b480
        /*0ff0*/ 	.word	0x00000002
        /*0ff4*/ 	.word	0x00022860
        /*0ff8*/ 	.short	0x010a
        /*0ffa*/ 	.byte	0x3f
	.zero		1


	//   ....[62]....
        /*0ffc*/ 	.word	0x0001bd50
        /*1000*/ 	.word	0x00000002
        /*1004*/ 	.word	0x00022840
        /*1008*/ 	.short	0x010a
        /*100a*/ 	.byte	0x3f
	.zero		1


	//   ....[63]....
        /*100c*/ 	.word	0x0001bfb0
        /*1010*/ 	.word	0x00000002
        /*1014*/ 	.word	0x00022860
        /*1018*/ 	.short	0x010a
        /*101a*/ 	.byte	0x3f
	.zero		1


	//   ....[64]....
        /*101c*/ 	.word	0x0001c7b0
        /*1020*/ 	.word	0x00000003
        /*1024*/ 	.word	0x00022840
        /*1028*/ 	.short	0x010a
        /*102a*/ 	.byte	0x3f
	.zero		1


	//   ....[65]....
        /*102c*/ 	.word	0x0001ca00
        /*1030*/ 	.word	0x00000003
        /*1034*/ 	.word	0x00022860
        /*1038*/ 	.short	0x010a
        /*103a*/ 	.byte	0x3f
	.zero		1


	//   ....[66]....
        /*103c*/ 	.word	0x0001d180
        /*1040*/ 	.word	0x00000003
        /*1044*/ 	.word	0x00022840
        /*1048*/ 	.short	0x010a
        /*104a*/ 	.byte	0x3f
	.zero		1


	//   ....[67]....
        /*104c*/ 	.word	0x0001d3e0
        /*1050*/ 	.word	0x00000003
        /*1054*/ 	.word	0x00022860
        /*1058*/ 	.short	0x010a
        /*105a*/ 	.byte	0x3f
	.zero		1


	//   ....[68]....
        /*105c*/ 	.word	0x0001eda0
        /*1060*/ 	.word	0x00000000
        /*1064*/ 	.word	0x00022820
        /*1068*/ 	.short	0x010a
        /*106a*/ 	.byte	0x3f
	.zero		1


	//   ....[69]....
        /*106c*/ 	.word	0x0001ef50
        /*1070*/ 	.word	0x00000006
        /*1074*/ 	.word	0x00000000
        /*1078*/ 	.short	0x010a
        /*107a*/ 	.byte	0x3f
	.zero		1


	//   ....[70]....
        /*107c*/ 	.word	0x0001efc0
        /*1080*/ 	.word	0x00000007
        /*1084*/ 	.word	0x00000000
        /*1088*/ 	.short	0x010a
        /*108a*/ 	.byte	0x3f
	.zero		1


	//   ....[71]....
        /*108c*/ 	.word	0x0001f030
        /*1090*/ 	.word	0x00000004
        /*1094*/ 	.word	0x00000000
        /*1098*/ 	.short	0x010a
        /*109a*/ 	.byte	0x3f
	.zero		1


	//   ....[72]....
        /*109c*/ 	.word	0x0001f060
        /*10a0*/ 	.word	0x00000003
        /*10a4*/ 	.word	0x00000000
        /*10a8*/ 	.short	0x010a
        /*10aa*/ 	.byte	0x3f
	.zero		1


	//   ....[73]....
        /*10ac*/ 	.word	0x0001f0c0
        /*10b0*/ 	.word	0x00000060
        /*10b4*/ 	.word	0x00022890
        /*10b8*/ 	.short	0x010a
        /*10ba*/ 	.byte	0x3f
	.zero		1


	//   ....[74]....
        /*10bc*/ 	.word	0x0001f110
        /*10c0*/ 	.word	0x00000060
        /*10c4*/ 	.word	0x00022890
        /*10c8*/ 	.short	0x010a
        /*10ca*/ 	.byte	0x3f
	.zero		1


	//   ....[75]....
        /*10cc*/ 	.word	0x0001f160
        /*10d0*/ 	.word	0x00000060
        /*10d4*/ 	.word	0x00022890
        /*10d8*/ 	.short	0x010a
        /*10da*/ 	.byte	0x3f
	.zero		1


	//   ....[76]....
        /*10dc*/ 	.word	0x0001f1b0
        /*10e0*/ 	.word	0x00000060
        /*10e4*/ 	.word	0x000228b0
        /*10e8*/ 	.short	0x010a
        /*10ea*/ 	.byte	0x3f
	.zero		1


	//   ....[77]....
        /*10ec*/ 	.word	0x0001f620
        /*10f0*/ 	.word	0x00000012
        /*10f4*/ 	.word	0x00022800
        /*10f8*/ 	.short	0x010a
        /*10fa*/ 	.byte	0x3f
	.zero		1


	//   ....[78]....
        /*10fc*/ 	.word	0x0001fc20
        /*1100*/ 	.word	0x00000012
        /*1104*/ 	.word	0x00022800
        /*1108*/ 	.short	0x010a
        /*110a*/ 	.byte	0x3f
	.zero		1


	//   ....[79]....
        /*110c*/ 	.word	0x0001fc70
        /*1110*/ 	.word	0x0000000f
        /*1114*/ 	.word	0x00022830
        /*1118*/ 	.short	0x010a
        /*111a*/ 	.byte	0x3f
	.zero		1


	//   ....[80]....
        /*111c*/ 	.word	0x0001fcc0
        /*1120*/ 	.word	0x0000000f
        /*1124*/ 	.word	0x00022850
        /*1128*/ 	.short	0x010a
        /*112a*/ 	.byte	0x3f
	.zero		1


	//   ....[81]....
        /*112c*/ 	.word	0x0001fd10
        /*1130*/ 	.word	0x00000015
        /*1134*/ 	.word	0x00022830
        /*1138*/ 	.short	0x010a
        /*113a*/ 	.byte	0x3f
	.zero		1


	//   ....[82]....
        /*113c*/ 	.word	0x0001fd60
        /*1140*/ 	.word	0x00000015
        /*1144*/ 	.word	0x00022850
        /*1148*/ 	.short	0x010a
        /*114a*/ 	.byte	0x3f
	.zero		1


	//   ....[83]....
        /*114c*/ 	.word	0x0001fdb0
        /*1150*/ 	.word	0x0000000f
        /*1154*/ 	.word	0x00022830
        /*1158*/ 	.short	0x010a
        /*115a*/ 	.byte	0x3f
	.zero		1


	//   ....[84]....
        /*115c*/ 	.word	0x0001fe00
        /*1160*/ 	.word	0x0000000f
        /*1164*/ 	.word	0x00022850
        /*1168*/ 	.short	0x010a
        /*116a*/ 	.byte	0x3f
	.zero		1


	//   ....[85]....
        /*116c*/ 	.word	0x00020a10
        /*1170*/ 	.word	0x00000012
        /*1174*/ 	.word	0x00022820
        /*1178*/ 	.short	0x010a
        /*117a*/ 	.byte	0x3f
	.zero		1


	//   ....[86]....
        /*117c*/ 	.word	0x00020a60
        /*1180*/ 	.word	0x00000004
        /*1184*/ 	.word	0x000228a0
        /*1188*/ 	.short	0x010a
        /*118a*/ 	.byte	0x3f
	.zero		1


	//   ....[87]....
        /*118c*/ 	.word	0x00020ab0
        /*1190*/ 	.word	0x00000004
        /*1194*/ 	.word	0x000228c0
        /*1198*/ 	.short	0x010a
        /*119a*/ 	.byte	0x3f
	.zero		1


	//   ....[88]....
        /*119c*/ 	.word	0x00020b00
        /*11a0*/ 	.word	0x00000005
        /*11a4*/ 	.word	0x000228a0
        /*11a8*/ 	.short	0x010a
        /*11aa*/ 	.byte	0x3f
	.zero		1


	//   ....[89]....
        /*11ac*/ 	.word	0x00020b50
        /*11b0*/ 	.word	0x00000005
        /*11b4*/ 	.word	0x000228c0
        /*11b8*/ 	.short	0x010a
        /*11ba*/ 	.byte	0x3f
	.zero		1


	//   ....[90]....
        /*11bc*/ 	.word	0x00020cf0
        /*11c0*/ 	.word	0x00000000
        /*11c4*/ 	.word	0x00022840
        /*11c8*/ 	.short	0x010a
        /*11ca*/ 	.byte	0x3f
	.zero		1


	//   ....[91]....
        /*11cc*/ 	.word	0x000217b0
        /*11d0*/ 	.word	0x00000012
        /*11d4*/ 	.word	0x00022820
        /*11d8*/ 	.short	0x010a
        /*11da*/ 	.byte	0x3f
	.zero		1


	//   ....[92]....
        /*11dc*/ 	.word	0x00021800
        /*11e0*/ 	.word	0x00000002
        /*11e4*/ 	.word	0x00022860
        /*11e8*/ 	.short	0x010a
        /*11ea*/ 	.byte	0x3f
	.zero		1


	//   ....[93]....
        /*11ec*/ 	.word	0x00021850
        /*11f0*/ 	.word	0x00000002
        /*11f4*/ 	.word	0x00022840
        /*11f8*/ 	.short	0x010a
        /*11fa*/ 	.byte	0x3f
	.zero		1


	//   ....[94]....
        /*11fc*/ 	.word	0x000218a0
        /*1200*/ 	.word	0x00000002
        /*1204*/ 	.word	0x00022860
        /*1208*/ 	.short	0x010a
        /*120a*/ 	.byte	0x3f
	.zero		1


	//   ....[95]....
        /*120c*/ 	.word	0x000218f0
        /*1210*/ 	.word	0x00000003
        /*1214*/ 	.word	0x00022840
        /*1218*/ 	.short	0x010a
        /*121a*/ 	.byte	0x3f
	.zero		1


	//   ....[96]....
        /*121c*/ 	.word	0x00021940
        /*1220*/ 	.word	0x00000003
        /*1224*/ 	.word	0x00022860
        /*1228*/ 	.short	0x010a
        /*122a*/ 	.byte	0x3f
	.zero		1


	//   ....[97]....
        /*122c*/ 	.word	0x00021990
        /*1230*/ 	.word	0x00000003
        /*1234*/ 	.word	0x00022840
        /*1238*/ 	.short	0x010a
        /*123a*/ 	.byte	0x3f
	.zero		1


	//   ....[98]....
        /*123c*/ 	.word	0x000219e0
        /*1240*/ 	.word	0x00000003
        /*1244*/ 	.word	0x00022860
        /*1248*/ 	.short	0x010a
        /*124a*/ 	.byte	0x3f
	.zero		1


	//   ....[99]....
        /*124c*/ 	.word	0x00022560
        /*1250*/ 	.word	0x00000000
        /*1254*/ 	.word	0x00022820
        /*1258*/ 	.short	0x010a
        /*125a*/ 	.byte	0x3f
	.zero		1


	//   ....[100]....
        /*125c*/ 	.word	0x00022700
        /*1260*/ 	.word	0x00000006
        /*1264*/ 	.word	0x00000000
        /*1268*/ 	.short	0x010a
        /*126a*/ 	.byte	0x3f
	.zero		1


	//   ....[101]....
        /*126c*/ 	.word	0x00022750
        /*1270*/ 	.word	0x00000007
        /*1274*/ 	.word	0x00000000
        /*1278*/ 	.short	0x010a
        /*127a*/ 	.byte	0x3f
	.zero		1


	//   ....[102]....
        /*127c*/ 	.word	0x000227a0
        /*1280*/ 	.word	0x00000004
        /*1284*/ 	.word	0x00000000
        /*1288*/ 	.short	0x010a
        /*128a*/ 	.byte	0x3f
	.zero		1


	//----- nvinfo : EIATTR_NUM_MBARRIERS
	.align		4
.L_591:
        /*128c*/ 	.byte	0x03, 0x38
        /*128e*/ 	.short	0x0016


	//----- nvinfo : EIATTR_EXIT_INSTR_OFFSETS
	.align		4
        /*1290*/ 	.byte	0x04, 0x1c
        /*1292*/ 	.short	(.L_593 - .L_592)


	//   ....[0]....
.L_592:
        /*1294*/ 	.word	0x0001f0b0


	//----- nvinfo : EIATTR_MAX_THREADS
	.align		4
.L_593:
        /*1298*/ 	.byte	0x04, 0x05
        /*129a*/ 	.short	(.L_595 - .L_594)
.L_594:
        /*129c*/ 	.word	0x00000180
        /*12a0*/ 	.word	0x00000001
        /*12a4*/ 	.word	0x00000001


	//----- nvinfo : EIATTR_CRS_STACK_SIZE
	.align		4
.L_595:
        /*12a8*/ 	.byte	0x04, 0x1e
        /*12aa*/ 	.short	(.L_597 - .L_596)
.L_596:
        /*12ac*/ 	.word	0x00000000


	//----- nvinfo : EIATTR_CBANK_PARAM_SIZE
	.align		4
.L_597:
        /*12b0*/ 	.byte	0x03, 0x19
        /*12b2*/ 	.short	0x0af0


	//----- nvinfo : EIATTR_PARAM_CBANK
	.align		4
        /*12b4*/ 	.byte	0x04, 0x0a
        /*12b6*/ 	.short	(.L_599 - .L_598)
	.align		4
.L_598:
        /*12b8*/ 	.word	index@(.nv.constant0._ZN7cutlass13device_kernelIN5flash11enable_sm90INS1_16FlashAttnFwdSm90INS1_25CollectiveMainloopFwdSm90ILi2EN4cute5tupleIJNS5_1CILi1EEES8_S8_EEENS6_IJNS7_ILi128EEENS7_ILi96EEENS7_ILi64EEEEEELi256ENS_10bfloat16_tEfNS_4arch4Sm90ELb1ELb0ELb1ELb1ELb0ELb1ELb0ELb1ELb0ELb1ELb1ELb0EEENS1_21CollectiveEpilogueFwdINS6_IJSA_NS7_ILi256EEESB_EEES9_SE_SG_Li256ELb1ELb1ELb1ELb0EEENS1_36VarlenDynamicPersistentTileSchedulerILi128ELi96ELi256ELi128ELb1ELb1ELb1ELb1ELb1ELb1EEEEEEEEEvNT_6ParamsE)
        /*12bc*/ 	.short	0x0210
        /*12be*/ 	.short	0x0af0


	//----- nvinfo : EIATTR_SW_WAR
	.align		4
.L_599:
        /*12c0*/ 	.byte	0x04, 0x36
        /*12c2*/ 	.short	(.L_601 - .L_600)
.L_600:
        /*12c4*/ 	.word	0x00000008
.L_601:


//--------------------- .nv.info._ZN7cutlass13device_kernelIN5flash11enable_sm90INS1_16FlashAttnFwdSm90INS1_25CollectiveMainloopFwdSm90ILi2EN4cute5tupleIJNS5_1CILi1EEES8_S8_EEENS6_IJNS7_ILi128EEENS7_ILi96EEENS7_ILi64EEEEEELi256ENS_10bfloat16_tEfNS_4arch4Sm90ELb1ELb0ELb1ELb1ELb0ELb0ELb1ELb1ELb0ELb1ELb1ELb0EEENS1_21CollectiveEpilogueFwdINS6_IJSA_NS7_ILi256EEESB_EEES9_SE_SG_Li256ELb1ELb1ELb1ELb0EEENS1_36VarlenDynamicPersistentTileSchedulerILi128ELi96ELi256ELi128ELb1ELb1ELb1ELb1ELb1ELb1EEEEEEEEEvNT_6ParamsE --------------------------
	.section	.nv.info._ZN7cutlass13device_kernelIN5flash11enable_sm90INS1_16FlashAttnFwdSm90INS1_25CollectiveMainloopFwdSm90ILi2EN4cute5tupleIJNS5_1CILi1EEES8_S8_EEENS6_IJNS7_ILi128EEENS7_ILi96EEENS7_ILi64EEEEEELi256ENS_10bfloat16_tEfNS_4arch4Sm90ELb1ELb0ELb1ELb1ELb0ELb0ELb1ELb1ELb0ELb1ELb1ELb0EEENS1_21CollectiveEpilogueFwdINS6_IJSA_NS7_ILi256EEESB_EEES9_SE_SG_Li256ELb1ELb1ELb1ELb0EEENS1_36VarlenDynamicPersistentTileSchedulerILi128ELi96ELi256ELi128ELb1ELb1ELb1ELb1ELb1ELb1EEEEEEEEEvNT_6ParamsE,"",@"SHT_CUDA_INFO"
	.sectionflags	@""
	.align	4


	//----- nvinfo : EIATTR_CUDA_API_VERSION
	.align		4
        /*0000*/ 	.byte	0x04, 0x37
        /*0002*/ 	.short	(.L_603 - .L_602)
.L_602:
        /*0004*/ 	.word	0x00000082


	//----- nvinfo : EIATTR_KPARAM_INFO
	.align		4
.L_603:
        /*0008*/ 	.byte	0x04, 0x17
        /*000a*/ 	.short	(.L_605 - .L_604)
.L_604:
        /*000c*/ 	.word	0x00000000
        /*0010*/ 	.short	0x0000
        /*0012*/ 	.short	0x0070
        /*0014*/ 	.byte	0x00, 0xf0, 0x01, 0x2e


	//----- nvinfo : EIATTR_SPARSE_MMA_MASK
	.align		4
.L_605:
        /*0018*/ 	.byte	0x03, 0x50
        /*001a*/ 	.short	0x0000


	//----- nvinfo : EIATTR_MAXREG_COUNT
	.align		4
        /*001c*/ 	.byte	0x03, 0x1b
        /*001e*/ 	.short	0x00a8


	//----- nvinfo : EIATTR_NUM_BARRIERS
	.align		4
        /*0020*/ 	.byte	0x02, 0x4c
        /*0022*/ 	.byte	0x10
	.zero		1


	//----- nvinfo : EIATTR_EXTERNS
	.align		4
        /*0024*/ 	.byte	0x04, 0x0f
        /*0026*/ 	.short	(.L_607 - .L_606)


	//   ....[0]....
	.align		4
.L_606:
        /*0028*/ 	.word	index@(__assertfail)


	//----- nvinfo : EIATTR_ANNOTATIONS
	.align		4
.L_607:
        /*002c*/ 	.byte	0x04, 0x55
        /*002e*/ 	.short	(.L_609 - .L_608)


	//   ....[0]....
.L_608:
        /* <DEDUP_REMOVED lines=99> */


	//----- nvinfo : EIATTR_MERCURY_ISA_VERSION
	.align		4
.L_609:
        /*0650*/ 	.byte	0x03, 0x5f
        /*0652*/ 	.short	0x0101


	//----- nvinfo : EIATTR_UNUSED_LOAD_BYTE_OFFSET
	.align		4
        /*0654*/ 	.byte	0x04, 0x44
        /*0656*/ 	.short	(.L_611 - .L_610)


	//   ....[0]....
.L_610:
        /*0658*/ 	.word	0x00000a50
        /*065c*/ 	.word	0x0000fff0


	//   ....[1]....
        /*0660*/ 	.word	0x0000b110
        /*0664*/ 	.word	0x0000fff0


	//----- nvinfo : EIATTR_INT_WARP_WIDE_INSTR_OFFSETS
	.align		4
.L_611:
        /*0668*/ 	.byte	0x04, 0x31
        /*066a*/ 	.short	(.L_613 - .L_612)


	//   ....[0]....
.L_612:
        /*066c*/ 	.word	0x00000120


	//   ....[1]....
        /*0670*/ 	.word	0x00000160


	//   ....[2]....
        /*0674*/ 	.word	0x000001d0


	//   ....[3]....
        /*0678*/ 	.word	0x00000240


	//   ....[4]....
        /*067c*/ 	.word	0x000114b0


	//   ....[5]....
        /*0680*/ 	.word	0x00011540


	//   ....[6]....
        /*0684*/ 	.word	0x00015dd0


	//   ....[7]....
        /*0688*/ 	.word	0x00015e60


	//----- nvinfo : EIATTR_COOP_GROUP_MASK_REGIDS
	.align		4
.L_613:
        /*068c*/ 	.byte	0x04, 0x29
        /*068e*/ 	.short	(.L_615 - .L_614)


	//   ....[0]....
.L_614:
        /*0690*/ 	.word	0xffffffff


	//   ....[1]....
        /*0694*/ 	.word	0xffffffff


	//   ....[2]....
        /*0698*/ 	.word	0xffffffff


	//   ....[3]....
        /*069c*/ 	.word	0xffffffff


	//   ....[4]....
        /*06a0*/ 	.word	0xffffffff


	//   ....[5]....
        /*06a4*/ 	.word	0xffffffff


	//   ....[6]....
        /*06a8*/ 	.word	0xffffffff


	//   ....[7]....
        /*06ac*/ 	.word	0xffffffff


	//   ....[8]....
        /*06b0*/ 	.word	0xffffffff


	//   ....[9]....
        /*06b4*/ 	.word	0xffffffff


	//   ....[10]....
        /*06b8*/ 	.word	0xffffffff


	//   ....[11]....
        /*06bc*/ 	.word	0xffffffff


	//   ....[12]....
        /*06c0*/ 	.word	0xffffffff


	//   ....[13]....
        /*06c4*/ 	.word	0xffffffff


	//   ....[14]....
        /*06c8*/ 	.word	0xffffffff


	//   ....[15]....
        /*06cc*/ 	.word	0xffffffff


	//   ....[16]....
        /*06d0*/ 	.word	0xffffffff


	//   ....[17]....
        /*06d4*/ 	.word	0xffffffff


	//   ....[18]....
        /*06d8*/ 	.word	0xffffffff


	//   ....[19]....
        /*06dc*/ 	.word	0xffffffff


	//   ....[20]....
        /*06e0*/ 	.word	0xffffffff


	//   ....[21]....
        /*06e4*/ 	.word	0xffffffff


	//   ....[22]....
        /*06e8*/ 	.word	0xffffffff


	//   ....[23]....
        /*06ec*/ 	.word	0xffffffff


	//   ....[24]....
        /*06f0*/ 	.word	0xffffffff


	//   ....[25]....
        /*06f4*/ 	.word	0xffffffff


	//   ....[26]....
        /*06f8*/ 	.word	0xffffffff


	//   ....[27]....
        /*06fc*/ 	.word	0xffffffff


	//   ....[28]....
        /*0700*/ 	.word	0xffffffff


	//   ....[29]....
        /*0704*/ 	.word	0xffffffff


	//   ....[30]....
        /*0708*/ 	.word	0xffffffff


	//   ....[31]....
        /*070c*/ 	.word	0xffffffff


	//   ....[32]....
        /*0710*/ 	.word	0xffffffff


	//   ....[33]....
        /*0714*/ 	.word	0xffffffff


	//   ....[34]....
        /*0718*/ 	.word	0xffffffff


	//   ....[35]....
        /*071c*/ 	.word	0xffffffff


	//   ....[36]....
        /*0720*/ 	.word	0xffffffff


	//   ....[37]....
        /*0724*/ 	.word	0xffffffff


	//   ....[38]....
        /*0728*/ 	.word	0xffffffff


	//   ....[39]....
        /*072c*/ 	.word	0xffffffff


	//   ....[40]....
        /*0730*/ 	.word	0xffffffff


	//   ....[41]....
        /*0734*/ 	.word	0xffffffff


	//   ....[42]....
        /*0738*/ 	.word	0xffffffff


	//   ....[43]....
        /*073c*/ 	.word	0xffffffff


	//   ....[44]....
        /*0740*/ 	.word	0xffffffff


	//   ....[45]....
        /*0744*/ 	.word	0xffffffff


	//   ....[46]....
        /*0748*/ 	.word	0xffffffff


	//   ....[47]....
        /*074c*/ 	.word	0xffffffff


	//   ....[48]....
        /*0750*/ 	.word	0xffffffff


	//   ....[49]....
        /*0754*/ 	.word	0xffffffff


	//   ....[50]....
        /*0758*/ 	.word	0xffffffff


	//   ....[51]....
        /*075c*/ 	.word	0xffffffff


	//   ....[52]....
        /*0760*/ 	.word	0xffffffff


	//   ....[53]....
        /*0764*/ 	.word	0xffffffff


	//   ....[54]....
        /*0768*/ 	.word	0xffffffff


	//   ....[55]....
        /*076c*/ 	.word	0xffffffff


	//   ....[56]....
        /*0770*/ 	.word	0xffffffff


	//   ....[57]....
        /*0774*/ 	.word	0xffffffff


	//   ....[58]....
        /*0778*/ 	.word	0xffffffff


	//   ....[59]....
        /*077c*/ 	.word	0xffffffff


	//   ....[60]....
        /*0780*/ 	.word	0xffffffff


	//   ....[61]....
        /*0784*/ 	.word	0xffffffff


	//   ....[62]....
        /*0788*/ 	.word	0xffffffff


	//   ....[63]....
        /*078c*/ 	.word	0xffffffff


	//   ....[64]....
        /*0790*/ 	.word	0xffffffff


	//   ....[65]....
        /*0794*/ 	.word	0xffffffff


	//   ....[66]....
        /*0798*/ 	.word	0xffffffff


	//   ....[67]....
        /*079c*/ 	.word	0xffffffff


	//   ....[68]....
        /*07a0*/ 	.word	0xffffffff


	//   ....[69]....
        /*07a4*/ 	.word	0xffffffff


	//   ....[70]....
        /*07a8*/ 	.word	0xffffffff


	//   ....[71]....
        /*07ac*/ 	.word	0xffffffff


	//   ....[72]....
        /*07b0*/ 	.word	0xffffffff


	//   ....[73]....
        /*07b4*/ 	.word	0xffffffff


	//   ....[74]....
        /*07b8*/ 	.word	0xffffffff


	//   ....[75]....
        /*07bc*/ 	.word	0xffffffff


	//   ....[76]....
        /*07c0*/ 	.word	0xffffffff


	//   ....[77]....
        /*07c4*/ 	.word	0xffffffff


	//   ....[78]....
        /*07c8*/ 	.word	0xffffffff


	//   ....[79]....
        /*07cc*/ 	.word	0xffffffff


	//   ....[80]....
        /*07d0*/ 	.word	0xffffffff


	//   ....[81]....
        /*07d4*/ 	.word	0xffffffff


	//   ....[82]....
        /*07d8*/ 	.word	0xffffffff


	//   ....[83]....
        /*07dc*/ 	.word	0xffffffff


	//   ....[84]....
        /*07e0*/ 	.word	0xffffffff


	//   ....[85]....
        /*07e4*/ 	.word	0xffffffff


	//   ....[86]....
        /*07e8*/ 	.word	0xffffffff


	//   ....[87]....
        /*07ec*/ 	.word	0xffffffff


	//   ....[88]....
        /*07f0*/ 	.word	0xffffffff


	//   ....[89]....
        /*07f4*/ 	.word	0xffffffff


	//   ....[90]....
        /*07f8*/ 	.word	0xffffffff


	//   ....[91]....
        /*07fc*/ 	.word	0xffffffff


	//   ....[92]....
        /*0800*/ 	.word	0xffffffff


	//   ....[93]....
        /*0804*/ 	.word	0xffffffff


	//   ....[94]....
        /*0808*/ 	.word	0xffffffff


	//   ....[95]....
        /*080c*/ 	.word	0xffffffff


	//   ....[96]....
        /*0810*/ 	.word	0xffffffff


	//   ....[97]....
        /*0814*/ 	.word	0xffffffff


	//   ....[98]....
        /*0818*/ 	.word	0xffffffff


	//   ....[99]....
        /*081c*/ 	.word	0xffffffff


	//   ....[100]....
        /*0820*/ 	.word	0xffffffff


	//   ....[101]....
        /*0824*/ 	.word	0xffffffff


	//   ....[102]....
        /*0828*/ 	.word	0xffffffff


	//   ....[103]....
        /*082c*/ 	.word	0xffffffff


	//   ....[104]....
        /*0830*/ 	.word	0xffffffff


	//   ....[105]....
        /*0834*/ 	.word	0xffffffff


	//   ....[106]....
        /*0838*/ 	.word	0xffffffff


	//   ....[107]....
        /*083c*/ 	.word	0xffffffff


	//   ....[108]....
        /*0840*/ 	.word	0xffffffff


	//   ....[109]....
        /*0844*/ 	.word	0xffffffff


	//   ....[110]....
        /*0848*/ 	.word	0xffffffff


	//   ....[111]....
        /*084c*/ 	.word	0xffffffff


	//   ....[112]....
        /*0850*/ 	.word	0xffffffff


	//   ....[113]....
        /*0854*/ 	.word	0xffffffff


	//   ....[114]....
        /*0858*/ 	.word	0xffffffff


	//   ....[115]....
        /*085c*/ 	.word	0xffffffff


	//   ....[116]....
        /*0860*/ 	.word	0xffffffff


	//   ....[117]....
        /*0864*/ 	.word	0xffffffff


	//   ....[118]....
        /*0868*/ 	.word	0xffffffff


	//   ....[119]....
        /*086c*/ 	.word	0xffffffff


	//   ....[120]....
        /*0870*/ 	.word	0xffffffff


	//   ....[121]....
        /*0874*/ 	.word	0x0500000f


	//   ....[122]....
        /*0878*/ 	.word	0x0500000f


	//   ....[123]....
        /*087c*/ 	.word	0x0500000f


	//   ....[124]....
        /*0880*/ 	.word	0x0500000f


	//   ....[125]....
        /*0884*/ 	.word	0x0500000f


	//   ....[126]....
        /*0888*/ 	.word	0x0500000f


	//   ....[127]....
        /*088c*/ 	.word	0x0500000f


	//   ....[128]....
        /*0890*/ 	.word	0x0500000f


	//   ....[129]....
        /*0894*/ 	.word	0x0500000f


	//   ....[130]....
        /*0898*/ 	.word	0x0500000f


	//   ....[131]....
        /*089c*/ 	.word	0x0500000f


	//   ....[132]....
        /*08a0*/ 	.word	0x0500000f


	//   ....[133]....
        /*08a4*/ 	.word	0x0500000f


	//   ....[134]....
        /*08a8*/ 	.word	0x0500000f


	//   ....[135]....
        /*08ac*/ 	.word	0x0500000f


	//   ....[136]....
        /*08b0*/ 	.word	0x0500000f


	//   ....[137]....
        /*08b4*/ 	.word	0x0500000f


	//   ....[138]....
        /*08b8*/ 	.word	0x0500000f


	//   ....[139]....
        /*08bc*/ 	.word	0x0500000f


	//   ....[140]....
        /*08c0*/ 	.word	0x0500000f


	//   ....[141]....
        /*08c4*/ 	.word	0x0500000f


	//   ....[142]....
        /*08c8*/ 	.word	0x0500000f


	//   ....[143]....
        /*08cc*/ 	.word	0x0500000f


	//   ....[144]....
        /*08d0*/ 	.word	0x0500000f


	//   ....[145]....
        /*08d4*/ 	.word	0x0500000f


	//   ....[146]....
        /*08d8*/ 	.word	0x0500000f


	//   ....[147]....
        /*08dc*/ 	.word	0x0500000f


	//   ....[148]....
        /*08e0*/ 	.word	0x0500000f


	//   ....[149]....
        /*08e4*/ 	.word	0x0500000f


	//   ....[150]....
        /*08e8*/ 	.word	0x0500000f


	//   ....[151]....
        /*08ec*/ 	.word	0x0500000f


	//   ....[152]....
        /*08f0*/ 	.word	0x0500000f


	//   ....[153]....
        /*08f4*/ 	.word	0x0500000f


	//   ....[154]....
        /*08f8*/ 	.word	0x0500000f


	//   ....[155]....
        /*08fc*/ 	.word	0x0500000f


	//   ....[156]....
        /*0900*/ 	.word	0x0500000f


	//   ....[157]....
        /*0904*/ 	.word	0x0500000f


	//   ....[158]....
        /*0908*/ 	.word	0x0500000f


	//   ....[159]....
        /*090c*/ 	.word	0x0500000f


	//   ....[160]....
        /*0910*/ 	.word	0x0500000f


	//   ....[161]....
        /*0914*/ 	.word	0x0500000f


	//   ....[162]....
        /*0918*/ 	.word	0x0500000f


	//   ....[163]....
        /*091c*/ 	.word	0x0500000f


	//   ....[164]....
        /*0920*/ 	.word	0x0500000f


	//   ....[165]....
        /*0924*/ 	.word	0x0500000f


	//   ....[166]....
        /*0928*/ 	.word	0x0500000f


	//   ....[167]....
        /*092c*/ 	.word	0x0500000f


	//   ....[168]....
        /*0930*/ 	.word	0x0500000f


	//   ....[169]....
        /*0934*/ 	.word	0x0500000f


	//   ....[170]....
        /*0938*/ 	.word	0x0500000f


	//   ....[171]....
        /*093c*/ 	.word	0x0500000f


	//   ....[172]....
        /*0940*/ 	.word	0x0500000f


	//----- nvinfo : EIATTR_COOP_GROUP_INSTR_OFFSETS
	.align		4
.L_615:
        /*0944*/ 	.byte	0x04, 0x28
        /*0946*/ 	.short	(.L_617 - .L_616)


	//   ....[0]....
.L_616:
        /*0948*/ 	.word	0x00000060


	//   ....[1]....
        /*094c*/ 	.word	0x00000130


	//   ....[2]....
        /*0950*/ 	.word	0x000001f0


	//   ....[3]....
        /*0954*/ 	.word	0x000003c0


	//   ....[4]....
        /*0958*/ 	.word	0x00000520


	//   ....[5]....
        /*095c*/ 	.word	0x00000640


	//   ....[6]....
        /*0960*/ 	.word	0x000007a0


	//   ....[7]....
        /*0964*/ 	.word	0x00001d70


	//   ....[8]....
        /*0968*/ 	.word	0x00003180


	//   ....[9]....
        /*096c*/ 	.word	0x000031c0


	//   ....[10]....
        /*0970*/ 	.word	0x00003850


	//   ....[11]....
        /*0974*/ 	.word	0x00003a80


	//   ....[12]....
        /*0978*/ 	.word	0x00003f10


	//   ....[13]....
        /*097c*/ 	.word	0x00004090


	//   ....[14]....
        /*0980*/ 	.word	0x00005710


	//   ....[15]....
        /*0984*/ 	.word	0x000059b0


	//   ....[16]....
        /*0988*/ 	.word	0x000062f0


	//   ....[17]....
        /*098c*/ 	.word	0x000063d0


	//   ....[18]....
        /*0990*/ 	.word	0x00006d90


	//   ....[19]....
        /*0994*/ 	.word	0x00006df0


	//   ....[20]....
        /*0998*/ 	.word	0x00008c90


	//   ....[21]....
        /*099c*/ 	.word	0x00008cf0


	//   ....[22]....
        /*09a0*/ 	.word	0x00009740


	//   ....[23]....
        /*09a4*/ 	.word	0x000097a0


	//   ....[24]....
        /*09a8*/ 	.word	0x0000a700


	//   ....[25]....
        /*09ac*/ 	.word	0x0000a730


	//   ....[26]....
        /*09b0*/ 	.word	0x0000a770


	//   ....[27]....
        /*09b4*/ 	.word	0x0000a780


	//   ....[28]....
        /*09b8*/ 	.word	0x0000c160


	//   ....[29]....
        /*09bc*/ 	.word	0x0000c170


	//   ....[30]....
        /*09c0*/ 	.word	0x0000c180


	//   ....[31]....
        /*09c4*/ 	.word	0x0000c1d0


	//   ....[32]....
        /*09c8*/ 	.word	0x0000cc80


	//   ....[33]....
        /*09cc*/ 	.word	0x0000cca0


	//   ....[34]....
        /*09d0*/ 	.word	0x0000ce20


	//   ....[35]....
        /*09d4*/ 	.word	0x0000ce40


	//   ....[36]....
        /*09d8*/ 	.word	0x0000cf80


	//   ....[37]....
        /*09dc*/ 	.word	0x0000cfa0


	//   ....[38]....
        /*09e0*/ 	.word	0x0000d0f0


	//   ....[39]....
        /*09e4*/ 	.word	0x0000d110


	//   ....[40]....
        /*09e8*/ 	.word	0x0000d650


	//   ....[41]....
        /*09ec*/ 	.word	0x0000d690


	//   ....[42]....
        /*09f0*/ 	.word	0x0000e190


	//   ....[43]....
        /*09f4*/ 	.word	0x0000e1a0


	//   ....[44]....
        /*09f8*/ 	.word	0x0000f2e0


	//   ....[45]....
        /*09fc*/ 	.word	0x0000f310


	//   ....[46]....
        /*0a00*/ 	.word	0x0000f480


	//   ....[47]....
        /*0a04*/ 	.word	0x0000f4a0


	//   ....[48]....
        /*0a08*/ 	.word	0x0000f5e0


	//   ....[49]....
        /*0a0c*/ 	.word	0x0000f600


	//   ....[50]....
        /*0a10*/ 	.word	0x0000f750


	//   ....[51]....
        /*0a14*/ 	.word	0x0000f770


	//   ....[52]....
        /*0a18*/ 	.word	0x0000f940


	//   ....[53]....
        /*0a1c*/ 	.word	0x0000fb80


	//   ....[54]....
        /*0a20*/ 	.word	0x0000fbb0


	//   ....[55]....
        /*0a24*/ 	.word	0x0000fbe0


	//   ....[56]....
        /*0a28*/ 	.word	0x0000fc10


	//   ....[57]....
        /*0a2c*/ 	.word	0x0000fc40


	//   ....[58]....
        /*0a30*/ 	.word	0x0000fc70


	//   ....[59]....
        /*0a34*/ 	.word	0x0000fe10


	//   ....[60]....
        /*0a38*/ 	.word	0x0000fe40


	//   ....[61]....
        /*0a3c*/ 	.word	0x0000fe70


	//   ....[62]....
        /*0a40*/ 	.word	0x0000fea0


	//   ....[63]....
        /*0a44*/ 	.word	0x0000fed0


	//   ....[64]....
        /*0a48*/ 	.word	0x0000ff00


	//   ....[65]....
        /*0a4c*/ 	.word	0x0000ffa0


	//   ....[66]....
        /*0a50*/ 	.word	0x0000ffd0


	//   ....[67]....
        /*0a54*/ 	.word	0x0000ffe0


	//   ....[68]....
        /*0a58*/ 	.word	0x00010010


	//   ....[69]....
        /*0a5c*/ 	.word	0x00011a90


	//   ....[70]....
        /*0a60*/ 	.word	0x00012540


	//   ....[71]....
        /*0a64*/ 	.word	0x00012570


	//   ....[72]....
        /*0a68*/ 	.word	0x00012590


	//   ....[73]....
        /*0a6c*/ 	.word	0x000125d0


	//   ....[74]....
        /*0a70*/ 	.word	0x000126d0


	//   ....[75]....
        /*0a74*/ 	.word	0x000126f0


	//   ....[76]....
        /*0a78*/ 	.word	0x00012780


	//   ....[77]....
        /*0a7c*/ 	.word	0x00012790


	//   ....[78]....
        /*0a80*/ 	.word	0x00012820


	//   ....[79]....
        /*0a84*/ 	.word	0x00012840


	//   ....[80]....
        /*0a88*/ 	.word	0x000128e0


	//   ....[81]....
        /*0a8c*/ 	.word	0x00012900


	//   ....[82]....
        /*0a90*/ 	.word	0x00012990


	//   ....[83]....
        /*0a94*/ 	.word	0x000129b0


	//   ....[84]....
        /*0a98*/ 	.word	0x00012a40


	//   ....[85]....
        /*0a9c*/ 	.word	0x00012a50


	//   ....[86]....
        /*0aa0*/ 	.word	0x00013120


	//   ....[87]....
        /*0aa4*/ 	.word	0x00013180


	//   ....[88]....
        /*0aa8*/ 	.word	0x00013190


	//   ....[89]....
        /*0aac*/ 	.word	0x00013230


	//   ....[90]....
        /*0ab0*/ 	.word	0x000132c0


	//   ....[91]....
        /*0ab4*/ 	.word	0x000132d0


	//   ....[92]....
        /*0ab8*/ 	.word	0x00013360


	//   ....[93]....
        /*0abc*/ 	.word	0x00013370


	//   ....[94]....
        /*0ac0*/ 	.word	0x000133e0


	//   ....[95]....
        /*0ac4*/ 	.word	0x000133f0


	//   ....[96]....
        /*0ac8*/ 	.word	0x00013470


	//   ....[97]....
        /*0acc*/ 	.word	0x00013480


	//   ....[98]....
        /*0ad0*/ 	.word	0x00013500


	//   ....[99]....
        /*0ad4*/ 	.word	0x00013510


	//   ....[100]....
        /*0ad8*/ 	.word	0x00013520


	//   ....[101]....
        /*0adc*/ 	.word	0x00013560


	//   ....[102]....
        /*0ae0*/ 	.word	0x000160f0


	//   ....[103]....
        /*0ae4*/ 	.word	0x00016120


	//   ....[104]....
        /*0ae8*/ 	.word	0x00016180


	//   ....[105]....
        /*0aec*/ 	.word	0x000161b0


	//   ....[106]....
        /*0af0*/ 	.word	0x000161e0


	//   ....[107]....
        /*0af4*/ 	.word	0x00016210


	//   ....[108]....
        /*0af8*/ 	.word	0x00016240


	//   ....[109]....
        /*0afc*/ 	.word	0x00016270


	//   ....[110]....
        /*0b00*/ 	.word	0x00016430


	//   ....[111]....
        /*0b04*/ 	.word	0x00016460


	//   ....[112]....
        /*0b08*/ 	.word	0x00016490


	//   ....[113]....
        /*0b0c*/ 	.word	0x000164c0


	//   ....[114]....
        /*0b10*/ 	.word	0x000164f0


	//   ....[115]....
        /*0b14*/ 	.word	0x00016520


	//   ....[116]....
        /*0b18*/ 	.word	0x000165f0


	//   ....[117]....
        /*0b1c*/ 	.word	0x00016610


	//   ....[118]....
        /*0b20*/ 	.word	0x00016620


	//   ....[119]....
        /*0b24*/ 	.word	0x000166a0


	//   ....[120]....
        /*0b28*/ 	.word	0x000171e0


	//   ....[121]....
        /*0b2c*/ 	.word	0x000177c0


	//   ....[122]....
        /*0b30*/ 	.word	0x00017940


	//   ....[123]....
        /*0b34*/ 	.word	0x000179a0


	//   ....[124]....
        /*0b38*/ 	.word	0x00017a30


	//   ....[125]....
        /*0b3c*/ 	.word	0x00017a90


	//   ....[126]....
        /*0b40*/ 	.word	0x00017b30


	//   ....[127]....
        /*0b44*/ 	.word	0x00017c20


	//   ....[128]....
        /*0b48*/ 	.word	0x00017d50


	//   ....[129]....
        /*0b4c*/ 	.word	0x00017df0


	//   ....[130]....
        /*0b50*/ 	.word	0x00017ec0


	//   ....[131]....
        /*0b54*/ 	.word	0x00017f60


	//   ....[132]....
        /*0b58*/ 	.word	0x00018030


	//   ....[133]....
        /*0b5c*/ 	.word	0x000180d0


	//   ....[134]....
        /*0b60*/ 	.word	0x000181a0


	//   ....[135]....
        /*0b64*/ 	.word	0x00018240


	//   ....[136]....
        /*0b68*/ 	.word	0x000182f0


	//   ....[137]....
        /*0b6c*/ 	.word	0x000183d0


	//   ....[138]....
        /*0b70*/ 	.word	0x00018630


	//   ....[139]....
        /*0b74*/ 	.word	0x000186e0


	//   ....[140]....
        /*0b78*/ 	.word	0x000187e0


	//   ....[141]....
        /*0b7c*/ 	.word	0x000188d0


	//   ....[142]....
        /*0b80*/ 	.word	0x00018990


	//   ....[143]....
        /*0b84*/ 	.word	0x00018a50


	//   ....[144]....
        /*0b88*/ 	.word	0x00018b10


	//   ....[145]....
        /*0b8c*/ 	.word	0x00018bd0


	//   ....[146]....
        /*0b90*/ 	.word	0x00018c90


	//   ....[147]....
        /*0b94*/ 	.word	0x00018d50


	//   ....[148]....
        /*0b98*/ 	.word	0x00018e10


	//   ....[149]....
        /*0b9c*/ 	.word	0x00018ec0


	//   ....[150]....
        /*0ba0*/ 	.word	0x00018fc0


	//   ....[151]....
        /*0ba4*/ 	.word	0x00019010


	//   ....[152]....
        /*0ba8*/ 	.word	0x00019070


	//   ....[153]....
        /*0bac*/ 	.word	0x00019150


	//   ....[154]....
        /*0bb0*/ 	.word	0x00019480


	//   ....[155]....
        /*0bb4*/ 	.word	0x00019520


	//   ....[156]....
        /*0bb8*/ 	.word	0x000196c0


	//   ....[157]....
        /*0bbc*/ 	.word	0x00019740


	//   ....[158]....
        /*0bc0*/ 	.word	0x000197c0


	//   ....[159]....
        /*0bc4*/ 	.word	0x00019840


	//   ....[160]....
        /*0bc8*/ 	.word	0x000198c0


	//   ....[161]....
        /*0bcc*/ 	.word	0x00019950


	//   ....[162]....
        /*0bd0*/ 	.word	0x000199f0


	//   ....[163]....
        /*0bd4*/ 	.word	0x00019aa0


	//   ....[164]....
        /*0bd8*/ 	.word	0x00019b20


	//   ....[165]....
        /*0bdc*/ 	.word	0x00019ba0


	//   ....[166]....
        /*0be0*/ 	.word	0x00019c20


	//   ....[167]....
        /*0be4*/ 	.word	0x00019cb0


	//   ....[168]....
        /*0be8*/ 	.word	0x00019d30


	//   ....[169]....
        /*0bec*/ 	.word	0x00019de0


	//   ....[170]....
        /*0bf0*/ 	.word	0x00019e30


	//   ....[171]....
        /*0bf4*/ 	.word	0x00019ef0


	//   ....[172]....
        /*0bf8*/ 	.word	0x0001a020


	//----- nvinfo : EIATTR_REG_RECONFIG
	.align		4
.L_617:
        /*0bfc*/ 	.byte	0x01, 0x54
	.zero		2


	//----- nvinfo : EIATTR_SYSCALL_OFFSETS
	.align		4
        /*0c00*/ 	.byte	0x04, 0x46
        /*0c02*/ 	.short	(.L_619 - .L_618)


	//   ....[0]....
.L_618:
        /*0c04*/ 	.word	0x00001f70


	//   ....[1]....
        /*0c08*/ 	.word	0x000116b0


	//   ....[2]....
        /*0c0c*/ 	.word	0x00011800


	//   ....[3]....
        /*0c10*/ 	.word	0x00011900


	//   ....[4]....
        /*0c14*/ 	.word	0x00012160


	//   ....[5]....
        /*0c18*/ 	.word	0x00012d60


	//----- nvinfo : EIATTR_MBARRIER_INSTR_OFFSETS
	.align		4
.L_619:
        /*0c1c*/ 	.byte	0x04, 0x39
        /*0c1e*/ 	.short	(.L_621 - .L_620)


	//   ....[0]....
.L_620:
        /*0c20*/ 	.word	0x00000260
        /*0c24*/ 	.word	0x000000ff
        /*0c28*/ 	.word	0x00032400
        /*0c2c*/ 	.short	0x0100
        /*0c2e*/ 	.byte	0x08
	.zero		1


	//   ....[1]....
        /*0c30*/ 	.word	0x00000270
        /*0c34*/ 	.word	0x000000ff
        /*0c38*/ 	.word	0x00032410
        /*0c3c*/ 	.short	0x0100
        /*0c3e*/ 	.byte	0x08
	.zero		1


	//   ....[2]....
        /*0c40*/ 	.word	0x00000280
        /*0c44*/ 	.word	0x000000ff
        /*0c48*/ 	.word	0x00032420
        /*0c4c*/ 	.short	0x0100
        /*0c4e*/ 	.byte	0x08
	.zero		1


	//   ....[3]....
        /*0c50*/ 	.word	0x00000370
        /*0c54*/ 	.word	0x000000ff
        /*0c58*/ 	.word	0x00032430
        /*0c5c*/ 	.short	0x0100
        /*0c5e*/ 	.byte	0x08
	.zero		1


	//   ....[4]....
        /*0c60*/ 	.word	0x00000380
        /*0c64*/ 	.word	0x000000ff
        /*0c68*/ 	.word	0x00032440
        /*0c6c*/ 	.short	0x0100
        /*0c6e*/ 	.byte	0x08
	.zero		1


	//   ....[5]....
        /*0c70*/ 	.word	0x00000390
        /*0c74*/ 	.word	0x000000ff
        /*0c78*/ 	.word	0x00032438
        /*0c7c*/ 	.short	0x0100
        /*0c7e*/ 	.byte	0x08
	.zero		1


	//   ....[6]....
        /*0c80*/ 	.word	0x000003a0
        /*0c84*/ 	.word	0x000000ff
        /*0c88*/ 	.word	0x00032448
        /*0c8c*/ 	.short	0x0100
        /*0c8e*/ 	.byte	0x08
	.zero		1


	//   ....[7]....
        /*0c90*/ 	.word	0x000004d0
        /*0c94*/ 	.word	0x000000ff
        /*0c98*/ 	.word	0x00032450
        /*0c9c*/ 	.short	0x0100
        /*0c9e*/ 	.byte	0x08
	.zero		1


	//   ....[8]....
        /*0ca0*/ 	.word	0x000004e0
        /*0ca4*/ 	.word	0x000000ff
        /*0ca8*/ 	.word	0x00032460
        /*0cac*/ 	.short	0x0100
        /*0cae*/ 	.byte	0x08
	.zero		1


	//   ....[9]....
        /*0cb0*/ 	.word	0x000004f0
        /*0cb4*/ 	.word	0x000000ff
        /*0cb8*/ 	.word	0x00032458
        /*0cbc*/ 	.short	0x0100
        /*0cbe*/ 	.byte	0x08
	.zero		1


	//   ....[10]....
        /*0cc0*/ 	.word	0x00000500
        /*0cc4*/ 	.word	0x000000ff
        /*0cc8*/ 	.word	0x00032468
        /*0ccc*/ 	.short	0x0100
        /*0cce*/ 	.byte	0x08
	.zero		1


	//   ....[11]....
        /*0cd0*/ 	.word	0x000005f0
        /*0cd4*/ 	.word	0x000000ff
        /*0cd8*/ 	.word	0x00032470
        /*0cdc*/ 	.short	0x0100
        /*0cde*/ 	.byte	0x06
	.zero		1


	//   ....[12]....
        /*0ce0*/ 	.word	0x00000600
        /*0ce4*/ 	.word	0x000000ff
        /*0ce8*/ 	.word	0x00032480
        /*0cec*/ 	.short	0x0100
        /*0cee*/ 	.byte	0x06
	.zero		1


	//   ....[13]....
        /*0cf0*/ 	.word	0x00000610
        /*0cf4*/ 	.word	0x000000ff
        /*0cf8*/ 	.word	0x00032478
        /*0cfc*/ 	.short	0x0100
        /*0cfe*/ 	.byte	0x06
	.zero		1


	//   ....[14]....
        /*0d00*/ 	.word	0x00000620
        /*0d04*/ 	.word	0x000000ff
        /*0d08*/ 	.word	0x00032488
        /*0d0c*/ 	.short	0x0100
        /*0d0e*/ 	.byte	0x06
	.zero		1


	//   ....[15]....
        /*0d10*/ 	.word	0x00000750
        /*0d14*/ 	.word	0x000000ff
        /*0d18*/ 	.word	0x00032490
        /*0d1c*/ 	.short	0x0100
        /*0d1e*/ 	.byte	0x08
	.zero		1


	//   ....[16]....
        /*0d20*/ 	.word	0x00000760
        /*0d24*/ 	.word	0x000000ff
        /*0d28*/ 	.word	0x000324a0
        /*0d2c*/ 	.short	0x0100
        /*0d2e*/ 	.byte	0x08
	.zero		1


	//   ....[17]....
        /*0d30*/ 	.word	0x00000770
        /*0d34*/ 	.word	0x000000ff
        /*0d38*/ 	.word	0x00032498
        /*0d3c*/ 	.short	0x0100
        /*0d3e*/ 	.byte	0x08
	.zero		1


	//   ....[18]....
        /*0d40*/ 	.word	0x00000780
        /*0d44*/ 	.word	0x000000ff
        /*0d48*/ 	.word	0x000324a8
        /*0d4c*/ 	.short	0x0100
        /*0d4e*/ 	.byte	0x08
	.zero		1


	//   ....[19]....
        /*0d50*/ 	.word	0x000008b0
        /*0d54*/ 	.word	0x000000ff
        /*0d58*/ 	.word	0x000324b0
        /*0d5c*/ 	.short	0x0100
        /*0d5e*/ 	.byte	0x08
	.zero		1


	//   ....[20]....
        /*0d60*/ 	.word	0x000008c0
        /*0d64*/ 	.word	0x000000ff
        /*0d68*/ 	.word	0x000324c0
        /*0d6c*/ 	.short	0x0100
        /*0d6e*/ 	.byte	0x08
	.zero		1


	//   ....[21]....
        /*0d70*/ 	.word	0x000008d0
        /*0d74*/ 	.word	0x000000ff
        /*0d78*/ 	.word	0x000324b8
        /*0d7c*/ 	.short	0x0100
        /*0d7e*/ 	.byte	0x08
	.zero		1


	//   ....[22]....
        /*0d80*/ 	.word	0x000008e0
        /*0d84*/ 	.word	0x000000ff
        /*0d88*/ 	.word	0x000324c8
        /*0d8c*/ 	.short	0x0100
        /*0d8e*/ 	.byte	0x08
	.zero		1


	//   ....[23]....
        /*0d90*/ 	.word	0x00002030
        /*0d94*/ 	.word	0x00000005
        /*0d98*/ 	.word	0x00032400
        /*0d9c*/ 	.short	0x010a
        /*0d9e*/ 	.byte	0x3f
	.zero		1


	//   ....[24]....
        /*0da0*/ 	.word	0x000020e0
        /*0da4*/ 	.word	0x00000000
        /*0da8*/ 	.word	0x00032430
        /*0dac*/ 	.short	0x010a
        /*0dae*/ 	.byte	0x3f
	.zero		1


	//   ....[25]....
        /*0db0*/ 	.word	0x00002120
        /*0db4*/ 	.word	0x00000000
        /*0db8*/ 	.word	0x00032430
        /*0dbc*/ 	.short	0x010a
        /*0dbe*/ 	.byte	0x3f
	.zero		1


	//   ....[26]....
        /*0dc0*/ 	.word	0x00002420
        /*0dc4*/ 	.word	0x00000005
        /*0dc8*/ 	.word	0x00032410
        /*0dcc*/ 	.short	0x010a
        /*0dce*/ 	.byte	0x3f
	.zero		1


	//   ....[27]....
        /*0dd0*/ 	.word	0x00002460
        /*0dd4*/ 	.word	0x00000000
        /*0dd8*/ 	.word	0x00032450
        /*0ddc*/ 	.short	0x010a
        /*0dde*/ 	.byte	0x3f
	.zero		1


	//   ....[28]....
        /*0de0*/ 	.word	0x000024a0
        /*0de4*/ 	.word	0x00000000
        /*0de8*/ 	.word	0x00032450
        /*0dec*/ 	.short	0x010a
        /*0dee*/ 	.byte	0x3f
	.zero		1


	//   ....[29]....
        /*0df0*/ 	.word	0x00004280
        /*0df4*/ 	.word	0x00000015
        /*0df8*/ 	.word	0x00000000
        /*0dfc*/ 	.short	0x0101
        /*0dfe*/ 	.byte	0x3f
	.zero		1


	//   ....[30]....
        /*0e00*/ 	.word	0x00004c90
        /*0e04*/ 	.word	0x00000000
        /*0e08*/ 	.word	0x00000000
        /*0e0c*/ 	.short	0x0101
        /*0e0e*/ 	.byte	0x3f
	.zero		1


	//   ....[31]....
        /*0e10*/ 	.word	0x00004dd0
        /*0e14*/ 	.word	0x000000ff
        /*0e18*/ 	.word	0x00032430
        /*0e1c*/ 	.short	0x010a
        /*0e1e*/ 	.byte	0x05
	.zero		1


	//   ....[32]....
        /*0e20*/ 	.word	0x00004e10
        /*0e24*/ 	.word	0x000000ff
        /*0e28*/ 	.word	0x00032430
        /*0e2c*/ 	.short	0x010a
        /*0e2e*/ 	.byte	0x05
	.zero		1


	//   ....[33]....
        /*0e30*/ 	.word	0x00005020
        /*0e34*/ 	.word	0x000000ff
        /*0e38*/ 	.word	0x00032450
        /*0e3c*/ 	.short	0x010a
        /*0e3e*/ 	.byte	0x05
	.zero		1


	//   ....[34]....
        /*0e40*/ 	.word	0x00005060
        /*0e44*/ 	.word	0x000000ff
        /*0e48*/ 	.word	0x00032450
        /*0e4c*/ 	.short	0x010a
        /*0e4e*/ 	.byte	0x05
	.zero		1


	//   ....[35]....
        /*0e50*/ 	.word	0x00007220
        /*0e54*/ 	.word	0x000000c5
        /*0e58*/ 	.word	0x00000000
        /*0e5c*/ 	.short	0x0101
        /*0e5e*/ 	.byte	0x3f
	.zero		1


	//   ....[36]....
        /*0e60*/ 	.word	0x00007d10
        /*0e64*/ 	.word	0x0000000c
        /*0e68*/ 	.word	0x00000000
        /*0e6c*/ 	.short	0x0101
        /*0e6e*/ 	.byte	0x3f
	.zero		1


	//   ....[37]....
        /*0e70*/ 	.word	0x00007e60
        /*0e74*/ 	.word	0x000000ff
        /*0e78*/ 	.word	0x00032430
        /*0e7c*/ 	.short	0x010a
        /*0e7e*/ 	.byte	0x05
	.zero		1


	//   ....[38]....
        /*0e80*/ 	.word	0x00007ea0
        /*0e84*/ 	.word	0x000000ff
        /*0e88*/ 	.word	0x00032430
        /*0e8c*/ 	.short	0x010a
        /*0e8e*/ 	.byte	0x05
	.zero		1


	//   ....[39]....
        /*0e90*/ 	.word	0x000080b0
        /*0e94*/ 	.word	0x000000ff
        /*0e98*/ 	.word	0x00032450
        /*0e9c*/ 	.short	0x010a
        /*0e9e*/ 	.byte	0x05
	.zero		1


	//   ....[40]....
        /*0ea0*/ 	.word	0x000080f0
        /*0ea4*/ 	.word	0x000000ff
        /*0ea8*/ 	.word	0x00032450
        /*0eac*/ 	.short	0x010a
        /*0eae*/ 	.byte	0x05
	.zero		1


	//   ....[41]....
        /*0eb0*/ 	.word	0x00009940
        /*0eb4*/ 	.word	0x00000099
        /*0eb8*/ 	.word	0x00000000
        /*0ebc*/ 	.short	0x0101
        /*0ebe*/ 	.byte	0x3f
	.zero		1


	//   ....[42]....
        /*0ec0*/ 	.word	0x0000a660
        /*0ec4*/ 	.word	0x00000015
        /*0ec8*/ 	.word	0x00000000
        /*0ecc*/ 	.short	0x0101
        /*0ece*/ 	.byte	0x3f
	.zero		1


	//   ....[43]....
        /*0ed0*/ 	.word	0x0000cc60
        /*0ed4*/ 	.word	0x00000000
        /*0ed8*/ 	.word	0x00000000
        /*0edc*/ 	.short	0x0101
        /*0ede*/ 	.byte	0x3f
	.zero		1


	//   ....[44]....
        /*0ee0*/ 	.word	0x0000d630
        /*0ee4*/ 	.word	0x00000009
        /*0ee8*/ 	.word	0x00000000
        /*0eec*/ 	.short	0x0101
        /*0eee*/ 	.byte	0x3f
	.zero		1


	//   ....[45]....
        /*0ef0*/ 	.word	0x00011d00
        /*0ef4*/ 	.word	0x00000000
        /*0ef8*/ 	.word	0x00032440
        /*0efc*/ 	.short	0x010a
        /*0efe*/ 	.byte	0x3f
	.zero		1


	//   ....[46]....
        /*0f00*/ 	.word	0x00012b10
        /*0f04*/ 	.word	0x00000012
        /*0f08*/ 	.word	0x00032400
        /*0f0c*/ 	.short	0x0107
        /*0f0e*/ 	.byte	0x3f
	.zero		1


	//   ....[47]....
        /*0f10*/ 	.word	0x00012bb0
        /*0f14*/ 	.word	0x00000012
        /*0f18*/ 	.word	0x00032400
        /*0f1c*/ 	.short	0x0101
        /*0f1e*/ 	.byte	0x3f
	.zero		1


	//   ....[48]....
        /*0f20*/ 	.word	0x000136a0
        /*0f24*/ 	.word	0x00000012
        /*0f28*/ 	.word	0x00032410
        /*0f2c*/ 	.short	0x0107
        /*0f2e*/ 	.byte	0x3f
	.zero		1


	//   ....[49]....
        /*0f30*/ 	.word	0x000137a0
        /*0f34*/ 	.word	0x00000012
        /*0f38*/ 	.word	0x00032410
        /*0f3c*/ 	.short	0x0101
        /*0f3e*/ 	.byte	0x3f
	.zero		1


	//   ....[50]....
        /*0f40*/ 	.word	0x000137c0
        /*0f44*/ 	.word	0x00000012
        /*0f48*/ 	.word	0x00032420
        /*0f4c*/ 	.short	0x010a
        /*0f4e*/ 	.byte	0x3f
	.zero		1


	//   ....[51]....
        /*0f50*/ 	.word	0x000138a0
        /*0f54*/ 	.word	0x00000002
        /*0f58*/ 	.word	0x00032460
        /*0f5c*/ 	.short	0x010a
        /*0f5e*/ 	.byte	0x3f
	.zero		1


	//   ....[52]....
        /*0f60*/ 	.word	0x00014170
        /*0f64*/ 	.word	0x00000002
        /*0f68*/ 	.word	0x00032440
        /*0f6c*/ 	.short	0x010a
        /*0f6e*/ 	.byte	0x3f
	.zero		1


	//   ....[53]....
        /*0f70*/ 	.word	0x000143a0
        /*0f74*/ 	.word	0x00000002
        /*0f78*/ 	.word	0x00032460
        /*0f7c*/ 	.short	0x010a
        /*0f7e*/ 	.byte	0x3f
	.zero		1


	//   ....[54]....
        /*0f80*/ 	.word	0x00014bb0
        /*0f84*/ 	.word	0x00000002
        /*0f88*/ 	.word	0x00032440
        /*0f8c*/ 	.short	0x010a
        /*0f8e*/ 	.byte	0x3f
	.zero		1


	//   ....[55]....
        /*0f90*/ 	.word	0x00014de0
        /*0f94*/ 	.word	0x00000002
        /*0f98*/ 	.word	0x00032460
        /*0f9c*/ 	.short	0x010a
        /*0f9e*/ 	.byte	0x3f
	.zero		1


	//   ....[56]....
        /*0fa0*/ 	.word	0x00015580
        /*0fa4*/ 	.word	0x00000003
        /*0fa8*/ 	.word	0x00032440
        /*0fac*/ 	.short	0x010a
        /*0fae*/ 	.byte	0x3f
	.zero		1


	//   ....[57]....
        /*0fb0*/ 	.word	0x000157b0
        /*0fb4*/ 	.word	0x00000003
        /*0fb8*/ 	.word	0x00032460
        /*0fbc*/ 	.short	0x010a
        /*0fbe*/ 	.byte	0x3f
	.zero		1


	//   ....[58]....
        /*0fc0*/ 	.word	0x00017160
        /*0fc4*/ 	.word	0x00000000
        /*0fc8*/ 	.word	0x00032420
        /*0fcc*/ 	.short	0x010a
        /*0fce*/ 	.byte	0x3f
	.zero		1


	//   ....[59]....
        /*0fd0*/ 	.word	0x00017350
        /*0fd4*/ 	.word	0x00000006
        /*0fd8*/ 	.word	0x00000000
        /*0fdc*/ 	.short	0x010a
        /*0fde*/ 	.byte	0x3f
	.zero		1


	//   ....[60]....
        /*0fe0*/ 	.word	0x00017380
        /*0fe4*/ 	.word	0x00000007
        /*0fe8*/ 	.word	0x00000000
        /*0fec*/ 	.short	0x010a
        /*0fee*/ 	.byte	0x3f
	.zero		1


	//   ....[61]....
        /*0ff0*/ 	.word	0x000173e0
        /*0ff4*/ 	.word	0x00000004
        /*0ff8*/ 	.word	0x00000000
        /*0ffc*/ 	.short	0x010a
        /*0ffe*/ 	.byte	0x3f
	.zero		1


	//   ....[62]....
        /*1000*/ 	.word	0x00017410
        /*1004*/ 	.word	0x00000003
        /*1008*/ 	.word	0x00000000
        /*100c*/ 	.short	0x010a
        /*100e*/ 	.byte	0x3f
	.zero		1


	//   ....[63]....
        /*1010*/ 	.word	0x00017470
        /*1014*/ 	.word	0x00000005
        /*1018*/ 	.word	0x00032400
        /*101c*/ 	.short	0x010a
        /*101e*/ 	.byte	0x3f
	.zero		1


	//   ....[64]....
        /*1020*/ 	.word	0x000174c0
        /*1024*/ 	.word	0x00000000
        /*1028*/ 	.word	0x00032430
        /*102c*/ 	.short	0x010a
        /*102e*/ 	.byte	0x3f
	.zero		1


	//   ....[65]....
        /*1030*/ 	.word	0x00017510
        /*1034*/ 	.word	0x00000005
        /*1038*/ 	.word	0x00032410
        /*103c*/ 	.short	0x010a
        /*103e*/ 	.byte	0x3f
	.zero		1


	//   ....[66]....
        /*1040*/ 	.word	0x00017560
        /*1044*/ 	.word	0x00000000
        /*1048*/ 	.word	0x00032450
        /*104c*/ 	.short	0x010a
        /*104e*/ 	.byte	0x3f
	.zero		1


	//   ....[67]....
        /*1050*/ 	.word	0x000175c0
        /*1054*/ 	.word	0x00000014
        /*1058*/ 	.word	0x00032430
        /*105c*/ 	.short	0x010a
        /*105e*/ 	.byte	0x3f
	.zero		1


	//   ....[68]....
        /*1060*/ 	.word	0x00017620
        /*1064*/ 	.word	0x00000014
        /*1068*/ 	.word	0x00032450
        /*106c*/ 	.short	0x010a
        /*106e*/ 	.byte	0x3f
	.zero		1


	//   ....[69]....
        /*1070*/ 	.word	0x00017680
        /*1074*/ 	.word	0x00000014
        /*1078*/ 	.word	0x00032430
        /*107c*/ 	.short	0x010a
        /*107e*/ 	.byte	0x3f
	.zero		1


	//   ....[70]....
        /*1080*/ 	.word	0x000176e0
        /*1084*/ 	.word	0x00000014
        /*1088*/ 	.word	0x00032450
        /*108c*/ 	.short	0x010a
        /*108e*/ 	.byte	0x3f
	.zero		1


	//   ....[71]....
        /*1090*/ 	.word	0x00017880
        /*1094*/ 	.word	0x00000000
        /*1098*/ 	.word	0x00032440
        /*109c*/ 	.short	0x010a
        /*109e*/ 	.byte	0x3f
	.zero		1


	//   ....[72]....
        /*10a0*/ 	.word	0x00019190
        /*10a4*/ 	.word	0x00000012
        /*10a8*/ 	.word	0x00032420
        /*10ac*/ 	.short	0x010a
        /*10ae*/ 	.byte	0x3f
	.zero		1


	//   ....[73]....
        /*10b0*/ 	.word	0x000191e0
        /*10b4*/ 	.word	0x00000002
        /*10b8*/ 	.word	0x00032460
        /*10bc*/ 	.short	0x010a
        /*10be*/ 	.byte	0x3f
	.zero		1


	//   ....[74]....
        /*10c0*/ 	.word	0x00019230
        /*10c4*/ 	.word	0x00000002
        /*10c8*/ 	.word	0x00032440
        /*10cc*/ 	.short	0x010a
        /*10ce*/ 	.byte	0x3f
	.zero		1


	//   ....[75]....
        /*10d0*/ 	.word	0x00019280
        /*10d4*/ 	.word	0x00000002
        /*10d8*/ 	.word	0x00032460
        /*10dc*/ 	.short	0x010a
        /*10de*/ 	.byte	0x3f
	.zero		1


	//   ....[76]....
        /*10e0*/ 	.word	0x000192d0
        /*10e4*/ 	.word	0x00000002
        /*10e8*/ 	.word	0x00032440
        /*10ec*/ 	.short	0x010a
        /*10ee*/ 	.byte	0x3f
	.zero		1


	//   ....[77]....
        /*10f0*/ 	.word	0x00019320
        /*10f4*/ 	.word	0x00000002
        /*10f8*/ 	.word	0x00032460
        /*10fc*/ 	.short	0x010a
        /*10fe*/ 	.byte	0x3f
	.zero		1


	//   ....[78]....
        /*1100*/ 	.word	0x00019370
        /*1104*/ 	.word	0x00000003
        /*1108*/ 	.word	0x00032440
        /*110c*/ 	.short	0x010a
        /*110e*/ 	.byte	0x3f
	.zero		1


	//   ....[79]....
        /*1110*/ 	.word	0x000193c0
        /*1114*/ 	.word	0x00000003
        /*1118*/ 	.word	0x00032460
        /*111c*/ 	.short	0x010a
        /*111e*/ 	.byte	0x3f
	.zero		1


	//   ....[80]....
        /*1120*/ 	.word	0x00019f40
        /*1124*/ 	.word	0x00000000
        /*1128*/ 	.word	0x00032420
        /*112c*/ 	.short	0x010a
        /*112e*/ 	.byte	0x3f
	.zero		1


	//   ....[81]....
        /*1130*/ 	.word	0x0001a0e0
        /*1134*/ 	.word	0x00000006
        /*1138*/ 	.word	0x00000000
        /*113c*/ 	.short	0x010a
        /*113e*/ 	.byte	0x3f
	.zero		1


	//   ....[82]....
        /*1140*/ 	.word	0x0001a130
        /*1144*/ 	.word	0x00000007
        /*1148*/ 	.word	0x00000000
        /*114c*/ 	.short	0x010a
        /*114e*/ 	.byte	0x3f
	.zero		1


	//   ....[83]....
        /*1150*/ 	.word	0x0001a180
        /*1154*/ 	.word	0x00000004
        /*1158*/ 	.word	0x00000000
        /*115c*/ 	.short	0x010a
        /*115e*/ 	.byte	0x3f
	.zero		1


	//----- nvinfo : EIATTR_NUM_MBARRIERS
	.align		4
.L_621:
        /*1160*/ 	.byte	0x03, 0x38
        /*1162*/ 	.short	0x0017


	//----- nvinfo : EIATTR_EXIT_INSTR_OFFSETS
	.align		4
        /*1164*/ 	.byte	0x04, 0x1c
        /*1166*/ 	.short	(.L_623 - .L_622)


	//   ....[0]....
.L_622:
        /*1168*/ 	.word	0x00000a90


	//   ....[1]....
        /*116c*/ 	.word	0x0000f8e0


	//   ....[2]....
        /*1170*/ 	.word	0x00017460


	//----- nvinfo : EIATTR_MAX_THREADS
	.align		4
.L_623:
        /*1174*/ 	.byte	0x04, 0x05
        /*1176*/ 	.short	(.L_625 - .L_624)
.L_624:
        /*1178*/ 	.word	0x00000180
        /*117c*/ 	.word	0x00000001
        /*1180*/ 	.word	0x00000001


	//----- nvinfo : EIATTR_CRS_STACK_SIZE
	.align		4
.L_625:
        /*1184*/ 	.byte	0x04, 0x1e
        /*1186*/ 	.short	(.L_627 - .L_626)
.L_626:
        /*1188*/ 	.word	0x00000000


	//----- nvinfo : EIATTR_CBANK_PARAM_SIZE
	.align		4
.L_627:
        /*118c*/ 	.byte	0x03, 0x19
        /*118e*/ 	.short	0x0bf0


	//----- nvinfo : EIATTR_PARAM_CBANK
	.align		4
        /*1190*/ 	.byte	0x04, 0x0a
        /*1192*/ 	.short	(.L_629 - .L_628)
	.align		4
.L_628:
        /*1194*/ 	.word	index@(.nv.constant0._ZN7cutlass13device_kernelIN5flash11enable_sm90INS1_16FlashAttnFwdSm90INS1_25CollectiveMainloopFwdSm90ILi2EN4cute5tupleIJNS5_1CILi1EEES8_S8_EEENS6_IJNS7_ILi128EEENS7_ILi96EEENS7_ILi64EEEEEELi256ENS_10bfloat16_tEfNS_4arch4Sm90ELb1ELb0ELb1ELb1ELb0ELb0ELb1ELb1ELb0ELb1ELb1ELb0EEENS1_21CollectiveEpilogueFwdINS6_IJSA_NS7_ILi256EEESB_EEES9_SE_SG_Li256ELb1ELb1ELb1ELb0EEENS1_36VarlenDynamicPersistentTileSchedulerILi128ELi96ELi256ELi128ELb1ELb1ELb1ELb1ELb1ELb1EEEEEEEEEvNT_6ParamsE)
        /*1198*/ 	.short	0x0210
        /*119a*/ 	.short	0x0bf0


	//----- nvinfo : EIATTR_SW_WAR
	.align		4
.L_629:
        /*119c*/ 	.byte	0x04, 0x36
        /*119e*/ 	.short	(.L_631 - .L_630)
.L_630:
        /*11a0*/ 	.word	0x00000008
.L_631:


//--------------------- .nv.info._ZN7cutlass13device_kernelIN5flash11enable_sm90INS1_16FlashAttnFwdSm90INS1_25CollectiveMainloopFwdSm90ILi2EN4cute5tupleIJNS5_1CILi1EEES8_S8_EEENS6_IJNS7_ILi128EEENS7_ILi96EEENS7_ILi64EEEEEELi256ENS_10bfloat16_tEfNS_4arch4Sm90ELb1ELb0ELb1ELb1ELb0ELb1ELb1ELb1ELb0ELb1ELb1ELb0EEENS1_21CollectiveEpilogueFwdINS6_IJSA_NS7_ILi256EEESB_EEES9_SE_SG_Li256ELb1ELb1ELb1ELb0EEENS1_36VarlenDynamicPersistentTileSchedulerILi128ELi96ELi256ELi128ELb1ELb1ELb1ELb1ELb1ELb1EEEEEEEEEvNT_6ParamsE --------------------------
	.section	.nv.info._ZN7cutlass13device_kernelIN5flash11enable_sm90INS1_16FlashAttnFwdSm90INS1_25CollectiveMainloopFwdSm90ILi2EN4cute5tupleIJNS5_1CILi1EEES8_S8_EEENS6_IJNS7_ILi128EEENS7_ILi96EEENS7_ILi64EEEEEELi256ENS_10bfloat16_tEfNS_4arch4Sm90ELb1ELb0ELb1ELb1ELb0ELb1ELb1ELb1ELb0ELb1ELb1ELb0EEENS1_21CollectiveEpilogueFwdINS6_IJSA_NS7_ILi256EEESB_EEES9_SE_SG_Li256ELb1ELb1ELb1ELb0EEENS1_36VarlenDynamicPersistentTileSchedulerILi128ELi96ELi256ELi128ELb1ELb1ELb1ELb1ELb1ELb1EEEEEEEEEvNT_6ParamsE,"",@"SHT_CUDA_INFO"
	.sectionflags	@""
	.align	4


	//----- nvinfo : EIATTR_CUDA_API_VERSION
	.align		4
        /*0000*/ 	.byte	0x04, 0x37
        /*0002*/ 	.short	(.L_633 - .L_632)
.L_632:
        /*0004*/ 	.word	0x00000082


	//----- nvinfo : EIATTR_KPARAM_INFO
	.align		4
.L_633:
        /*0008*/ 	.byte	0x04, 0x17
        /*000a*/ 	.short	(.L_635 - .L_634)
.L_634:
        /*000c*/ 	.word	0x00000000
        /*0010*/ 	.short	0x0000
        /*0012*/ 	.short	0x0070
        /*0014*/ 	.byte	0x00, 0xf0, 0x01, 0x2e


	//----- nvinfo : EIATTR_SPARSE_MMA_MASK
	.align		4
.L_635:
        /*0018*/ 	.byte	0x03, 0x50
        /*001a*/ 	.short	0x0000


	//----- nvinfo : EIATTR_MAXREG_COUNT
	.align		4
        /*001c*/ 	.byte	0x03, 0x1b
        /*001e*/ 	.short	0x00a8


	//----- nvinfo : EIATTR_NUM_BARRIERS
	.align		4
        /*0020*/ 	.byte	0x02, 0x4c
        /*0022*/ 	.byte	0x10
	.zero		1


	//----- nvinfo : EIATTR_EXTERNS
	.align		4
        /*0024*/ 	.byte	0x04, 0x0f
        /*0026*/ 	.short	(.L_637 - .L_636)


	//   ....[0]....
	.align		4
.L_636:
        /*0028*/ 	.word	index@(__assertfail)


	//----- nvinfo : EIATTR_ANNOTATIONS
	.align		4
.L_637:
        /*002c*/ 	.byte	0x04, 0x55
        /*002e*/ 	.short	(.L_639 - .L_638)


	//   ....[0]....
.L_638:
        /* <DEDUP_REMOVED lines=250> */


	//----- nvinfo : EIATTR_MERCURY_ISA_VERSION
	.align		4
.L_639:
        /*0fc0*/ 	.byte	0x03, 0x5f
        /*0fc2*/ 	.short	0x0101


	//----- nvinfo : EIATTR_UNUSED_LOAD_BYTE_OFFSET
	.align		4
        /*0fc4*/ 	.byte	0x04, 0x44
        /*0fc6*/ 	.short	(.L_641 - .L_640)


	//   ....[0]....
.L_640:
        /*0fc8*/ 	.word	0x00000af0
        /*0fcc*/ 	.word	0x0000fff0


	//   ....[1]....
        /*0fd0*/ 	.word	0x00014230
        /*0fd4*/ 	.word	0x0000fff0


	//----- nvinfo : EIATTR_INT_WARP_WIDE_INSTR_OFFSETS
	.align		4
.L_641:
        /*0fd8*/ 	.byte	0x04, 0x31
        /*0fda*/ 	.short	(.L_643 - .L_642)


	//   ....[0]....
.L_642:
        /*0fdc*/ 	.word	0x00000190


	//   ....[1]....
        /*0fe0*/ 	.word	0x000001d0


	//   ....[2]....
        /*0fe4*/ 	.word	0x00000240


	//   ....[3]....
        /*0fe8*/ 	.word	0x00000250


	//   ....[4]....
        /*0fec*/ 	.word	0x0001d360


	//   ....[5]....
        /*0ff0*/ 	.word	0x0001d3f0


	//   ....[6]....
        /*0ff4*/ 	.word	0x00021dc0


	//   ....[7]....
        /*0ff8*/ 	.word	0x00021e50


	//----- nvinfo : EIATTR_COOP_GROUP_MASK_REGIDS
	.align		4
.L_643:
        /*0ffc*/ 	.byte	0x04, 0x29
        /*0ffe*/ 	.short	(.L_645 - .L_644)


	//   ....[0]....
.L_644:
        /*1000*/ 	.word	0xffffffff


	//   ....[1]....
        /*1004*/ 	.word	0xffffffff


	//   ....[2]....
        /*1008*/ 	.word	0xffffffff


	//   ....[3]....
        /*100c*/ 	.word	0xffffffff


	//   ....[4]....
        /*1010*/ 	.word	0xffffffff


	//   ....[5]....
        /*1014*/ 	.word	0xffffffff


	//   ....[6]....
        /*1018*/ 	.word	0xffffffff


	//   ....[7]....
        /*101c*/ 	.word	0xffffffff


	//   ....[8]....
        /*1020*/ 	.word	0xffffffff


	//   ....[9]....
        /*1024*/ 	.word	0xffffffff


	//   ....[10]....
        /*1028*/ 	.word	0xffffffff


	//   ....[11]....
        /*102c*/ 	.word	0xffffffff


	//   ....[12]....
        /*1030*/ 	.word	0xffffffff


	//   ....[13]....
        /*1034*/ 	.word	0xffffffff


	//   ....[14]....
        /*1038*/ 	.word	0xffffffff


	//   ....[15]....
        /*103c*/ 	.word	0xffffffff


	//   ....[16]....
        /*1040*/ 	.word	0xffffffff


	//   ....[17]....
        /*1044*/ 	.word	0xffffffff


	//   ....[18]....
        /*1048*/ 	.word	0xffffffff


	//   ....[19]....
        /*104c*/ 	.word	0xffffffff


	//   ....[20]....
        /*1050*/ 	.word	0xffffffff


	//   ....[21]....
        /*1054*/ 	.word	0xffffffff


	//   ....[22]....
        /*1058*/ 	.word	0xffffffff


	//   ....[23]....
        /*105c*/ 	.word	0xffffffff


	//   ....[24]....
        /*1060*/ 	.word	0xffffffff


	//   ....[25]....
        /*1064*/ 	.word	0xffffffff


	//   ....[26]....
        /*1068*/ 	.word	0xffffffff


	//   ....[27]....
        /*106c*/ 	.word	0xffffffff


	//   ....[28]....
        /*1070*/ 	.word	0xffffffff


	//   ....[29]....
        /*1074*/ 	.word	0xffffffff


	//   ....[30]....
        /*1078*/ 	.word	0xffffffff


	//   ....[31]....
        /*107c*/ 	.word	0xffffffff


	//   ....[32]....
        /*1080*/ 	.word	0xffffffff


	//   ....[33]....
        /*1084*/ 	.word	0xffffffff


	//   ....[34]....
        /*1088*/ 	.word	0xffffffff


	//   ....[35]....
        /*108c*/ 	.word	0xffffffff


	//   ....[36]....
        /*1090*/ 	.word	0xffffffff


	//   ....[37]....
        /*1094*/ 	.word	0xffffffff


	//   ....[38]....
        /*1098*/ 	.word	0xffffffff


	//   ....[39]....
        /*109c*/ 	.word	0xffffffff


	//   ....[40]....
        /*10a0*/ 	.word	0xffffffff


	//   ....[41]....
        /*10a4*/ 	.word	0xffffffff


	//   ....[42]....
        /*10a8*/ 	.word	0xffffffff


	//   ....[43]....
        /*10ac*/ 	.word	0xffffffff


	//   ....[44]....
        /*10b0*/ 	.word	0xffffffff


	//   ....[45]....
        /*10b4*/ 	.word	0xffffffff


	//   ....[46]....
        /*10b8*/ 	.word	0xffffffff


	//   ....[47]....
        /*10bc*/ 	.word	0xffffffff


	//   ....[48]....
        /*10c0*/ 	.word	0xffffffff


	//   ....[49]....
        /*10c4*/ 	.word	0xffffffff


	//   ....[50]....
        /*10c8*/ 	.word	0xffffffff


	//   ....[51]....
        /*10cc*/ 	.word	0xffffffff


	//   ....[52]....
        /*10d0*/ 	.word	0xffffffff


	//   ....[53]....
        /*10d4*/ 	.word	0xffffffff


	//   ....[54]....
        /*10d8*/ 	.word	0xffffffff


	//   ....[55]....
        /*10dc*/ 	.word	0xffffffff


	//   ....[56]....
        /*10e0*/ 	.word	0xffffffff


	//   ....[57]....
        /*10e4*/ 	.word	0xffffffff


	//   ....[58]....
        /*10e8*/ 	.word	0xffffffff


	//   ....[59]....
        /*10ec*/ 	.word	0xffffffff


	//   ....[60]....
        /*10f0*/ 	.word	0xffffffff


	//   ....[61]....
        /*10f4*/ 	.word	0xffffffff


	//   ....[62]....
        /*10f8*/ 	.word	0xffffffff


	//   ....[63]....
        /*10fc*/ 	.word	0xffffffff


	//   ....[64]....
        /*1100*/ 	.word	0xffffffff


	//   ....[65]....
        /*1104*/ 	.word	0xffffffff


	//   ....[66]....
        /*1108*/ 	.word	0xffffffff


	//   ....[67]....
        /*110c*/ 	.word	0xffffffff


	//   ....[68]....
        /*1110*/ 	.word	0xffffffff


	//   ....[69]....
        /*1114*/ 	.word	0xffffffff


	//   ....[70]....
        /*1118*/ 	.word	0xffffffff


	//   ....[71]....
        /*111c*/ 	.word	0xffffffff


	//   ....[72]....
        /*1120*/ 	.word	0xffffffff


	//   ....[73]....
        /*1124*/ 	.word	0xffffffff


	//   ....[74]....
        /*1128*/ 	.word	0xffffffff


	//   ....[75]....
        /*112c*/ 	.word	0xffffffff


	//   ....[76]....
        /*1130*/ 	.word	0xffffffff


	//   ....[77]....
        /*1134*/ 	.word	0xffffffff


	//   ....[78]....
        /*1138*/ 	.word	0xffffffff


	//   ....[79]....
        /*113c*/ 	.word	0xffffffff


	//   ....[80]....
        /*1140*/ 	.word	0xffffffff


	//   ....[81]....
        /*1144*/ 	.word	0xffffffff


	//   ....[82]....
        /*1148*/ 	.word	0xffffffff


	//   ....[83]....
        /*114c*/ 	.word	0xffffffff


	//   ....[84]....
        /*1150*/ 	.word	0xffffffff


	//   ....[85]....
        /*1154*/ 	.word	0xffffffff


	//   ....[86]....
        /*1158*/ 	.word	0xffffffff


	//   ....[87]....
        /*115c*/ 	.word	0xffffffff


	//   ....[88]....
        /*1160*/ 	.word	0xffffffff


	//   ....[89]....
        /*1164*/ 	.word	0xffffffff


	//   ....[90]....
        /*1168*/ 	.word	0xffffffff


	//   ....[91]....
        /*116c*/ 	.word	0xffffffff


	//   ....[92]....
        /*1170*/ 	.word	0xffffffff


	//   ....[93]....
        /*1174*/ 	.word	0xffffffff


	//   ....[94]....
        /*1178*/ 	.word	0xffffffff


	//   ....[95]....
        /*117c*/ 	.word	0xffffffff


	//   ....[96]....
        /*1180*/ 	.word	0xffffffff


	//   ....[97]....
        /*1184*/ 	.word	0xffffffff


	//   ....[98]....
        /*1188*/ 	.word	0xffffffff


	//   ....[99]....
        /*118c*/ 	.word	0xffffffff


	//   ....[100]....
        /*1190*/ 	.word	0xffffffff


	//   ....[101]....
        /*1194*/ 	.word	0xffffffff


	//   ....[102]....
        /*1198*/ 	.word	0xffffffff


	//   ....[103]....
        /*119c*/ 	.word	0xffffffff


	//   ....[104]....
        /*11a0*/ 	.word	0xffffffff


	//   ....[105]....
        /*11a4*/ 	.word	0xffffffff


	//   ....[106]....
        /*11a8*/ 	.word	0xffffffff


	//   ....[107]....
        /*11ac*/ 	.word	0xffffffff


	//   ....[108]....
        /*11b0*/ 	.word	0xffffffff


	//   ....[109]....
        /*11b4*/ 	.word	0xffffffff


	//   ....[110]....
        /*11b8*/ 	.word	0xffffffff


	//   ....[111]....
        /*11bc*/ 	.word	0xffffffff


	//   ....[112]....
        /*11c0*/ 	.word	0xffffffff


	//   ....[113]....
        /*11c4*/ 	.word	0xffffffff


	//   ....[114]....
        /*11c8*/ 	.word	0xffffffff


	//   ....[115]....
        /*11cc*/ 	.word	0xffffffff


	//   ....[116]....
        /*11d0*/ 	.word	0xffffffff


	//   ....[117]....
        /*11d4*/ 	.word	0xffffffff


	//   ....[118]....
        /*11d8*/ 	.word	0xffffffff


	//   ....[119]....
        /*11dc*/ 	.word	0xffffffff


	//   ....[120]....
        /*11e0*/ 	.word	0xffffffff


	//   ....[121]....
        /*11e4*/ 	.word	0xffffffff


	//   ....[122]....
        /*11e8*/ 	.word	0xffffffff


	//   ....[123]....
        /*11ec*/ 	.word	0xffffffff


	//   ....[124]....
        /*11f0*/ 	.word	0xffffffff


	//   ....[125]....
        /*11f4*/ 	.word	0xffffffff


	//   ....[126]....
        /*11f8*/ 	.word	0xffffffff


	//   ....[127]....
        /*11fc*/ 	.word	0xffffffff


	//   ....[128]....
        /*1200*/ 	.word	0xffffffff


	//   ....[129]....
        /*1204*/ 	.word	0xffffffff


	//   ....[130]....
        /*1208*/ 	.word	0xffffffff


	//   ....[131]....
        /*120c*/ 	.word	0xffffffff


	//   ....[132]....
        /*1210*/ 	.word	0xffffffff


	//   ....[133]....
        /*1214*/ 	.word	0xffffffff


	//   ....[134]....
        /*1218*/ 	.word	0xffffffff


	//   ....[135]....
        /*121c*/ 	.word	0xffffffff


	//   ....[136]....
        /*1220*/ 	.word	0xffffffff


	//   ....[137]....
        /*1224*/ 	.word	0xffffffff


	//   ....[138]....
        /*1228*/ 	.word	0x0500000f


	//   ....[139]....
        /*122c*/ 	.word	0x0500000f


	//   ....[140]....
        /*1230*/ 	.word	0x0500000f


	//   ....[141]....
        /*1234*/ 	.word	0x0500000f


	//   ....[142]....
        /*1238*/ 	.word	0x0500000f


	//   ....[143]....
        /*123c*/ 	.word	0x0500000f


	//   ....[144]....
        /*1240*/ 	.word	0x0500000f


	//   ....[145]....
        /*1244*/ 	.word	0x0500000f


	//   ....[146]....
        /*1248*/ 	.word	0x0500000f


	//   ....[147]....
        /*124c*/ 	.word	0x0500000f


	//   ....[148]....
        /*1250*/ 	.word	0x0500000f


	//   ....[149]....
        /*1254*/ 	.word	0x0500000f


	//   ....[150]....
        /*1258*/ 	.word	0x0500000f


	//   ....[151]....
        /*125c*/ 	.word	0x0500000f


	//   ....[152]....
        /*1260*/ 	.word	0x0500000f


	//   ....[153]....
        /*1264*/ 	.word	0x0500000f


	//   ....[154]....
        /*1268*/ 	.word	0x0500000f


	//   ....[155]....
        /*126c*/ 	.word	0x0500000f


	//   ....[156]....
        /*1270*/ 	.word	0x0500000f


	//   ....[157]....
        /*1274*/ 	.word	0x0500000f


	//   ....[158]....
        /*1278*/ 	.word	0x0500000f


	//   ....[159]....
        /*127c*/ 	.word	0x0500000f


	//   ....[160]....
        /*1280*/ 	.word	0x0500000f


	//   ....[161]....
        /*1284*/ 	.word	0x0500000f


	//   ....[162]....
        /*1288*/ 	.word	0x0500000f


	//   ....[163]....
        /*128c*/ 	.word	0x0500000f


	//   ....[164]....
        /*1290*/ 	.word	0x0500000f


	//   ....[165]....
        /*1294*/ 	.word	0x0500000f


	//   ....[166]....
        /*1298*/ 	.word	0x0500000f


	//   ....[167]....
        /*129c*/ 	.word	0x0500000f


	//   ....[168]....
        /*12a0*/ 	.word	0x0500000f


	//   ....[169]....
        /*12a4*/ 	.word	0x0500000f


	//   ....[170]....
        /*12a8*/ 	.word	0x0500000f


	//   ....[171]....
        /*12ac*/ 	.word	0x0500000f


	//   ....[172]....
        /*12b0*/ 	.word	0x0500000f


	//   ....[173]....
        /*12b4*/ 	.word	0x0500000f


	//   ....[174]....
        /*12b8*/ 	.word	0x0500000f


	//   ....[175]....
        /*12bc*/ 	.word	0x0500000f


	//   ....[176]....
        /*12c0*/ 	.word	0x0500000f


	//   ....[177]....
        /*12c4*/ 	.word	0x0500000f


	//   ....[178]....
        /*12c8*/ 	.word	0x0500000f


	//   ....[179]....
        /*12cc*/ 	.word	0x0500000f


	//   ....[180]....
        /*12d0*/ 	.word	0x0500000f


	//   ....[181]....
        /*12d4*/ 	.word	0x0500000f


	//   ....[182]....
        /*12d8*/ 	.word	0x0500000f


	//   ....[183]....
        /*12dc*/ 	.word	0x0500000f


	//   ....[184]....
        /*12e0*/ 	.word	0x0500000f


	//   ....[185]....
        /*12e4*/ 	.word	0x0500000f


	//   ....[186]....
        /*12e8*/ 	.word	0x0500000f


	//   ....[187]....
        /*12ec*/ 	.word	0x0500000f


	//   ....[188]....
        /*12f0*/ 	.word	0x0500000f


	//   ....[189]....
        /*12f4*/ 	.word	0x0500000f


	//   ....[190]....
        /*12f8*/ 	.word	0x0500000f


	//   ....[191]....
        /*12fc*/ 	.word	0x0500000f


	//   ....[192]....
        /*1300*/ 	.word	0x0500000f


	//   ....[193]....
        /*1304*/ 	.word	0x0500000f


	//   ....[194]....
        /*1308*/ 	.word	0x0500000f


	//   ....[195]....
        /*130c*/ 	.word	0x0500000f


	//   ....[196]....
        /*1310*/ 	.word	0x0500000f


	//   ....[197]....
        /*1314*/ 	.word	0x0500000f


	//   ....[198]....
        /*1318*/ 	.word	0x0500000f


	//   ....[199]....
        /*131c*/ 	.word	0x0500000f


	//   ....[200]....
        /*1320*/ 	.word	0x0500000f


	//   ....[201]....
        /*1324*/ 	.word	0x0500000f


	//   ....[202]....
        /*1328*/ 	.word	0x0500000f


	//   ....[203]....
        /*132c*/ 	.word	0x0500000f


	//   ....[204]....
        /*1330*/ 	.word	0x0500000f


	//   ....[205]....
        /*1334*/ 	.word	0x0500000f


	//   ....[206]....
        /*1338*/ 	.word	0x0500000f


	//   ....[207]....
        /*133c*/ 	.word	0x0500000f


	//   ....[208]....
        /*1340*/ 	.word	0x0500000f


	//   ....[209]....
        /*1344*/ 	.word	0x0500000f


	//   ....[210]....
        /*1348*/ 	.word	0x0500000f


	//   ....[211]....
        /*134c*/ 	.word	0x0500000f


	//   ....[212]....
        /*1350*/ 	.word	0x0500000f


	//   ....[213]....
        /*1354*/ 	.word	0x0500000f


	//   ....[214]....
        /*1358*/ 	.word	0x0500000f


	//   ....[215]....
        /*135c*/ 	.word	0x0500000f


	//   ....[216]....
        /*1360*/ 	.word	0x0500000f


	//   ....[217]....
        /*1364*/ 	.word	0x0500000f


	//   ....[218]....
        /*1368*/ 	.word	0x0500000f


	//   ....[219]....
        /*136c*/ 	.word	0x0500000f


	//   ....[220]....
        /*1370*/ 	.word	0x0500000f


	//   ....[221]....
        /*1374*/ 	.word	0x0500000f


	//   ....[222]....
        /*1378*/ 	.word	0x0500000f


	//   ....[223]....
        /*137c*/ 	.word	0x0500000f


	//   ....[224]....
        /*1380*/ 	.word	0x0500000f


	//   ....[225]....
        /*1384*/ 	.word	0x0500000f


	//   ....[226]....
        /*1388*/ 	.word	0x0500000f


	//   ....[227]....
        /*138c*/ 	.word	0x0500000f


	//----- nvinfo : EIATTR_COOP_GROUP_INSTR_OFFSETS
	.align		4
.L_645:
        /*1390*/ 	.byte	0x04, 0x28
        /*1392*/ 	.short	(.L_647 - .L_646)


	//   ....[0]....
.L_646:
        /*1394*/ 	.word	0x00000070


	//   ....[1]....
        /*1398*/ 	.word	0x000001a0


	//   ....[2]....
        /*139c*/ 	.word	0x000001f0


	//   ....[3]....
        /*13a0*/ 	.word	0x00000440


	//   ....[4]....
        /*13a4*/ 	.word	0x000005a0


	//   ....[5]....
        /*13a8*/ 	.word	0x000006c0


	//   ....[6]....
        /*13ac*/ 	.word	0x00000820


	//   ....[7]....
        /*13b0*/ 	.word	0x00006ea0


	//   ....[8]....
        /*13b4*/ 	.word	0x00007690


	//   ....[9]....
        /*13b8*/ 	.word	0x000076a0


	//   ....[10]....
        /*13bc*/ 	.word	0x000076b0


	//   ....[11]....
        /*13c0*/ 	.word	0x000076c0


	//   ....[12]....
        /*13c4*/ 	.word	0x000079c0


	//   ....[13]....
        /*13c8*/ 	.word	0x000079d0


	//   ....[14]....
        /*13cc*/ 	.word	0x000079e0


	//   ....[15]....
        /*13d0*/ 	.word	0x000079f0


	//   ....[16]....
        /*13d4*/ 	.word	0x00008d10


	//   ....[17]....
        /*13d8*/ 	.word	0x00008d20


	//   ....[18]....
        /*13dc*/ 	.word	0x00008d30


	//   ....[19]....
        /*13e0*/ 	.word	0x00008d60


	//   ....[20]....
        /*13e4*/ 	.word	0x00008e40


	//   ....[21]....
        /*13e8*/ 	.word	0x00008e60


	//   ....[22]....
        /*13ec*/ 	.word	0x00008e70


	//   ....[23]....
        /*13f0*/ 	.word	0x00008ef0


	//   ....[24]....
        /*13f4*/ 	.word	0x0000b520


	//   ....[25]....
        /*13f8*/ 	.word	0x0000b750


	//   ....[26]....
        /*13fc*/ 	.word	0x0000bcd0


	//   ....[27]....
        /*1400*/ 	.word	0x0000bd40


	//   ....[28]....
        /*1404*/ 	.word	0x0000c400


	//   ....[29]....
        /*1408*/ 	.word	0x0000c450


	//   ....[30]....
        /*140c*/ 	.word	0x0000e1a0


	//   ....[31]....
        /*1410*/ 	.word	0x0000e1f0


	//   ....[32]....
        /*1414*/ 	.word	0x0000e930


	//   ....[33]....
        /*1418*/ 	.word	0x0000e990


	//   ....[34]....
        /*141c*/ 	.word	0x0000f1b0


	//   ....[35]....
        /*1420*/ 	.word	0x0000f1e0


	//   ....[36]....
        /*1424*/ 	.word	0x00011bb0


	//   ....[37]....
        /*1428*/ 	.word	0x00011c20


	//   ....[38]....
        /*142c*/ 	.word	0x00012230


	//   ....[39]....
        /*1430*/ 	.word	0x00012280


	//   ....[40]....
        /*1434*/ 	.word	0x00013780


	//   ....[41]....
        /*1438*/ 	.word	0x00013810


	//   ....[42]....
        /*143c*/ 	.word	0x00013820


	//   ....[43]....
        /*1440*/ 	.word	0x00013880


	//   ....[44]....
        /*1444*/ 	.word	0x000152f0


	//   ....[45]....
        /*1448*/ 	.word	0x00015310


	//   ....[46]....
        /*144c*/ 	.word	0x00015320


	//   ....[47]....
        /*1450*/ 	.word	0x00015330


	//   ....[48]....
        /*1454*/ 	.word	0x00015d40


	//   ....[49]....
        /*1458*/ 	.word	0x00015d50


	//   ....[50]....
        /*145c*/ 	.word	0x00015f90


	//   ....[51]....
        /*1460*/ 	.word	0x00015fa0


	//   ....[52]....
        /*1464*/ 	.word	0x000161a0


	//   ....[53]....
        /*1468*/ 	.word	0x000161b0


	//   ....[54]....
        /*146c*/ 	.word	0x000163b0


	//   ....[55]....
        /*1470*/ 	.word	0x000163c0


	//   ....[56]....
        /*1474*/ 	.word	0x00016860


	//   ....[57]....
        /*1478*/ 	.word	0x00016870


	//   ....[58]....
        /*147c*/ 	.word	0x000174f0


	//   ....[59]....
        /*1480*/ 	.word	0x00017500


	//   ....[60]....
        /*1484*/ 	.word	0x00019750


	//   ....[61]....
        /*1488*/ 	.word	0x00019760


	//   ....[62]....
        /*148c*/ 	.word	0x00019970


	//   ....[63]....
        /*1490*/ 	.word	0x00019980


	//   ....[64]....
        /*1494*/ 	.word	0x00019b80


	//   ....[65]....
        /*1498*/ 	.word	0x00019b90


	//   ....[66]....
        /*149c*/ 	.word	0x00019d90


	//   ....[67]....
        /*14a0*/ 	.word	0x00019da0


	//   ....[68]....
        /*14a4*/ 	.word	0x0001a000


	//   ....[69]....
        /*14a8*/ 	.word	0x0001a230


	//   ....[70]....
        /*14ac*/ 	.word	0x0001a260


	//   ....[71]....
        /*14b0*/ 	.word	0x0001a290


	//   ....[72]....
        /*14b4*/ 	.word	0x0001a2c0


	//   ....[73]....
        /*14b8*/ 	.word	0x0001a2f0


	//   ....[74]....
        /*14bc*/ 	.word	0x0001a320


	//   ....[75]....
        /*14c0*/ 	.word	0x0001a4c0


	//   ....[76]....
        /*14c4*/ 	.word	0x0001a4f0


	//   ....[77]....
        /*14c8*/ 	.word	0x0001a520


	//   ....[78]....
        /*14cc*/ 	.word	0x0001a550


	//   ....[79]....
        /*14d0*/ 	.word	0x0001a580


	//   ....[80]....
        /*14d4*/ 	.word	0x0001a5b0


	//   ....[81]....
        /*14d8*/ 	.word	0x0001a650


	//   ....[82]....
        /*14dc*/ 	.word	0x0001a680


	//   ....[83]....
        /*14e0*/ 	.word	0x0001a690


	//   ....[84]....
        /*14e4*/ 	.word	0x0001a6c0


	//   ....[85]....
        /*14e8*/ 	.word	0x0001bcb0


	//   ....[86]....
        /*14ec*/ 	.word	0x0001d940


	//   ....[87]....
        /*14f0*/ 	.word	0x0001e3f0


	//   ....[88]....
        /*14f4*/ 	.word	0x0001e420


	//   ....[89]....
        /*14f8*/ 	.word	0x0001e440


	//   ....[90]....
        /*14fc*/ 	.word	0x0001e480


	//   ....[91]....
        /*1500*/ 	.word	0x0001e580


	//   ....[92]....
        /*1504*/ 	.word	0x0001e5a0


	//   ....[93]....
        /*1508*/ 	.word	0x0001e630


	//   ....[94]....
        /*150c*/ 	.word	0x0001e640


	//   ....[95]....
        /*1510*/ 	.word	0x0001e6d0


	//   ....[96]....
        /*1514*/ 	.word	0x0001e6f0


	//   ....[97]....
        /*1518*/ 	.word	0x0001e790


	//   ....[98]....
        /*151c*/ 	.word	0x0001e7b0


	//   ....[99]....
        /*1520*/ 	.word	0x0001e840


	//   ....[100]....
        /*1524*/ 	.word	0x0001e860


	//   ....[101]....
        /*1528*/ 	.word	0x0001e8f0


	//   ....[102]....
        /*152c*/ 	.word	0x0001e900


	//   ....[103]....
        /*1530*/ 	.word	0x0001f030


	//   ....[104]....
        /*1534*/ 	.word	0x0001f040


	//   ....[105]....
        /*1538*/ 	.word	0x0001f0f0


	//   ....[106]....
        /*153c*/ 	.word	0x0001f100


	//   ....[107]....
        /*1540*/ 	.word	0x0001f1c0


	//   ....[108]....
        /*1544*/ 	.word	0x0001f1d0


	//   ....[109]....
        /*1548*/ 	.word	0x0001f290


	//   ....[110]....
        /*154c*/ 	.word	0x0001f2a0


	//   ....[111]....
        /*1550*/ 	.word	0x0001f340


	//   ....[112]....
        /*1554*/ 	.word	0x0001f350


	//   ....[113]....
        /*1558*/ 	.word	0x0001f400


	//   ....[114]....
        /*155c*/ 	.word	0x0001f410


	//   ....[115]....
        /*1560*/ 	.word	0x0001f4c0


	//   ....[116]....
        /*1564*/ 	.word	0x0001f4d0


	//   ....[117]....
        /*1568*/ 	.word	0x0001f4e0


	//   ....[118]....
        /*156c*/ 	.word	0x0001f550


	//   ....[119]....
        /*1570*/ 	.word	0x000220e0


	//   ....[120]....
        /*1574*/ 	.word	0x00022110


	//   ....[121]....
        /*1578*/ 	.word	0x00022170


	//   ....[122]....
        /*157c*/ 	.word	0x000221a0


	//   ....[123]....
        /*1580*/ 	.word	0x000221d0


	//   ....[124]....
        /*1584*/ 	.word	0x00022200


	//   ....[125]....
        /*1588*/ 	.word	0x00022230


	//   ....[126]....
        /*158c*/ 	.word	0x00022260


	//   ....[127]....
        /*1590*/ 	.word	0x00022420


	//   ....[128]....
        /*1594*/ 	.word	0x00022450


	//   ....[129]....
        /*1598*/ 	.word	0x00022480


	//   ....[130]....
        /*159c*/ 	.word	0x000224b0


	//   ....[131]....
        /*15a0*/ 	.word	0x000224e0


	//   ....[132]....
        /*15a4*/ 	.word	0x00022510


	//   ....[133]....
        /*15a8*/ 	.word	0x000225e0


	//   ....[134]....
        /*15ac*/ 	.word	0x00022600


	//   ....[135]....
        /*15b0*/ 	.word	0x00022610


	//   ....[136]....
        /*15b4*/ 	.word	0x00022690


	//   ....[137]....
        /*15b8*/ 	.word	0x000231d0


	//   ....[138]....
        /*15bc*/ 	.word	0x000235e0


	//   ....[139]....
        /*15c0*/ 	.word	0x00023680


	//   ....[140]....
        /*15c4*/ 	.word	0x00023710


	//   ....[141]....
        /*15c8*/ 	.word	0x00023760


	//   ....[142]....
        /*15cc*/ 	.word	0x000237b0


	//   ....[143]....
        /*15d0*/ 	.word	0x00023840


	//   ....[144]....
        /*15d4*/ 	.word	0x000238d0


	//   ....[145]....
        /*15d8*/ 	.word	0x00023920


	//   ....[146]....
        /*15dc*/ 	.word	0x00023970


	//   ....[147]....
        /*15e0*/ 	.word	0x00023a70


	//   ....[148]....
        /*15e4*/ 	.word	0x00023b20


	//   ....[149]....
        /*15e8*/ 	.word	0x00023b70


	//   ....[150]....
        /*15ec*/ 	.word	0x00023bc0


	//   ....[151]....
        /*15f0*/ 	.word	0x00023d40


	//   ....[152]....
        /*15f4*/ 	.word	0x00023e80


	//   ....[153]....
        /*15f8*/ 	.word	0x00023f30


	//   ....[154]....
        /*15fc*/ 	.word	0x00023f80


	//   ....[155]....
        /*1600*/ 	.word	0x00024280


	//   ....[156]....
        /*1604*/ 	.word	0x000242d0


	//   ....[157]....
        /*1608*/ 	.word	0x00024360


	//   ....[158]....
        /*160c*/ 	.word	0x000243f0


	//   ....[159]....
        /*1610*/ 	.word	0x00024480


	//   ....[160]....
        /*1614*/ 	.word	0x00024510


	//   ....[161]....
        /*1618*/ 	.word	0x000245a0


	//   ....[162]....
        /*161c*/ 	.word	0x00024630


	//   ....[163]....
        /*1620*/ 	.word	0x000246b0


	//   ....[164]....
        /*1624*/ 	.word	0x00024700


	//   ....[165]....
        /*1628*/ 	.word	0x000247a0


	//   ....[166]....
        /*162c*/ 	.word	0x00024830


	//   ....[167]....
        /*1630*/ 	.word	0x000248c0


	//   ....[168]....
        /*1634*/ 	.word	0x00024910


	//   ....[169]....
        /*1638*/ 	.word	0x000249a0


	//   ....[170]....
        /*163c*/ 	.word	0x00024a30


	//   ....[171]....
        /*1640*/ 	.word	0x00024ac0


	//   ....[172]....
        /*1644*/ 	.word	0x00024b50


	//   ....[173]....
        /*1648*/ 	.word	0x00024be0


	//   ....[174]....
        /*164c*/ 	.word	0x00024c70


	//   ....[175]....
        /*1650*/ 	.word	0x00024d30


	//   ....[176]....
        /*1654*/ 	.word	0x00025010


	//   ....[177]....
        /*1658*/ 	.word	0x00025190


	//   ....[178]....
        /*165c*/ 	.word	0x000251f0


	//   ....[179]....
        /*1660*/ 	.word	0x00025280


	//   ....[180]....
        /*1664*/ 	.word	0x000252e0


	//   ....[181]....
        /*1668*/ 	.word	0x00025380


	//   ....[182]....
        /*166c*/ 	.word	0x00025470


	//   ....[183]....
        /*1670*/ 	.word	0x000255a0


	//   ....[184]....
        /*1674*/ 	.word	0x00025640


	//   ....[185]....
        /*1678*/ 	.word	0x00025710


	//   ....[186]....
        /*167c*/ 	.word	0x000257b0


	//   ....[187]....
        /*1680*/ 	.word	0x00025880


	//   ....[188]....
        /*1684*/ 	.word	0x00025920


	//   ....[189]....
        /*1688*/ 	.word	0x000259f0


	//   ....[190]....
        /*168c*/ 	.word	0x00025a90


	//   ....[191]....
        /*1690*/ 	.word	0x00025b40


	//   ....[192]....
        /*1694*/ 	.word	0x00025c20


	//   ....[193]....
        /*1698*/ 	.word	0x00025e80


	//   ....[194]....
        /*169c*/ 	.word	0x00025f30


	//   ....[195]....
        /*16a0*/ 	.word	0x00026030


	//   ....[196]....
        /*16a4*/ 	.word	0x00026120


	//   ....[197]....
        /*16a8*/ 	.word	0x000261b0


	//   ....[198]....
        /*16ac*/ 	.word	0x000262a0


	//   ....[199]....
        /*16b0*/ 	.word	0x00026330


	//   ....[200]....
        /*16b4*/ 	.word	0x00026420


	//   ....[201]....
        /*16b8*/ 	.word	0x000264b0


	//   ....[202]....
        /*16bc*/ 	.word	0x000265a0


	//   ....[203]....
        /*16c0*/ 	.word	0x00026630


	//   ....[204]....
        /*16c4*/ 	.word	0x00026710


	//   ....[205]....
        /*16c8*/ 	.word	0x00026840


	//   ....[206]....
        /*16cc*/ 	.word	0x00026890


	//   ....[207]....
        /*16d0*/ 	.word	0x000268f0


	//   ....[208]....
        /*16d4*/ 	.word	0x00026990


	//   ....[209]....
        /*16d8*/ 	.word	0x00026d30


	//   ....[210]....
        /*16dc*/ 	.word	0x00026dd0


	//   ....[211]....
        /*16e0*/ 	.word	0x00026f70


	//   ....[212]....
        /*16e4*/ 	.word	0x00026ff0


	//   ....[213]....
        /*16e8*/ 	.word	0x00027070


	//   ....[214]....
        /*16ec*/ 	.word	0x000270f0


	//   ....[215]....
        /*16f0*/ 	.word	0x00027170


	//   ....[216]....
        /*16f4*/ 	.word	0x00027200


	//   ....[217]....
        /*16f8*/ 	.word	0x000272a0


	//   ....[218]....
        /*16fc*/ 	.word	0x00027350


	//   ....[219]....
        /*1700*/ 	.word	0x000273d0


	//   ....[220]....
        /*1704*/ 	.word	0x00027450


	//   ....[221]....
        /*1708*/ 	.word	0x000274d0


	//   ....[222]....
        /*170c*/ 	.word	0x00027560


	//   ....[223]....
        /*1710*/ 	.word	0x000275e0


	//   ....[224]....
        /*1714*/ 	.word	0x00027690


	//   ....[225]....
        /*1718*/ 	.word	0x000276e0


	//   ....[226]....
        /*171c*/ 	.word	0x000277a0


	//   ....[227]....
        /*1720*/ 	.word	0x000278d0


	//----- nvinfo : EIATTR_REG_RECONFIG
	.align		4
.L_647:
        /*1724*/ 	.byte	0x01, 0x54
	.zero		2


	//----- nvinfo : EIATTR_SYSCALL_OFFSETS
	.align		4
        /*1728*/ 	.byte	0x04, 0x46
        /*172a*/ 	.short	(.L_649 - .L_648)


	//   ....[0]....
.L_648:
        /*172c*/ 	.word	0x000023f0


	//   ....[1]....
        /*1730*/ 	.word	0x00002540


	//   ....[2]....
        /*1734*/ 	.word	0x00007090


	//   ....[3]....
        /*1738*/ 	.word	0x000073b0


	//   ....[4]....
        /*173c*/ 	.word	0x0001d560


	//   ....[5]....
        /*1740*/ 	.word	0x0001d6b0


	//   ....[6]....
        /*1744*/ 	.word	0x0001d7b0


	//   ....[7]....
        /*1748*/ 	.word	0x0001e010


	//   ....[8]....
        /*174c*/ 	.word	0x0001ec10


	//----- nvinfo : EIATTR_MBARRIER_INSTR_OFFSETS
	.align		4
.L_649:
        /*1750*/ 	.byte	0x04, 0x39
        /*1752*/ 	.short	(.L_651 - .L_650)


	//   ....[0]....
.L_650:
        /*1754*/ 	.word	0x000002e0
        /*1758*/ 	.word	0x000000ff
        /*175c*/ 	.word	0x00032400
        /*1760*/ 	.short	0x0100
        /*1762*/ 	.byte	0x08
	.zero		1


	//   ....[1]....
        /*1764*/ 	.word	0x000002f0
        /*1768*/ 	.word	0x000000ff
        /*176c*/ 	.word	0x00032410
        /*1770*/ 	.short	0x0100
        /*1772*/ 	.byte	0x08
	.zero		1


	//   ....[2]....
        /*1774*/ 	.word	0x00000300
        /*1778*/ 	.word	0x000000ff
        /*177c*/ 	.word	0x00032420
        /*1780*/ 	.short	0x0100
        /*1782*/ 	.byte	0x08
	.zero		1


	//   ....[3]....
        /*1784*/ 	.word	0x000003f0
        /*1788*/ 	.word	0x000000ff
        /*178c*/ 	.word	0x00032430
        /*1790*/ 	.short	0x0100
        /*1792*/ 	.byte	0x08
	.zero		1


	//   ....[4]....
        /*1794*/ 	.word	0x00000400
        /*1798*/ 	.word	0x000000ff
        /*179c*/ 	.word	0x00032440
        /*17a0*/ 	.short	0x0100
        /*17a2*/ 	.byte	0x08
	.zero		1


	//   ....[5]....
        /*17a4*/ 	.word	0x00000410
        /*17a8*/ 	.word	0x000000ff
        /*17ac*/ 	.word	0x00032438
        /*17b0*/ 	.short	0x0100
        /*17b2*/ 	.byte	0x08
	.zero		1


	//   ....[6]....
        /*17b4*/ 	.word	0x00000420
        /*17b8*/ 	.word	0x000000ff
        /*17bc*/ 	.word	0x00032448
        /*17c0*/ 	.short	0x0100
        /*17c2*/ 	.byte	0x08
	.zero		1


	//   ....[7]....
        /*17c4*/ 	.word	0x00000550
        /*17c8*/ 	.word	0x000000ff
        /*17cc*/ 	.word	0x00032450
        /*17d0*/ 	.short	0x0100
        /*17d2*/ 	.byte	0x08
	.zero		1


	//   ....[8]....
        /*17d4*/ 	.word	0x00000560
        /*17d8*/ 	.word	0x000000ff
        /*17dc*/ 	.word	0x00032460
        /*17e0*/ 	.short	0x0100
        /*17e2*/ 	.byte	0x08
	.zero		1


	//   ....[9]....
        /*17e4*/ 	.word	0x00000570
        /*17e8*/ 	.word	0x000000ff
        /*17ec*/ 	.word	0x00032458
        /*17f0*/ 	.short	0x0100
        /*17f2*/ 	.byte	0x08
	.zero		1


	//   ....[10]....
        /*17f4*/ 	.word	0x00000580
        /*17f8*/ 	.word	0x000000ff
        /*17fc*/ 	.word	0x00032468
        /*1800*/ 	.short	0x0100
        /*1802*/ 	.byte	0x08
	.zero		1


	//   ....[11]....
        /*1804*/ 	.word	0x00000670
        /*1808*/ 	.word	0x000000ff
        /*180c*/ 	.word	0x00032470
        /*1810*/ 	.short	0x0100
        /*1812*/ 	.byte	0x06
	.zero		1


	//   ....[12]....
        /*1814*/ 	.word	0x00000680
        /*1818*/ 	.word	0x000000ff
        /*181c*/ 	.word	0x00032480
        /*1820*/ 	.short	0x0100
        /*1822*/ 	.byte	0x06
	.zero		1


	//   ....[13]....
        /*1824*/ 	.word	0x00000690
        /*1828*/ 	.word	0x000000ff
        /*182c*/ 	.word	0x00032478
        /*1830*/ 	.short	0x0100
        /*1832*/ 	.byte	0x06
	.zero		1


	//   ....[14]....
        /*1834*/ 	.word	0x000006a0
        /*1838*/ 	.word	0x000000ff
        /*183c*/ 	.word	0x00032488
        /*1840*/ 	.short	0x0100
        /*1842*/ 	.byte	0x06
	.zero		1


	//   ....[15]....
        /*1844*/ 	.word	0x000007d0
        /*1848*/ 	.word	0x000000ff
        /*184c*/ 	.word	0x00032490
        /*1850*/ 	.short	0x0100
        /*1852*/ 	.byte	0x08
	.zero		1


	//   ....[16]....
        /*1854*/ 	.word	0x000007e0
        /*1858*/ 	.word	0x000000ff
        /*185c*/ 	.word	0x000324a0
        /*1860*/ 	.short	0x0100
        /*1862*/ 	.byte	0x08
	.zero		1


	//   ....[17]....
        /*1864*/ 	.word	0x000007f0
        /*1868*/ 	.word	0x000000ff
        /*186c*/ 	.word	0x00032498
        /*1870*/ 	.short	0x0100
        /*1872*/ 	.byte	0x08
	.zero		1


	//   ....[18]....
        /*1874*/ 	.word	0x00000800
        /*1878*/ 	.word	0x000000ff
        /*187c*/ 	.word	0x000324a8
        /*1880*/ 	.short	0x0100
        /*1882*/ 	.byte	0x08
	.zero		1


	//   ....[19]....
        /*1884*/ 	.word	0x00000930
        /*1888*/ 	.word	0x000000ff
        /*188c*/ 	.word	0x000324b0
        /*1890*/ 	.short	0x0100
        /*1892*/ 	.byte	0x08
	.zero		1


	//   ....[20]....
        /*1894*/ 	.word	0x00000940
        /*1898*/ 	.word	0x000000ff
        /*189c*/ 	.word	0x000324c0
        /*18a0*/ 	.short	0x0100
        /*18a2*/ 	.byte	0x08
	.zero		1


	//   ....[21]....
        /*18a4*/ 	.word	0x00000950
        /*18a8*/ 	.word	0x000000ff
        /*18ac*/ 	.word	0x000324b8
        /*18b0*/ 	.short	0x0100
        /*18b2*/ 	.byte	0x08
	.zero		1


	//   ....[22]....
        /*18b4*/ 	.word	0x00000960
        /*18b8*/ 	.word	0x000000ff
        /*18bc*/ 	.word	0x000324c8
        /*18c0*/ 	.short	0x0100
        /*18c2*/ 	.byte	0x08
	.zero		1


	//   ....[23]....
        /*18c4*/ 	.word	0x00003880
        /*18c8*/ 	.word	0x00000060
        /*18cc*/ 	.word	0x00032490
        /*18d0*/ 	.short	0x010a
        /*18d2*/ 	.byte	0x3f
	.zero		1


	//   ....[24]....
        /*18d4*/ 	.word	0x00004b40
        /*18d8*/ 	.word	0x00000060
        /*18dc*/ 	.word	0x00032490
        /*18e0*/ 	.short	0x010a
        /*18e2*/ 	.byte	0x3f
	.zero		1


	//   ....[25]....
        /*18e4*/ 	.word	0x00005d30
        /*18e8*/ 	.word	0x00000060
        /*18ec*/ 	.word	0x00032490
        /*18f0*/ 	.short	0x010a
        /*18f2*/ 	.byte	0x3f
	.zero		1


	//   ....[26]....
        /*18f4*/ 	.word	0x00005f50
        /*18f8*/ 	.word	0x00000020
        /*18fc*/ 	.word	0x00000000
        /*1900*/ 	.short	0x0101
        /*1902*/ 	.byte	0x3f
	.zero		1


	//   ....[27]....
        /*1904*/ 	.word	0x00005f90
        /*1908*/ 	.word	0x00000060
        /*190c*/ 	.word	0x000324b0
        /*1910*/ 	.short	0x010a
        /*1912*/ 	.byte	0x3f
	.zero		1


	//   ....[28]....
        /*1914*/ 	.word	0x000065f0
        /*1918*/ 	.word	0x00000060
        /*191c*/ 	.word	0x00000000
        /*1920*/ 	.short	0x0101
        /*1922*/ 	.byte	0x3f
	.zero		1


	//   ....[29]....
        /*1924*/ 	.word	0x00007130
        /*1928*/ 	.word	0x00000013
        /*192c*/ 	.word	0x00032400
        /*1930*/ 	.short	0x010a
        /*1932*/ 	.byte	0x3f
	.zero		1


	//   ....[30]....
        /*1934*/ 	.word	0x00007180
        /*1938*/ 	.word	0x00000013
        /*193c*/ 	.word	0x00032400
        /*1940*/ 	.short	0x010a
        /*1942*/ 	.byte	0x3f
	.zero		1


	//   ....[31]....
        /*1944*/ 	.word	0x00007c40
        /*1948*/ 	.word	0x00000013
        /*194c*/ 	.word	0x00032400
        /*1950*/ 	.short	0x010a
        /*1952*/ 	.byte	0x3f
	.zero		1


	//   ....[32]....
        /*1954*/ 	.word	0x000091b0
        /*1958*/ 	.word	0x00000013
        /*195c*/ 	.word	0x00032400
        /*1960*/ 	.short	0x010a
        /*1962*/ 	.byte	0x3f
	.zero		1


	//   ....[33]....
        /*1964*/ 	.word	0x0000a1d0
        /*1968*/ 	.word	0x000000b3
        /*196c*/ 	.word	0x00032430
        /*1970*/ 	.short	0x010a
        /*1972*/ 	.byte	0x3f
	.zero		1


	//   ....[34]....
        /*1974*/ 	.word	0x0000a260
        /*1978*/ 	.word	0x000000b3
        /*197c*/ 	.word	0x00032430
        /*1980*/ 	.short	0x010a
        /*1982*/ 	.byte	0x3f
	.zero		1


	//   ....[35]....
        /*1984*/ 	.word	0x0000a590
        /*1988*/ 	.word	0x00000013
        /*198c*/ 	.word	0x00032410
        /*1990*/ 	.short	0x010a
        /*1992*/ 	.byte	0x3f
	.zero		1


	//   ....[36]....
        /*1994*/ 	.word	0x0000a5e0
        /*1998*/ 	.word	0x000000b3
        /*199c*/ 	.word	0x00032450
        /*19a0*/ 	.short	0x010a
        /*19a2*/ 	.byte	0x3f
	.zero		1


	//   ....[37]....
        /*19a4*/ 	.word	0x0000a660
        /*19a8*/ 	.word	0x000000b3
        /*19ac*/ 	.word	0x00032450
        /*19b0*/ 	.short	0x010a
        /*19b2*/ 	.byte	0x3f
	.zero		1


	//   ....[38]....
        /*19b4*/ 	.word	0x0000c630
        /*19b8*/ 	.word	0x00000018
        /*19bc*/ 	.word	0x00000000
        /*19c0*/ 	.short	0x0101
        /*19c2*/ 	.byte	0x3f
	.zero		1


	//   ....[39]....
        /*19c4*/ 	.word	0x0000d280
        /*19c8*/ 	.word	0x000000b3
        /*19cc*/ 	.word	0x00000000
        /*19d0*/ 	.short	0x0101
        /*19d2*/ 	.byte	0x3f
	.zero		1


	//   ....[40]....
        /*19d4*/ 	.word	0x0000d360
        /*19d8*/ 	.word	0x000000d3
        /*19dc*/ 	.word	0x00032430
        /*19e0*/ 	.short	0x010a
        /*19e2*/ 	.byte	0x3f
	.zero		1


	//   ....[41]....
        /*19e4*/ 	.word	0x0000d3d0
        /*19e8*/ 	.word	0x000000d3
        /*19ec*/ 	.word	0x00032430
        /*19f0*/ 	.short	0x010a
        /*19f2*/ 	.byte	0x3f
	.zero		1


	//   ....[42]....
        /*19f4*/ 	.word	0x0000d670
        /*19f8*/ 	.word	0x000000d3
        /*19fc*/ 	.word	0x00032450
        /*1a00*/ 	.short	0x010a
        /*1a02*/ 	.byte	0x3f
	.zero		1


	//   ....[43]....
        /*1a04*/ 	.word	0x0000d6c0
        /*1a08*/ 	.word	0x000000d3
        /*1a0c*/ 	.word	0x00032450
        /*1a10*/ 	.short	0x010a
        /*1a12*/ 	.byte	0x3f
	.zero		1


	//   ....[44]....
        /*1a14*/ 	.word	0x0000f6c0
        /*1a18*/ 	.word	0x00000003
        /*1a1c*/ 	.word	0x00000000
        /*1a20*/ 	.short	0x0101
        /*1a22*/ 	.byte	0x3f
	.zero		1


	//   ....[45]....
        /*1a24*/ 	.word	0x00010820
        /*1a28*/ 	.word	0x000000d3
        /*1a2c*/ 	.word	0x00000000
        /*1a30*/ 	.short	0x0101
        /*1a32*/ 	.byte	0x3f
	.zero		1


	//   ....[46]....
        /*1a34*/ 	.word	0x00010930
        /*1a38*/ 	.word	0x000000d3
        /*1a3c*/ 	.word	0x00032430
        /*1a40*/ 	.short	0x010a
        /*1a42*/ 	.byte	0x3f
	.zero		1


	//   ....[47]....
        /*1a44*/ 	.word	0x000109a0
        /*1a48*/ 	.word	0x000000d3
        /*1a4c*/ 	.word	0x00032430
        /*1a50*/ 	.short	0x010a
        /*1a52*/ 	.byte	0x3f
	.zero		1


	//   ....[48]....
        /*1a54*/ 	.word	0x00010c40
        /*1a58*/ 	.word	0x000000d3
        /*1a5c*/ 	.word	0x00032450
        /*1a60*/ 	.short	0x010a
        /*1a62*/ 	.byte	0x3f
	.zero		1


	//   ....[49]....
        /*1a64*/ 	.word	0x00010c90
        /*1a68*/ 	.word	0x000000d3
        /*1a6c*/ 	.word	0x00032450
        /*1a70*/ 	.short	0x010a
        /*1a72*/ 	.byte	0x3f
	.zero		1


	//   ....[50]....
        /*1a74*/ 	.word	0x000124e0
        /*1a78*/ 	.word	0x00000003
        /*1a7c*/ 	.word	0x00000000
        /*1a80*/ 	.short	0x0101
        /*1a82*/ 	.byte	0x3f
	.zero		1


	//   ....[51]....
        /*1a84*/ 	.word	0x00013740
        /*1a88*/ 	.word	0x000000d3
        /*1a8c*/ 	.word	0x00000000
        /*1a90*/ 	.short	0x0101
        /*1a92*/ 	.byte	0x3f
	.zero		1


	//   ....[52]....
        /*1a94*/ 	.word	0x00015cb0
        /*1a98*/ 	.word	0x00000003
        /*1a9c*/ 	.word	0x00000000
        /*1aa0*/ 	.short	0x0101
        /*1aa2*/ 	.byte	0x3f
	.zero		1


	//   ....[53]....
        /*1aa4*/ 	.word	0x000167c0
        /*1aa8*/ 	.word	0x00000003
        /*1aac*/ 	.word	0x00000000
        /*1ab0*/ 	.short	0x0101
        /*1ab2*/ 	.byte	0x3f
	.zero		1


	//   ....[54]....
        /*1ab4*/ 	.word	0x0001bd90
        /*1ab8*/ 	.word	0x00000012
        /*1abc*/ 	.word	0x00032420
        /*1ac0*/ 	.short	0x010a
        /*1ac2*/ 	.byte	0x3f
	.zero		1


	//   ....[55]....
        /*1ac4*/ 	.word	0x0001be60
        /*1ac8*/ 	.word	0x00000004
        /*1acc*/ 	.word	0x000324a0
        /*1ad0*/ 	.short	0x010a
        /*1ad2*/ 	.byte	0x3f
	.zero		1


	//   ....[56]....
        /*1ad4*/ 	.word	0x0001c0a0
        /*1ad8*/ 	.word	0x00000004
        /*1adc*/ 	.word	0x000324c0
        /*1ae0*/ 	.short	0x010a
        /*1ae2*/ 	.byte	0x3f
	.zero		1


	//   ....[57]....
        /*1ae4*/ 	.word	0x0001c740
        /*1ae8*/ 	.word	0x00000005
        /*1aec*/ 	.word	0x000324a0
        /*1af0*/ 	.short	0x010a
        /*1af2*/ 	.byte	0x3f
	.zero		1


	//   ....[58]....
        /*1af4*/ 	.word	0x0001c970
        /*1af8*/ 	.word	0x00000005
        /*1afc*/ 	.word	0x000324c0
        /*1b00*/ 	.short	0x010a
        /*1b02*/ 	.byte	0x3f
	.zero		1


	//   ....[59]....
        /*1b04*/ 	.word	0x0001dbb0
        /*1b08*/ 	.word	0x00000000
        /*1b0c*/ 	.word	0x00032440
        /*1b10*/ 	.short	0x010a
        /*1b12*/ 	.byte	0x3f
	.zero		1


	//   ....[60]....
        /*1b14*/ 	.word	0x0001e9c0
        /*1b18*/ 	.word	0x00000012
        /*1b1c*/ 	.word	0x00032400
        /*1b20*/ 	.short	0x0107
        /*1b22*/ 	.byte	0x3f
	.zero		1


	//   ....[61]....
        /*1b24*/ 	.word	0x0001ea60
        /*1b28*/ 	.word	0x00000012
        /*1b2c*/ 	.word	0x00032400
        /*1b30*/ 	.short	0x0101
        /*1b32*/ 	.byte	0x3f
	.zero		1


	//   ....[62]....
        /*1b34*/ 	.word	0x0001f690
        /*1b38*/ 	.word	0x00000012
        /*1b3c*/ 	.word	0x00032410
        /*1b40*/ 	.short	0x0107
        /*1b42*/ 	.byte	0x3f
	.zero		1


	//   ....[63]....
        /*1b44*/ 	.word	0x0001f790
        /*1b48*/ 	.word	0x00000012
        /*1b4c*/ 	.word	0x00032410
        /*1b50*/ 	.short	0x0101
        /*1b52*/ 	.byte	0x3f
	.zero		1


	//   ....[64]....
        /*1b54*/ 	.word	0x0001f7b0
        /*1b58*/ 	.word	0x00000012
        /*1b5c*/ 	.word	0x00032420
        /*1b60*/ 	.short	0x010a
        /*1b62*/ 	.byte	0x3f
	.zero		1


	//   ....[65]....
        /*1b64*/ 	.word	0x0001f890
        /*1b68*/ 	.word	0x00000002
        /*1b6c*/ 	.word	0x00032460
        /*1b70*/ 	.short	0x010a
        /*1b72*/ 	.byte	0x3f
	.zero		1


	//   ....[66]....
        /*1b74*/ 	.word	0x00020140
        /*1b78*/ 	.word	0x00000002
        /*1b7c*/ 	.word	0x00032440
        /*1b80*/ 	.short	0x010a
        /*1b82*/ 	.byte	0x3f
	.zero		1


	//   ....[67]....
        /*1b84*/ 	.word	0x00020390
        /*1b88*/ 	.word	0x00000002
        /*1b8c*/ 	.word	0x00032460
        /*1b90*/ 	.short	0x010a
        /*1b92*/ 	.byte	0x3f
	.zero		1


	//   ....[68]....
        /*1b94*/ 	.word	0x00020b80
        /*1b98*/ 	.word	0x00000003
        /*1b9c*/ 	.word	0x00032440
        /*1ba0*/ 	.short	0x010a
        /*1ba2*/ 	.byte	0x3f
	.zero		1


	//   ....[69]....
        /*1ba4*/ 	.word	0x00020dd0
        /*1ba8*/ 	.word	0x00000003
        /*1bac*/ 	.word	0x00032460
        /*1bb0*/ 	.short	0x010a
        /*1bb2*/ 	.byte	0x3f
	.zero		1


	//   ....[70]....
        /*1bb4*/ 	.word	0x00021550
        /*1bb8*/ 	.word	0x00000003
        /*1bbc*/ 	.word	0x00032440
        /*1bc0*/ 	.short	0x010a
        /*1bc2*/ 	.byte	0x3f
	.zero		1


	//   ....[71]....
        /*1bc4*/ 	.word	0x000217a0
        /*1bc8*/ 	.word	0x00000003
        /*1bcc*/ 	.word	0x00032460
        /*1bd0*/ 	.short	0x010a
        /*1bd2*/ 	.byte	0x3f
	.zero		1


	//   ....[72]....
        /*1bd4*/ 	.word	0x00023150
        /*1bd8*/ 	.word	0x00000000
        /*1bdc*/ 	.word	0x00032420
        /*1be0*/ 	.short	0x010a
        /*1be2*/ 	.byte	0x3f
	.zero		1


	//   ....[73]....
        /*1be4*/ 	.word	0x00023330
        /*1be8*/ 	.word	0x00000006
        /*1bec*/ 	.word	0x00000000
        /*1bf0*/ 	.short	0x010a
        /*1bf2*/ 	.byte	0x3f
	.zero		1


	//   ....[74]....
        /*1bf4*/ 	.word	0x00023360
        /*1bf8*/ 	.word	0x00000007
        /*1bfc*/ 	.word	0x00000000
        /*1c00*/ 	.short	0x010a
        /*1c02*/ 	.byte	0x3f
	.zero		1


	//   ....[75]....
        /*1c04*/ 	.word	0x000233c0
        /*1c08*/ 	.word	0x00000004
        /*1c0c*/ 	.word	0x00000000
        /*1c10*/ 	.short	0x010a
        /*1c12*/ 	.byte	0x3f
	.zero		1


	//   ....[76]....
        /*1c14*/ 	.word	0x000233f0
        /*1c18*/ 	.word	0x00000003
        /*1c1c*/ 	.word	0x00000000
        /*1c20*/ 	.short	0x010a
        /*1c22*/ 	.byte	0x3f
	.zero		1


	//   ....[77]....
        /*1c24*/ 	.word	0x00023450
        /*1c28*/ 	.word	0x00000060
        /*1c2c*/ 	.word	0x00032490
        /*1c30*/ 	.short	0x010a
        /*1c32*/ 	.byte	0x3f
	.zero		1


	//   ....[78]....
        /*1c34*/ 	.word	0x000234a0
        /*1c38*/ 	.word	0x00000060
        /*1c3c*/ 	.word	0x00032490
        /*1c40*/ 	.short	0x010a
        /*1c42*/ 	.byte	0x3f
	.zero		1


	//   ....[79]....
        /*1c44*/ 	.word	0x000234f0
        /*1c48*/ 	.word	0x00000060
        /*1c4c*/ 	.word	0x00032490
        /*1c50*/ 	.short	0x010a
        /*1c52*/ 	.byte	0x3f
	.zero		1


	//   ....[80]....
        /*1c54*/ 	.word	0x00023540
        /*1c58*/ 	.word	0x00000060
        /*1c5c*/ 	.word	0x000324b0
        /*1c60*/ 	.short	0x010a
        /*1c62*/ 	.byte	0x3f
	.zero		1


	//   ....[81]....
        /*1c64*/ 	.word	0x000239b0
        /*1c68*/ 	.word	0x00000013
        /*1c6c*/ 	.word	0x00032400
        /*1c70*/ 	.short	0x010a
        /*1c72*/ 	.byte	0x3f
	.zero		1


	//   ....[82]....
        /*1c74*/ 	.word	0x00023fb0
        /*1c78*/ 	.word	0x00000013
        /*1c7c*/ 	.word	0x00032400
        /*1c80*/ 	.short	0x010a
        /*1c82*/ 	.byte	0x3f
	.zero		1


	//   ....[83]....
        /*1c84*/ 	.word	0x00024000
        /*1c88*/ 	.word	0x000000b3
        /*1c8c*/ 	.word	0x00032430
        /*1c90*/ 	.short	0x010a
        /*1c92*/ 	.byte	0x3f
	.zero		1


	//   ....[84]....
        /*1c94*/ 	.word	0x00024050
        /*1c98*/ 	.word	0x00000013
        /*1c9c*/ 	.word	0x00032410
        /*1ca0*/ 	.short	0x010a
        /*1ca2*/ 	.byte	0x3f
	.zero		1


	//   ....[85]....
        /*1ca4*/ 	.word	0x000240a0
        /*1ca8*/ 	.word	0x000000b3
        /*1cac*/ 	.word	0x00032450
        /*1cb0*/ 	.short	0x010a
        /*1cb2*/ 	.byte	0x3f
	.zero		1


	//   ....[86]....
        /*1cb4*/ 	.word	0x000240f0
        /*1cb8*/ 	.word	0x000000d3
        /*1cbc*/ 	.word	0x00032430
        /*1cc0*/ 	.short	0x010a
        /*1cc2*/ 	.byte	0x3f
	.zero		1


	//   ....[87]....
        /*1cc4*/ 	.word	0x00024140
        /*1cc8*/ 	.word	0x000000d3
        /*1ccc*/ 	.word	0x00032450
        /*1cd0*/ 	.short	0x010a
        /*1cd2*/ 	.byte	0x3f
	.zero		1


	//   ....[88]....
        /*1cd4*/ 	.word	0x00024190
        /*1cd8*/ 	.word	0x000000d3
        /*1cdc*/ 	.word	0x00032430
        /*1ce0*/ 	.short	0x010a
        /*1ce2*/ 	.byte	0x3f
	.zero		1


	//   ....[89]....
        /*1ce4*/ 	.word	0x000241e0
        /*1ce8*/ 	.word	0x000000d3
        /*1cec*/ 	.word	0x00032450
        /*1cf0*/ 	.short	0x010a
        /*1cf2*/ 	.byte	0x3f
	.zero		1


	//   ....[90]....
        /*1cf4*/ 	.word	0x00024df0
        /*1cf8*/ 	.word	0x00000012
        /*1cfc*/ 	.word	0x00032420
        /*1d00*/ 	.short	0x010a
        /*1d02*/ 	.byte	0x3f
	.zero		1


	//   ....[91]....
        /*1d04*/ 	.word	0x00024e40
        /*1d08*/ 	.word	0x00000004
        /*1d0c*/ 	.word	0x000324a0
        /*1d10*/ 	.short	0x010a
        /*1d12*/ 	.byte	0x3f
	.zero		1


	//   ....[92]....
        /*1d14*/ 	.word	0x00024e90
        /*1d18*/ 	.word	0x00000004
        /*1d1c*/ 	.word	0x000324c0
        /*1d20*/ 	.short	0x010a
        /*1d22*/ 	.byte	0x3f
	.zero		1


	//   ....[93]....
        /*1d24*/ 	.word	0x00024ee0
        /*1d28*/ 	.word	0x00000005
        /*1d2c*/ 	.word	0x000324a0
        /*1d30*/ 	.short	0x010a
        /*1d32*/ 	.byte	0x3f
	.zero		1


	//   ....[94]....
        /*1d34*/ 	.word	0x00024f30
        /*1d38*/ 	.word	0x00000005
        /*1d3c*/ 	.word	0x000324c0
        /*1d40*/ 	.short	0x010a
        /*1d42*/ 	.byte	0x3f
	.zero		1


	//   ....[95]....
        /*1d44*/ 	.word	0x000250d0
        /*1d48*/ 	.word	0x00000000
        /*1d4c*/ 	.word	0x00032440
        /*1d50*/ 	.short	0x010a
        /*1d52*/ 	.byte	0x3f
	.zero		1


	//   ....[96]....
        /*1d54*/ 	.word	0x00026a40
        /*1d58*/ 	.word	0x00000012
        /*1d5c*/ 	.word	0x00032420
        /*1d60*/ 	.short	0x010a
        /*1d62*/ 	.byte	0x3f
	.zero		1


	//   ....[97]....
        /*1d64*/ 	.word	0x00026a90
        /*1d68*/ 	.word	0x00000002
        /*1d6c*/ 	.word	0x00032460
        /*1d70*/ 	.short	0x010a
        /*1d72*/ 	.byte	0x3f
	.zero		1


	//   ....[98]....
        /*1d74*/ 	.word	0x00026ae0
        /*1d78*/ 	.word	0x00000002
        /*1d7c*/ 	.word	0x00032440
        /*1d80*/ 	.short	0x010a
        /*1d82*/ 	.byte	0x3f
	.zero		1


	//   ....[99]....
        /*1d84*/ 	.word	0x00026b30
        /*1d88*/ 	.word	0x00000002
        /*1d8c*/ 	.word	0x00032460
        /*1d90*/ 	.short	0x010a
        /*1d92*/ 	.byte	0x3f
	.zero		1


	//   ....[100]....
        /*1d94*/ 	.word	0x00026b80
        /*1d98*/ 	.word	0x00000003
        /*1d9c*/ 	.word	0x00032440
        /*1da0*/ 	.short	0x010a
        /*1da2*/ 	.byte	0x3f
	.zero		1


	//   ....[101]....
        /*1da4*/ 	.word	0x00026bd0
        /*1da8*/ 	.word	0x00000003
        /*1dac*/ 	.word	0x00032460
        /*1db0*/ 	.short	0x010a
        /*1db2*/ 	.byte	0x3f
	.zero		1


	//   ....[102]....
        /*1db4*/ 	.word	0x00026c20
        /*1db8*/ 	.word	0x00000003
        /*1dbc*/ 	.word	0x00032440
        /*1dc0*/ 	.short	0x010a
        /*1dc2*/ 	.byte	0x3f
	.zero		1


	//   ....[103]....
        /*1dc4*/ 	.word	0x00026c70
        /*1dc8*/ 	.word	0x00000003
        /*1dcc*/ 	.word	0x00032460
        /*1dd0*/ 	.short	0x010a
        /*1dd2*/ 	.byte	0x3f
	.zero		1


	//   ....[104]....
        /*1dd4*/ 	.word	0x000277f0
        /*1dd8*/ 	.word	0x00000000
        /*1ddc*/ 	.word	0x00032420
        /*1de0*/ 	.short	0x010a
        /*1de2*/ 	.byte	0x3f
	.zero		1


	//   ....[105]....
        /*1de4*/ 	.word	0x00027990
        /*1de8*/ 	.word	0x00000006
        /*1dec*/ 	.word	0x00000000
        /*1df0*/ 	.short	0x010a
        /*1df2*/ 	.byte	0x3f
	.zero		1


	//   ....[106]....
        /*1df4*/ 	.word	0x000279e0
        /*1df8*/ 	.word	0x00000007
        /*1dfc*/ 	.word	0x00000000
        /*1e00*/ 	.short	0x010a
        /*1e02*/ 	.byte	0x3f
	.zero		1


	//   ....[107]....
        /*1e04*/ 	.word	0x00027a30
        /*1e08*/ 	.word	0x00000004
        /*1e0c*/ 	.word	0x00000000
        /*1e10*/ 	.short	0x010a
        /*1e12*/ 	.byte	0x3f
	.zero		1


	//----- nvinfo : EIATTR_NUM_MBARRIERS
	.align		4
.L_651:
        /*1e14*/ 	.byte	0x03, 0x38
        /*1e16*/ 	.short	0x0017


	//----- nvinfo : EIATTR_EXIT_INSTR_OFFSETS
	.align		4
        /*1e18*/ 	.byte	0x04, 0x1c
        /*1e1a*/ 	.short	(.L_653 - .L_652)


	//   ....[0]....
.L_652:
        /*1e1c*/ 	.word	0x00023440


	//----- nvinfo : EIATTR_MAX_THREADS
	.align		4
.L_653:
        /*1e20*/ 	.byte	0x04, 0x05
        /*1e22*/ 	.short	(.L_655 - .L_654)
.L_654:
        /*1e24*/ 	.word	0x00000180
        /*1e28*/ 	.word	0x00000001
        /*1e2c*/ 	.word	0x00000001


	//----- nvinfo : EIATTR_CRS_STACK_SIZE
	.align		4
.L_655:
        /*1e30*/ 	.byte	0x04, 0x1e
        /*1e32*/ 	.short	(.L_657 - .L_656)
.L_656:
        /*1e34*/ 	.word	0x00000000


	//----- nvinfo : EIATTR_CBANK_PARAM_SIZE
	.align		4
.L_657:
        /*1e38*/ 	.byte	0x03, 0x19
        /*1e3a*/ 	.short	0x0bf0


	//----- nvinfo : EIATTR_PARAM_CBANK
	.align		4
        /*1e3c*/ 	.byte	0x04, 0x0a
        /*1e3e*/ 	.short	(.L_659 - .L_658)
	.align		4
.L_658:
        /*1e40*/ 	.word	index@(.nv.constant0._ZN7cutlass13device_kernelIN5flash11enable_sm90INS1_16FlashAttnFwdSm90INS1_25CollectiveMainloopFwdSm90ILi2EN4cute5tupleIJNS5_1CILi1EEES8_S8_EEENS6_IJNS7_ILi128EEENS7_ILi96EEENS7_ILi64EEEEEELi256ENS_10bfloat16_tEfNS_4arch4Sm90ELb1ELb0ELb1ELb1ELb0ELb1ELb1ELb1ELb0ELb1ELb1ELb0EEENS1_21CollectiveEpilogueFwdINS6_IJSA_NS7_ILi256EEESB_EEES9_SE_SG_Li256ELb1ELb1ELb1ELb0EEENS1_36VarlenDynamicPersistentTileSchedulerILi128ELi96ELi256ELi128ELb1ELb1ELb1ELb1ELb1ELb1EEEEEEEEEvNT_6ParamsE)
        /*1e44*/ 	.short	0x0210
        /*1e46*/ 	.short	0x0bf0


	//----- nvinfo : EIATTR_SW_WAR
	.align		4
.L_659:
        /*1e48*/ 	.byte	0x04, 0x36
        /*1e4a*/ 	.short	(.L_661 - .L_660)
.L_660:
        /*1e4c*/ 	.word	0x00000008
.L_661:


//--------------------- .nv.callgraph             --------------------------
	.section	.nv.callgraph,"",@"SHT_CUDA_CALLGRAPH"
	.align	4
	.sectionentsize	8
	.align		4
        /*0000*/ 	.word	0x00000000
	.align		4
        /*0004*/ 	.word	0xffffffff
	.align		4
        /*0008*/ 	.word	index@(_ZN7cutlass13device_kernelIN5flash11enable_sm90INS1_16FlashAttnFwdSm90INS1_25CollectiveMainloopFwdSm90ILi2EN4cute5tupleIJNS5_1CILi1EEES8_S8_EEENS6_IJNS7_ILi128EEENS7_ILi96EEENS7_ILi64EEEEEELi256ENS_10bfloat16_tEfNS_4arch4Sm90ELb0ELb0ELb1ELb0ELb0ELb0ELb0ELb1ELb0ELb1ELb1ELb0EEENS1_21CollectiveEpilogueFwdINS6_IJSA_NS7_ILi256EEESB_EEES9_SE_SG_Li256ELb0ELb1ELb1ELb0EEENS1_19SingleTileSchedulerILb0ELb1ELb1ELi128EEEEEEEEEvNT_6ParamsE)
	.align		4
        /*000c*/ 	.word	index@(__assertfail)
	.align		4
        /*0010*/ 	.word	index@(_ZN7cutlass13device_kernelIN5flash11enable_sm90INS1_16FlashAttnFwdSm90INS1_25CollectiveMainloopFwdSm90ILi2EN4cute5tupleIJNS5_1CILi1EEES8_S8_EEENS6_IJNS7_ILi128EEENS7_ILi96EEENS7_ILi64EEEEEELi256ENS_10bfloat16_tEfNS_4arch4Sm90ELb0ELb0ELb1ELb0ELb0ELb0ELb1ELb1ELb0ELb1ELb1ELb0EEENS1_21CollectiveEpilogueFwdINS6_IJSA_NS7_ILi256EEESB_EEES9_SE_SG_Li256ELb0ELb1ELb1ELb0EEENS1_19SingleTileSchedulerILb0ELb1ELb1ELi128EEEEEEEEEvNT_6ParamsE)
	.align		4
        /*0014*/ 	.word	index@(__assertfail)
	.align		4
        /*0018*/ 	.word	index@(_ZN7cutlass13device_kernelIN5flash11enable_sm90INS1_16FlashAttnFwdSm90INS1_25CollectiveMainloopFwdSm90ILi2EN4cute5tupleIJNS5_1CILi1EEES8_S8_EEENS6_IJNS7_ILi128EEENS7_ILi96EEENS7_ILi64EEEEEELi256ENS_10bfloat16_tEfNS_4arch4Sm90ELb0ELb0ELb1ELb1ELb0ELb0ELb0ELb1ELb0ELb1ELb1ELb0EEENS1_21CollectiveEpilogueFwdINS6_IJSA_NS7_ILi256EEESB_EEES9_SE_SG_Li256ELb1ELb1ELb1ELb0EEENS1_36VarlenDynamicPersistentTileSchedulerILi128ELi96ELi256ELi128ELb1ELb1ELb1ELb0ELb1ELb1EEEEEEEEEvNT_6ParamsE)
	.align		4
        /*001c*/ 	.word	index@(__assertfail)
	.align		4
        /*0020*/ 	.word	index@(_ZN7cutlass13device_kernelIN5flash11enable_sm90INS1_16FlashAttnFwdSm90INS1_25CollectiveMainloopFwdSm90ILi2EN4cute5tupleIJNS5_1CILi1EEES8_S8_EEENS6_IJNS7_ILi128EEENS7_ILi96EEENS7_ILi64EEEEEELi256ENS_10bfloat16_tEfNS_4arch4Sm90ELb0ELb0ELb1ELb1ELb0ELb1ELb0ELb1ELb0ELb1ELb1ELb0EEENS1_21CollectiveEpilogueFwdINS6_IJSA_NS7_ILi256EEESB_EEES9_SE_SG_Li256ELb1ELb1ELb1ELb0EEENS1_36VarlenDynamicPersistentTileSchedulerILi128ELi96ELi256ELi128ELb1ELb1ELb1ELb0ELb1ELb1EEEEEEEEEvNT_6ParamsE)
	.align		4
        /*0024*/ 	.word	index@(__assertfail)
	.align		4
        /*0028*/ 	.word	index@(_ZN7cutlass13device_kernelIN5flash11enable_sm90INS1_16FlashAttnFwdSm90INS1_25CollectiveMainloopFwdSm90ILi2EN4cute5tupleIJNS5_1CILi1EEES8_S8_EEENS6_IJNS7_ILi128EEENS7_ILi96EEENS7_ILi64EEEEEELi256ENS_10bfloat16_tEfNS_4arch4Sm90ELb0ELb0ELb1ELb1ELb0ELb0ELb1ELb1ELb0ELb1ELb1ELb0EEENS1_21CollectiveEpilogueFwdINS6_IJSA_NS7_ILi256EEESB_EEES9_SE_SG_Li256ELb1ELb1ELb1ELb0EEENS1_36VarlenDynamicPersistentTileSchedulerILi128ELi96ELi256ELi128ELb1ELb1ELb1ELb0ELb1ELb1EEEEEEEEEvNT_6ParamsE)
	.align		4
        /*002c*/ 	.word	index@(__assertfail)
	.align		4
        /*0030*/ 	.word	index@(_ZN7cutlass13device_kernelIN5flash11enable_sm90INS1_16FlashAttnFwdSm90INS1_25CollectiveMainloopFwdSm90ILi2EN4cute5tupleIJNS5_1CILi1EEES8_S8_EEENS6_IJNS7_ILi128EEENS7_ILi96EEENS7_ILi64EEEEEELi256ENS_10bfloat16_tEfNS_4arch4Sm90ELb0ELb0ELb1ELb1ELb0ELb1ELb1ELb1ELb0ELb1ELb1ELb0EEENS1_21CollectiveEpilogueFwdINS6_IJSA_NS7_ILi256EEESB_EEES9_SE_SG_Li256ELb1ELb1ELb1ELb0EEENS1_36VarlenDynamicPersistentTileSchedulerILi128ELi96ELi256ELi128ELb1ELb1ELb1ELb0ELb1ELb1EEEEEEEEEvNT_6ParamsE)
	.align		4
        /*0034*/ 	.word	index@(__assertfail)
	.align		4
        /*0038*/ 	.word	index@(_ZN7cutlass13device_kernelIN5flash11enable_sm90INS1_16FlashAttnFwdSm90INS1_25CollectiveMainloopFwdSm90ILi2EN4cute5tupleIJNS5_1CILi1EEES8_S8_EEENS6_IJNS7_ILi128EEENS7_ILi96EEENS7_ILi64EEEEEELi256ENS_10bfloat16_tEfNS_4arch4Sm90ELb0ELb1ELb1ELb0ELb0ELb0ELb0ELb1ELb0ELb1ELb1ELb0EEENS1_21CollectiveEpilogueFwdINS6_IJSA_NS7_ILi256EEESB_EEES9_SE_SG_Li256ELb0ELb1ELb1ELb0EEENS1_19SingleTileSchedulerILb0ELb1ELb1ELi128EEEEEEEEEvNT_6ParamsE)
	.align		4
        /*003c*/ 	.word	index@(__assertfail)
	.align		4
        /*0040*/ 	.word	index@(_ZN7cutlass13device_kernelIN5flash11enable_sm90INS1_16FlashAttnFwdSm90INS1_25CollectiveMainloopFwdSm90ILi2EN4cute5tupleIJNS5_1CILi1EEES8_S8_EEENS6_IJNS7_ILi128EEENS7_ILi96EEENS7_ILi64EEEEEELi256ENS_10bfloat16_tEfNS_4arch4Sm90ELb0ELb1ELb1ELb0ELb0ELb0ELb1ELb1ELb0ELb1ELb1ELb0EEENS1_21CollectiveEpilogueFwdINS6_IJSA_NS7_ILi256EEESB_EEES9_SE_SG_Li256ELb0ELb1ELb1ELb0EEENS1_19SingleTileSchedulerILb0ELb1ELb1ELi128EEEEEEEEEvNT_6ParamsE)
	.align		4
        /*0044*/ 	.word	index@(__assertfail)
	.align		4
        /*0048*/ 	.word	index@(_ZN7cutlass13device_kernelIN5flash11enable_sm90INS1_16FlashAttnFwdSm90INS1_25CollectiveMainloopFwdSm90ILi2EN4cute5tupleIJNS5_1CILi1EEES8_S8_EEENS6_IJNS7_ILi128EEENS7_ILi96EEENS7_ILi64EEEEEELi256ENS_10bfloat16_tEfNS_4arch4Sm90ELb0ELb1ELb1ELb1ELb0ELb0ELb0ELb1ELb0ELb1ELb1ELb0EEENS1_21CollectiveEpilogueFwdINS6_IJSA_NS7_ILi256EEESB_EEES9_SE_SG_Li256ELb1ELb1ELb1ELb0EEENS1_36VarlenDynamicPersistentTileSchedulerILi128ELi96ELi256ELi128ELb1ELb1ELb1ELb1ELb0ELb1EEEEEEEEEvNT_6ParamsE)
	.align		4
        /*004c*/ 	.word	index@(__assertfail)
	.align		4
        /*0050*/ 	.word	index@(_ZN7cutlass13device_kernelIN5flash11enable_sm90INS1_16FlashAttnFwdSm90INS1_25CollectiveMainloopFwdSm90ILi2EN4cute5tupleIJNS5_1CILi1EEES8_S8_EEENS6_IJNS7_ILi128EEENS7_ILi96EEENS7_ILi64EEEEEELi256ENS_10bfloat16_tEfNS_4arch4Sm90ELb0ELb1ELb1ELb1ELb0ELb1ELb0ELb1ELb0ELb1ELb1ELb0EEENS1_21CollectiveEpilogueFwdINS6_IJSA_NS7_ILi256EEESB_EEES9_SE_SG_Li256ELb1ELb1ELb1ELb0EEENS1_36VarlenDynamicPersistentTileSchedulerILi128ELi96ELi256ELi128ELb1ELb1ELb1ELb1ELb0ELb1EEEEEEEEEvNT_6ParamsE)
	.align		4
        /*0054*/ 	.word	index@(__assertfail)
	.align		4
        /*0058*/ 	.word	index@(_ZN7cutlass13device_kernelIN5flash11enable_sm90INS1_16FlashAttnFwdSm90INS1_25CollectiveMainloopFwdSm90ILi2EN4cute5tupleIJNS5_1CILi1EEES8_S8_EEENS6_IJNS7_ILi128EEENS7_ILi96EEENS7_ILi64EEEEEELi256ENS_10bfloat16_tEfNS_4arch4Sm90ELb0ELb1ELb1ELb1ELb0ELb0ELb1ELb1ELb0ELb1ELb1ELb0EEENS1_21CollectiveEpilogueFwdINS6_IJSA_NS7_ILi256EEESB_EEES9_SE_SG_Li256ELb1ELb1ELb1ELb0EEENS1_36VarlenDynamicPersistentTileSchedulerILi128ELi96ELi256ELi128ELb1ELb1ELb1ELb1ELb0ELb1EEEEEEEEEvNT_6ParamsE)
	.align		4
        /*005c*/ 	.word	index@(__assertfail)
	.align		4
        /*0060*/ 	.word	index@(_ZN7cutlass13device_kernelIN5flash11enable_sm90INS1_16FlashAttnFwdSm90INS1_25CollectiveMainloopFwdSm90ILi2EN4cute5tupleIJNS5_1CILi1EEES8_S8_EEENS6_IJNS7_ILi128EEENS7_ILi96EEENS7_ILi64EEEEEELi256ENS_10bfloat16_tEfNS_4arch4Sm90ELb0ELb1ELb1ELb1ELb0ELb1ELb1ELb1ELb0ELb1ELb1ELb0EEENS1_21CollectiveEpilogueFwdINS6_IJSA_NS7_ILi256EEESB_EEES9_SE_SG_Li256ELb1ELb1ELb1ELb0EEENS1_36VarlenDynamicPersistentTileSchedulerILi128ELi96ELi256ELi128ELb1ELb1ELb1ELb1ELb0ELb1EEEEEEEEEvNT_6ParamsE)
	.align		4
        /*0064*/ 	.word	index@(__assertfail)
	.align		4
        /*0068*/ 	.word	index@(_ZN7cutlass13device_kernelIN5flash11enable_sm90INS1_16FlashAttnFwdSm90INS1_25CollectiveMainloopFwdSm90ILi2EN4cute5tupleIJNS5_1CILi1EEES8_S8_EEENS6_IJNS7_ILi128EEENS7_ILi96EEENS7_ILi64EEEEEELi256ENS_10bfloat16_tEfNS_4arch4Sm90ELb1ELb0ELb1ELb0ELb0ELb0ELb0ELb1ELb0ELb1ELb1ELb0EEENS1_21CollectiveEpilogueFwdINS6_IJSA_NS7_ILi256EEESB_EEES9_SE_SG_Li256ELb0ELb1ELb1ELb0EEENS1_19SingleTileSchedulerILb0ELb1ELb1ELi128EEEEEEEEEvNT_6ParamsE)
	.align		4
        /*006c*/ 	.word	index@(__assertfail)
	.align		4
        /*0070*/ 	.word	index@(_ZN7cutlass13device_kernelIN5flash11enable_sm90INS1_16FlashAttnFwdSm90INS1_25CollectiveMainloopFwdSm90ILi2EN4cute5tupleIJNS5_1CILi1EEES8_S8_EEENS6_IJNS7_ILi128EEENS7_ILi96EEENS7_ILi64EEEEEELi256ENS_10bfloat16_tEfNS_4arch4Sm90ELb1ELb0ELb1ELb0ELb0ELb0ELb1ELb1ELb0ELb1ELb1ELb0EEENS1_21CollectiveEpilogueFwdINS6_IJSA_NS7_ILi256EEESB_EEES9_SE_SG_Li256ELb0ELb1ELb1ELb0EEENS1_19SingleTileSchedulerILb0ELb1ELb1ELi128EEEEEEEEEvNT_6ParamsE)
	.align		4
        /*0074*/ 	.word	index@(__assertfail)
	.align		4
        /*0078*/ 	.word	index@(_ZN7cutlass13device_kernelIN5flash11enable_sm90INS1_16FlashAttnFwdSm90INS1_25CollectiveMainloopFwdSm90ILi2EN4cute5tupleIJNS5_1CILi1EEES8_S8_EEENS6_IJNS7_ILi128EEENS7_ILi96EEENS7_ILi64EEEEEELi256ENS_10bfloat16_tEfNS_4arch4Sm90ELb1ELb0ELb1ELb1ELb0ELb0ELb0ELb1ELb0ELb1ELb1ELb0EEENS1_21CollectiveEpilogueFwdINS6_IJSA_NS7_ILi256EEESB_EEES9_SE_SG_Li256ELb1ELb1ELb1ELb0EEENS1_36VarlenDynamicPersistentTileSchedulerILi128ELi96ELi256ELi128ELb1ELb1ELb1ELb1ELb1ELb1EEEEEEEEEvNT_6ParamsE)
	.align		4
        /*007c*/ 	.word	index@(__assertfail)
	.align		4
        /*0080*/ 	.word	index@(_ZN7cutlass13device_kernelIN5flash11enable_sm90INS1_16FlashAttnFwdSm90INS1_25CollectiveMainloopFwdSm90ILi2EN4cute5tupleIJNS5_1CILi1EEES8_S8_EEENS6_IJNS7_ILi128EEENS7_ILi96EEENS7_ILi64EEEEEELi256ENS_10bfloat16_tEfNS_4arch4Sm90ELb1ELb0ELb1ELb1ELb0ELb1ELb0ELb1ELb0ELb1ELb1ELb0EEENS1_21CollectiveEpilogueFwdINS6_IJSA_NS7_ILi256EEESB_EEES9_SE_SG_Li256ELb1ELb1ELb1ELb0EEENS1_36VarlenDynamicPersistentTileSchedulerILi128ELi96ELi256ELi128ELb1ELb1ELb1ELb1ELb1ELb1EEEEEEEEEvNT_6ParamsE)
	.align		4
        /*0084*/ 	.word	index@(__assertfail)
	.align		4
        /*0088*/ 	.word	index@(_ZN7cutlass13device_kernelIN5flash11enable_sm90INS1_16FlashAttnFwdSm90INS1_25CollectiveMainloopFwdSm90ILi2EN4cute5tupleIJNS5_1CILi1EEES8_S8_EEENS6_IJNS7_ILi128EEENS7_ILi96EEENS7_ILi64EEEEEELi256ENS_10bfloat16_tEfNS_4arch4Sm90ELb1ELb0ELb1ELb1ELb0ELb0ELb1ELb1ELb0ELb1ELb1ELb0EEENS1_21CollectiveEpilogueFwdINS6_IJSA_NS7_ILi256EEESB_EEES9_SE_SG_Li256ELb1ELb1ELb1ELb0EEENS1_36VarlenDynamicPersistentTileSchedulerILi128ELi96ELi256ELi128ELb1ELb1ELb1ELb1ELb1ELb1EEEEEEEEEvNT_6ParamsE)
	.align		4
        /*008c*/ 	.word	index@(__assertfail)
	.align		4
        /*0090*/ 	.word	index@(_ZN7cutlass13device_kernelIN5flash11enable_sm90INS1_16FlashAttnFwdSm90INS1_25CollectiveMainloopFwdSm90ILi2EN4cute5tupleIJNS5_1CILi1EEES8_S8_EEENS6_IJNS7_ILi128EEENS7_ILi96EEENS7_ILi64EEEEEELi256ENS_10bfloat16_tEfNS_4arch4Sm90ELb1ELb0ELb1ELb1ELb0ELb1ELb1ELb1ELb0ELb1ELb1ELb0EEENS1_21CollectiveEpilogueFwdINS6_IJSA_NS7_ILi256EEESB_EEES9_SE_SG_Li256ELb1ELb1ELb1ELb0EEENS1_36VarlenDynamicPersistentTileSchedulerILi128ELi96ELi256ELi128ELb1ELb1ELb1ELb1ELb1ELb1EEEEEEEEEvNT_6ParamsE)
	.align		4
        /*0094*/ 	.word	index@(__assertfail)
	.align		4
        /*0098*/ 	.word	0x00000000
	.align		4
        /*009c*/ 	.word	0xfffffffe
	.align		4
        /*00a0*/ 	.word	0x00000000
	.align		4
        /*00a4*/ 	.word	0xfffffffd
	.align		4
        /*00a8*/ 	.word	0x00000000
	.align		4
        /*00ac*/ 	.word	0xfffffffc


//--------------------- .nv.constant4             --------------------------
	.section	.nv.constant4,"a",@progbits
	.align	8
	.align		8
.nv.constant4:
        /*0000*/ 	.dword	__assertfail
	.align		8
        /*0008*/ 	.dword	__unnamed_1
	.align		8
        /*0010*/ 	.dword	__unnamed_2
	.align		8
        /*0018*/ 	.dword	__unnamed_3
	.align		8
        /*0020*/ 	.dword	__unnamed_4
	.align		8
        /*0028*/ 	.dword	__unnamed_5
	.align		8
        /*0030*/ 	.dword	__unnamed_6
	.align		8
        /*0038*/ 	.dword	__unnamed_7
	.align		8
        /*0040*/ 	.dword	_ZN83_INTERNAL_b6fd8604_47_flash_fwd_hdim64_256_bf16_split_softcap_sm90_cu_18e39b8a_33544cuda3std3__45__cpo5beginE
	.align		8
        /*0048*/ 	.dword	_ZN83_INTERNAL_b6fd8604_47_flash_fwd_hdim64_256_bf16_split_softcap_sm90_cu_18e39b8a_33544cuda3std3__45__cpo3endE
	.align		8
        /*0050*/ 	.dword	_ZN83_INTERNAL_b6fd8604_47_flash_fwd_hdim64_256_bf16_split_softcap_sm90_cu_18e39b8a_33544cuda3std3__45__cpo6cbeginE
	.align		8
        /*0058*/ 	.dword	_ZN83_INTERNAL_b6fd8604_47_flash_fwd_hdim64_256_bf16_split_softcap_sm90_cu_18e39b8a_33544cuda3std3__45__cpo4cendE
	.align		8
        /*0060*/ 	.dword	_ZN83_INTERNAL_b6fd8604_47_flash_fwd_hdim64_256_bf16_split_softcap_sm90_cu_18e39b8a_33544cuda3std3__485_GLOBAL__N__b6fd8604_47_flash_fwd_hdim64_256_bf16_split_softcap_sm90_cu_18e39b8a_33546ignoreE
	.align		8
        /*0068*/ 	.dword	_ZN83_INTERNAL_b6fd8604_47_flash_fwd_hdim64_256_bf16_split_softcap_sm90_cu_18e39b8a_33544cuda3std3__419piecewise_constructE
	.align		8
        /*0070*/ 	.dword	_ZN83_INTERNAL_b6fd8604_47_flash_fwd_hdim64_256_bf16_split_softcap_sm90_cu_18e39b8a_33544cuda3std3__48in_placeE
	.align		8
        /*0078*/ 	.dword	_ZN83_INTERNAL_b6fd8604_47_flash_fwd_hdim64_256_bf16_split_softcap_sm90_cu_18e39b8a_33544cuda3std6ranges3__45__cpo4swapE
	.align		8
        /*0080*/ 	.dword	_ZN83_INTERNAL_b6fd8604_47_flash_fwd_hdim64_256_bf16_split_softcap_sm90_cu_18e39b8a_33544cuda3std6ranges3__45__cpo9iter_moveE
	.align		8
        /*0088*/ 	.dword	_ZN83_INTERNAL_b6fd8604_47_flash_fwd_hdim64_256_bf16_split_softcap_sm90_cu_18e39b8a_33544cute7productE
	.align		8
        /*0090*/ 	.dword	_ZN83_INTERNAL_b6fd8604_47_flash_fwd_hdim64_256_bf16_split_softcap_sm90_cu_18e39b8a_33544cute1_E
	.align		8
        /*0098*/ 	.dword	$str$20
	.align		8
        /*00a0*/ 	.dword	$str$21


//--------------------- .text._ZN7cutlass13device_kernelIN5flash11enable_sm90INS1_16FlashAttnFwdSm90INS1_25CollectiveMainloopFwdSm90ILi2EN4cute5tupleIJNS5_1CILi1EEES8_S8_EEENS6_IJNS7_ILi128EEENS7_ILi96EEENS7_ILi64EEEEEELi256ENS_10bfloat16_tEfNS_4arch4Sm90ELb0ELb0ELb1ELb0ELb0ELb0ELb0ELb1ELb0ELb1ELb1ELb0EEENS1_21CollectiveEpilogueFwdINS6_IJSA_NS7_ILi256EEESB_EEES9_SE_SG_Li256ELb0ELb1ELb1ELb0EEENS1_19SingleTileSchedulerILb0ELb1ELb1ELi128EEEEEEEEEvNT_6ParamsE --------------------------
	.section	.text._ZN7cutlass13device_kernelIN5flash11enable_sm90INS1_16FlashAttnFwdSm90INS1_25CollectiveMainloopFwdSm90ILi2EN4cute5tupleIJNS5_1CILi1EEES8_S8_EEENS6_IJNS7_ILi128EEENS7_ILi96EEENS7_ILi64EEEEEELi256ENS_10bfloat16_tEfNS_4arch4Sm90ELb0ELb0ELb1ELb0ELb0ELb0ELb0ELb1ELb0ELb1ELb1ELb0EEENS1_21CollectiveEpilogueFwdINS6_IJSA_NS7_ILi256EEESB_EEES9_SE_SG_Li256ELb0ELb1ELb1ELb0EEENS1_19SingleTileSchedulerILb0ELb1ELb1ELi128EEEEEEEEEvNT_6ParamsE,"ax",@progbits
	.align	128
.text._ZN7cutlass13device_kernelIN5flash11enable_sm90INS1_16FlashAttnFwdSm90INS1_25CollectiveMainloopFwdSm90ILi2EN4cute5tupleIJNS5_1CILi1EEES8_S8_EEENS6_IJNS7_ILi128EEENS7_ILi96EEENS7_ILi64EEEEEELi256ENS_10bfloat16_tEfNS_4arch4Sm90ELb0ELb0ELb1ELb0ELb0ELb0ELb0ELb1ELb0ELb1ELb1ELb0EEENS1_21CollectiveEpilogueFwdINS6_IJSA_NS7_ILi256EEESB_EEES9_SE_SG_Li256ELb0ELb1ELb1ELb0EEENS1_19SingleTileSchedulerILb0ELb1ELb1ELi128EEEEEEEEEvNT_6ParamsE:
        .type           _ZN7cutlass13device_kernelIN5flash11enable_sm90INS1_16FlashAttnFwdSm90INS1_25CollectiveMainloopFwdSm90ILi2EN4cute5tupleIJNS5_1CILi1EEES8_S8_EEENS6_IJNS7_ILi128EEENS7_ILi96EEENS7_ILi64EEEEEELi256ENS_10bfloat16_tEfNS_4arch4Sm90ELb0ELb0ELb1ELb0ELb0ELb0ELb0ELb1ELb0ELb1ELb1ELb0EEENS1_21CollectiveEpilogueFwdINS6_IJSA_NS7_ILi256EEESB_EEES9_SE_SG_Li256ELb0ELb1ELb1ELb0EEENS1_19SingleTileSchedulerILb0ELb1ELb1ELi128EEEEEEEEEvNT_6ParamsE,@function
        .size           _ZN7cutlass13device_kernelIN5flash11enable_sm90INS1_16FlashAttnFwdSm90INS1_25CollectiveMainloopFwdSm90ILi2EN4cute5tupleIJNS5_1CILi1EEES8_S8_EEENS6_IJNS7_ILi128EEENS7_ILi96EEENS7_ILi64EEEEEELi256ENS_10bfloat16_tEfNS_4arch4Sm90ELb0ELb0ELb1ELb0ELb0ELb0ELb0ELb1ELb0ELb1ELb1ELb0EEENS1_21CollectiveEpilogueFwdINS6_IJSA_NS7_ILi256EEESB_EEES9_SE_SG_Li256ELb0ELb1ELb1ELb0EEENS1_19SingleTileSchedulerILb0ELb1ELb1ELi128EEEEEEEEEvNT_6ParamsE,(.L_x_6128 - _ZN7cutlass13device_kernelIN5flash11enable_sm90INS1_16FlashAttnFwdSm90INS1_25CollectiveMainloopFwdSm90ILi2EN4cute5tupleIJNS5_1CILi1EEES8_S8_EEENS6_IJNS7_ILi128EEENS7_ILi96EEENS7_ILi64EEEEEELi256ENS_10bfloat16_tEfNS_4arch4Sm90ELb0ELb0ELb1ELb0ELb0ELb0ELb0ELb1ELb0ELb1ELb1ELb0EEENS1_21CollectiveEpilogueFwdINS6_IJSA_NS7_ILi256EEESB_EEES9_SE_SG_Li256ELb0ELb1ELb1ELb0EEENS1_19SingleTileSchedulerILb0ELb1ELb1ELi128EEEEEEEEEvNT_6ParamsE)
        .other          _ZN7cutlass13device_kernelIN5flash11enable_sm90INS1_16FlashAttnFwdSm90INS1_25CollectiveMainloopFwdSm90ILi2EN4cute5tupleIJNS5_1CILi1EEES8_S8_EEENS6_IJNS7_ILi128EEENS7_ILi96EEENS7_ILi64EEEEEELi256ENS_10bfloat16_tEfNS_4arch4Sm90ELb0ELb0ELb1ELb0ELb0ELb0ELb0ELb1ELb0ELb1ELb1ELb0EEENS1_21CollectiveEpilogueFwdINS6_IJSA_NS7_ILi256EEESB_EEES9_SE_SG_Li256ELb0ELb1ELb1ELb0EEENS1_19SingleTileSchedulerILb0ELb1ELb1ELi128EEEEEEEEEvNT_6ParamsE,@"STO_CUDA_ENTRY STV_DEFAULT"
_ZN7cutlass13device_kernelIN5flash11enable_sm90INS1_16FlashAttnFwdSm90INS1_25CollectiveMainloopFwdSm90ILi2EN4cute5tupleIJNS5_1CILi1EEES8_S8_EEENS6_IJNS7_ILi128EEENS7_ILi96EEENS7_ILi64EEEEEELi256ENS_10bfloat16_tEfNS_4arch4Sm90ELb0ELb0ELb1ELb0ELb0ELb0ELb0ELb1ELb0ELb1ELb1ELb0EEENS1_21CollectiveEpilogueFwdINS6_IJSA_NS7_ILi256EEESB_EEES9_SE_SG_Li256ELb0ELb1ELb1ELb0EEENS1_19SingleTileSchedulerILb0ELb1ELb1ELi128EEEEEEEEEvNT_6ParamsE:
[----:B------:R-:W0:Y:S02]  /*0000*/  LDC R1, c[0x0][0x28] ;  /* 0x00000a00ff017b82 */ /* 0x000e240000000800 */
[----:B0-----:R-:W-:Y:S01]  /*0010*/  VIADD R1, R1, 0xfffffff0 ;  /* 0xfffffff001017836 */ /* 0x001fe20000000000 */
[----:B------:R-:W0:Y:S01]  /*0020*/  S2R R3, SR_TID.X ;  /* 0x0000000000037919 */ /* 0x000e220000002100 */
[----:B------:R-:W-:Y:S01]  /*0030*/  ELECT P0, URZ, PT ;  /* 0x00000000003f782f */ /* 0x000fe20003800000 */
[----:B------:R-:W-:Y:S01]  /*0040*/  BSSY B0, `(.L_x_0) ;  /* 0x000000e000007945 */ /* 0x000fe20003800000 */
[----:B0-----:R-:W-:-:S05]  /*0050*/  SHF.R.U32.HI R0, RZ, 0x5, R3 ;  /* 0x00000005ff007819 */ /* 0x001fca0000011603 */
[----:B------:R-:W0:Y:S02]  /*0060*/  SHFL.IDX PT, R2, R0, RZ, 0x1f ;  /* 0x00001fff00027589 */ /* 0x000e2400000e0000 */
[----:B0-----:R-:W-:Y:S02]  /*0070*/  ISETP.EQ.AND P0, PT, R2, RZ, P0 ;  /* 0x000000ff0200720c */ /* 0x001fe40000702270 */
[----:B------:R-:W-:-:S11]  /*0080*/  SHF.R.U32.HI R2, RZ, 0x7, R3 ;  /* 0x00000007ff027819 */ /* 0x000fd60000011603 */
[----:B------:R-:W-:Y:S05]  /*0090*/  @!P0 BRA `(.L_x_1) ;  /* 0x0000000000208947 */ /* 0x000fea0003800000 */
[----:B------:R-:W-:Y:S02]  /*00a0*/  ULDC.64 UR4, c[0x0][0x198] ;  /* 0x0000660000047ab9 */ /* 0x000fe40000000a00 */
[----:B------:R-:W-:Y:S02]  /*00b0*/  UIADD3 UR6, UP0, UR4, 0x370, URZ ;  /* 0x0000037004067890 */ /* 0x000fe4000ff1e03f */
[----:B------:R-:W-:Y:S02]  /*00c0*/  UIADD3 UR4, UP1, UR4, 0x470, URZ ;  /* 0x0000047004047890 */ /* 0x000fe4000ff3e03f */
[----:B------:R-:W-:Y:S02]  /*00d0*/  UIADD3.X UR7, URZ, UR5, URZ, UP0, !UPT ;  /* 0x000000053f077290 */ /* 0x000fe400087fe43f */
[----:B------:R-:W-:-:S07]  /*00e0*/  UIADD3.X UR5, URZ, UR5, URZ, UP1, !UPT ;  /* 0x000000053f057290 */ /* 0x000fce0008ffe43f */
[----:B------:R0:W-:Y:S02]  /*00f0*/  UTMACCTL.PF [UR6] ;  /* 0x00000000060079b9 */ /* 0x0001e40008040000 */
[----:B------:R0:W-:Y:S02]  /*0100*/  UTMACCTL.PF [UR4] ;  /* 0x00000000040079b9 */ /* 0x0001e40008040000 */
[----:B0-----:R-:W-:Y:S01]  /*0110*/  NOP ;  /* 0x0000000000007918 */ /* 0x001fe20000000000 */
.L_x_1:
[----:B------:R-:W-:Y:S05]  /*0120*/  BSYNC B0 ;  /* 0x0000000000007941 */ /* 0x000fea0003800000 */
.L_x_0:
[----:B------:R-:W-:Y:S01]  /*0130*/  VOTEU.ANY UP0, P0 ;  /* 0x00000000003f7886 */ /* 0x000fe20000000100 */
[----:B------:R-:W0:Y:S01]  /*0140*/  SHFL.IDX PT, R4, R2, RZ, 0x1f ;  /* 0x00001fff02047589 */ /* 0x000e2200000e0000 */
[----:B------:R-:W-:Y:S01]  /*0150*/  UMOV UR4, 0x80 ;  /* 0x0000008000047882 */ /* 0x000fe20000000000 */
[----:B------:R-:W-:Y:S01]  /*0160*/  UMOV UR7, 0x100 ;  /* 0x0000010000077882 */ /* 0x000fe20000000000 */
[----:B------:R-:W-:Y:S01]  /*0170*/  VOTEU.ANY UP1, P0 ;  /* 0x00000000003f7886 */ /* 0x000fe20000020100 */
[----:B------:R-:W1:Y:S01]  /*0180*/  @UP0 S2UR UR8, SR_CgaCtaId ;  /* 0x00000000000809c3 */ /* 0x000e620000008800 */
[----:B------:R-:W2:Y:S01]  /*0190*/  SHFL.IDX PT, R3, R0, RZ, 0x1f ;  /* 0x00001fff00037589 */ /* 0x000ea200000e0000 */
[----:B------:R-:W-:Y:S01]  /*01a0*/  @UP0 UMOV UR6, 0x400 ;  /* 0x0000040000060882 */ /* 0x000fe20000000000 */
[----:B------:R-:W-:-:S04]  /*01b0*/  @UP0 UIADD3 UR4, -UR4, 0x100000, URZ ;  /* 0x0010000004040890 */ /* 0x000fc8000fffe13f */
[----:B------:R-:W-:Y:S02]  /*01c0*/  @UP0 USHF.L.U32 UR5, UR4, 0xb, URZ ;  /* 0x0000000b04050899 */ /* 0x000fe4000800063f */
[----:B------:R-:W-:Y:S01]  /*01d0*/  @UP0 USHF.L.U32 UR4, UR4, 0x1, URZ ;  /* 0x0000000104040899 */ /* 0x000fe2000800063f */
[----:B------:R-:W-:Y:S01]  /*01e0*/  VOTEU.ANY UP2, P0 ;  /* 0x00000000003f7886 */ /* 0x000fe20000040100 */
[----:B0-----:R-:W-:Y:S01]  /*01f0*/  R2UR UR9, R4 ;  /* 0x00000000040972ca */ /* 0x001fe200000e0000 */
[----:B-1----:R-:W-:Y:S01]  /*0200*/  @UP0 ULEA UR8, UR8, UR6, 0x18 ;  /* 0x0000000608080291 */ /* 0x002fe2000f8ec03f */
[----:B--2---:R-:W-:Y:S01]  /*0210*/  ISETP.NE.AND P1, PT, R3, RZ, PT ;  /* 0x000000ff0300720c */ /* 0x004fe20003f25270 */
[----:B------:R-:W-:-:S04]  /*0220*/  @UP0 UIADD3 UR6, -UR7, 0x100000, URZ ;  /* 0x0010000007060890 */ /* 0x000fc8000fffe13f */
[----:B------:R-:W-:Y:S02]  /*0230*/  @UP0 USHF.L.U32 UR7, UR6, 0xb, URZ ;  /* 0x0000000b06070899 */ /* 0x000fe4000800063f */
[----:B------:R-:W-:-:S04]  /*0240*/  @UP0 USHF.L.U32 UR6, UR6, 0x1, URZ ;  /* 0x0000000106060899 */ /* 0x000fc8000800063f */
[----:B------:R-:W-:Y:S01]  /*0250*/  UISETP.NE.AND UP0, UPT, UR9, URZ, UPT ;  /* 0x0000003f0900728c */ /* 0x000fe2000bf05270 */
[----:B------:R-:W0:Y:S02]  /*0260*/  FENCE.VIEW.ASYNC.S ;  /* 0x00000000000073c6 */ /* 0x000e240000000000 */
[----:B0-----:R0:W1:Y:S05]  /*0270*/  @UP1 SYNCS.EXCH.64 URZ, [UR8+0x22800], UR4 ;  /* 0x02280004083f15b2 */ /* 0x00106a0008000100 */
[----:B------:R0:W2:Y:S01]  /*0280*/  @UP2 SYNCS.EXCH.64 URZ, [UR8+0x22820], UR6 ;  /* 0x02282006083f25b2 */ /* 0x0000a20008000100 */
[----:B------:R-:W-:Y:S05]  /*0290*/  @P1 BRA `(.L_x_2) ;  /* 0x0000000000481947 */ /* 0x000fea0003800000 */
[----:B0-----:R-:W0:Y:S01]  /*02a0*/  S2UR UR5, SR_CgaCtaId ;  /* 0x00000000000579c3 */ /* 0x001e220000008800 */
[----:B------:R-:W-:Y:S01]  /*02b0*/  UMOV UR4, 0x400 ;  /* 0x0000040000047882 */ /* 0x000fe20000000000 */
[----:B------:R-:W-:Y:S01]  /*02c0*/  UMOV UR6, 0x1 ;  /* 0x0000000100067882 */ /* 0x000fe20000000000 */
[----:B------:R-:W-:Y:S01]  /*02d0*/  UMOV UR7, 0x2 ;  /* 0x0000000200077882 */ /* 0x000fe20000000000 */
[----:B------:R-:W-:Y:S01]  /*02e0*/  ELECT P0, URZ, PT ;  /* 0x00000000003f782f */ /* 0x000fe20003800000 */
[----:B0-----:R-:W-:Y:S02]  /*02f0*/  ULEA UR8, UR5, UR4, 0x18 ;  /* 0x0000000405087291 */ /* 0x001fe4000f8ec03f */
[----:B------:R-:W-:-:S04]  /*0300*/  UIADD3 UR4, -UR6, 0x100000, URZ ;  /* 0x0010000006047890 */ /* 0x000fc8000fffe13f */
[----:B------:R-:W-:Y:S02]  /*0310*/  USHF.L.U32 UR5, UR4, 0xb, URZ ;  /* 0x0000000b04057899 */ /* 0x000fe4000800063f */
[----:B------:R-:W-:Y:S02]  /*0320*/  USHF.L.U32 UR4, UR4, 0x1, URZ ;  /* 0x0000000104047899 */ /* 0x000fe4000800063f */
[----:B------:R-:W-:-:S04]  /*0330*/  UIADD3 UR6, -UR7, 0x100000, URZ ;  /* 0x0010000007067890 */ /* 0x000fc8000fffe13f */
[----:B------:R-:W-:Y:S02]  /*0340*/  USHF.L.U32 UR7, UR6, 0xb, URZ ;  /* 0x0000000b06077899 */ /* 0x000fe4000800063f */
[----:B------:R-:W-:Y:S01]  /*0350*/  USHF.L.U32 UR6, UR6, 0x1, URZ ;  /* 0x0000000106067899 */ /* 0x000fe2000800063f */
[----:B------:R-:W0:Y:S03]  /*0360*/  FENCE.VIEW.ASYNC.S ;  /* 0x00000000000073c6 */ /* 0x000e260000000000 */
[----:B0-----:R3:W4:Y:S08]  /*0370*/  SYNCS.EXCH.64 URZ, [UR8+0x22830], UR4 ;  /* 0x02283004083f75b2 */ /* 0x0017300008000100 */
[----:B------:R3:W0:Y:S01]  /*0380*/  SYNCS.EXCH.64 URZ, [UR8+0x22840], UR6 ;  /* 0x02284006083f75b2 */ /* 0x0006220008000100 */
[----:B------:R3:W0:Y:S01]  /*0390*/  SYNCS.EXCH.64 URZ, [UR8+0x22838], UR4 ;  /* 0x02283804083f75b2 */ /* 0x0006220008000100 */
[----:B------:R3:W0:Y:S02]  /*03a0*/  SYNCS.EXCH.64 URZ, [UR8+0x22848], UR6 ;  /* 0x02284806083f75b2 */ /* 0x0006240008000100 */
[----:B---3--:R-:W-:Y:S01]  /*03b0*/  NOP ;  /* 0x0000000000007918 */ /* 0x008fe20000000000 */
.L_x_2:
[----:B------:R-:W3:Y:S01]  /*03c0*/  SHFL.IDX PT, R3, R0, RZ, 0x1f ;  /* 0x00001fff00037589 */ /* 0x000ee200000e0000 */
[----:B------:R-:W-:Y:S01]  /*03d0*/  NOP ;  /* 0x0000000000007918 */ /* 0x000fe20000000000 */
[----:B---3--:R-:W-:-:S13]  /*03e0*/  ISETP.NE.AND P0, PT, R3, RZ, PT ;  /* 0x000000ff0300720c */ /* 0x008fda0003f05270 */
        /* <DEDUP_REMOVED lines=14> */
[----:B0-----:R3:W0:Y:S08]  /*04d0*/  SYNCS.EXCH.64 URZ, [UR8+0x22850], UR4 ;  /* 0x02285004083f75b2 */ /* 0x0016300008000100 */
[----:B------:R3:W0:Y:S01]  /*04e0*/  SYNCS.EXCH.64 URZ, [UR8+0x22860], UR6 ;  /* 0x02286006083f75b2 */ /* 0x0006220008000100 */
[----:B------:R3:W0:Y:S01]  /*04f0*/  SYNCS.EXCH.64 URZ, [UR8+0x22858], UR4 ;  /* 0x02285804083f75b2 */ /* 0x0006220008000100 */
[----:B------:R3:W0:Y:S02]  /*0500*/  SYNCS.EXCH.64 URZ, [UR8+0x22868], UR6 ;  /* 0x02286806083f75b2 */ /* 0x0006240008000100 */
[----:B---3--:R-:W-:Y:S01]  /*0510*/  NOP ;  /* 0x0000000000007918 */ /* 0x008fe20000000000 */
.L_x_3:
[----:B------:R-:W3:Y:S01]  /*0520*/  SHFL.IDX PT, R3, R0, RZ, 0x1f ;  /* 0x00001fff00037589 */ /* 0x000ee200000e0000 */
[----:B------:R-:W-:Y:S01]  /*0530*/  NOP ;  /* 0x0000000000007918 */ /* 0x000fe20000000000 */
[----:B---3--:R-:W-:-:S13]  /*0540*/  ISETP.NE.AND P0, PT, R3, RZ, PT ;  /* 0x000000ff0300720c */ /* 0x008fda0003f05270 */
[----:B------:R-:W-:Y:S05]  /*0550*/  @P0 BRA `(.L_x_4) ;  /* 0x0000000000380947 */ /* 0x000fea0003800000 */
[----:B0-----:R-:W0:Y:S01]  /*0560*/  S2UR UR5, SR_CgaCtaId ;  /* 0x00000000000579c3 */ /* 0x001e220000008800 */
[----:B------:R-:W-:Y:S01]  /*0570*/  UMOV UR4, 0x400 ;  /* 0x0000040000047882 */ /* 0x000fe20000000000 */
[----:B------:R-:W-:Y:S01]  /*0580*/  UMOV UR7, 0x1 ;  /* 0x0000000100077882 */ /* 0x000fe20000000000 */
[----:B------:R-:W-:Y:S01]  /*0590*/  ELECT P0, URZ, PT ;  /* 0x00000000003f782f */ /* 0x000fe20003800000 */
[----:B0-----:R-:W-:Y:S02]  /*05a0*/  ULEA UR6, UR5, UR4, 0x18 ;  /* 0x0000000405067291 */ /* 0x001fe4000f8ec03f */
[----:B------:R-:W-:-:S04]  /*05b0*/  UIADD3 UR4, -UR7, 0x100000, URZ ;  /* 0x0010000007047890 */ /* 0x000fc8000fffe13f */
[----:B------:R-:W-:Y:S02]  /*05c0*/  USHF.L.U32 UR5, UR4, 0xb, URZ ;  /* 0x0000000b04057899 */ /* 0x000fe4000800063f */
[----:B------:R-:W-:Y:S01]  /*05d0*/  USHF.L.U32 UR4, UR4, 0x1, URZ ;  /* 0x0000000104047899 */ /* 0x000fe2000800063f */
[----:B------:R-:W0:Y:S11]  /*05e0*/  FENCE.VIEW.ASYNC.S ;  /* 0x00000000000073c6 */ /* 0x000e360000000000 */
[----:B0-----:R3:W0:Y:S01]  /*05f0*/  SYNCS.EXCH.64 URZ, [UR6+0x22870], UR4 ;  /* 0x02287004063f75b2 */ /* 0x0016220008000100 */
[----:B------:R3:W0:Y:S01]  /*0600*/  SYNCS.EXCH.64 URZ, [UR6+0x22880], UR4 ;  /* 0x02288004063f75b2 */ /* 0x0006220008000100 */
[----:B------:R3:W0:Y:S01]  /*0610*/  SYNCS.EXCH.64 URZ, [UR6+0x22878], UR4 ;  /* 0x02287804063f75b2 */ /* 0x0006220008000100 */
[----:B------:R3:W0:Y:S02]  /*0620*/  SYNCS.EXCH.64 URZ, [UR6+0x22888], UR4 ;  /* 0x02288804063f75b2 */ /* 0x0006240008000100 */
[----:B---3--:R-:W-:Y:S01]  /*0630*/  NOP ;  /* 0x0000000000007918 */ /* 0x008fe20000000000 */
.L_x_4:
        /* <DEDUP_REMOVED lines=22> */
.L_x_5:
        /* <DEDUP_REMOVED lines=22> */
.L_x_6:
[----:B------:R-:W-:Y:S01]  /*0900*/  PLOP3.LUT P0, PT, PT, PT, UP0, 0x80, 0x0 ;  /* 0x000000000000781c */ /* 0x000fe20003f0f008 */
[----:B------:R-:W-:Y:S01]  /*0910*/  UMOV UR42, 0x1 ;  /* 0x00000001002a7882 */ /* 0x000fe20000000000 */
[----:B------:R-:W-:Y:S01]  /*0920*/  NOP ;  /* 0x0000000000007918 */ /* 0x000fe20000000000 */
[----:B------:R-:W-:Y:S01]  /*0930*/  USEL UR42, UR42, 0x2, !UP0 ;  /* 0x000000022a2a7887 */ /* 0x000fe2000c000000 */
[----:B------:R-:W-:Y:S01]  /*0940*/  BSSY B6, `(.L_x_7) ;  /* 0x0000ba0000067945 */ /* 0x000fe20003800000 */
[----:B------:R-:W-:Y:S01]  /*0950*/  ULDC.64 UR44, c[0x0][0x208] ;  /* 0x00008200002c7ab9 */ /* 0x000fe20000000a00 */
[----:B012-4-:R-:W-:Y:S07]  /*0960*/  BAR.SYNC.DEFER_BLOCKING 0x0 ;  /* 0x0000000000007b1d */ /* 0x017fee0000010000 */
[----:B------:R-:W-:Y:S05]  /*0970*/  @!P0 BRA `(.L_x_8) ;  /* 0x0000007c00948947 */ /* 0x000fea0003800000 */
.L_x_9:
[----:B------:R-:W-:-:S08]  /*0980*/  NOP ;  /* 0x0000000000007918 */ /* 0x000fd00000000000 */
[----:B------:R-:W0:Y:S02]  /*0990*/  USETMAXREG.TRY_ALLOC.CTAPOOL UP0, 0xf0 ;  /* 0x000000f0000079c8 */ /* 0x000e240008000600 */
[----:B0-----:R-:W-:-:S13]  /*09a0*/  PLOP3.LUT P0, PT, PT, PT, UP0, 0x80, 0x0 ;  /* 0x000000000000781c */ /* 0x001fda0003f0f008 */
[----:B------:R-:W-:Y:S05]  /*09b0*/  @!P0 BRA `(.L_x_9) ;  /* 0xfffffffc00f08947 */ /* 0x000fea000383ffff */
[----:B------:R-:W0:Y:S01]  /*09c0*/  S2UR UR6, SR_CTAID.Y ;  /* 0x00000000000679c3 */ /* 0x000e220000002600 */
[----:B------:R-:W-:-:S07]  /*09d0*/  ULDC UR7, c[0x0][0xc50] ;  /* 0x0003140000077ab9 */ /* 0x000fce0000000800 */
[----:B------:R-:W-:Y:S08]  /*09e0*/  BAR.ARV 0x8, 0x180 ;  /* 0x0206000000007b1d */ /* 0x000ff00000002000 */
[----:B------:R-:W1:Y:S01]  /*09f0*/  S2UR UR8, SR_CTAID.Z ;  /* 0x00000000000879c3 */ /* 0x000e620000002700 */
[----:B------:R-:W-:Y:S01]  /*0a00*/  ISETP.NE.AND P0, PT, R2, 0x1, PT ;  /* 0x000000010200780c */ /* 0x000fe20003f05270 */
[----:B------:R-:W-:-:S11]  /*0a10*/  UISETP.NE.AND UP0, UPT, UR7, 0x1, UPT ;  /* 0x000000010700788c */ /* 0x000fd6000bf05270 */
[----:B------:R-:W-:Y:S01]  /*0a20*/  @UP0 ULDC UR4, c[0x0][0xc54] ;  /* 0x0003150000040ab9 */ /* 0x000fe20000000800 */
[----:B------:R-:W-:Y:S06]  /*0a30*/  @!P0 BAR.ARV 0x9, 0x100 ;  /* 0x0244000000008b1d */ /* 0x000fec0000002000 */
[----:B0-----:R-:W-:Y:S01]  /*0a40*/  UIMAD.WIDE.U32 UR4, UR6, UR4, URZ ;  /* 0x00000004060472a5 */ /* 0x001fe2000f8e003f */
[----:B------:R-:W-:Y:S01]  /*0a50*/  @UP0 ULDC UR9, c[0x0][0xc58] ;  /* 0x0003160000090ab9 */ /* 0x000fe20000000800 */
[----:B------:R-:W-:Y:S01]  /*0a60*/  UMOV UR36, UR6 ;  /* 0x0000000600247c82 */ /* 0x000fe20008000000 */
[----:B-1----:R-:W-:Y:S01]  /*0a70*/  ISETP.LE.AND P0, PT, RZ, UR8, PT ;  /* 0x00000008ff007c0c */ /* 0x002fe2000bf03270 */
[----:B------:R-:W-:-:S04]  /*0a80*/  @UP0 USHF.R.U32.HI UR36, URZ, UR9, UR5 ;  /* 0x000000093f240299 */ /* 0x000fc80008011605 */
[----:B------:R-:W-:-:S04]  /*0a90*/  UIADD3 UR4, -UR36, URZ, URZ ;  /* 0x0000003f24047290 */ /* 0x000fc8000fffe13f */
[----:B------:R-:W-:-:S04]  /*0aa0*/  UIMAD UR7, UR7, UR4, UR6 ;  /* 0x00000004070772a4 */ /* 0x000fc8000f8e0206 */
[----:B------:R-:W-:Y:S08]  /*0ab0*/  @!P0 BRA `(.L_x_10) ;  /* 0x000000b800208947 */ /* 0x000ff00003800000 */
[----:B------:R-:W-:Y:S01]  /*0ac0*/  ULDC.64 UR4, c[0x0][0x418] ;  /* 0x0001060000047ab9 */ /* 0x000fe20000000a00 */
[----:B------:R-:W-:Y:S01]  /*0ad0*/  ULDC UR39, c[0x0][0x424] ;  /* 0x0001090000277ab9 */ /* 0x000fe20000000800 */
[----:B------:R-:W-:Y:S02]  /*0ae0*/  UISETP.NE.U32.AND UP0, UPT, UR4, URZ, UPT ;  /* 0x0000003f0400728c */ /* 0x000fe4000bf05070 */
[----:B------:R-:W-:Y:S02]  /*0af0*/  ULOP3.LUT UR37, UR7, 0xffff, URZ, 0xc0, !UPT ;  /* 0x0000ffff07257892 */ /* 0x000fe4000f8ec03f */
[----:B------:R-:W-:Y:S01]  /*0b00*/  UISETP.NE.AND.EX UP0, UPT, UR5, URZ, UPT, UP0 ;  /* 0x0000003f0500728c */ /* 0x000fe2000bf05300 */
[----:B------:R-:W-:-:S03]  /*0b10*/  ULDC UR4, c[0x0][0x2f0] ;  /* 0x0000bc0000047ab9 */ /* 0x000fc60000000800 */
[----:B------:R-:W-:-:S04]  /*0b20*/  USEL UR39, UR39, 0x1, UP0 ;  /* 0x0000000127277887 */ /* 0x000fc80008000000 */
[----:B------:R-:W-:-:S04]  /*0b30*/  UIMAD UR39, UR39, UR4, URZ ;  /* 0x00000004272772a4 */ /* 0x000fc8000f8e023f */
[----:B------:R-:W-:Y:S02]  /*0b40*/  UISETP.GE.AND UP0, UPT, UR39, 0x1, UPT ;  /* 0x000000012700788c */ /* 0x000fe4000bf06270 */
[----:B------:R-:W-:-:S04]  /*0b50*/  UIADD3 UR4, UR39, 0x5f, URZ ;  /* 0x0000005f27047890 */ /* 0x000fc8000fffe03f */
[----:B------:R-:W-:Y:S01]  /*0b60*/  PLOP3.LUT P0, PT, PT, PT, UP0, 0x80, 0x0 ;  /* 0x000000000000781c */ /* 0x000fe20003f0f008 */
[----:B------:R-:W-:-:S04]  /*0b70*/  UIMAD.WIDE UR4, UR4, 0x2aaaaaab, URZ ;  /* 0x2aaaaaab040478a5 */ /* 0x000fc8000f8e023f */
[----:B------:R-:W-:-:S03]  /*0b80*/  USHF.R.U32.HI UR6, URZ, 0x1f, UR5 ;  /* 0x0000001f3f067899 */ /* 0x000fc60008011605 */
[----:B------:R-:W-:Y:S01]  /*0b90*/  UMOV UR4, URZ ;  /* 0x0000003f00047c82 */ /* 0x000fe20008000000 */
[----:B------:R-:W-:-:S04]  /*0ba0*/  ULEA.HI.SX32 UR6, UR5, UR6, 0x1c ;  /* 0x0000000605067291 */ /* 0x000fc8000f8fe23f */
[----:B------:R-:W-:Y:S08]  /*0bb0*/  @!P0 BRA `(.L_x_11) ;  /* 0x0000000000908947 */ /* 0x000ff00003800000 */
[----:B------:R-:W-:Y:S01]  /*0bc0*/  USHF.R.U32.HI UR7, URZ, 0x10, UR7 ;  /* 0x000000103f077899 */ /* 0x000fe20008011607 */
[----:B------:R-:W-:-:S03]  /*0bd0*/  UMOV UR4, URZ ;  /* 0x0000003f00047c82 */ /* 0x000fc60008000000 */
[----:B------:R-:W-:-:S11]  /*0be0*/  UISETP.NE.AND UP0, UPT, UR7, URZ, UPT ;  /* 0x0000003f0700728c */ /* 0x000fd6000bf05270 */
[----:B------:R-:W-:Y:S02]  /*0bf0*/  @!UP0 ULDC UR7, c[0x0][0x9f0] ;  /* 0x00027c0000078ab9 */ /* 0x000fe40000000800 */
[----:B------:R-:W-:Y:S01]  /*0c00*/  IMAD.U32 R4, RZ, RZ, UR7 ;  /* 0x00000007ff047e24 */ /* 0x000fe2000f8e00ff */
[----:B------:R-:W-:-:S04]  /*0c10*/  UIADD3 UR8, UR6, -0x1, UR7 ;  /* 0xffffffff06087890 */ /* 0x000fc8000fffe007 */
[-C--:B------:R-:W-:Y:S02]  /*0c20*/  IABS R0, R4.reuse ;  /* 0x0000000400007213 */ /* 0x080fe40000000000 */
[----:B------:R-:W-:Y:S01]  /*0c30*/  IMAD.U32 R5, RZ, RZ, UR8 ;  /* 0x00000008ff057e24 */ /* 0x000fe2000f8e00ff */
[----:B------:R-:W-:Y:S01]  /*0c40*/  IABS R6, R4 ;  /* 0x0000000400067213 */ /* 0x000fe20000000000 */
[----:B------:R-:W-:Y:S01]  /*0c50*/  ULOP3.LUT UR8, UR8, UR7, URZ, 0x3c, !UPT ;  /* 0x0000000708087292 */ /* 0x000fe2000f8e3c3f */
[----:B------:R-:W-:Y:S02]  /*0c60*/  R2UR UR11, R0 ;  /* 0x00000000000b72ca */ /* 0x000fe400000e0000 */
[----:B------:R-:W-:-:S04]  /*0c70*/  IABS R5, R5 ;  /* 0x0000000500057213 */ /* 0x000fc80000000000 */
[----:B------:R-:W-:-:S04]  /*0c80*/  MOV R4, R5 ;  /* 0x0000000500047202 */ /* 0x000fc80000000f00 */
[----:B------:R-:W-:-:S03]  /*0c90*/  R2UR UR10, R4 ;  /* 0x00000000040a72ca */ /* 0x000fc600000e0000 */
[----:B------:R-:W0:Y:S08]  /*0ca0*/  I2F.RP R0, UR11 ;  /* 0x0000000b00007d06 */ /* 0x000e300008209400 */
[----:B0-----:R-:W0:Y:S02]  /*0cb0*/  MUFU.RCP R0, R0 ;  /* 0x0000000000007308 */ /* 0x001e240000001000 */
[----:B0-----:R-:W-:-:S02]  /*0cc0*/  VIADD R3, R0, 0xffffffe ;  /* 0x0ffffffe00037836 */ /* 0x001fc40000000000 */
[----:B------:R-:W-:-:S04]  /*0cd0*/  IMAD.MOV R0, RZ, RZ, -R6 ;  /* 0x000000ffff007224 */ /* 0x000fc800078e0a06 */
[----:B------:R-:W0:Y:S02]  /*0ce0*/  F2I.FTZ.U32.TRUNC.NTZ R3, R3 ;  /* 0x0000000300037305 */ /* 0x000e24000021f000 */
[----:B0-----:R-:W-:-:S13]  /*0cf0*/  R2UR UR5, R3 ;  /* 0x00000000030572ca */ /* 0x001fda00000e0000 */
[----:B------:R-:W-:-:S04]  /*0d00*/  UIADD3 UR9, URZ, -UR5, URZ ;  /* 0x800000053f097290 */ /* 0x000fc8000fffe03f */
[----:B------:R-:W-:-:S04]  /*0d10*/  UIMAD UR9, UR9, UR11, URZ ;  /* 0x0000000b090972a4 */ /* 0x000fc8000f8e023f */
[----:B------:R-:W-:-:S03]  /*0d20*/  UIMAD.WIDE.U32 UR4, UR5, UR9, UR4 ;  /* 0x00000009050472a5 */ /* 0x000fc6000f8e0004 */
[----:B------:R-:W-:Y:S01]  /*0d30*/  R2UR UR9, R0 ;  /* 0x00000000000972ca */ /* 0x000fe200000e0000 */
[----:B------:R-:W-:-:S12]  /*0d40*/  UIMAD.WIDE.U32 UR4, UR5, UR10, URZ ;  /* 0x0000000a050472a5 */ /* 0x000fd8000f8e003f */
[----:B------:R-:W-:-:S04]  /*0d50*/  UIMAD UR4, UR5, UR9, UR10 ;  /* 0x00000009050472a4 */ /* 0x000fc8000f8e020a */
[----:B------:R-:W-:-:S11]  /*0d60*/  UISETP.GT.U32.AND UP1, UPT, UR11, UR4, UPT ;  /* 0x000000040b00728c */ /* 0x000fd6000bf24070 */
[----:B------:R-:W-:Y:S02]  /*0d70*/  @!UP1 UIADD3 UR4, UR4, -UR11, URZ ;  /* 0x8000000b04049290 */ /* 0x000fe4000fffe03f */
[----:B------:R-:W-:Y:S02]  /*0d80*/  @!UP1 UIADD3 UR5, UR5, 0x1, URZ ;  /* 0x0000000105059890 */ /* 0x000fe4000fffe03f */
[----:B------:R-:W-:Y:S02]  /*0d90*/  UISETP.GE.U32.AND UP0, UPT, UR4, UR11, UPT ;  /* 0x0000000b0400728c */ /* 0x000fe4000bf06070 */
[----:B------:R-:W-:-:S09]  /*0da0*/  UISETP.GE.AND UP1, UPT, UR8, URZ, UPT ;  /* 0x0000003f0800728c */ /* 0x000fd2000bf26270 */
[----:B------:R-:W-:Y:S02]  /*0db0*/  @UP0 UIADD3 UR5, UR5, 0x1, URZ ;  /* 0x0000000105050890 */ /* 0x000fe4000fffe03f */
[----:B------:R-:W-:-:S05]  /*0dc0*/  UISETP.NE.AND UP0, UPT, UR7, URZ, UPT ;  /* 0x0000003f0700728c */ /* 0x000fca000bf05270 */
[----:B------:R-:W-:Y:S02]  /*0dd0*/  UMOV UR4, UR5 ;  /* 0x0000000500047c82 */ /* 0x000fe40008000000 */
[----:B------:R-:W-:-:S04]  /*0de0*/  @!UP1 UIADD3 UR4, -UR4, URZ, URZ ;  /* 0x0000003f04049290 */ /* 0x000fc8000fffe13f */
[----:B------:R-:W-:-:S12]  /*0df0*/  @!UP0 ULOP3.LUT UR4, URZ, UR7, URZ, 0x33, !UPT ;  /* 0x000000073f048292 */ /* 0x000fd8000f8e333f */
.L_x_11:
[----:B------:R-:W-:Y:S01]  /*0e00*/  UIMAD UR37, UR37, UR4, URZ ;  /* 0x00000004252572a4 */ /* 0x000fe2000f8e023f */
[----:B------:R-:W-:Y:S01]  /*0e10*/  IMAD.U32 R0, RZ, RZ, UR6 ;  /* 0x00000006ff007e24 */ /* 0x000fe2000f8e00ff */
[----:B------:R-:W0:Y:S01]  /*0e20*/  S2R R4, SR_TID.X ;  /* 0x0000000000047919 */ /* 0x000e220000002100 */
[----:B------:R-:W-:Y:S01]  /*0e30*/  IMAD.U32 R3, RZ, RZ, UR4 ;  /* 0x00000004ff037e24 */ /* 0x000fe2000f8e00ff */
[----:B------:R-:W-:Y:S01]  /*0e40*/  PLOP3.LUT P0, PT, PT, PT, PT, 0x80, 0x0 ;  /* 0x000000000000781c */ /* 0x000fe20003f0f070 */
[----:B------:R-:W-:Y:S01]  /*0e50*/  IMAD.MOV.U32 R5, RZ, RZ, RZ ;  /* 0x000000ffff057224 */ /* 0x000fe200078e00ff */
[----:B------:R-:W-:Y:S02]  /*0e60*/  MOV R6, RZ ;  /* 0x000000ff00067202 */ /* 0x000fe40000000f00 */
[----:B------:R-:W-:Y:S02]  /*0e70*/  CS2R R150, SRZ ;  /* 0x0000000000967805 */ /* 0x000fe4000001ff00 */
[----:B------:R-:W-:-:S02]  /*0e80*/  VIADDMNMX R0, R3, UR37, R0, PT ;  /* 0x0000002503007c46 */ /* 0x000fc4000b800100 */
[----:B------:R-:W-:Y:S02]  /*0e90*/  CS2R R148, SRZ ;  /* 0x0000000000947805 */ /* 0x000fe4000001ff00 */
[----:B------:R-:W-:Y:S02]  /*0ea0*/  CS2R R146, SRZ ;  /* 0x0000000000927805 */ /* 0x000fe4000001ff00 */
[----:B------:R-:W-:Y:S02]  /*0eb0*/  CS2R R144, SRZ ;  /* 0x0000000000907805 */ /* 0x000fe4000001ff00 */
[----:B------:R-:W-:Y:S02]  /*0ec0*/  R2UR UR40, R0 ;  /* 0x00000000002872ca */ /* 0x000fe400000e0000 */
[----:B------:R-:W-:Y:S02]  /*0ed0*/  CS2R R142, SRZ ;  /* 0x00000000008e7805 */ /* 0x000fe4000001ff00 */
[----:B------:R-:W-:-:S02]  /*0ee0*/  CS2R R140, SRZ ;  /* 0x00000000008c7805 */ /* 0x000fc4000001ff00 */
[----:B------:R-:W-:Y:S02]  /*0ef0*/  CS2R R138, SRZ ;  /* 0x00000000008a7805 */ /* 0x000fe4000001ff00 */
[----:B------:R-:W-:Y:S02]  /*0f00*/  CS2R R136, SRZ ;  /* 0x0000000000887805 */ /* 0x000fe4000001ff00 */
[----:B------:R-:W-:Y:S02]  /*0f10*/  CS2R R134, SRZ ;  /* 0x0000000000867805 */ /* 0x000fe4000001ff00 */
[----:B------:R-:W-:Y:S02]  /*0f20*/  CS2R R132, SRZ ;  /* 0x0000000000847805 */ /* 0x000fe4000001ff00 */
[----:B------:R-:W-:Y:S02]  /*0f30*/  CS2R R130, SRZ ;  /* 0x0000000000827805 */ /* 0x000fe4000001ff00 */
[----:B------:R-:W-:-:S02]  /*0f40*/  CS2R R128, SRZ ;  /* 0x0000000000807805 */ /* 0x000fc4000001ff00 */
[----:B------:R-:W-:Y:S02]  /*0f50*/  CS2R R126, SRZ ;  /* 0x00000000007e7805 */ /* 0x000fe4000001ff00 */
[----:B------:R-:W-:Y:S02]  /*0f60*/  CS2R R124, SRZ ;  /* 0x00000000007c7805 */ /* 0x000fe4000001ff00 */
[----:B------:R-:W-:Y:S02]  /*0f70*/  CS2R R122, SRZ ;  /* 0x00000000007a7805 */ /* 0x000fe4000001ff00 */
[----:B------:R-:W-:Y:S01]  /*0f80*/  CS2R R120, SRZ ;  /* 0x0000000000787805 */ /* 0x000fe2000001ff00 */
[----:B------:R-:W-:Y:S01]  /*0f90*/  UISETP.GT.AND UP0, UPT, UR40, UR37, UPT ;  /* 0x000000252800728c */ /* 0x000fe2000bf04270 */
[----:B------:R-:W-:Y:S02]  /*0fa0*/  CS2R R118, SRZ ;  /* 0x0000000000767805 */ /* 0x000fe4000001ff00 */
[----:B------:R-:W-:-:S02]  /*0fb0*/  CS2R R116, SRZ ;  /* 0x0000000000747805 */ /* 0x000fc4000001ff00 */
[----:B------:R-:W-:Y:S02]  /*0fc0*/  CS2R R114, SRZ ;  /* 0x0000000000727805 */ /* 0x000fe4000001ff00 */
[----:B------:R-:W-:Y:S02]  /*0fd0*/  CS2R R112, SRZ ;  /* 0x0000000000707805 */ /* 0x000fe4000001ff00 */
[----:B------:R-:W-:Y:S02]  /*0fe0*/  CS2R R110, SRZ ;  /* 0x00000000006e7805 */ /* 0x000fe4000001ff00 */
[----:B------:R-:W-:Y:S02]  /*0ff0*/  PLOP3.LUT P1, PT, PT, PT, UP0, 0x80, 0x0 ;  /* 0x000000000000781c */ /* 0x000fe40003f2f008 */
[----:B------:R-:W-:Y:S02]  /*1000*/  CS2R R108, SRZ ;  /* 0x00000000006c7805 */ /* 0x000fe4000001ff00 */
[----:B------:R-:W-:Y:S01]  /*1010*/  CS2R R106, SRZ ;  /* 0x00000000006a7805 */ /* 0x000fe2000001ff00 */
[----:B0-----:R-:W-:Y:S01]  /*1020*/  VIADD R16, R4, 0xffffff80 ;  /* 0xffffff8004107836 */ /* 0x001fe20000000000 */
        /* <DEDUP_REMOVED lines=41> */
[----:B------:R-:W-:Y:S06]  /*12c0*/  @!P1 BRA `(.L_x_12) ;  /* 0x0000005000009947 */ /* 0x000fec0003800000 */
[----:B------:R-:W-:Y:S01]  /*12d0*/  SHF.R.S32.HI R3, RZ, 0x1f, R16 ;  /* 0x0000001fff037819 */ /* 0x000fe20000011410 */
[----:B------:R-:W0:Y:S01]  /*12e0*/  S2UR UR6, SR_CgaCtaId ;  /* 0x00000000000679c3 */ /* 0x000e220000008800 */
[----:B------:R-:W-:Y:S02]  /*12f0*/  UMOV UR38, 0x400 ;  /* 0x0000040000267882 */ /* 0x000fe40000000000 */
[----:B------:R-:W-:-:S04]  /*1300*/  LEA.HI R17, R3, R16, RZ, 0x7 ;  /* 0x0000001003117211 */ /* 0x000fc800078f38ff */
[----:B------:R-:W-:-:S06]  /*1310*/  SHF.R.S32.HI R0, RZ, 0x7, R17 ;  /* 0x00000007ff007819 */ /* 0x000fcc0000011411 */
[----:B------:R-:W1:Y:S01]  /*1320*/  SHFL.IDX PT, R0, R0, RZ, 0x1f ;  /* 0x00001fff00007589 */ /* 0x000e6200000e0000 */
[----:B0-----:R-:W-:-:S04]  /*1330*/  ULEA UR38, UR6, UR38, 0x18 ;  /* 0x0000002606267291 */ /* 0x001fc8000f8ec03f */
[----:B------:R-:W-:-:S04]  /*1340*/  UIADD3 UR6, UR38, 0x18400, URZ ;  /* 0x0001840026067890 */ /* 0x000fc8000fffe03f */
[----:B------:R-:W-:Y:S01]  /*1350*/  ULOP3.LUT UP0, URZ, UR6, 0x1bf, URZ, 0xc0, !UPT ;  /* 0x000001bf063f7892 */ /* 0x000fe2000f80c03f */
[----:B-1----:R-:W-:-:S05]  /*1360*/  R2UR UR4, R0 ;  /* 0x00000000000472ca */ /* 0x002fca00000e0000 */
[----:B------:R-:W-:-:S08]  /*1370*/  PLOP3.LUT P0, PT, PT, PT, UP0, 0x80, 0x0 ;  /* 0x000000000000781c */ /* 0x000fd00003f0f008 */
[----:B------:R-:W-:-:S04]  /*1380*/  ULEA.HI UR5, UR4, UR4, URZ, 0x1 ;  /* 0x0000000404057291 */ /* 0x000fc8000f8f083f */
[----:B------:R-:W-:-:S04]  /*1390*/  ULOP3.LUT UR5, UR5, 0x1e, URZ, 0xc0, !UPT ;  /* 0x0000001e05057892 */ /* 0x000fc8000f8ec03f */
[----:B------:R-:W-:-:S04]  /*13a0*/  UIADD3 UR5, UR4, -UR5, URZ ;  /* 0x8000000504057290 */ /* 0x000fc8000fffe03f */
[----:B------:R-:W-:-:S04]  /*13b0*/  ULEA UR5, UR5, UR6, 0xd ;  /* 0x0000000605057291 */ /* 0x000fc8000f8e683f */
[----:B------:R-:W-:-:S04]  /*13c0*/  USHF.R.U32.HI UR5, URZ, 0x4, UR5 ;  /* 0x000000043f057899 */ /* 0x000fc80008011605 */
[----:B------:R-:W-:Y:S01]  /*13d0*/  ULOP3.LUT UR41, UR5, 0x3fff, URZ, 0xc0, !UPT ;  /* 0x00003fff05297892 */ /* 0x000fe2000f8ec03f */
[----:B------:R-:W-:Y:S11]  /*13e0*/  @!P0 BRA `(.L_x_13) ;  /* 0x0000000000408947 */ /* 0x000ff60003800000 */
[----:B------:R-:W-:Y:S01]  /*13f0*/  MOV R0, 0x0 ;  /* 0x0000000000007802 */ /* 0x000fe20000000f00 */
[----:B------:R-:W-:Y:S01]  /*1400*/  ULDC.64 UR4, c[0x4][0x98] ;  /* 0x0100260000047ab9 */ /* 0x000fe20000000a00 */
[----:B------:R-:W-:Y:S01]  /*1410*/  ULDC.64 UR6, c[0x4][0x38] ;  /* 0x01000e0000067ab9 */ /* 0x000fe20000000a00 */
[----:B------:R-:W-:Y:S01]  /*1420*/  IMAD.U32 R4, RZ, RZ, UR4 ;  /* 0x00000004ff047e24 */ /* 0x000fe2000f8e00ff */
[----:B------:R0:W1:Y:S01]  /*1430*/  LDC.64 R14, c[0x4][R0] ;  /* 0x01000000000e7b82 */ /* 0x0000620000000a00 */
[----:B------:R-:W-:Y:S01]  /*1440*/  IMAD.U32 R5, RZ, RZ, UR5 ;  /* 0x00000005ff057e24 */ /* 0x000fe2000f8e00ff */
[----:B------:R-:W-:Y:S01]  /*1450*/  ULDC.64 UR4, c[0x4][0xa0] ;  /* 0x0100280000047ab9 */ /* 0x000fe20000000a00 */
[----:B------:R-:W-:Y:S01]  /*1460*/  IMAD.U32 R10, RZ, RZ, UR6 ;  /* 0x00000006ff0a7e24 */ /* 0x000fe2000f8e00ff */
[----:B------:R-:W-:Y:S01]  /*1470*/  MOV R7, UR5 ;  /* 0x0000000500077c02 */ /* 0x000fe20008000f00 */
[----:B------:R-:W-:Y:S01]  /*1480*/  IMAD.U32 R6, RZ, RZ, UR4 ;  /* 0x00000004ff067e24 */ /* 0x000fe2000f8e00ff */
[----:B------:R-:W-:Y:S01]  /*1490*/  MOV R13, RZ ;  /* 0x000000ff000d7202 */ /* 0x000fe20000000f00 */
[----:B------:R-:W-:-:S02]  /*14a0*/  IMAD.U32 R11, RZ, RZ, UR7 ;  /* 0x00000007ff0b7e24 */ /* 0x000fc4000f8e00ff */
[----:B------:R-:W-:Y:S02]  /*14b0*/  IMAD.MOV.U32 R8, RZ, RZ, 0x70 ;  /* 0x00000070ff087424 */ /* 0x000fe400078e00ff */
[----:B0-----:R-:W-:-:S07]  /*14c0*/  IMAD.MOV.U32 R12, RZ, RZ, 0x1 ;  /* 0x00000001ff0c7424 */ /* 0x001fce00078e00ff */
[----:B------:R-:W-:-:S07]  /*14d0*/  LEPC R20, `(.L_x_13) ;  /* 0x000000001014794e */ /* 0x000fce0000000000 */
[----:B-1----:R-:W-:Y:S05]  /*14e0*/  CALL.ABS.NOINC R14 ;  /* 0x000000000e007343 */ /* 0x002fea0003c00000 */
.L_x_13:
[----:B------:R-:W-:Y:S01]  /*14f0*/  SHF.L.U32 R7, RZ, 0x1f, RZ ;  /* 0x0000001fff077819 */ /* 0x000fe200000006ff */
[----:B------:R-:W-:-:S03]  /*1500*/  VIADD R0, R2, 0x8 ;  /* 0x0000000802007836 */ /* 0x000fc60000000000 */
[----:B------:R-:W0:Y:S02]  /*1510*/  SYNCS.PHASECHK.TRANS64.TRYWAIT P0, [UR38+0x22800], R7 ;  /* 0x02280007ff0075a7 */ /* 0x000e240008000166 */
[----:B0-----:R-:W-:Y:S05]  /*1520*/  @!P0 BRA `(.L_x_14) ;  /* 0x000000ac008c8947 */ /* 0x001fea0003800000 */
.L_x_120:
[----:B------:R-:W-:Y:S05]  /*1530*/  WARPSYNC.ALL ;  /* 0x0000000000007948 */ /* 0x000fea0003800000 */
[----:B------:R-:W-:Y:S01]  /*1540*/  ULOP3.LUT UR4, UR42, 0x1, URZ, 0xfc, !UPT ;  /* 0x000000012a047892 */ /* 0x000fe2000f8efc3f */
[----:B------:R1:W-:Y:S03]  /*1550*/  BAR.SYNC.DEFER_BLOCKING R0, 0x100 ;  /* 0x000400000000751d */ /* 0x0003e60000010000 */
[----:B------:R-:W-:-:S06]  /*1560*/  UISETP.NE.AND UP0, UPT, UR4, 0x3, UPT ;  /* 0x000000030400788c */ /* 0x000fcc000bf05270 */
[----:B------:R-:W-:-:S13]  /*1570*/  PLOP3.LUT P0, PT, PT, PT, UP0, 0x80, 0x0 ;  /* 0x000000000000781c */ /* 0x000fda0003f0f008 */
[----:B-1----:R-:W-:Y:S05]  /*1580*/  @!P0 BRA `(.L_x_15) ;  /* 0x0000000000048947 */ /* 0x002fea0003800000 */
[----:B------:R-:W-:Y:S01]  /*1590*/  BPT.TRAP 0x1 ;  /* 0x000000040000795c */ /* 0x000fe20000300000 */
.L_x_15:
[----:B------:R1:W2:Y:S01]  /*15a0*/  SYNCS.PHASECHK.TRANS64.TRYWAIT P1, [UR38+0x22830], R7 ;  /* 0x02283007ff0075a7 */ /* 0x0002a20008020166 */
[----:B------:R-:W-:Y:S05]  /*15b0*/  @!P0 BRA `(.L_x_16) ;  /* 0x0000000000048947 */ /* 0x000fea0003800000 */
[----:B------:R-:W-:Y:S01]  /*15c0*/  BPT.TRAP 0x1 ;  /* 0x000000040000795c */ /* 0x000fe20000300000 */
.L_x_16:
[----:B--2---:R-:W-:Y:S05]  /*15d0*/  @P1 BRA `(.L_x_17) ;  /* 0x0000000000081947 */ /* 0x004fea0003800000 */
[----:B------:R-:W2:Y:S02]  /*15e0*/  SYNCS.PHASECHK.TRANS64.TRYWAIT P1, [UR38+0x22830], R7 ;  /* 0x02283007ff0075a7 */ /* 0x000ea40008020166 */
[----:B--2---:R-:W-:Y:S05]  /*15f0*/  @!P1 BRA `(.L_x_18) ;  /* 0x000000ac00709947 */ /* 0x004fea0003800000 */
.L_x_17:
[----:B------:R-:W-:Y:S01]  /*1600*/  UIADD3 UR4, UR38, 0x1c400, URZ ;  /* 0x0001c40026047890 */ /* 0x000fe2000fffe03f */
[----:B------:R-:W-:Y:S01]  /*1610*/  WARPGROUP.ARRIVE ;  /* 0x00000000000079c5 */ /* 0x000fe20000000000 */
[----:B------:R-:W-:Y:S01]  /*1620*/  ULOP3.LUT UR8, UR41, 0x10000, URZ, 0xfc, !UPT ;  /* 0x0001000029087892 */ /* 0x000fe2000f8efc3f */
[----:B------:R-:W-:Y:S01]  /*1630*/  LOP3.LUT R17, R17, 0xffffff80, RZ, 0xc0, !PT ;  /* 0xffffff8011117812 */ /* 0x000fe200078ec0ff */
[----:B------:R-:W-:Y:S01]  /*1640*/  USHF.R.U32.HI UR4, URZ, 0x4, UR4 ;  /* 0x000000043f047899 */ /* 0x000fe20008011604 */
[----:B------:R-:W-:Y:S01]  /*1650*/  P2R R11, PR, RZ, 0x1 ;  /* 0x00000001ff0b7803 */ /* 0x000fe20000000000 */
[----:B------:R-:W-:Y:S01]  /*1660*/  UMOV UR9, 0x40000040 ;  /* 0x4000004000097882 */ /* 0x000fe20000000000 */
[----:B------:R-:W-:Y:S01]  /*1670*/  UMOV UR7, 0x40000040 ;  /* 0x4000004000077882 */ /* 0x000fe20000000000 */
[----:B------:R-:W-:Y:S01]  /*1680*/  ULOP3.LUT UR4, UR4, 0x3fff, URZ, 0xc0, !UPT ;  /* 0x00003fff04047892 */ /* 0x000fe2000f8ec03f */
[----:B------:R-:W-:Y:S01]  /*1690*/  IMAD.IADD R17, R16, 0x1, -R17 ;  /* 0x0000000110117824 */ /* 0x000fe200078e0a11 */
[----:B------:R-:W-:Y:S01]  /*16a0*/  UMOV UR5, UR9 ;  /* 0x0000000900057c82 */ /* 0x000fe20008000000 */
[----:B------:R-:W-:Y:S01]  /*16b0*/  UIADD3 UR12, UR8, 0x2, URZ ;  /* 0x00000002080c7890 */ /* 0x000fe2000fffe03f */
[----:B------:R-:W2:Y:S01]  /*16c0*/  S2R R13, SR_TID.X ;  /* 0x00000000000d7919 */ /* 0x000ea20000002100 */
[----:B------:R-:W-:Y:S01]  /*16d0*/  ULOP3.LUT UR6, UR4, 0x10000, URZ, 0xfc, !UPT ;  /* 0x0001000004067892 */ /* 0x000fe2000f8efc3f */
[----:B0-----:R-:W-:Y:S01]  /*16e0*/  SHF.R.S32.HI R4, RZ, 0x1f, R17 ;  /* 0x0000001fff047819 */ /* 0x001fe20000011411 */
[----:B------:R-:W-:Y:S01]  /*16f0*/  UMOV UR13, 0x40000040 ;  /* 0x40000040000d7882 */ /* 0x000fe20000000000 */
[----:B------:R-:W-:Y:S01]  /*1700*/  UMOV UR4, UR8 ;  /* 0x0000000800047c82 */ /* 0x000fe20008000000 */
[----:B------:R-:W-:Y:S01]  /*1710*/  UIADD3 UR14, UR6, 0x2, URZ ;  /* 0x00000002060e7890 */ /* 0x000fe2000fffe03f */
[----:B------:R-:W-:Y:S01]  /*1720*/  LEA.HI R4, R4, R17, RZ, 0x2 ;  /* 0x0000001104047211 */ /* 0x000fe200078f10ff */
[----:B------:R-:W-:Y:S01]  /*1730*/  UMOV UR15, 0x40000040 ;  /* 0x40000040000f7882 */ /* 0x000fe20000000000 */
[----:B------:R-:W-:-:S02]  /*1740*/  UIADD3 UR16, UR8, 0x4, URZ ;  /* 0x0000000408107890 */ /* 0x000fc4000fffe03f */
[----:B------:R-:W-:Y:S01]  /*1750*/  HGMMA.64x96x16.F32.BF16 R24, gdesc[UR4], RZ, !UPT, gsb0 ;  /* 0x01600000041879f0 */ /* 0x000fe2000c0018ff */
[----:B------:R-:W-:Y:S01]  /*1760*/  UIADD3 UR18, UR6, 0x4, URZ ;  /* 0x0000000406127890 */ /* 0x000fe2000fffe03f */
[----:B------:R-:W-:Y:S01]  /*1770*/  LOP3.LUT R4, R4, 0x7ffffffc, RZ, 0xc0, !PT ;  /* 0x7ffffffc04047812 */ /* 0x000fe200078ec0ff */
[----:B------:R-:W-:Y:S01]  /*1780*/  UMOV UR17, 0x40000040 ;  /* 0x4000004000117882 */ /* 0x000fe20000000000 */
[----:B------:R-:W-:Y:S01]  /*1790*/  UMOV UR19, 0x40000040 ;  /* 0x4000004000137882 */ /* 0x000fe20000000000 */
[----:B------:R-:W-:Y:S02]  /*17a0*/  UIADD3 UR20, UR8, 0x6, URZ ;  /* 0x0000000608147890 */ /* 0x000fe4000fffe03f */
[----:B------:R-:W-:Y:S01]  /*17b0*/  UIADD3 UR22, UR6, 0x6, URZ ;  /* 0x0000000606167890 */ /* 0x000fe2000fffe03f */
[----:B------:R-:W-:Y:S01]  /*17c0*/  IMAD.IADD R4, R17, 0x1, -R4 ;  /* 0x0000000111047824 */ /* 0x000fe200078e0a04 */
[----:B------:R-:W-:Y:S01]  /*17d0*/  UMOV UR21, 0x40000040 ;  /* 0x4000004000157882 */ /* 0x000fe20000000000 */
[----:B------:R-:W-:Y:S01]  /*17e0*/  UMOV UR23, 0x40000040 ;  /* 0x4000004000177882 */ /* 0x000fe20000000000 */
[----:B------:R-:W-:Y:S01]  /*17f0*/  ULDC UR4, c[0x0][0x9d8] ;  /* 0x0002760000047ab9 */ /* 0x000fe20000000800 */
[----:B------:R-:W-:Y:S01]  /*1800*/  UIMAD UR39, UR40, -0x60, UR39 ;  /* 0xffffffa0282778a4 */ /* 0x000fe2000f8e0227 */
[----:B------:R-:W-:-:S03]  /*1810*/  ULDC UR7, c[0x0][0x988] ;  /* 0x0002620000077ab9 */ /* 0x000fc60000000800 */
[----:B------:R-:W-:-:S06]  /*1820*/  UIADD3 UR39, UR39, 0x60, URZ ;  /* 0x0000006027277890 */ /* 0x000fcc000fffe03f */
[----:B------:R-:W-:Y:S01]  /*1830*/  IMAD.U32 R3, RZ, RZ, UR39 ;  /* 0x00000027ff037e24 */ /* 0x000fe2000f8e00ff */
[----:B--2---:R-:W-:-:S03]  /*1840*/  LOP3.LUT R13, R13, 0x7f, RZ, 0xc0, !PT ;  /* 0x0000007f0d0d7812 */ /* 0x004fc600078ec0ff */
[----:B------:R-:W-:-:S05]  /*1850*/  IMAD R4, R4, -0x2, R3 ;  /* 0xfffffffe04047824 */ /* 0x000fca00078e0203 */
[C---:B------:R-:W-:Y:S02]  /*1860*/  ISETP.GT.AND P6, PT, R4.reuse, RZ, PT ;  /* 0x000000ff0400720c */ /* 0x040fe40003fc4270 */
[C---:B------:R-:W-:Y:S02]  /*1870*/  ISETP.GT.AND P5, PT, R4.reuse, 0x1, PT ;  /* 0x000000010400780c */ /* 0x040fe40003fa4270 */
[C---:B------:R-:W-:Y:S02]  /*1880*/  ISETP.GT.AND P4, PT, R4.reuse, 0x8, PT ;  /* 0x000000080400780c */ /* 0x040fe40003f84270 */
[C---:B------:R-:W-:Y:S02]  /*1890*/  ISETP.GT.AND P3, PT, R4.reuse, 0x9, PT ;  /* 0x000000090400780c */ /* 0x040fe40003f64270 */
[C---:B------:R-:W-:Y:S02]  /*18a0*/  ISETP.GT.AND P1, PT, R4.reuse, 0x10, PT ;  /* 0x000000100400780c */ /* 0x040fe40003f24270 */
[----:B------:R-:W-:Y:S01]  /*18b0*/  ISETP.GT.AND P2, PT, R4, 0x11, PT ;  /* 0x000000110400780c */ /* 0x000fe20003f44270 */
[----:B------:R-:W-:-:S02]  /*18c0*/  WARPGROUP.DEPBAR.LE gsb0, 0x0 ;  /* 0x00008000000079c5 */ /* 0x000fc40000010000 */
[----:B------:R-:W-:-:S06]  /*18d0*/  WARPGROUP.ARRIVE ;  /* 0x00000000000079c5 */ /* 0x000fcc0000000000 */
[----:B------:R-:W-:Y:S03]  /*18e0*/  HGMMA.64x96x16.F32.BF16 R24, gdesc[UR12], R24, gsb0 ;  /* 0x016000000c1879f0 */ /* 0x000fe60008001818 */
[----:B------:R-:W-:Y:S02]  /*18f0*/  WARPGROUP.DEPBAR.LE gsb0, 0x0 ;  /* 0x00008000000079c5 */ /* 0x000fe40000010000 */
[----:B------:R-:W-:-:S06]  /*1900*/  WARPGROUP.ARRIVE ;  /* 0x00000000000079c5 */ /* 0x000fcc0000000000 */
[----:B------:R-:W-:Y:S03]  /*1910*/  HGMMA.64x96x16.F32.BF16 R24, gdesc[UR16], R24, gsb0 ;  /* 0x01600000101879f0 */ /* 0x000fe60008001818 */
[----:B------:R-:W-:Y:S02]  /*1920*/  WARPGROUP.DEPBAR.LE gsb0, 0x0 ;  /* 0x00008000000079c5 */ /* 0x000fe40000010000 */
[----:B------:R-:W-:-:S06]  /*1930*/  WARPGROUP.ARRIVE ;  /* 0x00000000000079c5 */ /* 0x000fcc0000000000 */
[----:B------:R-:W-:Y:S03]  /*1940*/  HGMMA.64x96x16.F32.BF16 R24, gdesc[UR20], R24, gsb0 ;  /* 0x01600000141879f0 */ /* 0x000fe60008001818 */
[----:B------:R-:W-:Y:S02]  /*1950*/  WARPGROUP.DEPBAR.LE gsb0, 0x0 ;  /* 0x00008000000079c5 */ /* 0x000fe40000010000 */
[----:B------:R-:W-:Y:S01]  /*1960*/  FMUL.FTZ R24, R24, UR4 ;  /* 0x0000000418187c20 */ /* 0x000fe20008410000 */
[----:B------:R-:W-:Y:S01]  /*1970*/  FMUL.FTZ R25, R25, UR4 ;  /* 0x0000000419197c20 */ /* 0x000fe20008410000 */
[----:B------:R-:W-:Y:S01]  /*1980*/  FMUL.FTZ R28, R28, UR4 ;  /* 0x000000041c1c7c20 */ /* 0x000fe20008410000 */
[----:B------:R-:W-:Y:S01]  /*1990*/  FMUL.FTZ R29, R29, UR4 ;  /* 0x000000041d1d7c20 */ /* 0x000fe20008410000 */
[----:B------:R-:W-:Y:S01]  /*19a0*/  FMUL.FTZ R32, R32, UR4 ;  /* 0x0000000420207c20 */ /* 0x000fe20008410000 */
[----:B------:R-:W-:Y:S01]  /*19b0*/  FMUL.FTZ R33, R33, UR4 ;  /* 0x0000000421217c20 */ /* 0x000fe20008410000 */
[----:B------:R-:W0:Y:S01]  /*19c0*/  MUFU.TANH R24, R24 ;  /* 0x0000001800187308 */ /* 0x000e220000002400 */
[----:B------:R-:W-:Y:S01]  /*19d0*/  FMUL.FTZ R26, R26, UR4 ;  /* 0x000000041a1a7c20 */ /* 0x000fe20008410000 */
[----:B------:R-:W-:Y:S01]  /*19e0*/  FMUL.FTZ R27, R27, UR4 ;  /* 0x000000041b1b7c20 */ /* 0x000fe20008410000 */
[----:B------:R-:W-:Y:S01]  /*19f0*/  FMUL.FTZ R36, R36, UR4 ;  /* 0x0000000424247c20 */ /* 0x000fe20008410000 */
[----:B------:R-:W-:Y:S01]  /*1a00*/  FMUL.FTZ R30, R30, UR4 ;  /* 0x000000041e1e7c20 */ /* 0x000fe20008410000 */
[----:B------:R-:W-:Y:S01]  /*1a10*/  FMUL.FTZ R37, R37, UR4 ;  /* 0x0000000425257c20 */ /* 0x000fe20008410000 */
[----:B------:R-:W-:Y:S01]  /*1a20*/  FMUL.FTZ R31, R31, UR4 ;  /* 0x000000041f1f7c20 */ /* 0x000fe20008410000 */
[----:B------:R-:W-:Y:S01]  /*1a30*/  FMUL.FTZ R40, R40, UR4 ;  /* 0x0000000428287c20 */ /* 0x000fe20008410000 */
[----:B------:R-:W2:Y:S01]  /*1a40*/  MUFU.TANH R25, R25 ;  /* 0x0000001900197308 */ /* 0x000ea20000002400 */
[----:B------:R-:W-:Y:S01]  /*1a50*/  FMUL.FTZ R34, R34, UR4 ;  /* 0x0000000422227c20 */ /* 0x000fe20008410000 */
[----:B------:R-:W-:Y:S01]  /*1a60*/  FMUL.FTZ R41, R41, UR4 ;  /* 0x0000000429297c20 */ /* 0x000fe20008410000 */
[----:B------:R-:W-:Y:S01]  /*1a70*/  FMUL.FTZ R35, R35, UR4 ;  /* 0x0000000423237c20 */ /* 0x000fe20008410000 */
[----:B------:R-:W-:Y:S01]  /*1a80*/  FMUL.FTZ R44, R44, UR4 ;  /* 0x000000042c2c7c20 */ /* 0x000fe20008410000 */
[----:B------:R-:W-:Y:S01]  /*1a90*/  FMUL.FTZ R38, R38, UR4 ;  /* 0x0000000426267c20 */ /* 0x000fe20008410000 */
[----:B------:R-:W-:Y:S01]  /*1aa0*/  FMUL.FTZ R45, R45, UR4 ;  /* 0x000000042d2d7c20 */ /* 0x000fe20008410000 */
[----:B------:R-:W-:Y:S01]  /*1ab0*/  FMUL.FTZ R39, R39, UR4 ;  /* 0x0000000427277c20 */ /* 0x000fe20008410000 */
[----:B------:R-:W3:Y:S01]  /*1ac0*/  MUFU.TANH R28, R28 ;  /* 0x0000001c001c7308 */ /* 0x000ee20000002400 */
[----:B0-----:R-:W-:Y:S01]  /*1ad0*/  FSEL R24, R24, -INF , P6 ;  /* 0xff80000018187808 */ /* 0x001fe20003000000 */
[----:B------:R-:W-:Y:S01]  /*1ae0*/  FMUL.FTZ R48, R48, UR4 ;  /* 0x0000000430307c20 */ /* 0x000fe20008410000 */
[----:B------:R-:W-:Y:S01]  /*1af0*/  FMUL.FTZ R42, R42, UR4 ;  /* 0x000000042a2a7c20 */ /* 0x000fe20008410000 */
[----:B------:R-:W-:Y:S01]  /*1b00*/  FMUL.FTZ R49, R49, UR4 ;  /* 0x0000000431317c20 */ /* 0x000fe20008410000 */
[----:B------:R-:W-:Y:S01]  /*1b10*/  FMUL.FTZ R43, R43, UR4 ;  /* 0x000000042b2b7c20 */ /* 0x000fe20008410000 */
[----:B------:R-:W-:Y:S01]  /*1b20*/  FMUL.FTZ R52, R52, UR4 ;  /* 0x0000000434347c20 */ /* 0x000fe20008410000 */
[----:B------:R-:W-:Y:S01]  /*1b30*/  FMUL.FTZ R47, R47, UR4 ;  /* 0x000000042f2f7c20 */ /* 0x000fe20008410000 */
[----:B------:R-:W0:Y:S01]  /*1b40*/  MUFU.TANH R29, R29 ;  /* 0x0000001d001d7308 */ /* 0x000e220000002400 */
[----:B--2---:R-:W-:Y:S01]  /*1b50*/  FSEL R25, R25, -INF , P5 ;  /* 0xff80000019197808 */ /* 0x004fe20002800000 */
[----:B------:R-:W-:Y:S01]  /*1b60*/  FMUL.FTZ R53, R53, UR4 ;  /* 0x0000000435357c20 */ /* 0x000fe20008410000 */
[----:B------:R-:W-:Y:S01]  /*1b70*/  FMUL.FTZ R46, R46, UR4 ;  /* 0x000000042e2e7c20 */ /* 0x000fe20008410000 */
[----:B------:R-:W-:Y:S01]  /*1b80*/  FMUL.FTZ R56, R56, UR4 ;  /* 0x0000000438387c20 */ /* 0x000fe20008410000 */
[----:B------:R-:W-:Y:S01]  /*1b90*/  FMNMX.FTZ R3, R24, R25, !PT ;  /* 0x0000001918037209 */ /* 0x000fe20007810000 */
[----:B------:R-:W-:Y:S01]  /*1ba0*/  FMUL.FTZ R50, R50, UR4 ;  /* 0x0000000432327c20 */ /* 0x000fe20008410000 */
[----:B------:R-:W-:Y:S01]  /*1bb0*/  FMUL.FTZ R57, R57, UR4 ;  /* 0x0000000439397c20 */ /* 0x000fe20008410000 */
[----:B------:R-:W2:Y:S01]  /*1bc0*/  MUFU.TANH R32, R32 ;  /* 0x0000002000207308 */ /* 0x000ea20000002400 */
[----:B---3--:R-:W-:Y:S01]  /*1bd0*/  FSEL R28, R28, -INF , P4 ;  /* 0xff8000001c1c7808 */ /* 0x008fe20002000000 */
[----:B------:R-:W-:Y:S01]  /*1be0*/  FMUL.FTZ R51, R51, UR4 ;  /* 0x0000000433337c20 */ /* 0x000fe20008410000 */
[----:B------:R-:W-:Y:S01]  /*1bf0*/  FMUL.FTZ R60, R60, UR4 ;  /* 0x000000043c3c7c20 */ /* 0x000fe20008410000 */
[----:B------:R-:W-:Y:S01]  /*1c00*/  FMUL.FTZ R54, R54, UR4 ;  /* 0x0000000436367c20 */ /* 0x000fe20008410000 */
[----:B------:R-:W-:Y:S01]  /*1c10*/  FMNMX.FTZ R8, R28, R3, !PT ;  /* 0x000000031c087209 */ /* 0x000fe20007810000 */
[----:B------:R-:W-:Y:S01]  /*1c20*/  FMUL.FTZ R61, R61, UR4 ;  /* 0x000000043d3d7c20 */ /* 0x000fe20008410000 */
[----:B------:R-:W-:Y:S01]  /*1c30*/  FMUL.FTZ R55, R55, UR4 ;  /* 0x0000000437377c20 */ /* 0x000fe20008410000 */
[----:B------:R-:W3:Y:S01]  /*1c40*/  MUFU.TANH R5, R26 ;  /* 0x0000001a00057308 */ /* 0x000ee20000002400 */
[----:B0-----:R-:W-:Y:S01]  /*1c50*/  FSEL R29, R29, -INF , P3 ;  /* 0xff8000001d1d7808 */ /* 0x001fe20001800000 */
[----:B------:R-:W-:Y:S01]  /*1c60*/  FMUL.FTZ R64, R64, UR4 ;  /* 0x0000000440407c20 */ /* 0x000fe20008410000 */
[----:B------:R-:W-:Y:S01]  /*1c70*/  FMUL.FTZ R58, R58, UR4 ;  /* 0x000000043a3a7c20 */ /* 0x000fe20008410000 */
[----:B------:R-:W-:Y:S01]  /*1c80*/  FMUL.FTZ R65, R65, UR4 ;  /* 0x0000000441417c20 */ /* 0x000fe20008410000 */
[----:B------:R-:W-:Y:S01]  /*1c90*/  FMNMX.FTZ R3, R29, R8, !PT ;  /* 0x000000081d037209 */ /* 0x000fe20007810000 */
        /* <DEDUP_REMOVED lines=13> */
[----:B------:R-:W-:Y:S01]  /*1d70*/  ISETP.GT.AND P6, PT, R4, 0x18, PT ;  /* 0x000000180400780c */ /* 0x000fe20003fc4270 */
[----:B------:R-:W-:-:S04]  /*1d80*/  FMUL.FTZ R71, R71, UR4 ;  /* 0x0000000447477c20 */ /* 0x000fc80008410000 */
[----:B------:R-:W3:Y:S01]  /*1d90*/  MUFU.TANH R36, R36 ;  /* 0x0000002400247308 */ /* 0x000ee20000002400 */
[----:B0-----:R-:W-:-:S04]  /*1da0*/  FSEL R33, R33, -INF , P2 ;  /* 0xff80000021217808 */ /* 0x001fc80001000000 */
[----:B------:R-:W-:-:S03]  /*1db0*/  FMNMX.FTZ R3, R33, R8, !PT ;  /* 0x0000000821037209 */ /* 0x000fc60007810000 */
[----:B------:R-:W0:Y:S01]  /*1dc0*/  MUFU.TANH R30, R30 ;  /* 0x0000001e001e7308 */ /* 0x000e220000002400 */
[----:B--2---:R-:W-:Y:S02]  /*1dd0*/  FSEL R6, R27, -INF , P5 ;  /* 0xff8000001b067808 */ /* 0x004fe40002800000 */
[----:B------:R-:W-:-:S05]  /*1de0*/  ISETP.GT.AND P5, PT, R4, 0x19, PT ;  /* 0x000000190400780c */ /* 0x000fca0003fa4270 */
[----:B------:R-:W2:Y:S01]  /*1df0*/  MUFU.TANH R37, R37 ;  /* 0x0000002500257308 */ /* 0x000ea20000002400 */
[----:B---3--:R-:W-:-:S04]  /*1e00*/  FSEL R36, R36, -INF , P6 ;  /* 0xff80000024247808 */ /* 0x008fc80003000000 */
[----:B------:R-:W-:-:S03]  /*1e10*/  FMNMX.FTZ R8, R36, R3, !PT ;  /* 0x0000000324087209 */ /* 0x000fc60007810000 */
[----:B------:R-:W3:Y:S01]  /*1e20*/  MUFU.TANH R31, R31 ;  /* 0x0000001f001f7308 */ /* 0x000ee20000002400 */
[----:B0-----:R-:W-:Y:S02]  /*1e30*/  FSEL R30, R30, -INF , P4 ;  /* 0xff8000001e1e7808 */ /* 0x001fe40002000000 */
[----:B------:R-:W-:-:S05]  /*1e40*/  ISETP.GT.AND P4, PT, R4, 0x20, PT ;  /* 0x000000200400780c */ /* 0x000fca0003f84270 */
[----:B------:R-:W0:Y:S01]  /*1e50*/  MUFU.TANH R40, R40 ;  /* 0x0000002800287308 */ /* 0x000e220000002400 */
[----:B--2---:R-:W-:-:S04]  /*1e60*/  FSEL R37, R37, -INF , P5 ;  /* 0xff80000025257808 */ /* 0x004fc80002800000 */
[----:B------:R-:W-:-:S03]  /*1e70*/  FMNMX.FTZ R3, R37, R8, !PT ;  /* 0x0000000825037209 */ /* 0x000fc60007810000 */
[----:B------:R-:W2:Y:S01]  /*1e80*/  MUFU.TANH R34, R34 ;  /* 0x0000002200227308 */ /* 0x000ea20000002400 */
[----:B---3--:R-:W-:Y:S02]  /*1e90*/  FSEL R31, R31, -INF , P3 ;  /* 0xff8000001f1f7808 */ /* 0x008fe40001800000 */
[----:B------:R-:W-:-:S05]  /*1ea0*/  ISETP.GT.AND P3, PT, R4, 0x21, PT ;  /* 0x000000210400780c */ /* 0x000fca0003f64270 */
        /* <DEDUP_REMOVED lines=88> */
[----:B---3--:R-:W-:-:S04]  /*2430*/  FSEL R69, R69, -INF , P1 ;  /* 0xff80000045457808 */ /* 0x008fc80000800000 */
[----:B------:R-:W-:-:S03]  /*2440*/  FMNMX.FTZ R4, R69, R4, !PT ;  /* 0x0000000445047209 */ /* 0x000fc60007810000 */
[----:B------:R-:W3:Y:S01]  /*2450*/  MUFU.TANH R66, R66 ;  /* 0x0000004200427308 */ /* 0x000ee20000002400 */
[----:B0-----:R-:W-:Y:S01]  /*2460*/  FSEL R62, R62, -INF , P6 ;  /* 0xff8000003e3e7808 */ /* 0x001fe20003000000 */
[----:B------:R-:W0:Y:S06]  /*2470*/  SHFL.BFLY PT, R3, R4, 0x2, 0x1f ;  /* 0x0c401f0004037f89 */ /* 0x000e2c00000e0000 */
[----:B------:R-:W4:Y:S01]  /*2480*/  MUFU.TANH R67, R67 ;  /* 0x0000004300437308 */ /* 0x000f220000002400 */
[----:B--2---:R-:W-:-:S07]  /*2490*/  FSEL R63, R63, -INF , P5 ;  /* 0xff8000003f3f7808 */ /* 0x004fce0002800000 */
[----:B------:R-:W2:Y:S01]  /*24a0*/  MUFU.TANH R70, R70 ;  /* 0x0000004600467308 */ /* 0x000ea20000002400 */
[----:B---3--:R-:W-:-:S07]  /*24b0*/  FSEL R66, R66, -INF , P4 ;  /* 0xff80000042427808 */ /* 0x008fce0002000000 */
[----:B------:R-:W3:Y:S01]  /*24c0*/  MUFU.TANH R71, R71 ;  /* 0x0000004700477308 */ /* 0x000ee20000002400 */
[----:B----4-:R-:W-:Y:S02]  /*24d0*/  FSEL R67, R67, -INF , P3 ;  /* 0xff80000043437808 */ /* 0x010fe40001800000 */
[----:B0-----:R-:W-:-:S05]  /*24e0*/  FMNMX.FTZ R8, R4, R3, !PT ;  /* 0x0000000304087209 */ /* 0x001fca0007810000 */
[----:B------:R-:W0:Y:S01]  /*24f0*/  SHFL.BFLY PT, R3, R8, 0x1, 0x1f ;  /* 0x0c201f0008037f89 */ /* 0x000e2200000e0000 */
[----:B--2---:R-:W-:Y:S02]  /*2500*/  FSEL R70, R70, -INF , P2 ;  /* 0xff80000046467808 */ /* 0x004fe40001000000 */
[----:B---3--:R-:W-:Y:S02]  /*2510*/  FSEL R71, R71, -INF , P1 ;  /* 0xff80000047477808 */ /* 0x008fe40000800000 */
[----:B0-----:R-:W-:-:S04]  /*2520*/  FMNMX.FTZ R3, R8, R3, !PT ;  /* 0x0000000308037209 */ /* 0x001fc80007810000 */
[C---:B------:R-:W-:Y:S01]  /*2530*/  FSETP.NEU.FTZ.AND P0, PT, R3.reuse, -INF , PT ;  /* 0xff8000000300780b */ /* 0x040fe20003f1d000 */
[----:B------:R-:W-:-:S05]  /*2540*/  FMUL.FTZ R9, R3, UR7 ;  /* 0x0000000703097c20 */ /* 0x000fca0008410000 */
[----:B------:R-:W-:Y:S02]  /*2550*/  FSEL R10, R9, RZ, P0 ;  /* 0x000000ff090a7208 */ /* 0x000fe40000000000 */
[----:B------:R-:W-:Y:S02]  /*2560*/  FMNMX.FTZ R9, R5, R6, !PT ;  /* 0x0000000605097209 */ /* 0x000fe40007810000 */
[----:B------:R-:W-:Y:S01]  /*2570*/  ISETP.NE.AND P0, PT, R11, RZ, PT ;  /* 0x000000ff0b00720c */ /* 0x000fe20003f05270 */
[--C-:B------:R-:W-:Y:S01]  /*2580*/  FFMA.FTZ R24, R24, UR7, -R10.reuse ;  /* 0x0000000718187c23 */ /* 0x100fe2000801080a */
[----:B------:R-:W-:Y:S01]  /*2590*/  FMNMX.FTZ R4, R30, R9, !PT ;  /* 0x000000091e047209 */ /* 0x000fe20007810000 */
[--C-:B------:R-:W-:Y:S01]  /*25a0*/  FFMA.FTZ R25, R25, UR7, -R10.reuse ;  /* 0x0000000719197c23 */ /* 0x100fe2000801080a */
[--C-:B------:R-:W-:Y:S01]  /*25b0*/  FFMA.FTZ R28, R28, UR7, -R10.reuse ;  /* 0x000000071c1c7c23 */ /* 0x100fe2000801080a */
[--C-:B------:R-:W-:Y:S01]  /*25c0*/  FFMA.FTZ R29, R29, UR7, -R10.reuse ;  /* 0x000000071d1d7c23 */ /* 0x100fe2000801080a */
[----:B------:R-:W-:Y:S01]  /*25d0*/  FMNMX.FTZ R9, R31, R4, !PT ;  /* 0x000000041f097209 */ /* 0x000fe20007810000 */
[----:B------:R-:W-:Y:S01]  /*25e0*/  MUFU.EX2 R24, R24 ;  /* 0x0000001800187308 */ /* 0x000fe20000000800 */
[--C-:B------:R-:W-:Y:S01]  /*25f0*/  FFMA.FTZ R32, R32, UR7, -R10.reuse ;  /* 0x0000000720207c23 */ /* 0x100fe2000801080a */
[--C-:B------:R-:W-:Y:S01]  /*2600*/  FFMA.FTZ R33, R33, UR7, -R10.reuse ;  /* 0x0000000721217c23 */ /* 0x100fe2000801080a */
[----:B------:R-:W-:Y:S01]  /*2610*/  FMNMX.FTZ R4, R34, R9, !PT ;  /* 0x0000000922047209 */ /* 0x000fe20007810000 */
[--C-:B------:R-:W-:Y:S01]  /*2620*/  FFMA.FTZ R36, R36, UR7, -R10.reuse ;  /* 0x0000000724247c23 */ /* 0x100fe2000801080a */
[--C-:B------:R-:W-:Y:S01]  /*2630*/  FFMA.FTZ R37, R37, UR7, -R10.reuse ;  /* 0x0000000725257c23 */ /* 0x100fe2000801080a */
[--C-:B------:R-:W-:Y:S01]  /*2640*/  FFMA.FTZ R40, R40, UR7, -R10.reuse ;  /* 0x0000000728287c23 */ /* 0x100fe2000801080a */
[----:B------:R-:W-:Y:S01]  /*2650*/  FMNMX.FTZ R9, R35, R4, !PT ;  /* 0x0000000423097209 */ /* 0x000fe20007810000 */
[----:B------:R-:W0:Y:S01]  /*2660*/  MUFU.EX2 R25, R25 ;  /* 0x0000001900197308 */ /* 0x000e220000000800 */
[--C-:B------:R-:W-:Y:S01]  /*2670*/  FFMA.FTZ R41, R41, UR7, -R10.reuse ;  /* 0x0000000729297c23 */ /* 0x100fe2000801080a */
        /* <DEDUP_REMOVED lines=14> */
[----:B------:R-:W2:Y:S01]  /*2760*/  MUFU.EX2 R29, R29 ;  /* 0x0000001d001d7308 */ /* 0x000ea20000000800 */
[--C-:B------:R-:W-:Y:S01]  /*2770*/  FFMA.FTZ R61, R61, UR7, -R10.reuse ;  /* 0x000000073d3d7c23 */ /* 0x100fe2000801080a */
[--C-:B------:R-:W-:Y:S01]  /*2780*/  FFMA.FTZ R64, R64, UR7, -R10.reuse ;  /* 0x0000000740407c23 */ /* 0x100fe2000801080a */
[----:B------:R-:W-:Y:S01]  /*2790*/  FMNMX.FTZ R4, R46, R9, !PT ;  /* 0x000000092e047209 */ /* 0x000fe20007810000 */
[--C-:B------:R-:W-:Y:S01]  /*27a0*/  FFMA.FTZ R65, R65, UR7, -R10.reuse ;  /* 0x0000000741417c23 */ /* 0x100fe2000801080a */
[--C-:B------:R-:W-:Y:S01]  /*27b0*/  FFMA.FTZ R68, R68, UR7, -R10.reuse ;  /* 0x0000000744447c23 */ /* 0x100fe2000801080a */
[----:B------:R-:W-:Y:S01]  /*27c0*/  FFMA.FTZ R10, R69, UR7, -R10 ;  /* 0x00000007450a7c23 */ /* 0x000fe2000801080a */
[----:B------:R-:W-:Y:S01]  /*27d0*/  FMNMX.FTZ R9, R47, R4, !PT ;  /* 0x000000042f097209 */ /* 0x000fe20007810000 */
[----:B------:R-:W-:Y:S01]  /*27e0*/  MUFU.EX2 R32, R32 ;  /* 0x0000002000207308 */ /* 0x000fe20000000800 */
[----:B0-----:R-:W-:-:S02]  /*27f0*/  F2FP.BF16.F32.PACK_AB R152, R25, R24 ;  /* 0x000000181998723e */ /* 0x001fc400000010ff */
[----:B------:R-:W-:-:S04]  /*2800*/  FMNMX.FTZ R4, R50, R9, !PT ;  /* 0x0000000932047209 */ /* 0x000fc80007810000 */
[----:B------:R-:W-:Y:S01]  /*2810*/  FMNMX.FTZ R9, R51, R4, !PT ;  /* 0x0000000433097209 */ /* 0x000fe20007810000 */
[----:B------:R-:W0:Y:S01]  /*2820*/  MUFU.EX2 R33, R33 ;  /* 0x0000002100217308 */ /* 0x000e220000000800 */
[----:B--2---:R-:W-:Y:S02]  /*2830*/  F2FP.BF16.F32.PACK_AB R154, R29, R28 ;  /* 0x0000001c1d9a723e */ /* 0x004fe400000010ff */
[----:B------:R-:W-:-:S04]  /*2840*/  FMNMX.FTZ R4, R54, R9, !PT ;  /* 0x0000000936047209 */ /* 0x000fc80007810000 */
[----:B------:R-:W-:Y:S01]  /*2850*/  FMNMX.FTZ R9, R55, R4, !PT ;  /* 0x0000000437097209 */ /* 0x000fe20007810000 */
[----:B------:R-:W-:Y:S03]  /*2860*/  MUFU.EX2 R36, R36 ;  /* 0x0000002400247308 */ /* 0x000fe60000000800 */
[----:B------:R-:W-:-:S04]  /*2870*/  FMNMX.FTZ R4, R58, R9, !PT ;  /* 0x000000093a047209 */ /* 0x000fc80007810000 */
[----:B------:R-:W-:Y:S01]  /*2880*/  FMNMX.FTZ R9, R59, R4, !PT ;  /* 0x000000043b097209 */ /* 0x000fe20007810000 */
[----:B------:R-:W2:Y:S01]  /*2890*/  MUFU.EX2 R37, R37 ;  /* 0x0000002500257308 */ /* 0x000ea20000000800 */
[----:B0-----:R-:W-:Y:S02]  /*28a0*/  F2FP.BF16.F32.PACK_AB R156, R33, R32 ;  /* 0x00000020219c723e */ /* 0x001fe400000010ff */
[----:B------:R-:W-:-:S04]  /*28b0*/  FMNMX.FTZ R4, R62, R9, !PT ;  /* 0x000000093e047209 */ /* 0x000fc80007810000 */
[----:B------:R-:W-:Y:S01]  /*28c0*/  FMNMX.FTZ R9, R63, R4, !PT ;  /* 0x000000043f097209 */ /* 0x000fe20007810000 */
[----:B------:R-:W-:Y:S03]  /*28d0*/  MUFU.EX2 R40, R40 ;  /* 0x0000002800287308 */ /* 0x000fe60000000800 */
[----:B------:R-:W-:-:S04]  /*28e0*/  FMNMX.FTZ R4, R66, R9, !PT ;  /* 0x0000000942047209 */ /* 0x000fc80007810000 */
[----:B------:R-:W-:Y:S01]  /*28f0*/  FMNMX.FTZ R9, R67, R4, !PT ;  /* 0x0000000443097209 */ /* 0x000fe20007810000 */
[----:B------:R-:W0:Y:S01]  /*2900*/  MUFU.EX2 R41, R41 ;  /* 0x0000002900297308 */ /* 0x000e220000000800 */
[----:B--2---:R-:W-:Y:S02]  /*2910*/  F2FP.BF16.F32.PACK_AB R158, R37, R36 ;  /* 0x00000024259e723e */ /* 0x004fe400000010ff */
[----:B------:R-:W-:-:S04]  /*2920*/  FMNMX.FTZ R4, R70, R9, !PT ;  /* 0x0000000946047209 */ /* 0x000fc80007810000 */
[----:B------:R-:W-:Y:S01]  /*2930*/  FMNMX.FTZ R4, R71, R4, !PT ;  /* 0x0000000447047209 */ /* 0x000fe20007810000 */
[----:B------:R-:W-:Y:S04]  /*2940*/  MUFU.EX2 R44, R44 ;  /* 0x0000002c002c7308 */ /* 0x000fe80000000800 */
[----:B------:R-:W2:Y:S04]  /*2950*/  SHFL.BFLY PT, R9, R4, 0x2, 0x1f ;  /* 0x0c401f0004097f89 */ /* 0x000ea800000e0000 */
[----:B------:R-:W3:Y:S01]  /*2960*/  MUFU.EX2 R45, R45 ;  /* 0x0000002d002d7308 */ /* 0x000ee20000000800 */
[----:B0-----:R-:W-:-:S07]  /*2970*/  F2FP.BF16.F32.PACK_AB R160, R41, R40 ;  /* 0x0000002829a0723e */ /* 0x001fce00000010ff */
[----:B------:R-:W-:Y:S08]  /*2980*/  MUFU.EX2 R48, R48 ;  /* 0x0000003000307308 */ /* 0x000ff00000000800 */
[----:B------:R-:W0:Y:S01]  /*2990*/  MUFU.EX2 R49, R49 ;  /* 0x0000003100317308 */ /* 0x000e220000000800 */
[----:B---3--:R-:W-:Y:S02]  /*29a0*/  F2FP.BF16.F32.PACK_AB R162, R45, R44 ;  /* 0x0000002c2da2723e */ /* 0x008fe400000010ff */
[----:B--2---:R-:W-:-:S05]  /*29b0*/  FMNMX.FTZ R9, R4, R9, !PT ;  /* 0x0000000904097209 */ /* 0x004fca0007810000 */
[----:B------:R-:W-:Y:S01]  /*29c0*/  MUFU.EX2 R52, R52 ;  /* 0x0000003400347308 */ /* 0x000fe20000000800 */
[----:B------:R-:W2:Y:S07]  /*29d0*/  SHFL.BFLY PT, R4, R9, 0x1, 0x1f ;  /* 0x0c201f0009047f89 */ /* 0x000eae00000e0000 */
[----:B------:R-:W3:Y:S01]  /*29e0*/  MUFU.EX2 R53, R53 ;  /* 0x0000003500357308 */ /* 0x000ee20000000800 */
[----:B0-----:R-:W-:-:S07]  /*29f0*/  F2FP.BF16.F32.PACK_AB R164, R49, R48 ;  /* 0x0000003031a4723e */ /* 0x001fce00000010ff */
[----:B------:R-:W-:Y:S08]  /*2a00*/  MUFU.EX2 R56, R56 ;  /* 0x0000003800387308 */ /* 0x000ff00000000800 */
[----:B------:R-:W-:Y:S01]  /*2a10*/  MUFU.EX2 R57, R57 ;  /* 0x0000003900397308 */ /* 0x000fe20000000800 */
[----:B--2---:R-:W-:Y:S02]  /*2a20*/  FMNMX.FTZ R4, R9, R4, !PT ;  /* 0x0000000409047209 */ /* 0x004fe40007810000 */
[----:B---3--:R-:W-:-:S02]  /*2a30*/  F2FP.BF16.F32.PACK_AB R166, R53, R52 ;  /* 0x0000003435a6723e */ /* 0x008fc400000010ff */
[C---:B------:R-:W-:Y:S01]  /*2a40*/  FSETP.NEU.FTZ.AND P1, PT, R4.reuse, -INF , PT ;  /* 0xff8000000400780b */ /* 0x040fe20003f3d000 */
[----:B------:R-:W-:Y:S02]  /*2a50*/  FMUL.FTZ R8, R4, UR7 ;  /* 0x0000000704087c20 */ /* 0x000fe40008410000 */
[----:B------:R-:W-:Y:S03]  /*2a60*/  MUFU.EX2 R9, R10 ;  /* 0x0000000a00097308 */ /* 0x000fe60000000800 */
[----:B------:R-:W-:Y:S02]  /*2a70*/  FSEL R11, R8, RZ, P1 ;  /* 0x000000ff080b7208 */ /* 0x000fe40000800000 */
[----:B------:R-:W-:Y:S02]  /*2a80*/  ISETP.NE.AND P1, PT, R13, RZ, PT ;  /* 0x000000ff0d00720c */ /* 0x000fe40003f25270 */
[----:B------:R-:W-:Y:S01]  /*2a90*/  IADD3 R8, -R2, 0xb, RZ ;  /* 0x0000000b02087810 */ /* 0x000fe20007ffe1ff */
[--C-:B------:R-:W-:Y:S01]  /*2aa0*/  FFMA.FTZ R5, R5, UR7, -R11.reuse ;  /* 0x0000000705057c23 */ /* 0x100fe2000801080b */
[--C-:B------:R-:W-:Y:S01]  /*2ab0*/  FFMA.FTZ R6, R6, UR7, -R11.reuse ;  /* 0x0000000706067c23 */ /* 0x100fe2000801080b */
[--C-:B------:R-:W-:Y:S01]  /*2ac0*/  FFMA.FTZ R30, R30, UR7, -R11.reuse ;  /* 0x000000071e1e7c23 */ /* 0x100fe2000801080b */
[--C-:B------:R-:W-:Y:S01]  /*2ad0*/  FFMA.FTZ R31, R31, UR7, -R11.reuse ;  /* 0x000000071f1f7c23 */ /* 0x100fe2000801080b */
[----:B------:R0:W-:Y:S01]  /*2ae0*/  MUFU.EX2 R153, R5 ;  /* 0x0000000500997308 */ /* 0x0001e20000000800 */
[--C-:B------:R-:W-:Y:S01]  /*2af0*/  FFMA.FTZ R34, R34, UR7, -R11.reuse ;  /* 0x0000000722227c23 */ /* 0x100fe2000801080b */
[--C-:B------:R-:W-:Y:S01]  /*2b00*/  FFMA.FTZ R35, R35, UR7, -R11.reuse ;  /* 0x0000000723237c23 */ /* 0x100fe2000801080b */
[--C-:B------:R-:W-:Y:S01]  /*2b10*/  FFMA.FTZ R38, R38, UR7, -R11.reuse ;  /* 0x0000000726267c23 */ /* 0x100fe2000801080b */
[--C-:B------:R-:W-:Y:S01]  /*2b20*/  FFMA.FTZ R39, R39, UR7, -R11.reuse ;  /* 0x0000000727277c23 */ /* 0x100fe2000801080b */
[--C-:B------:R-:W-:Y:S01]  /*2b30*/  FFMA.FTZ R42, R42, UR7, -R11.reuse ;  /* 0x000000072a2a7c23 */ /* 0x100fe2000801080b */
[--C-:B------:R-:W-:Y:S01]  /*2b40*/  FFMA.FTZ R43, R43, UR7, -R11.reuse ;  /* 0x000000072b2b7c23 */ /* 0x100fe2000801080b */
[----:B------:R-:W-:Y:S01]  /*2b50*/  FFMA.FTZ R46, R46, UR7, -R11 ;  /* 0x000000072e2e7c23 */ /* 0x000fe2000801080b */
[----:B------:R2:W3:Y:S01]  /*2b60*/  MUFU.EX2 R12, R6 ;  /* 0x00000006000c7308 */ /* 0x0004e20000000800 */
[----:B0-----:R-:W-:Y:S01]  /*2b70*/  FADD.FTZ R5, R24, R25 ;  /* 0x0000001918057221 */ /* 0x001fe20000010000 */
[--C-:B------:R-:W-:Y:S01]  /*2b80*/  FFMA.FTZ R47, R47, UR7, -R11.reuse ;  /* 0x000000072f2f7c23 */ /* 0x100fe2000801080b */
[----:B------:R-:W-:Y:S01]  /*2b90*/  MOV R10, UR38 ;  /* 0x00000026000a7c02 */ /* 0x000fe20008000f00 */
[--C-:B------:R-:W-:Y:S01]  /*2ba0*/  FFMA.FTZ R50, R50, UR7, -R11.reuse ;  /* 0x0000000732327c23 */ /* 0x100fe2000801080b */
[--C-:B------:R-:W-:Y:S01]  /*2bb0*/  FFMA.FTZ R51, R51, UR7, -R11.reuse ;  /* 0x0000000733337c23 */ /* 0x100fe2000801080b */
[--C-:B------:R-:W-:Y:S01]  /*2bc0*/  FFMA.FTZ R54, R54, UR7, -R11.reuse ;  /* 0x0000000736367c23 */ /* 0x100fe2000801080b */
[----:B------:R-:W-:Y:S01]  /*2bd0*/  FFMA.FTZ R55, R55, UR7, -R11 ;  /* 0x0000000737377c23 */ /* 0x000fe2000801080b */
[----:B------:R-:W0:Y:S01]  /*2be0*/  MUFU.EX2 R30, R30 ;  /* 0x0000001e001e7308 */ /* 0x000e220000000800 */
[----:B--2---:R-:W-:Y:S01]  /*2bf0*/  FADD.FTZ R6, R28, R5 ;  /* 0x000000051c067221 */ /* 0x004fe20000010000 */
[--C-:B------:R-:W-:Y:S01]  /*2c00*/  FFMA.FTZ R58, R58, UR7, -R11.reuse ;  /* 0x000000073a3a7c23 */ /* 0x100fe2000801080b */
[--C-:B------:R-:W-:Y:S01]  /*2c10*/  FFMA.FTZ R59, R59, UR7, -R11.reuse ;  /* 0x000000073b3b7c23 */ /* 0x100fe2000801080b */
[--C-:B------:R-:W-:Y:S01]  /*2c20*/  FFMA.FTZ R62, R62, UR7, -R11.reuse ;  /* 0x000000073e3e7c23 */ /* 0x100fe2000801080b */
[----:B------:R-:W-:Y:S01]  /*2c30*/  FADD.FTZ R5, R29, R6 ;  /* 0x000000061d057221 */ /* 0x000fe20000010000 */
[--C-:B------:R-:W-:Y:S01]  /*2c40*/  FFMA.FTZ R63, R63, UR7, -R11.reuse ;  /* 0x000000073f3f7c23 */ /* 0x100fe2000801080b */
[----:B------:R-:W-:Y:S01]  /*2c50*/  FFMA.FTZ R66, R66, UR7, -R11 ;  /* 0x0000000742427c23 */ /* 0x000fe2000801080b */
[----:B------:R-:W2:Y:S01]  /*2c60*/  MUFU.EX2 R31, R31 ;  /* 0x0000001f001f7308 */ /* 0x000ea20000000800 */
[----:B------:R-:W-:Y:S01]  /*2c70*/  FADD.FTZ R6, R32, R5 ;  /* 0x0000000520067221 */ /* 0x000fe20000010000 */
[----:B---3--:R-:W-:Y:S01]  /*2c80*/  FADD.FTZ R5, R153, R12 ;  /* 0x0000000c99057221 */ /* 0x008fe20000010000 */
[--C-:B------:R-:W-:Y:S01]  /*2c90*/  FFMA.FTZ R67, R67, UR7, -R11.reuse ;  /* 0x0000000743437c23 */ /* 0x100fe2000801080b */
[--C-:B------:R-:W-:Y:S01]  /*2ca0*/  FFMA.FTZ R70, R70, UR7, -R11.reuse ;  /* 0x0000000746467c23 */ /* 0x100fe2000801080b */
[----:B------:R-:W-:Y:S01]  /*2cb0*/  FADD.FTZ R13, R33, R6 ;  /* 0x00000006210d7221 */ /* 0x000fe20000010000 */
[----:B------:R-:W-:Y:S01]  /*2cc0*/  FFMA.FTZ R11, R71, UR7, -R11 ;  /* 0x00000007470b7c23 */ /* 0x000fe2000801080b */
[----:B------:R-:W-:Y:S01]  /*2cd0*/  F2FP.BF16.F32.PACK_AB R153, R12, R153 ;  /* 0x000000990c99723e */ /* 0x000fe200000010ff */
[----:B------:R-:W3:Y:S01]  /*2ce0*/  MUFU.EX2 R34, R34 ;  /* 0x0000002200227308 */ /* 0x000ee20000000800 */
[----:B0-----:R-:W-:Y:S01]  /*2cf0*/  FADD.FTZ R6, R30, R5 ;  /* 0x000000051e067221 */ /* 0x001fe20000010000 */
[----:B------:R-:W-:Y:S01]  /*2d00*/  FADD.FTZ R14, R36, R13 ;  /* 0x0000000d240e7221 */ /* 0x000fe20000010000 */
[----:B------:R-:W-:Y:S01]  /*2d10*/  @!P1 VIADD R5, R10, 0x22840 ;  /* 0x000228400a059836 */ /* 0x000fe20000000000 */
[----:B------:R-:W-:-:S02]  /*2d20*/  F2FP.BF16.F32.PACK_AB R168, R57, R56 ;  /* 0x0000003839a8723e */ /* 0x000fc400000010ff */
[----:B------:R-:W-:Y:S02]  /*2d30*/  FADD.FTZ R15, R37, R14 ;  /* 0x0000000e250f7221 */ /* 0x000fe40000010000 */
[----:B------:R-:W0:Y:S01]  /*2d40*/  MUFU.EX2 R35, R35 ;  /* 0x0000002300237308 */ /* 0x000e220000000800 */
[----:B--2---:R-:W-:Y:S01]  /*2d50*/  FADD.FTZ R13, R31, R6 ;  /* 0x000000061f0d7221 */ /* 0x004fe20000010000 */
[----:B------:R-:W-:Y:S01]  /*2d60*/  @!P1 PRMT R5, RZ, 0x654, R5 ;  /* 0x00000654ff059816 */ /* 0x000fe20000000005 */
[----:B------:R-:W-:Y:S01]  /*2d70*/  FADD.FTZ R14, R40, R15 ;  /* 0x0000000f280e7221 */ /* 0x000fe20000010000 */
[----:B------:R2:W-:Y:S06]  /*2d80*/  BAR.ARV R8, 0x100 ;  /* 0x000400080000751d */ /* 0x0005ec0000002000 */
[----:B------:R-:W4:Y:S01]  /*2d90*/  MUFU.EX2 R38, R38 ;  /* 0x0000002600267308 */ /* 0x000f220000000800 */
[----:B---3--:R-:W-:Y:S01]  /*2da0*/  FADD.FTZ R6, R34, R13 ;  /* 0x0000000d22067221 */ /* 0x008fe20000010000 */
[----:B------:R3:W-:Y:S01]  /*2db0*/  @!P1 SYNCS.ARRIVE.TRANS64.RED.A1T0 RZ, [R5+URZ], RZ ;  /* 0x000000ff05ff99a7 */ /* 0x0007e2000810043f */
[----:B------:R-:W-:Y:S01]  /*2dc0*/  FADD.FTZ R15, R41, R14 ;  /* 0x0000000e290f7221 */ /* 0x000fe20000010000 */
[----:B------:R-:W-:Y:S01]  /*2dd0*/  F2FP.BF16.F32.PACK_AB R155, R31, R30 ;  /* 0x0000001e1f9b723e */ /* 0x000fe200000010ff */
[----:B0-----:R-:W-:-:S03]  /*2de0*/  FADD.FTZ R13, R35, R6 ;  /* 0x00000006230d7221 */ /* 0x001fc60000010000 */
[----:B------:R-:W0:Y:S01]  /*2df0*/  MUFU.EX2 R39, R39 ;  /* 0x0000002700277308 */ /* 0x000e220000000800 */
[----:B------:R-:W-:Y:S01]  /*2e00*/  FADD.FTZ R14, R44, R15 ;  /* 0x0000000f2c0e7221 */ /* 0x000fe20000010000 */
[----:B------:R-:W-:-:S03]  /*2e10*/  F2FP.BF16.F32.PACK_AB R157, R35, R34 ;  /* 0x00000022239d723e */ /* 0x000fc600000010ff */
[----:B------:R-:W-:-:S03]  /*2e20*/  FADD.FTZ R15, R45, R14 ;  /* 0x0000000e2d0f7221 */ /* 0x000fc60000010000 */
[----:B------:R-:W5:Y:S01]  /*2e30*/  MUFU.EX2 R42, R42 ;  /* 0x0000002a002a7308 */ /* 0x000f620000000800 */
[----:B----4-:R-:W-:Y:S01]  /*2e40*/  FADD.FTZ R6, R38, R13 ;  /* 0x0000000d26067221 */ /* 0x010fe20000010000 */
[----:B------:R-:W-:-:S06]  /*2e50*/  FADD.FTZ R14, R48, R15 ;  /* 0x0000000f300e7221 */ /* 0x000fcc0000010000 */
[----:B------:R-:W3:Y:S01]  /*2e60*/  MUFU.EX2 R43, R43 ;  /* 0x0000002b002b7308 */ /* 0x000ee20000000800 */
[C---:B0-----:R-:W-:Y:S01]  /*2e70*/  FADD.FTZ R13, R39.reuse, R6 ;  /* 0x00000006270d7221 */ /* 0x041fe20000010000 */
[----:B------:R-:W-:-:S06]  /*2e80*/  F2FP.BF16.F32.PACK_AB R159, R39, R38 ;  /* 0x00000026279f723e */ /* 0x000fcc00000010ff */
[----:B------:R-:W0:Y:S01]  /*2e90*/  MUFU.EX2 R46, R46 ;  /* 0x0000002e002e7308 */ /* 0x000e220000000800 */
[----:B-----5:R-:W-:Y:S01]  /*2ea0*/  FADD.FTZ R6, R42, R13 ;  /* 0x0000000d2a067221 */ /* 0x020fe20000010000 */
[----:B------:R-:W-:-:S04]  /*2eb0*/  FADD.FTZ R13, R49, R14 ;  /* 0x0000000e310d7221 */ /* 0x000fc80000010000 */
[----:B------:R-:W-:Y:S02]  /*2ec0*/  FADD.FTZ R14, R52, R13 ;  /* 0x0000000d340e7221 */ /* 0x000fe40000010000 */
[----:B------:R-:W4:Y:S01]  /*2ed0*/  MUFU.EX2 R47, R47 ;  /* 0x0000002f002f7308 */ /* 0x000f220000000800 */
[----:B---3--:R-:W-:Y:S01]  /*2ee0*/  FADD.FTZ R5, R43, R6 ;  /* 0x000000062b057221 */ /* 0x008fe20000010000 */
[----:B------:R-:W-:Y:S01]  /*2ef0*/  FADD.FTZ R13, R53, R14 ;  /* 0x0000000e350d7221 */ /* 0x000fe20000010000 */
[----:B------:R-:W-:-:S03]  /*2f00*/  F2FP.BF16.F32.PACK_AB R161, R43, R42 ;  /* 0x0000002a2ba1723e */ /* 0x000fc600000010ff */
[----:B------:R-:W-:Y:S02]  /*2f10*/  FADD.FTZ R14, R56, R13 ;  /* 0x0000000d380e7221 */ /* 0x000fe40000010000 */
[----:B------:R-:W3:Y:S01]  /*2f20*/  MUFU.EX2 R50, R50 ;  /* 0x0000003200327308 */ /* 0x000ee20000000800 */
[----:B0-----:R-:W-:Y:S01]  /*2f30*/  FADD.FTZ R6, R46, R5 ;  /* 0x000000052e067221 */ /* 0x001fe20000010000 */
[----:B------:R-:W-:-:S06]  /*2f40*/  FADD.FTZ R13, R57, R14 ;  /* 0x0000000e390d7221 */ /* 0x000fcc0000010000 */
[----:B------:R-:W0:Y:S01]  /*2f50*/  MUFU.EX2 R51, R51 ;  /* 0x0000003300337308 */ /* 0x000e220000000800 */
[C---:B----4-:R-:W-:Y:S01]  /*2f60*/  FADD.FTZ R5, R47.reuse, R6 ;  /* 0x000000062f057221 */ /* 0x050fe20000010000 */
[----:B------:R-:W-:-:S06]  /*2f70*/  F2FP.BF16.F32.PACK_AB R163, R47, R46 ;  /* 0x0000002e2fa3723e */ /* 0x000fcc00000010ff */
[----:B------:R-:W4:Y:S01]  /*2f80*/  MUFU.EX2 R54, R54 ;  /* 0x0000003600367308 */ /* 0x000f220000000800 */
[----:B---3--:R-:W-:-:S07]  /*2f90*/  FADD.FTZ R6, R50, R5 ;  /* 0x0000000532067221 */ /* 0x008fce0000010000 */
[----:B------:R-:W3:Y:S01]  /*2fa0*/  MUFU.EX2 R55, R55 ;  /* 0x0000003700377308 */ /* 0x000ee20000000800 */
[C---:B0-----:R-:W-:Y:S01]  /*2fb0*/  FADD.FTZ R5, R51.reuse, R6 ;  /* 0x0000000633057221 */ /* 0x041fe20000010000 */
[----:B------:R-:W-:-:S06]  /*2fc0*/  F2FP.BF16.F32.PACK_AB R165, R51, R50 ;  /* 0x0000003233a5723e */ /* 0x000fcc00000010ff */
[----:B------:R-:W0:Y:S01]  /*2fd0*/  MUFU.EX2 R58, R58 ;  /* 0x0000003a003a7308 */ /* 0x000e220000000800 */
[----:B----4-:R-:W-:-:S07]  /*2fe0*/  FADD.FTZ R6, R54, R5 ;  /* 0x0000000536067221 */ /* 0x010fce0000010000 */
[----:B------:R-:W4:Y:S01]  /*2ff0*/  MUFU.EX2 R59, R59 ;  /* 0x0000003b003b7308 */ /* 0x000f220000000800 */
[C---:B---3--:R-:W-:Y:S01]  /*3000*/  FADD.FTZ R5, R55.reuse, R6 ;  /* 0x0000000637057221 */ /* 0x048fe20000010000 */
[----:B------:R-:W-:-:S06]  /*3010*/  F2FP.BF16.F32.PACK_AB R167, R55, R54 ;  /* 0x0000003637a7723e */ /* 0x000fcc00000010ff */
[----:B------:R-:W3:Y:S01]  /*3020*/  MUFU.EX2 R60, R60 ;  /* 0x0000003c003c7308 */ /* 0x000ee20000000800 */
[----:B0-----:R-:W-:-:S07]  /*3030*/  FADD.FTZ R6, R58, R5 ;  /* 0x000000053a067221 */ /* 0x001fce0000010000 */
[----:B------:R-:W0:Y:S01]  /*3040*/  MUFU.EX2 R62, R62 ;  /* 0x0000003e003e7308 */ /* 0x000e220000000800 */
[C---:B----4-:R-:W-:Y:S01]  /*3050*/  FADD.FTZ R5, R59.reuse, R6 ;  /* 0x000000063b057221 */ /* 0x050fe20000010000 */
[----:B------:R-:W-:-:S06]  /*3060*/  F2FP.BF16.F32.PACK_AB R169, R59, R58 ;  /* 0x0000003a3ba9723e */ /* 0x000fcc00000010ff */
[----:B------:R-:W4:Y:S01]  /*3070*/  MUFU.EX2 R61, R61 ;  /* 0x0000003d003d7308 */ /* 0x000f220000000800 */
[----:B---3--:R-:W-:-:S07]  /*3080*/  FADD.FTZ R14, R60, R13 ;  /* 0x0000000d3c0e7221 */ /* 0x008fce0000010000 */
[----:B------:R-:W3:Y:S01]  /*3090*/  MUFU.EX2 R63, R63 ;  /* 0x0000003f003f7308 */ /* 0x000ee20000000800 */
[----:B0-----:R-:W-:-:S07]  /*30a0*/  FADD.FTZ R6, R62, R5 ;  /* 0x000000053e067221 */ /* 0x001fce0000010000 */
[----:B------:R-:W0:Y:S01]  /*30b0*/  MUFU.EX2 R64, R64 ;  /* 0x0000004000407308 */ /* 0x000e220000000800 */
[C---:B----4-:R-:W-:Y:S01]  /*30c0*/  FADD.FTZ R13, R61.reuse, R14 ;  /* 0x0000000e3d0d7221 */ /* 0x050fe20000010000 */
[----:B------:R-:W-:-:S06]  /*30d0*/  F2FP.BF16.F32.PACK_AB R170, R61, R60 ;  /* 0x0000003c3daa723e */ /* 0x000fcc00000010ff */
[----:B------:R-:W4:Y:S01]  /*30e0*/  MUFU.EX2 R66, R66 ;  /* 0x0000004200427308 */ /* 0x000f220000000800 */
[C---:B---3--:R-:W-:Y:S01]  /*30f0*/  FADD.FTZ R5, R63.reuse, R6 ;  /* 0x000000063f057221 */ /* 0x048fe20000010000 */
[----:B------:R-:W-:-:S06]  /*3100*/  F2FP.BF16.F32.PACK_AB R171, R63, R62 ;  /* 0x0000003e3fab723e */ /* 0x000fcc00000010ff */
[----:B------:R-:W3:Y:S01]  /*3110*/  MUFU.EX2 R65, R65 ;  /* 0x0000004100417308 */ /* 0x000ee20000000800 */
[----:B0-----:R-:W-:-:S07]  /*3120*/  FADD.FTZ R14, R64, R13 ;  /* 0x0000000d400e7221 */ /* 0x001fce0000010000 */
[----:B------:R-:W0:Y:S01]  /*3130*/  MUFU.EX2 R67, R67 ;  /* 0x0000004300437308 */ /* 0x000e220000000800 */
[----:B----4-:R-:W-:-:S07]  /*3140*/  FADD.FTZ R12, R66, R5 ;  /* 0x00000005420c7221 */ /* 0x010fce0000010000 */
[----:B------:R-:W4:Y:S01]  /*3150*/  MUFU.EX2 R68, R68 ;  /* 0x0000004400447308 */ /* 0x000f220000000800 */
[C---:B---3--:R-:W-:Y:S01]  /*3160*/  FADD.FTZ R13, R65.reuse, R14 ;  /* 0x0000000e410d7221 */ /* 0x048fe20000010000 */
[----:B------:R-:W-:-:S06]  /*3170*/  F2FP.BF16.F32.PACK_AB R172, R65, R64 ;  /* 0x0000004041ac723e */ /* 0x000fcc00000010ff */
[----:B------:R-:W3:Y:S01]  /*3180*/  MUFU.EX2 R70, R70 ;  /* 0x0000004600467308 */ /* 0x000ee20000000800 */
[C---:B0-----:R-:W-:Y:S01]  /*3190*/  FADD.FTZ R5, R67.reuse, R12 ;  /* 0x0000000c43057221 */ /* 0x041fe20000010000 */
[----:B------:R-:W-:-:S06]  /*31a0*/  F2FP.BF16.F32.PACK_AB R173, R67, R66 ;  /* 0x0000004243ad723e */ /* 0x000fcc00000010ff */
[----:B------:R-:W0:Y:S01]  /*31b0*/  MUFU.EX2 R11, R11 ;  /* 0x0000000b000b7308 */ /* 0x000e220000000800 */
[----:B----4-:R-:W-:Y:S01]  /*31c0*/  FADD.FTZ R14, R68, R13 ;  /* 0x0000000d440e7221 */ /* 0x010fe20000010000 */
[----:B------:R-:W-:-:S03]  /*31d0*/  F2FP.BF16.F32.PACK_AB R174, R9, R68 ;  /* 0x0000004409ae723e */ /* 0x000fc600000010ff */
[----:B------:R-:W-:Y:S01]  /*31e0*/  FADD.FTZ R6, R9, R14 ;  /* 0x0000000e09067221 */ /* 0x000fe20000010000 */
[----:B---3--:R-:W-:-:S04]  /*31f0*/  FADD.FTZ R12, R70, R5 ;  /* 0x00000005460c7221 */ /* 0x008fc80000010000 */
[C---:B0-----:R-:W-:Y:S01]  /*3200*/  FADD.FTZ R5, R11.reuse, R12 ;  /* 0x0000000c0b057221 */ /* 0x041fe20000010000 */
[----:B------:R-:W-:Y:S01]  /*3210*/  F2FP.BF16.F32.PACK_AB R175, R11, R70 ;  /* 0x000000460baf723e */ /* 0x000fe200000010ff */
[----:B--2---:R-:W-:Y:S06]  /*3220*/  @!P0 BRA `(.L_x_19) ;  /* 0x0000000000048947 */ /* 0x004fec0003800000 */
[----:B------:R-:W-:Y:S01]  /*3230*/  BPT.TRAP 0x1 ;  /* 0x000000040000795c */ /* 0x000fe20000300000 */
.L_x_19:
[----:B------:R0:W2:Y:S01]  /*3240*/  SYNCS.PHASECHK.TRANS64.TRYWAIT P2, [UR38+0x22850], R7 ;  /* 0x02285007ff0075a7 */ /* 0x0000a20008040166 */
[----:B------:R-:W-:Y:S05]  /*3250*/  @!P0 BRA `(.L_x_20) ;  /* 0x0000000000048947 */ /* 0x000fea0003800000 */
[----:B------:R-:W-:Y:S01]  /*3260*/  BPT.TRAP 0x1 ;  /* 0x000000040000795c */ /* 0x000fe20000300000 */
.L_x_20:
[----:B--2---:R-:W-:Y:S05]  /*3270*/  @P2 BRA `(.L_x_21) ;  /* 0x0000000000082947 */ /* 0x004fea0003800000 */
[----:B------:R-:W2:Y:S02]  /*3280*/  SYNCS.PHASECHK.TRANS64.TRYWAIT P2, [UR38+0x22850], R7 ;  /* 0x02285007ff0075a7 */ /* 0x000ea40008040166 */
[----:B--2---:R-:W-:Y:S05]  /*3290*/  @!P2 BRA `(.L_x_22) ;  /* 0x000000900060a947 */ /* 0x004fea0003800000 */
.L_x_21:
[----:B------:R3:W-:Y:S01]  /*32a0*/  BAR.SYNC.DEFER_BLOCKING R0, 0x100 ;  /* 0x000400000000751d */ /* 0x0007e20000010000 */
[----:B------:R-:W-:Y:S01]  /*32b0*/  UIADD3 UR4, UR38, 0x400, URZ ;  /* 0x0000040026047890 */ /* 0x000fe2000fffe03f */
[----:B--2---:R-:W-:Y:S01]  /*32c0*/  @!P1 VIADD R10, R10, 0x22860 ;  /* 0x000228600a0a9836 */ /* 0x004fe20000000000 */
[----:B------:R-:W-:Y:S02]  /*32d0*/  UIADD3 UR40, UR40, -0x2, URZ ;  /* 0xfffffffe28287890 */ /* 0x000fe4000fffe03f */
[----:B------:R-:W-:Y:S01]  /*32e0*/  USHF.R.U32.HI UR4, URZ, 0x4, UR4 ;  /* 0x000000043f047899 */ /* 0x000fe20008011604 */
[----:B------:R-:W-:Y:S01]  /*32f0*/  UMOV UR11, 0x40000040 ;  /* 0x40000040000b7882 */ /* 0x000fe20000000000 */
[----:B------:R-:W-:Y:S01]  /*3300*/  UISETP.GE.AND UP0, UPT, UR40, UR37, UPT ;  /* 0x000000252800728c */ /* 0x000fe2000bf06270 */
[----:B------:R-:W-:Y:S01]  /*3310*/  @!P1 PRMT R10, RZ, 0x654, R10 ;  /* 0x00000654ff0a9816 */ /* 0x000fe2000000000a */
[----:B------:R-:W-:-:S04]  /*3320*/  ULOP3.LUT UR4, UR4, 0x3fff, URZ, 0xc0, !UPT ;  /* 0x00003fff04047892 */ /* 0x000fc8000f8ec03f */
[----:B------:R-:W-:Y:S01]  /*3330*/  ULOP3.LUT UR24, UR4, 0x3000000, URZ, 0xfc, !UPT ;  /* 0x0300000004187892 */ /* 0x000fe2000f8efc3f */
[----:B------:R-:W-:-:S03]  /*3340*/  PLOP3.LUT P2, PT, PT, PT, UP0, 0x80, 0x0 ;  /* 0x000000000000781c */ /* 0x000fc60003f4f008 */
[----:B------:R-:W-:-:S03]  /*3350*/  UIADD3 UR4, UR24, 0x80, URZ ;  /* 0x0000008018047890 */ /* 0x000fc6000fffe03f */
[----:B------:R-:W-:Y:S01]  /*3360*/  UMOV UR10, UR24 ;  /* 0x00000018000a7c82 */ /* 0x000fe20008000000 */
[----:B------:R-:W-:-:S06]  /*3370*/  WARPGROUP.ARRIVE ;  /* 0x00000000000079c5 */ /* 0x000fcc0000000000 */
[----:B------:R-:W-:Y:S01]  /*3380*/  HGMMA.64x256x16.F32.BF16 R24, R152, gdesc[UR8].tnspB, RZ, !UPT, gsb0 ;  /* 0x43e0000898187df0 */ /* 0x000fe2000c0018ff */
[----:B------:R-:W-:Y:S01]  /*3390*/  UMOV UR10, UR4 ;  /* 0x00000004000a7c82 */ /* 0x000fe20008000000 */
[----:B------:R-:W-:Y:S01]  /*33a0*/  UMOV UR11, 0x40000040 ;  /* 0x40000040000b7882 */ /* 0x000fe20000000000 */
[----:B------:R-:W-:Y:S01]  /*33b0*/  UIADD3 UR4, UR24, 0x100, URZ ;  /* 0x0000010018047890 */ /* 0x000fe2000fffe03f */
[----:B------:R-:W-:Y:S02]  /*33c0*/  WARPGROUP.DEPBAR.LE gsb0, 0x0 ;  /* 0x00008000000079c5 */ /* 0x000fe40000010000 */
[----:B------:R-:W-:-:S15]  /*33d0*/  WARPGROUP.ARRIVE ;  /* 0x00000000000079c5 */ /* 0x000fde0000000000 */
[----:B------:R-:W-:-:S07]  /*33e0*/  NOP ;  /* 0x0000000000007918 */ /* 0x000fce0000000000 */
[----:B------:R-:W-:Y:S01]  /*33f0*/  HGMMA.64x256x16.F32.BF16 R24, R156, gdesc[UR8].tnspB, R24, gsb0 ;  /* 0x43e000089c187df0 */ /* 0x000fe20008001818 */
        /* <DEDUP_REMOVED lines=23> */
[----:B------:R-:W-:Y:S02]  /*3570*/  WARPGROUP.DEPBAR.LE gsb0, 0x0 ;  /* 0x00008000000079c5 */ /* 0x000fe40000010000 */
[----:B------:R-:W-:-:S15]  /*3580*/  WARPGROUP.ARRIVE ;  /* 0x00000000000079c5 */ /* 0x000fde0000000000 */
[----:B------:R-:W-:-:S08]  /*3590*/  NOP ;  /* 0x0000000000007918 */ /* 0x000fd00000000000 */
[----:B------:R-:W-:Y:S03]  /*35a0*/  HGMMA.64x256x16.F32.BF16 R24, R172, gdesc[UR8].tnspB, R24, gsb0 ;  /* 0x43e00008ac187df0 */ /* 0x000fe60008001818 */
[----:B------:R-:W-:Y:S02]  /*35b0*/  WARPGROUP.DEPBAR.LE gsb0, 0x0 ;  /* 0x00008000000079c5 */ /* 0x000fe40000010000 */
[----:B------:R3:W-:Y:S01]  /*35c0*/  @!P1 SYNCS.ARRIVE.TRANS64.RED.A1T0 RZ, [R10+URZ], RZ ;  /* 0x000000ff0aff99a7 */ /* 0x0007e2000810043f */
[----:B------:R-:W-:Y:S05]  /*35d0*/  @!P2 BRA `(.L_x_23) ;  /* 0x0000002000c8a947 */ /* 0x000fea0003800000 */
[----:B01----:R-:W-:Y:S01]  /*35e0*/  IMAD.MOV.U32 R7, RZ, RZ, R4 ;  /* 0x000000ffff077224 */ /* 0x003fe200078e0004 */
[----:B------:R-:W-:Y:S01]  /*35f0*/  UMOV UR4, URZ ;  /* 0x0000003f00047c82 */ /* 0x000fe20008000000 */
[----:B------:R-:W-:Y:S01]  /*3600*/  IMAD.MOV.U32 R20, RZ, RZ, R3 ;  /* 0x000000ffff147224 */ /* 0x000fe200078e0003 */
[----:B------:R-:W-:Y:S01]  /*3610*/  UMOV UR5, URZ ;  /* 0x0000003f00057c82 */ /* 0x000fe20008000000 */
[----:B------:R-:W-:Y:S01]  /*3620*/  ULDC UR27, c[0x0][0x9d8] ;  /* 0x00027600001b7ab9 */ /* 0x000fe20000000800 */
[----:B------:R-:W-:-:S05]  /*3630*/  ULDC UR7, c[0x0][0x988] ;  /* 0x0002620000077ab9 */ /* 0x000fca0000000800 */
.L_x_32:
[----:B------:R-:W-:Y:S01]  /*3640*/  UIADD3 UR5, UR5, 0x1, URZ ;  /* 0x0000000105057890 */ /* 0x000fe2000fffe03f */
[----:B------:R-:W-:Y:S01]  /*3650*/  MOV R3, UR40 ;  /* 0x0000002800037c02 */ /* 0x000fe20008000f00 */
[----:B------:R-:W-:Y:S02]  /*3660*/  UIADD3 UR40, UR40, -0x1, URZ ;  /* 0xffffffff28287890 */ /* 0x000fe4000fffe03f */
[----:B------:R-:W-:Y:S01]  /*3670*/  UISETP.NE.AND UP0, UPT, UR5, 0x2, UPT ;  /* 0x000000020500788c */ /* 0x000fe2000bf05270 */
[----:B------:R-:W-:-:S03]  /*3680*/  ISETP.GT.AND P2, PT, R3, UR37, PT ;  /* 0x0000002503007c0c */ /* 0x000fc6000bf44270 */
[----:B------:R-:W-:Y:S02]  /*3690*/  USEL UR10, URZ, 0x1, UP0 ;  /* 0x000000013f0a7887 */ /* 0x000fe40008000000 */
[----:B------:R-:W-:Y:S02]  /*36a0*/  USEL UR5, UR5, URZ, UP0 ;  /* 0x0000003f05057287 */ /* 0x000fe40008000000 */
[----:B------:R-:W-:Y:S01]  /*36b0*/  ULOP3.LUT UR4, UR4, UR10, URZ, 0x3c, !UPT ;  /* 0x0000000a04047292 */ /* 0x000fe2000f8e3c3f */
[----:B--2---:R-:W-:Y:S11]  /*36c0*/  @!P0 BRA `(.L_x_24) ;  /* 0x0000000000048947 */ /* 0x004ff60003800000 */
[----:B------:R-:W-:Y:S01]  /*36d0*/  BPT.TRAP 0x1 ;  /* 0x000000040000795c */ /* 0x000fe20000300000 */
.L_x_24:
[----:B------:R-:W-:Y:S01]  /*36e0*/  IMAD.U32 R3, RZ, RZ, UR4 ;  /* 0x00000004ff037e24 */ /* 0x000fe2000f8e00ff */
[----:B------:R-:W-:-:S04]  /*36f0*/  ULEA UR26, UR5, UR38, 0x3 ;  /* 0x00000026051a7291 */ /* 0x000fc8000f8e183f */
[----:B------:R-:W-:-:S04]  /*3700*/  SHF.L.U32 R3, R3, 0x1f, RZ ;  /* 0x0000001f03037819 */ /* 0x000fc800000006ff */
[----:B------:R-:W-:-:S13]  /*3710*/  R2UR UR25, R3 ;  /* 0x00000000031972ca */ /* 0x000fda00000e0000 */
[----:B------:R-:W-:-:S04]  /*3720*/  IMAD.U32 R3, RZ, RZ, UR25 ;  /* 0x00000019ff037e24 */ /* 0x000fc8000f8e00ff */
[----:B------:R0:W1:Y:S01]  /*3730*/  SYNCS.PHASECHK.TRANS64.TRYWAIT P3, [UR26+0x22830], R3 ;  /* 0x02283003ff0075a7 */ /* 0x000062000806015a */
[----:B------:R-:W-:Y:S05]  /*3740*/  @!P0 BRA `(.L_x_25) ;  /* 0x0000000000048947 */ /* 0x000fea0003800000 */
[----:B------:R-:W-:Y:S01]  /*3750*/  BPT.TRAP 0x1 ;  /* 0x000000040000795c */ /* 0x000fe20000300000 */
.L_x_25:
[----:B-1----:R-:W-:Y:S05]  /*3760*/  @P3 BRA `(.L_x_26) ;  /* 0x00000000000c3947 */ /* 0x002fea0003800000 */
[----:B0-----:R-:W-:-:S04]  /*3770*/  IMAD.U32 R3, RZ, RZ, UR25 ;  /* 0x00000019ff037e24 */ /* 0x001fc8000f8e00ff */
[----:B------:R-:W0:Y:S02]  /*3780*/  SYNCS.PHASECHK.TRANS64.TRYWAIT P3, [UR26+0x22830], R3 ;  /* 0x02283003ff0075a7 */ /* 0x000e24000806015a */
[----:B0-----:R-:W-:Y:S05]  /*3790*/  @!P3 BRA `(.L_x_27) ;  /* 0x0000008c0034b947 */ /* 0x001fea0003800000 */
.L_x_26:
[----:B------:R-:W-:Y:S01]  /*37a0*/  UIMAD UR10, UR5, 0x300, UR6 ;  /* 0x00000300050a78a4 */ /* 0x000fe2000f8e0206 */
[----:B------:R-:W-:Y:S01]  /*37b0*/  WARPGROUP.ARRIVE ;  /* 0x00000000000079c5 */ /* 0x000fe20000000000 */
[----:B------:R-:W-:Y:S01]  /*37c0*/  UMOV UR11, 0x40000040 ;  /* 0x40000040000b7882 */ /* 0x000fe20000000000 */
[----:B------:R-:W-:Y:S01]  /*37d0*/  UMOV UR15, 0x40000040 ;  /* 0x40000040000f7882 */ /* 0x000fe20000000000 */
[----:B------:R-:W-:Y:S02]  /*37e0*/  UIADD3 UR14, UR10, 0x2, URZ ;  /* 0x000000020a0e7890 */ /* 0x000fe4000fffe03f */
[----:B------:R-:W-:Y:S01]  /*37f0*/  UIADD3 UR18, UR10, 0x4, URZ ;  /* 0x000000040a127890 */ /* 0x000fe2000fffe03f */
[----:B------:R-:W-:Y:S02]  /*3800*/  UMOV UR19, 0x40000040 ;  /* 0x4000004000137882 */ /* 0x000fe40000000000 */
[----:B------:R-:W-:Y:S01]  /*3810*/  HGMMA.64x96x16.F32.BF16 R152, gdesc[UR8], RZ, !UPT, gsb0 ;  /* 0x01600000089879f0 */ /* 0x000fe2000c0018ff */
[----:B------:R-:W-:Y:S01]  /*3820*/  UIADD3 UR22, UR10, 0x6, URZ ;  /* 0x000000060a167890 */ /* 0x000fe2000fffe03f */
[----:B------:R-:W-:Y:S01]  /*3830*/  UMOV UR23, 0x40000040 ;  /* 0x4000004000177882 */ /* 0x000fe20000000000 */
        /* <DEDUP_REMOVED lines=11> */
[----:B0-----:R-:W-:Y:S01]  /*38f0*/  FMUL.FTZ R4, R153, UR27 ;  /* 0x0000001b99047c20 */ /* 0x001fe20008410000 */
        /* <DEDUP_REMOVED lines=9> */
[----:B---3--:R-:W-:Y:S01]  /*3990*/  FMUL.FTZ R10, R158, UR27 ;  /* 0x0000001b9e0a7c20 */ /* 0x008fe20008410000 */
[----:B------:R-:W-:Y:S01]  /*39a0*/  FMUL.FTZ R156, R168, UR27 ;  /* 0x0000001ba89c7c20 */ /* 0x000fe20008410000 */
[----:B------:R-:W-:Y:S01]  /*39b0*/  FMUL.FTZ R157, R169, UR27 ;  /* 0x0000001ba99d7c20 */ /* 0x000fe20008410000 */
[----:B------:R-:W1:Y:S01]  /*39c0*/  MUFU.TANH R4, R4 ;  /* 0x0000000400047308 */ /* 0x000e620000002400 */
        /* <DEDUP_REMOVED lines=8> */
[----:B0-----:R-:W-:Y:S01]  /*3a50*/  FMNMX.FTZ R3, R21, R20, !PT ;  /* 0x0000001415037209 */ /* 0x001fe20007810000 */
[----:B------:R-:W-:Y:S01]  /*3a60*/  FMUL.FTZ R167, R180, UR27 ;  /* 0x0000001bb4a77c20 */ /* 0x000fe20008410000 */
[----:B------:R-:W-:Y:S01]  /*3a70*/  FMUL.FTZ R17, R171, UR27 ;  /* 0x0000001bab117c20 */ /* 0x000fe20008410000 */
[----:B------:R-:W-:Y:S01]  /*3a80*/  FMUL.FTZ R171, R181, UR27 ;  /* 0x0000001bb5ab7c20 */ /* 0x000fe20008410000 */
[----:B------:R-:W-:Y:S01]  /*3a90*/  FMUL.FTZ R172, R184, UR27 ;  /* 0x0000001bb8ac7c20 */ /* 0x000fe20008410000 */
[----:B------:R-:W-:Y:S01]  /*3aa0*/  FMUL.FTZ R173, R185, UR27 ;  /* 0x0000001bb9ad7c20 */ /* 0x000fe20008410000 */
[----:B------:R-:W-:Y:S01]  /*3ab0*/  FMUL.FTZ R18, R174, UR27 ;  /* 0x0000001bae127c20 */ /* 0x000fe20008410000 */
[----:B------:R-:W0:Y:S01]  /*3ac0*/  MUFU.TANH R23, R23 ;  /* 0x0000001700177308 */ /* 0x000e220000002400 */
[----:B-1----:R-:W-:Y:S01]  /*3ad0*/  FMNMX.FTZ R3, R4, R3, !PT ;  /* 0x0000000304037209 */ /* 0x002fe20007810000 */
[----:B------:R-:W-:Y:S01]  /*3ae0*/  FMUL.FTZ R174, R188, UR27 ;  /* 0x0000001bbcae7c20 */ /* 0x000fe20008410000 */
[----:B------:R-:W-:Y:S01]  /*3af0*/  FMUL.FTZ R177, R189, UR27 ;  /* 0x0000001bbdb17c20 */ /* 0x000fe20008410000 */
[----:B------:R-:W-:Y:S01]  /*3b00*/  FMUL.FTZ R180, R192, UR27 ;  /* 0x0000001bc0b47c20 */ /* 0x000fe20008410000 */
[----:B------:R-:W-:Y:S01]  /*3b10*/  FMUL.FTZ R181, R193, UR27 ;  /* 0x0000001bc1b57c20 */ /* 0x000fe20008410000 */
[----:B------:R-:W-:Y:S01]  /*3b20*/  FMUL.FTZ R184, R196, UR27 ;  /* 0x0000001bc4b87c20 */ /* 0x000fe20008410000 */
[----:B------:R-:W-:Y:S01]  /*3b30*/  FMUL.FTZ R185, R197, UR27 ;  /* 0x0000001bc5b97c20 */ /* 0x000fe20008410000 */
[----:B------:R-:W1:Y:S01]  /*3b40*/  MUFU.TANH R152, R152 ;  /* 0x0000009800987308 */ /* 0x000e620000002400 */
[----:B--2---:R-:W-:Y:S01]  /*3b50*/  FMNMX.FTZ R158, R22, R3, !PT ;  /* 0x00000003169e7209 */ /* 0x004fe20007810000 */
        /* <DEDUP_REMOVED lines=12> */
[----:B------:R-:W-:-:S02]  /*3c20*/  FMUL.FTZ R182, R199, UR27 ;  /* 0x0000001bc7b67c20 */ /* 0x000fc40008410000 */
[----:B------:R-:W0:Y:S01]  /*3c30*/  MUFU.TANH R154, R154 ;  /* 0x0000009a009a7308 */ /* 0x000e220000002400 */
[----:B-1----:R-:W-:-:S07]  /*3c40*/  FMNMX.FTZ R158, R152, R3, !PT ;  /* 0x00000003989e7209 */ /* 0x002fce0007810000 */
[----:B------:R-:W1:Y:S01]  /*3c50*/  MUFU.TANH R155, R155 ;  /* 0x0000009b009b7308 */ /* 0x000e620000002400 */
[----:B--2---:R-:W-:-:S07]  /*3c60*/  FMNMX.FTZ R3, R153, R158, !PT ;  /* 0x0000009e99037209 */ /* 0x004fce0007810000 */
[----:B------:R-:W2:Y:S01]  /*3c70*/  MUFU.TANH R156, R156 ;  /* 0x0000009c009c7308 */ /* 0x000ea20000002400 */
[----:B0-----:R-:W-:-:S07]  /*3c80*/  FMNMX.FTZ R158, R154, R3, !PT ;  /* 0x000000039a9e7209 */ /* 0x001fce0007810000 */
        /* <DEDUP_REMOVED lines=21> */
[----:B--2---:R-:W-:Y:S01]  /*3de0*/  FMNMX.FTZ R3, R173, R158, !PT ;  /* 0x0000009ead037209 */ /* 0x004fe20007810000 */
[----:B------:R-:W-:Y:S01]  /*3df0*/  FMUL.FTZ R158, R175, UR27 ;  /* 0x0000001baf9e7c20 */ /* 0x000fe20008410000 */
[----:B------:R-:W-:-:S05]  /*3e00*/  FMUL.FTZ R175, R195, UR27 ;  /* 0x0000001bc3af7c20 */ /* 0x000fca0008410000 */
[----:B------:R-:W2:Y:S01]  /*3e10*/  MUFU.TANH R180, R180 ;  /* 0x000000b400b47308 */ /* 0x000ea20000002400 */
[----:B0-----:R-:W-:-:S07]  /*3e20*/  FMNMX.FTZ R160, R174, R3, !PT ;  /* 0x00000003aea07209 */ /* 0x001fce0007810000 */
[----:B------:R-:W0:Y:S01]  /*3e30*/  MUFU.TANH R181, R181 ;  /* 0x000000b500b57308 */ /* 0x000e220000002400 */
[----:B-1----:R-:W-:-:S07]  /*3e40*/  FMNMX.FTZ R3, R177, R160, !PT ;  /* 0x000000a0b1037209 */ /* 0x002fce0007810000 */
[----:B------:R-:W1:Y:S01]  /*3e50*/  MUFU.TANH R184, R184 ;  /* 0x000000b800b87308 */ /* 0x000e620000002400 */
[----:B--2---:R-:W-:-:S07]  /*3e60*/  FMNMX.FTZ R160, R180, R3, !PT ;  /* 0x00000003b4a07209 */ /* 0x004fce0007810000 */
[----:B------:R-:W2:Y:S01]  /*3e70*/  MUFU.TANH R185, R185 ;  /* 0x000000b900b97308 */ /* 0x000ea20000002400 */
[----:B0-----:R-:W-:Y:S01]  /*3e80*/  FMNMX.FTZ R3, R181, R160, !PT ;  /* 0x000000a0b5037209 */ /* 0x001fe20007810000 */
[----:B------:R-:W-:-:S06]  /*3e90*/  FMUL.FTZ R160, R179, UR27 ;  /* 0x0000001bb3a07c20 */ /* 0x000fcc0008410000 */
[----:B------:R-:W0:Y:S01]  /*3ea0*/  MUFU.TANH R8, R8 ;  /* 0x0000000800087308 */ /* 0x000e220000002400 */
[----:B-1----:R-:W-:-:S07]  /*3eb0*/  FMNMX.FTZ R164, R184, R3, !PT ;  /* 0x00000003b8a47209 */ /* 0x002fce0007810000 */
[----:B------:R-:W1:Y:S01]  /*3ec0*/  MUFU.TANH R9, R9 ;  /* 0x0000000900097308 */ /* 0x000e620000002400 */
[----:B--2---:R-:W-:Y:S01]  /*3ed0*/  FMNMX.FTZ R3, R185, R164, !PT ;  /* 0x000000a4b9037209 */ /* 0x004fe20007810000 */
[----:B------:R-:W-:-:S04]  /*3ee0*/  FMUL.FTZ R164, R183, UR27 ;  /* 0x0000001bb7a47c20 */ /* 0x000fc80008410000 */
[----:B------:R-:W2:Y:S02]  /*3ef0*/  SHFL.BFLY PT, R176, R3, 0x2, 0x1f ;  /* 0x0c401f0003b07f89 */ /* 0x000ea400000e0000 */
[----:B------:R-:W3:Y:S08]  /*3f00*/  MUFU.TANH R10, R10 ;  /* 0x0000000a000a7308 */ /* 0x000ef00000002400 */
[----:B------:R-:W4:Y:S08]  /*3f10*/  MUFU.TANH R11, R11 ;  /* 0x0000000b000b7308 */ /* 0x000f300000002400 */
[----:B------:R-:W5:Y:S01]  /*3f20*/  MUFU.TANH R12, R12 ;  /* 0x0000000c000c7308 */ /* 0x000f620000002400 */
[----:B--2---:R-:W-:Y:S01]  /*3f30*/  FMNMX.FTZ R179, R3, R176, !PT ;  /* 0x000000b003b37209 */ /* 0x004fe20007810000 */
[----:B------:R-:W-:-:S06]  /*3f40*/  FMUL.FTZ R176, R190, UR27 ;  /* 0x0000001bbeb07c20 */ /* 0x000fcc0008410000 */
[----:B------:R-:W2:Y:S01]  /*3f50*/  MUFU.TANH R13, R13 ;  /* 0x0000000d000d7308 */ /* 0x000ea20000002400 */
[----:B------:R-:W0:Y:S07]  /*3f60*/  SHFL.BFLY PT, R186, R179, 0x1, 0x1f ;  /* 0x0c201f00b3ba7f89 */ /* 0x000e2e00000e0000 */
[----:B------:R-:W2:Y:S08]  /*3f70*/  MUFU.TANH R14, R14 ;  /* 0x0000000e000e7308 */ /* 0x000eb00000002400 */
[----:B------:R-:W2:Y:S08]  /*3f80*/  MUFU.TANH R15, R15 ;  /* 0x0000000f000f7308 */ /* 0x000eb00000002400 */
[----:B------:R-:W2:Y:S01]  /*3f90*/  MUFU.TANH R16, R16 ;  /* 0x0000001000107308 */ /* 0x000ea20000002400 */
[----:B0-----:R-:W-:-:S05]  /*3fa0*/  FMNMX.FTZ R3, R179, R186, !PT ;  /* 0x000000bab3037209 */ /* 0x001fca0007810000 */
[C---:B------:R-:W-:Y:S01]  /*3fb0*/  FADD.FTZ R20, -R3.reuse, R20 ;  /* 0x0000001403147221 */ /* 0x040fe20000010100 */
[----:B------:R-:W-:Y:S01]  /*3fc0*/  FMUL.FTZ R192, R3, UR7 ;  /* 0x0000000703c07c20 */ /* 0x000fe20008410000 */
[----:B------:R-:W0:Y:S02]  /*3fd0*/  MUFU.TANH R17, R17 ;  /* 0x0000001100117308 */ /* 0x000e240000002400 */
[----:B------:R-:W-:Y:S01]  /*3fe0*/  FMUL.FTZ R179, R20, UR7 ;  /* 0x0000000714b37c20 */ /* 0x000fe20008410000 */
[----:B------:R-:W-:Y:S01]  /*3ff0*/  FMNMX.FTZ R20, R8, R7, !PT ;  /* 0x0000000708147209 */ /* 0x000fe20007810000 */
[--C-:B------:R-:W-:Y:S01]  /*4000*/  FFMA.FTZ R187, R21, UR7, -R192.reuse ;  /* 0x0000000715bb7c23 */ /* 0x100fe200080108c0 */
[--C-:B------:R-:W-:Y:S01]  /*4010*/  FFMA.FTZ R190, R157, UR7, -R192.reuse ;  /* 0x000000079dbe7c23 */ /* 0x100fe200080108c0 */
[--C-:B------:R-:W-:Y:S01]  /*4020*/  FFMA.FTZ R157, R161, UR7, -R192.reuse ;  /* 0x00000007a19d7c23 */ /* 0x100fe200080108c0 */
[----:B-1----:R-:W-:Y:S01]  /*4030*/  FMNMX.FTZ R21, R9, R20, !PT ;  /* 0x0000001409157209 */ /* 0x002fe20007810000 */
[----:B------:R-:W1:Y:S01]  /*4040*/  MUFU.TANH R18, R18 ;  /* 0x0000001200127308 */ /* 0x000e620000002400 */
[--C-:B------:R-:W-:Y:S01]  /*4050*/  FFMA.FTZ R194, R171, UR7, -R192.reuse ;  /* 0x00000007abc27c23 */ /* 0x100fe200080108c0 */
[--C-:B------:R-:W-:Y:S01]  /*4060*/  FFMA.FTZ R171, R174, UR7, -R192.reuse ;  /* 0x00000007aeab7c23 */ /* 0x100fe200080108c0 */
[----:B---3--:R-:W-:Y:S01]  /*4070*/  FMNMX.FTZ R186, R10, R21, !PT ;  /* 0x000000150aba7209 */ /* 0x008fe20007810000 */
[--C-:B------:R-:W-:Y:S01]  /*4080*/  FFMA.FTZ R21, R4, UR7, -R192.reuse ;  /* 0x0000000704157c23 */ /* 0x100fe200080108c0 */
[--C-:B------:R-:W-:Y:S01]  /*4090*/  FFMA.FTZ R174, R177, UR7, -R192.reuse ;  /* 0x00000007b1ae7c23 */ /* 0x100fe200080108c0 */
[--C-:B------:R-:W-:Y:S01]  /*40a0*/  FFMA.FTZ R188, R155, UR7, -R192.reuse ;  /* 0x000000079bbc7c23 */ /* 0x100fe200080108c0 */
[----:B----4-:R-:W-:Y:S01]  /*40b0*/  FMNMX.FTZ R183, R11, R186, !PT ;  /* 0x000000ba0bb77209 */ /* 0x010fe20007810000 */
[----:B------:R-:W3:Y:S01]  /*40c0*/  MUFU.TANH R158, R158 ;  /* 0x0000009e009e7308 */ /* 0x000ee20000002400 */
[--C-:B------:R-:W-:Y:S01]  /*40d0*/  FFMA.FTZ R186, R153, UR7, -R192.reuse ;  /* 0x0000000799ba7c23 */ /* 0x100fe200080108c0 */
[--C-:B------:R-:W-:Y:S01]  /*40e0*/  FFMA.FTZ R177, R184, UR7, -R192.reuse ;  /* 0x00000007b8b17c23 */ /* 0x100fe200080108c0 */
[----:B-----5:R-:W-:Y:S01]  /*40f0*/  FMNMX.FTZ R4, R12, R183, !PT ;  /* 0x000000b70c047209 */ /* 0x020fe20007810000 */
[--C-:B------:R-:W-:Y:S01]  /*4100*/  FFMA.FTZ R22, R22, UR7, -R192.reuse ;  /* 0x0000000716167c23 */ /* 0x100fe200080108c0 */
[--C-:B------:R-:W-:Y:S01]  /*4110*/  FFMA.FTZ R23, R23, UR7, -R192.reuse ;  /* 0x0000000717177c23 */ /* 0x100fe200080108c0 */
[--C-:B------:R-:W-:Y:S01]  /*4120*/  FFMA.FTZ R154, R154, UR7, -R192.reuse ;  /* 0x000000079a9a7c23 */ /* 0x100fe200080108c0 */
[----:B--2---:R-:W-:Y:S01]  /*4130*/  FMNMX.FTZ R183, R13, R4, !PT ;  /* 0x000000040db77209 */ /* 0x004fe20007810000 */
[----:B------:R-:W2:Y:S01]  /*4140*/  MUFU.TANH R159, R159 ;  /* 0x0000009f009f7308 */ /* 0x000ea20000002400 */
[--C-:B------:R-:W-:Y:S01]  /*4150*/  FFMA.FTZ R155, R156, UR7, -R192.reuse ;  /* 0x000000079c9b7c23 */ /* 0x100fe200080108c0 */
[--C-:B------:R-:W-:Y:S01]  /*4160*/  FFMA.FTZ R162, R162, UR7, -R192.reuse ;  /* 0x00000007a2a27c23 */ /* 0x100fe200080108c0 */
[----:B------:R-:W-:Y:S01]  /*4170*/  FMNMX.FTZ R4, R14, R183, !PT ;  /* 0x000000b70e047209 */ /* 0x000fe20007810000 */
[--C-:B------:R-:W-:Y:S01]  /*4180*/  FFMA.FTZ R166, R166, UR7, -R192.reuse ;  /* 0x00000007a6a67c23 */ /* 0x100fe200080108c0 */
[----:B------:R-:W-:-:S02]  /*4190*/  FFMA.FTZ R184, R185, UR7, -R192 ;  /* 0x00000007b9b87c23 */ /* 0x000fc400080108c0 */
[----:B------:R-:W-:Y:S01]  /*41a0*/  FMNMX.FTZ R183, R15, R4, !PT ;  /* 0x000000040fb77209 */ /* 0x000fe20007810000 */
[----:B------:R-:W4:Y:S03]  /*41b0*/  MUFU.TANH R160, R160 ;  /* 0x000000a000a07308 */ /* 0x000f260000002400 */
[----:B------:R-:W-:Y:S01]  /*41c0*/  FMNMX.FTZ R4, R16, R183, !PT ;  /* 0x000000b710047209 */ /* 0x000fe20007810000 */
[----:B------:R-:W-:-:S04]  /*41d0*/  FFMA.FTZ R183, R152, UR7, -R192 ;  /* 0x0000000798b77c23 */ /* 0x000fc800080108c0 */
[----:B------:R0:W-:Y:S08]  /*41e0*/  MUFU.EX2 R20, R187 ;  /* 0x000000bb00147308 */ /* 0x0001f00000000800 */
[----:B------:R-:W5:Y:S01]  /*41f0*/  MUFU.TANH R163, R163 ;  /* 0x000000a300a37308 */ /* 0x000f620000002400 */
[----:B0-----:R-:W-:-:S04]  /*4200*/  FMNMX.FTZ R187, R17, R4, !PT ;  /* 0x0000000411bb7209 */ /* 0x001fc80007810000 */
[----:B-1----:R-:W-:-:S03]  /*4210*/  FMNMX.FTZ R187, R18, R187, !PT ;  /* 0x000000bb12bb7209 */ /* 0x002fc60007810000 */
[----:B------:R-:W0:Y:S01]  /*4220*/  MUFU.TANH R164, R164 ;  /* 0x000000a400a47308 */ /* 0x000e220000002400 */
[----:B---3--:R-:W-:-:S04]  /*4230*/  FMNMX.FTZ R4, R158, R187, !PT ;  /* 0x000000bb9e047209 */ /* 0x008fc80007810000 */
[----:B--2---:R-:W-:-:S03]  /*4240*/  FMNMX.FTZ R153, R159, R4, !PT ;  /* 0x000000049f997209 */ /* 0x004fc60007810000 */
[----:B------:R-:W1:Y:S01]  /*4250*/  MUFU.TANH R168, R168 ;  /* 0x000000a800a87308 */ /* 0x000e620000002400 */
[----:B----4-:R-:W-:-:S04]  /*4260*/  FMNMX.FTZ R4, R160, R153, !PT ;  /* 0x00000099a0047209 */ /* 0x010fc80007810000 */
[----:B-----5:R-:W-:-:S03]  /*4270*/  FMNMX.FTZ R187, R163, R4, !PT ;  /* 0x00000004a3bb7209 */ /* 0x020fc60007810000 */
        /* <DEDUP_REMOVED lines=14> */
[----:B------:R-:W0:Y:S01]  /*4360*/  MUFU.EX2 R179, R179 ;  /* 0x000000b300b37308 */ /* 0x000e220000000800 */
[----:B-1----:R-:W-:-:S07]  /*4370*/  FMNMX.FTZ R161, R178, R161, !PT ;  /* 0x000000a1b2a17209 */ /* 0x002fce0007810000 */
[----:B------:R-:W-:Y:S01]  /*4380*/  MUFU.EX2 R21, R21 ;  /* 0x0000001500157308 */ /* 0x000fe20000000800 */
[----:B--2---:R-:W-:Y:S01]  /*4390*/  FMNMX.FTZ R4, R182, R161, !PT ;  /* 0x000000a1b6047209 */ /* 0x004fe20007810000 */
[--C-:B------:R-:W-:Y:S01]  /*43a0*/  FFMA.FTZ R161, R165, UR7, -R192.reuse ;  /* 0x00000007a5a17c23 */ /* 0x100fe200080108c0 */
[--C-:B------:R-:W-:Y:S01]  /*43b0*/  FFMA.FTZ R165, R167, UR7, -R192.reuse ;  /* 0x00000007a7a57c23 */ /* 0x100fe200080108c0 */
[--C-:B------:R-:W-:Y:S01]  /*43c0*/  FFMA.FTZ R167, R172, UR7, -R192.reuse ;  /* 0x00000007aca77c23 */ /* 0x100fe200080108c0 */
[--C-:B------:R-:W-:Y:S01]  /*43d0*/  FFMA.FTZ R172, R173, UR7, -R192.reuse ;  /* 0x00000007adac7c23 */ /* 0x100fe200080108c0 */
[----:B------:R-:W1:Y:S01]  /*43e0*/  SHFL.BFLY PT, R187, R4, 0x2, 0x1f ;  /* 0x0c401f0004bb7f89 */ /* 0x000e6200000e0000 */
[--C-:B------:R-:W-:Y:S01]  /*43f0*/  FFMA.FTZ R173, R180, UR7, -R192.reuse ;  /* 0x00000007b4ad7c23 */ /* 0x100fe200080108c0 */
[----:B------:R-:W-:Y:S01]  /*4400*/  FFMA.FTZ R180, R181, UR7, -R192 ;  /* 0x00000007b5b47c23 */ /* 0x000fe200080108c0 */
[----:B------:R-:W-:Y:S01]  /*4410*/  MUFU.EX2 R22, R22 ;  /* 0x0000001600167308 */ /* 0x000fe20000000800 */
[----:B0-----:R-:W-:Y:S01]  /*4420*/  FFMA.FTZ R6, R179, R6, R20 ;  /* 0x00000006b3067223 */ /* 0x001fe20000010014 */
[-C--:B------:R-:W-:Y:S01]  /*4430*/  FMUL.FTZ R24, R24, R179.reuse ;  /* 0x000000b318187220 */ /* 0x080fe20000410000 */
[-C--:B------:R-:W-:Y:S01]  /*4440*/  FMUL.FTZ R25, R25, R179.reuse ;  /* 0x000000b319197220 */ /* 0x080fe20000410000 */
[-C--:B------:R-:W-:Y:S01]  /*4450*/  FMUL.FTZ R28, R28, R179.reuse ;  /* 0x000000b31c1c7220 */ /* 0x080fe20000410000 */
[-C--:B------:R-:W-:Y:S01]  /*4460*/  FMUL.FTZ R29, R29, R179.reuse ;  /* 0x000000b31d1d7220 */ /* 0x080fe20000410000 */
[-C--:B------:R-:W-:Y:S01]  /*4470*/  FMUL.FTZ R32, R32, R179.reuse ;  /* 0x000000b320207220 */ /* 0x080fe20000410000 */
[-C--:B------:R-:W-:Y:S01]  /*4480*/  FMUL.FTZ R33, R33, R179.reuse ;  /* 0x000000b321217220 */ /* 0x080fe20000410000 */
[----:B------:R-:W0:Y:S01]  /*4490*/  MUFU.EX2 R23, R23 ;  /* 0x0000001700177308 */ /* 0x000e220000000800 */
[-C--:B------:R-:W-:Y:S01]  /*44a0*/  FMUL.FTZ R36, R36, R179.reuse ;  /* 0x000000b324247220 */ /* 0x080fe20000410000 */
[-C--:B------:R-:W-:Y:S01]  /*44b0*/  FMUL.FTZ R37, R37, R179.reuse ;  /* 0x000000b325257220 */ /* 0x080fe20000410000 */
[-C--:B------:R-:W-:Y:S01]  /*44c0*/  FMUL.FTZ R40, R40, R179.reuse ;  /* 0x000000b328287220 */ /* 0x080fe20000410000 */
[-C--:B------:R-:W-:Y:S01]  /*44d0*/  FMUL.FTZ R41, R41, R179.reuse ;  /* 0x000000b329297220 */ /* 0x080fe20000410000 */
[-C--:B------:R-:W-:Y:S01]  /*44e0*/  FMUL.FTZ R44, R44, R179.reuse ;  /* 0x000000b32c2c7220 */ /* 0x080fe20000410000 */
[-C--:B------:R-:W-:Y:S01]  /*44f0*/  FMUL.FTZ R45, R45, R179.reuse ;  /* 0x000000b32d2d7220 */ /* 0x080fe20000410000 */
[-C--:B------:R-:W-:Y:S01]  /*4500*/  FMUL.FTZ R48, R48, R179.reuse ;  /* 0x000000b330307220 */ /* 0x080fe20000410000 */
[----:B------:R-:W2:Y:S01]  /*4510*/  MUFU.EX2 R183, R183 ;  /* 0x000000b700b77308 */ /* 0x000ea20000000800 */
[-C--:B------:R-:W-:Y:S01]  /*4520*/  FMUL.FTZ R49, R49, R179.reuse ;  /* 0x000000b331317220 */ /* 0x080fe20000410000 */
[-C--:B------:R-:W-:Y:S01]  /*4530*/  FMUL.FTZ R52, R52, R179.reuse ;  /* 0x000000b334347220 */ /* 0x080fe20000410000 */
[-C--:B------:R-:W-:Y:S01]  /*4540*/  FMUL.FTZ R53, R53, R179.reuse ;  /* 0x000000b335357220 */ /* 0x080fe20000410000 */
[----:B------:R-:W-:Y:S01]  /*4550*/  FMUL.FTZ R56, R56, R179 ;  /* 0x000000b338387220 */ /* 0x000fe20000410000 */
[----:B-1----:R-:W-:Y:S01]  /*4560*/  FMNMX.FTZ R187, R4, R187, !PT ;  /* 0x000000bb04bb7209 */ /* 0x002fe20007810000 */
[-C--:B------:R-:W-:Y:S01]  /*4570*/  FMUL.FTZ R57, R57, R179.reuse ;  /* 0x000000b339397220 */ /* 0x080fe20000410000 */
[-C--:B------:R-:W-:Y:S01]  /*4580*/  FMUL.FTZ R60, R60, R179.reuse ;  /* 0x000000b33c3c7220 */ /* 0x080fe20000410000 */
[----:B------:R0:W-:Y:S01]  /*4590*/  MUFU.EX2 R153, R154 ;  /* 0x0000009a00997308 */ /* 0x0001e20000000800 */
[-C--:B------:R-:W-:Y:S01]  /*45a0*/  FMUL.FTZ R61, R61, R179.reuse ;  /* 0x000000b33d3d7220 */ /* 0x080fe20000410000 */
[----:B------:R-:W1:Y:S01]  /*45b0*/  SHFL.BFLY PT, R4, R187, 0x1, 0x1f ;  /* 0x0c201f00bb047f89 */ /* 0x000e6200000e0000 */
[-C--:B------:R-:W-:Y:S01]  /*45c0*/  FMUL.FTZ R64, R64, R179.reuse ;  /* 0x000000b340407220 */ /* 0x080fe20000410000 */
[-C--:B------:R-:W-:Y:S01]  /*45d0*/  FMUL.FTZ R65, R65, R179.reuse ;  /* 0x000000b341417220 */ /* 0x080fe20000410000 */
[-C--:B------:R-:W-:Y:S01]  /*45e0*/  FMUL.FTZ R68, R68, R179.reuse ;  /* 0x000000b344447220 */ /* 0x080fe20000410000 */
[-C--:B------:R-:W-:Y:S01]  /*45f0*/  FMUL.FTZ R69, R69, R179.reuse ;  /* 0x000000b345457220 */ /* 0x080fe20000410000 */
[-C--:B------:R-:W-:Y:S01]  /*4600*/  FMUL.FTZ R72, R72, R179.reuse ;  /* 0x000000b348487220 */ /* 0x080fe20000410000 */
[----:B------:R-:W3:Y:S01]  /*4610*/  MUFU.EX2 R186, R186 ;  /* 0x000000ba00ba7308 */ /* 0x000ee20000000800 */
[----:B0-----:R-:W-:Y:S01]  /*4620*/  F2FP.BF16.F32.PACK_AB R154, R23, R22 ;  /* 0x00000016179a723e */ /* 0x001fe200000010ff */
[-C--:B------:R-:W-:Y:S01]  /*4630*/  FMUL.FTZ R73, R73, R179.reuse ;  /* 0x000000b349497220 */ /* 0x080fe20000410000 */
[-C--:B------:R-:W-:Y:S01]  /*4640*/  FMUL.FTZ R76, R76, R179.reuse ;  /* 0x000000b34c4c7220 */ /* 0x080fe20000410000 */
[-C--:B------:R-:W-:Y:S01]  /*4650*/  FMUL.FTZ R77, R77, R179.reuse ;  /* 0x000000b34d4d7220 */ /* 0x080fe20000410000 */
[-C--:B------:R-:W-:Y:S01]  /*4660*/  FMUL.FTZ R80, R80, R179.reuse ;  /* 0x000000b350507220 */ /* 0x080fe20000410000 */
[-C--:B------:R-:W-:Y:S01]  /*4670*/  FMUL.FTZ R81, R81, R179.reuse ;  /* 0x000000b351517220 */ /* 0x080fe20000410000 */
[-C--:B------:R-:W-:Y:S01]  /*4680*/  FMUL.FTZ R84, R84, R179.reuse ;  /* 0x000000b354547220 */ /* 0x080fe20000410000 */
[----:B------:R-:W-:Y:S01]  /*4690*/  MUFU.EX2 R188, R188 ;  /* 0x000000bc00bc7308 */ /* 0x000fe20000000800 */
[-C--:B------:R-:W-:Y:S01]  /*46a0*/  FMUL.FTZ R85, R85, R179.reuse ;  /* 0x000000b355557220 */ /* 0x080fe20000410000 */
        /* <DEDUP_REMOVED lines=8> */
[----:B-1----:R-:W-:Y:S01]  /*4730*/  FMNMX.FTZ R4, R187, R4, !PT ;  /* 0x00000004bb047209 */ /* 0x002fe20007810000 */
[-C--:B------:R-:W-:Y:S01]  /*4740*/  FMUL.FTZ R101, R101, R179.reuse ;  /* 0x000000b365657220 */ /* 0x080fe20000410000 */
[-C--:B------:R-:W-:Y:S01]  /*4750*/  FMUL.FTZ R104, R104, R179.reuse ;  /* 0x000000b368687220 */ /* 0x080fe20000410000 */
[-C--:B------:R-:W-:Y:S01]  /*4760*/  FMUL.FTZ R105, R105, R179.reuse ;  /* 0x000000b369697220 */ /* 0x080fe20000410000 */
[-C--:B------:R-:W-:Y:S01]  /*4770*/  FMUL.FTZ R108, R108, R179.reuse ;  /* 0x000000b36c6c7220 */ /* 0x080fe20000410000 */
[C---:B------:R-:W-:Y:S01]  /*4780*/  FADD.FTZ R7, -R4.reuse, R7 ;  /* 0x0000000704077221 */ /* 0x040fe20000010100 */
[----:B------:R-:W-:Y:S01]  /*4790*/  FMUL.FTZ R191, R4, UR7 ;  /* 0x0000000704bf7c20 */ /* 0x000fe20008410000 */
[----:B------:R-:W-:Y:S01]  /*47a0*/  MUFU.EX2 R190, R190 ;  /* 0x000000be00be7308 */ /* 0x000fe20000000800 */
[----:B------:R-:W-:Y:S01]  /*47b0*/  FMUL.FTZ R109, R109, R179 ;  /* 0x000000b36d6d7220 */ /* 0x000fe20000410000 */
[----:B------:R-:W-:Y:S01]  /*47c0*/  FMUL.FTZ R192, R7, UR7 ;  /* 0x0000000707c07c20 */ /* 0x000fe20008410000 */
[--C-:B------:R-:W-:Y:S01]  /*47d0*/  FFMA.FTZ R7, R8, UR7, -R191.reuse ;  /* 0x0000000708077c23 */ /* 0x100fe200080108bf */
[--C-:B------:R-:W-:Y:S01]  /*47e0*/  FFMA.FTZ R196, R9, UR7, -R191.reuse ;  /* 0x0000000709c47c23 */ /* 0x100fe200080108bf */
[--C-:B------:R-:W-:Y:S01]  /*47f0*/  FFMA.FTZ R9, R10, UR7, -R191.reuse ;  /* 0x000000070a097c23 */ /* 0x100fe200080108bf */
[--C-:B------:R-:W-:Y:S01]  /*4800*/  FFMA.FTZ R10, R11, UR7, -R191.reuse ;  /* 0x000000070b0a7c23 */ /* 0x100fe200080108bf */
[--C-:B------:R-:W-:Y:S01]  /*4810*/  FFMA.FTZ R11, R12, UR7, -R191.reuse ;  /* 0x000000070c0b7c23 */ /* 0x100fe200080108bf */
[----:B------:R-:W-:Y:S01]  /*4820*/  MUFU.EX2 R192, R192 ;  /* 0x000000c000c07308 */ /* 0x000fe20000000800 */
[--C-:B------:R-:W-:Y:S01]  /*4830*/  FFMA.FTZ R12, R13, UR7, -R191.reuse ;  /* 0x000000070d0c7c23 */ /* 0x100fe200080108bf */
[--C-:B------:R-:W-:Y:S01]  /*4840*/  FFMA.FTZ R181, R159, UR7, -R191.reuse ;  /* 0x000000079fb57c23 */ /* 0x100fe200080108bf */
[----:B------:R-:W-:Y:S01]  /*4850*/  FADD.FTZ R159, R21, R6 ;  /* 0x00000006159f7221 */ /* 0x000fe20000010000 */
[--C-:B------:R-:W-:Y:S01]  /*4860*/  FFMA.FTZ R13, R14, UR7, -R191.reuse ;  /* 0x000000070e0d7c23 */ /* 0x100fe200080108bf */
[--C-:B------:R-:W-:Y:S01]  /*4870*/  FFMA.FTZ R14, R15, UR7, -R191.reuse ;  /* 0x000000070f0e7c23 */ /* 0x100fe200080108bf */
[----:B------:R-:W-:Y:S01]  /*4880*/  FFMA.FTZ R15, R16, UR7, -R191 ;  /* 0x00000007100f7c23 */ /* 0x000fe200080108bf */
[----:B------:R-:W-:Y:S01]  /*4890*/  FADD.FTZ R6, R22, R159 ;  /* 0x0000009f16067221 */ /* 0x000fe20000010000 */
[----:B------:R-:W0:Y:S01]  /*48a0*/  MUFU.EX2 R7, R7 ;  /* 0x0000000700077308 */ /* 0x000e220000000800 */
[--C-:B------:R-:W-:Y:S01]  /*48b0*/  FFMA.FTZ R16, R17, UR7, -R191.reuse ;  /* 0x0000000711107c23 */ /* 0x100fe200080108bf */
[--C-:B------:R-:W-:Y:S01]  /*48c0*/  FFMA.FTZ R17, R18, UR7, -R191.reuse ;  /* 0x0000000712117c23 */ /* 0x100fe200080108bf */
[----:B------:R-:W-:Y:S01]  /*48d0*/  FADD.FTZ R6, R23, R6 ;  /* 0x0000000617067221 */ /* 0x000fe20000010000 */
[--C-:B------:R-:W-:Y:S01]  /*48e0*/  FFMA.FTZ R18, R158, UR7, -R191.reuse ;  /* 0x000000079e127c23 */ /* 0x100fe200080108bf */
[--C-:B------:R-:W-:Y:S01]  /*48f0*/  FFMA.FTZ R198, R160, UR7, -R191.reuse ;  /* 0x00000007a0c67c23 */ /* 0x100fe200080108bf */
[--C-:B------:R-:W-:Y:S01]  /*4900*/  FFMA.FTZ R185, R163, UR7, -R191.reuse ;  /* 0x00000007a3b97c23 */ /* 0x100fe200080108bf */
[----:B--2---:R-:W-:Y:S01]  /*4910*/  FADD.FTZ R159, R183, R6 ;  /* 0x00000006b79f7221 */ /* 0x004fe20000010000 */
[----:B------:R-:W1:Y:S01]  /*4920*/  MUFU.EX2 R196, R196 ;  /* 0x000000c400c47308 */ /* 0x000e620000000800 */
[--C-:B------:R-:W-:Y:S01]  /*4930*/  FFMA.FTZ R200, R164, UR7, -R191.reuse ;  /* 0x00000007a4c87c23 */ /* 0x100fe200080108bf */
[----:B------:R-:W-:Y:S01]  /*4940*/  FFMA.FTZ R187, R168, UR7, -R191 ;  /* 0x00000007a8bb7c23 */ /* 0x000fe200080108bf */
[----:B---3--:R-:W-:Y:S01]  /*4950*/  FADD.FTZ R6, R186, R159 ;  /* 0x0000009fba067221 */ /* 0x008fe20000010000 */
[--C-:B------:R-:W-:Y:S01]  /*4960*/  FFMA.FTZ R202, R170, UR7, -R191.reuse ;  /* 0x00000007aaca7c23 */ /* 0x100fe200080108bf */
[----:B------:R-:W-:Y:S01]  /*4970*/  FFMA.FTZ R189, R176, UR7, -R191 ;  /* 0x00000007b0bd7c23 */ /* 0x000fe200080108bf */
[----:B------:R-:W-:-:S02]  /*4980*/  IMAD.U32 R176, RZ, RZ, UR26 ;  /* 0x0000001affb07e24 */ /* 0x000fc4000f8e00ff */
[----:B------:R-:W-:Y:S01]  /*4990*/  FADD.FTZ R159, R153, R6 ;  /* 0x00000006999f7221 */ /* 0x000fe20000010000 */
[----:B------:R-:W2:Y:S01]  /*49a0*/  MUFU.EX2 R9, R9 ;  /* 0x0000000900097308 */ /* 0x000ea20000000800 */
[----:B0-----:R-:W-:Y:S01]  /*49b0*/  FFMA.FTZ R5, R192, R5, R7 ;  /* 0x00000005c0057223 */ /* 0x001fe20000010007 */
[----:B------:R-:W-:Y:S01]  /*49c0*/  FFMA.FTZ R204, R169, UR7, -R191 ;  /* 0x00000007a9cc7c23 */ /* 0x000fe200080108bf */
[----:B------:R-:W-:Y:S01]  /*49d0*/  FADD.FTZ R6, R188, R159 ;  /* 0x0000009fbc067221 */ /* 0x000fe20000010000 */
[----:B------:R-:W-:Y:S01]  /*49e0*/  @!P1 IADD3 R152, R176, 0x22840, RZ ;  /* 0x00022840b0989810 */ /* 0x000fe20007ffe0ff */
[----:B------:R-:W-:Y:S01]  /*49f0*/  FFMA.FTZ R19, R19, UR7, -R191 ;  /* 0x0000000713137c23 */ /* 0x000fe200080108bf */
[----:B------:R-:W-:Y:S01]  /*4a00*/  IADD3 R8, -R2, 0xb, RZ ;  /* 0x0000000b02087810 */ /* 0x000fe20007ffe1ff */
[----:B------:R-:W-:Y:S01]  /*4a10*/  FADD.FTZ R159, R155, R6 ;  /* 0x000000069b9f7221 */ /* 0x000fe20000010000 */
[----:B------:R-:W0:Y:S01]  /*4a20*/  MUFU.EX2 R10, R10 ;  /* 0x0000000a000a7308 */ /* 0x000e220000000800 */
[----:B-1----:R-:W-:Y:S01]  /*4a30*/  FADD.FTZ R22, R196, R5 ;  /* 0x00000005c4167221 */ /* 0x002fe20000010000 */
[----:B------:R-:W-:Y:S01]  /*4a40*/  @!P1 PRMT R152, RZ, 0x654, R152 ;  /* 0x00000654ff989816 */ /* 0x000fe20000000098 */
[----:B------:R-:W-:Y:S01]  /*4a50*/  FADD.FTZ R6, R190, R159 ;  /* 0x0000009fbe067221 */ /* 0x000fe20000010000 */
[--C-:B------:R-:W-:Y:S01]  /*4a60*/  FFMA.FTZ R175, R175, UR7, -R191.reuse ;  /* 0x00000007afaf7c23 */ /* 0x100fe200080108bf */
[----:B------:R1:W-:Y:S06]  /*4a70*/  BAR.ARV R8, 0x100 ;  /* 0x000400080000751d */ /* 0x0003ec0000002000 */
[----:B------:R-:W3:Y:S01]  /*4a80*/  MUFU.EX2 R11, R11 ;  /* 0x0000000b000b7308 */ /* 0x000ee20000000800 */
[----:B--2---:R-:W-:Y:S01]  /*4a90*/  FADD.FTZ R5, R9, R22 ;  /* 0x0000001609057221 */ /* 0x004fe20000010000 */
[----:B------:R2:W-:Y:S01]  /*4aa0*/  @!P1 SYNCS.ARRIVE.TRANS64.RED.A1T0 RZ, [R152+URZ], RZ ;  /* 0x000000ff98ff99a7 */ /* 0x0005e2000810043f */
[--C-:B------:R-:W-:Y:S01]  /*4ab0*/  FFMA.FTZ R178, R178, UR7, -R191.reuse ;  /* 0x00000007b2b27c23 */ /* 0x100fe200080108bf */
[----:B------:R-:W-:Y:S01]  /*4ac0*/  FFMA.FTZ R182, R182, UR7, -R191 ;  /* 0x00000007b6b67c23 */ /* 0x000fe200080108bf */
[----:B------:R-:W-:Y:S01]  /*4ad0*/  F2FP.BF16.F32.PACK_AB R160, R190, R155 ;  /* 0x0000009bbea0723e */ /* 0x000fe200000010ff */
[C---:B0-----:R-:W-:Y:S01]  /*4ae0*/  FADD.FTZ R22, R10.reuse, R5 ;  /* 0x000000050a167221 */ /* 0x041fe20000010000 */
[----:B------:R-:W-:Y:S01]  /*4af0*/  F2FP.BF16.F32.PACK_AB R155, R10, R9 ;  /* 0x000000090a9b723e */ /* 0x000fe200000010ff */
[----:B------:R-:W0:Y:S01]  /*4b00*/  MUFU.EX2 R12, R12 ;  /* 0x0000000c000c7308 */ /* 0x000e220000000800 */
[----:B------:R-:W-:Y:S01]  /*4b10*/  F2FP.BF16.F32.PACK_AB R158, R188, R153 ;  /* 0x00000099bc9e723e */ /* 0x000fe200000010ff */
[-C--:B------:R-:W-:Y:S01]  /*4b20*/  FMUL.FTZ R112, R112, R179.reuse ;  /* 0x000000b370707220 */ /* 0x080fe20000410000 */
[----:B--2---:R-:W-:Y:S01]  /*4b30*/  F2FP.BF16.F32.PACK_AB R152, R21, R20 ;  /* 0x000000141598723e */ /* 0x004fe200000010ff */
[-C--:B------:R-:W-:Y:S01]  /*4b40*/  FMUL.FTZ R113, R113, R179.reuse ;  /* 0x000000b371717220 */ /* 0x080fe20000410000 */
[-C--:B------:R-:W-:Y:S01]  /*4b50*/  FMUL.FTZ R116, R116, R179.reuse ;  /* 0x000000b374747220 */ /* 0x080fe20000410000 */
[-C--:B------:R-:W-:Y:S01]  /*4b60*/  FMUL.FTZ R117, R117, R179.reuse ;  /* 0x000000b375757220 */ /* 0x080fe20000410000 */
[-C--:B------:R-:W-:Y:S01]  /*4b70*/  FMUL.FTZ R120, R120, R179.reuse ;  /* 0x000000b378787220 */ /* 0x080fe20000410000 */
[----:B------:R-:W2:Y:S01]  /*4b80*/  MUFU.EX2 R13, R13 ;  /* 0x0000000d000d7308 */ /* 0x000ea20000000800 */
[----:B---3--:R-:W-:Y:S01]  /*4b90*/  FADD.FTZ R5, R11, R22 ;  /* 0x000000160b057221 */ /* 0x008fe20000010000 */
[-C--:B------:R-:W-:Y:S01]  /*4ba0*/  FMUL.FTZ R121, R121, R179.reuse ;  /* 0x000000b379797220 */ /* 0x080fe20000410000 */
[-C--:B------:R-:W-:Y:S01]  /*4bb0*/  FMUL.FTZ R124, R124, R179.reuse ;  /* 0x000000b37c7c7220 */ /* 0x080fe20000410000 */
[-C--:B------:R-:W-:Y:S01]  /*4bc0*/  FMUL.FTZ R125, R125, R179.reuse ;  /* 0x000000b37d7d7220 */ /* 0x080fe20000410000 */
[-C--:B------:R-:W-:Y:S01]  /*4bd0*/  FMUL.FTZ R128, R128, R179.reuse ;  /* 0x000000b380807220 */ /* 0x080fe20000410000 */
[-C--:B------:R-:W-:Y:S01]  /*4be0*/  FMUL.FTZ R129, R129, R179.reuse ;  /* 0x000000b381817220 */ /* 0x080fe20000410000 */
[-C--:B------:R-:W-:Y:S01]  /*4bf0*/  FMUL.FTZ R132, R132, R179.reuse ;  /* 0x000000b384847220 */ /* 0x080fe20000410000 */
[----:B------:R-:W3:Y:S01]  /*4c00*/  MUFU.EX2 R14, R14 ;  /* 0x0000000e000e7308 */ /* 0x000ee20000000800 */
[----:B0-----:R-:W-:Y:S01]  /*4c10*/  FADD.FTZ R22, R12, R5 ;  /* 0x000000050c167221 */ /* 0x001fe20000010000 */
[-C--:B------:R-:W-:Y:S01]  /*4c20*/  FMUL.FTZ R133, R133, R179.reuse ;  /* 0x000000b385857220 */ /* 0x080fe20000410000 */
[-C--:B------:R-:W-:Y:S01]  /*4c30*/  FMUL.FTZ R136, R136, R179.reuse ;  /* 0x000000b388887220 */ /* 0x080fe20000410000 */
[-C--:B------:R-:W-:Y:S01]  /*4c40*/  FMUL.FTZ R137, R137, R179.reuse ;  /* 0x000000b389897220 */ /* 0x080fe20000410000 */
[-C--:B------:R-:W-:Y:S01]  /*4c50*/  FMUL.FTZ R140, R140, R179.reuse ;  /* 0x000000b38c8c7220 */ /* 0x080fe20000410000 */
[-C--:B------:R-:W-:Y:S01]  /*4c60*/  FMUL.FTZ R141, R141, R179.reuse ;  /* 0x000000b38d8d7220 */ /* 0x080fe20000410000 */
[-C--:B------:R-:W-:Y:S01]  /*4c70*/  FMUL.FTZ R144, R144, R179.reuse ;  /* 0x000000b390907220 */ /* 0x080fe20000410000 */
[----:B------:R-:W0:Y:S01]  /*4c80*/  MUFU.EX2 R15, R15 ;  /* 0x0000000f000f7308 */ /* 0x000e220000000800 */
[----:B--2---:R-:W-:Y:S01]  /*4c90*/  FADD.FTZ R5, R13, R22 ;  /* 0x000000160d057221 */ /* 0x004fe20000010000 */
[-C--:B------:R-:W-:Y:S01]  /*4ca0*/  FMUL.FTZ R145, R145, R179.reuse ;  /* 0x000000b391917220 */ /* 0x080fe20000410000 */
[-C--:B------:R-:W-:Y:S01]  /*4cb0*/  FMUL.FTZ R148, R148, R179.reuse ;  /* 0x000000b394947220 */ /* 0x080fe20000410000 */
[----:B------:R-:W-:Y:S01]  /*4cc0*/  FMUL.FTZ R149, R149, R179 ;  /* 0x000000b395957220 */ /* 0x000fe20000410000 */
[----:B------:R-:W-:Y:S01]  /*4cd0*/  F2FP.BF16.F32.PACK_AB R156, R186, R183 ;  /* 0x000000b7ba9c723e */ /* 0x000fe200000010ff */
        /* <DEDUP_REMOVED lines=51> */
[C---:B---3--:R-:W-:Y:S01]  /*5010*/  FADD.FTZ R6, R162.reuse, R159 ;  /* 0x0000009fa2067221 */ /* 0x048fe20000010000 */
[----:B------:R-:W-:Y:S01]  /*5020*/  F2FP.BF16.F32.PACK_AB R162, R162, R157 ;  /* 0x0000009da2a2723e */ /* 0x000fe200000010ff */
        /* <DEDUP_REMOVED lines=30> */
[C---:B0-----:R-:W-:Y:S01]  /*5210*/  FADD.FTZ R6, R166.reuse, R159 ;  /* 0x0000009fa6067221 */ /* 0x041fe20000010000 */
[----:B------:R-:W-:Y:S01]  /*5220*/  F2FP.BF16.F32.PACK_AB R164, R166, R161 ;  /* 0x000000a1a6a4723e */ /* 0x000fe200000010ff */
[-C--:B------:R-:W-:Y:S01]  /*5230*/  FMUL.FTZ R147, R147, R192.reuse ;  /* 0x000000c093937220 */ /* 0x080fe20000410000 */
[-C--:B------:R-:W-:Y:S01]  /*5240*/  FMUL.FTZ R150, R150, R192.reuse ;  /* 0x000000c096967220 */ /* 0x080fe20000410000 */
[----:B------:R-:W-:Y:S01]  /*5250*/  FMUL.FTZ R151, R151, R192 ;  /* 0x000000c097977220 */ /* 0x000fe20000410000 */
[----:B------:R-:W-:-:S02]  /*5260*/  F2FP.BF16.F32.PACK_AB R153, R196, R7 ;  /* 0x00000007c499723e */ /* 0x000fc400000010ff */
[----:B------:R-:W0:Y:S01]  /*5270*/  MUFU.EX2 R200, R200 ;  /* 0x000000c800c87308 */ /* 0x000e220000000800 */
[----:B--2---:R-:W-:Y:S01]  /*5280*/  FADD.FTZ R5, R185, R22 ;  /* 0x00000016b9057221 */ /* 0x004fe20000010000 */
[----:B------:R-:W-:Y:S02]  /*5290*/  F2FP.BF16.F32.PACK_AB R157, R12, R11 ;  /* 0x0000000b0c9d723e */ /* 0x000fe400000010ff */
[----:B------:R-:W-:Y:S02]  /*52a0*/  F2FP.BF16.F32.PACK_AB R161, R16, R15 ;  /* 0x0000000f10a1723e */ /* 0x000fe400000010ff */
[----:B------:R-:W-:Y:S02]  /*52b0*/  F2FP.BF16.F32.PACK_AB R163, R18, R17 ;  /* 0x0000001112a3723e */ /* 0x000fe400000010ff */
[----:B------:R-:W2:Y:S01]  /*52c0*/  MUFU.EX2 R194, R194 ;  /* 0x000000c200c27308 */ /* 0x000ea20000000800 */
[----:B---3--:R-:W-:-:S07]  /*52d0*/  FADD.FTZ R159, R165, R6 ;  /* 0x00000006a59f7221 */ /* 0x008fce0000010000 */
[----:B------:R-:W3:Y:S01]  /*52e0*/  MUFU.EX2 R187, R187 ;  /* 0x000000bb00bb7308 */ /* 0x000ee20000000800 */
[----:B0-----:R-:W-:-:S07]  /*52f0*/  FADD.FTZ R22, R200, R5 ;  /* 0x00000005c8167221 */ /* 0x001fce0000010000 */
[----:B------:R-:W0:Y:S01]  /*5300*/  MUFU.EX2 R167, R167 ;  /* 0x000000a700a77308 */ /* 0x000e220000000800 */
[C---:B--2---:R-:W-:Y:S01]  /*5310*/  FADD.FTZ R6, R194.reuse, R159 ;  /* 0x0000009fc2067221 */ /* 0x044fe20000010000 */
[----:B------:R-:W-:Y:S02]  /*5320*/  F2FP.BF16.F32.PACK_AB R166, R194, R165 ;  /* 0x000000a5c2a6723e */ /* 0x000fe400000010ff */
[----:B------:R-:W-:-:S04]  /*5330*/  F2FP.BF16.F32.PACK_AB R165, R198, R181 ;  /* 0x000000b5c6a5723e */ /* 0x000fc800000010ff */
[----:B------:R-:W2:Y:S01]  /*5340*/  MUFU.EX2 R202, R202 ;  /* 0x000000ca00ca7308 */ /* 0x000ea20000000800 */
[----:B---3--:R-:W-:-:S07]  /*5350*/  FADD.FTZ R5, R187, R22 ;  /* 0x00000016bb057221 */ /* 0x008fce0000010000 */
[----:B------:R-:W3:Y:S01]  /*5360*/  MUFU.EX2 R172, R172 ;  /* 0x000000ac00ac7308 */ /* 0x000ee20000000800 */
[----:B0-----:R-:W-:-:S07]  /*5370*/  FADD.FTZ R159, R167, R6 ;  /* 0x00000006a79f7221 */ /* 0x001fce0000010000 */
[----:B------:R-:W0:Y:S01]  /*5380*/  MUFU.EX2 R189, R189 ;  /* 0x000000bd00bd7308 */ /* 0x000e220000000800 */
[C---:B--2---:R-:W-:Y:S01]  /*5390*/  FADD.FTZ R22, R202.reuse, R5 ;  /* 0x00000005ca167221 */ /* 0x044fe20000010000 */
[----:B------:R-:W-:-:S06]  /*53a0*/  F2FP.BF16.F32.PACK_AB R169, R202, R187 ;  /* 0x000000bbcaa9723e */ /* 0x000fcc00000010ff */
[----:B------:R-:W2:Y:S01]  /*53b0*/  MUFU.EX2 R171, R171 ;  /* 0x000000ab00ab7308 */ /* 0x000ea20000000800 */
[C---:B---3--:R-:W-:Y:S01]  /*53c0*/  FADD.FTZ R6, R172.reuse, R159 ;  /* 0x0000009fac067221 */ /* 0x048fe20000010000 */
[----:B------:R-:W-:Y:S02]  /*53d0*/  F2FP.BF16.F32.PACK_AB R168, R172, R167 ;  /* 0x000000a7aca8723e */ /* 0x000fe400000010ff */
[----:B------:R-:W-:-:S04]  /*53e0*/  F2FP.BF16.F32.PACK_AB R167, R200, R185 ;  /* 0x000000b9c8a7723e */ /* 0x000fc800000010ff */
[----:B------:R-:W3:Y:S01]  /*53f0*/  MUFU.EX2 R204, R204 ;  /* 0x000000cc00cc7308 */ /* 0x000ee20000000800 */
[----:B0-----:R-:W-:-:S07]  /*5400*/  FADD.FTZ R5, R189, R22 ;  /* 0x00000016bd057221 */ /* 0x001fce0000010000 */
[----:B------:R-:W0:Y:S01]  /*5410*/  MUFU.EX2 R174, R174 ;  /* 0x000000ae00ae7308 */ /* 0x000e220000000800 */
[----:B--2---:R-:W-:-:S07]  /*5420*/  FADD.FTZ R159, R171, R6 ;  /* 0x00000006ab9f7221 */ /* 0x004fce0000010000 */
[----:B------:R-:W2:Y:S01]  /*5430*/  MUFU.EX2 R19, R19 ;  /* 0x0000001300137308 */ /* 0x000ea20000000800 */
[----:B---3--:R-:W-:-:S07]  /*5440*/  FADD.FTZ R22, R204, R5 ;  /* 0x00000005cc167221 */ /* 0x008fce0000010000 */
[----:B------:R-:W3:Y:S01]  /*5450*/  MUFU.EX2 R173, R173 ;  /* 0x000000ad00ad7308 */ /* 0x000ee20000000800 */
[C---:B0-----:R-:W-:Y:S01]  /*5460*/  FADD.FTZ R6, R174.reuse, R159 ;  /* 0x0000009fae067221 */ /* 0x041fe20000010000 */
[----:B------:R-:W-:Y:S02]  /*5470*/  F2FP.BF16.F32.PACK_AB R170, R174, R171 ;  /* 0x000000abaeaa723e */ /* 0x000fe400000010ff */
[----:B------:R-:W-:Y:S02]  /*5480*/  F2FP.BF16.F32.PACK_AB R159, R14, R13 ;  /* 0x0000000d0e9f723e */ /* 0x000fe400000010ff */
[----:B------:R-:W-:Y:S02]  /*5490*/  F2FP.BF16.F32.PACK_AB R171, R204, R189 ;  /* 0x000000bdccab723e */ /* 0x000fe400000010ff */
[----:B------:R-:W0:Y:S01]  /*54a0*/  MUFU.EX2 R20, R175 ;  /* 0x000000af00147308 */ /* 0x000e220000000800 */
[----:B--2---:R-:W-:-:S07]  /*54b0*/  FADD.FTZ R5, R19, R22 ;  /* 0x0000001613057221 */ /* 0x004fce0000010000 */
        /* <DEDUP_REMOVED lines=11> */
[----:B0-----:R-:W-:Y:S01]  /*5570*/  FADD.FTZ R21, R177, R6 ;  /* 0x00000006b1157221 */ /* 0x001fe20000010000 */
[C---:B--2---:R-:W-:Y:S01]  /*5580*/  FADD.FTZ R5, R175.reuse, R10 ;  /* 0x0000000aaf057221 */ /* 0x044fe20000010000 */
[----:B------:R-:W-:Y:S02]  /*5590*/  F2FP.BF16.F32.PACK_AB R175, R175, R178 ;  /* 0x000000b2afaf723e */ /* 0x000fe400000010ff */
[C---:B---3--:R-:W-:Y:S01]  /*55a0*/  FADD.FTZ R6, R184.reuse, R21 ;  /* 0x00000015b8067221 */ /* 0x048fe20000010000 */
[----:B------:R-:W-:Y:S01]  /*55b0*/  F2FP.BF16.F32.PACK_AB R174, R184, R177 ;  /* 0x000000b1b8ae723e */ /* 0x000fe200000010ff */
[----:B-1----:R-:W-:Y:S06]  /*55c0*/  @!P0 BRA `(.L_x_28) ;  /* 0x0000000000048947 */ /* 0x002fec0003800000 */
[----:B------:R-:W-:Y:S01]  /*55d0*/  BPT.TRAP 0x1 ;  /* 0x000000040000795c */ /* 0x000fe20000300000 */
.L_x_28:
[----:B------:R-:W-:-:S04]  /*55e0*/  IMAD.U32 R7, RZ, RZ, UR25 ;  /* 0x00000019ff077e24 */ /* 0x000fc8000f8e00ff */
[----:B------:R0:W1:Y:S01]  /*55f0*/  SYNCS.PHASECHK.TRANS64.TRYWAIT P3, [UR26+0x22850], R7 ;  /* 0x02285007ff0075a7 */ /* 0x000062000806015a */
[----:B------:R-:W-:Y:S05]  /*5600*/  @!P0 BRA `(.L_x_29) ;  /* 0x0000000000048947 */ /* 0x000fea0003800000 */
[----:B------:R-:W-:Y:S01]  /*5610*/  BPT.TRAP 0x1 ;  /* 0x000000040000795c */ /* 0x000fe20000300000 */
.L_x_29:
[----:B-1----:R-:W-:Y:S05]  /*5620*/  @P3 BRA `(.L_x_30) ;  /* 0x00000000000c3947 */ /* 0x002fea0003800000 */
[----:B0-----:R-:W-:-:S04]  /*5630*/  IMAD.U32 R7, RZ, RZ, UR25 ;  /* 0x00000019ff077e24 */ /* 0x001fc8000f8e00ff */
[----:B------:R-:W0:Y:S02]  /*5640*/  SYNCS.PHASECHK.TRANS64.TRYWAIT P3, [UR26+0x22850], R7 ;  /* 0x02285007ff0075a7 */ /* 0x000e24000806015a */
[----:B0-----:R-:W-:Y:S05]  /*5650*/  @!P3 BRA `(.L_x_31) ;  /* 0x0000006c00a0b947 */ /* 0x001fea0003800000 */
.L_x_30:
[----:B------:R2:W-:Y:S01]  /*5660*/  BAR.SYNC.DEFER_BLOCKING R0, 0x100 ;  /* 0x000400000000751d */ /* 0x0005e20000010000 */
[----:B------:R-:W-:Y:S01]  /*5670*/  UIMAD UR10, UR5, 0xc00, UR24 ;  /* 0x00000c00050a78a4 */ /* 0x000fe2000f8e0218 */
[----:B0-----:R-:W-:Y:S01]  /*5680*/  @!P1 VIADD R176, R176, 0x22860 ;  /* 0x00022860b0b09836 */ /* 0x001fe20000000000 */
[----:B------:R-:W-:Y:S01]  /*5690*/  MOV R20, R3 ;  /* 0x0000000300147202 */ /* 0x000fe20000000f00 */
[----:B------:R-:W-:Y:S01]  /*56a0*/  IMAD.MOV.U32 R7, RZ, RZ, R4 ;  /* 0x000000ffff077224 */ /* 0x000fe200078e0004 */
[----:B------:R-:W-:Y:S01]  /*56b0*/  UIADD3 UR14, UR10, 0x80, URZ ;  /* 0x000000800a0e7890 */ /* 0x000fe2000fffe03f */
[----:B------:R-:W-:Y:S01]  /*56c0*/  UMOV UR11, 0x40000040 ;  /* 0x40000040000b7882 */ /* 0x000fe20000000000 */
[----:B------:R-:W-:Y:S01]  /*56d0*/  UMOV UR15, 0x40000040 ;  /* 0x40000040000f7882 */ /* 0x000fe20000000000 */
[----:B------:R-:W-:Y:S01]  /*56e0*/  @!P1 PRMT R176, RZ, 0x654, R176 ;  /* 0x00000654ffb09816 */ /* 0x000fe200000000b0 */
[----:B------:R-:W-:-:S06]  /*56f0*/  WARPGROUP.ARRIVE ;  /* 0x00000000000079c5 */ /* 0x000fcc0000000000 */
[----:B------:R-:W-:Y:S01]  /*5700*/  HGMMA.64x256x16.F32.BF16 R24, R152, gdesc[UR8].tnspB, R24, gsb0 ;  /* 0x43e0000898187df0 */ /* 0x000fe20008001818 */
[----:B------:R-:W-:Y:S02]  /*5710*/  UMOV UR11, 0x40000040 ;  /* 0x40000040000b7882 */ /* 0x000fe40000000000 */
[----:B------:R-:W-:Y:S02]  /*5720*/  WARPGROUP.DEPBAR.LE gsb0, 0x0 ;  /* 0x00008000000079c5 */ /* 0x000fe40000010000 */
[----:B------:R-:W-:-:S15]  /*5730*/  WARPGROUP.ARRIVE ;  /* 0x00000000000079c5 */ /* 0x000fde0000000000 */
[----:B------:R-:W-:-:S08]  /*5740*/  NOP ;  /* 0x0000000000007918 */ /* 0x000fd00000000000 */
[----:B------:R-:W-:Y:S01]  /*5750*/  HGMMA.64x256x16.F32.BF16 R24, R156, gdesc[UR12].tnspB, R24, gsb0 ;  /* 0x43e0000c9c187df0 */ /* 0x000fe20008001818 */
[----:B------:R-:W-:Y:S01]  /*5760*/  UIADD3 UR14, UR10, 0x100, URZ ;  /* 0x000001000a0e7890 */ /* 0x000fe2000fffe03f */
[----:B------:R-:W-:Y:S01]  /*5770*/  UMOV UR15, 0x40000040 ;  /* 0x40000040000f7882 */ /* 0x000fe20000000000 */
        /* <DEDUP_REMOVED lines=12> */
[----:B------:R-:W-:Y:S01]  /*5840*/  UIADD3 UR10, UR10, 0x280, URZ ;  /* 0x000002800a0a7890 */ /* 0x000fe2000fffe03f */
[----:B------:R-:W-:Y:S02]  /*5850*/  WARPGROUP.DEPBAR.LE gsb0, 0x0 ;  /* 0x00008000000079c5 */ /* 0x000fe40000010000 */
[----:B------:R-:W-:-:S15]  /*5860*/  WARPGROUP.ARRIVE ;  /* 0x00000000000079c5 */ /* 0x000fde0000000000 */
[----:B------:R-:W-:-:S07]  /*5870*/  NOP ;  /* 0x0000000000007918 */ /* 0x000fce0000000000 */
[----:B------:R-:W-:Y:S03]  /*5880*/  HGMMA.64x256x16.F32.BF16 R24, R168, gdesc[UR12].tnspB, R24, gsb0 ;  /* 0x43e0000ca8187df0 */ /* 0x000fe60008001818 */
[----:B------:R-:W-:Y:S02]  /*5890*/  WARPGROUP.DEPBAR.LE gsb0, 0x0 ;  /* 0x00008000000079c5 */ /* 0x000fe40000010000 */
[----:B------:R-:W-:-:S15]  /*58a0*/  WARPGROUP.ARRIVE ;  /* 0x00000000000079c5 */ /* 0x000fde0000000000 */
[----:B------:R-:W-:-:S08]  /*58b0*/  NOP ;  /* 0x0000000000007918 */ /* 0x000fd00000000000 */
[----:B------:R-:W-:Y:S03]  /*58c0*/  HGMMA.64x256x16.F32.BF16 R24, R172, gdesc[UR8].tnspB, R24, gsb0 ;  /* 0x43e00008ac187df0 */ /* 0x000fe60008001818 */
[----:B------:R-:W-:Y:S02]  /*58d0*/  WARPGROUP.DEPBAR.LE gsb0, 0x0 ;  /* 0x00008000000079c5 */ /* 0x000fe40000010000 */
[----:B------:R2:W-:Y:S01]  /*58e0*/  @!P1 SYNCS.ARRIVE.TRANS64.RED.A1T0 RZ, [R176+URZ], RZ ;  /* 0x000000ffb0ff99a7 */ /* 0x0005e2000810043f */
[----:B------:R-:W-:Y:S05]  /*58f0*/  @P2 BRA `(.L_x_32) ;  /* 0xffffffdc00502947 */ /* 0x000fea000383ffff */
.L_x_23:
[----:B01----:R-:W0:Y:S01]  /*5900*/  SHFL.BFLY PT, R7, R6, 0x2, 0x1f ;  /* 0x0c401f0006077f89 */ /* 0x003e2200000e0000 */
[----:B------:R1:W-:Y:S08]  /*5910*/  BAR.ARV R8, 0x100 ;  /* 0x000400080000751d */ /* 0x0003f00000002000 */
[----:B------:R-:W-:Y:S06]  /*5920*/  BAR.ARV 0x8, 0x180 ;  /* 0x0206000000007b1d */ /* 0x000fec0000002000 */
[----:B-1----:R-:W-:Y:S01]  /*5930*/  MOV R8, UR7 ;  /* 0x0000000700087c02 */ /* 0x002fe20008000f00 */
[----:B------:R-:W1:Y:S01]  /*5940*/  SHFL.BFLY PT, R2, R5, 0x2, 0x1f ;  /* 0x0c401f0005027f89 */ /* 0x000e6200000e0000 */
[----:B------:R-:W-:Y:S01]  /*5950*/  PLOP3.LUT P0, PT, PT, PT, PT, 0x8, 0x0 ;  /* 0x000000000000781c */ /* 0x000fe20003f0e170 */
[----:B0-----:R-:W-:Y:S01]  /*5960*/  FADD.FTZ R7, R7, R6 ;  /* 0x0000000607077221 */ /* 0x001fe20000010000 */
[----:B------:R-:W-:-:S04]  /*5970*/  IMAD.MOV.U32 R6, RZ, RZ, -0x800000 ;  /* 0xff800000ff067424 */ /* 0x000fc800078e00ff */
[----:B--23--:R-:W0:Y:S01]  /*5980*/  SHFL.BFLY PT, R0, R7, 0x1, 0x1f ;  /* 0x0c201f0007007f89 */ /* 0x00ce2200000e0000 */
[----:B-1----:R-:W-:Y:S01]  /*5990*/  FADD.FTZ R2, R2, R5 ;  /* 0x0000000502027221 */ /* 0x002fe20000010000 */
[----:B------:R-:W-:-:S04]  /*59a0*/  IMAD.MOV.U32 R5, RZ, RZ, -0x800000 ;  /* 0xff800000ff057424 */ /* 0x000fc800078e00ff */
[----:B------:R-:W1:Y:S01]  /*59b0*/  SHFL.BFLY PT, R9, R2, 0x1, 0x1f ;  /* 0x0c201f0002097f89 */ /* 0x000e6200000e0000 */
[----:B0-----:R-:W-:Y:S01]  /*59c0*/  FADD.FTZ R12, R7, R0 ;  /* 0x00000000070c7221 */ /* 0x001fe20000010000 */
[----:B------:R-:W-:-:S04]  /*59d0*/  IMAD.MOV.U32 R0, RZ, RZ, RZ ;  /* 0x000000ffff007224 */ /* 0x000fc800078e00ff */
[----:B------:R-:W-:-:S13]  /*59e0*/  FSETP.NE.FTZ.AND P1, PT, R12, RZ, PT ;  /* 0x000000ff0c00720b */ /* 0x000fda0003f35000 */
[----:B------:R-:W0:Y:S01]  /*59f0*/  @P1 MUFU.LG2 R10, R12 ;  /* 0x0000000c000a1308 */ /* 0x000e220000000c00 */
[----:B-1----:R-:W-:Y:S01]  /*5a00*/  FADD.FTZ R13, R2, R9 ;  /* 0x00000009020d7221 */ /* 0x002fe20000010000 */
[----:B------:R-:W-:Y:S02]  /*5a10*/  IMAD.MOV.U32 R9, RZ, RZ, RZ ;  /* 0x000000ffff097224 */ /* 0x000fe400078e00ff */
[----:B------:R-:W-:Y:S02]  /*5a20*/  IMAD.U32 R2, RZ, RZ, UR7 ;  /* 0x00000007ff027e24 */ /* 0x000fe4000f8e00ff */
[----:B------:R-:W-:Y:S02]  /*5a30*/  FSETP.NE.FTZ.AND P2, PT, R13, RZ, PT ;  /* 0x000000ff0d00720b */ /* 0x000fe40003f55000 */
[----:B------:R-:W1:Y:S01]  /*5a40*/  @P1 MUFU.RCP R9, R12 ;  /* 0x0000000c00091308 */ /* 0x000e620000001000 */
[----:B------:R-:W-:Y:S01]  /*5a50*/  @P1 FMUL.FTZ R2, R2, 0.69314718246459960938 ;  /* 0x3f31721802021820 */ /* 0x000fe20000410000 */
[----:B0-----:R-:W-:-:S09]  /*5a60*/  @P1 FMUL.FTZ R7, R10, 0.69314718246459960938 ;  /* 0x3f3172180a071820 */ /* 0x001fd20000410000 */
[----:B------:R-:W0:Y:S01]  /*5a70*/  @P2 MUFU.LG2 R11, R13 ;  /* 0x0000000d000b2308 */ /* 0x000e220000000c00 */
[----:B------:R-:W-:Y:S01]  /*5a80*/  @P2 FMUL.FTZ R8, R8, 0.69314718246459960938 ;  /* 0x3f31721808082820 */ /* 0x000fe20000410000 */
[----:B------:R-:W-:Y:S01]  /*5a90*/  @P1 FFMA.FTZ R6, R2, R3, R7 ;  /* 0x0000000302061223 */ /* 0x000fe20000010007 */
[-C--:B-1----:R-:W-:Y:S01]  /*5aa0*/  FMUL.FTZ R24, R24, R9.reuse ;  /* 0x0000000918187220 */ /* 0x082fe20000410000 */
[----:B------:R-:W-:-:S04]  /*5ab0*/  FMUL.FTZ R25, R25, R9 ;  /* 0x0000000919197220 */ /* 0x000fc80000410000 */
[----:B------:R-:W1:Y:S01]  /*5ac0*/  @P2 MUFU.RCP R0, R13 ;  /* 0x0000000d00002308 */ /* 0x000e620000001000 */
[-C--:B------:R-:W-:Y:S01]  /*5ad0*/  FMUL.FTZ R28, R28, R9.reuse ;  /* 0x000000091c1c7220 */ /* 0x080fe20000410000 */
[-C--:B------:R-:W-:Y:S01]  /*5ae0*/  FMUL.FTZ R29, R29, R9.reuse ;  /* 0x000000091d1d7220 */ /* 0x080fe20000410000 */
[-C--:B------:R-:W-:Y:S01]  /*5af0*/  FMUL.FTZ R32, R32, R9.reuse ;  /* 0x0000000920207220 */ /* 0x080fe20000410000 */
[-C--:B------:R-:W-:Y:S01]  /*5b00*/  FMUL.FTZ R33, R33, R9.reuse ;  /* 0x0000000921217220 */ /* 0x080fe20000410000 */
[-C--:B------:R-:W-:Y:S01]  /*5b10*/  FMUL.FTZ R36, R36, R9.reuse ;  /* 0x0000000924247220 */ /* 0x080fe20000410000 */
[-C--:B------:R-:W-:Y:S01]  /*5b20*/  FMUL.FTZ R37, R37, R9.reuse ;  /* 0x0000000925257220 */ /* 0x080fe20000410000 */
[-C--:B------:R-:W-:Y:S01]  /*5b30*/  FMUL.FTZ R40, R40, R9.reuse ;  /* 0x0000000928287220 */ /* 0x080fe20000410000 */
[-C--:B------:R-:W-:Y:S01]  /*5b40*/  FMUL.FTZ R41, R41, R9.reuse ;  /* 0x0000000929297220 */ /* 0x080fe20000410000 */
[----:B0-----:R-:W-:Y:S01]  /*5b50*/  @P2 FMUL.FTZ R11, R11, 0.69314718246459960938 ;  /* 0x3f3172180b0b2820 */ /* 0x001fe20000410000 */
        /* <DEDUP_REMOVED lines=53> */
[----:B------:R-:W-:Y:S01]  /*5eb0*/  FMUL.FTZ R149, R149, R9 ;  /* 0x0000000995957220 */ /* 0x000fe20000410000 */
[-C--:B-1----:R-:W-:Y:S01]  /*5ec0*/  FMUL.FTZ R26, R26, R0.reuse ;  /* 0x000000001a1a7220 */ /* 0x082fe20000410000 */
        /* <DEDUP_REMOVED lines=63> */
[----:B------:R-:W-:-:S07]  /*62c0*/  @P2 FFMA.FTZ R5, R8, R4, R11 ;  /* 0x0000000408052223 */ /* 0x000fce000001000b */
.L_x_12:
[----:B------:R-:W-:Y:S05]  /*62d0*/  @P0 BRA `(.L_x_33) ;  /* 0x00000020004c0947 */ /* 0x000fea0003800000 */
[----:B------:R-:W0:Y:S01]  /*62e0*/  S2R R0, SR_TID.X ;  /* 0x0000000000007919 */ /* 0x000e220000002100 */
[----:B------:R-:W1:Y:S01]  /*62f0*/  LDC R8, c[0x0][0xbe8] ;  /* 0x0002fa00ff087b82 */ /* 0x000e620000000800 */
[----:B------:R-:W-:Y:S01]  /*6300*/  USHF.R.S32.HI UR7, URZ, 0x1f, UR36 ;  /* 0x0000001f3f077899 */ /* 0x000fe20008011424 */
[----:B------:R-:W-:Y:S01]  /*6310*/  BSSY B0, `(.L_x_34) ;  /* 0x000014b000007945 */ /* 0x000fe20003800000 */
[----:B------:R-:W2:Y:S01]  /*6320*/  S2R R16, SR_CTAID.X ;  /* 0x0000000000107919 */ /* 0x000ea20000002500 */
[----:B------:R-:W-:Y:S02]  /*6330*/  ULDC.64 UR8, c[0x0][0xbd0] ;  /* 0x0002f40000087ab9 */ /* 0x000fe40000000a00 */
[----:B------:R-:W-:Y:S02]  /*6340*/  UIMAD UR6, UR7, UR8, URZ ;  /* 0x00000008070672a4 */ /* 0x000fe4000f8e023f */
[----:B------:R-:W3:Y:S01]  /*6350*/  S2UR UR12, SR_CTAID.Z ;  /* 0x00000000000c79c3 */ /* 0x000ee20000002700 */
[----:B------:R-:W-:-:S02]  /*6360*/  UIMAD.WIDE.U32 UR4, UR36, UR8, URZ ;  /* 0x00000008240472a5 */ /* 0x000fc4000f8e003f */
[----:B------:R-:W-:-:S03]  /*6370*/  UIMAD UR6, UR36, UR9, UR6 ;  /* 0x00000009240672a4 */ /* 0x000fc6000f8e0206 */
[----:B------:R-:W-:Y:S01]  /*6380*/  ULDC.64 UR8, c[0x0][0xb38] ;  /* 0x0002ce0000087ab9 */ /* 0x000fe20000000a00 */
[----:B------:R-:W-:Y:S01]  /*6390*/  UIADD3 UR6, UR5, UR6, URZ ;  /* 0x0000000605067290 */ /* 0x000fe2000fffe03f */
[----:B------:R-:W4:Y:S01]  /*63a0*/  LDC.64 R18, c[0x0][0xbd8] ;  /* 0x0002f600ff127b82 */ /* 0x000f220000000a00 */
[----:B------:R-:W-:-:S07]  /*63b0*/  UIMAD UR7, UR7, UR8, URZ ;  /* 0x00000008070772a4 */ /* 0x000fce000f8e023f */
[----:B------:R-:W-:Y:S01]  /*63c0*/  BAR.SYNC.DEFER_BLOCKING 0x1, 0x100 ;  /* 0x0044000000007b1d */ /* 0x000fe20000010000 */
[----:B-1----:R-:W-:-:S07]  /*63d0*/  ISETP.NE.AND P0, PT, R8, 0x1, PT ;  /* 0x000000010800780c */ /* 0x002fce0003f05270 */
[----:B------:R-:W1:Y:S01]  /*63e0*/  S2UR UR11, SR_CTAID.Y ;  /* 0x00000000000b79c3 */ /* 0x000e620000002600 */
[----:B0-----:R-:W-:Y:S01]  /*63f0*/  VIADD R14, R0, 0xffffff80 ;  /* 0xffffff80000e7836 */ /* 0x001fe20000000000 */
[----:B---3--:R-:W-:-:S06]  /*6400*/  USHF.R.S32.HI UR10, URZ, 0x1f, UR12 ;  /* 0x0000001f3f0a7899 */ /* 0x008fcc000801140c */
[----:B------:R-:W1:Y:S01]  /*6410*/  LDC R23, c[0x0][0xc50] ;  /* 0x00031400ff177b82 */ /* 0x000e620000000800 */
[----:B------:R-:W-:-:S04]  /*6420*/  SHF.R.S32.HI R7, RZ, 0x1f, R14 ;  /* 0x0000001fff077819 */ /* 0x000fc8000001140e */
[----:B------:R-:W-:-:S03]  /*6430*/  LEA.HI R2, R7, R14, RZ, 0x7 ;  /* 0x0000000e07027211 */ /* 0x000fc600078f38ff */
[----:B------:R-:W0:Y:S01]  /*6440*/  LDC.64 R20, c[0x0][0xb40] ;  /* 0x0002d000ff147b82 */ /* 0x000e220000000a00 */
[----:B------:R-:W-:Y:S02]  /*6450*/  LEA.HI R7, R7, R14, RZ, 0x2 ;  /* 0x0000000e07077211 */ /* 0x000fe400078f10ff */
[----:B------:R-:W-:Y:S02]  /*6460*/  LOP3.LUT R3, R2, 0xffffff80, RZ, 0xc0, !PT ;  /* 0xffffff8002037812 */ /* 0x000fe400078ec0ff */
[----:B------:R-:W-:Y:S02]  /*6470*/  SHF.R.S32.HI R9, RZ, 0x7, R2 ;  /* 0x00000007ff097819 */ /* 0x000fe40000011402 */
[----:B------:R-:W-:Y:S01]  /*6480*/  LOP3.LUT R7, R7, 0xfffffffc, RZ, 0xc0, !PT ;  /* 0xfffffffc07077812 */ /* 0x000fe200078ec0ff */
[----:B------:R-:W-:Y:S01]  /*6490*/  IMAD.IADD R0, R14, 0x1, -R3 ;  /* 0x000000010e007824 */ /* 0x000fe200078e0a03 */
[----:B------:R-:W-:Y:S01]  /*64a0*/  LEA.HI R2, R2, R9, RZ, 0x1 ;  /* 0x0000000902027211 */ /* 0x000fe200078f08ff */
[----:B------:R-:W3:Y:S02]  /*64b0*/  @P0 LDC R17, c[0x0][0xbf0] ;  /* 0x0002fc00ff110b82 */ /* 0x000ee40000000800 */
[----:B------:R-:W-:Y:S01]  /*64c0*/  IMAD.IADD R7, R14, 0x1, -R7 ;  /* 0x000000010e077824 */ /* 0x000fe200078e0a07 */
[----:B------:R-:W-:-:S02]  /*64d0*/  SHF.R.S32.HI R11, RZ, 0x1f, R0 ;  /* 0x0000001fff0b7819 */ /* 0x000fc40000011400 */
[----:B------:R-:W-:Y:S02]  /*64e0*/  LOP3.LUT R2, R2, 0x3fffffe, RZ, 0xc0, !PT ;  /* 0x03fffffe02027812 */ /* 0x000fe400078ec0ff */
[----:B------:R-:W-:Y:S01]  /*64f0*/  LEA.HI R10, R11, R0, RZ, 0x2 ;  /* 0x000000000b0a7211 */ /* 0x000fe200078f10ff */
[----:B------:R-:W5:Y:S03]  /*6500*/  @P0 LDC R14, c[0x0][0xbec] ;  /* 0x0002fb00ff0e0b82 */ /* 0x000f660000000800 */
[--C-:B------:R-:W-:Y:S02]  /*6510*/  SHF.R.S32.HI R3, RZ, 0x2, R10.reuse ;  /* 0x00000002ff037819 */ /* 0x100fe4000001140a */
[----:B------:R-:W-:-:S03]  /*6520*/  SHF.R.S32.HI R4, RZ, 0x1f, R10 ;  /* 0x0000001fff047819 */ /* 0x000fc6000001140a */
[----:B------:R-:W3:Y:S01]  /*6530*/  @P0 LDC R22, c[0x0][0xbec] ;  /* 0x0002fb00ff160b82 */ /* 0x000ee20000000800 */
[----:B------:R-:W-:-:S04]  /*6540*/  LEA.HI R4, R4, R3, RZ, 0x3 ;  /* 0x0000000304047211 */ /* 0x000fc800078f18ff */
[----:B------:R-:W-:Y:S02]  /*6550*/  LOP3.LUT R12, R4, 0xfffffff8, RZ, 0xc0, !PT ;  /* 0xfffffff8040c7812 */ /* 0x000fe400078ec0ff */
[----:B------:R-:W-:Y:S01]  /*6560*/  IADD3 R4, R9, -R2, RZ ;  /* 0x8000000209047210 */ /* 0x000fe20007ffe0ff */
[----:B------:R-:W3:Y:S01]  /*6570*/  @P0 LDC R153, c[0x0][0xbf0] ;  /* 0x0002fc00ff990b82 */ /* 0x000ee20000000800 */
[----:B------:R-:W-:Y:S01]  /*6580*/  LEA.HI R9, R7, R7, RZ, 0x1 ;  /* 0x0000000707097211 */ /* 0x000fe200078f08ff */
[----:B------:R-:W-:Y:S01]  /*6590*/  IMAD.IADD R3, R3, 0x1, -R12 ;  /* 0x0000000103037824 */ /* 0x000fe200078e0a0c */
[----:B------:R-:W-:Y:S02]  /*65a0*/  LEA.HI R2, R11, R0, RZ, 0x5 ;  /* 0x000000000b027211 */ /* 0x000fe400078f28ff */
[----:B------:R-:W-:Y:S02]  /*65b0*/  LOP3.LUT R12, R9, 0x1ffffffe, RZ, 0xc0, !PT ;  /* 0x1ffffffe090c7812 */ /* 0x000fe400078ec0ff */
[----:B------:R-:W-:-:S03]  /*65c0*/  SHF.R.S32.HI R2, RZ, 0x5, R2 ;  /* 0x00000005ff027819 */ /* 0x000fc60000011402 */
[----:B------:R-:W-:Y:S02]  /*65d0*/  IMAD.IADD R12, R7, 0x1, -R12 ;  /* 0x00000001070c7824 */ /* 0x000fe400078e0a0c */
[----:B------:R-:W-:Y:S01]  /*65e0*/  IMAD R7, R2, 0x10, R3 ;  /* 0x0000001002077824 */ /* 0x000fe200078e0203 */
[----:B------:R-:W-:Y:S01]  /*65f0*/  MOV R3, UR5 ;  /* 0x0000000500037c02 */ /* 0x000fe20008000f00 */
[----:B------:R-:W-:Y:S01]  /*6600*/  IMAD.U32 R2, RZ, RZ, UR4 ;  /* 0x00000004ff027e24 */ /* 0x000fe2000f8e00ff */
[----:B------:R-:W-:Y:S01]  /*6610*/  UIMAD.WIDE.U32 UR4, UR36, UR8, URZ ;  /* 0x00000008240472a5 */ /* 0x000fe2000f8e003f */
[----:B------:R-:W-:Y:S02]  /*6620*/  IMAD R9, R4, 0x40, R7 ;  /* 0x0000004004097824 */ /* 0x000fe400078e0207 */
[----:B------:R-:W-:Y:S01]  /*6630*/  IMAD.U32 R3, RZ, RZ, UR6 ;  /* 0x00000006ff037e24 */ /* 0x000fe2000f8e00ff */
[----:B------:R-:W-:Y:S01]  /*6640*/  UIMAD UR6, UR36, UR9, UR7 ;  /* 0x00000009240672a4 */ /* 0x000fe2000f8e0207 */
[----:B------:R-:W-:-:S02]  /*6650*/  IMAD R12, R12, 0x8, R9 ;  /* 0x000000080c0c7824 */ /* 0x000fc400078e0209 */
[----:B----4-:R-:W-:Y:S01]  /*6660*/  IMAD R4, R18, UR10, RZ ;  /* 0x0000000a12047c24 */ /* 0x010fe2000f8e02ff */
[----:B------:R-:W-:Y:S01]  /*6670*/  UIADD3 UR6, UR5, UR6, URZ ;  /* 0x0000000605067290 */ /* 0x000fe2000fffe03f */
[----:B--2---:R-:W-:Y:S01]  /*6680*/  IMAD R7, R16, 0x80, R12 ;  /* 0x0000008010077824 */ /* 0x004fe200078e020c */
[----:B------:R-:W-:Y:S01]  /*6690*/  MOV R12, UR4 ;  /* 0x00000004000c7c02 */ /* 0x000fe20008000f00 */
[----:B------:R-:W-:Y:S01]  /*66a0*/  IMAD.WIDE.U32 R2, R18, UR12, R2 ;  /* 0x0000000c12027c25 */ /* 0x000fe2000f8e0002 */
[----:B------:R-:W-:-:S03]  /*66b0*/  ULDC.64 UR8, c[0x0][0xb28] ;  /* 0x0002ca0000087ab9 */ /* 0x000fc60000000a00 */
[----:B------:R-:W-:Y:S02]  /*66c0*/  IMAD R18, RZ, RZ, -UR36 ;  /* 0x80000024ff127e24 */ /* 0x000fe4000f8e02ff */
[----:B------:R-:W-:Y:S02]  /*66d0*/  IMAD R15, R19, UR12, R4 ;  /* 0x0000000c130f7c24 */ /* 0x000fe4000f8e0204 */
[----:B-----5:R-:W-:-:S03]  /*66e0*/  @P0 IMAD.HI.U32 R4, R7, R14, RZ ;  /* 0x0000000e07040227 */ /* 0x020fc600078e00ff */
[----:B------:R-:W-:Y:S01]  /*66f0*/  IADD3 R3, R3, R15, RZ ;  /* 0x0000000f03037210 */ /* 0x000fe20007ffe0ff */
[----:B------:R-:W-:Y:S01]  /*6700*/  IMAD.U32 R13, RZ, RZ, UR5 ;  /* 0x00000005ff0d7e24 */ /* 0x000fe2000f8e00ff */
[----:B------:R-:W-:Y:S01]  /*6710*/  ULDC.64 UR4, c[0x0][0xbe0] ;  /* 0x0002f80000047ab9 */ /* 0x000fe20000000a00 */
[C---:B0-----:R-:W-:Y:S02]  /*6720*/  IMAD R14, R20.reuse, UR10, RZ ;  /* 0x0000000a140e7c24 */ /* 0x041fe4000f8e02ff */
[----:B-1----:R-:W-:Y:S02]  /*6730*/  IMAD R23, R23, R18, UR11 ;  /* 0x0000000b17177e24 */ /* 0x002fe4000f8e0212 */
[----:B------:R-:W-:Y:S01]  /*6740*/  IMAD.U32 R13, RZ, RZ, UR6 ;  /* 0x00000006ff0d7e24 */ /* 0x000fe2000f8e00ff */
[----:B------:R-:W-:Y:S01]  /*6750*/  ULDC.64 UR6, c[0x0][0xb48] ;  /* 0x0002d20000067ab9 */ /* 0x000fe20000000a00 */
[----:B------:R-:W-:Y:S01]  /*6760*/  IMAD.MOV.U32 R11, RZ, RZ, R7 ;  /* 0x000000ffff0b7224 */ /* 0x000fe200078e0007 */
[----:B---3--:R-:W-:Y:S01]  /*6770*/  @P0 SHF.R.U32.HI R11, RZ, R17, R4 ;  /* 0x00000011ff0b0219 */ /* 0x008fe20000011604 */
[----:B------:R-:W-:Y:S01]  /*6780*/  IMAD R17, R21, UR12, R14 ;  /* 0x0000000c15117c24 */ /* 0x000fe2000f8e020e */
[----:B------:R-:W-:Y:S01]  /*6790*/  SHF.R.S32.HI R14, RZ, 0x1f, R23 ;  /* 0x0000001fff0e7819 */ /* 0x000fe20000011417 */
[----:B------:R-:W-:-:S04]  /*67a0*/  IMAD.WIDE.U32 R12, R20, UR12, R12 ;  /* 0x0000000c140c7c25 */ /* 0x000fc8000f8e000c */
[----:B------:R-:W-:-:S04]  /*67b0*/  @P0 IMAD.HI.U32 R22, R7, R22, RZ ;  /* 0x0000001607160227 */ /* 0x000fc800078e00ff */
[----:B------:R-:W-:Y:S02]  /*67c0*/  IMAD.IADD R13, R13, 0x1, R17 ;  /* 0x000000010d0d7824 */ /* 0x000fe400078e0211 */
[----:B------:R-:W-:Y:S01]  /*67d0*/  IMAD.MOV.U32 R15, RZ, RZ, R7 ;  /* 0x000000ffff0f7224 */ /* 0x000fe200078e0007 */
[----:B------:R-:W-:Y:S01]  /*67e0*/  @P0 SHF.R.U32.HI R15, RZ, R153, R22 ;  /* 0x00000099ff0f0219 */ /* 0x000fe20000011616 */
[C---:B------:R-:W-:Y:S02]  /*67f0*/  IMAD R4, R14.reuse, UR4, RZ ;  /* 0x000000040e047c24 */ /* 0x040fe4000f8e02ff */
[----:B------:R-:W-:Y:S02]  /*6800*/  IMAD R17, R14, UR6, RZ ;  /* 0x000000060e117c24 */ /* 0x000fe4000f8e02ff */
[----:B------:R-:W-:-:S04]  /*6810*/  IMAD.WIDE.U32 R2, R23, UR4, R2 ;  /* 0x0000000417027c25 */ /* 0x000fc8000f8e0002 */
[----:B------:R-:W-:Y:S01]  /*6820*/  IMAD R14, R23, UR5, R4 ;  /* 0x00000005170e7c24 */ /* 0x000fe2000f8e0204 */
[----:B------:R-:W-:Y:S01]  /*6830*/  IADD3 R2, P0, R11, R2, RZ ;  /* 0x000000020b027210 */ /* 0x000fe20007f1e0ff */
[C---:B------:R-:W-:Y:S01]  /*6840*/  IMAD R19, R23.reuse, UR7, R17 ;  /* 0x0000000717137c24 */ /* 0x040fe2000f8e0211 */
[--C-:B------:R-:W-:Y:S01]  /*6850*/  SHF.R.S32.HI R17, RZ, 0x1f, R11.reuse ;  /* 0x0000001fff117819 */ /* 0x100fe2000001140b */
[----:B------:R-:W-:Y:S01]  /*6860*/  IMAD.MOV R11, RZ, RZ, -R11 ;  /* 0x000000ffff0b7224 */ /* 0x000fe200078e0a0b */
[----:B------:R-:W-:Y:S01]  /*6870*/  SHF.R.S32.HI R4, RZ, 0x1f, R15 ;  /* 0x0000001fff047819 */ /* 0x000fe2000001140f */
[----:B------:R-:W-:Y:S01]  /*6880*/  ULDC.64 UR4, c[0x0][0xb30] ;  /* 0x0002cc0000047ab9 */ /* 0x000fe20000000a00 */
[----:B------:R-:W-:Y:S01]  /*6890*/  IMAD.WIDE.U32 R12, R23, UR6, R12 ;  /* 0x00000006170c7c25 */ /* 0x000fe2000f8e000c */
[----:B------:R-:W-:Y:S01]  /*68a0*/  IADD3.X R3, R17, R3, R14, P0, !PT ;  /* 0x0000000311037210 */ /* 0x000fe200007fe40e */
[----:B------:R-:W-:Y:S02]  /*68b0*/  ULDC.64 UR6, c[0x0][0xbc8] ;  /* 0x0002f20000067ab9 */ /* 0x000fe40000000a00 */
[----:B------:R-:W-:Y:S01]  /*68c0*/  IMAD.MOV R18, RZ, RZ, -R15 ;  /* 0x000000ffff127224 */ /* 0x000fe200078e0a0f */
[----:B------:R-:W-:Y:S01]  /*68d0*/  IADD3 R13, R13, R19, RZ ;  /* 0x000000130d0d7210 */ /* 0x000fe20007ffe0ff */
[----:B------:R-:W-:-:S02]  /*68e0*/  IMAD R4, R4, UR4, RZ ;  /* 0x0000000404047c24 */ /* 0x000fc4000f8e02ff */
[C-C-:B------:R-:W-:Y:S02]  /*68f0*/  IMAD R11, R8.reuse, R11, R7.reuse ;  /* 0x0000000b080b7224 */ /* 0x140fe400078e0207 */
[----:B------:R-:W-:Y:S02]  /*6900*/  IMAD R7, R8, R18, R7 ;  /* 0x0000001208077224 */ /* 0x000fe400078e0207 */
[C---:B------:R-:W-:Y:S01]  /*6910*/  IMAD R17, R15.reuse, UR5, R4 ;  /* 0x000000050f117c24 */ /* 0x040fe2000f8e0204 */
[----:B------:R-:W-:Y:S01]  /*6920*/  SHF.R.S32.HI R4, RZ, 0x1f, R11 ;  /* 0x0000001fff047819 */ /* 0x000fe2000001140b */
[----:B------:R-:W-:Y:S01]  /*6930*/  IMAD.WIDE.U32 R12, R15, UR4, R12 ;  /* 0x000000040f0c7c25 */ /* 0x000fe2000f8e000c */
[----:B------:R-:W-:Y:S01]  /*6940*/  SHF.R.S32.HI R14, RZ, 0x1f, R7 ;  /* 0x0000001fff0e7819 */ /* 0x000fe20000011407 */
[----:B------:R-:W0:Y:S01]  /*6950*/  S2UR UR5, SR_CgaCtaId ;  /* 0x00000000000579c3 */ /* 0x000e220000008800 */
[----:B------:R-:W-:Y:S01]  /*6960*/  UMOV UR4, 0x400 ;  /* 0x0000040000047882 */ /* 0x000fe20000000000 */
[----:B------:R-:W-:-:S02]  /*6970*/  IMAD R4, R4, UR6, RZ ;  /* 0x0000000604047c24 */ /* 0x000fc4000f8e02ff */
[----:B------:R-:W-:Y:S02]  /*6980*/  IMAD.IADD R13, R13, 0x1, R17 ;  /* 0x000000010d0d7824 */ /* 0x000fe400078e0211 */
[----:B------:R-:W-:Y:S02]  /*6990*/  IMAD R14, R14, UR8, RZ ;  /* 0x000000080e0e7c24 */ /* 0x000fe4000f8e02ff */
[C---:B------:R-:W-:Y:S02]  /*69a0*/  IMAD R15, R11.reuse, UR7, R4 ;  /* 0x000000070b0f7c24 */ /* 0x040fe4000f8e0204 */
[----:B------:R-:W-:Y:S01]  /*69b0*/  IMAD.WIDE.U32 R2, R11, UR6, R2 ;  /* 0x000000060b027c25 */ /* 0x000fe2000f8e0002 */
[----:B------:R-:W-:-:S03]  /*69c0*/  ULDC.64 UR6, c[0x0][0xba8] ;  /* 0x0002ea0000067ab9 */ /* 0x000fc60000000a00 */
[C---:B------:R-:W-:Y:S01]  /*69d0*/  IMAD R11, R7.reuse, UR9, R14 ;  /* 0x00000009070b7c24 */ /* 0x040fe2000f8e020e */
[----:B------:R-:W-:Y:S01]  /*69e0*/  LEA R17, P0, R2, UR6, 0x2 ;  /* 0x0000000602117c11 */ /* 0x000fe2000f8010ff */
[----:B------:R-:W-:Y:S01]  /*69f0*/  IMAD.WIDE.U32 R12, R7, UR8, R12 ;  /* 0x00000008070c7c25 */ /* 0x000fe2000f8e000c */
[----:B------:R-:W-:Y:S01]  /*6a00*/  ULDC.64 UR8, c[0x0][0xb00] ;  /* 0x0002c00000087ab9 */ /* 0x000fe20000000a00 */
[----:B------:R-:W-:Y:S02]  /*6a10*/  ULDC UR6, c[0x0][0xa88] ;  /* 0x0002a20000067ab9 */ /* 0x000fe40000000800 */
[----:B------:R-:W-:Y:S01]  /*6a20*/  IMAD.IADD R3, R3, 0x1, R15 ;  /* 0x0000000103037824 */ /* 0x000fe200078e020f */
[----:B------:R-:W-:Y:S01]  /*6a30*/  LEA R4, P1, R12, UR8, 0x2 ;  /* 0x000000080c047c11 */ /* 0x000fe2000f8210ff */
[----:B------:R-:W-:Y:S01]  /*6a40*/  IMAD.IADD R7, R13, 0x1, R11 ;  /* 0x000000010d077824 */ /* 0x000fe200078e020b */
[----:B------:R-:W-:Y:S01]  /*6a50*/  SHFL.IDX PT, R14, R17, 0x1, 0x1c1f ;  /* 0x003c1f00110e7f89 */ /* 0x000fe200000e0000 */
[----:B------:R-:W-:Y:S01]  /*6a60*/  IMAD R11, R16, 0x80, R9 ;  /* 0x00000080100b7824 */ /* 0x000fe200078e0209 */
[----:B------:R-:W-:Y:S01]  /*6a70*/  LEA.HI.X R18, R2, UR7, R3, 0x2, P0 ;  /* 0x0000000702127c11 */ /* 0x000fe200080f1403 */
[----:B0-----:R-:W-:Y:S01]  /*6a80*/  ULEA UR4, UR5, UR4, 0x18 ;  /* 0x0000000405047291 */ /* 0x001fe2000f8ec03f */
[----:B------:R-:W-:Y:S01]  /*6a90*/  LEA.HI.X R7, R12, UR9, R7, 0x2, P1 ;  /* 0x000000090c077c11 */ /* 0x000fe200088f1407 */
[----:B------:R-:W-:Y:S01]  /*6aa0*/  IMAD R8, R8, UR6, RZ ;  /* 0x0000000608087c24 */ /* 0x000fe2000f8e02ff */
[----:B------:R0:W-:Y:S01]  /*6ab0*/  SHFL.IDX PT, R12, R17, RZ, 0x1c1f ;  /* 0x001c1fff110c7589 */ /* 0x0001e200000e0000 */
[----:B------:R-:W-:Y:S01]  /*6ac0*/  LOP3.LUT P0, RZ, R0, 0x3, RZ, 0xc0, !PT ;  /* 0x0000000300ff7812 */ /* 0x000fe2000780c0ff */
[----:B------:R-:W-:Y:S01]  /*6ad0*/  UIADD3 UR4, UR4, 0x22820, URZ ;  /* 0x0002282004047890 */ /* 0x000fe2000fffe03f */
[C---:B------:R-:W-:Y:S01]  /*6ae0*/  IADD3 R9, R11.reuse, 0x8, RZ ;  /* 0x000000080b097810 */ /* 0x040fe20007ffe0ff */
[----:B------:R-:W1:Y:S01]  /*6af0*/  SHFL.IDX PT, R13, R18, RZ, 0x1c1f ;  /* 0x001c1fff120d7589 */ /* 0x000e6200000e0000 */
[-C--:B------:R-:W-:Y:S01]  /*6b00*/  ISETP.GE.OR P1, PT, R11, R8.reuse, P0 ;  /* 0x000000080b00720c */ /* 0x080fe20000726670 */
[----:B------:R-:W-:Y:S01]  /*6b10*/  UPRMT UR4, URZ, 0x654, UR4 ;  /* 0x000006543f047896 */ /* 0x000fe20008000004 */
[-C--:B------:R-:W-:Y:S01]  /*6b20*/  ISETP.GE.OR P0, PT, R9, R8.reuse, P0 ;  /* 0x000000080900720c */ /* 0x080fe20000706670 */
[----:B------:R-:W2:Y:S01]  /*6b30*/  SHFL.IDX PT, R15, R18, 0x1, 0x1c1f ;  /* 0x003c1f00120f7f89 */ /* 0x000ea200000e0000 */
[----:B------:R-:W-:-:S02]  /*6b40*/  ISETP.GE.AND P2, PT, R11, R8, PT ;  /* 0x000000080b00720c */ /* 0x000fc40003f46270 */
[----:B0-----:R-:W-:Y:S01]  /*6b50*/  LOP3.LUT R17, R10, 0x7ffffffc, RZ, 0xc0, !PT ;  /* 0x7ffffffc0a117812 */ /* 0x001fe200078ec0ff */
[----:B------:R0:W3:Y:S03]  /*6b60*/  SHFL.IDX PT, R2, R4, RZ, 0x1c1f ;  /* 0x001c1fff04027589 */ /* 0x0000e600000e0000 */
[----:B------:R-:W-:Y:S01]  /*6b70*/  SYNCS.ARRIVE.TRANS64.RED.A1T0 RZ, [UR4], RZ ;  /* 0x000000ffffff79a7 */ /* 0x000fe20008100404 */
[----:B------:R-:W-:Y:S01]  /*6b80*/  IMAD.IADD R0, R0, 0x1, -R17 ;  /* 0x0000000100007824 */ /* 0x000fe200078e0a11 */
[----:B------:R0:W4:Y:S03]  /*6b90*/  SHFL.IDX PT, R3, R7, RZ, 0x1c1f ;  /* 0x001c1fff07037589 */ /* 0x00012600000e0000 */
[----:B------:R-:W-:Y:S01]  /*6ba0*/  IMAD.SHL.U32 R0, R0, 0x2, RZ ;  /* 0x0000000200007824 */ /* 0x000fe200078e00ff */
[----:B-1----:R0:W-:Y:S04]  /*6bb0*/  @!P1 ST.E desc[UR44][R12.64], R6 ;  /* 0x000000060c009985 */ /* 0x0021e8000c10192c */
[----:B--2---:R0:W-:Y:S01]  /*6bc0*/  @!P0 ST.E desc[UR44][R14.64], R5 ;  /* 0x000000050e008985 */ /* 0x0041e2000c10192c */
[----:B------:R-:W-:Y:S05]  /*6bd0*/  @P2 BRA `(.L_x_35) ;  /* 0x0000000800f82947 */ /* 0x000fea0003800000 */
[C---:B0-----:R-:W-:Y:S01]  /*6be0*/  VIADD R5, R0.reuse, 0x8 ;  /* 0x0000000800057836 */ /* 0x041fe20000000000 */
[----:B------:R-:W-:Y:S01]  /*6bf0*/  ULDC UR4, c[0x0][0xac8] ;  /* 0x0002b20000047ab9 */ /* 0x000fe20000000800 */
[C---:B------:R-:W-:Y:S01]  /*6c00*/  VIADD R6, R0.reuse, 0x10 ;  /* 0x0000001000067836 */ /* 0x040fe20000000000 */
[C---:B------:R-:W-:Y:S01]  /*6c10*/  IADD3 R10, R0.reuse, 0x18, RZ ;  /* 0x00000018000a7810 */ /* 0x040fe20007ffe0ff */
[C---:B------:R-:W-:Y:S01]  /*6c20*/  VIADD R18, R0.reuse, 0x20 ;  /* 0x0000002000127836 */ /* 0x040fe20000000000 */
[----:B------:R-:W-:Y:S01]  /*6c30*/  ISETP.GE.AND P3, PT, R5, UR4, PT ;  /* 0x0000000405007c0c */ /* 0x000fe2000bf66270 */
[----:B------:R-:W-:Y:S01]  /*6c40*/  VIADD R19, R0, 0x28 ;  /* 0x0000002800137836 */ /* 0x000fe20000000000 */
[----:B------:R-:W-:Y:S01]  /*6c50*/  ISETP.GE.AND P4, PT, R6, UR4, PT ;  /* 0x0000000406007c0c */ /* 0x000fe2000bf86270 */
[----:B------:R-:W-:Y:S01]  /*6c60*/  VIADD R21, R0, 0x48 ;  /* 0x0000004800157836 */ /* 0x000fe20000000000 */
[----:B------:R-:W-:Y:S01]  /*6c70*/  ISETP.GE.AND P5, PT, R10, UR4, PT ;  /* 0x000000040a007c0c */ /* 0x000fe2000bfa6270 */
[C---:B------:R-:W-:Y:S01]  /*6c80*/  VIADD R22, R0.reuse, 0x50 ;  /* 0x0000005000167836 */ /* 0x040fe20000000000 */
[C---:B------:R-:W-:Y:S01]  /*6c90*/  ISETP.GE.AND P2, PT, R0.reuse, UR4, PT ;  /* 0x0000000400007c0c */ /* 0x040fe2000bf46270 */
[----:B------:R-:W-:Y:S01]  /*6ca0*/  VIADD R23, R0, 0x58 ;  /* 0x0000005800177836 */ /* 0x000fe20000000000 */
[----:B------:R-:W-:-:S02]  /*6cb0*/  ISETP.GE.AND P0, PT, R18, UR4, PT ;  /* 0x0000000412007c0c */ /* 0x000fc4000bf06270 */
[----:B------:R-:W-:Y:S02]  /*6cc0*/  ISETP.GE.AND P1, PT, R19, UR4, PT ;  /* 0x0000000413007c0c */ /* 0x000fe4000bf26270 */
[----:B------:R-:W-:Y:S02]  /*6cd0*/  IADD3 R20, R0, 0x40, RZ ;  /* 0x0000004000147810 */ /* 0x000fe40007ffe0ff */
[----:B------:R-:W-:Y:S02]  /*6ce0*/  @!P3 LEA.HI R5, R5, R5, RZ, 0x1 ;  /* 0x000000050505b211 */ /* 0x000fe400078f08ff */
[----:B------:R-:W-:Y:S02]  /*6cf0*/  @!P4 LEA.HI R6, R6, R6, RZ, 0x1 ;  /* 0x000000060606c211 */ /* 0x000fe400078f08ff */
[----:B------:R-:W-:Y:S02]  /*6d00*/  @!P5 LEA.HI R10, R10, R10, RZ, 0x1 ;  /* 0x0000000a0a0ad211 */ /* 0x000fe400078f08ff */
[----:B------:R-:W-:-:S02]  /*6d10*/  @!P3 LOP3.LUT R5, R5, 0xfffffffe, RZ, 0xc0, !PT ;  /* 0xfffffffe0505b812 */ /* 0x000fc400078ec0ff */
[----:B------:R-:W-:Y:S01]  /*6d20*/  @!P4 LOP3.LUT R15, R6, 0xfffffffe, RZ, 0xc0, !PT ;  /* 0xfffffffe060fc812 */ /* 0x000fe200078ec0ff */
[----:B------:R-:W-:Y:S01]  /*6d30*/  VIADD R6, R0, 0x38 ;  /* 0x0000003800067836 */ /* 0x000fe20000000000 */
[----:B------:R-:W-:Y:S01]  /*6d40*/  @!P5 LOP3.LUT R17, R10, 0xfffffffe, RZ, 0xc0, !PT ;  /* 0xfffffffe0a11d812 */ /* 0x000fe200078ec0ff */
[--C-:B---34-:R-:W-:Y:S01]  /*6d50*/  @!P2 IMAD.WIDE R10, R0, 0x4, R2.reuse ;  /* 0x00000004000aa825 */ /* 0x118fe200078e0202 */
[----:B------:R-:W-:Y:S02]  /*6d60*/  ISETP.GE.AND P6, PT, R22, UR4, PT ;  /* 0x0000000416007c0c */ /* 0x000fe4000bfc6270 */
[----:B------:R-:W-:Y:S01]  /*6d70*/  @!P0 LEA.HI R18, R18, R18, RZ, 0x1 ;  /* 0x0000001212128211 */ /* 0x000fe200078f08ff */
[--C-:B------:R-:W-:Y:S01]  /*6d80*/  @!P3 IMAD.WIDE R12, R5, 0x4, R2.reuse ;  /* 0x00000004050cb825 */ /* 0x100fe200078e0202 */
[----:B------:R0:W-:Y:S01]  /*6d90*/  @!P2 ST.E.64 desc[UR44][R10.64], R24 ;  /* 0x000000180a00a985 */ /* 0x0001e2000c101b2c */
[----:B------:R-:W-:Y:S02]  /*6da0*/  @!P1 LEA.HI R19, R19, R19, RZ, 0x1 ;  /* 0x0000001313139211 */ /* 0x000fe400078f08ff */
[----:B------:R-:W-:Y:S01]  /*6db0*/  VIADD R5, R0, 0x30 ;  /* 0x0000003000057836 */ /* 0x000fe20000000000 */
[----:B------:R1:W-:Y:S01]  /*6dc0*/  @!P3 ST.E.64 desc[UR44][R12.64], R28 ;  /* 0x0000001c0c00b985 */ /* 0x0003e2000c101b2c */
[----:B------:R-:W-:Y:S01]  /*6dd0*/  @!P4 IMAD.WIDE R14, R15, 0x4, R2 ;  /* 0x000000040f0ec825 */ /* 0x000fe200078e0202 */
[----:B------:R-:W-:-:S02]  /*6de0*/  ISETP.GE.AND P3, PT, R6, UR4, PT ;  /* 0x0000000406007c0c */ /* 0x000fc4000bf66270 */
[----:B------:R-:W-:Y:S01]  /*6df0*/  ISETP.GE.AND P2, PT, R5, UR4, PT ;  /* 0x0000000405007c0c */ /* 0x000fe2000bf46270 */
[----:B------:R-:W-:Y:S01]  /*6e00*/  @!P5 IMAD.WIDE R16, R17, 0x4, R2 ;  /* 0x000000041110d825 */ /* 0x000fe200078e0202 */
[----:B------:R2:W-:Y:S01]  /*6e10*/  @!P4 ST.E.64 desc[UR44][R14.64], R32 ;  /* 0x000000200e00c985 */ /* 0x0005e2000c101b2c */
[----:B------:R-:W-:Y:S02]  /*6e20*/  ISETP.GE.AND P4, PT, R20, UR4, PT ;  /* 0x0000000414007c0c */ /* 0x000fe4000bf86270 */
[----:B------:R-:W-:Y:S01]  /*6e30*/  @!P6 LEA.HI R22, R22, R22, RZ, 0x1 ;  /* 0x000000161616e211 */ /* 0x000fe200078f08ff */
[----:B------:R3:W-:Y:S01]  /*6e40*/  @!P5 ST.E.64 desc[UR44][R16.64], R36 ;  /* 0x000000241000d985 */ /* 0x0007e2000c101b2c */
[----:B------:R-:W-:Y:S01]  /*6e50*/  ISETP.GE.AND P5, PT, R21, UR4, PT ;  /* 0x0000000415007c0c */ /* 0x000fe2000bfa6270 */
[----:B0-----:R-:W-:Y:S01]  /*6e60*/  VIADD R24, R0, 0x60 ;  /* 0x0000006000187836 */ /* 0x001fe20000000000 */
[----:B------:R-:W-:Y:S02]  /*6e70*/  @!P0 LOP3.LUT R11, R18, 0xfffffffe, RZ, 0xc0, !PT ;  /* 0xfffffffe120b8812 */ /* 0x000fe400078ec0ff */
[----:B-1----:R-:W-:-:S02]  /*6e80*/  @!P1 LOP3.LUT R13, R19, 0xfffffffe, RZ, 0xc0, !PT ;  /* 0xfffffffe130d9812 */ /* 0x002fc400078ec0ff */
[----:B------:R-:W-:Y:S01]  /*6e90*/  @!P2 LEA.HI R5, R5, R5, RZ, 0x1 ;  /* 0x000000050505a211 */ /* 0x000fe200078f08ff */
[--C-:B------:R-:W-:Y:S01]  /*6ea0*/  @!P0 IMAD.WIDE R10, R11, 0x4, R2.reuse ;  /* 0x000000040b0a8825 */ /* 0x100fe200078e0202 */
[----:B------:R-:W-:Y:S02]  /*6eb0*/  @!P3 LEA.HI R6, R6, R6, RZ, 0x1 ;  /* 0x000000060606b211 */ /* 0x000fe400078f08ff */
[----:B------:R-:W-:Y:S01]  /*6ec0*/  @!P4 LEA.HI R20, R20, R20, RZ, 0x1 ;  /* 0x000000141414c211 */ /* 0x000fe200078f08ff */
[----:B------:R-:W-:Y:S01]  /*6ed0*/  @!P1 IMAD.WIDE R12, R13, 0x4, R2 ;  /* 0x000000040d0c9825 */ /* 0x000fe200078e0202 */
[----:B------:R-:W-:Y:S01]  /*6ee0*/  @!P2 LOP3.LUT R5, R5, 0xfffffffe, RZ, 0xc0, !PT ;  /* 0xfffffffe0505a812 */ /* 0x000fe200078ec0ff */
[----:B------:R0:W-:Y:S01]  /*6ef0*/  @!P0 ST.E.64 desc[UR44][R10.64], R40 ;  /* 0x000000280a008985 */ /* 0x0001e2000c101b2c */
[----:B------:R-:W-:Y:S02]  /*6f00*/  @!P5 LEA.HI R21, R21, R21, RZ, 0x1 ;  /* 0x000000151515d211 */ /* 0x000fe400078f08ff */
[----:B--2---:R-:W-:Y:S01]  /*6f10*/  @!P3 LOP3.LUT R15, R6, 0xfffffffe, RZ, 0xc0, !PT ;  /* 0xfffffffe060fb812 */ /* 0x004fe200078ec0ff */
[----:B------:R1:W-:Y:S01]  /*6f20*/  @!P1 ST.E.64 desc[UR44][R12.64], R44 ;  /* 0x0000002c0c009985 */ /* 0x0003e2000c101b2c */
[----:B---3--:R-:W-:Y:S01]  /*6f30*/  @!P4 LOP3.LUT R17, R20, 0xfffffffe, RZ, 0xc0, !PT ;  /* 0xfffffffe1411c812 */ /* 0x008fe200078ec0ff */
[C---:B------:R-:W-:Y:S01]  /*6f40*/  VIADD R6, R0.reuse, 0x70 ;  /* 0x0000007000067836 */ /* 0x040fe20000000000 */
[----:B------:R-:W-:Y:S01]  /*6f50*/  @!P5 LOP3.LUT R21, R21, 0xfffffffe, RZ, 0xc0, !PT ;  /* 0xfffffffe1515d812 */ /* 0x000fe200078ec0ff */
[----:B------:R-:W-:Y:S01]  /*6f60*/  VIADD R20, R0, 0x78 ;  /* 0x0000007800147836 */ /* 0x000fe20000000000 */
[----:B------:R-:W-:Y:S01]  /*6f70*/  @!P6 LOP3.LUT R19, R22, 0xfffffffe, RZ, 0xc0, !PT ;  /* 0xfffffffe1613e812 */ /* 0x000fe200078ec0ff */
[----:B------:R-:W-:Y:S01]  /*6f80*/  VIADD R22, R0, 0x88 ;  /* 0x0000008800167836 */ /* 0x000fe20000000000 */
[----:B------:R-:W-:-:S02]  /*6f90*/  ISETP.GE.AND P1, PT, R23, UR4, PT ;  /* 0x0000000417007c0c */ /* 0x000fc4000bf26270 */
[----:B------:R-:W-:Y:S01]  /*6fa0*/  ISETP.GE.AND P0, PT, R24, UR4, PT ;  /* 0x0000000418007c0c */ /* 0x000fe2000bf06270 */
[----:B0-----:R-:W-:Y:S01]  /*6fb0*/  @!P2 IMAD.WIDE R10, R5, 0x4, R2 ;  /* 0x00000004050aa825 */ /* 0x001fe200078e0202 */
[----:B------:R-:W-:-:S03]  /*6fc0*/  IADD3 R5, R0, 0x68, RZ ;  /* 0x0000006800057810 */ /* 0x000fc60007ffe0ff */
[--C-:B-1----:R-:W-:Y:S01]  /*6fd0*/  @!P3 IMAD.WIDE R12, R15, 0x4, R2.reuse ;  /* 0x000000040f0cb825 */ /* 0x102fe200078e0202 */
[----:B------:R0:W-:Y:S01]  /*6fe0*/  @!P2 ST.E.64 desc[UR44][R10.64], R48 ;  /* 0x000000300a00a985 */ /* 0x0001e2000c101b2c */
[----:B------:R-:W-:Y:S02]  /*6ff0*/  ISETP.GE.AND P2, PT, R5, UR4, PT ;  /* 0x0000000405007c0c */ /* 0x000fe4000bf46270 */
[--C-:B------:R-:W-:Y:S01]  /*7000*/  @!P4 IMAD.WIDE R14, R17, 0x4, R2.reuse ;  /* 0x00000004110ec825 */ /* 0x100fe200078e0202 */
[----:B------:R1:W-:Y:S01]  /*7010*/  @!P3 ST.E.64 desc[UR44][R12.64], R52 ;  /* 0x000000340c00b985 */ /* 0x0003e2000c101b2c */
[----:B------:R-:W-:Y:S02]  /*7020*/  ISETP.GE.AND P3, PT, R22, UR4, PT ;  /* 0x0000000416007c0c */ /* 0x000fe4000bf66270 */
[----:B------:R-:W-:Y:S01]  /*7030*/  @!P5 IMAD.WIDE R16, R21, 0x4, R2 ;  /* 0x000000041510d825 */ /* 0x000fe200078e0202 */
[----:B------:R2:W-:Y:S01]  /*7040*/  @!P4 ST.E.64 desc[UR44][R14.64], R56 ;  /* 0x000000380e00c985 */ /* 0x0005e2000c101b2c */
[----:B------:R-:W-:-:S02]  /*7050*/  @!P1 LEA.HI R23, R23, R23, RZ, 0x1 ;  /* 0x0000001717179211 */ /* 0x000fc400078f08ff */
[----:B------:R-:W-:Y:S01]  /*7060*/  @!P6 IMAD.WIDE R18, R19, 0x4, R2 ;  /* 0x000000041312e825 */ /* 0x000fe200078e0202 */
[----:B------:R3:W-:Y:S01]  /*7070*/  @!P5 ST.E.64 desc[UR44][R16.64], R60 ;  /* 0x0000003c1000d985 */ /* 0x0007e2000c101b2c */
[----:B------:R-:W-:Y:S02]  /*7080*/  ISETP.GE.AND P5, PT, R20, UR4, PT ;  /* 0x0000000414007c0c */ /* 0x000fe4000bfa6270 */
[----:B------:R-:W-:Y:S01]  /*7090*/  VIADD R21, R0, 0x80 ;  /* 0x0000008000157836 */ /* 0x000fe20000000000 */
[----:B------:R4:W-:Y:S01]  /*70a0*/  @!P6 ST.E.64 desc[UR44][R18.64], R64 ;  /* 0x000000401200e985 */ /* 0x0009e2000c101b2c */
[----:B------:R-:W-:Y:S02]  /*70b0*/  ISETP.GE.AND P6, PT, R6, UR4, PT ;  /* 0x0000000406007c0c */ /* 0x000fe4000bfc6270 */
[----:B------:R-:W-:Y:S02]  /*70c0*/  @!P0 LEA.HI R24, R24, R24, RZ, 0x1 ;  /* 0x0000001818188211 */ /* 0x000fe400078f08ff */
[----:B------:R-:W-:-:S02]  /*70d0*/  ISETP.GE.AND P4, PT, R21, UR4, PT ;  /* 0x0000000415007c0c */ /* 0x000fc4000bf86270 */
[----:B0-----:R-:W-:Y:S02]  /*70e0*/  @!P1 LOP3.LUT R11, R23, 0xfffffffe, RZ, 0xc0, !PT ;  /* 0xfffffffe170b9812 */ /* 0x001fe400078ec0ff */
[----:B-1----:R-:W-:Y:S01]  /*70f0*/  @!P0 LOP3.LUT R13, R24, 0xfffffffe, RZ, 0xc0, !PT ;  /* 0xfffffffe180d8812 */ /* 0x002fe200078ec0ff */
[----:B------:R-:W-:Y:S01]  /*7100*/  VIADD R24, R0, 0x98 ;  /* 0x0000009800187836 */ /* 0x000fe20000000000 */
[----:B------:R-:W-:Y:S01]  /*7110*/  @!P2 LEA.HI R5, R5, R5, RZ, 0x1 ;  /* 0x000000050505a211 */ /* 0x000fe200078f08ff */
[--C-:B------:R-:W-:Y:S01]  /*7120*/  @!P1 IMAD.WIDE R10, R11, 0x4, R2.reuse ;  /* 0x000000040b0a9825 */ /* 0x100fe200078e0202 */
[----:B------:R-:W-:Y:S02]  /*7130*/  @!P5 LEA.HI R20, R20, R20, RZ, 0x1 ;  /* 0x000000141414d211 */ /* 0x000fe400078f08ff */
[----:B------:R-:W-:Y:S01]  /*7140*/  @!P6 LEA.HI R6, R6, R6, RZ, 0x1 ;  /* 0x000000060606e211 */ /* 0x000fe200078f08ff */
[----:B------:R-:W-:Y:S01]  /*7150*/  @!P0 IMAD.WIDE R12, R13, 0x4, R2 ;  /* 0x000000040d0c8825 */ /* 0x000fe200078e0202 */
[----:B------:R-:W-:Y:S01]  /*7160*/  @!P2 LOP3.LUT R5, R5, 0xfffffffe, RZ, 0xc0, !PT ;  /* 0xfffffffe0505a812 */ /* 0x000fe200078ec0ff */
[----:B------:R0:W-:Y:S01]  /*7170*/  @!P1 ST.E.64 desc[UR44][R10.64], R68 ;  /* 0x000000440a009985 */ /* 0x0001e2000c101b2c */
[----:B------:R-:W-:-:S02]  /*7180*/  @!P4 LEA.HI R21, R21, R21, RZ, 0x1 ;  /* 0x000000151515c211 */ /* 0x000fc400078f08ff */
[----:B------:R-:W-:Y:S01]  /*7190*/  @!P3 LEA.HI R22, R22, R22, RZ, 0x1 ;  /* 0x000000161616b211 */ /* 0x000fe200078f08ff */
[----:B------:R1:W-:Y:S01]  /*71a0*/  @!P0 ST.E.64 desc[UR44][R12.64], R72 ;  /* 0x000000480c008985 */ /* 0x0003e2000c101b2c */
[----:B--2---:R-:W-:Y:S01]  /*71b0*/  @!P6 LOP3.LUT R15, R6, 0xfffffffe, RZ, 0xc0, !PT ;  /* 0xfffffffe060fe812 */ /* 0x004fe200078ec0ff */
[----:B------:R-:W-:Y:S01]  /*71c0*/  VIADD R6, R0, 0xa8 ;  /* 0x000000a800067836 */ /* 0x000fe20000000000 */
[----:B---3--:R-:W-:Y:S01]  /*71d0*/  @!P5 LOP3.LUT R17, R20, 0xfffffffe, RZ, 0xc0, !PT ;  /* 0xfffffffe1411d812 */ /* 0x008fe200078ec0ff */
[C---:B------:R-:W-:Y:S01]  /*71e0*/  VIADD R20, R0.reuse, 0xb0 ;  /* 0x000000b000147836 */ /* 0x040fe20000000000 */
[----:B------:R-:W-:Y:S02]  /*71f0*/  @!P4 LOP3.LUT R21, R21, 0xfffffffe, RZ, 0xc0, !PT ;  /* 0xfffffffe1515c812 */ /* 0x000fe400078ec0ff */
[----:B------:R-:W-:Y:S02]  /*7200*/  IADD3 R23, R0, 0x90, RZ ;  /* 0x0000009000177810 */ /* 0x000fe40007ffe0ff */
[----:B----4-:R-:W-:Y:S01]  /*7210*/  @!P3 LOP3.LUT R19, R22, 0xfffffffe, RZ, 0xc0, !PT ;  /* 0xfffffffe1613b812 */ /* 0x010fe200078ec0ff */
[----:B0-----:R-:W-:Y:S01]  /*7220*/  @!P2 IMAD.WIDE R10, R5, 0x4, R2 ;  /* 0x00000004050aa825 */ /* 0x001fe200078e0202 */
[----:B------:R-:W-:-:S02]  /*7230*/  ISETP.GE.AND P0, PT, R23, UR4, PT ;  /* 0x0000000417007c0c */ /* 0x000fc4000bf06270 */
[----:B------:R-:W-:Y:S01]  /*7240*/  ISETP.GE.AND P1, PT, R24, UR4, PT ;  /* 0x0000000418007c0c */ /* 0x000fe2000bf26270 */
[----:B------:R-:W-:Y:S01]  /*7250*/  VIADD R5, R0, 0xa0 ;  /* 0x000000a000057836 */ /* 0x000fe20000000000 */
[----:B------:R0:W-:Y:S01]  /*7260*/  @!P2 ST.E.64 desc[UR44][R10.64], R76 ;  /* 0x0000004c0a00a985 */ /* 0x0001e2000c101b2c */
[----:B-1----:R-:W-:-:S03]  /*7270*/  @!P6 IMAD.WIDE R12, R15, 0x4, R2 ;  /* 0x000000040f0ce825 */ /* 0x002fc600078e0202 */
[----:B------:R-:W-:Y:S01]  /*7280*/  ISETP.GE.AND P2, PT, R5, UR4, PT ;  /* 0x0000000405007c0c */ /* 0x000fe2000bf46270 */
[--C-:B------:R-:W-:Y:S01]  /*7290*/  @!P5 IMAD.WIDE R14, R17, 0x4, R2.reuse ;  /* 0x00000004110ed825 */ /* 0x100fe200078e0202 */
[----:B------:R1:W-:Y:S03]  /*72a0*/  @!P6 ST.E.64 desc[UR44][R12.64], R80 ;  /* 0x000000500c00e985 */ /* 0x0003e6000c101b2c */
[--C-:B------:R-:W-:Y:S01]  /*72b0*/  @!P4 IMAD.WIDE R16, R21, 0x4, R2.reuse ;  /* 0x000000041510c825 */ /* 0x100fe200078e0202 */
[----:B------:R2:W-:Y:S01]  /*72c0*/  @!P5 ST.E.64 desc[UR44][R14.64], R84 ;  /* 0x000000540e00d985 */ /* 0x0005e2000c101b2c */
[----:B------:R-:W-:Y:S02]  /*72d0*/  IADD3 R21, R0, 0xb8, RZ ;  /* 0x000000b800157810 */ /* 0x000fe40007ffe0ff */
[----:B------:R-:W-:Y:S01]  /*72e0*/  @!P3 IMAD.WIDE R18, R19, 0x4, R2 ;  /* 0x000000041312b825 */ /* 0x000fe200078e0202 */
[----:B------:R3:W-:Y:S01]  /*72f0*/  @!P4 ST.E.64 desc[UR44][R16.64], R88 ;  /* 0x000000581000c985 */ /* 0x0007e2000c101b2c */
[----:B------:R-:W-:-:S02]  /*7300*/  ISETP.GE.AND P4, PT, R20, UR4, PT ;  /* 0x0000000414007c0c */ /* 0x000fc4000bf86270 */
[----:B------:R-:W-:Y:S01]  /*7310*/  VIADD R22, R0, 0xc0 ;  /* 0x000000c000167836 */ /* 0x000fe20000000000 */
[----:B------:R4:W-:Y:S01]  /*7320*/  @!P3 ST.E.64 desc[UR44][R18.64], R92 ;  /* 0x0000005c1200b985 */ /* 0x0009e2000c101b2c */
[----:B------:R-:W-:Y:S02]  /*7330*/  ISETP.GE.AND P3, PT, R6, UR4, PT ;  /* 0x0000000406007c0c */ /* 0x000fe4000bf66270 */
[----:B------:R-:W-:Y:S02]  /*7340*/  ISETP.GE.AND P5, PT, R21, UR4, PT ;  /* 0x0000000415007c0c */ /* 0x000fe4000bfa6270 */
[----:B------:R-:W-:Y:S02]  /*7350*/  ISETP.GE.AND P6, PT, R22, UR4, PT ;  /* 0x0000000416007c0c */ /* 0x000fe4000bfc6270 */
[----:B------:R-:W-:Y:S02]  /*7360*/  @!P0 LEA.HI R23, R23, R23, RZ, 0x1 ;  /* 0x0000001717178211 */ /* 0x000fe400078f08ff */
[----:B------:R-:W-:-:S02]  /*7370*/  @!P1 LEA.HI R24, R24, R24, RZ, 0x1 ;  /* 0x0000001818189211 */ /* 0x000fc400078f08ff */
[----:B------:R-:W-:Y:S02]  /*7380*/  @!P2 LEA.HI R5, R5, R5, RZ, 0x1 ;  /* 0x000000050505a211 */ /* 0x000fe400078f08ff */
[----:B0-----:R-:W-:Y:S02]  /*7390*/  @!P0 LOP3.LUT R11, R23, 0xfffffffe, RZ, 0xc0, !PT ;  /* 0xfffffffe170b8812 */ /* 0x001fe400078ec0ff */
[----:B-1----:R-:W-:Y:S02]  /*73a0*/  @!P1 LOP3.LUT R13, R24, 0xfffffffe, RZ, 0xc0, !PT ;  /* 0xfffffffe180d9812 */ /* 0x002fe400078ec0ff */
[----:B------:R-:W-:Y:S01]  /*73b0*/  @!P2 LOP3.LUT R5, R5, 0xfffffffe, RZ, 0xc0, !PT ;  /* 0xfffffffe0505a812 */ /* 0x000fe200078ec0ff */
[--C-:B------:R-:W-:Y:S01]  /*73c0*/  @!P0 IMAD.WIDE R10, R11, 0x4, R2.reuse ;  /* 0x000000040b0a8825 */ /* 0x100fe200078e0202 */
[----:B------:R-:W-:Y:S02]  /*73d0*/  @!P3 LEA.HI R6, R6, R6, RZ, 0x1 ;  /* 0x000000060606b211 */ /* 0x000fe400078f08ff */
[----:B------:R-:W-:Y:S01]  /*73e0*/  @!P4 LEA.HI R20, R20, R20, RZ, 0x1 ;  /* 0x000000141414c211 */ /* 0x000fe200078f08ff */
[--C-:B------:R-:W-:Y:S01]  /*73f0*/  @!P1 IMAD.WIDE R12, R13, 0x4, R2.reuse ;  /* 0x000000040d0c9825 */ /* 0x100fe200078e0202 */
[----:B------:R-:W-:Y:S01]  /*7400*/  @!P6 LEA.HI R22, R22, R22, RZ, 0x1 ;  /* 0x000000161616e211 */ /* 0x000fe200078f08ff */
[----:B------:R0:W-:Y:S01]  /*7410*/  @!P0 ST.E.64 desc[UR44][R10.64], R96 ;  /* 0x000000600a008985 */ /* 0x0001e2000c101b2c */
[----:B------:R-:W-:Y:S01]  /*7420*/  @!P5 LEA.HI R21, R21, R21, RZ, 0x1 ;  /* 0x000000151515d211 */ /* 0x000fe200078f08ff */
[--C-:B--2---:R-:W-:Y:S01]  /*7430*/  @!P2 IMAD.WIDE R14, R5, 0x4, R2.reuse ;  /* 0x00000004050ea825 */ /* 0x104fe200078e0202 */
[----:B---3--:R-:W-:Y:S01]  /*7440*/  @!P3 LOP3.LUT R17, R6, 0xfffffffe, RZ, 0xc0, !PT ;  /* 0xfffffffe0611b812 */ /* 0x008fe200078ec0ff */
[----:B------:R1:W-:Y:S01]  /*7450*/  @!P1 ST.E.64 desc[UR44][R12.64], R100 ;  /* 0x000000640c009985 */ /* 0x0003e2000c101b2c */
[----:B----4-:R-:W-:Y:S01]  /*7460*/  @!P4 LOP3.LUT R19, R20, 0xfffffffe, RZ, 0xc0, !PT ;  /* 0xfffffffe1413c812 */ /* 0x010fe200078ec0ff */
[----:B------:R-:W-:Y:S01]  /*7470*/  VIADD R6, R0, 0xd0 ;  /* 0x000000d000067836 */ /* 0x000fe20000000000 */
[----:B------:R-:W-:Y:S01]  /*7480*/  @!P6 LOP3.LUT R5, R22, 0xfffffffe, RZ, 0xc0, !PT ;  /* 0xfffffffe1605e812 */ /* 0x000fe200078ec0ff */
[----:B------:R2:W-:Y:S01]  /*7490*/  @!P2 ST.E.64 desc[UR44][R14.64], R104 ;  /* 0x000000680e00a985 */ /* 0x0005e2000c101b2c */
[----:B------:R-:W-:Y:S01]  /*74a0*/  @!P5 LOP3.LUT R21, R21, 0xfffffffe, RZ, 0xc0, !PT ;  /* 0xfffffffe1515d812 */ /* 0x000fe200078ec0ff */
[----:B------:R-:W-:Y:S01]  /*74b0*/  VIADD R20, R0, 0xd8 ;  /* 0x000000d800147836 */ /* 0x000fe20000000000 */
[----:B------:R-:W-:Y:S01]  /*74c0*/  ISETP.GE.AND P1, PT, R6, UR4, PT ;  /* 0x0000000406007c0c */ /* 0x000fe2000bf26270 */
[----:B0-----:R-:W-:-:S03]  /*74d0*/  @!P3 IMAD.WIDE R10, R17, 0x4, R2 ;  /* 0x00000004110ab825 */ /* 0x001fc600078e0202 */
[----:B------:R-:W-:Y:S01]  /*74e0*/  ISETP.GE.AND P2, PT, R20, UR4, PT ;  /* 0x0000000414007c0c */ /* 0x000fe2000bf46270 */
[--C-:B-1----:R-:W-:Y:S01]  /*74f0*/  @!P4 IMAD.WIDE R12, R19, 0x4, R2.reuse ;  /* 0x00000004130cc825 */ /* 0x102fe200078e0202 */
[----:B------:R0:W-:Y:S03]  /*7500*/  @!P3 ST.E.64 desc[UR44][R10.64], R108 ;  /* 0x0000006c0a00b985 */ /* 0x0001e6000c101b2c */
[----:B------:R-:W-:Y:S01]  /*7510*/  @!P6 IMAD.WIDE R18, R5, 0x4, R2 ;  /* 0x000000040512e825 */ /* 0x000fe200078e0202 */
[----:B------:R1:W-:Y:S03]  /*7520*/  @!P4 ST.E.64 desc[UR44][R12.64], R112 ;  /* 0x000000700c00c985 */ /* 0x0003e6000c101b2c */
[----:B------:R-:W-:Y:S01]  /*7530*/  @!P1 LEA.HI R6, R6, R6, RZ, 0x1 ;  /* 0x0000000606069211 */ /* 0x000fe200078f08ff */
[----:B------:R-:W-:-:S02]  /*7540*/  VIADD R5, R0, 0xc8 ;  /* 0x000000c800057836 */ /* 0x000fc40000000000 */
[----:B------:R-:W-:Y:S01]  /*7550*/  @!P5 IMAD.WIDE R16, R21, 0x4, R2 ;  /* 0x000000041510d825 */ /* 0x000fe200078e0202 */
[C---:B------:R-:W-:Y:S02]  /*7560*/  IADD3 R21, R0.reuse, 0xe0, RZ ;  /* 0x000000e000157810 */ /* 0x040fe40007ffe0ff */
[----:B------:R-:W-:Y:S01]  /*7570*/  ISETP.GE.AND P0, PT, R5, UR4, PT ;  /* 0x0000000405007c0c */ /* 0x000fe2000bf06270 */
[C---:B--2---:R-:W-:Y:S01]  /*7580*/  VIADD R14, R0.reuse, 0xe8 ;  /* 0x000000e8000e7836 */ /* 0x044fe20000000000 */
[----:B------:R2:W-:Y:S01]  /*7590*/  @!P5 ST.E.64 desc[UR44][R16.64], R116 ;  /* 0x000000741000d985 */ /* 0x0005e2000c101b2c */
[C---:B------:R-:W-:Y:S01]  /*75a0*/  VIADD R15, R0.reuse, 0xf0 ;  /* 0x000000f0000f7836 */ /* 0x040fe20000000000 */
[----:B------:R-:W-:Y:S01]  /*75b0*/  ISETP.GE.AND P3, PT, R21, UR4, PT ;  /* 0x0000000415007c0c */ /* 0x000fe2000bf66270 */
[----:B0-----:R-:W-:Y:S01]  /*75c0*/  VIADD R11, R0, 0xf8 ;  /* 0x000000f8000b7836 */ /* 0x001fe20000000000 */
[----:B------:R0:W-:Y:S01]  /*75d0*/  @!P6 ST.E.64 desc[UR44][R18.64], R120 ;  /* 0x000000781200e985 */ /* 0x0001e2000c101b2c */
[----:B------:R-:W-:-:S02]  /*75e0*/  ISETP.GE.AND P4, PT, R14, UR4, PT ;  /* 0x000000040e007c0c */ /* 0x000fc4000bf86270 */
[----:B------:R-:W-:Y:S02]  /*75f0*/  ISETP.GE.AND P5, PT, R15, UR4, PT ;  /* 0x000000040f007c0c */ /* 0x000fe4000bfa6270 */
[----:B------:R-:W-:Y:S02]  /*7600*/  ISETP.GE.AND P6, PT, R11, UR4, PT ;  /* 0x000000040b007c0c */ /* 0x000fe4000bfc6270 */
[----:B------:R-:W-:Y:S02]  /*7610*/  @!P0 LEA.HI R5, R5, R5, RZ, 0x1 ;  /* 0x0000000505058211 */ /* 0x000fe400078f08ff */
[----:B------:R-:W-:Y:S02]  /*7620*/  @!P2 LEA.HI R20, R20, R20, RZ, 0x1 ;  /* 0x000000141414a211 */ /* 0x000fe400078f08ff */
[----:B------:R-:W-:Y:S02]  /*7630*/  @!P3 LEA.HI R21, R21, R21, RZ, 0x1 ;  /* 0x000000151515b211 */ /* 0x000fe400078f08ff */
[----:B------:R-:W-:-:S02]  /*7640*/  @!P0 LOP3.LUT R5, R5, 0xfffffffe, RZ, 0xc0, !PT ;  /* 0xfffffffe05058812 */ /* 0x000fc400078ec0ff */
[----:B------:R-:W-:Y:S02]  /*7650*/  @!P4 LEA.HI R14, R14, R14, RZ, 0x1 ;  /* 0x0000000e0e0ec211 */ /* 0x000fe400078f08ff */
[----:B------:R-:W-:Y:S02]  /*7660*/  @!P5 LEA.HI R10, R15, R15, RZ, 0x1 ;  /* 0x0000000f0f0ad211 */ /* 0x000fe400078f08ff */
[----:B------:R-:W-:Y:S02]  /*7670*/  @!P6 LEA.HI R11, R11, R11, RZ, 0x1 ;  /* 0x0000000b0b0be211 */ /* 0x000fe400078f08ff */
[----:B-1----:R-:W-:Y:S02]  /*7680*/  @!P1 LOP3.LUT R13, R6, 0xfffffffe, RZ, 0xc0, !PT ;  /* 0xfffffffe060d9812 */ /* 0x002fe400078ec0ff */
[----:B------:R-:W-:Y:S02]  /*7690*/  @!P2 LOP3.LUT R15, R20, 0xfffffffe, RZ, 0xc0, !PT ;  /* 0xfffffffe140fa812 */ /* 0x000fe400078ec0ff */
[----:B--2---:R-:W-:Y:S01]  /*76a0*/  @!P3 LOP3.LUT R17, R21, 0xfffffffe, RZ, 0xc0, !PT ;  /* 0xfffffffe1511b812 */ /* 0x004fe200078ec0ff */
[----:B------:R-:W-:Y:S01]  /*76b0*/  @!P1 IMAD.WIDE R12, R13, 0x4, R2 ;  /* 0x000000040d0c9825 */ /* 0x000fe200078e0202 */
[----:B0-----:R-:W-:-:S02]  /*76c0*/  @!P4 LOP3.LUT R19, R14, 0xfffffffe, RZ, 0xc0, !PT ;  /* 0xfffffffe0e13c812 */ /* 0x001fc400078ec0ff */
[----:B------:R-:W-:Y:S01]  /*76d0*/  @!P5 LOP3.LUT R21, R10, 0xfffffffe, RZ, 0xc0, !PT ;  /* 0xfffffffe0a15d812 */ /* 0x000fe200078ec0ff */
[----:B------:R-:W-:Y:S01]  /*76e0*/  @!P2 IMAD.WIDE R14, R15, 0x4, R2 ;  /* 0x000000040f0ea825 */ /* 0x000fe200078e0202 */
[----:B------:R-:W-:-:S03]  /*76f0*/  @!P6 LOP3.LUT R23, R11, 0xfffffffe, RZ, 0xc0, !PT ;  /* 0xfffffffe0b17e812 */ /* 0x000fc600078ec0ff */
[----:B------:R-:W-:-:S04]  /*7700*/  @!P0 IMAD.WIDE R10, R5, 0x4, R2 ;  /* 0x00000004050a8825 */ /* 0x000fc800078e0202 */
[--C-:B------:R-:W-:Y:S01]  /*7710*/  @!P3 IMAD.WIDE R16, R17, 0x4, R2.reuse ;  /* 0x000000041110b825 */ /* 0x100fe200078e0202 */
[----:B------:R1:W-:Y:S03]  /*7720*/  @!P0 ST.E.64 desc[UR44][R10.64], R124 ;  /* 0x0000007c0a008985 */ /* 0x0003e6000c101b2c */
[--C-:B------:R-:W-:Y:S01]  /*7730*/  @!P4 IMAD.WIDE R18, R19, 0x4, R2.reuse ;  /* 0x000000041312c825 */ /* 0x100fe200078e0202 */
[----:B------:R1:W-:Y:S03]  /*7740*/  @!P1 ST.E.64 desc[UR44][R12.64], R128 ;  /* 0x000000800c009985 */ /* 0x0003e6000c101b2c */
[--C-:B------:R-:W-:Y:S01]  /*7750*/  @!P5 IMAD.WIDE R20, R21, 0x4, R2.reuse ;  /* 0x000000041514d825 */ /* 0x100fe200078e0202 */
[----:B------:R1:W-:Y:S03]  /*7760*/  @!P2 ST.E.64 desc[UR44][R14.64], R132 ;  /* 0x000000840e00a985 */ /* 0x0003e6000c101b2c */
[----:B------:R-:W-:Y:S01]  /*7770*/  @!P6 IMAD.WIDE R2, R23, 0x4, R2 ;  /* 0x000000041702e825 */ /* 0x000fe200078e0202 */
[----:B------:R1:W-:Y:S04]  /*7780*/  @!P3 ST.E.64 desc[UR44][R16.64], R136 ;  /* 0x000000881000b985 */ /* 0x0003e8000c101b2c */
[----:B------:R1:W-:Y:S04]  /*7790*/  @!P4 ST.E.64 desc[UR44][R18.64], R140 ;  /* 0x0000008c1200c985 */ /* 0x0003e8000c101b2c */
[----:B------:R1:W-:Y:S04]  /*77a0*/  @!P5 ST.E.64 desc[UR44][R20.64], R144 ;  /* 0x000000901400d985 */ /* 0x0003e8000c101b2c */
[----:B------:R1:W-:Y:S02]  /*77b0*/  @!P6 ST.E.64 desc[UR44][R2.64], R148 ;  /* 0x000000940200e985 */ /* 0x0003e4000c101b2c */
.L_x_35:
[----:B------:R-:W-:Y:S05]  /*77c0*/  BSYNC B0 ;  /* 0x0000000000007941 */ /* 0x000fea0003800000 */
.L_x_34:
[----:B------:R-:W-:Y:S01]  /*77d0*/  ISETP.GE.AND P0, PT, R9, R8, PT ;  /* 0x000000080900720c */ /* 0x000fe20003f06270 */
[----:B-1--4-:R1:W2:Y:S04]  /*77e0*/  SHFL.IDX PT, R3, R7, 0x1, 0x1c1f ;  /* 0x003c1f0007037f89 */ /* 0x0122a800000e0000 */
[----:B---3--:R1:W3:Y:S08]  /*77f0*/  SHFL.IDX PT, R2, R4, 0x1, 0x1c1f ;  /* 0x003c1f0004027f89 */ /* 0x0082f000000e0000 */
[----:B-1----:R-:W-:Y:S05]  /*7800*/  @P0 BRA `(.L_x_10) ;  /* 0x0000004800cc0947 */ /* 0x002fea0003800000 */
[C---:B0-----:R-:W-:Y:S01]  /*7810*/  VIADD R4, R0.reuse, 0x8 ;  /* 0x0000000800047836 */ /* 0x041fe20000000000 */
[C---:B------:R-:W-:Y:S01]  /*7820*/  IADD3 R5, R0.reuse, 0x10, RZ ;  /* 0x0000001000057810 */ /* 0x040fe20007ffe0ff */
[----:B------:R-:W-:Y:S01]  /*7830*/  ULDC UR4, c[0x0][0xac8] ;  /* 0x0002b20000047ab9 */ /* 0x000fe20000000800 */
[C---:B------:R-:W-:Y:S01]  /*7840*/  VIADD R10, R0.reuse, 0x18 ;  /* 0x00000018000a7836 */ /* 0x040fe20000000000 */
[C---:B------:R-:W-:Y:S01]  /*7850*/  ISETP.GE.AND P0, PT, R0.reuse, UR4, PT ;  /* 0x0000000400007c0c */ /* 0x040fe2000bf06270 */
[----:B------:R-:W-:Y:S01]  /*7860*/  VIADD R11, R0, 0x20 ;  /* 0x00000020000b7836 */ /* 0x000fe20000000000 */
[----:B------:R-:W-:Y:S01]  /*7870*/  ISETP.GE.AND P1, PT, R4, UR4, PT ;  /* 0x0000000404007c0c */ /* 0x000fe2000bf26270 */
[C---:B------:R-:W-:Y:S01]  /*7880*/  VIADD R12, R0.reuse, 0x28 ;  /* 0x00000028000c7836 */ /* 0x040fe20000000000 */
[----:B------:R-:W-:Y:S01]  /*7890*/  ISETP.GE.AND P2, PT, R5, UR4, PT ;  /* 0x0000000405007c0c */ /* 0x000fe2000bf46270 */
[----:B------:R-:W-:Y:S01]  /*78a0*/  VIADD R13, R0, 0x30 ;  /* 0x00000030000d7836 */ /* 0x000fe20000000000 */
[----:B------:R-:W-:Y:S01]  /*78b0*/  ISETP.GE.AND P5, PT, R10, UR4, PT ;  /* 0x000000040a007c0c */ /* 0x000fe2000bfa6270 */
[C---:B------:R-:W-:Y:S01]  /*78c0*/  VIADD R15, R0.reuse, 0x40 ;  /* 0x00000040000f7836 */ /* 0x040fe20000000000 */
[----:B------:R-:W-:Y:S01]  /*78d0*/  ISETP.GE.AND P6, PT, R11, UR4, PT ;  /* 0x000000040b007c0c */ /* 0x000fe2000bfc6270 */
[C---:B------:R-:W-:Y:S01]  /*78e0*/  VIADD R16, R0.reuse, 0x48 ;  /* 0x0000004800107836 */ /* 0x040fe20000000000 */
[C---:B------:R-:W-:Y:S01]  /*78f0*/  IADD3 R14, R0.reuse, 0x38, RZ ;  /* 0x00000038000e7810 */ /* 0x040fe20007ffe0ff */
[C---:B------:R-:W-:Y:S01]  /*7900*/  VIADD R18, R0.reuse, 0x50 ;  /* 0x0000005000127836 */ /* 0x040fe20000000000 */
[----:B------:R-:W-:Y:S01]  /*7910*/  ISETP.GE.AND P3, PT, R15, UR4, PT ;  /* 0x000000040f007c0c */ /* 0x000fe2000bf66270 */
[----:B------:R-:W-:Y:S01]  /*7920*/  VIADD R19, R0, 0x58 ;  /* 0x0000005800137836 */ /* 0x000fe20000000000 */
[----:B------:R-:W-:Y:S01]  /*7930*/  ISETP.GE.AND P4, PT, R16, UR4, PT ;  /* 0x0000000410007c0c */ /* 0x000fe2000bf86270 */
[----:B------:R-:W-:Y:S01]  /*7940*/  VIADD R20, R0, 0x80 ;  /* 0x0000008000147836 */ /* 0x000fe20000000000 */
[----:B------:R-:W-:-:S02]  /*7950*/  @!P1 LEA.HI R4, R4, R4, RZ, 0x1 ;  /* 0x0000000404049211 */ /* 0x000fc400078f08ff */
[----:B------:R-:W-:Y:S02]  /*7960*/  @!P2 LEA.HI R5, R5, R5, RZ, 0x1 ;  /* 0x000000050505a211 */ /* 0x000fe400078f08ff */
[----:B------:R-:W-:Y:S02]  /*7970*/  @!P1 LOP3.LUT R7, R4, 0xfffffffe, RZ, 0xc0, !PT ;  /* 0xfffffffe04079812 */ /* 0x000fe400078ec0ff */
[----:B------:R-:W-:Y:S01]  /*7980*/  @!P2 LOP3.LUT R9, R5, 0xfffffffe, RZ, 0xc0, !PT ;  /* 0xfffffffe0509a812 */ /* 0x000fe200078ec0ff */
[--C-:B--23--:R-:W-:Y:S01]  /*7990*/  @!P0 IMAD.WIDE R4, R0, 0x4, R2.reuse ;  /* 0x0000000400048825 */ /* 0x10cfe200078e0202 */
[----:B------:R-:W-:Y:S02]  /*79a0*/  @!P5 LEA.HI R10, R10, R10, RZ, 0x1 ;  /* 0x0000000a0a0ad211 */ /* 0x000fe400078f08ff */
[----:B------:R-:W-:Y:S01]  /*79b0*/  @!P6 LEA.HI R11, R11, R11, RZ, 0x1 ;  /* 0x0000000b0b0be211 */ /* 0x000fe200078f08ff */
[----:B------:R-:W-:Y:S01]  /*79c0*/  @!P1 IMAD.WIDE R6, R7, 0x4, R2 ;  /* 0x0000000407069825 */ /* 0x000fe200078e0202 */
[----:B------:R0:W-:Y:S01]  /*79d0*/  @!P0 ST.E.64 desc[UR44][R4.64], R26 ;  /* 0x0000001a04008985 */ /* 0x0001e2000c101b2c */
[----:B------:R-:W-:-:S02]  /*79e0*/  ISETP.GE.AND P0, PT, R12, UR4, PT ;  /* 0x000000040c007c0c */ /* 0x000fc4000bf06270 */
[----:B------:R-:W-:Y:S01]  /*79f0*/  @!P2 IMAD.WIDE R8, R9, 0x4, R2 ;  /* 0x000000040908a825 */ /* 0x000fe200078e0202 */
[----:B------:R1:W-:Y:S01]  /*7a00*/  @!P1 ST.E.64 desc[UR44][R6.64], R30 ;  /* 0x0000001e06009985 */ /* 0x0003e2000c101b2c */
[----:B------:R-:W-:Y:S02]  /*7a10*/  ISETP.GE.AND P1, PT, R13, UR4, PT ;  /* 0x000000040d007c0c */ /* 0x000fe4000bf26270 */
[----:B------:R-:W-:Y:S01]  /*7a20*/  @!P3 LEA.HI R15, R15, R15, RZ, 0x1 ;  /* 0x0000000f0f0fb211 */ /* 0x000fe200078f08ff */
[----:B------:R2:W-:Y:S01]  /*7a30*/  @!P2 ST.E.64 desc[UR44][R8.64], R34 ;  /* 0x000000220800a985 */ /* 0x0005e2000c101b2c */
[----:B------:R-:W-:Y:S02]  /*7a40*/  ISETP.GE.AND P2, PT, R14, UR4, PT ;  /* 0x000000040e007c0c */ /* 0x000fe4000bf46270 */
[----:B------:R-:W-:Y:S02]  /*7a50*/  @!P4 LEA.HI R16, R16, R16, RZ, 0x1 ;  /* 0x000000101010c211 */ /* 0x000fe400078f08ff */
[----:B------:R-:W-:-:S02]  /*7a60*/  @!P3 LOP3.LUT R15, R15, 0xfffffffe, RZ, 0xc0, !PT ;  /* 0xfffffffe0f0fb812 */ /* 0x000fc400078ec0ff */
[----:B0-----:R-:W-:Y:S02]  /*7a70*/  @!P5 LOP3.LUT R5, R10, 0xfffffffe, RZ, 0xc0, !PT ;  /* 0xfffffffe0a05d812 */ /* 0x001fe400078ec0ff */
[----:B------:R-:W-:Y:S02]  /*7a80*/  @!P0 LEA.HI R12, R12, R12, RZ, 0x1 ;  /* 0x0000000c0c0c8211 */ /* 0x000fe400078f08ff */
[----:B-1----:R-:W-:Y:S01]  /*7a90*/  @!P6 LOP3.LUT R7, R11, 0xfffffffe, RZ, 0xc0, !PT ;  /* 0xfffffffe0b07e812 */ /* 0x002fe200078ec0ff */
[--C-:B------:R-:W-:Y:S01]  /*7aa0*/  @!P5 IMAD.WIDE R4, R5, 0x4, R2.reuse ;  /* 0x000000040504d825 */ /* 0x100fe200078e0202 */
[----:B------:R-:W-:Y:S02]  /*7ab0*/  @!P1 LEA.HI R13, R13, R13, RZ, 0x1 ;  /* 0x0000000d0d0d9211 */ /* 0x000fe400078f08ff */
[----:B------:R-:W-:Y:S01]  /*7ac0*/  @!P2 LEA.HI R14, R14, R14, RZ, 0x1 ;  /* 0x0000000e0e0ea211 */ /* 0x000fe200078f08ff */
[----:B------:R-:W-:Y:S01]  /*7ad0*/  @!P6 IMAD.WIDE R6, R7, 0x4, R2 ;  /* 0x000000040706e825 */ /* 0x000fe200078e0202 */
[----:B--2---:R-:W-:Y:S01]  /*7ae0*/  @!P0 LOP3.LUT R9, R12, 0xfffffffe, RZ, 0xc0, !PT ;  /* 0xfffffffe0c098812 */ /* 0x004fe200078ec0ff */
[----:B------:R0:W-:Y:S01]  /*7af0*/  @!P5 ST.E.64 desc[UR44][R4.64], R38 ;  /* 0x000000260400d985 */ /* 0x0001e2000c101b2c */
[----:B------:R-:W-:-:S02]  /*7b00*/  @!P1 LOP3.LUT R13, R13, 0xfffffffe, RZ, 0xc0, !PT ;  /* 0xfffffffe0d0d9812 */ /* 0x000fc400078ec0ff */
[----:B------:R-:W-:Y:S01]  /*7b10*/  @!P2 LOP3.LUT R11, R14, 0xfffffffe, RZ, 0xc0, !PT ;  /* 0xfffffffe0e0ba812 */ /* 0x000fe200078ec0ff */
[----:B------:R1:W-:Y:S01]  /*7b20*/  @!P6 ST.E.64 desc[UR44][R6.64], R42 ;  /* 0x0000002a0600e985 */ /* 0x0003e2000c101b2c */
[----:B------:R-:W-:Y:S01]  /*7b30*/  @!P4 LOP3.LUT R17, R16, 0xfffffffe, RZ, 0xc0, !PT ;  /* 0xfffffffe1011c812 */ /* 0x000fe200078ec0ff */
[----:B------:R-:W-:Y:S01]  /*7b40*/  VIADD R16, R0, 0x70 ;  /* 0x0000007000107836 */ /* 0x000fe20000000000 */
[----:B------:R-:W-:Y:S02]  /*7b50*/  ISETP.GE.AND P5, PT, R18, UR4, PT ;  /* 0x0000000412007c0c */ /* 0x000fe4000bfa6270 */
[----:B------:R-:W-:Y:S02]  /*7b60*/  ISETP.GE.AND P6, PT, R19, UR4, PT ;  /* 0x0000000413007c0c */ /* 0x000fe4000bfc6270 */
[----:B------:R-:W-:Y:S01]  /*7b70*/  IADD3 R14, R0, 0x60, RZ ;  /* 0x00000060000e7810 */ /* 0x000fe20007ffe0ff */
[----:B0-----:R-:W-:-:S04]  /*7b80*/  @!P0 IMAD.WIDE R4, R9, 0x4, R2 ;  /* 0x0000000409048825 */ /* 0x001fc800078e0202 */
[--C-:B-1----:R-:W-:Y:S01]  /*7b90*/  @!P1 IMAD.WIDE R6, R13, 0x4, R2.reuse ;  /* 0x000000040d069825 */ /* 0x102fe200078e0202 */
[----:B------:R0:W-:Y:S01]  /*7ba0*/  @!P0 ST.E.64 desc[UR44][R4.64], R46 ;  /* 0x0000002e04008985 */ /* 0x0001e2000c101b2c */
[----:B------:R-:W-:Y:S02]  /*7bb0*/  ISETP.GE.AND P0, PT, R20, UR4, PT ;  /* 0x0000000414007c0c */ /* 0x000fe4000bf06270 */
[--C-:B------:R-:W-:Y:S01]  /*7bc0*/  @!P2 IMAD.WIDE R8, R11, 0x4, R2.reuse ;  /* 0x000000040b08a825 */ /* 0x100fe200078e0202 */
[----:B------:R1:W-:Y:S01]  /*7bd0*/  @!P1 ST.E.64 desc[UR44][R6.64], R50 ;  /* 0x0000003206009985 */ /* 0x0003e2000c101b2c */
[----:B------:R-:W-:Y:S02]  /*7be0*/  @!P5 LEA.HI R18, R18, R18, RZ, 0x1 ;  /* 0x000000121212d211 */ /* 0x000fe400078f08ff */
[----:B------:R-:W-:Y:S01]  /*7bf0*/  @!P3 IMAD.WIDE R10, R15, 0x4, R2 ;  /* 0x000000040f0ab825 */ /* 0x000fe200078e0202 */
[----:B------:R2:W-:Y:S01]  /*7c00*/  @!P2 ST.E.64 desc[UR44][R8.64], R54 ;  /* 0x000000360800a985 */ /* 0x0005e2000c101b2c */
[----:B------:R-:W-:-:S02]  /*7c10*/  ISETP.GE.AND P2, PT, R16, UR4, PT ;  /* 0x0000000410007c0c */ /* 0x000fc4000bf46270 */
[----:B------:R-:W-:Y:S01]  /*7c20*/  @!P4 IMAD.WIDE R12, R17, 0x4, R2 ;  /* 0x00000004110cc825 */ /* 0x000fe200078e0202 */
[----:B------:R3:W-:Y:S01]  /*7c30*/  @!P3 ST.E.64 desc[UR44][R10.64], R58 ;  /* 0x0000003a0a00b985 */ /* 0x0007e2000c101b2c */
[----:B------:R-:W-:Y:S02]  /*7c40*/  @!P6 LEA.HI R19, R19, R19, RZ, 0x1 ;  /* 0x000000131313e211 */ /* 0x000fe400078f08ff */
[C---:B------:R-:W-:Y:S01]  /*7c50*/  VIADD R15, R0.reuse, 0x68 ;  /* 0x00000068000f7836 */ /* 0x040fe20000000000 */
[----:B------:R4:W-:Y:S01]  /*7c60*/  @!P4 ST.E.64 desc[UR44][R12.64], R62 ;  /* 0x0000003e0c00c985 */ /* 0x0009e2000c101b2c */
[----:B------:R-:W-:Y:S01]  /*7c70*/  VIADD R17, R0, 0x78 ;  /* 0x0000007800117836 */ /* 0x000fe20000000000 */
[----:B------:R-:W-:Y:S02]  /*7c80*/  ISETP.GE.AND P4, PT, R14, UR4, PT ;  /* 0x000000040e007c0c */ /* 0x000fe4000bf86270 */
[----:B------:R-:W-:Y:S02]  /*7c90*/  ISETP.GE.AND P3, PT, R15, UR4, PT ;  /* 0x000000040f007c0c */ /* 0x000fe4000bf66270 */
        /* <DEDUP_REMOVED lines=9> */
[----:B------:R-:W-:Y:S01]  /*7d30*/  @!P3 LEA.HI R15, R15, R15, RZ, 0x1 ;  /* 0x0000000f0f0fb211 */ /* 0x000fe200078f08ff */
[----:B------:R0:W-:Y:S01]  /*7d40*/  @!P5 ST.E.64 desc[UR44][R4.64], R66 ;  /* 0x000000420400d985 */ /* 0x0001e2000c101b2c */
[----:B------:R-:W-:-:S02]  /*7d50*/  @!P1 LEA.HI R17, R17, R17, RZ, 0x1 ;  /* 0x0000001111119211 */ /* 0x000fc400078f08ff */
[----:B--2---:R-:W-:Y:S01]  /*7d60*/  @!P4 LOP3.LUT R9, R14, 0xfffffffe, RZ, 0xc0, !PT ;  /* 0xfffffffe0e09c812 */ /* 0x004fe200078ec0ff */
[----:B------:R1:W-:Y:S01]  /*7d70*/  @!P6 ST.E.64 desc[UR44][R6.64], R70 ;  /* 0x000000460600e985 */ /* 0x0003e2000c101b2c */
[----:B------:R-:W-:Y:S01]  /*7d80*/  @!P3 LOP3.LUT R15, R15, 0xfffffffe, RZ, 0xc0, !PT ;  /* 0xfffffffe0f0fb812 */ /* 0x000fe200078ec0ff */
[----:B------:R-:W-:Y:S01]  /*7d90*/  VIADD R14, R0, 0x98 ;  /* 0x00000098000e7836 */ /* 0x000fe20000000000 */
[----:B---3--:R-:W-:Y:S01]  /*7da0*/  @!P2 LOP3.LUT R11, R16, 0xfffffffe, RZ, 0xc0, !PT ;  /* 0xfffffffe100ba812 */ /* 0x008fe200078ec0ff */
[----:B------:R-:W-:Y:S01]  /*7db0*/  VIADD R16, R0, 0xa8 ;  /* 0x000000a800107836 */ /* 0x000fe20000000000 */
[----:B------:R-:W-:Y:S02]  /*7dc0*/  @!P1 LOP3.LUT R17, R17, 0xfffffffe, RZ, 0xc0, !PT ;  /* 0xfffffffe11119812 */ /* 0x000fe400078ec0ff */
[----:B----4-:R-:W-:Y:S01]  /*7dd0*/  @!P0 LOP3.LUT R13, R20, 0xfffffffe, RZ, 0xc0, !PT ;  /* 0xfffffffe140d8812 */ /* 0x010fe200078ec0ff */
[C---:B------:R-:W-:Y:S01]  /*7de0*/  VIADD R20, R0.reuse, 0xb8 ;  /* 0x000000b800147836 */ /* 0x040fe20000000000 */
[----:B------:R-:W-:Y:S01]  /*7df0*/  IADD3 R18, R0, 0x88, RZ ;  /* 0x0000008800127810 */ /* 0x000fe20007ffe0ff */
[----:B0-----:R-:W-:Y:S01]  /*7e00*/  @!P4 IMAD.WIDE R4, R9, 0x4, R2 ;  /* 0x000000040904c825 */ /* 0x001fe200078e0202 */
[----:B------:R-:W-:-:S02]  /*7e10*/  ISETP.GE.AND P5, PT, R19, UR4, PT ;  /* 0x0000000413007c0c */ /* 0x000fc4000bfa6270 */
[----:B------:R-:W-:Y:S01]  /*7e20*/  ISETP.GE.AND P6, PT, R18, UR4, PT ;  /* 0x0000000412007c0c */ /* 0x000fe2000bfc6270 */
[--C-:B-1----:R-:W-:Y:S01]  /*7e30*/  @!P3 IMAD.WIDE R6, R15, 0x4, R2.reuse ;  /* 0x000000040f06b825 */ /* 0x102fe200078e0202 */
[----:B------:R0:W-:Y:S03]  /*7e40*/  @!P4 ST.E.64 desc[UR44][R4.64], R74 ;  /* 0x0000004a0400c985 */ /* 0x0001e6000c101b2c */
[--C-:B------:R-:W-:Y:S01]  /*7e50*/  @!P2 IMAD.WIDE R8, R11, 0x4, R2.reuse ;  /* 0x000000040b08a825 */ /* 0x100fe200078e0202 */
[----:B------:R1:W-:Y:S01]  /*7e60*/  @!P3 ST.E.64 desc[UR44][R6.64], R78 ;  /* 0x0000004e0600b985 */ /* 0x0003e2000c101b2c */
[----:B------:R-:W-:Y:S02]  /*7e70*/  ISETP.GE.AND P3, PT, R16, UR4, PT ;  /* 0x0000000410007c0c */ /* 0x000fe4000bf66270 */
[----:B------:R-:W-:Y:S01]  /*7e80*/  @!P1 IMAD.WIDE R10, R17, 0x4, R2 ;  /* 0x00000004110a9825 */ /* 0x000fe200078e0202 */
[----:B------:R2:W-:Y:S01]  /*7e90*/  @!P2 ST.E.64 desc[UR44][R8.64], R82 ;  /* 0x000000520800a985 */ /* 0x0005e2000c101b2c */
[----:B------:R-:W-:-:S02]  /*7ea0*/  IADD3 R17, R0, 0xb0, RZ ;  /* 0x000000b000117810 */ /* 0x000fc40007ffe0ff */
[----:B------:R-:W-:Y:S01]  /*7eb0*/  @!P0 IMAD.WIDE R12, R13, 0x4, R2 ;  /* 0x000000040d0c8825 */ /* 0x000fe200078e0202 */
[----:B------:R3:W-:Y:S01]  /*7ec0*/  @!P1 ST.E.64 desc[UR44][R10.64], R86 ;  /* 0x000000560a009985 */ /* 0x0007e2000c101b2c */
[----:B------:R-:W-:Y:S02]  /*7ed0*/  ISETP.GE.AND P2, PT, R17, UR4, PT ;  /* 0x0000000411007c0c */ /* 0x000fe4000bf46270 */
[----:B------:R-:W-:Y:S01]  /*7ee0*/  VIADD R15, R0, 0xa0 ;  /* 0x000000a0000f7836 */ /* 0x000fe20000000000 */
[----:B------:R4:W-:Y:S01]  /*7ef0*/  @!P0 ST.E.64 desc[UR44][R12.64], R90 ;  /* 0x0000005a0c008985 */ /* 0x0009e2000c101b2c */
[----:B------:R-:W-:Y:S02]  /*7f00*/  ISETP.GE.AND P0, PT, R14, UR4, PT ;  /* 0x000000040e007c0c */ /* 0x000fe4000bf06270 */
[----:B------:R-:W-:Y:S02]  /*7f10*/  ISETP.GE.AND P1, PT, R20, UR4, PT ;  /* 0x0000000414007c0c */ /* 0x000fe4000bf26270 */
[----:B------:R-:W-:-:S02]  /*7f20*/  ISETP.GE.AND P4, PT, R15, UR4, PT ;  /* 0x000000040f007c0c */ /* 0x000fc4000bf86270 */
[----:B------:R-:W-:Y:S02]  /*7f30*/  @!P6 LEA.HI R18, R18, R18, RZ, 0x1 ;  /* 0x000000121212e211 */ /* 0x000fe400078f08ff */
[----:B------:R-:W-:Y:S02]  /*7f40*/  @!P5 LEA.HI R19, R19, R19, RZ, 0x1 ;  /* 0x000000131313d211 */ /* 0x000fe400078f08ff */
[----:B0-----:R-:W-:Y:S01]  /*7f50*/  @!P6 LOP3.LUT R5, R18, 0xfffffffe, RZ, 0xc0, !PT ;  /* 0xfffffffe1205e812 */ /* 0x001fe200078ec0ff */
[C---:B------:R-:W-:Y:S01]  /*7f60*/  VIADD R18, R0.reuse, 0xc0 ;  /* 0x000000c000127836 */ /* 0x040fe20000000000 */
[----:B-1----:R-:W-:Y:S01]  /*7f70*/  @!P5 LOP3.LUT R7, R19, 0xfffffffe, RZ, 0xc0, !PT ;  /* 0xfffffffe1307d812 */ /* 0x002fe200078ec0ff */
[----:B------:R-:W-:Y:S01]  /*7f80*/  VIADD R19, R0, 0xc8 ;  /* 0x000000c800137836 */ /* 0x000fe20000000000 */
[----:B------:R-:W-:Y:S01]  /*7f90*/  @!P0 LEA.HI R14, R14, R14, RZ, 0x1 ;  /* 0x0000000e0e0e8211 */ /* 0x000fe200078f08ff */
[----:B------:R-:W-:Y:S01]  /*7fa0*/  @!P6 IMAD.WIDE R4, R5, 0x4, R2 ;  /* 0x000000040504e825 */ /* 0x000fe200078e0202 */
[----:B------:R-:W-:-:S02]  /*7fb0*/  @!P3 LEA.HI R16, R16, R16, RZ, 0x1 ;  /* 0x000000101010b211 */ /* 0x000fc400078f08ff */
[----:B------:R-:W-:Y:S01]  /*7fc0*/  @!P4 LEA.HI R15, R15, R15, RZ, 0x1 ;  /* 0x0000000f0f0fc211 */ /* 0x000fe200078f08ff */
[----:B------:R-:W-:Y:S01]  /*7fd0*/  @!P5 IMAD.WIDE R6, R7, 0x4, R2 ;  /* 0x000000040706d825 */ /* 0x000fe200078e0202 */
[----:B------:R-:W-:Y:S01]  /*7fe0*/  @!P2 LEA.HI R17, R17, R17, RZ, 0x1 ;  /* 0x000000111111a211 */ /* 0x000fe200078f08ff */
[----:B------:R0:W-:Y:S01]  /*7ff0*/  @!P6 ST.E.64 desc[UR44][R4.64], R94 ;  /* 0x0000005e0400e985 */ /* 0x0001e2000c101b2c */
[----:B------:R-:W-:Y:S02]  /*8000*/  @!P1 LEA.HI R20, R20, R20, RZ, 0x1 ;  /* 0x0000001414149211 */ /* 0x000fe400078f08ff */
[----:B--2---:R-:W-:Y:S01]  /*8010*/  @!P0 LOP3.LUT R9, R14, 0xfffffffe, RZ, 0xc0, !PT ;  /* 0xfffffffe0e098812 */ /* 0x004fe200078ec0ff */
[----:B------:R1:W-:Y:S01]  /*8020*/  @!P5 ST.E.64 desc[UR44][R6.64], R98 ;  /* 0x000000620600d985 */ /* 0x0003e2000c101b2c */
[----:B------:R-:W-:Y:S01]  /*8030*/  @!P4 LOP3.LUT R15, R15, 0xfffffffe, RZ, 0xc0, !PT ;  /* 0xfffffffe0f0fc812 */ /* 0x000fe200078ec0ff */
[----:B------:R-:W-:Y:S01]  /*8040*/  VIADD R14, R0, 0xd0 ;  /* 0x000000d0000e7836 */ /* 0x000fe20000000000 */
[----:B---3--:R-:W-:Y:S01]  /*8050*/  @!P3 LOP3.LUT R11, R16, 0xfffffffe, RZ, 0xc0, !PT ;  /* 0xfffffffe100bb812 */ /* 0x008fe200078ec0ff */
[----:B------:R-:W-:Y:S01]  /*8060*/  VIADD R16, R0, 0xe0 ;  /* 0x000000e000107836 */ /* 0x000fe20000000000 */
[----:B------:R-:W-:-:S02]  /*8070*/  @!P2 LOP3.LUT R17, R17, 0xfffffffe, RZ, 0xc0, !PT ;  /* 0xfffffffe1111a812 */ /* 0x000fc400078ec0ff */
[----:B----4-:R-:W-:Y:S01]  /*8080*/  @!P1 LOP3.LUT R13, R20, 0xfffffffe, RZ, 0xc0, !PT ;  /* 0xfffffffe140d9812 */ /* 0x010fe200078ec0ff */
[----:B------:R-:W-:Y:S01]  /*8090*/  VIADD R20, R0, 0xf0 ;  /* 0x000000f000147836 */ /* 0x000fe20000000000 */
[----:B------:R-:W-:Y:S01]  /*80a0*/  ISETP.GE.AND P5, PT, R18, UR4, PT ;  /* 0x0000000412007c0c */ /* 0x000fe2000bfa6270 */
[----:B0-----:R-:W-:Y:S01]  /*80b0*/  @!P0 IMAD.WIDE R4, R9, 0x4, R2 ;  /* 0x0000000409048825 */ /* 0x001fe200078e0202 */
[----:B------:R-:W-:-:S03]  /*80c0*/  ISETP.GE.AND P6, PT, R19, UR4, PT ;  /* 0x0000000413007c0c */ /* 0x000fc6000bfc6270 */
[--C-:B-1----:R-:W-:Y:S01]  /*80d0*/  @!P4 IMAD.WIDE R6, R15, 0x4, R2.reuse ;  /* 0x000000040f06c825 */ /* 0x102fe200078e0202 */
[----:B------:R0:W-:Y:S01]  /*80e0*/  @!P0 ST.E.64 desc[UR44][R4.64], R102 ;  /* 0x0000006604008985 */ /* 0x0001e2000c101b2c */
[----:B------:R-:W-:Y:S02]  /*80f0*/  IADD3 R15, R0, 0xd8, RZ ;  /* 0x000000d8000f7810 */ /* 0x000fe40007ffe0ff */
[--C-:B------:R-:W-:Y:S01]  /*8100*/  @!P3 IMAD.WIDE R8, R11, 0x4, R2.reuse ;  /* 0x000000040b08b825 */ /* 0x100fe200078e0202 */
[----:B------:R1:W-:Y:S01]  /*8110*/  @!P4 ST.E.64 desc[UR44][R6.64], R106 ;  /* 0x0000006a0600c985 */ /* 0x0003e2000c101b2c */
[----:B------:R-:W-:Y:S02]  /*8120*/  ISETP.GE.AND P0, PT, R14, UR4, PT ;  /* 0x000000040e007c0c */ /* 0x000fe4000bf06270 */
[----:B------:R-:W-:Y:S01]  /*8130*/  @!P2 IMAD.WIDE R10, R17, 0x4, R2 ;  /* 0x00000004110aa825 */ /* 0x000fe200078e0202 */
[----:B------:R2:W-:Y:S01]  /*8140*/  @!P3 ST.E.64 desc[UR44][R8.64], R110 ;  /* 0x0000006e0800b985 */ /* 0x0005e2000c101b2c */
[----:B------:R-:W-:-:S02]  /*8150*/  ISETP.GE.AND P4, PT, R20, UR4, PT ;  /* 0x0000000414007c0c */ /* 0x000fc4000bf86270 */
[----:B------:R-:W-:Y:S01]  /*8160*/  @!P1 IMAD.WIDE R12, R13, 0x4, R2 ;  /* 0x000000040d0c9825 */ /* 0x000fe200078e0202 */
[----:B------:R3:W-:Y:S01]  /*8170*/  @!P2 ST.E.64 desc[UR44][R10.64], R114 ;  /* 0x000000720a00a985 */ /* 0x0007e2000c101b2c */
[----:B------:R-:W-:Y:S02]  /*8180*/  ISETP.GE.AND P2, PT, R16, UR4, PT ;  /* 0x0000000410007c0c */ /* 0x000fe4000bf46270 */
[C---:B------:R-:W-:Y:S01]  /*8190*/  VIADD R17, R0.reuse, 0xe8 ;  /* 0x000000e800117836 */ /* 0x040fe20000000000 */
[----:B------:R4:W-:Y:S01]  /*81a0*/  @!P1 ST.E.64 desc[UR44][R12.64], R118 ;  /* 0x000000760c009985 */ /* 0x0009e2000c101b2c */
[----:B------:R-:W-:Y:S01]  /*81b0*/  ISETP.GE.AND P1, PT, R15, UR4, PT ;  /* 0x000000040f007c0c */ /* 0x000fe2000bf26270 */
[----:B------:R-:W-:Y:S01]  /*81c0*/  VIADD R0, R0, 0xf8 ;  /* 0x000000f800007836 */ /* 0x000fe20000000000 */
[----:B------:R-:W-:Y:S02]  /*81d0*/  @!P5 LEA.HI R18, R18, R18, RZ, 0x1 ;  /* 0x000000121212d211 */ /* 0x000fe400078f08ff */
[----:B------:R-:W-:-:S02]  /*81e0*/  ISETP.GE.AND P3, PT, R17, UR4, PT ;  /* 0x0000000411007c0c */ /* 0x000fc4000bf66270 */
[----:B------:R-:W-:Y:S02]  /*81f0*/  @!P6 LEA.HI R19, R19, R19, RZ, 0x1 ;  /* 0x000000131313e211 */ /* 0x000fe400078f08ff */
[----:B0-----:R-:W-:Y:S02]  /*8200*/  @!P5 LOP3.LUT R5, R18, 0xfffffffe, RZ, 0xc0, !PT ;  /* 0xfffffffe1205d812 */ /* 0x001fe400078ec0ff */
[----:B-1----:R-:W-:Y:S02]  /*8210*/  @!P6 LOP3.LUT R7, R19, 0xfffffffe, RZ, 0xc0, !PT ;  /* 0xfffffffe1307e812 */ /* 0x002fe400078ec0ff */
        /* <DEDUP_REMOVED lines=10> */
[----:B------:R-:W-:Y:S02]  /*82c0*/  @!P1 LOP3.LUT R15, R15, 0xfffffffe, RZ, 0xc0, !PT ;  /* 0xfffffffe0f0f9812 */ /* 0x000fe400078ec0ff */
[----:B---3--:R-:W-:Y:S02]  /*82d0*/  @!P2 LOP3.LUT R11, R16, 0xfffffffe, RZ, 0xc0, !PT ;  /* 0xfffffffe100ba812 */ /* 0x008fe400078ec0ff */
[----:B------:R-:W-:Y:S02]  /*82e0*/  @!P3 LOP3.LUT R17, R17, 0xfffffffe, RZ, 0xc0, !PT ;  /* 0xfffffffe1111b812 */ /* 0x000fe400078ec0ff */
[----:B----4-:R-:W-:Y:S01]  /*82f0*/  @!P4 LOP3.LUT R13, R20, 0xfffffffe, RZ, 0xc0, !PT ;  /* 0xfffffffe140dc812 */ /* 0x010fe200078ec0ff */
[----:B0-----:R-:W-:-:S04]  /*8300*/  @!P0 IMAD.WIDE R4, R9, 0x4, R2 ;  /* 0x0000000409048825 */ /* 0x001fc800078e0202 */
[--C-:B-1----:R-:W-:Y:S01]  /*8310*/  @!P1 IMAD.WIDE R6, R15, 0x4, R2.reuse ;  /* 0x000000040f069825 */ /* 0x102fe200078e0202 */
[----:B------:R0:W-:Y:S01]  /*8320*/  @!P0 ST.E.64 desc[UR44][R4.64], R130 ;  /* 0x0000008204008985 */ /* 0x0001e2000c101b2c */
[----:B------:R-:W-:Y:S02]  /*8330*/  ISETP.GE.AND P0, PT, R0, UR4, PT ;  /* 0x0000000400007c0c */ /* 0x000fe4000bf06270 */
[--C-:B------:R-:W-:Y:S01]  /*8340*/  @!P2 IMAD.WIDE R8, R11, 0x4, R2.reuse ;  /* 0x000000040b08a825 */ /* 0x100fe200078e0202 */
[----:B------:R0:W-:Y:S03]  /*8350*/  @!P1 ST.E.64 desc[UR44][R6.64], R134 ;  /* 0x0000008606009985 */ /* 0x0001e6000c101b2c */
[--C-:B------:R-:W-:Y:S01]  /*8360*/  @!P3 IMAD.WIDE R10, R17, 0x4, R2.reuse ;  /* 0x00000004110ab825 */ /* 0x100fe200078e0202 */
[----:B------:R0:W-:Y:S03]  /*8370*/  @!P2 ST.E.64 desc[UR44][R8.64], R138 ;  /* 0x0000008a0800a985 */ /* 0x0001e6000c101b2c */
[----:B------:R-:W-:Y:S01]  /*8380*/  @!P4 IMAD.WIDE R12, R13, 0x4, R2 ;  /* 0x000000040d0cc825 */ /* 0x000fe200078e0202 */
[----:B------:R0:W-:Y:S04]  /*8390*/  @!P3 ST.E.64 desc[UR44][R10.64], R142 ;  /* 0x0000008e0a00b985 */ /* 0x0001e8000c101b2c */
[----:B------:R0:W-:Y:S01]  /*83a0*/  @!P4 ST.E.64 desc[UR44][R12.64], R146 ;  /* 0x000000920c00c985 */ /* 0x0001e2000c101b2c */
[----:B------:R-:W-:Y:S05]  /*83b0*/  @P0 BRA `(.L_x_10) ;  /* 0x0000003c00e00947 */ /* 0x000fea0003800000 */
[----:B------:R-:W-:-:S04]  /*83c0*/  LEA.HI R0, R0, R0, RZ, 0x1 ;  /* 0x0000000000007211 */ /* 0x000fc800078f08ff */
[----:B0-----:R-:W-:-:S05]  /*83d0*/  LOP3.LUT R5, R0, 0xfffffffe, RZ, 0xc0, !PT ;  /* 0xfffffffe00057812 */ /* 0x001fca00078ec0ff */
[----:B------:R-:W-:-:S05]  /*83e0*/  IMAD.WIDE R2, R5, 0x4, R2 ;  /* 0x0000000405027825 */ /* 0x000fca00078e0202 */
[----:B------:R0:W-:Y:S01]  /*83f0*/  ST.E.64 desc[UR44][R2.64], R150 ;  /* 0x0000009602007985 */ /* 0x0001e2000c101b2c */
[----:B------:R-:W-:Y:S05]  /*8400*/  BRA `(.L_x_10) ;  /* 0x0000003c00cc7947 */ /* 0x000fea0003800000 */
.L_x_33:
[----:B------:R-:W0:Y:S02]  /*8410*/  S2R R0, SR_TID.X ;  /* 0x0000000000007919 */ /* 0x000e240000002100 */
[----:B0-----:R-:W-:-:S04]  /*8420*/  IADD3 R2, R0, -0x80, RZ ;  /* 0xffffff8000027810 */ /* 0x001fc80007ffe0ff */
[----:B------:R-:W-:-:S13]  /*8430*/  ISETP.GT.AND P0, PT, R2, 0x7f, PT ;  /* 0x0000007f0200780c */ /* 0x000fda0003f04270 */
[----:B------:R-:W-:Y:S05]  /*8440*/  @P0 BRA `(.L_x_10) ;  /* 0x0000003c00bc0947 */ /* 0x000fea0003800000 */
[----:B------:R-:W0:Y:S01]  /*8450*/  S2R R3, SR_CTAID.X ;  /* 0x0000000000037919 */ /* 0x000e220000002500 */
[----:B------:R-:W1:Y:S01]  /*8460*/  LDC R6, c[0x0][0xbe8] ;  /* 0x0002fa00ff067b82 */ /* 0x000e620000000800 */
[----:B------:R-:W-:Y:S01]  /*8470*/  ULDC UR4, c[0x0][0xa88] ;  /* 0x0002a20000047ab9 */ /* 0x000fe20000000800 */
[----:B0-----:R-:W-:Y:S02]  /*8480*/  IMAD R0, R3, 0x80, R0 ;  /* 0x0000008003007824 */ /* 0x001fe400078e0200 */
[----:B-1----:R-:W-:Y:S02]  /*8490*/  IMAD R3, R6, UR4, RZ ;  /* 0x0000000406037c24 */ /* 0x002fe4000f8e02ff */
[----:B------:R-:W-:-:S05]  /*84a0*/  VIADD R0, R0, 0xffffff80 ;  /* 0xffffff8000007836 */ /* 0x000fca0000000000 */
[----:B------:R-:W-:-:S13]  /*84b0*/  ISETP.GE.AND P0, PT, R0, R3, PT ;  /* 0x000000030000720c */ /* 0x000fda0003f06270 */
[----:B------:R-:W-:Y:S05]  /*84c0*/  @P0 BRA `(.L_x_10) ;  /* 0x0000003c009c0947 */ /* 0x000fea0003800000 */
[----:B------:R-:W-:Y:S01]  /*84d0*/  ISETP.NE.AND P0, PT, R6, 0x1, PT ;  /* 0x000000010600780c */ /* 0x000fe20003f05270 */
[----:B------:R-:W0:Y:S01]  /*84e0*/  S2UR UR7, SR_CTAID.Z ;  /* 0x00000000000779c3 */ /* 0x000e220000002700 */
[----:B------:R-:W-:Y:S01]  /*84f0*/  USHF.R.S32.HI UR6, URZ, 0x1f, UR36 ;  /* 0x0000001f3f067899 */ /* 0x000fe20008011424 */
[----:B------:R-:W-:Y:S01]  /*8500*/  IMAD.MOV.U32 R5, RZ, RZ, R0 ;  /* 0x000000ffff057224 */ /* 0x000fe200078e0000 */
[----:B------:R-:W-:Y:S02]  /*8510*/  ULDC.64 UR8, c[0x0][0xbd0] ;  /* 0x0002f40000087ab9 */ /* 0x000fe40000000a00 */
[----:B------:R-:W-:Y:S02]  /*8520*/  UIMAD UR6, UR6, UR8, URZ ;  /* 0x00000008060672a4 */ /* 0x000fe4000f8e023f */
[----:B------:R-:W-:Y:S01]  /*8530*/  UIMAD.WIDE.U32 UR4, UR36, UR8, URZ ;  /* 0x00000008240472a5 */ /* 0x000fe2000f8e003f */
[----:B------:R-:W1:Y:S01]  /*8540*/  LDC.64 R10, c[0x0][0xbd8] ;  /* 0x0002f600ff0a7b82 */ /* 0x000e620000000a00 */
[----:B------:R-:W-:-:S04]  /*8550*/  UIMAD UR6, UR36, UR9, UR6 ;  /* 0x00000009240672a4 */ /* 0x000fc8000f8e0206 */
[----:B------:R-:W-:Y:S02]  /*8560*/  UIADD3 UR6, UR5, UR6, URZ ;  /* 0x0000000605067290 */ /* 0x000fe4000fffe03f */
[----:B------:R-:W-:Y:S01]  /*8570*/  MOV R3, UR5 ;  /* 0x0000000500037c02 */ /* 0x000fe20008000f00 */
[----:B------:R-:W-:Y:S01]  /*8580*/  IMAD.U32 R2, RZ, RZ, UR4 ;  /* 0x00000004ff027e24 */ /* 0x000fe2000f8e00ff */
[----:B------:R-:W2:Y:S01]  /*8590*/  @P0 LDC R7, c[0x0][0xbec] ;  /* 0x0002fb00ff070b82 */ /* 0x000ea20000000800 */
[----:B------:R-:W-:Y:S01]  /*85a0*/  ULDC.64 UR4, c[0x0][0xbe0] ;  /* 0x0002f80000047ab9 */ /* 0x000fe20000000a00 */
[----:B------:R-:W-:-:S06]  /*85b0*/  IMAD.U32 R3, RZ, RZ, UR6 ;  /* 0x00000006ff037e24 */ /* 0x000fcc000f8e00ff */
[----:B------:R-:W3:Y:S01]  /*85c0*/  @P0 LDC R9, c[0x0][0xbf0] ;  /* 0x0002fc00ff090b82 */ /* 0x000ee20000000800 */
[----:B0-----:R-:W-:-:S07]  /*85d0*/  USHF.R.S32.HI UR8, URZ, 0x1f, UR7 ;  /* 0x0000001f3f087899 */ /* 0x001fce0008011407 */
[----:B------:R-:W0:Y:S01]  /*85e0*/  S2UR UR10, SR_CTAID.Y ;  /* 0x00000000000a79c3 */ /* 0x000e220000002600 */
[C---:B-1----:R-:W-:Y:S02]  /*85f0*/  IMAD R12, R10.reuse, UR8, RZ ;  /* 0x000000080a0c7c24 */ /* 0x042fe4000f8e02ff */
[----:B------:R-:W-:-:S04]  /*8600*/  IMAD.WIDE.U32 R2, R10, UR7, R2 ;  /* 0x000000070a027c25 */ /* 0x000fc8000f8e0002 */
[----:B------:R-:W-:Y:S01]  /*8610*/  IMAD R11, R11, UR7, R12 ;  /* 0x000000070b0b7c24 */ /* 0x000fe2000f8e020c */
[----:B------:R-:W0:Y:S01]  /*8620*/  LDC R8, c[0x0][0xc50] ;  /* 0x00031400ff087b82 */ /* 0x000e220000000800 */
[----:B--2---:R-:W-:-:S04]  /*8630*/  @P0 IMAD.HI.U32 R4, R0, R7, RZ ;  /* 0x0000000700040227 */ /* 0x004fc800078e00ff */
[----:B------:R-:W-:Y:S02]  /*8640*/  IMAD R7, RZ, RZ, -UR36 ;  /* 0x80000024ff077e24 */ /* 0x000fe4000f8e02ff */
[----:B------:R-:W-:Y:S01]  /*8650*/  IMAD.IADD R3, R11, 0x1, R3 ;  /* 0x000000010b037824 */ /* 0x000fe200078e0203 */
[----:B---3--:R-:W-:Y:S01]  /*8660*/  @P0 SHF.R.U32.HI R5, RZ, R9, R4 ;  /* 0x00000009ff050219 */ /* 0x008fe20000011604 */
[----:B0-----:R-:W-:-:S04]  /*8670*/  IMAD R9, R8, R7, UR10 ;  /* 0x0000000a08097e24 */ /* 0x001fc8000f8e0207 */
[----:B------:R-:W-:Y:S02]  /*8680*/  IMAD.MOV R7, RZ, RZ, -R5 ;  /* 0x000000ffff077224 */ /* 0x000fe400078e0a05 */
[----:B------:R-:W-:Y:S01]  /*8690*/  IMAD.WIDE.U32 R2, R9, UR4, R2 ;  /* 0x0000000409027c25 */ /* 0x000fe2000f8e0002 */
[----:B------:R-:W-:-:S03]  /*86a0*/  SHF.R.S32.HI R4, RZ, 0x1f, R9 ;  /* 0x0000001fff047819 */ /* 0x000fc60000011409 */
[----:B------:R-:W-:Y:S01]  /*86b0*/  IMAD R7, R6, R7, R0 ;  /* 0x0000000706077224 */ /* 0x000fe200078e0200 */
[----:B------:R-:W-:Y:S01]  /*86c0*/  IADD3 R2, P0, R5, R2, RZ ;  /* 0x0000000205027210 */ /* 0x000fe20007f1e0ff */
[----:B------:R-:W-:-:S03]  /*86d0*/  IMAD R4, R4, UR4, RZ ;  /* 0x0000000404047c24 */ /* 0x000fc6000f8e02ff */
[----:B------:R-:W-:Y:S01]  /*86e0*/  SHF.R.S32.HI R0, RZ, 0x1f, R7 ;  /* 0x0000001fff007819 */ /* 0x000fe20000011407 */
[----:B------:R-:W-:Y:S01]  /*86f0*/  IMAD R4, R9, UR5, R4 ;  /* 0x0000000509047c24 */ /* 0x000fe2000f8e0204 */
[----:B------:R-:W-:Y:S01]  /*8700*/  SHF.R.S32.HI R9, RZ, 0x1f, R5 ;  /* 0x0000001fff097819 */ /* 0x000fe20000011405 */
[----:B------:R-:W-:Y:S02]  /*8710*/  ULDC.64 UR4, c[0x0][0xbc8] ;  /* 0x0002f20000047ab9 */ /* 0x000fe40000000a00 */
[----:B------:R-:W-:Y:S01]  /*8720*/  IMAD R0, R0, UR4, RZ ;  /* 0x0000000400007c24 */ /* 0x000fe2000f8e02ff */
[----:B------:R-:W-:-:S03]  /*8730*/  IADD3.X R3, R9, R3, R4, P0, !PT ;  /* 0x0000000309037210 */ /* 0x000fc600007fe404 */
[C---:B------:R-:W-:Y:S02]  /*8740*/  IMAD R5, R7.reuse, UR5, R0 ;  /* 0x0000000507057c24 */ /* 0x040fe4000f8e0200 */
[----:B------:R-:W-:Y:S01]  /*8750*/  IMAD.WIDE.U32 R2, R7, UR4, R2 ;  /* 0x0000000407027c25 */ /* 0x000fe2000f8e0002 */
[----:B------:R-:W-:-:S04]  /*8760*/  ULDC.64 UR4, c[0x0][0xba8] ;  /* 0x0002ea0000047ab9 */ /* 0x000fc80000000a00 */
[----:B------:R-:W-:Y:S02]  /*8770*/  IADD3 R3, R3, R5, RZ ;  /* 0x0000000503037210 */ /* 0x000fe40007ffe0ff */
[----:B------:R-:W-:-:S04]  /*8780*/  LEA R4, P0, R2, UR4, 0x2 ;  /* 0x0000000402047c11 */ /* 0x000fc8000f8010ff */
[----:B------:R-:W-:Y:S01]  /*8790*/  LEA.HI.X R5, R2, UR5, R3, 0x2, P0 ;  /* 0x0000000502057c11 */ /* 0x000fe200080f1403 */
[----:B------:R-:W-:-:S05]  /*87a0*/  IMAD.MOV.U32 R3, RZ, RZ, -0x800000 ;  /* 0xff800000ff037424 */ /* 0x000fca00078e00ff */
[----:B------:R4:W-:Y:S01]  /*87b0*/  STG.E desc[UR44][R4.64], R3 ;  /* 0x0000000304007986 */ /* 0x0009e2000c10192c */
[----:B------:R-:W-:Y:S05]  /*87c0*/  BRA `(.L_x_10) ;  /* 0x0000003800dc7947 */ /* 0x000fea0003800000 */
.L_x_8:
[----:B------:R-:W-:-:S08]  /*87d0*/  NOP ;  /* 0x0000000000007918 */ /* 0x000fd00000000000 */
[----:B------:R-:W0:-:S00]  /*87e0*/  USETMAXREG.DEALLOC.CTAPOOL 0x18 ;  /* 0x00000018000079c8 */ /* 0x000e0000080e0500 */
[----:B0-----:R-:W-:Y:S01]  /*87f0*/  LOP3.LUT R19, R0, 0x3, RZ, 0xc0, !PT ;  /* 0x0000000300137812 */ /* 0x001fe200078ec0ff */
[----:B------:R-:W0:Y:S05]  /*8800*/  S2R R17, SR_CTAID.Z ;  /* 0x0000000000117919 */ /* 0x000e2a0000002700 */
[----:B------:R-:W1:Y:S01]  /*8810*/  S2UR UR6, SR_CTAID.Y ;  /* 0x00000000000679c3 */ /* 0x000e620000002600 */
[----:B------:R-:W2:Y:S02]  /*8820*/  SHFL.IDX PT, R0, R19, RZ, 0x1f ;  /* 0x00001fff13007589 */ /* 0x000ea400000e0000 */
[----:B--2---:R-:W-:-:S13]  /*8830*/  ISETP.NE.AND P0, PT, R0, RZ, PT ;  /* 0x000000ff0000720c */ /* 0x004fda0003f05270 */
[----:B01----:R-:W-:Y:S05]  /*8840*/  @!P0 BRA `(.L_x_36) ;  /* 0x0000000000288947 */ /* 0x003fea0003800000 */
[----:B------:R-:W-:Y:S01]  /*8850*/  ULDC UR7, c[0x0][0xc50] ;  /* 0x0003140000077ab9 */ /* 0x000fe20000000800 */
[----:B------:R-:W-:Y:S01]  /*8860*/  UMOV UR36, UR6 ;  /* 0x0000000600247c82 */ /* 0x000fe20008000000 */
[----:B------:R-:W-:-:S06]  /*8870*/  UISETP.NE.AND UP0, UPT, UR7, 0x1, UPT ;  /* 0x000000010700788c */ /* 0x000fcc000bf05270 */
[----:B------:R-:W-:-:S13]  /*8880*/  PLOP3.LUT P0, PT, PT, PT, UP0, 0x80, 0x0 ;  /* 0x000000000000781c */ /* 0x000fda0003f0f008 */
[----:B------:R-:W-:Y:S05]  /*8890*/  @!P0 BRA `(.L_x_37) ;  /* 0x0000000000308947 */ /* 0x000fea0003800000 */
[----:B------:R-:W-:Y:S01]  /*88a0*/  ULDC UR4, c[0x0][0xc54] ;  /* 0x0003150000047ab9 */ /* 0x000fe20000000800 */
[----:B------:R-:W-:Y:S01]  /*88b0*/  ULDC UR36, c[0x0][0xc58] ;  /* 0x0003160000247ab9 */ /* 0x000fe20000000800 */
[----:B------:R-:W-:-:S04]  /*88c0*/  UIMAD.WIDE.U32 UR4, UR6, UR4, URZ ;  /* 0x00000004060472a5 */ /* 0x000fc8000f8e003f */
[----:B------:R-:W-:Y:S01]  /*88d0*/  USHF.R.U32.HI UR36, URZ, UR36, UR5 ;  /* 0x000000243f247299 */ /* 0x000fe20008011605 */
[----:B------:R-:W-:Y:S11]  /*88e0*/  BRA `(.L_x_37) ;  /* 0x00000000001c7947 */ /* 0x000ff60003800000 */
.L_x_36:
[----:B------:R-:W-:Y:S01]  /*88f0*/  ULDC UR7, c[0x0][0xc50] ;  /* 0x0003140000077ab9 */ /* 0x000fe20000000800 */
[----:B------:R-:W-:Y:S01]  /*8900*/  UMOV UR36, UR6 ;  /* 0x0000000600247c82 */ /* 0x000fe20008000000 */
[----:B------:R-:W-:-:S11]  /*8910*/  UISETP.NE.AND UP0, UPT, UR7, 0x1, UPT ;  /* 0x000000010700788c */ /* 0x000fd6000bf05270 */
[----:B------:R-:W-:Y:S01]  /*8920*/  @UP0 ULDC UR4, c[0x0][0xc54] ;  /* 0x0003150000040ab9 */ /* 0x000fe20000000800 */
[----:B------:R-:W-:Y:S01]  /*8930*/  @UP0 ULDC UR8, c[0x0][0xc58] ;  /* 0x0003160000080ab9 */ /* 0x000fe20000000800 */
[----:B------:R-:W-:-:S04]  /*8940*/  UIMAD.WIDE.U32 UR4, UR6, UR4, URZ ;  /* 0x00000004060472a5 */ /* 0x000fc8000f8e003f */
[----:B------:R-:W-:-:S12]  /*8950*/  @UP0 USHF.R.U32.HI UR36, URZ, UR8, UR5 ;  /* 0x000000083f240299 */ /* 0x000fd80008011605 */
.L_x_37:
[----:B------:R-:W-:Y:S01]  /*8960*/  ISETP.GE.AND P0, PT, R17, RZ, PT ;  /* 0x000000ff1100720c */ /* 0x000fe20003f06270 */
[----:B------:R-:W-:Y:S01]  /*8970*/  UIADD3 UR4, -UR36, URZ, URZ ;  /* 0x0000003f24047290 */ /* 0x000fe2000fffe13f */
[----:B------:R-:W-:Y:S02]  /*8980*/  IMAD.MOV.U32 R0, RZ, RZ, 0x1 ;  /* 0x00000001ff007424 */ /* 0x000fe400078e00ff */
[----:B------:R-:W-:Y:S01]  /*8990*/  IMAD.MOV.U32 R6, RZ, RZ, RZ ;  /* 0x000000ffff067224 */ /* 0x000fe200078e00ff */
[----:B------:R-:W-:Y:S01]  /*89a0*/  UIMAD UR6, UR7, UR4, UR6 ;  /* 0x00000004070672a4 */ /* 0x000fe2000f8e0206 */
[----:B------:R-:W-:-:S07]  /*89b0*/  IMAD.MOV.U32 R9, RZ, RZ, 0x1 ;  /* 0x00000001ff097424 */ /* 0x000fce00078e00ff */
[----:B------:R-:W-:Y:S05]  /*89c0*/  @!P0 BRA `(.L_x_38) ;  /* 0x00000034009c8947 */ /* 0x000fea0003800000 */
[----:B------:R-:W-:Y:S01]  /*89d0*/  ULDC.64 UR4, c[0x0][0x418] ;  /* 0x0001060000047ab9 */ /* 0x000fe20000000a00 */
[----:B------:R-:W-:Y:S02]  /*89e0*/  ULOP3.LUT UR41, UR6, 0xffff, URZ, 0xc0, !UPT ;  /* 0x0000ffff06297892 */ /* 0x000fe4000f8ec03f */
[----:B------:R-:W-:Y:S01]  /*89f0*/  UISETP.NE.U32.AND UP0, UPT, UR4, URZ, UPT ;  /* 0x0000003f0400728c */ /* 0x000fe2000bf05070 */
[----:B------:R-:W-:Y:S02]  /*8a00*/  UMOV UR43, URZ ;  /* 0x0000003f002b7c82 */ /* 0x000fe40008000000 */
[----:B------:R-:W-:Y:S01]  /*8a10*/  ULDC UR4, c[0x0][0x424] ;  /* 0x0001090000047ab9 */ /* 0x000fe20000000800 */
[----:B------:R-:W-:-:S03]  /*8a20*/  UISETP.NE.AND.EX UP0, UPT, UR5, URZ, UPT, UP0 ;  /* 0x0000003f0500728c */ /* 0x000fc6000bf05300 */
[----:B------:R-:W-:Y:S01]  /*8a30*/  ULDC UR5, c[0x0][0x2f0] ;  /* 0x0000bc0000057ab9 */ /* 0x000fe20000000800 */
[----:B------:R-:W-:-:S04]  /*8a40*/  USEL UR4, UR4, 0x1, UP0 ;  /* 0x0000000104047887 */ /* 0x000fc80008000000 */
[----:B------:R-:W-:-:S04]  /*8a50*/  UIMAD UR4, UR4, UR5, URZ ;  /* 0x00000005040472a4 */ /* 0x000fc8000f8e023f */
[----:B------:R-:W-:Y:S02]  /*8a60*/  UISETP.GE.AND UP0, UPT, UR4, 0x1, UPT ;  /* 0x000000010400788c */ /* 0x000fe4000bf06270 */
[----:B------:R-:W-:-:S04]  /*8a70*/  UIADD3 UR5, UR4, 0x5f, URZ ;  /* 0x0000005f04057890 */ /* 0x000fc8000fffe03f */
[----:B------:R-:W-:Y:S01]  /*8a80*/  PLOP3.LUT P0, PT, PT, PT, UP0, 0x80, 0x0 ;  /* 0x000000000000781c */ /* 0x000fe20003f0f008 */
[----:B------:R-:W-:-:S04]  /*8a90*/  UIMAD.WIDE UR4, UR5, 0x2aaaaaab, URZ ;  /* 0x2aaaaaab050478a5 */ /* 0x000fc8000f8e023f */
[----:B------:R-:W-:-:S04]  /*8aa0*/  USHF.R.U32.HI UR39, URZ, 0x1f, UR5 ;  /* 0x0000001f3f277899 */ /* 0x000fc80008011605 */
[----:B------:R-:W-:-:S04]  /*8ab0*/  ULEA.HI.SX32 UR39, UR5, UR39, 0x1c ;  /* 0x0000002705277291 */ /* 0x000fc8000f8fe23f */
[----:B------:R-:W-:Y:S08]  /*8ac0*/  @!P0 BRA `(.L_x_39) ;  /* 0x0000000000908947 */ /* 0x000ff00003800000 */
[----:B------:R-:W-:Y:S01]  /*8ad0*/  USHF.R.U32.HI UR6, URZ, 0x10, UR6 ;  /* 0x000000103f067899 */ /* 0x000fe20008011606 */
[----:B------:R-:W-:-:S03]  /*8ae0*/  UMOV UR4, URZ ;  /* 0x0000003f00047c82 */ /* 0x000fc60008000000 */
[----:B------:R-:W-:-:S11]  /*8af0*/  UISETP.NE.AND UP0, UPT, UR6, URZ, UPT ;  /* 0x0000003f0600728c */ /* 0x000fd6000bf05270 */
[----:B------:R-:W-:Y:S02]  /*8b00*/  @!UP0 ULDC UR6, c[0x0][0x9f0] ;  /* 0x00027c0000068ab9 */ /* 0x000fe40000000800 */
[----:B------:R-:W-:Y:S01]  /*8b10*/  MOV R4, UR6 ;  /* 0x0000000600047c02 */ /* 0x000fe20008000f00 */
[----:B------:R-:W-:-:S03]  /*8b20*/  UIADD3 UR7, UR39, -0x1, UR6 ;  /* 0xffffffff27077890 */ /* 0x000fc6000fffe006 */
[-C--:B------:R-:W-:Y:S02]  /*8b30*/  IABS R2, R4.reuse ;  /* 0x0000000400027213 */ /* 0x080fe40000000000 */
[----:B------:R-:W-:Y:S01]  /*8b40*/  IABS R5, R4 ;  /* 0x0000000400057213 */ /* 0x000fe20000000000 */
[----:B------:R-:W-:Y:S01]  /*8b50*/  IMAD.U32 R4, RZ, RZ, UR7 ;  /* 0x00000007ff047e24 */ /* 0x000fe2000f8e00ff */
[----:B------:R-:W-:Y:S01]  /*8b60*/  R2UR UR11, R2 ;  /* 0x00000000020b72ca */ /* 0x000fe200000e0000 */
[----:B------:R-:W-:Y:S02]  /*8b70*/  ULOP3.LUT UR7, UR7, UR6, URZ, 0x3c, !UPT ;  /* 0x0000000607077292 */ /* 0x000fe4000f8e3c3f */
[----:B------:R-:W-:-:S10]  /*8b80*/  IMAD.MOV R5, RZ, RZ, -R5 ;  /* 0x000000ffff057224 */ /* 0x000fd400078e0a05 */
[----:B------:R-:W0:Y:S08]  /*8b90*/  I2F.RP R2, UR11 ;  /* 0x0000000b00027d06 */ /* 0x000e300008209400 */
[----:B0-----:R-:W0:Y:S02]  /*8ba0*/  MUFU.RCP R2, R2 ;  /* 0x0000000200027308 */ /* 0x001e240000001000 */
[----:B0-----:R-:W-:Y:S01]  /*8bb0*/  VIADD R3, R2, 0xffffffe ;  /* 0x0ffffffe02037836 */ /* 0x001fe20000000000 */
[----:B------:R-:W-:Y:S01]  /*8bc0*/  IABS R2, R4 ;  /* 0x0000000400027213 */ /* 0x000fe20000000000 */
[----:B------:R-:W-:-:S03]  /*8bd0*/  IMAD.MOV.U32 R4, RZ, RZ, R5 ;  /* 0x000000ffff047224 */ /* 0x000fc600078e0005 */
[----:B------:R-:W-:Y:S01]  /*8be0*/  R2UR UR9, R2 ;  /* 0x00000000020972ca */ /* 0x000fe200000e0000 */
[----:B------:R-:W0:Y:S01]  /*8bf0*/  F2I.FTZ.U32.TRUNC.NTZ R3, R3 ;  /* 0x0000000300037305 */ /* 0x000e22000021f000 */
[----:B------:R-:W-:Y:S02]  /*8c00*/  R2UR UR10, R4 ;  /* 0x00000000040a72ca */ /* 0x000fe400000e0000 */
[----:B0-----:R-:W-:-:S13]  /*8c10*/  R2UR UR5, R3 ;  /* 0x00000000030572ca */ /* 0x001fda00000e0000 */
[----:B------:R-:W-:-:S04]  /*8c20*/  UIADD3 UR8, URZ, -UR5, URZ ;  /* 0x800000053f087290 */ /* 0x000fc8000fffe03f */
[----:B------:R-:W-:-:S04]  /*8c30*/  UIMAD UR8, UR8, UR11, URZ ;  /* 0x0000000b080872a4 */ /* 0x000fc8000f8e023f */
[----:B------:R-:W-:-:S04]  /*8c40*/  UIMAD.WIDE.U32 UR4, UR5, UR8, UR4 ;  /* 0x00000008050472a5 */ /* 0x000fc8000f8e0004 */
[----:B------:R-:W-:-:S04]  /*8c50*/  UIMAD.WIDE.U32 UR4, UR5, UR9, URZ ;  /* 0x00000009050472a5 */ /* 0x000fc8000f8e003f */
[----:B------:R-:W-:-:S04]  /*8c60*/  UIMAD UR4, UR5, UR10, UR9 ;  /* 0x0000000a050472a4 */ /* 0x000fc8000f8e0209 */
[----:B------:R-:W-:-:S11]  /*8c70*/  UISETP.GT.U32.AND UP1, UPT, UR11, UR4, UPT ;  /* 0x000000040b00728c */ /* 0x000fd6000bf24070 */
[----:B------:R-:W-:Y:S02]  /*8c80*/  @!UP1 UIADD3 UR4, UR4, -UR11, URZ ;  /* 0x8000000b04049290 */ /* 0x000fe4000fffe03f */
[----:B------:R-:W-:Y:S02]  /*8c90*/  @!UP1 UIADD3 UR5, UR5, 0x1, URZ ;  /* 0x0000000105059890 */ /* 0x000fe4000fffe03f */
[----:B------:R-:W-:Y:S02]  /*8ca0*/  UISETP.GE.U32.AND UP0, UPT, UR4, UR11, UPT ;  /* 0x0000000b0400728c */ /* 0x000fe4000bf06070 */
[----:B------:R-:W-:-:S09]  /*8cb0*/  UISETP.GE.AND UP1, UPT, UR7, URZ, UPT ;  /* 0x0000003f0700728c */ /* 0x000fd2000bf26270 */
[----:B------:R-:W-:Y:S02]  /*8cc0*/  @UP0 UIADD3 UR5, UR5, 0x1, URZ ;  /* 0x0000000105050890 */ /* 0x000fe4000fffe03f */
[----:B------:R-:W-:Y:S02]  /*8cd0*/  UISETP.NE.AND UP0, UPT, UR6, URZ, UPT ;  /* 0x0000003f0600728c */ /* 0x000fe4000bf05270 */
[----:B------:R-:W-:-:S09]  /*8ce0*/  @!UP1 UIADD3 UR5, -UR5, URZ, URZ ;  /* 0x0000003f05059290 */ /* 0x000fd2000fffe13f */
[----:B------:R-:W-:-:S07]  /*8cf0*/  @!UP0 ULOP3.LUT UR5, URZ, UR6, URZ, 0x33, !UPT ;  /* 0x000000063f058292 */ /* 0x000fce000f8e333f */
[----:B------:R-:W-:-:S05]  /*8d00*/  UMOV UR43, UR5 ;  /* 0x00000005002b7c82 */ /* 0x000fca0008000000 */
.L_x_39:
[----:B------:R-:W-:Y:S01]  /*8d10*/  UIMAD UR40, UR41, UR43, URZ ;  /* 0x0000002b292872a4 */ /* 0x000fe2000f8e023f */
[----:B------:R-:W-:Y:S01]  /*8d20*/  MOV R2, UR39 ;  /* 0x0000002700027c02 */ /* 0x000fe20008000f00 */
[----:B------:R-:W-:Y:S02]  /*8d30*/  IMAD.MOV.U32 R6, RZ, RZ, RZ ;  /* 0x000000ffff067224 */ /* 0x000fe400078e00ff */
[----:B------:R-:W-:Y:S02]  /*8d40*/  IMAD.MOV.U32 R9, RZ, RZ, 0x1 ;  /* 0x00000001ff097424 */ /* 0x000fe400078e00ff */
[----:B------:R-:W-:-:S05]  /*8d50*/  IMAD.U32 R3, RZ, RZ, UR40 ;  /* 0x00000028ff037e24 */ /* 0x000fca000f8e00ff */
[----:B------:R-:W-:-:S04]  /*8d60*/  VIADDMNMX R18, R3, UR43, R2, PT ;  /* 0x0000002b03127c46 */ /* 0x000fc8000b800102 */
[----:B------:R-:W-:Y:S01]  /*8d70*/  ISETP.GT.AND P0, PT, R18, UR40, PT ;  /* 0x0000002812007c0c */ /* 0x000fe2000bf04270 */
[----:B------:R0:W-:-:S12]  /*8d80*/  STL [R1+0x8], R18 ;  /* 0x0000081201007387 */ /* 0x0001d80000100800 */
[----:B0-----:R-:W-:Y:S05]  /*8d90*/  @!P0 BRA `(.L_x_38) ;  /* 0x0000003000a88947 */ /* 0x001fea0003800000 */
[----:B------:R-:W0:Y:S01]  /*8da0*/  S2UR UR4, SR_CgaCtaId ;  /* 0x00000000000479c3 */ /* 0x000e220000008800 */
[----:B------:R-:W-:Y:S02]  /*8db0*/  UMOV UR38, 0x400 ;  /* 0x0000040000267882 */ /* 0x000fe40000000000 */
[----:B0-----:R-:W-:-:S04]  /*8dc0*/  ULEA UR38, UR4, UR38, 0x18 ;  /* 0x0000002604267291 */ /* 0x001fc8000f8ec03f */
[----:B------:R-:W-:-:S04]  /*8dd0*/  UIADD3 UR4, UR38, 0x1c400, URZ ;  /* 0x0001c40026047890 */ /* 0x000fc8000fffe03f */
[----:B------:R-:W-:-:S06]  /*8de0*/  ULOP3.LUT UP0, URZ, UR4, 0x3ff, URZ, 0xc0, !UPT ;  /* 0x000003ff043f7892 */ /* 0x000fcc000f80c03f */
[----:B------:R-:W-:-:S13]  /*8df0*/  PLOP3.LUT P0, PT, PT, PT, UP0, 0x80, 0x0 ;  /* 0x000000000000781c */ /* 0x000fda0003f0f008 */
[----:B------:R-:W-:Y:S05]  /*8e00*/  @!P0 BRA `(.L_x_40) ;  /* 0x0000000000408947 */ /* 0x000fea0003800000 */
[----:B------:R-:W-:Y:S01]  /*8e10*/  MOV R2, 0x0 ;  /* 0x0000000000027802 */ /* 0x000fe20000000f00 */
[----:B------:R-:W-:Y:S01]  /*8e20*/  ULDC.64 UR6, c[0x4][0x98] ;  /* 0x0100260000067ab9 */ /* 0x000fe20000000a00 */
[----:B------:R-:W-:Y:S01]  /*8e30*/  ULDC.64 UR8, c[0x4][0xa0] ;  /* 0x0100280000087ab9 */ /* 0x000fe20000000a00 */
[----:B------:R-:W-:Y:S01]  /*8e40*/  ULDC.64 UR4, c[0x4][0x8] ;  /* 0x0100020000047ab9 */ /* 0x000fe20000000a00 */
[----:B------:R-:W-:Y:S01]  /*8e50*/  IMAD.U32 R4, RZ, RZ, UR6 ;  /* 0x00000006ff047e24 */ /* 0x000fe2000f8e00ff */
[----:B------:R-:W-:Y:S01]  /*8e60*/  MOV R5, UR7 ;  /* 0x0000000700057c02 */ /* 0x000fe20008000f00 */
[----:B------:R-:W0:Y:S01]  /*8e70*/  LDC.64 R2, c[0x4][R2] ;  /* 0x0100000002027b82 */ /* 0x000e220000000a00 */
[----:B------:R-:W-:Y:S01]  /*8e80*/  IMAD.U32 R6, RZ, RZ, UR8 ;  /* 0x00000008ff067e24 */ /* 0x000fe2000f8e00ff */
[----:B------:R-:W-:Y:S01]  /*8e90*/  MOV R8, 0x70 ;  /* 0x0000007000087802 */ /* 0x000fe20000000f00 */
[----:B------:R-:W-:Y:S02]  /*8ea0*/  IMAD.U32 R7, RZ, RZ, UR9 ;  /* 0x00000009ff077e24 */ /* 0x000fe4000f8e00ff */
[----:B------:R-:W-:-:S02]  /*8eb0*/  IMAD.U32 R10, RZ, RZ, UR4 ;  /* 0x00000004ff0a7e24 */ /* 0x000fc4000f8e00ff */
[----:B------:R-:W-:Y:S02]  /*8ec0*/  IMAD.U32 R11, RZ, RZ, UR5 ;  /* 0x00000005ff0b7e24 */ /* 0x000fe4000f8e00ff */
[----:B------:R-:W-:Y:S02]  /*8ed0*/  IMAD.MOV.U32 R12, RZ, RZ, 0x1 ;  /* 0x00000001ff0c7424 */ /* 0x000fe400078e00ff */
[----:B------:R-:W-:-:S07]  /*8ee0*/  IMAD.MOV.U32 R13, RZ, RZ, RZ ;  /* 0x000000ffff0d7224 */ /* 0x000fce00078e00ff */
[----:B------:R-:W-:-:S07]  /*8ef0*/  LEPC R20, `(.L_x_40) ;  /* 0x000000001014794e */ /* 0x000fce0000000000 */
[----:B0-----:R-:W-:Y:S05]  /*8f00*/  CALL.ABS.NOINC R2 ;  /* 0x0000000002007343 */ /* 0x001fea0003c00000 */
.L_x_40:
        /* <DEDUP_REMOVED lines=8> */
[----:B------:R0:W1:Y:S01]  /*8f90*/  LDC.64 R2, c[0x4][R16] ;  /* 0x0100000010027b82 */ /* 0x0000620000000a00 */
[----:B------:R-:W-:Y:S01]  /*8fa0*/  IMAD.U32 R4, RZ, RZ, UR6 ;  /* 0x00000006ff047e24 */ /* 0x000fe2000f8e00ff */
[----:B------:R-:W-:Y:S01]  /*8fb0*/  MOV R6, UR8 ;  /* 0x0000000800067c02 */ /* 0x000fe20008000f00 */
[----:B------:R-:W-:Y:S01]  /*8fc0*/  IMAD.U32 R5, RZ, RZ, UR7 ;  /* 0x00000007ff057e24 */ /* 0x000fe2000f8e00ff */
[----:B------:R-:W-:Y:S01]  /*8fd0*/  MOV R12, 0x1 ;  /* 0x00000001000c7802 */ /* 0x000fe20000000f00 */
[----:B------:R-:W-:Y:S02]  /*8fe0*/  IMAD.U32 R7, RZ, RZ, UR9 ;  /* 0x00000009ff077e24 */ /* 0x000fe4000f8e00ff */
[----:B------:R-:W-:-:S02]  /*8ff0*/  IMAD.U32 R10, RZ, RZ, UR4 ;  /* 0x00000004ff0a7e24 */ /* 0x000fc4000f8e00ff */
[----:B------:R-:W-:Y:S02]  /*9000*/  IMAD.U32 R11, RZ, RZ, UR5 ;  /* 0x00000005ff0b7e24 */ /* 0x000fe4000f8e00ff */
[----:B------:R-:W-:Y:S02]  /*9010*/  IMAD.MOV.U32 R8, RZ, RZ, 0x70 ;  /* 0x00000070ff087424 */ /* 0x000fe400078e00ff */
[----:B0-----:R-:W-:-:S07]  /*9020*/  IMAD.MOV.U32 R13, RZ, RZ, RZ ;  /* 0x000000ffff0d7224 */ /* 0x001fce00078e00ff */
[----:B------:R-:W-:-:S07]  /*9030*/  LEPC R20, `(.L_x_42) ;  /* 0x000000001014794e */ /* 0x000fce0000000000 */
[----:B-1----:R-:W-:Y:S05]  /*9040*/  CALL.ABS.NOINC R2 ;  /* 0x0000000002007343 */ /* 0x002fea0003c00000 */
.L_x_42:
[----:B------:R0:W1:Y:S01]  /*9050*/  LDC.64 R2, c[0x4][R16] ;  /* 0x0100000010027b82 */ /* 0x0000620000000a00 */
[----:B------:R-:W-:Y:S01]  /*9060*/  ULDC.64 UR6, c[0x4][0x98] ;  /* 0x0100260000067ab9 */ /* 0x000fe20000000a00 */
[----:B------:R-:W-:Y:S01]  /*9070*/  ULDC.64 UR8, c[0x4][0xa0] ;  /* 0x0100280000087ab9 */ /* 0x000fe20000000a00 */
[----:B------:R-:W-:Y:S01]  /*9080*/  ULDC.64 UR4, c[0x4][0x18] ;  /* 0x0100060000047ab9 */ /* 0x000fe20000000a00 */
[----:B------:R-:W-:Y:S01]  /*9090*/  IMAD.U32 R4, RZ, RZ, UR6 ;  /* 0x00000006ff047e24 */ /* 0x000fe2000f8e00ff */
[----:B------:R-:W-:Y:S01]  /*90a0*/  MOV R7, UR9 ;  /* 0x0000000900077c02 */ /* 0x000fe20008000f00 */
[----:B------:R-:W-:Y:S01]  /*90b0*/  IMAD.U32 R5, RZ, RZ, UR7 ;  /* 0x00000007ff057e24 */ /* 0x000fe2000f8e00ff */
[----:B------:R-:W-:Y:S01]  /*90c0*/  MOV R13, RZ ;  /* 0x000000ff000d7202 */ /* 0x000fe20000000f00 */
[----:B------:R-:W-:Y:S02]  /*90d0*/  IMAD.U32 R6, RZ, RZ, UR8 ;  /* 0x00000008ff067e24 */ /* 0x000fe4000f8e00ff */
[----:B------:R-:W-:-:S02]  /*90e0*/  IMAD.U32 R10, RZ, RZ, UR4 ;  /* 0x00000004ff0a7e24 */ /* 0x000fc4000f8e00ff */
[----:B------:R-:W-:Y:S02]  /*90f0*/  IMAD.U32 R11, RZ, RZ, UR5 ;  /* 0x00000005ff0b7e24 */ /* 0x000fe4000f8e00ff */
[----:B------:R-:W-:Y:S02]  /*9100*/  IMAD.MOV.U32 R8, RZ, RZ, 0x70 ;  /* 0x00000070ff087424 */ /* 0x000fe400078e00ff */
[----:B0-----:R-:W-:-:S07]  /*9110*/  IMAD.MOV.U32 R12, RZ, RZ, 0x1 ;  /* 0x00000001ff0c7424 */ /* 0x001fce00078e00ff */
[----:B------:R-:W-:-:S07]  /*9120*/  LEPC R20, `(.L_x_41) ;  /* 0x000000001014794e */ /* 0x000fce0000000000 */
[----:B-1----:R-:W-:Y:S05]  /*9130*/  CALL.ABS.NOINC R2 ;  /* 0x0000000002007343 */ /* 0x002fea0003c00000 */
.L_x_41:
[----:B------:R-:W0:Y:S02]  /*9140*/  LDC.64 R2, c[0x0][0x9f8] ;  /* 0x00027e00ff027b82 */ /* 0x000e240000000a00 */
[----:B0-----:R-:W-:-:S04]  /*9150*/  ISETP.NE.U32.AND P0, PT, R2, RZ, PT ;  /* 0x000000ff0200720c */ /* 0x001fc80003f05070 */
[----:B------:R-:W-:-:S13]  /*9160*/  ISETP.NE.AND.EX P0, PT, R3, RZ, PT, P0 ;  /* 0x000000ff0300720c */ /* 0x000fda0003f05300 */
[----:B------:R-:W0:Y:S02]  /*9170*/  @P0 LDC.64 R2, c[0x0][0x9f8] ;  /* 0x00027e00ff020b82 */ /* 0x000e240000000a00 */
[----:B0-----:R-:W-:-:S05]  /*9180*/  @P0 IMAD.WIDE R2, R17, 0x4, R2 ;  /* 0x0000000411020825 */ /* 0x001fca00078e0202 */
[----:B------:R0:W2:Y:S01]  /*9190*/  @P0 LDG.E R17, desc[UR44][R2.64] ;  /* 0x0000002c02110981 */ /* 0x0000a2000c1e1900 */
[----:B------:R-:W-:Y:S01]  /*91a0*/  UMOV UR4, 0xffffffff ;  /* 0xffffffff00047882 */ /* 0x000fe20000000000 */
[----:B------:R-:W-:Y:S01]  /*91b0*/  VIADD R0, R18, 0xffffffff ;  /* 0xffffffff12007836 */ /* 0x000fe20000000000 */
[----:B0-----:R-:W0:Y:S02]  /*91c0*/  LDC.64 R2, c[0x0][0x418] ;  /* 0x00010600ff027b82 */ /* 0x001e240000000a00 */
[----:B0-----:R-:W-:-:S04]  /*91d0*/  ISETP.NE.U32.AND P0, PT, R2, RZ, PT ;  /* 0x000000ff0200720c */ /* 0x001fc80003f05070 */
[----:B------:R-:W-:-:S04]  /*91e0*/  ISETP.NE.AND.EX P1, PT, R3, RZ, PT, P0 ;  /* 0x000000ff0300720c */ /* 0x000fc80003f25300 */
[----:B------:R-:W-:-:S05]  /*91f0*/  P2R R4, PR, RZ, 0x2 ;  /* 0x00000002ff047803 */ /* 0x000fca0000000000 */
[----:B------:R0:W-:Y:S01]  /*9200*/  STL [R1], R4 ;  /* 0x0000000401007387 */ /* 0x0001e20000100800 */
[----:B--2---:R-:W-:Y:S02]  /*9210*/  SHF.R.S32.HI R18, RZ, 0x1f, R17 ;  /* 0x0000001fff127819 */ /* 0x004fe40000011411 */
[----:B------:R-:W-:Y:S01]  /*9220*/  SEL R16, R17, RZ, !P1 ;  /* 0x000000ff11107207 */ /* 0x000fe20004800000 */
[----:B0-----:R-:W-:Y:S06]  /*9230*/  BRA.DIV UR4, `(.L_x_43) ;  /* 0x0000003204c07947 */ /* 0x001fec000b800000 */
[----:B------:R0:W1:Y:S02]  /*9240*/  SHFL.IDX PT, R14, R19, RZ, 0x1f ;  /* 0x00001fff130e7589 */ /* 0x00006400000e0000 */
.L_x_122:
[----:B------:R2:W-:Y:S01]  /*9250*/  STL [R1+0x4], R0 ;  /* 0x0000040001007387 */ /* 0x0005e20000100800 */
[----:B-1----:R-:W-:Y:S02]  /*9260*/  ISETP.NE.AND P0, PT, R14, RZ, PT ;  /* 0x000000ff0e00720c */ /* 0x002fe40003f05270 */
[----:B------:R-:W-:-:S04]  /*9270*/  PLOP3.LUT P2, PT, PT, PT, PT, 0x8, 0x0 ;  /* 0x000000000000781c */ /* 0x000fc80003f4e170 */
[----:B0-----:R-:W-:-:S07]  /*9280*/  P2R R19, PR, RZ, 0x4 ;  /* 0x00000004ff137803 */ /* 0x001fce0000000000 */
[----:B--2---:R-:W-:Y:S05]  /*9290*/  @P0 BRA `(.L_x_44) ;  /* 0x0000000000e40947 */ /* 0x004fea0003800000 */
[----:B------:R-:W-:-:S03]  /*92a0*/  UMOV UR4, 0xffffffff ;  /* 0xffffffff00047882 */ /* 0x000fc60000000000 */
[----:B------:R-:W-:Y:S05]  /*92b0*/  BRA.DIV UR4, `(.L_x_45) ;  /* 0x0000003204c07947 */ /* 0x000fea000b800000 */
[----:B------:R-:W-:-:S13]  /*92c0*/  ELECT P6, URZ, PT ;  /* 0x00000000003f782f */ /* 0x000fda00038c0000 */
.L_x_125:
[----:B------:R-:W-:Y:S05]  /*92d0*/  @!P6 BRA `(.L_x_44) ;  /* 0x0000000000d4e947 */ /* 0x000fea0003800000 */
[----:B------:R-:W-:Y:S01]  /*92e0*/  IMAD.MOV.U32 R16, RZ, RZ, R17 ;  /* 0x000000ffff107224 */ /* 0x000fe200078e0011 */
[----:B------:R-:W-:Y:S06]  /*92f0*/  @!P1 BRA `(.L_x_46) ;  /* 0x0000000000509947 */ /* 0x000fec0003800000 */
[----:B------:R-:W-:Y:S01]  /*9300*/  IMAD.MOV.U32 R9, RZ, RZ, R0 ;  /* 0x000000ffff097224 */ /* 0x000fe200078e0000 */
[----:B------:R-:W-:Y:S01]  /*9310*/  ULDC.64 UR4, c[0x0][0x428] ;  /* 0x00010a0000047ab9 */ /* 0x000fe20000000a00 */
[----:B------:R-:W0:Y:S01]  /*9320*/  LDC R0, c[0x0][0x43c] ;  /* 0x00010f00ff007b82 */ /* 0x000e220000000800 */
[----:B------:R-:W-:Y:S02]  /*9330*/  IMAD R8, R18, UR4, RZ ;  /* 0x0000000412087c24 */ /* 0x000fe4000f8e02ff */
[----:B------:R-:W-:Y:S02]  /*9340*/  MOV R6, R9 ;  /* 0x0000000900067202 */ /* 0x000fe40000000f00 */
[----:B------:R-:W-:Y:S01]  /*9350*/  IMAD R7, R17, UR5, R8 ;  /* 0x0000000511077c24 */ /* 0x000fe2000f8e0208 */
[----:B0-----:R-:W-:-:S13]  /*9360*/  ISETP.NE.AND P0, PT, R0, 0x1, PT ;  /* 0x000000010000780c */ /* 0x001fda0003f05270 */
[----:B------:R-:W0:Y:S02]  /*9370*/  @P0 LDC.64 R4, c[0x0][0x440] ;  /* 0x00011000ff040b82 */ /* 0x000e240000000a00 */
[----:B0-----:R-:W-:-:S05]  /*9380*/  @P0 IMAD.HI.U32 R4, R9, R4, RZ ;  /* 0x0000000409040227 */ /* 0x001fca00078e00ff */
[----:B------:R-:W-:-:S04]  /*9390*/  @P0 SHF.R.U32.HI R6, RZ, R5, R4 ;  /* 0x00000005ff060219 */ /* 0x000fc80000011604 */
[--C-:B------:R-:W-:Y:S01]  /*93a0*/  SHF.R.S32.HI R5, RZ, 0x1f, R6.reuse ;  /* 0x0000001fff057819 */ /* 0x100fe20000011406 */
[----:B------:R-:W-:-:S04]  /*93b0*/  IMAD.MOV.U32 R4, RZ, RZ, R6 ;  /* 0x000000ffff047224 */ /* 0x000fc800078e0006 */
[----:B------:R-:W-:-:S04]  /*93c0*/  IMAD.WIDE.U32 R4, R17, UR4, R4 ;  /* 0x0000000411047c25 */ /* 0x000fc8000f8e0004 */
[----:B------:R-:W-:Y:S01]  /*93d0*/  IMAD.IADD R5, R5, 0x1, R7 ;  /* 0x0000000105057824 */ /* 0x000fe200078e0207 */
[----:B------:R-:W-:-:S04]  /*93e0*/  LEA R2, P0, R4, R2, 0x2 ;  /* 0x0000000204027211 */ /* 0x000fc800078010ff */
[----:B------:R-:W-:-:S05]  /*93f0*/  LEA.HI.X R3, R4, R3, R5, 0x2, P0 ;  /* 0x0000000304037211 */ /* 0x000fca00000f1405 */
[----:B------:R0:W5:Y:S01]  /*9400*/  LDG.E R16, desc[UR44][R2.64] ;  /* 0x0000002c02107981 */ /* 0x000162000c1e1900 */
[----:B------:R-:W-:-:S04]  /*9410*/  IMAD.MOV R5, RZ, RZ, -R6 ;  /* 0x000000ffff057224 */ /* 0x000fc800078e0a06 */
[----:B------:R-:W-:-:S05]  /*9420*/  IMAD R9, R0, R5, R9 ;  /* 0x0000000500097224 */ /* 0x000fca00078e0209 */
[----:B------:R0:W-:Y:S02]  /*9430*/  STL [R1+0x4], R9 ;  /* 0x0000040901007387 */ /* 0x0001e40000100800 */
.L_x_46:
[----:B------:R-:W-:Y:S01]  /*9440*/  MOV R0, 0x1 ;  /* 0x0000000100007802 */ /* 0x000fe20000000f00 */
[----:B0-----:R-:W0:Y:S03]  /*9450*/  S2R R9, SR_TID.X ;  /* 0x0000000000097919 */ /* 0x001e260000002100 */
[----:B------:R-:W-:-:S04]  /*9460*/  SHF.L.U32 R0, R0, 0x1f, RZ ;  /* 0x0000001f00007819 */ /* 0x000fc800000006ff */
[----:B------:R-:W1:Y:S01]  /*9470*/  SYNCS.PHASECHK.TRANS64.TRYWAIT P0, [UR38+0x22840], R0 ;  /* 0x02284000ff0075a7 */ /* 0x000e620008000166 */
[----:B0-----:R-:W-:-:S04]  /*9480*/  LOP3.LUT R2, R9, 0x7f, RZ, 0xc0, !PT ;  /* 0x0000007f09027812 */ /* 0x001fc800078ec0ff */
[----:B------:R-:W-:Y:S01]  /*9490*/  ISETP.NE.AND P1, PT, R2, RZ, PT ;  /* 0x000000ff0200720c */ /* 0x000fe20003f25270 */
[----:B-1----:R-:W-:-:S12]  /*94a0*/  @!P0 BRA `(.L_x_47) ;  /* 0x0000003000648947 */ /* 0x002fd80003800000 */
.L_x_126:
[----:B------:R-:W-:Y:S05]  /*94b0*/  @P1 BRA `(.L_x_48) ;  /* 0x0000000000181947 */ /* 0x000fea0003800000 */
[----:B------:R-:W1:Y:S01]  /*94c0*/  S2R R2, SR_TID.X ;  /* 0x0000000000027919 */ /* 0x000e620000002100 */
[----:B0-----:R-:W-:-:S04]  /*94d0*/  IMAD.MOV.U32 R0, RZ, RZ, 0x3000 ;  /* 0x00003000ff007424 */ /* 0x001fc800078e00ff */
[----:B------:R2:W-:Y:S01]  /*94e0*/  SYNCS.ARRIVE.TRANS64 RZ, [UR38+0x22830], R0 ;  /* 0x02283000ffff79a7 */ /* 0x0005e20008000026 */
[----:B-1----:R-:W-:-:S13]  /*94f0*/  LOP3.LUT P0, RZ, R2, 0x1f, RZ, 0xc0, !PT ;  /* 0x0000001f02ff7812 */ /* 0x002fda000780c0ff */
[----:B--2---:R-:W-:Y:S05]  /*9500*/  @!P0 BRA `(.L_x_48) ;  /* 0x0000000000048947 */ /* 0x004fea0003800000 */
[----:B------:R-:W-:Y:S01]  /*9510*/  BPT.TRAP 0x1 ;  /* 0x000000040000795c */ /* 0x000fe20000300000 */
.L_x_48:
[----:B0-----:R-:W2:Y:S01]  /*9520*/  LDL R0, [R1+0x4] ;  /* 0x0000040001007983 */ /* 0x001ea20000100800 */
[----:B------:R-:W-:Y:S01]  /*9530*/  ULDC.64 UR4, c[0x0][0x198] ;  /* 0x0000660000047ab9 */ /* 0x000fe20000000a00 */
[----:B-----5:R-:W-:Y:S01]  /*9540*/  R2UR UR13, R16 ;  /* 0x00000000100d72ca */ /* 0x020fe200000e0000 */
[----:B------:R-:W-:Y:S01]  /*9550*/  UIADD3 UR4, UP0, UR4, 0x370, URZ ;  /* 0x0000037004047890 */ /* 0x000fe2000ff1e03f */
[----:B------:R-:W-:Y:S01]  /*9560*/  PLOP3.LUT P0, PT, PT, PT, PT, 0x80, 0x0 ;  /* 0x000000000000781c */ /* 0x000fe20003f0f070 */
[----:B------:R-:W-:Y:S02]  /*9570*/  UIADD3 UR8, UR38, 0x1c400, URZ ;  /* 0x0001c40026087890 */ /* 0x000fe4000fffe03f */
[----:B------:R-:W-:Y:S01]  /*9580*/  UIADD3 UR9, UR38, 0x22830, URZ ;  /* 0x0002283026097890 */ /* 0x000fe2000fffe03f */
[----:B------:R-:W-:Y:S01]  /*9590*/  P2R R19, PR, RZ, 0x1 ;  /* 0x00000001ff137803 */ /* 0x000fe20000000000 */
[----:B------:R-:W-:Y:S01]  /*95a0*/  UIADD3.X UR5, URZ, UR5, URZ, UP0, !UPT ;  /* 0x000000053f057290 */ /* 0x000fe200087fe43f */
[----:B------:R-:W-:Y:S01]  /*95b0*/  UMOV UR6, 0x0 ;  /* 0x0000000000067882 */ /* 0x000fe20000000000 */
[----:B------:R-:W-:Y:S01]  /*95c0*/  UMOV UR7, 0x14f00000 ;  /* 0x14f0000000077882 */ /* 0x000fe20000000000 */
[----:B------:R-:W-:Y:S01]  /*95d0*/  UMOV UR10, URZ ;  /* 0x0000003f000a7c82 */ /* 0x000fe20008000000 */
[----:B------:R-:W-:Y:S01]  /*95e0*/  UMOV UR12, UR36 ;  /* 0x00000024000c7c82 */ /* 0x000fe20008000000 */
[----:B--2---:R-:W-:-:S13]  /*95f0*/  R2UR UR11, R0 ;  /* 0x00000000000b72ca */ /* 0x004fda00000e0000 */
[----:B------:R-:W-:-:S09]  /*9600*/  UIMAD UR11, UR11, 0x60, URZ ;  /* 0x000000600b0b78a4 */ /* 0x000fd2000f8e023f */
[----:B------:R0:W-:Y:S02]  /*9610*/  UTMALDG.4D [UR8], [UR4], desc[UR6] ;  /* 0x00000608040075b4 */ /* 0x0001e40008019000 */
[----:B0-----:R-:W-:Y:S01]  /*9620*/  NOP ;  /* 0x0000000000007918 */ /* 0x001fe20000000000 */
.L_x_44:
[----:B------:R-:W-:Y:S05]  /*9630*/  WARPSYNC.ALL ;  /* 0x0000000000007948 */ /* 0x000fea0003800000 */
[----:B------:R-:W-:Y:S01]  /*9640*/  UIADD3 UR4, UR38, 0x18400, URZ ;  /* 0x0001840026047890 */ /* 0x000fe2000fffe03f */
[----:B------:R-:W-:Y:S03]  /*9650*/  BAR.SYNC.DEFER_BLOCKING 0x8, 0x180 ;  /* 0x0206000000007b1d */ /* 0x000fe60000010000 */
        /* <DEDUP_REMOVED lines=19> */
.L_x_49:
[----:B------:R-:W0:Y:S01]  /*9790*/  LDC R4, c[0x0][0x448] ;  /* 0x00011200ff047b82 */ /* 0x000e220000000800 */
[----:B------:R-:W1:Y:S01]  /*97a0*/  S2R R12, SR_TID.X ;  /* 0x00000000000c7919 */ /* 0x000e620000002100 */
[----:B------:R-:W-:Y:S01]  /*97b0*/  USHF.R.S32.HI UR6, URZ, 0x1f, UR36 ;  /* 0x0000001f3f067899 */ /* 0x000fe20008011424 */
[----:B------:R-:W-:Y:S01]  /*97c0*/  ULDC.64 UR8, c[0x0][0x2d8] ;  /* 0x0000b60000087ab9 */ /* 0x000fe20000000a00 */
[----:B------:R-:W2:Y:S02]  /*97d0*/  S2R R13, SR_CTAID.Z ;  /* 0x00000000000d7919 */ /* 0x000ea40000002700 */
[----:B------:R-:W-:Y:S02]  /*97e0*/  UIMAD UR6, UR6, UR8, URZ ;  /* 0x00000008060672a4 */ /* 0x000fe4000f8e023f */
[----:B------:R-:W3:Y:S01]  /*97f0*/  LDC.64 R2, c[0x0][0x2e0] ;  /* 0x0000b800ff027b82 */ /* 0x000ee20000000a00 */
[----:B------:R-:W4:Y:S01]  /*9800*/  S2R R10, SR_CTAID.X ;  /* 0x00000000000a7919 */ /* 0x000f220000002500 */
[----:B------:R-:W-:-:S02]  /*9810*/  UIMAD.WIDE.U32 UR4, UR36, UR8, URZ ;  /* 0x00000008240472a5 */ /* 0x000fc4000f8e003f */
[----:B------:R-:W-:-:S04]  /*9820*/  UIMAD UR6, UR36, UR9, UR6 ;  /* 0x00000009240672a4 */ /* 0x000fc8000f8e0206 */
[----:B------:R-:W-:Y:S01]  /*9830*/  UIADD3 UR5, UR5, UR6, URZ ;  /* 0x0000000605057290 */ /* 0x000fe2000fffe03f */
[----:B0-----:R-:W-:Y:S02]  /*9840*/  ISETP.NE.AND P0, PT, R4, 0x1, PT ;  /* 0x000000010400780c */ /* 0x001fe40003f05270 */
[C---:B-1----:R-:W-:Y:S01]  /*9850*/  LOP3.LUT R11, R12.reuse, 0x7f, RZ, 0xc0, !PT ;  /* 0x0000007f0c0b7812 */ /* 0x042fe200078ec0ff */
[----:B------:R-:W-:-:S10]  /*9860*/  IMAD.SHL.U32 R0, R12, 0x10, RZ ;  /* 0x000000100c007824 */ /* 0x000fd400078e00ff */
[----:B------:R-:W0:Y:S01]  /*9870*/  @P0 LDC R5, c[0x0][0x44c] ;  /* 0x00011300ff050b82 */ /* 0x000e220000000800 */
[----:B------:R-:W-:Y:S02]  /*9880*/  SHF.R.U32.HI R7, RZ, 0x3, R11 ;  /* 0x00000003ff077819 */ /* 0x000fe4000001160b */
[----:B--2---:R-:W-:Y:S02]  /*9890*/  SHF.R.S32.HI R9, RZ, 0x1f, R13 ;  /* 0x0000001fff097819 */ /* 0x004fe4000001140d */
[----:B------:R-:W-:-:S03]  /*98a0*/  LOP3.LUT R0, R7, 0x70, R0, 0xf8, !PT ;  /* 0x0000007007007812 */ /* 0x000fc600078ef800 */
[----:B------:R-:W1:Y:S01]  /*98b0*/  @P0 LDC R6, c[0x0][0x450] ;  /* 0x00011400ff060b82 */ /* 0x000e620000000800 */
[----:B---3--:R-:W-:Y:S01]  /*98c0*/  IMAD R8, R9, R2, RZ ;  /* 0x0000000209087224 */ /* 0x008fe200078e02ff */
[----:B----4-:R-:W-:-:S03]  /*98d0*/  LEA R0, R10, R0, 0x7 ;  /* 0x000000000a007211 */ /* 0x010fc600078e38ff */
[----:B------:R-:W-:Y:S02]  /*98e0*/  IMAD R9, R13, R3, R8 ;  /* 0x000000030d097224 */ /* 0x000fe400078e0208 */
[----:B0-----:R-:W-:-:S04]  /*98f0*/  @P0 IMAD.HI.U32 R3, R0, R5, RZ ;  /* 0x0000000500030227 */ /* 0x001fc800078e00ff */
[----:B------:R-:W-:Y:S01]  /*9900*/  IMAD.MOV.U32 R5, RZ, RZ, R0 ;  /* 0x000000ffff057224 */ /* 0x000fe200078e0000 */
[----:B-1----:R-:W-:Y:S01]  /*9910*/  @P0 SHF.R.U32.HI R5, RZ, R6, R3 ;  /* 0x00000006ff050219 */ /* 0x002fe20000011603 */
[----:B------:R-:W-:Y:S01]  /*9920*/  IMAD.WIDE.U32 R2, R13, R2, UR4 ;  /* 0x000000040d027e25 */ /* 0x000fe2000f8e0002 */
[----:B------:R-:W-:Y:S02]  /*9930*/  ULDC.64 UR4, c[0x0][0x2d0] ;  /* 0x0000b40000047ab9 */ /* 0x000fe40000000a00 */
[----:B------:R-:W-:Y:S01]  /*9940*/  SHF.R.S32.HI R6, RZ, 0x1f, R5 ;  /* 0x0000001fff067819 */ /* 0x000fe20000011405 */
[----:B------:R-:W-:Y:S02]  /*9950*/  IMAD.IADD R3, R3, 0x1, R9 ;  /* 0x0000000103037824 */ /* 0x000fe400078e0209 */
[----:B------:R-:W-:Y:S02]  /*9960*/  IMAD.MOV R9, RZ, RZ, -R5 ;  /* 0x000000ffff097224 */ /* 0x000fe400078e0a05 */
[----:B------:R-:W-:-:S02]  /*9970*/  IMAD R6, R6, UR4, RZ ;  /* 0x0000000406067c24 */ /* 0x000fc4000f8e02ff */
[----:B------:R-:W-:Y:S02]  /*9980*/  IMAD R0, R4, R9, R0 ;  /* 0x0000000904007224 */ /* 0x000fe400078e0200 */
[C---:B------:R-:W-:Y:S02]  /*9990*/  IMAD R9, R5.reuse, UR5, R6 ;  /* 0x0000000505097c24 */ /* 0x040fe4000f8e0206 */
[----:B------:R-:W-:Y:S01]  /*99a0*/  IMAD.WIDE.U32 R2, R5, UR4, R2 ;  /* 0x0000000405027c25 */ /* 0x000fe2000f8e0002 */
[----:B------:R-:W-:Y:S01]  /*99b0*/  SHF.R.S32.HI R5, RZ, 0x1f, R0 ;  /* 0x0000001fff057819 */ /* 0x000fe20000011400 */
[----:B------:R-:W-:Y:S02]  /*99c0*/  ULDC.64 UR4, c[0x0][0x2c8] ;  /* 0x0000b20000047ab9 */ /* 0x000fe40000000a00 */
[----:B------:R-:W-:Y:S01]  /*99d0*/  IMAD.SHL.U32 R6, R11, 0x8, RZ ;  /* 0x000000080b067824 */ /* 0x000fe200078e00ff */
[----:B------:R-:W-:Y:S01]  /*99e0*/  IADD3 R3, R3, R9, RZ ;  /* 0x0000000903037210 */ /* 0x000fe20007ffe0ff */
[----:B------:R-:W-:-:S04]  /*99f0*/  IMAD R5, R5, UR4, RZ ;  /* 0x0000000405057c24 */ /* 0x000fc8000f8e02ff */
[C---:B------:R-:W-:Y:S02]  /*9a00*/  IMAD R5, R0.reuse, UR5, R5 ;  /* 0x0000000500057c24 */ /* 0x040fe4000f8e0205 */
[----:B------:R-:W-:Y:S01]  /*9a10*/  IMAD.WIDE.U32 R2, R0, UR4, R2 ;  /* 0x0000000400027c25 */ /* 0x000fe2000f8e0002 */
[----:B------:R-:W-:-:S03]  /*9a20*/  ULDC.64 UR4, c[0x0][0x280] ;  /* 0x0000a00000047ab9 */ /* 0x000fc60000000a00 */
[----:B------:R-:W-:Y:S01]  /*9a30*/  IMAD.IADD R5, R3, 0x1, R5 ;  /* 0x0000000103057824 */ /* 0x000fe200078e0205 */
[----:B------:R-:W-:Y:S01]  /*9a40*/  LEA R0, P0, R2, UR4, 0x1 ;  /* 0x0000000402007c11 */ /* 0x000fe2000f8008ff */
[----:B------:R-:W-:-:S03]  /*9a50*/  ULDC UR4, c[0x0][0x2b8] ;  /* 0x0000ae0000047ab9 */ /* 0x000fc60000000800 */
[----:B------:R-:W-:Y:S01]  /*9a60*/  LEA.HI.X R5, R2, UR5, R5, 0x1, P0 ;  /* 0x0000000502057c11 */ /* 0x000fe200080f0c05 */
[----:B------:R-:W-:-:S05]  /*9a70*/  IMAD.SHL.U32 R2, R12, 0x8, RZ ;  /* 0x000000080c027824 */ /* 0x000fca00078e00ff */
[C---:B------:R-:W-:Y:S02]  /*9a80*/  LOP3.LUT R8, R2.reuse, 0x38, RZ, 0xc0, !PT ;  /* 0x0000003802087812 */ /* 0x040fe400078ec0ff */
[----:B------:R-:W-:Y:S02]  /*9a90*/  LOP3.LUT R2, R2, 0x1f8, RZ, 0xc0, !PT ;  /* 0x000001f802027812 */ /* 0x000fe400078ec0ff */
[----:B------:R-:W-:Y:S01]  /*9aa0*/  ISETP.GE.AND P0, PT, R8, UR4, PT ;  /* 0x0000000408007c0c */ /* 0x000fe2000bf06270 */
[----:B------:R-:W-:Y:S01]  /*9ab0*/  UMOV UR4, 0xffffffff ;  /* 0xffffffff00047882 */ /* 0x000fe20000000000 */
[----:B------:R-:W-:-:S04]  /*9ac0*/  LOP3.LUT R3, R2, 0x38, R12, 0x78, !PT ;  /* 0x0000003802037812 */ /* 0x000fc800078e780c */
[----:B------:R-:W-:Y:S01]  /*9ad0*/  LOP3.LUT R6, R3, 0x200, R6, 0xf8, !PT ;  /* 0x0000020003067812 */ /* 0x000fe200078ef806 */
[----:B------:R-:W-:Y:S06]  /*9ae0*/  BRA.DIV UR4, `(.L_x_50) ;  /* 0x0000002a04ec7947 */ /* 0x000fec000b800000 */
[----:B------:R-:W0:Y:S01]  /*9af0*/  SHFL.IDX PT, R14, R0, RZ, 0x181f ;  /* 0x00181fff000e7589 */ /* 0x000e2200000e0000 */
[----:B------:R-:W-:Y:S01]  /*9b00*/  ULDC UR4, c[0x0][0x288] ;  /* 0x0000a20000047ab9 */ /* 0x000fe20000000800 */
[----:B------:R-:W-:Y:S01]  /*9b10*/  LEA R7, R10, R7, 0x7 ;  /* 0x000000070a077211 */ /* 0x000fe200078e38ff */
[----:B------:R-:W-:Y:S01]  /*9b20*/  IMAD R4, R4, UR4, RZ ;  /* 0x0000000404047c24 */ /* 0x000fe2000f8e02ff */
[----:B------:R-:W1:Y:S03]  /*9b30*/  SHFL.IDX PT, R2, R5, RZ, 0x181f ;  /* 0x00181fff05027589 */ /* 0x000e6600000e0000 */
[C---:B------:R-:W-:Y:S01]  /*9b40*/  VIADD R11, R7.reuse, 0x10 ;  /* 0x00000010070b7836 */ /* 0x040fe20000000000 */
[----:B------:R-:W-:-:S13]  /*9b50*/  ISETP.GE.AND P1, PT, R7, R4, PT ;  /* 0x000000040700720c */ /* 0x000fda0003f26270 */
[----:B------:R-:W-:Y:S02]  /*9b60*/  @!P1 LEA R9, R6, UR38, 0x1 ;  /* 0x0000002606099c11 */ /* 0x000fe4000f8e08ff */
[----:B0-----:R-:W-:-:S05]  /*9b70*/  @!P1 LEA R14, P2, R8, R14, 0x1 ;  /* 0x0000000e080e9211 */ /* 0x001fca00078408ff */
[----:B-1----:R-:W-:Y:S02]  /*9b80*/  @!P1 IMAD.X R3, RZ, RZ, R2, P2 ;  /* 0x000000ffff039224 */ /* 0x002fe400010e0602 */
[----:B------:R-:W-:Y:S02]  /*9b90*/  @!P1 IMAD.MOV.U32 R2, RZ, RZ, R14 ;  /* 0x000000ffff029224 */ /* 0x000fe400078e000e */
[----:B------:R-:W0:Y:S04]  /*9ba0*/  SHFL.IDX PT, R14, R0, 0x1, 0x181f ;  /* 0x00381f00000e7f89 */ /* 0x000e2800000e0000 */
[----:B------:R1:W-:Y:S01]  /*9bb0*/  @!P1 LDGSTS.E.BYPASS.LTC128B.128 [R9+0x18400], desc[UR44][R2.64], !P0 ;  /* 0x1840000002099fae */ /* 0x0003e2000c101d6c */
[----:B------:R-:W-:Y:S01]  /*9bc0*/  ISETP.GE.AND P1, PT, R11, R4, PT ;  /* 0x000000040b00720c */ /* 0x000fe20003f26270 */
[----:B------:R-:W-:-:S02]  /*9bd0*/  VIADD R11, R7, 0x30 ;  /* 0x00000030070b7836 */ /* 0x000fc40000000000 */
[----:B-1----:R-:W1:Y:S01]  /*9be0*/  SHFL.IDX PT, R2, R5, 0x1, 0x181f ;  /* 0x00381f0005027f89 */ /* 0x002e6200000e0000 */
[----:B------:R-:W-:-:S09]  /*9bf0*/  VIADD R9, R7, 0x20 ;  /* 0x0000002007097836 */ /* 0x000fd20000000000 */
[----:B------:R-:W-:Y:S02]  /*9c00*/  @!P1 LEA R21, R6, UR38, 0x1 ;  /* 0x0000002606159c11 */ /* 0x000fe4000f8e08ff */
[----:B0-----:R-:W-:-:S04]  /*9c10*/  @!P1 LEA R14, P2, R8, R14, 0x1 ;  /* 0x0000000e080e9211 */ /* 0x001fc800078408ff */
[----:B-1----:R-:W-:Y:S01]  /*9c20*/  @!P1 IADD3.X R3, RZ, R2, RZ, P2, !PT ;  /* 0x00000002ff039210 */ /* 0x002fe200017fe4ff */
[----:B------:R-:W-:Y:S02]  /*9c30*/  @!P1 IMAD.MOV.U32 R2, RZ, RZ, R14 ;  /* 0x000000ffff029224 */ /* 0x000fe400078e000e */
[----:B------:R-:W0:Y:S04]  /*9c40*/  SHFL.IDX PT, R14, R0, 0x2, 0x181f ;  /* 0x00581f00000e7f89 */ /* 0x000e2800000e0000 */
[----:B------:R1:W-:Y:S01]  /*9c50*/  @!P1 LDGSTS.E.BYPASS.LTC128B.128 [R21+0x18c00], desc[UR44][R2.64], !P0 ;  /* 0x18c0000002159fae */ /* 0x0003e2000c101d6c */
[----:B------:R-:W-:-:S03]  /*9c60*/  ISETP.GE.AND P1, PT, R9, R4, PT ;  /* 0x000000040900720c */ /* 0x000fc60003f26270 */
[----:B-1----:R-:W1:Y:S10]  /*9c70*/  SHFL.IDX PT, R2, R5, 0x2, 0x181f ;  /* 0x00581f0005027f89 */ /* 0x002e7400000e0000 */
[----:B------:R-:W-:-:S02]  /*9c80*/  @!P1 LEA R9, R6, UR38, 0x1 ;  /* 0x0000002606099c11 */ /* 0x000fc4000f8e08ff */
[----:B0-----:R-:W-:-:S05]  /*9c90*/  @!P1 LEA R14, P2, R8, R14, 0x1 ;  /* 0x0000000e080e9211 */ /* 0x001fca00078408ff */
[----:B-1----:R-:W-:Y:S01]  /*9ca0*/  @!P1 IMAD.X R3, RZ, RZ, R2, P2 ;  /* 0x000000ffff039224 */ /* 0x002fe200010e0602 */
[----:B------:R-:W-:Y:S02]  /*9cb0*/  @!P1 MOV R2, R14 ;  /* 0x0000000e00029202 */ /* 0x000fe40000000f00 */
[----:B------:R-:W0:Y:S04]  /*9cc0*/  SHFL.IDX PT, R14, R0, 0x3, 0x181f ;  /* 0x00781f00000e7f89 */ /* 0x000e2800000e0000 */
[----:B------:R1:W-:Y:S01]  /*9cd0*/  @!P1 LDGSTS.E.BYPASS.LTC128B.128 [R9+0x19400], desc[UR44][R2.64], !P0 ;  /* 0x1940000002099fae */ /* 0x0003e2000c101d6c */
[----:B------:R-:W-:Y:S01]  /*9ce0*/  ISETP.GE.AND P1, PT, R11, R4, PT ;  /* 0x000000040b00720c */ /* 0x000fe20003f26270 */
[C---:B------:R-:W-:Y:S02]  /*9cf0*/  VIADD R11, R7.reuse, 0x50 ;  /* 0x00000050070b7836 */ /* 0x040fe40000000000 */
[----:B-1----:R-:W1:Y:S01]  /*9d00*/  SHFL.IDX PT, R2, R5, 0x3, 0x181f ;  /* 0x00781f0005027f89 */ /* 0x002e6200000e0000 */
[----:B------:R-:W-:-:S09]  /*9d10*/  IADD3 R9, R7, 0x40, RZ ;  /* 0x0000004007097810 */ /* 0x000fd20007ffe0ff */
[----:B------:R-:W-:Y:S02]  /*9d20*/  @!P1 LEA R21, R6, UR38, 0x1 ;  /* 0x0000002606159c11 */ /* 0x000fe4000f8e08ff */
[----:B0-----:R-:W-:-:S05]  /*9d30*/  @!P1 LEA R14, P2, R8, R14, 0x1 ;  /* 0x0000000e080e9211 */ /* 0x001fca00078408ff */
[----:B-1----:R-:W-:Y:S02]  /*9d40*/  @!P1 IMAD.X R3, RZ, RZ, R2, P2 ;  /* 0x000000ffff039224 */ /* 0x002fe400010e0602 */
[----:B------:R-:W-:Y:S02]  /*9d50*/  @!P1 IMAD.MOV.U32 R2, RZ, RZ, R14 ;  /* 0x000000ffff029224 */ /* 0x000fe400078e000e */
[----:B------:R-:W0:Y:S04]  /*9d60*/  SHFL.IDX PT, R14, R0, 0x4, 0x181f ;  /* 0x00981f00000e7f89 */ /* 0x000e2800000e0000 */
[----:B------:R1:W-:Y:S01]  /*9d70*/  @!P1 LDGSTS.E.BYPASS.LTC128B.128 [R21+0x19c00], desc[UR44][R2.64], !P0 ;  /* 0x19c0000002159fae */ /* 0x0003e2000c101d6c */
[----:B------:R-:W-:-:S03]  /*9d80*/  ISETP.GE.AND P1, PT, R9, R4, PT ;  /* 0x000000040900720c */ /* 0x000fc60003f26270 */
[----:B-1----:R-:W1:Y:S10]  /*9d90*/  SHFL.IDX PT, R2, R5, 0x4, 0x181f ;  /* 0x00981f0005027f89 */ /* 0x002e7400000e0000 */
[----:B------:R-:W-:-:S02]  /*9da0*/  @!P1 LEA R9, R6, UR38, 0x1 ;  /* 0x0000002606099c11 */ /* 0x000fc4000f8e08ff */
[----:B0-----:R-:W-:-:S05]  /*9db0*/  @!P1 LEA R14, P2, R8, R14, 0x1 ;  /* 0x0000000e080e9211 */ /* 0x001fca00078408ff */
[----:B-1----:R-:W-:Y:S02]  /*9dc0*/  @!P1 IMAD.X R3, RZ, RZ, R2, P2 ;  /* 0x000000ffff039224 */ /* 0x002fe400010e0602 */
[----:B------:R-:W-:Y:S02]  /*9dd0*/  @!P1 IMAD.MOV.U32 R2, RZ, RZ, R14 ;  /* 0x000000ffff029224 */ /* 0x000fe400078e000e */
[----:B------:R-:W0:Y:S04]  /*9de0*/  SHFL.IDX PT, R14, R0, 0x5, 0x181f ;  /* 0x00b81f00000e7f89 */ /* 0x000e2800000e0000 */
[----:B------:R1:W-:Y:S01]  /*9df0*/  @!P1 LDGSTS.E.BYPASS.LTC128B.128 [R9+0x1a400], desc[UR44][R2.64], !P0 ;  /* 0x1a40000002099fae */ /* 0x0003e2000c101d6c */
[----:B------:R-:W-:-:S03]  /*9e00*/  ISETP.GE.AND P1, PT, R11, R4, PT ;  /* 0x000000040b00720c */ /* 0x000fc60003f26270 */
        /* <DEDUP_REMOVED lines=10> */
[----:B------:R-:W-:Y:S01]  /*9eb0*/  @!P1 LEA R9, R6, UR38, 0x1 ;  /* 0x0000002606099c11 */ /* 0x000fe2000f8e08ff */
[----:B------:R-:W2:Y:S01]  /*9ec0*/  SHFL.IDX PT, R5, R5, 0x7, 0x181f ;  /* 0x00f81f0005057f89 */ /* 0x000ea200000e0000 */
[----:B0-----:R-:W-:-:S05]  /*9ed0*/  @!P1 LEA R14, P2, R8, R14, 0x1 ;  /* 0x0000000e080e9211 */ /* 0x001fca00078408ff */
[----:B-1----:R-:W-:Y:S01]  /*9ee0*/  @!P1 IMAD.X R3, RZ, RZ, R2, P2 ;  /* 0x000000ffff039224 */ /* 0x002fe200010e0602 */
[----:B------:R-:W-:Y:S02]  /*9ef0*/  @!P1 MOV R2, R14 ;  /* 0x0000000e00029202 */ /* 0x000fe40000000f00 */
[----:B------:R0:W1:Y:S04]  /*9f00*/  SHFL.IDX PT, R14, R0, 0x7, 0x181f ;  /* 0x00f81f00000e7f89 */ /* 0x00006800000e0000 */
[----:B--2---:R0:W-:Y:S02]  /*9f10*/  @!P1 LDGSTS.E.BYPASS.LTC128B.128 [R9+0x1b400], desc[UR44][R2.64], !P0 ;  /* 0x1b40000002099fae */ /* 0x0041e4000c101d6c */
.L_x_143:
[----:B------:R-:W-:-:S05]  /*9f20*/  VIADD R7, R7, 0x70 ;  /* 0x0000007007077836 */ /* 0x000fca0000000000 */
[----:B------:R-:W-:Y:S01]  /*9f30*/  ISETP.GE.AND P1, PT, R7, R4, PT ;  /* 0x000000040700720c */ /* 0x000fe20003f26270 */
[----:B------:R-:W-:-:S05]  /*9f40*/  IMAD.MOV.U32 R4, RZ, RZ, 0x1 ;  /* 0x00000001ff047424 */ /* 0x000fca00078e00ff */
[----:B------:R-:W-:-:S07]  /*9f50*/  SHF.L.U32 R4, R4, 0x1f, RZ ;  /* 0x0000001f04047819 */ /* 0x000fce00000006ff */
[----:B01----:R-:W-:-:S05]  /*9f60*/  @!P1 LEA R2, P2, R8, R14, 0x1 ;  /* 0x0000000e08029211 */ /* 0x003fca00078408ff */
[----:B------:R-:W-:Y:S01]  /*9f70*/  @!P1 IMAD.X R3, RZ, RZ, R5, P2 ;  /* 0x000000ffff039224 */ /* 0x000fe200010e0605 */
[----:B------:R-:W-:-:S05]  /*9f80*/  @!P1 LEA R5, R6, UR38, 0x1 ;  /* 0x0000002606059c11 */ /* 0x000fca000f8e08ff */
[----:B------:R-:W-:Y:S01]  /*9f90*/  @!PT LDS RZ, [RZ] ;  /* 0x00000000fffff984 */ /* 0x000fe20000000800 */
[----:B------:R-:W-:Y:S01]  /*9fa0*/  @!PT LDS RZ, [RZ] ;  /* 0x00000000fffff984 */ /* 0x000fe20000000800 */
[----:B------:R-:W-:Y:S01]  /*9fb0*/  @!PT LDS RZ, [RZ] ;  /* 0x00000000fffff984 */ /* 0x000fe20000000800 */
[----:B------:R0:W-:Y:S01]  /*9fc0*/  @!P1 LDGSTS.E.BYPASS.LTC128B.128 [R5+0x1bc00], desc[UR44][R2.64], !P0 ;  /* 0x1bc0000002059fae */ /* 0x0001e2000c101d6c */
[----:B------:R-:W-:Y:S01]  /*9fd0*/  NOP ;  /* 0x0000000000007918 */ /* 0x000fe20000000000 */
[----:B------:R-:W-:Y:S02]  /*9fe0*/  SYNCS.ARRIVE.TRANS64.RED.A0T1 RZ, [UR38+0x22800], RZ ;  /* 0x022800ffffff79a7 */ /* 0x000fe40008200426 */
[----:B------:R-:W-:Y:S01]  /*9ff0*/  ARRIVES.LDGSTSBAR.64.TRANSCNT [UR38+0x22800] ;  /* 0x02280000ff0079b0 */ /* 0x000fe20008000aa6 */
[----:B------:R-:W-:Y:S01]  /*a000*/  NOP ;  /* 0x0000000000007918 */ /* 0x000fe20000000000 */
[----:B------:R-:W-:Y:S01]  /*a010*/  SYNCS.ARRIVE.TRANS64.A1T0 RZ, [UR38+0x22800], RZ ;  /* 0x022800ffffff79a7 */ /* 0x000fe20008100026 */
[----:B------:R-:W1:Y:S02]  /*a020*/  SYNCS.PHASECHK.TRANS64.TRYWAIT P0, [UR38+0x22820], R4 ;  /* 0x02282004ff0075a7 */ /* 0x000e640008000166 */
[----:B01----:R-:W-:Y:S05]  /*a030*/  @!P0 BRA `(.L_x_51) ;  /* 0x0000003000048947 */ /* 0x003fea0003800000 */
.L_x_144:
[----:B------:R-:W-:Y:S01]  /*a040*/  ISETP.NE.AND P0, PT, R19, RZ, PT ;  /* 0x000000ff1300720c */ /* 0x000fe20003f05270 */
[----:B------:R-:W-:Y:S01]  /*a050*/  BSSY B0, `(.L_x_52) ;  /* 0x000004b000007945 */ /* 0x000fe20003800000 */
[----:B------:R-:W-:-:S11]  /*a060*/  MOV R0, 0x1 ;  /* 0x0000000100007802 */ /* 0x000fd60000000f00 */
[----:B------:R-:W-:Y:S05]  /*a070*/  @!P0 BRA `(.L_x_53) ;  /* 0x0000000400208947 */ /* 0x000fea0003800000 */
[----:B------:R-:W1:Y:S01]  /*a080*/  SYNCS.PHASECHK.TRANS64.TRYWAIT P0, [UR38+0x22860], R4 ;  /* 0x02286004ff0075a7 */ /* 0x000e620008000166 */
[----:B------:R-:W2:Y:S02]  /*a090*/  S2R R2, SR_TID.X ;  /* 0x0000000000027919 */ /* 0x000ea40000002100 */
[----:B--2---:R-:W-:-:S04]  /*a0a0*/  LOP3.LUT R2, R2, 0x7f, RZ, 0xc0, !PT ;  /* 0x0000007f02027812 */ /* 0x004fc800078ec0ff */
[----:B------:R-:W-:Y:S01]  /*a0b0*/  ISETP.NE.AND P1, PT, R2, RZ, PT ;  /* 0x000000ff0200720c */ /* 0x000fe20003f25270 */
[----:B-1----:R-:W-:-:S12]  /*a0c0*/  @!P0 BRA `(.L_x_54) ;  /* 0x0000002c00f88947 */ /* 0x002fd80003800000 */
.L_x_145:
[----:B------:R-:W-:Y:S04]  /*a0d0*/  BSSY B1, `(.L_x_55) ;  /* 0x0000008000017945 */ /* 0x000fe80003800000 */
[----:B------:R-:W-:Y:S05]  /*a0e0*/  @P1 BRA `(.L_x_56) ;  /* 0x0000000000181947 */ /* 0x000fea0003800000 */
[----:B0-----:R-:W0:Y:S01]  /*a0f0*/  S2R R3, SR_TID.X ;  /* 0x0000000000037919 */ /* 0x001e220000002100 */
[----:B------:R-:W-:-:S04]  /*a100*/  IMAD.MOV.U32 R2, RZ, RZ, 0xc000 ;  /* 0x0000c000ff027424 */ /* 0x000fc800078e00ff */
[----:B------:R1:W-:Y:S01]  /*a110*/  SYNCS.ARRIVE.TRANS64 RZ, [UR38+0x22850], R2 ;  /* 0x02285002ffff79a7 */ /* 0x0003e20008000026 */
[----:B0-----:R-:W-:-:S13]  /*a120*/  LOP3.LUT P0, RZ, R3, 0x1f, RZ, 0xc0, !PT ;  /* 0x0000001f03ff7812 */ /* 0x001fda000780c0ff */
[----:B-1----:R-:W-:Y:S05]  /*a130*/  @!P0 BRA `(.L_x_56) ;  /* 0x0000000000048947 */ /* 0x002fea0003800000 */
[----:B------:R-:W-:Y:S01]  /*a140*/  BPT.TRAP 0x1 ;  /* 0x000000040000795c */ /* 0x000fe20000300000 */
.L_x_56:
[----:B------:R-:W-:Y:S05]  /*a150*/  BSYNC B1 ;  /* 0x0000000000017941 */ /* 0x000fea0003800000 */
.L_x_55:
[----:B------:R-:W2:Y:S01]  /*a160*/  LDL.LU R2, [R1+0x4] ;  /* 0x0000040001027983 */ /* 0x000ea20000300800 */
[----:B------:R-:W-:Y:S01]  /*a170*/  ULDC.64 UR4, c[0x0][0x198] ;  /* 0x0000660000047ab9 */ /* 0x000fe20000000a00 */
[----:B------:R-:W-:Y:S01]  /*a180*/  PLOP3.LUT P0, PT, PT, PT, PT, 0x80, 0x0 ;  /* 0x000000000000781c */ /* 0x000fe20003f0f070 */
[----:B------:R-:W-:Y:S02]  /*a190*/  UIADD3 UR4, UP0, UR4, 0x470, URZ ;  /* 0x0000047004047890 */ /* 0x000fe4000ff1e03f */
[----:B------:R-:W-:Y:S02]  /*a1a0*/  UIADD3 UR8, UR38, 0x400, URZ ;  /* 0x0000040026087890 */ /* 0x000fe4000fffe03f */
[----:B------:R-:W-:Y:S02]  /*a1b0*/  UIADD3 UR9, UR38, 0x22850, URZ ;  /* 0x0002285026097890 */ /* 0x000fe4000fffe03f */
[----:B------:R-:W-:Y:S01]  /*a1c0*/  UIADD3.X UR5, URZ, UR5, URZ, UP0, !UPT ;  /* 0x000000053f057290 */ /* 0x000fe200087fe43f */
[----:B------:R-:W-:Y:S01]  /*a1d0*/  UMOV UR6, 0x0 ;  /* 0x0000000000067882 */ /* 0x000fe20000000000 */
[----:B------:R-:W-:Y:S01]  /*a1e0*/  UMOV UR7, 0x14f00000 ;  /* 0x14f0000000077882 */ /* 0x000fe20000000000 */
[----:B------:R-:W-:Y:S01]  /*a1f0*/  UMOV UR10, URZ ;  /* 0x0000003f000a7c82 */ /* 0x000fe20008000000 */
[----:B--2---:R-:W-:-:S08]  /*a200*/  IMAD R2, R2, 0x60, RZ ;  /* 0x0000006002027824 */ /* 0x004fd000078e02ff */
.L_x_57:
[----:B------:R-:W-:-:S13]  /*a210*/  @P0 ELECT P1, URZ, PT ;  /* 0x00000000003f082f */ /* 0x000fda0003820000 */
[----:B------:R-:W-:Y:S01]  /*a220*/  @P1 R2UR UR13, R16 ;  /* 0x00000000100d12ca */ /* 0x000fe200000e0000 */
[----:B------:R-:W-:Y:S01]  /*a230*/  UMOV UR12, UR36 ;  /* 0x00000024000c7c82 */ /* 0x000fe20008000000 */
[----:B------:R-:W-:Y:S02]  /*a240*/  @P1 R2UR UR11, R2 ;  /* 0x00000000020b12ca */ /* 0x000fe400000e0000 */
[----:B------:R-:W-:Y:S02]  /*a250*/  @P1 PLOP3.LUT P0, PT, P1, PT, PT, 0x8, 0x0 ;  /* 0x000000000000181c */ /* 0x000fe40000f0e170 */
[----:B------:R-:W-:-:S09]  /*a260*/  PLOP3.LUT P1, PT, PT, PT, PT, 0x8, 0x0 ;  /* 0x000000000000781c */ /* 0x000fd20003f2e170 */
[----:B------:R1:W-:Y:S02]  /*a270*/  UTMALDG.4D [UR8], [UR4], desc[UR6] ;  /* 0x00000608040075b4 */ /* 0x0003e40008019000 */
[----:B-1----:R-:W-:Y:S05]  /*a280*/  @P0 BRA.U.ANY `(.L_x_57) ;  /* 0xfffffffd00e00947 */ /* 0x002fea000393ffff */
[----:B------:R-:W-:Y:S01]  /*a290*/  PLOP3.LUT P0, PT, PT, PT, PT, 0x80, 0x0 ;  /* 0x000000000000781c */ /* 0x000fe20003f0f070 */
[----:B------:R-:W-:Y:S01]  /*a2a0*/  UIADD3 UR8, UR38, 0x3400, URZ ;  /* 0x0000340026087890 */ /* 0x000fe2000fffe03f */
[----:B------:R-:W-:Y:S01]  /*a2b0*/  UMOV UR6, 0x0 ;  /* 0x0000000000067882 */ /* 0x000fe20000000000 */
[----:B------:R-:W-:Y:S01]  /*a2c0*/  UMOV UR7, 0x14f00000 ;  /* 0x14f0000000077882 */ /* 0x000fe20000000000 */
[----:B------:R-:W-:-:S09]  /*a2d0*/  UMOV UR10, 0x40 ;  /* 0x00000040000a7882 */ /* 0x000fd20000000000 */
.L_x_58:
        /* <DEDUP_REMOVED lines=13> */
.L_x_59:
        /* <DEDUP_REMOVED lines=13> */
.L_x_60:
        /* <DEDUP_REMOVED lines=8> */
.L_x_53:
[----:B------:R-:W-:Y:S05]  /*a500*/  BSYNC B0 ;  /* 0x0000000000007941 */ /* 0x000fea0003800000 */
.L_x_52:
[----:B0-----:R-:W2:Y:S01]  /*a510*/  LDL.LU R3, [R1+0x8] ;  /* 0x0000080001037983 */ /* 0x001ea20000300800 */
[----:B------:R-:W-:Y:S01]  /*a520*/  IMAD.MOV.U32 R9, RZ, RZ, RZ ;  /* 0x000000ffff097224 */ /* 0x000fe200078e00ff */
[----:B------:R-:W-:Y:S01]  /*a530*/  MOV R6, 0x1 ;  /* 0x0000000100067802 */ /* 0x000fe20000000f00 */
[----:B--2---:R-:W-:-:S05]  /*a540*/  VIADD R7, R3, 0xfffffffe ;  /* 0xfffffffe03077836 */ /* 0x004fca0000000000 */
[----:B------:R-:W-:-:S13]  /*a550*/  ISETP.GE.AND P0, PT, R7, UR40, PT ;  /* 0x0000002807007c0c */ /* 0x000fda000bf06270 */
[----:B------:R-:W-:Y:S05]  /*a560*/  @!P0 BRA `(.L_x_38) ;  /* 0x0000001800b48947 */ /* 0x000fea0003800000 */
[----:B------:R-:W-:Y:S01]  /*a570*/  UIADD3 UR4, UR41, 0x1, URZ ;  /* 0x0000000129047890 */ /* 0x000fe2000fffe03f */
[----:B------:R-:W-:Y:S01]  /*a580*/  LOP3.LUT R0, RZ, UR40, RZ, 0x33, !PT ;  /* 0x00000028ff007c12 */ /* 0x000fe2000f8e33ff */
[----:B------:R-:W0:Y:S01]  /*a590*/  S2R R4, SR_TID.X ;  /* 0x0000000000047919 */ /* 0x000e220000002100 */
[----:B------:R-:W-:Y:S01]  /*a5a0*/  IMAD.MOV.U32 R6, RZ, RZ, 0x1 ;  /* 0x00000001ff067424 */ /* 0x000fe200078e00ff */
[----:B------:R-:W-:-:S04]  /*a5b0*/  UIMAD UR4, UR4, UR43, URZ ;  /* 0x0000002b040472a4 */ /* 0x000fc8000f8e023f */
[----:B------:R-:W-:-:S04]  /*a5c0*/  UISETP.LT.AND UP0, UPT, UR39, UR4, UPT ;  /* 0x000000042700728c */ /* 0x000fc8000bf01270 */
[----:B------:R-:W-:-:S06]  /*a5d0*/  USEL UR4, UR39, UR4, UP0 ;  /* 0x0000000427047287 */ /* 0x000fcc0008000000 */
[----:B------:R-:W-:-:S05]  /*a5e0*/  IMAD R3, RZ, RZ, -UR4 ;  /* 0x80000004ff037e24 */ /* 0x000fca000f8e02ff */
[----:B------:R-:W-:-:S04]  /*a5f0*/  VIADDMNMX R0, R3, 0x1, R0, !PT ;  /* 0x0000000103007846 */ /* 0x000fc80007800100 */
[----:B------:R-:W-:Y:S02]  /*a600*/  R2UR UR5, R0 ;  /* 0x00000000000572ca */ /* 0x000fe400000e0000 */
[----:B------:R-:W-:Y:S02]  /*a610*/  LOP3.LUT R0, RZ, UR4, RZ, 0x33, !PT ;  /* 0x00000004ff007c12 */ /* 0x000fe4000f8e33ff */
[----:B0-----:R-:W-:-:S09]  /*a620*/  LOP3.LUT R10, R4, 0x1f, RZ, 0xc0, !PT ;  /* 0x0000001f040a7812 */ /* 0x001fd200078ec0ff */
[----:B------:R-:W-:Y:S02]  /*a630*/  UIADD3 UR6, UR5, -0x2, URZ ;  /* 0xfffffffe05067890 */ /* 0x000fe4000fffe03f */
[----:B------:R-:W-:-:S04]  /*a640*/  UIADD3 UR5, UR4, UR5, URZ ;  /* 0x0000000504057290 */ /* 0x000fc8000fffe03f */
[----:B------:R-:W-:Y:S02]  /*a650*/  ISETP.NE.AND P0, PT, R0, UR6, PT ;  /* 0x0000000600007c0c */ /* 0x000fe4000bf05270 */
[----:B------:R-:W-:Y:S01]  /*a660*/  IMAD.U32 R11, RZ, RZ, UR5 ;  /* 0x00000005ff0b7e24 */ /* 0x000fe2000f8e00ff */
[----:B------:R-:W-:-:S04]  /*a670*/  MOV R0, 0x1 ;  /* 0x0000000100007802 */ /* 0x000fc80000000f00 */
[----:B------:R-:W-:-:S06]  /*a680*/  LOP3.LUT R11, R11, 0x1, RZ, 0xc0, !PT ;  /* 0x000000010b0b7812 */ /* 0x000fcc00078ec0ff */
[----:B------:R-:W-:Y:S05]  /*a690*/  @!P0 BRA `(.L_x_61) ;  /* 0x0000001000488947 */ /* 0x000fea0003800000 */
[----:B------:R-:W-:Y:S01]  /*a6a0*/  R2UR UR4, R11 ;  /* 0x000000000b0472ca */ /* 0x000fe200000e0000 */
[----:B------:R-:W-:Y:S01]  /*a6b0*/  BSSY B0, `(.L_x_61) ;  /* 0x0000110000007945 */ /* 0x000fe20003800000 */
[----:B------:R-:W-:-:S11]  /*a6c0*/  IMAD.MOV.U32 R0, RZ, RZ, 0x1 ;  /* 0x00000001ff007424 */ /* 0x000fd600078e00ff */
[----:B------:R-:W-:-:S06]  /*a6d0*/  UIADD3 UR4, UR5, -UR4, URZ ;  /* 0x8000000405047290 */ /* 0x000fcc000fffe03f */
[----:B------:R-:W-:-:S07]  /*a6e0*/  IMAD.U32 R8, RZ, RZ, UR4 ;  /* 0x00000004ff087e24 */ /* 0x000fce000f8e00ff */
.L_x_94:
[----:B------:R-:W-:Y:S01]  /*a6f0*/  ISETP.NE.AND P0, PT, R19, RZ, PT ;  /* 0x000000ff1300720c */ /* 0x000fe20003f05270 */
[----:B------:R-:W-:Y:S01]  /*a700*/  VIADD R8, R8, 0xfffffffe ;  /* 0xfffffffe08087836 */ /* 0x000fe20000000000 */
[----:B------:R-:W-:Y:S04]  /*a710*/  BSSY B1, `(.L_x_62) ;  /* 0x0000082000017945 */ /* 0x000fe80003800000 */
[----:B------:R-:W-:-:S07]  /*a720*/  ISETP.NE.AND P1, PT, R8, RZ, PT ;  /* 0x000000ff0800720c */ /* 0x000fce0003f25270 */
[----:B------:R-:W-:Y:S06]  /*a730*/  @!P0 BRA `(.L_x_63) ;  /* 0x0000000400fc8947 */ /* 0x000fec0003800000 */
[----:B------:R-:W2:Y:S01]  /*a740*/  LDL R2, [R1] ;  /* 0x0000000001027983 */ /* 0x000ea20000100800 */
[----:B------:R-:W-:Y:S02]  /*a750*/  MOV R13, R7 ;  /* 0x00000007000d7202 */ /* 0x000fe40000000f00 */
[----:B--2---:R-:W-:-:S13]  /*a760*/  ISETP.NE.AND P0, PT, R2, RZ, PT ;  /* 0x000000ff0200720c */ /* 0x004fda0003f05270 */
[----:B------:R-:W-:Y:S05]  /*a770*/  @!P0 BRA `(.L_x_64) ;  /* 0x00000000004c8947 */ /* 0x000fea0003800000 */
[----:B------:R-:W0:Y:S01]  /*a780*/  LDC R13, c[0x0][0x43c] ;  /* 0x00010f00ff0d7b82 */ /* 0x000e220000000800 */
[----:B------:R-:W-:Y:S01]  /*a790*/  IMAD.MOV.U32 R12, RZ, RZ, R7 ;  /* 0x000000ffff0c7224 */ /* 0x000fe200078e0007 */
[----:B------:R-:W-:Y:S01]  /*a7a0*/  ULDC.64 UR4, c[0x0][0x428] ;  /* 0x00010a0000047ab9 */ /* 0x000fe20000000a00 */
[----:B0-----:R-:W-:-:S13]  /*a7b0*/  ISETP.NE.AND P0, PT, R13, 0x1, PT ;  /* 0x000000010d00780c */ /* 0x001fda0003f05270 */
[----:B------:R-:W0:Y:S02]  /*a7c0*/  @P0 LDC.64 R2, c[0x0][0x440] ;  /* 0x00011000ff020b82 */ /* 0x000e240000000a00 */
[----:B0-----:R-:W-:-:S05]  /*a7d0*/  @P0 IMAD.HI.U32 R2, R7, R2, RZ ;  /* 0x0000000207020227 */ /* 0x001fca00078e00ff */
[----:B------:R-:W-:Y:S01]  /*a7e0*/  @P0 SHF.R.U32.HI R12, RZ, R3, R2 ;  /* 0x00000003ff0c0219 */ /* 0x000fe20000011602 */
[----:B------:R-:W-:-:S03]  /*a7f0*/  IMAD R2, R18, UR4, RZ ;  /* 0x0000000412027c24 */ /* 0x000fc6000f8e02ff */
[----:B------:R-:W-:Y:S01]  /*a800*/  SHF.R.S32.HI R3, RZ, 0x1f, R12 ;  /* 0x0000001fff037819 */ /* 0x000fe2000001140c */
[----:B------:R-:W-:Y:S02]  /*a810*/  IMAD R5, R17, UR5, R2 ;  /* 0x0000000511057c24 */ /* 0x000fe4000f8e0202 */
[----:B------:R-:W-:-:S04]  /*a820*/  IMAD.MOV.U32 R2, RZ, RZ, R12 ;  /* 0x000000ffff027224 */ /* 0x000fc800078e000c */
[----:B------:R-:W-:Y:S01]  /*a830*/  IMAD.WIDE.U32 R2, R17, UR4, R2 ;  /* 0x0000000411027c25 */ /* 0x000fe2000f8e0002 */
[----:B------:R-:W-:-:S03]  /*a840*/  ULDC.64 UR4, c[0x0][0x418] ;  /* 0x0001060000047ab9 */ /* 0x000fc60000000a00 */
[----:B------:R-:W-:Y:S01]  /*a850*/  IMAD.IADD R3, R5, 0x1, R3 ;  /* 0x0000000105037824 */ /* 0x000fe200078e0203 */
[----:B------:R-:W-:-:S04]  /*a860*/  LEA R4, P0, R2, UR4, 0x2 ;  /* 0x0000000402047c11 */ /* 0x000fc8000f8010ff */
[----:B------:R-:W-:-:S05]  /*a870*/  LEA.HI.X R5, R2, UR5, R3, 0x2, P0 ;  /* 0x0000000502057c11 */ /* 0x000fca00080f1403 */
[----:B------:R0:W5:Y:S01]  /*a880*/  LDG.E R16, desc[UR44][R4.64] ;  /* 0x0000002c04107981 */ /* 0x000162000c1e1900 */
[----:B------:R-:W-:-:S05]  /*a890*/  IADD3 R2, -R12, RZ, RZ ;  /* 0x000000ff0c027210 */ /* 0x000fca0007ffe1ff */
[----:B------:R-:W-:-:S07]  /*a8a0*/  IMAD R13, R13, R2, R7 ;  /* 0x000000020d0d7224 */ /* 0x000fce00078e0207 */
.L_x_64:
[----:B------:R-:W1:Y:S01]  /*a8b0*/  S2R R2, SR_TID.X ;  /* 0x0000000000027919 */ /* 0x000e620000002100 */
[----:B------:R-:W-:Y:S01]  /*a8c0*/  BSSY B2, `(.L_x_65) ;  /* 0x0000006000027945 */ /* 0x000fe20003800000 */
[----:B-1----:R-:W-:Y:S02]  /*a8d0*/  LOP3.LUT R3, R2, 0x7f, RZ, 0xc0, !PT ;  /* 0x0000007f02037812 */ /* 0x002fe400078ec0ff */
[----:B------:R-:W-:Y:S02]  /*a8e0*/  SHF.L.U32 R2, R0, 0x1f, RZ ;  /* 0x0000001f00027819 */ /* 0x000fe400000006ff */
[----:B------:R-:W-:Y:S02]  /*a8f0*/  ISETP.NE.AND P2, PT, R3, RZ, PT ;  /* 0x000000ff0300720c */ /* 0x000fe40003f45270 */
[----:B------:R-:W1:Y:S02]  /*a900*/  SYNCS.PHASECHK.TRANS64.TRYWAIT P0, [UR38+0x22848], R2 ;  /* 0x02284802ff0075a7 */ /* 0x000e640008000166 */
[----:B-1----:R-:W-:Y:S09]  /*a910*/  @!P0 BRA `(.L_x_66) ;  /* 0x0000002400fc8947 */ /* 0x002ff20003800000 */
.L_x_146:
[----:B------:R-:W-:Y:S05]  /*a920*/  BSYNC B2 ;  /* 0x0000000000027941 */ /* 0x000fea0003800000 */
.L_x_65:
[----:B------:R-:W-:Y:S04]  /*a930*/  BSSY B2, `(.L_x_67) ;  /* 0x0000007000027945 */ /* 0x000fe80003800000 */
[----:B------:R-:W-:Y:S05]  /*a940*/  @P2 BRA `(.L_x_68) ;  /* 0x0000000000142947 */ /* 0x000fea0003800000 */
[----:B------:R-:W-:Y:S01]  /*a950*/  ISETP.NE.AND P0, PT, R10, RZ, PT ;  /* 0x000000ff0a00720c */ /* 0x000fe20003f05270 */
[----:B-1----:R-:W-:-:S04]  /*a960*/  IMAD.MOV.U32 R3, RZ, RZ, 0x3000 ;  /* 0x00003000ff037424 */ /* 0x002fc800078e00ff */
[----:B------:R2:W-:Y:S08]  /*a970*/  SYNCS.ARRIVE.TRANS64 RZ, [UR38+0x22838], R3 ;  /* 0x02283803ffff79a7 */ /* 0x0005f00008000026 */
[----:B--2---:R-:W-:Y:S05]  /*a980*/  @!P0 BRA `(.L_x_68) ;  /* 0x0000000000048947 */ /* 0x004fea0003800000 */
[----:B------:R-:W-:Y:S01]  /*a990*/  BPT.TRAP 0x1 ;  /* 0x000000040000795c */ /* 0x000fe20000300000 */
.L_x_68:
[----:B------:R-:W-:Y:S05]  /*a9a0*/  BSYNC B2 ;  /* 0x0000000000027941 */ /* 0x000fea0003800000 */
.L_x_67:
[----:B0-----:R-:W-:Y:S01]  /*a9b0*/  IMAD.MOV.U32 R4, RZ, RZ, RZ ;  /* 0x000000ffff047224 */ /* 0x001fe200078e00ff */
[----:B------:R-:W-:Y:S01]  /*a9c0*/  ULDC.64 UR4, c[0x0][0x198] ;  /* 0x0000660000047ab9 */ /* 0x000fe20000000a00 */
[----:B------:R-:W-:Y:S01]  /*a9d0*/  PLOP3.LUT P0, PT, PT, PT, PT, 0x80, 0x0 ;  /* 0x000000000000781c */ /* 0x000fe20003f0f070 */
[----:B------:R-:W-:Y:S01]  /*a9e0*/  UIADD3 UR4, UP0, UR4, 0x370, URZ ;  /* 0x0000037004047890 */ /* 0x000fe2000ff1e03f */
[----:B------:R-:W-:Y:S01]  /*a9f0*/  IMAD R5, R13, 0x60, RZ ;  /* 0x000000600d057824 */ /* 0x000fe200078e02ff */
[----:B------:R-:W-:Y:S01]  /*aa00*/  R2UR UR34, R4 ;  /* 0x00000000042272ca */ /* 0x000fe200000e0000 */
[----:B------:R-:W-:Y:S02]  /*aa10*/  UIADD3 UR32, UR38, 0x1f400, URZ ;  /* 0x0001f40026207890 */ /* 0x000fe4000fffe03f */
[----:B------:R-:W-:Y:S02]  /*aa20*/  UIADD3 UR33, UR38, 0x22838, URZ ;  /* 0x0002283826217890 */ /* 0x000fe4000fffe03f */
[----:B------:R-:W-:Y:S01]  /*aa30*/  UIADD3.X UR5, URZ, UR5, URZ, UP0, !UPT ;  /* 0x000000053f057290 */ /* 0x000fe200087fe43f */
[----:B------:R-:W-:Y:S01]  /*aa40*/  UMOV UR6, 0x0 ;  /* 0x0000000000067882 */ /* 0x000fe20000000000 */
[----:B------:R-:W-:-:S10]  /*aa50*/  UMOV UR7, 0x14f00000 ;  /* 0x14f0000000077882 */ /* 0x000fd40000000000 */
.L_x_69:
[----:B------:R-:W-:-:S13]  /*aa60*/  @P0 ELECT P3, URZ, PT ;  /* 0x00000000003f082f */ /* 0x000fda0003860000 */
[----:B-----5:R-:W-:Y:S02]  /*aa70*/  @P3 R2UR UR37, R16 ;  /* 0x00000000102532ca */ /* 0x020fe400000e0000 */
[----:B------:R-:W-:Y:S02]  /*aa80*/  @P3 R2UR UR35, R5 ;  /* 0x00000000052332ca */ /* 0x000fe400000e0000 */
[----:B------:R-:W-:Y:S02]  /*aa90*/  @P3 PLOP3.LUT P0, PT, P3, PT, PT, 0x8, 0x0 ;  /* 0x000000000000381c */ /* 0x000fe40001f0e170 */
[----:B------:R-:W-:-:S09]  /*aaa0*/  PLOP3.LUT P3, PT, PT, PT, PT, 0x8, 0x0 ;  /* 0x000000000000781c */ /* 0x000fd20003f6e170 */
[----:B------:R0:W-:Y:S02]  /*aab0*/  UTMALDG.4D [UR32], [UR4], desc[UR6] ;  /* 0x00000620040075b4 */ /* 0x0001e40008019000 */
[----:B0-----:R-:W-:Y:S05]  /*aac0*/  @P0 BRA.U.ANY `(.L_x_69) ;  /* 0xfffffffd00e40947 */ /* 0x001fea000393ffff */
[----:B------:R-:W0:Y:S01]  /*aad0*/  SYNCS.PHASECHK.TRANS64.TRYWAIT P0, [UR38+0x22868], R2 ;  /* 0x02286802ff0075a7 */ /* 0x000e220008000166 */
[----:B------:R-:W-:Y:S04]  /*aae0*/  BSSY B2, `(.L_x_70) ;  /* 0x0000002000027945 */ /* 0x000fe80003800000 */
[----:B0-----:R-:W-:Y:S05]  /*aaf0*/  @!P0 BRA `(.L_x_71) ;  /* 0x00000024009c8947 */ /* 0x001fea0003800000 */
.L_x_147:
[----:B------:R-:W-:Y:S05]  /*ab00*/  BSYNC B2 ;  /* 0x0000000000027941 */ /* 0x000fea0003800000 */
.L_x_70:
[----:B------:R-:W-:Y:S01]  /*ab10*/  BSSY B2, `(.L_x_72) ;  /* 0x0000009000027945 */ /* 0x000fe20003800000 */
[----:B01----:R-:W-:Y:S01]  /*ab20*/  IMAD.MOV.U32 R2, RZ, RZ, 0x0 ;  /* 0x00000000ff027424 */ /* 0x003fe200078e00ff */
[----:B------:R-:W-:Y:S02]  /*ab30*/  MOV R3, 0x14f00000 ;  /* 0x14f0000000037802 */ /* 0x000fe40000000f00 */
[----:B------:R-:W-:Y:S05]  /*ab40*/  @P2 BRA `(.L_x_73) ;  /* 0x0000000000142947 */ /* 0x000fea0003800000 */
[----:B------:R-:W-:Y:S01]  /*ab50*/  ISETP.NE.AND P0, PT, R10, RZ, PT ;  /* 0x000000ff0a00720c */ /* 0x000fe20003f05270 */
[----:B------:R-:W-:-:S04]  /*ab60*/  IMAD.MOV.U32 R12, RZ, RZ, 0xc000 ;  /* 0x0000c000ff0c7424 */ /* 0x000fc800078e00ff */
[----:B------:R0:W-:Y:S08]  /*ab70*/  SYNCS.ARRIVE.TRANS64 RZ, [UR38+0x22858], R12 ;  /* 0x0228580cffff79a7 */ /* 0x0001f00008000026 */
[----:B0-----:R-:W-:Y:S05]  /*ab80*/  @!P0 BRA `(.L_x_73) ;  /* 0x0000000000048947 */ /* 0x001fea0003800000 */
[----:B------:R-:W-:Y:S01]  /*ab90*/  BPT.TRAP 0x1 ;  /* 0x000000040000795c */ /* 0x000fe20000300000 */
.L_x_73:
[----:B------:R-:W-:Y:S05]  /*aba0*/  BSYNC B2 ;  /* 0x0000000000027941 */ /* 0x000fea0003800000 */
.L_x_72:
[----:B------:R-:W-:Y:S01]  /*abb0*/  R2UR UR10, R4 ;  /* 0x00000000040a72ca */ /* 0x000fe200000e0000 */
[----:B------:R-:W-:Y:S01]  /*abc0*/  ULDC.64 UR4, c[0x0][0x198] ;  /* 0x0000660000047ab9 */ /* 0x000fe20000000a00 */
[----:B------:R-:W-:Y:S01]  /*abd0*/  R2UR UR6, R2 ;  /* 0x00000000020672ca */ /* 0x000fe200000e0000 */
[----:B------:R-:W-:Y:S01]  /*abe0*/  UIADD3 UR4, UP0, UR4, 0x470, URZ ;  /* 0x0000047004047890 */ /* 0x000fe2000ff1e03f */
[----:B------:R-:W-:Y:S01]  /*abf0*/  R2UR UR7, R3 ;  /* 0x00000000030772ca */ /* 0x000fe200000e0000 */
[----:B------:R-:W-:Y:S01]  /*ac00*/  UIADD3 UR8, UR38, 0xc400, URZ ;  /* 0x0000c40026087890 */ /* 0x000fe2000fffe03f */
[----:B------:R-:W-:Y:S01]  /*ac10*/  PLOP3.LUT P0, PT, PT, PT, PT, 0x80, 0x0 ;  /* 0x000000000000781c */ /* 0x000fe20003f0f070 */
[----:B------:R-:W-:Y:S02]  /*ac20*/  UIADD3 UR9, UR38, 0x22858, URZ ;  /* 0x0002285826097890 */ /* 0x000fe4000fffe03f */
[----:B------:R-:W-:-:S12]  /*ac30*/  UIADD3.X UR5, URZ, UR5, URZ, UP0, !UPT ;  /* 0x000000053f057290 */ /* 0x000fd800087fe43f */
.L_x_74:
[----:B------:R-:W-:-:S13]  /*ac40*/  @P0 ELECT P2, URZ, PT ;  /* 0x00000000003f082f */ /* 0x000fda0003840000 */
[----:B------:R-:W-:Y:S01]  /*ac50*/  @P2 R2UR UR13, R16 ;  /* 0x00000000100d22ca */ /* 0x000fe200000e0000 */
[----:B------:R-:W-:Y:S01]  /*ac60*/  UMOV UR12, UR36 ;  /* 0x00000024000c7c82 */ /* 0x000fe20008000000 */
[----:B------:R-:W-:Y:S02]  /*ac70*/  @P2 R2UR UR11, R5 ;  /* 0x00000000050b22ca */ /* 0x000fe400000e0000 */
[----:B------:R-:W-:Y:S02]  /*ac80*/  @P2 PLOP3.LUT P0, PT, P2, PT, PT, 0x8, 0x0 ;  /* 0x000000000000281c */ /* 0x000fe4000170e170 */
[----:B------:R-:W-:-:S09]  /*ac90*/  PLOP3.LUT P2, PT, PT, PT, PT, 0x8, 0x0 ;  /* 0x000000000000781c */ /* 0x000fd20003f4e170 */
[----:B------:R0:W-:Y:S02]  /*aca0*/  UTMALDG.4D [UR8], [UR4], desc[UR6] ;  /* 0x00000608040075b4 */ /* 0x0001e40008019000 */
[----:B0-----:R-:W-:Y:S05]  /*acb0*/  @P0 BRA.U.ANY `(.L_x_74) ;  /* 0xfffffffd00e00947 */ /* 0x001fea000393ffff */
[----:B------:R-:W-:Y:S01]  /*acc0*/  R2UR UR6, R2 ;  /* 0x00000000020672ca */ /* 0x000fe200000e0000 */
[----:B------:R-:W-:Y:S01]  /*acd0*/  UIADD3 UR8, UR38, 0xf400, URZ ;  /* 0x0000f40026087890 */ /* 0x000fe2000fffe03f */
[----:B------:R-:W-:Y:S01]  /*ace0*/  R2UR UR7, R3 ;  /* 0x00000000030772ca */ /* 0x000fe200000e0000 */
[----:B------:R-:W-:Y:S01]  /*acf0*/  UMOV UR10, 0x40 ;  /* 0x00000040000a7882 */ /* 0x000fe20000000000 */
[----:B------:R-:W-:-:S13]  /*ad00*/  PLOP3.LUT P0, PT, PT, PT, PT, 0x80, 0x0 ;  /* 0x000000000000781c */ /* 0x000fda0003f0f070 */
.L_x_75:
        /* <DEDUP_REMOVED lines=13> */
.L_x_76:
        /* <DEDUP_REMOVED lines=13> */
.L_x_77:
        /* <DEDUP_REMOVED lines=8> */
.L_x_63:
[----:B------:R-:W-:Y:S05]  /*af30*/  BSYNC B1 ;  /* 0x0000000000017941 */ /* 0x000fea0003800000 */
.L_x_62:
[----:B------:R-:W-:Y:S01]  /*af40*/  ISETP.NE.AND P3, PT, R19, RZ, PT ;  /* 0x000000ff1300720c */ /* 0x000fe20003f65270 */
[----:B------:R-:W-:Y:S01]  /*af50*/  BSSY B1, `(.L_x_78) ;  /* 0x0000083000017945 */ /* 0x000fe20003800000 */
[----:B------:R-:W-:-:S11]  /*af60*/  LOP3.LUT R0, R0, 0x1, RZ, 0x3c, !PT ;  /* 0x0000000100007812 */ /* 0x000fd600078e3cff */
[----:B------:R-:W-:Y:S05]  /*af70*/  @!P3 BRA `(.L_x_79) ;  /* 0x000000080000b947 */ /* 0x000fea0003800000 */
[----:B------:R-:W2:Y:S01]  /*af80*/  LDL R2, [R1] ;  /* 0x0000000001027983 */ /* 0x000ea20000100800 */
[----:B------:R-:W-:Y:S01]  /*af90*/  VIADD R12, R7, 0xffffffff ;  /* 0xffffffff070c7836 */ /* 0x000fe20000000000 */
        /* <DEDUP_REMOVED lines=11> */
[----:B------:R-:W-:Y:S01]  /*b050*/  IMAD R5, R17, UR5, R2 ;  /* 0x0000000511057c24 */ /* 0x000fe2000f8e0202 */
[----:B------:R-:W-:-:S05]  /*b060*/  MOV R2, R13 ;  /* 0x0000000d00027202 */ /* 0x000fca0000000f00 */
[----:B------:R-:W-:Y:S01]  /*b070*/  IMAD.WIDE.U32 R2, R17, UR4, R2 ;  /* 0x0000000411027c25 */ /* 0x000fe2000f8e0002 */
[----:B------:R-:W-:-:S03]  /*b080*/  ULDC.64 UR4, c[0x0][0x418] ;  /* 0x0001060000047ab9 */ /* 0x000fc60000000a00 */
[----:B------:R-:W-:Y:S01]  /*b090*/  IMAD.IADD R3, R5, 0x1, R3 ;  /* 0x0000000105037824 */ /* 0x000fe200078e0203 */
[----:B------:R-:W-:-:S04]  /*b0a0*/  LEA R4, P0, R2, UR4, 0x2 ;  /* 0x0000000402047c11 */ /* 0x000fc8000f8010ff */
[----:B------:R-:W-:-:S05]  /*b0b0*/  LEA.HI.X R5, R2, UR5, R3, 0x2, P0 ;  /* 0x0000000502057c11 */ /* 0x000fca00080f1403 */
[----:B------:R0:W5:Y:S01]  /*b0c0*/  LDG.E R16, desc[UR44][R4.64] ;  /* 0x0000002c04107981 */ /* 0x000162000c1e1900 */
[----:B------:R-:W-:-:S04]  /*b0d0*/  IMAD.MOV R3, RZ, RZ, -R13 ;  /* 0x000000ffff037224 */ /* 0x000fc800078e0a0d */
[----:B------:R-:W-:-:S07]  /*b0e0*/  IMAD R12, R14, R3, R12 ;  /* 0x000000030e0c7224 */ /* 0x000fce00078e020c */
.L_x_80:
[----:B------:R-:W1:Y:S01]  /*b0f0*/  S2R R2, SR_TID.X ;  /* 0x0000000000027919 */ /* 0x000e620000002100 */
[----:B------:R-:W-:Y:S01]  /*b100*/  BSSY B2, `(.L_x_81) ;  /* 0x0000006000027945 */ /* 0x000fe20003800000 */
[----:B-1----:R-:W-:Y:S02]  /*b110*/  LOP3.LUT R3, R2, 0x7f, RZ, 0xc0, !PT ;  /* 0x0000007f02037812 */ /* 0x002fe400078ec0ff */
[----:B------:R-:W-:Y:S02]  /*b120*/  SHF.L.U32 R2, R0, 0x1f, RZ ;  /* 0x0000001f00027819 */ /* 0x000fe400000006ff */
[----:B------:R-:W-:Y:S02]  /*b130*/  ISETP.NE.AND P2, PT, R3, RZ, PT ;  /* 0x000000ff0300720c */ /* 0x000fe40003f45270 */
[----:B------:R-:W1:Y:S02]  /*b140*/  SYNCS.PHASECHK.TRANS64.TRYWAIT P0, [UR38+0x22840], R2 ;  /* 0x02284002ff0075a7 */ /* 0x000e640008000166 */
[----:B-1----:R-:W-:Y:S09]  /*b150*/  @!P0 BRA `(.L_x_82) ;  /* 0x00000020001c8947 */ /* 0x002ff20003800000 */
.L_x_148:
[----:B------:R-:W-:Y:S05]  /*b160*/  BSYNC B2 ;  /* 0x0000000000027941 */ /* 0x000fea0003800000 */
.L_x_81:
[----:B------:R-:W-:Y:S04]  /*b170*/  BSSY B2, `(.L_x_83) ;  /* 0x0000007000027945 */ /* 0x000fe80003800000 */
[----:B------:R-:W-:Y:S05]  /*b180*/  @P2 BRA `(.L_x_84) ;  /* 0x0000000000142947 */ /* 0x000fea0003800000 */
[----:B------:R-:W-:Y:S01]  /*b190*/  ISETP.NE.AND P0, PT, R10, RZ, PT ;  /* 0x000000ff0a00720c */ /* 0x000fe20003f05270 */
[----:B-1----:R-:W-:-:S04]  /*b1a0*/  IMAD.MOV.U32 R3, RZ, RZ, 0x3000 ;  /* 0x00003000ff037424 */ /* 0x002fc800078e00ff */
[----:B------:R2:W-:Y:S08]  /*b1b0*/  SYNCS.ARRIVE.TRANS64 RZ, [UR38+0x22830], R3 ;  /* 0x02283003ffff79a7 */ /* 0x0005f00008000026 */
[----:B--2---:R-:W-:Y:S05]  /*b1c0*/  @!P0 BRA `(.L_x_84) ;  /* 0x0000000000048947 */ /* 0x004fea0003800000 */
[----:B------:R-:W-:Y:S01]  /*b1d0*/  BPT.TRAP 0x1 ;  /* 0x000000040000795c */ /* 0x000fe20000300000 */
.L_x_84:
[----:B------:R-:W-:Y:S05]  /*b1e0*/  BSYNC B2 ;  /* 0x0000000000027941 */ /* 0x000fea0003800000 */
.L_x_83:
[----:B0-----:R-:W-:Y:S01]  /*b1f0*/  MOV R4, RZ ;  /* 0x000000ff00047202 */ /* 0x001fe20000000f00 */
[----:B------:R-:W-:Y:S01]  /*b200*/  ULDC.64 UR4, c[0x0][0x198] ;  /* 0x0000660000047ab9 */ /* 0x000fe20000000a00 */
[----:B------:R-:W-:Y:S01]  /*b210*/  PLOP3.LUT P0, PT, PT, PT, PT, 0x80, 0x0 ;  /* 0x000000000000781c */ /* 0x000fe20003f0f070 */
[----:B------:R-:W-:Y:S01]  /*b220*/  UIADD3 UR4, UP0, UR4, 0x370, URZ ;  /* 0x0000037004047890 */ /* 0x000fe2000ff1e03f */
[----:B------:R-:W-:Y:S01]  /*b230*/  R2UR UR10, R4 ;  /* 0x00000000040a72ca */ /* 0x000fe200000e0000 */
[----:B------:R-:W-:Y:S01]  /*b240*/  IMAD R12, R12, 0x60, RZ ;  /* 0x000000600c0c7824 */ /* 0x000fe200078e02ff */
[----:B------:R-:W-:Y:S02]  /*b250*/  UIADD3 UR8, UR38, 0x1c400, URZ ;  /* 0x0001c40026087890 */ /* 0x000fe4000fffe03f */
[----:B------:R-:W-:Y:S02]  /*b260*/  UIADD3 UR9, UR38, 0x22830, URZ ;  /* 0x0002283026097890 */ /* 0x000fe4000fffe03f */
[----:B------:R-:W-:Y:S01]  /*b270*/  UIADD3.X UR5, URZ, UR5, URZ, UP0, !UPT ;  /* 0x000000053f057290 */ /* 0x000fe200087fe43f */
[----:B------:R-:W-:Y:S01]  /*b280*/  UMOV UR6, 0x0 ;  /* 0x0000000000067882 */ /* 0x000fe20000000000 */
[----:B------:R-:W-:-:S10]  /*b290*/  UMOV UR7, 0x14f00000 ;  /* 0x14f0000000077882 */ /* 0x000fd40000000000 */
.L_x_85:
[----:B------:R-:W-:-:S13]  /*b2a0*/  @P0 ELECT P3, URZ, PT ;  /* 0x00000000003f082f */ /* 0x000fda0003860000 */
[----:B-----5:R-:W-:Y:S01]  /*b2b0*/  @P3 R2UR UR13, R16 ;  /* 0x00000000100d32ca */ /* 0x020fe200000e0000 */
[----:B------:R-:W-:Y:S01]  /*b2c0*/  UMOV UR12, UR36 ;  /* 0x00000024000c7c82 */ /* 0x000fe20008000000 */
        /* <DEDUP_REMOVED lines=8> */
.L_x_149:
[----:B------:R-:W-:Y:S05]  /*b350*/  BSYNC B2 ;  /* 0x0000000000027941 */ /* 0x000fea0003800000 */
.L_x_86:
[----:B------:R-:W-:Y:S01]  /*b360*/  BSSY B2, `(.L_x_88) ;  /* 0x0000009000027945 */ /* 0x000fe20003800000 */
[----:B01----:R-:W-:Y:S02]  /*b370*/  IMAD.MOV.U32 R2, RZ, RZ, 0x0 ;  /* 0x00000000ff027424 */ /* 0x003fe400078e00ff */
[----:B------:R-:W-:Y:S01]  /*b380*/  IMAD.MOV.U32 R3, RZ, RZ, 0x14f00000 ;  /* 0x14f00000ff037424 */ /* 0x000fe200078e00ff */
[----:B------:R-:W-:Y:S06]  /*b390*/  @P2 BRA `(.L_x_89) ;  /* 0x0000000000142947 */ /* 0x000fec0003800000 */
[----:B------:R-:W-:Y:S01]  /*b3a0*/  ISETP.NE.AND P0, PT, R10, RZ, PT ;  /* 0x000000ff0a00720c */ /* 0x000fe20003f05270 */
[----:B------:R-:W-:-:S04]  /*b3b0*/  IMAD.MOV.U32 R5, RZ, RZ, 0xc000 ;  /* 0x0000c000ff057424 */ /* 0x000fc800078e00ff */
[----:B------:R0:W-:Y:S08]  /*b3c0*/  SYNCS.ARRIVE.TRANS64 RZ, [UR38+0x22850], R5 ;  /* 0x02285005ffff79a7 */ /* 0x0001f00008000026 */
[----:B0-----:R-:W-:Y:S05]  /*b3d0*/  @!P0 BRA `(.L_x_89) ;  /* 0x0000000000048947 */ /* 0x001fea0003800000 */
[----:B------:R-:W-:Y:S01]  /*b3e0*/  BPT.TRAP 0x1 ;  /* 0x000000040000795c */ /* 0x000fe20000300000 */
.L_x_89:
[----:B------:R-:W-:Y:S05]  /*b3f0*/  BSYNC B2 ;  /* 0x0000000000027941 */ /* 0x000fea0003800000 */
.L_x_88:
        /* <DEDUP_REMOVED lines=9> */
.L_x_90:
        /* <DEDUP_REMOVED lines=13> */
.L_x_91:
        /* <DEDUP_REMOVED lines=13> */
.L_x_92:
        /* <DEDUP_REMOVED lines=13> */
.L_x_93:
        /* <DEDUP_REMOVED lines=8> */
.L_x_79:
[----:B------:R-:W-:Y:S05]  /*b780*/  BSYNC B1 ;  /* 0x0000000000017941 */ /* 0x000fea0003800000 */
.L_x_78:
[----:B------:R-:W-:Y:S01]  /*b790*/  IADD3 R7, R7, -0x2, RZ ;  /* 0xfffffffe07077810 */ /* 0x000fe20007ffe0ff */
[----:B------:R-:W-:Y:S06]  /*b7a0*/  @P1 BRA `(.L_x_94) ;  /* 0xffffffec00d01947 */ /* 0x000fec000383ffff */
[----:B------:R-:W-:Y:S05]  /*b7b0*/  BSYNC B0 ;  /* 0x0000000000007941 */ /* 0x000fea0003800000 */
.L_x_61:
[----:B------:R-:W-:-:S13]  /*b7c0*/  ISETP.NE.AND P0, PT, R11, RZ, PT ;  /* 0x000000ff0b00720c */ /* 0x000fda0003f05270 */
[----:B------:R-:W-:Y:S05]  /*b7d0*/  @!P0 BRA `(.L_x_38) ;  /* 0x0000000800188947 */ /* 0x000fea0003800000 */
[----:B------:R-:W-:Y:S01]  /*b7e0*/  ISETP.NE.AND P1, PT, R19, RZ, PT ;  /* 0x000000ff1300720c */ /* 0x000fe20003f25270 */
[----:B------:R-:W-:-:S12]  /*b7f0*/  BSSY B0, `(.L_x_95) ;  /* 0x0000081000007945 */ /* 0x000fd80003800000 */
[----:B------:R-:W-:Y:S05]  /*b800*/  @!P1 BRA `(.L_x_96) ;  /* 0x0000000400fc9947 */ /* 0x000fea0003800000 */
[----:B------:R-:W2:Y:S02]  /*b810*/  LDL.LU R2, [R1] ;  /* 0x0000000001027983 */ /* 0x000ea40000300800 */
[----:B--2---:R-:W-:-:S13]  /*b820*/  ISETP.NE.AND P1, PT, R2, RZ, PT ;  /* 0x000000ff0200720c */ /* 0x004fda0003f25270 */
[----:B------:R-:W-:Y:S05]  /*b830*/  @!P1 BRA `(.L_x_97) ;  /* 0x00000000004c9947 */ /* 0x000fea0003800000 */
[----:B------:R-:W0:Y:S01]  /*b840*/  LDC R4, c[0x0][0x43c] ;  /* 0x00010f00ff047b82 */ /* 0x000e220000000800 */
[----:B------:R-:W-:Y:S01]  /*b850*/  IMAD.MOV.U32 R5, RZ, RZ, R7 ;  /* 0x000000ffff057224 */ /* 0x000fe200078e0007 */
[----:B------:R-:W-:Y:S02]  /*b860*/  ULDC.64 UR4, c[0x0][0x428] ;  /* 0x00010a0000047ab9 */ /* 0x000fe40000000a00 */
[----:B------:R-:W-:-:S04]  /*b870*/  IMAD R18, R18, UR4, RZ ;  /* 0x0000000412127c24 */ /* 0x000fc8000f8e02ff */
[----:B------:R-:W-:Y:S01]  /*b880*/  IMAD R9, R17, UR5, R18 ;  /* 0x0000000511097c24 */ /* 0x000fe2000f8e0212 */
[----:B0-----:R-:W-:-:S13]  /*b890*/  ISETP.NE.AND P0, PT, R4, 0x1, PT ;  /* 0x000000010400780c */ /* 0x001fda0003f05270 */
[----:B------:R-:W0:Y:S02]  /*b8a0*/  @P0 LDC.64 R2, c[0x0][0x440] ;  /* 0x00011000ff020b82 */ /* 0x000e240000000a00 */
[----:B0-----:R-:W-:-:S05]  /*b8b0*/  @P0 IMAD.HI.U32 R2, R7, R2, RZ ;  /* 0x0000000207020227 */ /* 0x001fca00078e00ff */
[----:B------:R-:W-:-:S04]  /*b8c0*/  @P0 SHF.R.U32.HI R5, RZ, R3, R2 ;  /* 0x00000003ff050219 */ /* 0x000fc80000011602 */
[--C-:B------:R-:W-:Y:S01]  /*b8d0*/  SHF.R.S32.HI R3, RZ, 0x1f, R5.reuse ;  /* 0x0000001fff037819 */ /* 0x100fe20000011405 */
        /* <DEDUP_REMOVED lines=9> */
.L_x_97:
[----:B------:R-:W1:Y:S01]  /*b970*/  S2R R2, SR_TID.X ;  /* 0x0000000000027919 */ /* 0x000e620000002100 */
[----:B------:R-:W-:Y:S01]  /*b980*/  BSSY B1, `(.L_x_98) ;  /* 0x0000006000017945 */ /* 0x000fe20003800000 */
[----:B-1----:R-:W-:Y:S02]  /*b990*/  LOP3.LUT R3, R2, 0x7f, RZ, 0xc0, !PT ;  /* 0x0000007f02037812 */ /* 0x002fe400078ec0ff */
[----:B------:R-:W-:Y:S02]  /*b9a0*/  SHF.L.U32 R2, R0, 0x1f, RZ ;  /* 0x0000001f00027819 */ /* 0x000fe400000006ff */
[----:B------:R-:W-:Y:S02]  /*b9b0*/  ISETP.NE.AND P1, PT, R3, RZ, PT ;  /* 0x000000ff0300720c */ /* 0x000fe40003f25270 */
[----:B------:R-:W1:Y:S02]  /*b9c0*/  SYNCS.PHASECHK.TRANS64.TRYWAIT P0, [UR38+0x22848], R2 ;  /* 0x02284802ff0075a7 */ /* 0x000e640008000166 */
[----:B-1----:R-:W-:Y:S09]  /*b9d0*/  @!P0 BRA `(.L_x_99) ;  /* 0x00000018002c8947 */ /* 0x002ff20003800000 */
.L_x_150:
[----:B------:R-:W-:Y:S05]  /*b9e0*/  BSYNC B1 ;  /* 0x0000000000017941 */ /* 0x000fea0003800000 */
.L_x_98:
[----:B------:R-:W-:Y:S04]  /*b9f0*/  BSSY B1, `(.L_x_100) ;  /* 0x0000007000017945 */ /* 0x000fe80003800000 */
[----:B------:R-:W-:Y:S05]  /*ba00*/  @P1 BRA `(.L_x_101) ;  /* 0x0000000000141947 */ /* 0x000fea0003800000 */
[----:B------:R-:W-:Y:S01]  /*ba10*/  ISETP.NE.AND P0, PT, R10, RZ, PT ;  /* 0x000000ff0a00720c */ /* 0x000fe20003f05270 */
[----:B-1----:R-:W-:-:S04]  /*ba20*/  IMAD.MOV.U32 R3, RZ, RZ, 0x3000 ;  /* 0x00003000ff037424 */ /* 0x002fc800078e00ff */
[----:B------:R2:W-:Y:S08]  /*ba30*/  SYNCS.ARRIVE.TRANS64 RZ, [UR38+0x22838], R3 ;  /* 0x02283803ffff79a7 */ /* 0x0005f00008000026 */
[----:B--2---:R-:W-:Y:S05]  /*ba40*/  @!P0 BRA `(.L_x_101) ;  /* 0x0000000000048947 */ /* 0x004fea0003800000 */
[----:B------:R-:W-:Y:S01]  /*ba50*/  BPT.TRAP 0x1 ;  /* 0x000000040000795c */ /* 0x000fe20000300000 */
.L_x_101:
[----:B------:R-:W-:Y:S05]  /*ba60*/  BSYNC B1 ;  /* 0x0000000000017941 */ /* 0x000fea0003800000 */
.L_x_100:
[----:B------:R-:W-:Y:S01]  /*ba70*/  IMAD.MOV.U32 R4, RZ, RZ, RZ ;  /* 0x000000ffff047224 */ /* 0x000fe200078e00ff */
        /* <DEDUP_REMOVED lines=10> */
.L_x_102:
[----:B------:R-:W-:-:S13]  /*bb20*/  @P0 ELECT P2, URZ, PT ;  /* 0x00000000003f082f */ /* 0x000fda0003840000 */
[----:B-----5:R-:W-:Y:S01]  /*bb30*/  @P2 R2UR UR13, R16 ;  /* 0x00000000100d22ca */ /* 0x020fe200000e0000 */
[----:B------:R-:W-:Y:S01]  /*bb40*/  UMOV UR12, UR36 ;  /* 0x00000024000c7c82 */ /* 0x000fe20008000000 */
[----:B------:R-:W-:Y:S02]  /*bb50*/  @P2 R2UR UR11, R7 ;  /* 0x00000000070b22ca */ /* 0x000fe400000e0000 */
[----:B------:R-:W-:Y:S02]  /*bb60*/  @P2 PLOP3.LUT P0, PT, P2, PT, PT, 0x8, 0x0 ;  /* 0x000000000000281c */ /* 0x000fe4000170e170 */
[----:B------:R-:W-:-:S09]  /*bb70*/  PLOP3.LUT P2, PT, PT, PT, PT, 0x8, 0x0 ;  /* 0x000000000000781c */ /* 0x000fd20003f4e170 */
[----:B------:R2:W-:Y:S02]  /*bb80*/  UTMALDG.4D [UR8], [UR4], desc[UR6] ;  /* 0x00000608040075b4 */ /* 0x0005e40008019000 */
[----:B--2---:R-:W-:Y:S05]  /*bb90*/  @P0 BRA.U.ANY `(.L_x_102) ;  /* 0xfffffffd00e00947 */ /* 0x004fea000393ffff */
[----:B------:R-:W2:Y:S01]  /*bba0*/  SYNCS.PHASECHK.TRANS64.TRYWAIT P0, [UR38+0x22868], R2 ;  /* 0x02286802ff0075a7 */ /* 0x000ea20008000166 */
[----:B------:R-:W-:Y:S04]  /*bbb0*/  BSSY B1, `(.L_x_103) ;  /* 0x0000002000017945 */ /* 0x000fe80003800000 */
[----:B--2---:R-:W-:Y:S05]  /*bbc0*/  @!P0 BRA `(.L_x_104) ;  /* 0x0000001400c88947 */ /* 0x004fea0003800000 */
.L_x_151:
[----:B------:R-:W-:Y:S05]  /*bbd0*/  BSYNC B1 ;  /* 0x0000000000017941 */ /* 0x000fea0003800000 */
.L_x_103:
[----:B------:R-:W-:Y:S01]  /*bbe0*/  BSSY B1, `(.L_x_105) ;  /* 0x0000009000017945 */ /* 0x000fe20003800000 */
[----:B-1----:R-:W-:Y:S01]  /*bbf0*/  IMAD.MOV.U32 R2, RZ, RZ, 0x0 ;  /* 0x00000000ff027424 */ /* 0x002fe200078e00ff */
[----:B------:R-:W-:Y:S02]  /*bc00*/  MOV R3, 0x14f00000 ;  /* 0x14f0000000037802 */ /* 0x000fe40000000f00 */
[----:B------:R-:W-:Y:S05]  /*bc10*/  @P1 BRA `(.L_x_106) ;  /* 0x0000000000141947 */ /* 0x000fea0003800000 */
[----:B------:R-:W-:Y:S01]  /*bc20*/  ISETP.NE.AND P0, PT, R10, RZ, PT ;  /* 0x000000ff0a00720c */ /* 0x000fe20003f05270 */
[----:B------:R-:W-:-:S04]  /*bc30*/  IMAD.MOV.U32 R5, RZ, RZ, 0xc000 ;  /* 0x0000c000ff057424 */ /* 0x000fc800078e00ff */
[----:B------:R1:W-:Y:S08]  /*bc40*/  SYNCS.ARRIVE.TRANS64 RZ, [UR38+0x22858], R5 ;  /* 0x02285805ffff79a7 */ /* 0x0003f00008000026 */
[----:B-1----:R-:W-:Y:S05]  /*bc50*/  @!P0 BRA `(.L_x_106) ;  /* 0x0000000000048947 */ /* 0x002fea0003800000 */
[----:B------:R-:W-:Y:S01]  /*bc60*/  BPT.TRAP 0x1 ;  /* 0x000000040000795c */ /* 0x000fe20000300000 */
.L_x_106:
[----:B------:R-:W-:Y:S05]  /*bc70*/  BSYNC B1 ;  /* 0x0000000000017941 */ /* 0x000fea0003800000 */
.L_x_105:
        /* <DEDUP_REMOVED lines=9> */
.L_x_107:
        /* <DEDUP_REMOVED lines=8> */
[----:B------:R-:W-:Y:S01]  /*bd90*/  R2UR UR6, R2 ;  /* 0x00000000020672ca */ /* 0x000fe200000e0000 */
[----:B------:R-:W-:Y:S01]  /*bda0*/  UIADD3 UR8, UR38, 0xf400, URZ ;  /* 0x0000f40026087890 */ /* 0x000fe2000fffe03f */
[----:B------:R-:W-:Y:S01]  /*bdb0*/  R2UR UR7, R3 ;  /* 0x00000000030772ca */ /* 0x000fe200000e0000 */
[----:B------:R-:W-:Y:S01]  /*bdc0*/  UMOV UR10, 0x40 ;  /* 0x00000040000a7882 */ /* 0x000fe20000000000 */
[----:B------:R-:W-:-:S13]  /*bdd0*/  PLOP3.LUT P0, PT, PT, PT, PT, 0x80, 0x0 ;  /* 0x000000000000781c */ /* 0x000fda0003f0f070 */
.L_x_108:
        /* <DEDUP_REMOVED lines=13> */
.L_x_109:
        /* <DEDUP_REMOVED lines=13> */
.L_x_110:
        /* <DEDUP_REMOVED lines=8> */
.L_x_96:
[----:B------:R-:W-:Y:S05]  /*c000*/  BSYNC B0 ;  /* 0x0000000000007941 */ /* 0x000fea0003800000 */
.L_x_95:
[----:B------:R-:W-:Y:S01]  /*c010*/  LOP3.LUT R0, R0, 0x1, RZ, 0x3c, !PT ;  /* 0x0000000100007812 */ /* 0x000fe200078e3cff */
[----:B------:R-:W-:Y:S02]  /*c020*/  IMAD.MOV.U32 R6, RZ, RZ, RZ ;  /* 0x000000ffff067224 */ /* 0x000fe400078e00ff */
[----:B------:R-:W-:-:S07]  /*c030*/  IMAD.MOV.U32 R9, RZ, RZ, RZ ;  /* 0x000000ffff097224 */ /* 0x000fce00078e00ff */
.L_x_38:
[----:B------:R-:W1:Y:S01]  /*c040*/  S2R R3, SR_CgaCtaId ;  /* 0x0000000000037919 */ /* 0x000e620000008800 */
[----:B------:R-:W-:Y:S02]  /*c050*/  MOV R2, 0x400 ;  /* 0x0000040000027802 */ /* 0x000fe40000000f00 */
[----:B------:R-:W-:Y:S02]  /*c060*/  SHF.L.U32 R9, R9, 0x1f, RZ ;  /* 0x0000001f09097819 */ /* 0x000fe400000006ff */
[----:B-1----:R-:W-:-:S04]  /*c070*/  LEA R2, R3, R2, 0x18 ;  /* 0x0000000203027211 */ /* 0x002fc800078ec0ff */
[----:B------:R-:W1:Y:S02]  /*c080*/  SYNCS.PHASECHK.TRANS64.TRYWAIT P0, [R2+URZ+0x22820], R9 ;  /* 0x02282009020075a7 */ /* 0x000e64000800017f */
[----:B-1----:R-:W-:Y:S05]  /*c090*/  @!P0 BRA `(.L_x_111) ;  /* 0x0000001000ac8947 */ /* 0x002fea0003800000 */
.L_x_152:
[----:B------:R-:W-:-:S03]  /*c0a0*/  UMOV UR4, 0xffffffff ;  /* 0xffffffff00047882 */ /* 0x000fc60000000000 */
[----:B------:R-:W-:Y:S05]  /*c0b0*/  BRA.DIV UR4, `(.L_x_112) ;  /* 0x0000001204b87947 */ /* 0x000fea000b800000 */
[----:B------:R-:W2:Y:S02]  /*c0c0*/  S2R R3, SR_TID.X ;  /* 0x0000000000037919 */ /* 0x000ea40000002100 */
[----:B--2---:R-:W-:-:S04]  /*c0d0*/  SHF.R.U32.HI R3, RZ, 0x5, R3 ;  /* 0x00000005ff037819 */ /* 0x004fc80000011603 */
[----:B------:R-:W-:-:S05]  /*c0e0*/  LOP3.LUT R3, R3, 0x3, RZ, 0xc0, !PT ;  /* 0x0000000303037812 */ /* 0x000fca00078ec0ff */
[----:B------:R2:W3:Y:S02]  /*c0f0*/  SHFL.IDX PT, R14, R3, RZ, 0x1f ;  /* 0x00001fff030e7589 */ /* 0x0004e400000e0000 */
.L_x_155:
[----:B---3--:R-:W-:-:S13]  /*c100*/  ISETP.NE.AND P0, PT, R14, RZ, PT ;  /* 0x000000ff0e00720c */ /* 0x008fda0003f05270 */
[----:B------:R-:W-:Y:S05]  /*c110*/  @P0 BRA `(.L_x_10) ;  /* 0x0000000000880947 */ /* 0x000fea0003800000 */
[----:B------:R-:W-:-:S03]  /*c120*/  UMOV UR4, 0xffffffff ;  /* 0xffffffff00047882 */ /* 0x000fc60000000000 */
[----:B------:R-:W-:Y:S05]  /*c130*/  BRA.DIV UR4, `(.L_x_113) ;  /* 0x0000001204cc7947 */ /* 0x000fea000b800000 */
[----:B------:R-:W-:-:S13]  /*c140*/  ELECT P6, URZ, PT ;  /* 0x00000000003f782f */ /* 0x000fda00038c0000 */
.L_x_158:
[----:B------:R-:W-:Y:S05]  /*c150*/  @!P6 BRA `(.L_x_10) ;  /* 0x000000000078e947 */ /* 0x000fea0003800000 */
[----:B------:R-:W-:-:S06]  /*c160*/  ULOP3.LUT UR4, UR42, 0x2, URZ, 0xfc, !UPT ;  /* 0x000000022a047892 */ /* 0x000fcc000f8efc3f */
[----:B--2---:R-:W-:-:S04]  /*c170*/  MOV R3, UR4 ;  /* 0x0000000400037c02 */ /* 0x004fc80008000f00 */
[----:B------:R-:W-:-:S13]  /*c180*/  ISETP.NE.AND P2, PT, R3, 0x3, PT ;  /* 0x000000030300780c */ /* 0x000fda0003f45270 */
[----:B------:R-:W-:Y:S05]  /*c190*/  @!P2 BRA `(.L_x_114) ;  /* 0x000000000004a947 */ /* 0x000fea0003800000 */
[----:B------:R-:W-:Y:S01]  /*c1a0*/  BPT.TRAP 0x1 ;  /* 0x000000040000795c */ /* 0x000fe20000300000 */
.L_x_114:
[----:B------:R-:W-:Y:S01]  /*c1b0*/  VIADD R8, R2, 0x22840 ;  /* 0x0002284002087836 */ /* 0x000fe20000000000 */
[----:B------:R-:W-:Y:S01]  /*c1c0*/  SHF.L.U32 R4, R0, 0x1f, RZ ;  /* 0x0000001f00047819 */ /* 0x000fe200000006ff */
[C---:B------:R-:W-:Y:S02]  /*c1d0*/  VIADD R3, R6.reuse, 0x1 ;  /* 0x0000000106037836 */ /* 0x040fe40000000000 */
[----:B------:R-:W-:-:S03]  /*c1e0*/  IMAD R7, R6, 0x8, R8 ;  /* 0x0000000806077824 */ /* 0x000fc600078e0208 */
[C---:B------:R-:W-:Y:S01]  /*c1f0*/  ISETP.NE.AND P1, PT, R3.reuse, 0x2, PT ;  /* 0x000000020300780c */ /* 0x040fe20003f25270 */
[----:B------:R-:W2:Y:S03]  /*c200*/  SYNCS.PHASECHK.TRANS64.TRYWAIT P0, [R7+URZ], R4 ;  /* 0x00000004070075a7 */ /* 0x000ea6000800017f */
[----:B------:R-:W-:Y:S02]  /*c210*/  SEL R5, RZ, 0x1, P1 ;  /* 0x00000001ff057807 */ /* 0x000fe40000800000 */
[----:B------:R-:W-:Y:S02]  /*c220*/  SEL R3, R3, RZ, P1 ;  /* 0x000000ff03037207 */ /* 0x000fe40000800000 */
[----:B------:R-:W-:Y:S02]  /*c230*/  LOP3.LUT R0, R0, R5, RZ, 0x3c, !PT ;  /* 0x0000000500007212 */ /* 0x000fe400078e3cff */
[----:B------:R-:W-:-:S02]  /*c240*/  LEA R5, R3, R8, 0x3 ;  /* 0x0000000803057211 */ /* 0x000fc400078e18ff */
[----:B------:R-:W-:Y:S01]  /*c250*/  SHF.L.U32 R0, R0, 0x1f, RZ ;  /* 0x0000001f00007819 */ /* 0x000fe200000006ff */
[----:B--2---:R-:W-:Y:S06]  /*c260*/  @!P0 BRA `(.L_x_115) ;  /* 0x0000001000a08947 */ /* 0x004fec0003800000 */
.L_x_159:
[----:B------:R-:W3:Y:S02]  /*c270*/  SYNCS.PHASECHK.TRANS64.TRYWAIT P0, [R5+URZ], R0 ;  /* 0x00000000050075a7 */ /* 0x000ee4000800017f */
[----:B---3--:R-:W-:Y:S05]  /*c280*/  @!P0 BRA `(.L_x_116) ;  /* 0x0000001000ac8947 */ /* 0x008fea0003800000 */
.L_x_160:
[----:B------:R-:W-:Y:S05]  /*c290*/  @!P2 BRA `(.L_x_117) ;  /* 0x000000000004a947 */ /* 0x000fea0003800000 */
[----:B------:R-:W-:Y:S01]  /*c2a0*/  BPT.TRAP 0x1 ;  /* 0x000000040000795c */ /* 0x000fe20000300000 */
.L_x_117:
[----:B-1----:R-:W-:-:S04]  /*c2b0*/  VIADD R2, R2, 0x22860 ;  /* 0x0002286002027836 */ /* 0x002fc80000000000 */
[----:B---3--:R-:W-:-:S04]  /*c2c0*/  IMAD R5, R6, 0x8, R2 ;  /* 0x0000000806057824 */ /* 0x008fc800078e0202 */
[----:B------:R-:W1:Y:S02]  /*c2d0*/  SYNCS.PHASECHK.TRANS64.TRYWAIT P0, [R5+URZ], R4 ;  /* 0x00000004050075a7 */ /* 0x000e64000800017f */
[----:B-1----:R-:W-:Y:S05]  /*c2e0*/  @!P0 BRA `(.L_x_118) ;  /* 0x0000001000a88947 */ /* 0x002fea0003800000 */
.L_x_161:
[----:B------:R-:W-:-:S07]  /*c2f0*/  IMAD R3, R3, 0x8, R2 ;  /* 0x0000000803037824 */ /* 0x000fce00078e0202 */
.L_x_119:
[----:B---3--:R3:W4:Y:S02]  /*c300*/  SYNCS.PHASECHK.TRANS64.TRYWAIT P0, [R3+URZ], R0 ;  /* 0x00000000030075a7 */ /* 0x008724000800017f */
[----:B----4-:R-:W-:Y:S05]  /*c310*/  @!P0 NANOSLEEP.SYNCS 0x989680 ;  /* 0x009896800000895d */ /* 0x010fea0003900000 */
[----:B------:R-:W4:Y:S02]  /*c320*/  @!P0 SYNCS.PHASECHK.TRANS64 P0, [R3+URZ], R0 ;  /* 0x00000000030085a7 */ /* 0x000f24000800007f */
[----:B----4-:R-:W-:Y:S05]  /*c330*/  @!P0 BRA `(.L_x_119) ;  /* 0xfffffffc00f08947 */ /* 0x010fea000383ffff */
.L_x_10:
[----:B------:R-:W-:Y:S05]  /*c340*/  BSYNC B6 ;  /* 0x0000000000067941 */ /* 0x000fea0003800000 */
.L_x_7:
[----:B------:R-:W-:Y:S05]  /*c350*/  EXIT ;  /* 0x000000000000794d */ /* 0x000fea0003800000 */
.L_x_14:
[----:B0-----:R-:W-:-:S04]  /*c360*/  MOV R4, UR38 ;  /* 0x0000002600047c02 */ /* 0x001fc80008000f00 */
[----:B------:R0:W1:Y:S03]  /*c370*/  SYNCS.PHASECHK.TRANS64.TRYWAIT P0, [R4+URZ+0x22800], R7 ;  /* 0x02280007040075a7 */ /* 0x000066000800017f */
[----:B-1----:R-:W-:Y:S05]  /*c380*/  @!P0 NANOSLEEP.SYNCS 0x989680 ;  /* 0x009896800000895d */ /* 0x002fea0003900000 */
[----:B------:R-:W1:Y:S02]  /*c390*/  @!P0 SYNCS.PHASECHK.TRANS64 P0, [R4+URZ+0x22800], R7 ;  /* 0x02280007040085a7 */ /* 0x000e64000800007f */
[----:B-1----:R-:W-:Y:S05]  /*c3a0*/  @!P0 BRA `(.L_x_14) ;  /* 0xfffffffc00ec8947 */ /* 0x002fea000383ffff */
[----:B------:R-:W-:Y:S05]  /*c3b0*/  BRA `(.L_x_120) ;  /* 0xffffff50005c7947 */ /* 0x000fea000383ffff */
.L_x_18:
[----:B0-----:R-:W-:-:S04]  /*c3c0*/  IMAD.U32 R4, RZ, RZ, UR38 ;  /* 0x00000026ff047e24 */ /* 0x001fc8000f8e00ff */
[----:B------:R0:W2:Y:S03]  /*c3d0*/  SYNCS.PHASECHK.TRANS64.TRYWAIT P1, [R4+URZ+0x22830], R7 ;  /* 0x02283007040075a7 */ /* 0x0000a6000802017f */
[----:B--2---:R-:W-:Y:S05]  /*c3e0*/  @!P1 NANOSLEEP.SYNCS 0x989680 ;  /* 0x009896800000995d */ /* 0x004fea0003900000 */
[----:B------:R-:W2:Y:S02]  /*c3f0*/  @!P1 SYNCS.PHASECHK.TRANS64 P1, [R4+URZ+0x22830], R7 ;  /* 0x02283007040095a7 */ /* 0x000ea4000802007f */
[----:B--2---:R-:W-:Y:S05]  /*c400*/  @!P1 BRA `(.L_x_18) ;  /* 0xfffffffc00ec9947 */ /* 0x004fea000383ffff */
[----:B------:R-:W-:Y:S05]  /*c410*/  BRA `(.L_x_17) ;  /* 0xffffff5000787947 */ /* 0x000fea000383ffff */
.L_x_22:
[----:B--2---:R2:W3:Y:S02]  /*c420*/  SYNCS.PHASECHK.TRANS64.TRYWAIT P2, [R10+URZ+0x22850], R7 ;  /* 0x022850070a0075a7 */ /* 0x0044e4000804017f */
[----:B---3--:R-:W-:Y:S05]  /*c430*/  @!P2 NANOSLEEP.SYNCS 0x989680 ;  /* 0x009896800000a95d */ /* 0x008fea0003900000 */
[----:B------:R-:W3:Y:S02]  /*c440*/  @!P2 SYNCS.PHASECHK.TRANS64 P2, [R10+URZ+0x22850], R7 ;  /* 0x022850070a00a5a7 */ /* 0x000ee4000804007f */
[----:B---3--:R-:W-:Y:S05]  /*c450*/  @!P2 BRA `(.L_x_22) ;  /* 0xfffffffc00f0a947 */ /* 0x008fea000383ffff */
[----:B------:R-:W-:Y:S05]  /*c460*/  BRA `(.L_x_21) ;  /* 0xffffff6c008c7947 */ /* 0x000fea000383ffff */
.L_x_27:
[----:B0-----:R-:W-:Y:S02]  /*c470*/  IMAD.U32 R3, RZ, RZ, UR26 ;  /* 0x0000001aff037e24 */ /* 0x001fe4000f8e00ff */
[----:B------:R-:W-:-:S04]  /*c480*/  IMAD.U32 R4, RZ, RZ, UR25 ;  /* 0x00000019ff047e24 */ /* 0x000fc8000f8e00ff */
[----:B------:R0:W1:Y:S03]  /*c490*/  SYNCS.PHASECHK.TRANS64.TRYWAIT P3, [R3+URZ+0x22830], R4 ;  /* 0x02283004030075a7 */ /* 0x000066000806017f */
[----:B-1----:R-:W-:Y:S05]  /*c4a0*/  @!P3 NANOSLEEP.SYNCS 0x989680 ;  /* 0x009896800000b95d */ /* 0x002fea0003900000 */
[----:B------:R-:W1:Y:S02]  /*c4b0*/  @!P3 SYNCS.PHASECHK.TRANS64 P3, [R3+URZ+0x22830], R4 ;  /* 0x022830040300b5a7 */ /* 0x000e64000806007f */
[----:B-1----:R-:W-:Y:S05]  /*c4c0*/  @!P3 BRA `(.L_x_27) ;  /* 0xfffffffc00e8b947 */ /* 0x002fea000383ffff */
[----:B------:R-:W-:Y:S05]  /*c4d0*/  BRA `(.L_x_26) ;  /* 0xffffff7000b07947 */ /* 0x000fea000383ffff */
.L_x_31:
[----:B0-----:R-:W-:-:S04]  /*c4e0*/  MOV R7, UR25 ;  /* 0x0000001900077c02 */ /* 0x001fc80008000f00 */
[----:B------:R0:W1:Y:S03]  /*c4f0*/  SYNCS.PHASECHK.TRANS64.TRYWAIT P3, [R176+URZ+0x22850], R7 ;  /* 0x02285007b00075a7 */ /* 0x000066000806017f */
[----:B-1----:R-:W-:Y:S05]  /*c500*/  @!P3 NANOSLEEP.SYNCS 0x989680 ;  /* 0x009896800000b95d */ /* 0x002fea0003900000 */
[----:B------:R-:W1:Y:S02]  /*c510*/  @!P3 SYNCS.PHASECHK.TRANS64 P3, [R176+URZ+0x22850], R7 ;  /* 0x02285007b000b5a7 */ /* 0x000e64000806007f */
[----:B-1----:R-:W-:Y:S05]  /*c520*/  @!P3 BRA `(.L_x_31) ;  /* 0xfffffffc00ecb947 */ /* 0x002fea000383ffff */
[----:B------:R-:W-:Y:S05]  /*c530*/  BRA `(.L_x_30) ;  /* 0xffffff9000487947 */ /* 0x000fea000383ffff */
.L_x_43:
[----:B------:R-:W-:Y:S01]  /*c540*/  IMAD.MOV.U32 R13, RZ, RZ, R19 ;  /* 0x000000ffff0d7224 */ /* 0x000fe200078e0013 */
[----:B------:R-:W-:Y:S01]  /*c550*/  MOV R15, 0xffffffff ;  /* 0xffffffff000f7802 */ /* 0x000fe20000000f00 */
[----:B------:R-:W-:Y:S02]  /*c560*/  IMAD.MOV.U32 R12, RZ, RZ, RZ ;  /* 0x000000ffff0c7224 */ /* 0x000fe400078e00ff */
[----:B------:R-:W-:-:S07]  /*c570*/  IMAD.MOV.U32 R11, RZ, RZ, 0x1f ;  /* 0x0000001fff0b7424 */ /* 0x000fce00078e00ff */
[----:B------:R-:W-:Y:S05]  /*c580*/  WARPSYNC.COLLECTIVE R15, `(.L_x_121) ;  /* 0x000000000f087348 */ /* 0x000fea0003c00000 */
[----:B------:R0:W1:Y:S02]  /*c590*/  SHFL.IDX P6, R14, R13, R12, R11 ;  /* 0x0000000c0d0e7389 */ /* 0x00006400000c000b */
[----:B01----:R-:W-:Y:S01]  /*c5a0*/  ENDCOLLECTIVE ;  /* 0x000000000000791b */ /* 0x003fe20003800000 */
.L_x_121:
[----:B------:R-:W-:Y:S05]  /*c5b0*/  BRA `(.L_x_122) ;  /* 0xffffffcc00247947 */ /* 0x000fea000383ffff */
.L_x_45:
[----:B------:R-:W-:Y:S01]  /*c5c0*/  BSSY B0, `(.L_x_123) ;  /* 0x0000006000007945 */ /* 0x000fe20003800000 */
[----:B------:R-:W-:-:S07]  /*c5d0*/  IMAD.MOV.U32 R15, RZ, RZ, -0x1 ;  /* 0xffffffffff0f7424 */ /* 0x000fce00078e00ff */
[----:B------:R-:W-:Y:S05]  /*c5e0*/  WARPSYNC.COLLECTIVE R15, `(.L_x_124) ;  /* 0x000000000f0c7348 */ /* 0x000fea0003c00000 */
[----:B------:R-:W-:Y:S02]  /*c5f0*/  ELECT P6, UR62, PT ;  /* 0x00000000003e782f */ /* 0x000fe400038c0000 */
[----:B------:R-:W-:Y:S01]  /*c600*/  MOV R14, UR62 ;  /* 0x0000003e000e7c02 */ /* 0x000fe20008000f00 */
[----:B------:R-:W-:Y:S10]  /*c610*/  ENDCOLLECTIVE ;  /* 0x000000000000791b */ /* 0x000ff40003800000 */
.L_x_124:
[----:B------:R-:W-:Y:S05]  /*c620*/  BSYNC B0 ;  /* 0x0000000000007941 */ /* 0x000fea0003800000 */
.L_x_123:
[----:B------:R-:W-:Y:S05]  /*c630*/  BRA `(.L_x_125) ;  /* 0xffffffcc00247947 */ /* 0x000fea000383ffff */
.L_x_47:
[----:B0-----:R-:W-:-:S04]  /*c640*/  IMAD.U32 R3, RZ, RZ, UR38 ;  /* 0x00000026ff037e24 */ /* 0x001fc8000f8e00ff */
[----:B------:R0:W1:Y:S03]  /*c650*/  SYNCS.PHASECHK.TRANS64.TRYWAIT P0, [R3+URZ+0x22840], R0 ;  /* 0x02284000030075a7 */ /* 0x000066000800017f */
[----:B-1----:R-:W-:Y:S05]  /*c660*/  @!P0 NANOSLEEP.SYNCS 0x989680 ;  /* 0x009896800000895d */ /* 0x002fea0003900000 */
[----:B------:R-:W1:Y:S02]  /*c670*/  @!P0 SYNCS.PHASECHK.TRANS64 P0, [R3+URZ+0x22840], R0 ;  /* 0x02284000030085a7 */ /* 0x000e64000800007f */
[----:B-1----:R-:W-:Y:S05]  /*c680*/  @!P0 BRA `(.L_x_47) ;  /* 0xfffffffc00ec8947 */ /* 0x002fea000383ffff */
[----:B------:R-:W-:Y:S05]  /*c690*/  BRA `(.L_x_126) ;  /* 0xffffffcc00847947 */ /* 0x000fea000383ffff */
.L_x_50:
[----:B------:R-:W-:Y:S01]  /*c6a0*/  MOV R13, R5 ;  /* 0x00000005000d7202 */ /* 0x000fe20000000f00 */
[----:B------:R-:W-:Y:S02]  /*c6b0*/  IMAD.MOV.U32 R12, RZ, RZ, RZ ;  /* 0x000000ffff0c7224 */ /* 0x000fe400078e00ff */
[----:B------:R-:W-:Y:S02]  /*c6c0*/  IMAD.MOV.U32 R11, RZ, RZ, 0x181f ;  /* 0x0000181fff0b7424 */ /* 0x000fe400078e00ff */
[----:B------:R-:W-:Y:S02]  /*c6d0*/  IMAD.MOV.U32 R15, RZ, RZ, -0x1 ;  /* 0xffffffffff0f7424 */ /* 0x000fe400078e00ff */
[----:B------:R-:W-:-:S07]  /*c6e0*/  IMAD R7, R10, 0x80, R7 ;  /* 0x000000800a077824 */ /* 0x000fce00078e0207 */
[----:B------:R-:W-:Y:S05]  /*c6f0*/  WARPSYNC.COLLECTIVE R15, `(.L_x_127) ;  /* 0x000000000f087348 */ /* 0x000fea0003c00000 */
[----:B------:R0:W1:Y:S02]  /*c700*/  SHFL.IDX P6, R14, R13, R12, R11 ;  /* 0x0000000c0d0e7389 */ /* 0x00006400000c000b */
[----:B01----:R-:W-:Y:S01]  /*c710*/  ENDCOLLECTIVE ;  /* 0x000000000000791b */ /* 0x003fe20003800000 */
.L_x_127:
[----:B------:R-:W-:Y:S01]  /*c720*/  IADD3 R21, R7, 0x10, RZ ;  /* 0x0000001007157810 */ /* 0x000fe20007ffe0ff */
[----:B------:R-:W-:Y:S01]  /*c730*/  IMAD.MOV.U32 R13, RZ, RZ, R0 ;  /* 0x000000ffff0d7224 */ /* 0x000fe200078e0000 */
[----:B------:R-:W-:-:S07]  /*c740*/  MOV R2, R14 ;  /* 0x0000000e00027202 */ /* 0x000fce0000000f00 */
[----:B------:R-:W-:Y:S05]  /*c750*/  WARPSYNC.COLLECTIVE R15, `(.L_x_128) ;  /* 0x000000000f087348 */ /* 0x000fea0003c00000 */
[----:B------:R0:W1:Y:S02]  /*c760*/  SHFL.IDX P6, R14, R13, R12, R11 ;  /* 0x0000000c0d0e7389 */ /* 0x00006400000c000b */
[----:B01----:R-:W-:Y:S01]  /*c770*/  ENDCOLLECTIVE ;  /* 0x000000000000791b */ /* 0x003fe20003800000 */
.L_x_128:
[----:B------:R-:W-:Y:S02]  /*c780*/  ULDC UR4, c[0x0][0x288] ;  /* 0x0000a20000047ab9 */ /* 0x000fe40000000800 */
[----:B------:R-:W-:-:S05]  /*c790*/  IMAD R4, R4, UR4, RZ ;  /* 0x0000000404047c24 */ /* 0x000fca000f8e02ff */
[----:B------:R-:W-:Y:S01]  /*c7a0*/  ISETP.GE.AND P1, PT, R7, R4, PT ;  /* 0x000000040700720c */ /* 0x000fe20003f26270 */
[----:B------:R-:W-:Y:S02]  /*c7b0*/  IMAD.MOV.U32 R13, RZ, RZ, R5 ;  /* 0x000000ffff0d7224 */ /* 0x000fe400078e0005 */
[----:B------:R-:W-:-:S10]  /*c7c0*/  IMAD.MOV.U32 R12, RZ, RZ, 0x1 ;  /* 0x00000001ff0c7424 */ /* 0x000fd400078e00ff */
[----:B------:R-:W-:Y:S02]  /*c7d0*/  @!P1 LEA R9, R6, UR38, 0x1 ;  /* 0x0000002606099c11 */ /* 0x000fe4000f8e08ff */
[----:B------:R-:W-:-:S05]  /*c7e0*/  @!P1 LEA R14, P2, R8, R14, 0x1 ;  /* 0x0000000e080e9211 */ /* 0x000fca00078408ff */
[----:B------:R-:W-:Y:S02]  /*c7f0*/  @!P1 IMAD.X R3, RZ, RZ, R2, P2 ;  /* 0x000000ffff039224 */ /* 0x000fe400010e0602 */
[----:B------:R-:W-:-:S07]  /*c800*/  @!P1 IMAD.MOV.U32 R2, RZ, RZ, R14 ;  /* 0x000000ffff029224 */ /* 0x000fce00078e000e */
[----:B------:R-:W-:Y:S05]  /*c810*/  WARPSYNC.COLLECTIVE R15, `(.L_x_129) ;  /* 0x000000000f087348 */ /* 0x000fea0003c00000 */
[----:B------:R0:W1:Y:S02]  /*c820*/  SHFL.IDX P6, R14, R13, R12, R11 ;  /* 0x0000000c0d0e7389 */ /* 0x00006400000c000b */
[----:B01----:R-:W-:Y:S01]  /*c830*/  ENDCOLLECTIVE ;  /* 0x000000000000791b */ /* 0x003fe20003800000 */
.L_x_129:
[----:B------:R-:W-:Y:S01]  /*c840*/  @!PT LDS RZ, [RZ] ;  /* 0x00000000fffff984 */ /* 0x000fe20000000800 */
[----:B------:R-:W-:Y:S01]  /*c850*/  @!PT LDS RZ, [RZ] ;  /* 0x00000000fffff984 */ /* 0x000fe20000000800 */
[----:B------:R-:W-:Y:S01]  /*c860*/  @!PT LDS RZ, [RZ] ;  /* 0x00000000fffff984 */ /* 0x000fe20000000800 */
[----:B------:R0:W-:Y:S01]  /*c870*/  @!P1 LDGSTS.E.BYPASS.LTC128B.128 [R9+0x18400], desc[UR44][R2.64], !P0 ;  /* 0x1840000002099fae */ /* 0x0001e2000c101d6c */
[----:B------:R-:W-:Y:S02]  /*c880*/  ISETP.GE.AND P1, PT, R21, R4, PT ;  /* 0x000000041500720c */ /* 0x000fe40003f26270 */
[----:B------:R-:W-:Y:S01]  /*c890*/  MOV R13, R0 ;  /* 0x00000000000d7202 */ /* 0x000fe20000000f00 */
[----:B0-----:R-:W-:-:S10]  /*c8a0*/  VIADD R9, R7, 0x20 ;  /* 0x0000002007097836 */ /* 0x001fd40000000000 */
[----:B------:R-:W-:Y:S01]  /*c8b0*/  @!P1 LEA R21, R6, UR38, 0x1 ;  /* 0x0000002606159c11 */ /* 0x000fe2000f8e08ff */
[----:B------:R-:W-:-:S07]  /*c8c0*/  IMAD.MOV.U32 R2, RZ, RZ, R14 ;  /* 0x000000ffff027224 */ /* 0x000fce00078e000e */
[----:B------:R-:W-:Y:S05]  /*c8d0*/  WARPSYNC.COLLECTIVE R15, `(.L_x_130) ;  /* 0x000000000f087348 */ /* 0x000fea0003c00000 */
[----:B------:R0:W1:Y:S02]  /*c8e0*/  SHFL.IDX P6, R14, R13, R12, R11 ;  /* 0x0000000c0d0e7389 */ /* 0x00006400000c000b */
[----:B01----:R-:W-:Y:S01]  /*c8f0*/  ENDCOLLECTIVE ;  /* 0x000000000000791b */ /* 0x003fe20003800000 */
.L_x_130:
[----:B------:R-:W-:Y:S01]  /*c900*/  MOV R13, R5 ;  /* 0x00000005000d7202 */ /* 0x000fe20000000f00 */
[----:B------:R-:W-:Y:S01]  /*c910*/  IMAD.MOV.U32 R12, RZ, RZ, 0x2 ;  /* 0x00000002ff0c7424 */ /* 0x000fe200078e00ff */
[----:B------:R-:W-:-:S05]  /*c920*/  @!P1 LEA R14, P2, R8, R14, 0x1 ;  /* 0x0000000e080e9211 */ /* 0x000fca00078408ff */
[----:B------:R-:W-:Y:S02]  /*c930*/  @!P1 IMAD.X R3, RZ, RZ, R2, P2 ;  /* 0x000000ffff039224 */ /* 0x000fe400010e0602 */
[----:B------:R-:W-:-:S07]  /*c940*/  @!P1 IMAD.MOV.U32 R2, RZ, RZ, R14 ;  /* 0x000000ffff029224 */ /* 0x000fce00078e000e */
[----:B------:R-:W-:Y:S05]  /*c950*/  WARPSYNC.COLLECTIVE R15, `(.L_x_131) ;  /* 0x000000000f087348 */ /* 0x000fea0003c00000 */
[----:B------:R0:W1:Y:S02]  /*c960*/  SHFL.IDX P6, R14, R13, R12, R11 ;  /* 0x0000000c0d0e7389 */ /* 0x00006400000c000b */
[----:B01----:R-:W-:Y:S01]  /*c970*/  ENDCOLLECTIVE ;  /* 0x000000000000791b */ /* 0x003fe20003800000 */
.L_x_131:
[----:B------:R-:W-:Y:S01]  /*c980*/  @!PT LDS RZ, [RZ] ;  /* 0x00000000fffff984 */ /* 0x000fe20000000800 */
[----:B------:R-:W-:Y:S01]  /*c990*/  @!PT LDS RZ, [RZ] ;  /* 0x00000000fffff984 */ /* 0x000fe20000000800 */
[----:B------:R-:W-:Y:S01]  /*c9a0*/  @!PT LDS RZ, [RZ] ;  /* 0x00000000fffff984 */ /* 0x000fe20000000800 */
[----:B------:R0:W-:Y:S01]  /*c9b0*/  @!P1 LDGSTS.E.BYPASS.LTC128B.128 [R21+0x18c00], desc[UR44][R2.64], !P0 ;  /* 0x18c0000002159fae */ /* 0x0001e2000c101d6c */
[----:B------:R-:W-:Y:S01]  /*c9c0*/  ISETP.GE.AND P1, PT, R9, R4, PT ;  /* 0x000000040900720c */ /* 0x000fe20003f26270 */
[----:B------:R-:W-:Y:S02]  /*c9d0*/  IMAD.MOV.U32 R13, RZ, RZ, R0 ;  /* 0x000000ffff0d7224 */ /* 0x000fe400078e0000 */
[----:B0-----:R-:W-:-:S10]  /*c9e0*/  VIADD R21, R7, 0x30 ;  /* 0x0000003007157836 */ /* 0x001fd40000000000 */
[----:B------:R-:W-:Y:S01]  /*c9f0*/  @!P1 LEA R9, R6, UR38, 0x1 ;  /* 0x0000002606099c11 */ /* 0x000fe2000f8e08ff */
[----:B------:R-:W-:-:S07]  /*ca00*/  IMAD.MOV.U32 R2, RZ, RZ, R14 ;  /* 0x000000ffff027224 */ /* 0x000fce00078e000e */
[----:B------:R-:W-:Y:S05]  /*ca10*/  WARPSYNC.COLLECTIVE R15, `(.L_x_132) ;  /* 0x000000000f087348 */ /* 0x000fea0003c00000 */
[----:B------:R0:W1:Y:S02]  /*ca20*/  SHFL.IDX P6, R14, R13, R12, R11 ;  /* 0x0000000c0d0e7389 */ /* 0x00006400000c000b */
[----:B01----:R-:W-:Y:S01]  /*ca30*/  ENDCOLLECTIVE ;  /* 0x000000000000791b */ /* 0x003fe20003800000 */
.L_x_132:
[----:B------:R-:W-:Y:S01]  /*ca40*/  IMAD.MOV.U32 R13, RZ, RZ, R5 ;  /* 0x000000ffff0d7224 */ /* 0x000fe200078e0005 */
[----:B------:R-:W-:Y:S02]  /*ca50*/  MOV R12, 0x3 ;  /* 0x00000003000c7802 */ /* 0x000fe40000000f00 */
[----:B------:R-:W-:-:S04]  /*ca60*/  @!P1 LEA R14, P2, R8, R14, 0x1 ;  /* 0x0000000e080e9211 */ /* 0x000fc800078408ff */
[----:B------:R-:W-:Y:S01]  /*ca70*/  @!P1 IADD3.X R3, RZ, R2, RZ, P2, !PT ;  /* 0x00000002ff039210 */ /* 0x000fe200017fe4ff */
[----:B------:R-:W-:-:S08]  /*ca80*/  @!P1 IMAD.MOV.U32 R2, RZ, RZ, R14 ;  /* 0x000000ffff029224 */ /* 0x000fd000078e000e */
[----:B------:R-:W-:Y:S05]  /*ca90*/  WARPSYNC.COLLECTIVE R15, `(.L_x_133) ;  /* 0x000000000f087348 */ /* 0x000fea0003c00000 */
[----:B------:R0:W1:Y:S02]  /*caa0*/  SHFL.IDX P6, R14, R13, R12, R11 ;  /* 0x0000000c0d0e7389 */ /* 0x00006400000c000b */
[----:B01----:R-:W-:Y:S01]  /*cab0*/  ENDCOLLECTIVE ;  /* 0x000000000000791b */ /* 0x003fe20003800000 */
.L_x_133:
        /* <DEDUP_REMOVED lines=12> */
.L_x_134:
[----:B------:R-:W-:Y:S02]  /*cb80*/  IMAD.MOV.U32 R13, RZ, RZ, R5 ;  /* 0x000000ffff0d7224 */ /* 0x000fe400078e0005 */
[----:B------:R-:W-:Y:S01]  /*cb90*/  IMAD.MOV.U32 R12, RZ, RZ, 0x4 ;  /* 0x00000004ff0c7424 */ /* 0x000fe200078e00ff */
[----:B------:R-:W-:-:S05]  /*cba0*/  @!P1 LEA R14, P2, R8, R14, 0x1 ;  /* 0x0000000e080e9211 */ /* 0x000fca00078408ff */
[----:B------:R-:W-:Y:S01]  /*cbb0*/  @!P1 IMAD.X R3, RZ, RZ, R2, P2 ;  /* 0x000000ffff039224 */ /* 0x000fe200010e0602 */
[----:B------:R-:W-:-:S07]  /*cbc0*/  @!P1 MOV R2, R14 ;  /* 0x0000000e00029202 */ /* 0x000fce0000000f00 */
[----:B------:R-:W-:Y:S05]  /*cbd0*/  WARPSYNC.COLLECTIVE R15, `(.L_x_135) ;  /* 0x000000000f087348 */ /* 0x000fea0003c00000 */
[----:B------:R0:W1:Y:S02]  /*cbe0*/  SHFL.IDX P6, R14, R13, R12, R11 ;  /* 0x0000000c0d0e7389 */ /* 0x00006400000c000b */
[----:B01----:R-:W-:Y:S01]  /*cbf0*/  ENDCOLLECTIVE ;  /* 0x000000000000791b */ /* 0x003fe20003800000 */
.L_x_135:
[----:B------:R-:W-:Y:S01]  /*cc00*/  @!PT LDS RZ, [RZ] ;  /* 0x00000000fffff984 */ /* 0x000fe20000000800 */
[----:B------:R-:W-:Y:S01]  /*cc10*/  @!PT LDS RZ, [RZ] ;  /* 0x00000000fffff984 */ /* 0x000fe20000000800 */
[----:B------:R-:W-:Y:S01]  /*cc20*/  @!PT LDS RZ, [RZ] ;  /* 0x00000000fffff984 */ /* 0x000fe20000000800 */
[----:B------:R0:W-:Y:S01]  /*cc30*/  @!P1 LDGSTS.E.BYPASS.LTC128B.128 [R21+0x19c00], desc[UR44][R2.64], !P0 ;  /* 0x19c0000002159fae */ /* 0x0001e2000c101d6c */
[----:B------:R-:W-:Y:S01]  /*cc40*/  ISETP.GE.AND P1, PT, R9, R4, PT ;  /* 0x000000040900720c */ /* 0x000fe20003f26270 */
[----:B------:R-:W-:Y:S01]  /*cc50*/  IMAD.MOV.U32 R13, RZ, RZ, R0 ;  /* 0x000000ffff0d7224 */ /* 0x000fe200078e0000 */
[----:B0-----:R-:W-:-:S11]  /*cc60*/  IADD3 R21, R7, 0x50, RZ ;  /* 0x0000005007157810 */ /* 0x001fd60007ffe0ff */
[----:B------:R-:W-:Y:S02]  /*cc70*/  @!P1 LEA R9, R6, UR38, 0x1 ;  /* 0x0000002606099c11 */ /* 0x000fe4000f8e08ff */
[----:B------:R-:W-:-:S07]  /*cc80*/  MOV R2, R14 ;  /* 0x0000000e00027202 */ /* 0x000fce0000000f00 */
[----:B------:R-:W-:Y:S05]  /*cc90*/  WARPSYNC.COLLECTIVE R15, `(.L_x_136) ;  /* 0x000000000f087348 */ /* 0x000fea0003c00000 */
[----:B------:R0:W1:Y:S02]  /*cca0*/  SHFL.IDX P6, R14, R13, R12, R11 ;  /* 0x0000000c0d0e7389 */ /* 0x00006400000c000b */
[----:B01----:R-:W-:Y:S01]  /*ccb0*/  ENDCOLLECTIVE ;  /* 0x000000000000791b */ /* 0x003fe20003800000 */
.L_x_136:
[----:B------:R-:W-:Y:S02]  /*ccc0*/  IMAD.MOV.U32 R13, RZ, RZ, R5 ;  /* 0x000000ffff0d7224 */ /* 0x000fe400078e0005 */
[----:B------:R-:W-:Y:S01]  /*ccd0*/  IMAD.MOV.U32 R12, RZ, RZ, 0x5 ;  /* 0x00000005ff0c7424 */ /* 0x000fe200078e00ff */
[----:B------:R-:W-:-:S05]  /*cce0*/  @!P1 LEA R14, P2, R8, R14, 0x1 ;  /* 0x0000000e080e9211 */ /* 0x000fca00078408ff */
[----:B------:R-:W-:Y:S02]  /*ccf0*/  @!P1 IMAD.X R3, RZ, RZ, R2, P2 ;  /* 0x000000ffff039224 */ /* 0x000fe400010e0602 */
[----:B------:R-:W-:-:S07]  /*cd00*/  @!P1 IMAD.MOV.U32 R2, RZ, RZ, R14 ;  /* 0x000000ffff029224 */ /* 0x000fce00078e000e */
[----:B------:R-:W-:Y:S05]  /*cd10*/  WARPSYNC.COLLECTIVE R15, `(.L_x_137) ;  /* 0x000000000f087348 */ /* 0x000fea0003c00000 */
[----:B------:R0:W1:Y:S02]  /*cd20*/  SHFL.IDX P6, R14, R13, R12, R11 ;  /* 0x0000000c0d0e7389 */ /* 0x00006400000c000b */
[----:B01----:R-:W-:Y:S01]  /*cd30*/  ENDCOLLECTIVE ;  /* 0x000000000000791b */ /* 0x003fe20003800000 */
.L_x_137:
[----:B------:R-:W-:Y:S01]  /*cd40*/  @!PT LDS RZ, [RZ] ;  /* 0x00000000fffff984 */ /* 0x000fe20000000800 */
[----:B------:R-:W-:Y:S01]  /*cd50*/  @!PT LDS RZ, [RZ] ;  /* 0x00000000fffff984 */ /* 0x000fe20000000800 */
[----:B------:R-:W-:Y:S01]  /*cd60*/  @!PT LDS RZ, [RZ] ;  /* 0x00000000fffff984 */ /* 0x000fe20000000800 */
[----:B------:R0:W-:Y:S01]  /*cd70*/  @!P1 LDGSTS.E.BYPASS.LTC128B.128 [R9+0x1a400], desc[UR44][R2.64], !P0 ;  /* 0x1a40000002099fae */ /* 0x0001e2000c101d6c */
[----:B------:R-:W-:Y:S02]  /*cd80*/  ISETP.GE.AND P1, PT, R21, R4, PT ;  /* 0x000000041500720c */ /* 0x000fe40003f26270 */
[----:B------:R-:W-:-:S11]  /*cd90*/  MOV R13, R0 ;  /* 0x00000000000d7202 */ /* 0x000fd60000000f00 */
[----:B------:R-:W-:Y:S01]  /*cda0*/  @!P1 LEA R21, R6, UR38, 0x1 ;  /* 0x0000002606159c11 */ /* 0x000fe2000f8e08ff */
[----:B0-----:R-:W-:-:S07]  /*cdb0*/  IMAD.MOV.U32 R2, RZ, RZ, R14 ;  /* 0x000000ffff027224 */ /* 0x001fce00078e000e */
[----:B------:R-:W-:Y:S05]  /*cdc0*/  WARPSYNC.COLLECTIVE R15, `(.L_x_138) ;  /* 0x000000000f087348 */ /* 0x000fea0003c00000 */
[----:B------:R0:W1:Y:S02]  /*cdd0*/  SHFL.IDX P6, R14, R13, R12, R11 ;  /* 0x0000000c0d0e7389 */ /* 0x00006400000c000b */
[----:B01----:R-:W-:Y:S01]  /*cde0*/  ENDCOLLECTIVE ;  /* 0x000000000000791b */ /* 0x003fe20003800000 */
.L_x_138:
[----:B------:R-:W-:Y:S01]  /*cdf0*/  IMAD.MOV.U32 R13, RZ, RZ, R5 ;  /* 0x000000ffff0d7224 */ /* 0x000fe200078e0005 */
[----:B------:R-:W-:Y:S02]  /*ce00*/  MOV R12, 0x6 ;  /* 0x00000006000c7802 */ /* 0x000fe40000000f00 */
[----:B------:R-:W-:-:S05]  /*ce10*/  @!P1 LEA R14, P2, R8, R14, 0x1 ;  /* 0x0000000e080e9211 */ /* 0x000fca00078408ff */
[----:B------:R-:W-:Y:S02]  /*ce20*/  @!P1 IMAD.X R3, RZ, RZ, R2, P2 ;  /* 0x000000ffff039224 */ /* 0x000fe400010e0602 */
[----:B------:R-:W-:-:S07]  /*ce30*/  @!P1 IMAD.MOV.U32 R2, RZ, RZ, R14 ;  /* 0x000000ffff029224 */ /* 0x000fce00078e000e */
[----:B------:R-:W-:Y:S05]  /*ce40*/  WARPSYNC.COLLECTIVE R15, `(.L_x_139) ;  /* 0x000000000f087348 */ /* 0x000fea0003c00000 */
[----:B------:R0:W1:Y:S02]  /*ce50*/  SHFL.IDX P6, R14, R13, R12, R11 ;  /* 0x0000000c0d0e7389 */ /* 0x00006400000c000b */
[----:B01----:R-:W-:Y:S01]  /*ce60*/  ENDCOLLECTIVE ;  /* 0x000000000000791b */ /* 0x003fe20003800000 */
.L_x_139:
[----:B------:R-:W-:Y:S01]  /*ce70*/  @!PT LDS RZ, [RZ] ;  /* 0x00000000fffff984 */ /* 0x000fe20000000800 */
[----:B------:R-:W-:Y:S01]  /*ce80*/  @!PT LDS RZ, [RZ] ;  /* 0x00000000fffff984 */ /* 0x000fe20000000800 */
[----:B------:R-:W-:Y:S01]  /*ce90*/  @!PT LDS RZ, [RZ] ;  /* 0x00000000fffff984 */ /* 0x000fe20000000800 */
[----:B------:R0:W-:Y:S01]  /*cea0*/  @!P1 LDGSTS.E.BYPASS.LTC128B.128 [R21+0x1ac00], desc[UR44][R2.64], !P0 ;  /* 0x1ac0000002159fae */ /* 0x0001e2000c101d6c */
[----:B------:R-:W-:Y:S02]  /*ceb0*/  IMAD.MOV.U32 R13, RZ, RZ, R0 ;  /* 0x000000ffff0d7224 */ /* 0x000fe400078e0000 */
[----:B0-----:R-:W-:-:S05]  /*cec0*/  VIADD R3, R7, 0x60 ;  /* 0x0000006007037836 */ /* 0x001fca0000000000 */
[----:B------:R-:W-:Y:S01]  /*ced0*/  ISETP.GE.AND P1, PT, R3, R4, PT ;  /* 0x000000040300720c */ /* 0x000fe20003f26270 */
[----:B------:R-:W-:-:S12]  /*cee0*/  IMAD.MOV.U32 R2, RZ, RZ, R14 ;  /* 0x000000ffff027224 */ /* 0x000fd800078e000e */
[----:B------:R-:W-:Y:S05]  /*cef0*/  WARPSYNC.COLLECTIVE R15, `(.L_x_140) ;  /* 0x000000000f087348 */ /* 0x000fea0003c00000 */
[----:B------:R0:W1:Y:S02]  /*cf00*/  SHFL.IDX P6, R14, R13, R12, R11 ;  /* 0x0000000c0d0e7389 */ /* 0x00006400000c000b */
[----:B01----:R-:W-:Y:S01]  /*cf10*/  ENDCOLLECTIVE ;  /* 0x000000000000791b */ /* 0x003fe20003800000 */
.L_x_140:
[----:B------:R-:W-:Y:S01]  /*cf20*/  @!P1 LEA R9, R6, UR38, 0x1 ;  /* 0x0000002606099c11 */ /* 0x000fe2000f8e08ff */
[----:B------:R-:W-:Y:S02]  /*cf30*/  IMAD.MOV.U32 R13, RZ, RZ, R5 ;  /* 0x000000ffff0d7224 */ /* 0x000fe400078e0005 */
[----:B------:R-:W-:Y:S01]  /*cf40*/  IMAD.MOV.U32 R12, RZ, RZ, 0x7 ;  /* 0x00000007ff0c7424 */ /* 0x000fe200078e00ff */
[----:B------:R-:W-:-:S04]  /*cf50*/  @!P1 LEA R14, P2, R8, R14, 0x1 ;  /* 0x0000000e080e9211 */ /* 0x000fc800078408ff */
[----:B------:R-:W-:Y:S01]  /*cf60*/  @!P1 IADD3.X R3, RZ, R2, RZ, P2, !PT ;  /* 0x00000002ff039210 */ /* 0x000fe200017fe4ff */
[----:B------:R-:W-:-:S08]  /*cf70*/  @!P1 IMAD.MOV.U32 R2, RZ, RZ, R14 ;  /* 0x000000ffff029224 */ /* 0x000fd000078e000e */
[----:B------:R-:W-:Y:S05]  /*cf80*/  WARPSYNC.COLLECTIVE R15, `(.L_x_141) ;  /* 0x000000000f087348 */ /* 0x000fea0003c00000 */
[----:B------:R0:W1:Y:S02]  /*cf90*/  SHFL.IDX P6, R14, R13, R12, R11 ;  /* 0x0000000c0d0e7389 */ /* 0x00006400000c000b */
[----:B01----:R-:W-:Y:S01]  /*cfa0*/  ENDCOLLECTIVE ;  /* 0x000000000000791b */ /* 0x003fe20003800000 */
.L_x_141:
[----:B------:R-:W-:Y:S01]  /*cfb0*/  @!PT LDS RZ, [RZ] ;  /* 0x00000000fffff984 */ /* 0x000fe20000000800 */
[----:B------:R-:W-:Y:S01]  /*cfc0*/  @!PT LDS RZ, [RZ] ;  /* 0x00000000fffff984 */ /* 0x000fe20000000800 */
[----:B------:R-:W-:Y:S01]  /*cfd0*/  @!PT LDS RZ, [RZ] ;  /* 0x00000000fffff984 */ /* 0x000fe20000000800 */
[----:B------:R0:W-:Y:S01]  /*cfe0*/  @!P1 LDGSTS.E.BYPASS.LTC128B.128 [R9+0x1b400], desc[UR44][R2.64], !P0 ;  /* 0x1b40000002099fae */ /* 0x0001e2000c101d6c */
[----:B------:R-:W-:Y:S01]  /*cff0*/  IMAD.MOV.U32 R13, RZ, RZ, R0 ;  /* 0x000000ffff0d7224 */ /* 0x000fe200078e0000 */
[----:B------:R-:W-:-:S07]  /*d000*/  MOV R5, R14 ;  /* 0x0000000e00057202 */ /* 0x000fce0000000f00 */
[----:B0-----:R-:W-:Y:S05]  /*d010*/  WARPSYNC.COLLECTIVE R15, `(.L_x_142) ;  /* 0x000000000f087348 */ /* 0x001fea0003c00000 */
[----:B------:R1:W2:Y:S02]  /*d020*/  SHFL.IDX P6, R14, R13, R12, R11 ;  /* 0x0000000c0d0e7389 */ /* 0x0002a400000c000b */
[----:B012---:R-:W-:Y:S01]  /*d030*/  ENDCOLLECTIVE ;  /* 0x000000000000791b */ /* 0x007fe20003800000 */
.L_x_142:
[----:B------:R-:W-:Y:S05]  /*d040*/  BRA `(.L_x_143) ;  /* 0xffffffcc00b47947 */ /* 0x000fea000383ffff */
.L_x_51:
[----:B0-----:R-:W-:-:S04]  /*d050*/  IMAD.U32 R3, RZ, RZ, UR38 ;  /* 0x00000026ff037e24 */ /* 0x001fc8000f8e00ff */
[----:B------:R0:W1:Y:S03]  /*d060*/  SYNCS.PHASECHK.TRANS64.TRYWAIT P0, [R3+URZ+0x22820], R4 ;  /* 0x02282004030075a7 */ /* 0x000066000800017f */
[----:B-1----:R-:W-:Y:S05]  /*d070*/  @!P0 NANOSLEEP.SYNCS 0x989680 ;  /* 0x009896800000895d */ /* 0x002fea0003900000 */
[----:B------:R-:W1:Y:S02]  /*d080*/  @!P0 SYNCS.PHASECHK.TRANS64 P0, [R3+URZ+0x22820], R4 ;  /* 0x02282004030085a7 */ /* 0x000e64000800007f */
[----:B-1----:R-:W-:Y:S05]  /*d090*/  @!P0 BRA `(.L_x_51) ;  /* 0xfffffffc00ec8947 */ /* 0x002fea000383ffff */
[----:B------:R-:W-:Y:S05]  /*d0a0*/  BRA `(.L_x_144) ;  /* 0xffffffcc00e47947 */ /* 0x000fea000383ffff */
.L_x_54:
[----:B0-----:R-:W-:-:S04]  /*d0b0*/  IMAD.U32 R3, RZ, RZ, UR38 ;  /* 0x00000026ff037e24 */ /* 0x001fc8000f8e00ff */
[----:B------:R0:W1:Y:S03]  /*d0c0*/  SYNCS.PHASECHK.TRANS64.TRYWAIT P0, [R3+URZ+0x22860], R4 ;  /* 0x02286004030075a7 */ /* 0x000066000800017f */
[----:B-1----:R-:W-:Y:S05]  /*d0d0*/  @!P0 NANOSLEEP.SYNCS 0x989680 ;  /* 0x009896800000895d */ /* 0x002fea0003900000 */
[----:B------:R-:W1:Y:S02]  /*d0e0*/  @!P0 SYNCS.PHASECHK.TRANS64 P0, [R3+URZ+0x22860], R4 ;  /* 0x02286004030085a7 */ /* 0x000e64000800007f */
[----:B-1----:R-:W-:Y:S05]  /*d0f0*/  @!P0 BRA `(.L_x_54) ;  /* 0xfffffffc00ec8947 */ /* 0x002fea000383ffff */
[----:B------:R-:W-:Y:S05]  /*d100*/  BRA `(.L_x_145) ;  /* 0xffffffcc00f07947 */ /* 0x000fea000383ffff */
.L_x_66:
[----:B-1----:R-:W-:-:S04]  /*d110*/  MOV R3, UR38 ;  /* 0x0000002600037c02 */ /* 0x002fc80008000f00 */
[----:B------:R1:W2:Y:S03]  /*d120*/  SYNCS.PHASECHK.TRANS64.TRYWAIT P0, [R3+URZ+0x22848], R2 ;  /* 0x02284802030075a7 */ /* 0x0002a6000800017f */
[----:B--2---:R-:W-:Y:S05]  /*d130*/  @!P0 NANOSLEEP.SYNCS 0x989680 ;  /* 0x009896800000895d */ /* 0x004fea0003900000 */
[----:B------:R-:W2:Y:S02]  /*d140*/  @!P0 SYNCS.PHASECHK.TRANS64 P0, [R3+URZ+0x22848], R2 ;  /* 0x02284802030085a7 */ /* 0x000ea4000800007f */
[----:B--2---:R-:W-:Y:S05]  /*d150*/  @!P0 BRA `(.L_x_66) ;  /* 0xfffffffc00ec8947 */ /* 0x004fea000383ffff */
[----:B------:R-:W-:Y:S05]  /*d160*/  BRA `(.L_x_146) ;  /* 0xffffffd400ec7947 */ /* 0x000fea000383ffff */
.L_x_71:
[----:B01----:R-:W-:-:S04]  /*d170*/  IMAD.U32 R3, RZ, RZ, UR38 ;  /* 0x00000026ff037e24 */ /* 0x003fc8000f8e00ff */
[----:B------:R0:W1:Y:S03]  /*d180*/  SYNCS.PHASECHK.TRANS64.TRYWAIT P0, [R3+URZ+0x22868], R2 ;  /* 0x02286802030075a7 */ /* 0x000066000800017f */
[----:B-1----:R-:W-:Y:S05]  /*d190*/  @!P0 NANOSLEEP.SYNCS 0x989680 ;  /* 0x009896800000895d */ /* 0x002fea0003900000 */
[----:B------:R-:W1:Y:S02]  /*d1a0*/  @!P0 SYNCS.PHASECHK.TRANS64 P0, [R3+URZ+0x22868], R2 ;  /* 0x02286802030085a7 */ /* 0x000e64000800007f */
[----:B-1----:R-:W-:Y:S05]  /*d1b0*/  @!P0 BRA `(.L_x_71) ;  /* 0xfffffffc00ec8947 */ /* 0x002fea000383ffff */
[----:B------:R-:W-:Y:S05]  /*d1c0*/  BRA `(.L_x_147) ;  /* 0xffffffd8004c7947 */ /* 0x000fea000383ffff */
.L_x_82:
[----:B-1----:R-:W-:-:S04]  /*d1d0*/  IMAD.U32 R3, RZ, RZ, UR38 ;  /* 0x00000026ff037e24 */ /* 0x002fc8000f8e00ff */
[----:B------:R1:W2:Y:S03]  /*d1e0*/  SYNCS.PHASECHK.TRANS64.TRYWAIT P0, [R3+URZ+0x22840], R2 ;  /* 0x02284002030075a7 */ /* 0x0002a6000800017f */
[----:B--2---:R-:W-:Y:S05]  /*d1f0*/  @!P0 NANOSLEEP.SYNCS 0x989680 ;  /* 0x009896800000895d */ /* 0x004fea0003900000 */
[----:B------:R-:W2:Y:S02]  /*d200*/  @!P0 SYNCS.PHASECHK.TRANS64 P0, [R3+URZ+0x22840], R2 ;  /* 0x02284002030085a7 */ /* 0x000ea4000800007f */
[----:B--2---:R-:W-:Y:S05]  /*d210*/  @!P0 BRA `(.L_x_82) ;  /* 0xfffffffc00ec8947 */ /* 0x004fea000383ffff */
[----:B------:R-:W-:Y:S05]  /*d220*/  BRA `(.L_x_148) ;  /* 0xffffffdc00cc7947 */ /* 0x000fea000383ffff */
.L_x_87:
[----:B01----:R-:W-:-:S04]  /*d230*/  IMAD.U32 R3, RZ, RZ, UR38 ;  /* 0x00000026ff037e24 */ /* 0x003fc8000f8e00ff */
[----:B------:R0:W1:Y:S03]  /*d240*/  SYNCS.PHASECHK.TRANS64.TRYWAIT P0, [R3+URZ+0x22860], R2 ;  /* 0x02286002030075a7 */ /* 0x000066000800017f */
[----:B-1----:R-:W-:Y:S05]  /*d250*/  @!P0 NANOSLEEP.SYNCS 0x989680 ;  /* 0x009896800000895d */ /* 0x002fea0003900000 */
[----:B------:R-:W1:Y:S02]  /*d260*/  @!P0 SYNCS.PHASECHK.TRANS64 P0, [R3+URZ+0x22860], R2 ;  /* 0x02286002030085a7 */ /* 0x000e64000800007f */
[----:B-1----:R-:W-:Y:S05]  /*d270*/  @!P0 BRA `(.L_x_87) ;  /* 0xfffffffc00ec8947 */ /* 0x002fea000383ffff */
[----:B------:R-:W-:Y:S05]  /*d280*/  BRA `(.L_x_149) ;  /* 0xffffffe000307947 */ /* 0x000fea000383ffff */
.L_x_99:
[----:B-1----:R-:W-:-:S04]  /*d290*/  MOV R3, UR38 ;  /* 0x0000002600037c02 */ /* 0x002fc80008000f00 */
[----:B------:R1:W2:Y:S03]  /*d2a0*/  SYNCS.PHASECHK.TRANS64.TRYWAIT P0, [R3+URZ+0x22848], R2 ;  /* 0x02284802030075a7 */ /* 0x0002a6000800017f */
[----:B--2---:R-:W-:Y:S05]  /*d2b0*/  @!P0 NANOSLEEP.SYNCS 0x989680 ;  /* 0x009896800000895d */ /* 0x004fea0003900000 */
[----:B------:R-:W2:Y:S02]  /*d2c0*/  @!P0 SYNCS.PHASECHK.TRANS64 P0, [R3+URZ+0x22848], R2 ;  /* 0x02284802030085a7 */ /* 0x000ea4000800007f */
[----:B--2---:R-:W-:Y:S05]  /*d2d0*/  @!P0 BRA `(.L_x_99) ;  /* 0xfffffffc00ec8947 */ /* 0x004fea000383ffff */
[----:B------:R-:W-:Y:S05]  /*d2e0*/  BRA `(.L_x_150) ;  /* 0xffffffe400bc7947 */ /* 0x000fea000383ffff */
.L_x_104:
[----:B-1----:R-:W-:-:S04]  /*d2f0*/  IMAD.U32 R3, RZ, RZ, UR38 ;  /* 0x00000026ff037e24 */ /* 0x002fc8000f8e00ff */
[----:B------:R1:W2:Y:S03]  /*d300*/  SYNCS.PHASECHK.TRANS64.TRYWAIT P0, [R3+URZ+0x22868], R2 ;  /* 0x02286802030075a7 */ /* 0x0002a6000800017f */
[----:B--2---:R-:W-:Y:S05]  /*d310*/  @!P0 NANOSLEEP.SYNCS 0x989680 ;  /* 0x009896800000895d */ /* 0x004fea0003900000 */
[----:B------:R-:W2:Y:S02]  /*d320*/  @!P0 SYNCS.PHASECHK.TRANS64 P0, [R3+URZ+0x22868], R2 ;  /* 0x02286802030085a7 */ /* 0x000ea4000800007f */
[----:B--2---:R-:W-:Y:S05]  /*d330*/  @!P0 BRA `(.L_x_104) ;  /* 0xfffffffc00ec8947 */ /* 0x004fea000383ffff */
[----:B------:R-:W-:Y:S05]  /*d340*/  BRA `(.L_x_151) ;  /* 0xffffffe800207947 */ /* 0x000fea000383ffff */
.L_x_111:
[----:B-1----:R1:W2:Y:S02]  /*d350*/  SYNCS.PHASECHK.TRANS64.TRYWAIT P0, [R2+URZ+0x22820], R9 ;  /* 0x02282009020075a7 */ /* 0x0022a4000800017f */
[----:B--2---:R-:W-:Y:S05]  /*d360*/  @!P0 NANOSLEEP.SYNCS 0x989680 ;  /* 0x009896800000895d */ /* 0x004fea0003900000 */
[----:B------:R-:W2:Y:S02]  /*d370*/  @!P0 SYNCS.PHASECHK.TRANS64 P0, [R2+URZ+0x22820], R9 ;  /* 0x02282009020085a7 */ /* 0x000ea4000800007f */
[----:B--2---:R-:W-:Y:S05]  /*d380*/  @!P0 BRA `(.L_x_111) ;  /* 0xfffffffc00f08947 */ /* 0x004fea000383ffff */
[----:B------:R-:W-:Y:S05]  /*d390*/  BRA `(.L_x_152) ;  /* 0xffffffec00407947 */ /* 0x000fea000383ffff */
.L_x_112:
[----:B------:R-:W2:Y:S01]  /*d3a0*/  S2R R3, SR_TID.X ;  /* 0x0000000000037919 */ /* 0x000ea20000002100 */
[----:B------:R-:W-:Y:S01]  /*d3b0*/  BSSY B0, `(.L_x_153) ;  /* 0x000000a000007945 */ /* 0x000fe20003800000 */
[----:B------:R-:W-:Y:S01]  /*d3c0*/  IMAD.MOV.U32 R12, RZ, RZ, RZ ;  /* 0x000000ffff0c7224 */ /* 0x000fe200078e00ff */
[----:B------:R-:W-:Y:S01]  /*d3d0*/  MOV R11, 0x1f ;  /* 0x0000001f000b7802 */ /* 0x000fe20000000f00 */
[----:B------:R-:W-:Y:S01]  /*d3e0*/  IMAD.MOV.U32 R15, RZ, RZ, -0x1 ;  /* 0xffffffffff0f7424 */ /* 0x000fe200078e00ff */
[----:B--2---:R-:W-:-:S04]  /*d3f0*/  SHF.R.U32.HI R3, RZ, 0x5, R3 ;  /* 0x00000005ff037819 */ /* 0x004fc80000011603 */
[----:B------:R-:W-:-:S05]  /*d400*/  LOP3.LUT R3, R3, 0x3, RZ, 0xc0, !PT ;  /* 0x0000000303037812 */ /* 0x000fca00078ec0ff */
[----:B------:R-:W-:-:S07]  /*d410*/  IMAD.MOV.U32 R13, RZ, RZ, R3 ;  /* 0x000000ffff0d7224 */ /* 0x000fce00078e0003 */
[----:B01----:R-:W-:Y:S05]  /*d420*/  WARPSYNC.COLLECTIVE R15, `(.L_x_154) ;  /* 0x000000000f087348 */ /* 0x003fea0003c00000 */
[----:B------:R2:W3:Y:S02]  /*d430*/  SHFL.IDX P6, R14, R13, R12, R11 ;  /* 0x0000000c0d0e7389 */ /* 0x0004e400000c000b */
[----:B0123--:R-:W-:Y:S01]  /*d440*/  ENDCOLLECTIVE ;  /* 0x000000000000791b */ /* 0x00ffe20003800000 */
.L_x_154:
[----:B------:R-:W-:Y:S05]  /*d450*/  BSYNC B0 ;  /* 0x0000000000007941 */ /* 0x000fea0003800000 */
.L_x_153:
[----:B------:R-:W-:Y:S05]  /*d460*/  BRA `(.L_x_155) ;  /* 0xffffffec00247947 */ /* 0x000fea000383ffff */
.L_x_113:
[----:B------:R-:W-:Y:S01]  /*d470*/  BSSY B0, `(.L_x_156) ;  /* 0x0000006000007945 */ /* 0x000fe20003800000 */
[----:B------:R-:W-:-:S07]  /*d480*/  IMAD.MOV.U32 R15, RZ, RZ, -0x1 ;  /* 0xffffffffff0f7424 */ /* 0x000fce00078e00ff */
[----:B012---:R-:W-:Y:S05]  /*d490*/  WARPSYNC.COLLECTIVE R15, `(.L_x_157) ;  /* 0x000000000f0c7348 */ /* 0x007fea0003c00000 */
[----:B------:R-:W-:Y:S02]  /*d4a0*/  ELECT P6, UR62, PT ;  /* 0x00000000003e782f */ /* 0x000fe400038c0000 */
[----:B------:R-:W-:Y:S01]  /*d4b0*/  MOV R14, UR62 ;  /* 0x0000003e000e7c02 */ /* 0x000fe20008000f00 */
[----:B012---:R-:W-:Y:S10]  /*d4c0*/  ENDCOLLECTIVE ;  /* 0x000000000000791b */ /* 0x007ff40003800000 */
.L_x_157:
[----:B------:R-:W-:Y:S05]  /*d4d0*/  BSYNC B0 ;  /* 0x0000000000007941 */ /* 0x000fea0003800000 */
.L_x_156:
[----:B------:R-:W-:Y:S05]  /*d4e0*/  BRA `(.L_x_158) ;  /* 0xffffffec00187947 */ /* 0x000fea000383ffff */
.L_x_115:
[----:B--2---:R2:W3:Y:S02]  /*d4f0*/  SYNCS.PHASECHK.TRANS64.TRYWAIT P0, [R7+URZ], R4 ;  /* 0x00000004070075a7 */ /* 0x0044e4000800017f */
[----:B---3--:R-:W-:Y:S05]  /*d500*/  @!P0 NANOSLEEP.SYNCS 0x989680 ;  /* 0x009896800000895d */ /* 0x008fea0003900000 */
[----:B------:R-:W3:Y:S02]  /*d510*/  @!P0 SYNCS.PHASECHK.TRANS64 P0, [R7+URZ], R4 ;  /* 0x00000004070085a7 */ /* 0x000ee4000800007f */
[----:B---3--:R-:W-:Y:S05]  /*d520*/  @!P0 BRA `(.L_x_115) ;  /* 0xfffffffc00f08947 */ /* 0x008fea000383ffff */
[----:B------:R-:W-:Y:S05]  /*d530*/  BRA `(.L_x_159) ;  /* 0xffffffec004c7947 */ /* 0x000fea000383ffff */
.L_x_116:
[----:B---3--:R3:W4:Y:S02]  /*d540*/  SYNCS.PHASECHK.TRANS64.TRYWAIT P0, [R5+URZ], R0 ;  /* 0x00000000050075a7 */ /* 0x008724000800017f */
[----:B----4-:R-:W-:Y:S05]  /*d550*/  @!P0 NANOSLEEP.SYNCS 0x989680 ;  /* 0x009896800000895d */ /* 0x010fea0003900000 */
[----:B------:R-:W4:Y:S02]  /*d560*/  @!P0 SYNCS.PHASECHK.TRANS64 P0, [R5+URZ], R0 ;  /* 0x00000000050085a7 */ /* 0x000f24000800007f */
[----:B----4-:R-:W-:Y:S05]  /*d570*/  @!P0 BRA `(.L_x_116) ;  /* 0xfffffffc00f08947 */ /* 0x010fea000383ffff */
[----:B------:R-:W-:Y:S05]  /*d580*/  BRA `(.L_x_160) ;  /* 0xffffffec00407947 */ /* 0x000fea000383ffff */
.L_x_118:
[----:B-1----:R1:W3:Y:S02]  /*d590*/  SYNCS.PHASECHK.TRANS64.TRYWAIT P0, [R5+URZ], R4 ;  /* 0x00000004050075a7 */ /* 0x0022e4000800017f */
[----:B---3--:R-:W-:Y:S05]  /*d5a0*/  @!P0 NANOSLEEP.SYNCS 0x989680 ;  /* 0x009896800000895d */ /* 0x008fea0003900000 */
[----:B------:R-:W3:Y:S02]  /*d5b0*/  @!P0 SYNCS.PHASECHK.TRANS64 P0, [R5+URZ], R4 ;  /* 0x00000004050085a7 */ /* 0x000ee4000800007f */
[----:B---3--:R-:W-:Y:S05]  /*d5c0*/  @!P0 BRA `(.L_x_118) ;  /* 0xfffffffc00f08947 */ /* 0x008fea000383ffff */
[----:B------:R-:W-:Y:S05]  /*d5d0*/  BRA `(.L_x_161) ;  /* 0xffffffec00447947 */ /* 0x000fea000383ffff */
.L_x_162:
[----:B------:R-:W-:-:S00]  /*d5e0*/  BRA `(.L_x_162) ;  /* 0xfffffffc00fc7947 */ /* 0x000fc0000383ffff */
[----:B------:R-:W-:-:S00]  /*d5f0*/  NOP ;  /* 0x0000000000007918 */ /* 0x000fc00000000000 */
        /* <DEDUP_REMOVED lines=8> */
.L_x_6128:


//--------------------- .text._ZN7cutlass13device_kernelIN5flash11enable_sm90INS1_16FlashAttnFwdSm90INS1_25CollectiveMainloopFwdSm90ILi2EN4cute5tupleIJNS5_1CILi1EEES8_S8_EEENS6_IJNS7_ILi128EEENS7_ILi96EEENS7_ILi64EEEEEELi256ENS_10bfloat16_tEfNS_4arch4Sm90ELb0ELb0ELb1ELb0ELb0ELb0ELb1ELb1ELb0ELb1ELb1ELb0EEENS1_21CollectiveEpilogueFwdINS6_IJSA_NS7_ILi256EEESB_EEES9_SE_SG_Li256ELb0ELb1ELb1ELb0EEENS1_19SingleTileSchedulerILb0ELb1ELb1ELi128EEEEEEEEEvNT_6ParamsE --------------------------
	.section	.text._ZN7cutlass13device_kernelIN5flash11enable_sm90INS1_16FlashAttnFwdSm90INS1_25CollectiveMainloopFwdSm90ILi2EN4cute5tupleIJNS5_1CILi1EEES8_S8_EEENS6_IJNS7_ILi128EEENS7_ILi96EEENS7_ILi64EEEEEELi256ENS_10bfloat16_tEfNS_4arch4Sm90ELb0ELb0ELb1ELb0ELb0ELb0ELb1ELb1ELb0ELb1ELb1ELb0EEENS1_21CollectiveEpilogueFwdINS6_IJSA_NS7_ILi256EEESB_EEES9_SE_SG_Li256ELb0ELb1ELb1ELb0EEENS1_19SingleTileSchedulerILb0ELb1ELb1ELi128EEEEEEEEEvNT_6ParamsE,"ax",@progbits
	.align	128
.text._ZN7cutlass13device_kernelIN5flash11enable_sm90INS1_16FlashAttnFwdSm90INS1_25CollectiveMainloopFwdSm90ILi2EN4cute5tupleIJNS5_1CILi1EEES8_S8_EEENS6_IJNS7_ILi128EEENS7_ILi96EEENS7_ILi64EEEEEELi256ENS_10bfloat16_tEfNS_4arch4Sm90ELb0ELb0ELb1ELb0ELb0ELb0ELb1ELb1ELb0ELb1ELb1ELb0EEENS1_21CollectiveEpilogueFwdINS6_IJSA_NS7_ILi256EEESB_EEES9_SE_SG_Li256ELb0ELb1ELb1ELb0EEENS1_19SingleTileSchedulerILb0ELb1ELb1ELi128EEEEEEEEEvNT_6ParamsE:
        .type           _ZN7cutlass13device_kernelIN5flash11enable_sm90INS1_16FlashAttnFwdSm90INS1_25CollectiveMainloopFwdSm90ILi2EN4cute5tupleIJNS5_1CILi1EEES8_S8_EEENS6_IJNS7_ILi128EEENS7_ILi96EEENS7_ILi64EEEEEELi256ENS_10bfloat16_tEfNS_4arch4Sm90ELb0ELb0ELb1ELb0ELb0ELb0ELb1ELb1ELb0ELb1ELb1ELb0EEENS1_21CollectiveEpilogueFwdINS6_IJSA_NS7_ILi256EEESB_EEES9_SE_SG_Li256ELb0ELb1ELb1ELb0EEENS1_19SingleTileSchedulerILb0ELb1ELb1ELi128EEEEEEEEEvNT_6ParamsE,@function
        .size           _ZN7cutlass13device_kernelIN5flash11enable_sm90INS1_16FlashAttnFwdSm90INS1_25CollectiveMainloopFwdSm90ILi2EN4cute5tupleIJNS5_1CILi1EEES8_S8_EEENS6_IJNS7_ILi128EEENS7_ILi96EEENS7_ILi64EEEEEELi256ENS_10bfloat16_tEfNS_4arch4Sm90ELb0ELb0ELb1ELb0ELb0ELb0ELb1ELb1ELb0ELb1ELb1ELb0EEENS1_21CollectiveEpilogueFwdINS6_IJSA_NS7_ILi256EEESB_EEES9_SE_SG_Li256ELb0ELb1ELb1ELb0EEENS1_19SingleTileSchedulerILb0ELb1ELb1ELi128EEEEEEEEEvNT_6ParamsE,(.L_x_6129 - _ZN7cutlass13device_kernelIN5flash11enable_sm90INS1_16FlashAttnFwdSm90INS1_25CollectiveMainloopFwdSm90ILi2EN4cute5tupleIJNS5_1CILi1EEES8_S8_EEENS6_IJNS7_ILi128EEENS7_ILi96EEENS7_ILi64EEEEEELi256ENS_10bfloat16_tEfNS_4arch4Sm90ELb0ELb0ELb1ELb0ELb0ELb0ELb1ELb1ELb0ELb1ELb1ELb0EEENS1_21CollectiveEpilogueFwdINS6_IJSA_NS7_ILi256EEESB_EEES9_SE_SG_Li256ELb0ELb1ELb1ELb0EEENS1_19SingleTileSchedulerILb0ELb1ELb1ELi128EEEEEEEEEvNT_6ParamsE)
        .other          _ZN7cutlass13device_kernelIN5flash11enable_sm90INS1_16FlashAttnFwdSm90INS1_25CollectiveMainloopFwdSm90ILi2EN4cute5tupleIJNS5_1CILi1EEES8_S8_EEENS6_IJNS7_ILi128EEENS7_ILi96EEENS7_ILi64EEEEEELi256ENS_10bfloat16_tEfNS_4arch4Sm90ELb0ELb0ELb1ELb0ELb0ELb0ELb1ELb1ELb0ELb1ELb1ELb0EEENS1_21CollectiveEpilogueFwdINS6_IJSA_NS7_ILi256EEESB_EEES9_SE_SG_Li256ELb0ELb1ELb1ELb0EEENS1_19SingleTileSchedulerILb0ELb1ELb1ELi128EEEEEEEEEvNT_6ParamsE,@"STO_CUDA_ENTRY STV_DEFAULT"
_ZN7cutlass13device_kernelIN5flash11enable_sm90INS1_16FlashAttnFwdSm90INS1_25CollectiveMainloopFwdSm90ILi2EN4cute5tupleIJNS5_1CILi1EEES8_S8_EEENS6_IJNS7_ILi128EEENS7_ILi96EEENS7_ILi64EEEEEELi256ENS_10bfloat16_tEfNS_4arch4Sm90ELb0ELb0ELb1ELb0ELb0ELb0ELb1ELb1ELb0ELb1ELb1ELb0EEENS1_21CollectiveEpilogueFwdINS6_IJSA_NS7_ILi256EEESB_EEES9_SE_SG_Li256ELb0ELb1ELb1ELb0EEENS1_19SingleTileSchedulerILb0ELb1ELb1ELi128EEEEEEEEEvNT_6ParamsE:
[----:B------:R-:W0:Y:S02]  /*0000*/  LDC R1, c[0x0][0x28] ;  /* 0x00000a00ff017b82 */ /* 0x000e240000000800 */
[----:B0-----:R-:W-:Y:S01]  /*0010*/  VIADD R1, R1, 0xffffffc8 ;  /* 0xffffffc801017836 */ /* 0x001fe20000000000 */
[----:B------:R-:W0:Y:S01]  /*0020*/  S2R R3, SR_TID.X ;  /* 0x0000000000037919 */ /* 0x000e220000002100 */
[----:B------:R-:W-:Y:S01]  /*0030*/  ELECT P0, URZ, PT ;  /* 0x00000000003f782f */ /* 0x000fe20003800000 */
[----:B------:R-:W-:Y:S01]  /*0040*/  BSSY B0, `(.L_x_163) ;  /* 0x000000e000007945 */ /* 0x000fe20003800000 */
[--C-:B0-----:R-:W-:Y:S02]  /*0050*/  SHF.R.U32.HI R0, RZ, 0x5, R3.reuse ;  /* 0x00000005ff007819 */ /* 0x101fe40000011603 */
[----:B------:R-:W-:-:S03]  /*0060*/  SHF.R.U32.HI R19, RZ, 0x7, R3 ;  /* 0x00000007ff137819 */ /* 0x000fc60000011603 */
[----:B------:R-:W0:Y:S02]  /*0070*/  SHFL.IDX PT, R2, R0, RZ, 0x1f ;  /* 0x00001fff00027589 */ /* 0x000e2400000e0000 */
[----:B0-----:R-:W-:-:S13]  /*0080*/  ISETP.EQ.AND P0, PT, R2, RZ, P0 ;  /* 0x000000ff0200720c */ /* 0x001fda0000702270 */
        /* <DEDUP_REMOVED lines=9> */
.L_x_164:
[----:B------:R-:W-:Y:S05]  /*0120*/  BSYNC B0 ;  /* 0x0000000000007941 */ /* 0x000fea0003800000 */
.L_x_163:
        /* <DEDUP_REMOVED lines=21> */
[----:B0-----:R0:W1:Y:S01]  /*0280*/  @UP1 SYNCS.EXCH.64 URZ, [UR8+0x32400], UR4 ;  /* 0x03240004083f15b2 */ /* 0x0010620008000100 */
[----:B------:R0:W2:Y:S04]  /*0290*/  @UP2 SYNCS.EXCH.64 URZ, [UR8+0x32410], UR4 ;  /* 0x03241004083f25b2 */ /* 0x0000a80008000100 */
[----:B------:R0:W3:Y:S01]  /*02a0*/  @UP3 SYNCS.EXCH.64 URZ, [UR8+0x32420], UR6 ;  /* 0x03242006083f35b2 */ /* 0x0000e20008000100 */
        /* <DEDUP_REMOVED lines=18> */
[----:B----4-:R-:W-:Y:S01]  /*03d0*/  NOP ;  /* 0x0000000000007918 */ /* 0x010fe20000000000 */
.L_x_165:
[----:B------:R-:W4:Y:S01]  /*03e0*/  SHFL.IDX PT, R2, R0, RZ, 0x1f ;  /* 0x00001fff00027589 */ /* 0x000f2200000e0000 */
[----:B------:R-:W-:Y:S01]  /*03f0*/  NOP ;  /* 0x0000000000007918 */ /* 0x000fe20000000000 */
[----:B----4-:R-:W-:-:S13]  /*0400*/  ISETP.NE.AND P0, PT, R2, RZ, PT ;  /* 0x000000ff0200720c */ /* 0x010fda0003f05270 */
        /* <DEDUP_REMOVED lines=19> */
.L_x_166:
[----:B------:R-:W4:Y:S01]  /*0540*/  SHFL.IDX PT, R2, R0, RZ, 0x1f ;  /* 0x00001fff00027589 */ /* 0x000f2200000e0000 */
[----:B------:R-:W-:Y:S01]  /*0550*/  NOP ;  /* 0x0000000000007918 */ /* 0x000fe20000000000 */
[----:B----4-:R-:W-:-:S13]  /*0560*/  ISETP.NE.AND P0, PT, R2, RZ, PT ;  /* 0x000000ff0200720c */ /* 0x010fda0003f05270 */
        /* <DEDUP_REMOVED lines=14> */
[----:B----4-:R-:W-:Y:S01]  /*0650*/  NOP ;  /* 0x0000000000007918 */ /* 0x010fe20000000000 */
.L_x_167:
        /* <DEDUP_REMOVED lines=22> */
.L_x_168:
        /* <DEDUP_REMOVED lines=22> */
.L_x_169:
[----:B0-----:R-:W-:Y:S01]  /*0920*/  UMOV UR4, 0x1 ;  /* 0x0000000100047882 */ /* 0x001fe20000000000 */
[----:B------:R-:W-:Y:S01]  /*0930*/  PLOP3.LUT P0, PT, PT, PT, UP0, 0x80, 0x0 ;  /* 0x000000000000781c */ /* 0x000fe20003f0f008 */
[----:B------:R-:W-:Y:S01]  /*0940*/  USEL UR4, UR4, 0x2, !UP0 ;  /* 0x0000000204047887 */ /* 0x000fe2000c000000 */
[----:B------:R-:W-:Y:S01]  /*0950*/  NOP ;  /* 0x0000000000007918 */ /* 0x000fe20000000000 */
[----:B------:R-:W-:Y:S04]  /*0960*/  BSSY B6, `(.L_x_170) ;  /* 0x0000dc2000067945 */ /* 0x000fe80003800000 */
[----:B------:R-:W-:-:S05]  /*0970*/  IMAD.U32 R2, RZ, RZ, UR4 ;  /* 0x00000004ff027e24 */ /* 0x000fca000f8e00ff */
[----:B------:R0:W-:Y:S01]  /*0980*/  STL [R1+0x30], R2 ;  /* 0x0000300201007387 */ /* 0x0001e20000100800 */
[----:B-123--:R-:W-:Y:S06]  /*0990*/  BAR.SYNC.DEFER_BLOCKING 0x0 ;  /* 0x0000000000007b1d */ /* 0x00efec0000010000 */
[----:B------:R-:W-:Y:S05]  /*09a0*/  @!P0 BRA `(.L_x_171) ;  /* 0x0000009000088947 */ /* 0x000fea0003800000 */
.L_x_172:
[----:B------:R-:W-:-:S08]  /*09b0*/  NOP ;  /* 0x0000000000007918 */ /* 0x000fd00000000000 */
[----:B------:R-:W1:Y:S02]  /*09c0*/  USETMAXREG.TRY_ALLOC.CTAPOOL UP0, 0xf0 ;  /* 0x000000f0000079c8 */ /* 0x000e640008000600 */
[----:B-1----:R-:W-:-:S13]  /*09d0*/  PLOP3.LUT P0, PT, PT, PT, UP0, 0x80, 0x0 ;  /* 0x000000000000781c */ /* 0x002fda0003f0f008 */
[----:B------:R-:W-:Y:S05]  /*09e0*/  @!P0 BRA `(.L_x_172) ;  /* 0xfffffffc00f08947 */ /* 0x000fea000383ffff */
[----:B------:R-:W1:Y:S01]  /*09f0*/  S2UR UR6, SR_CTAID.Y ;  /* 0x00000000000679c3 */ /* 0x000e620000002600 */
[----:B------:R-:W-:-:S07]  /*0a00*/  ULDC UR7, c[0x0][0xd50] ;  /* 0x0003540000077ab9 */ /* 0x000fce0000000800 */
[----:B------:R-:W-:Y:S08]  /*0a10*/  BAR.ARV 0x8, 0x180 ;  /* 0x0206000000007b1d */ /* 0x000ff00000002000 */
[----:B------:R-:W2:Y:S01]  /*0a20*/  S2UR UR8, SR_CTAID.Z ;  /* 0x00000000000879c3 */ /* 0x000ea20000002700 */
[----:B------:R-:W-:Y:S01]  /*0a30*/  ISETP.NE.AND P0, PT, R19, 0x1, PT ;  /* 0x000000011300780c */ /* 0x000fe20003f05270 */
[----:B------:R-:W-:-:S11]  /*0a40*/  UISETP.NE.AND UP0, UPT, UR7, 0x1, UPT ;  /* 0x000000010700788c */ /* 0x000fd6000bf05270 */
[----:B------:R-:W-:Y:S01]  /*0a50*/  @UP0 ULDC UR4, c[0x0][0xd54] ;  /* 0x0003550000040ab9 */ /* 0x000fe20000000800 */
[----:B------:R-:W-:Y:S06]  /*0a60*/  @!P0 BAR.ARV 0x9, 0x100 ;  /* 0x0244000000008b1d */ /* 0x000fec0000002000 */
[----:B-1----:R-:W-:Y:S01]  /*0a70*/  UIMAD.WIDE.U32 UR4, UR6, UR4, URZ ;  /* 0x00000004060472a5 */ /* 0x002fe2000f8e003f */
[----:B------:R-:W-:Y:S01]  /*0a80*/  @UP0 ULDC UR9, c[0x0][0xd58] ;  /* 0x0003560000090ab9 */ /* 0x000fe20000000800 */
[----:B------:R-:W-:Y:S01]  /*0a90*/  UMOV UR10, UR6 ;  /* 0x00000006000a7c82 */ /* 0x000fe20008000000 */
[----:B--2---:R-:W-:Y:S01]  /*0aa0*/  ISETP.LE.AND P0, PT, RZ, UR8, PT ;  /* 0x00000008ff007c0c */ /* 0x004fe2000bf03270 */
[----:B------:R-:W-:-:S04]  /*0ab0*/  @UP0 USHF.R.U32.HI UR10, URZ, UR9, UR5 ;  /* 0x000000093f0a0299 */ /* 0x000fc80008011605 */
[----:B------:R-:W-:Y:S02]  /*0ac0*/  UIADD3 UR4, -UR10, URZ, URZ ;  /* 0x0000003f0a047290 */ /* 0x000fe4000fffe13f */
[----:B------:R-:W-:Y:S02]  /*0ad0*/  IMAD.U32 R18, RZ, RZ, UR10 ;  /* 0x0000000aff127e24 */ /* 0x000fe4000f8e00ff */
        /* <DEDUP_REMOVED lines=29> */
[----:B------:R-:W-:-:S05]  /*0cb0*/  IABS R4, R4 ;  /* 0x0000000400047213 */ /* 0x000fca0000000000 */
[----:B------:R-:W-:-:S05]  /*0cc0*/  IMAD.MOV.U32 R3, RZ, RZ, R4 ;  /* 0x000000ffff037224 */ /* 0x000fca00078e0004 */
[----:B------:R-:W-:Y:S01]  /*0cd0*/  R2UR UR11, R3 ;  /* 0x00000000030b72ca */ /* 0x000fe200000e0000 */
[----:B------:R-:W1:Y:S08]  /*0ce0*/  I2F.RP R0, UR12 ;  /* 0x0000000c00007d06 */ /* 0x000e700008209400 */
[----:B-1----:R-:W0:Y:S02]  /*0cf0*/  MUFU.RCP R0, R0 ;  /* 0x0000000000007308 */ /* 0x002e240000001000 */
        /* <DEDUP_REMOVED lines=20> */
.L_x_174:
[----:B------:R-:W-:Y:S01]  /*0e40*/  UIMAD UR5, UR9, UR4, URZ ;  /* 0x00000004090572a4 */ /* 0x000fe2000f8e023f */
[----:B------:R-:W-:Y:S01]  /*0e50*/  IMAD.U32 R0, RZ, RZ, UR6 ;  /* 0x00000006ff007e24 */ /* 0x000fe2000f8e00ff */
[----:B0-----:R-:W0:Y:S01]  /*0e60*/  S2R R2, SR_TID.X ;  /* 0x0000000000027919 */ /* 0x001e220000002100 */
[----:B------:R-:W-:Y:S01]  /*0e70*/  IMAD.U32 R3, RZ, RZ, UR4 ;  /* 0x00000004ff037e24 */ /* 0x000fe2000f8e00ff */
[----:B------:R-:W-:Y:S02]  /*0e80*/  PLOP3.LUT P0, PT, PT, PT, PT, 0x80, 0x0 ;  /* 0x000000000000781c */ /* 0x000fe40003f0f070 */
[----:B------:R-:W-:Y:S01]  /*0e90*/  CS2R R150, SRZ ;  /* 0x0000000000967805 */ /* 0x000fe2000001ff00 */
[----:B------:R-:W-:Y:S01]  /*0ea0*/  IMAD.U32 R17, RZ, RZ, UR5 ;  /* 0x00000005ff117e24 */ /* 0x000fe2000f8e00ff */
        /* <DEDUP_REMOVED lines=26> */
[----:B------:R-:W-:-:S02]  /*1050*/  CS2R R104, SRZ ;  /* 0x0000000000687805 */ /* 0x000fc4000001ff00 */
[----:B0-----:R-:W-:Y:S02]  /*1060*/  IADD3 R22, R2, -0x80, RZ ;  /* 0xffffff8002167810 */ /* 0x001fe40007ffe0ff */
        /* <DEDUP_REMOVED lines=49> */
[----:B------:R-:W-:Y:S02]  /*1380*/  UIADD3 UR6, UR7, 0x18400, URZ ;  /* 0x0001840007067890 */ /* 0x000fe4000fffe03f */
[----:B------:R-:W-:Y:S02]  /*1390*/  IMAD.U32 R16, RZ, RZ, UR7 ;  /* 0x00000007ff107e24 */ /* 0x000fe4000f8e00ff */
[----:B------:R-:W-:Y:S01]  /*13a0*/  ULOP3.LUT UP0, URZ, UR6, 0x1bf, URZ, 0xc0, !UPT ;  /* 0x000001bf063f7892 */ /* 0x000fe2000f80c03f */
[----:B-1----:R-:W-:-:S05]  /*13b0*/  R2UR UR4, R0 ;  /* 0x00000000000472ca */ /* 0x002fca00000e0000 */
[----:B------:R-:W-:-:S08]  /*13c0*/  PLOP3.LUT P0, PT, PT, PT, UP0, 0x80, 0x0 ;  /* 0x000000000000781c */ /* 0x000fd00003f0f008 */
[----:B------:R-:W-:-:S04]  /*13d0*/  ULEA.HI UR5, UR4, UR4, URZ, 0x1 ;  /* 0x0000000404057291 */ /* 0x000fc8000f8f083f */
[----:B------:R-:W-:-:S04]  /*13e0*/  ULOP3.LUT UR5, UR5, 0xffffe, URZ, 0xc0, !UPT ;  /* 0x000ffffe05057892 */ /* 0x000fc8000f8ec03f */
[----:B------:R-:W-:Y:S01]  /*13f0*/  UIADD3 UR36, UR4, -UR5, URZ ;  /* 0x8000000504247290 */ /* 0x000fe2000fffe03f */
        /* <DEDUP_REMOVED lines=8> */
[----:B------:R-:W-:Y:S02]  /*1480*/  IMAD.U32 R10, RZ, RZ, UR6 ;  /* 0x00000006ff0a7e24 */ /* 0x000fe4000f8e00ff */
[----:B------:R-:W-:Y:S02]  /*1490*/  IMAD.U32 R6, RZ, RZ, UR4 ;  /* 0x00000004ff067e24 */ /* 0x000fe4000f8e00ff */
[----:B------:R-:W-:-:S02]  /*14a0*/  IMAD.U32 R7, RZ, RZ, UR5 ;  /* 0x00000005ff077e24 */ /* 0x000fc4000f8e00ff */
[----:B------:R-:W-:Y:S02]  /*14b0*/  IMAD.U32 R11, RZ, RZ, UR7 ;  /* 0x00000007ff0b7e24 */ /* 0x000fe4000f8e00ff */
[----:B------:R-:W-:Y:S02]  /*14c0*/  IMAD.MOV.U32 R8, RZ, RZ, 0x70 ;  /* 0x00000070ff087424 */ /* 0x000fe400078e00ff */
[----:B------:R-:W-:Y:S02]  /*14d0*/  IMAD.MOV.U32 R12, RZ, RZ, 0x1 ;  /* 0x00000001ff0c7424 */ /* 0x000fe400078e00ff */
[----:B0-----:R-:W-:-:S07]  /*14e0*/  IMAD.MOV.U32 R13, RZ, RZ, RZ ;  /* 0x000000ffff0d7224 */ /* 0x001fce00078e00ff */
[----:B------:R-:W-:-:S07]  /*14f0*/  LEPC R20, `(.L_x_176) ;  /* 0x000000001014794e */ /* 0x000fce0000000000 */
[----:B-1----:R-:W-:Y:S05]  /*1500*/  CALL.ABS.NOINC R2 ;  /* 0x0000000002007343 */ /* 0x002fea0003c00000 */
.L_x_176:
[----:B------:R-:W-:Y:S02]  /*1510*/  R2UR UR4, R16 ;  /* 0x00000000100472ca */ /* 0x000fe400000e0000 */
[----:B------:R-:W-:Y:S02]  /*1520*/  SHF.L.U32 R10, RZ, 0x1f, RZ ;  /* 0x0000001fff0a7819 */ /* 0x000fe400000006ff */
[----:B------:R-:W-:-:S09]  /*1530*/  IADD3 R15, R19, 0x8, RZ ;  /* 0x00000008130f7810 */ /* 0x000fd20007ffe0ff */
[----:B------:R-:W0:Y:S02]  /*1540*/  SYNCS.PHASECHK.TRANS64.TRYWAIT P0, [UR4+0x32400], R10 ;  /* 0x0324000aff0075a7 */ /* 0x000e240008000144 */
[----:B0-----:R-:W-:Y:S05]  /*1550*/  @!P0 BRA `(.L_x_177) ;  /* 0x000000d000108947 */ /* 0x001fea0003800000 */
.L_x_288:
[----:B------:R-:W-:Y:S05]  /*1560*/  WARPSYNC.ALL ;  /* 0x0000000000007948 */ /* 0x000fea0003800000 */
[----:B------:R-:W2:Y:S01]  /*1570*/  LDL R0, [R1+0x30] ;  /* 0x0000300001007983 */ /* 0x000ea20000100800 */
[----:B------:R1:W-:Y:S01]  /*1580*/  BAR.SYNC.DEFER_BLOCKING R15, 0x100 ;  /* 0x0004000f0000751d */ /* 0x0003e20000010000 */
[----:B--2---:R-:W-:-:S13]  /*1590*/  R2UR UR4, R0 ;  /* 0x00000000000472ca */ /* 0x004fda00000e0000 */
[----:B------:R-:W-:-:S04]  /*15a0*/  ULOP3.LUT UR4, UR4, 0x1, URZ, 0xfc, !UPT ;  /* 0x0000000104047892 */ /* 0x000fc8000f8efc3f */
[----:B------:R-:W-:-:S06]  /*15b0*/  UISETP.NE.AND UP0, UPT, UR4, 0x3, UPT ;  /* 0x000000030400788c */ /* 0x000fcc000bf05270 */
[----:B------:R-:W-:-:S13]  /*15c0*/  PLOP3.LUT P0, PT, PT, PT, UP0, 0x80, 0x0 ;  /* 0x000000000000781c */ /* 0x000fda0003f0f008 */
[----:B-1----:R-:W-:Y:S05]  /*15d0*/  @!P0 BRA `(.L_x_178) ;  /* 0x0000000000048947 */ /* 0x002fea0003800000 */
[----:B------:R-:W-:Y:S01]  /*15e0*/  BPT.TRAP 0x1 ;  /* 0x000000040000795c */ /* 0x000fe20000300000 */
.L_x_178:
[----:B------:R-:W-:-:S13]  /*15f0*/  R2UR UR4, R16 ;  /* 0x00000000100472ca */ /* 0x000fda00000e0000 */
[----:B------:R1:W2:Y:S01]  /*1600*/  SYNCS.PHASECHK.TRANS64.TRYWAIT P1, [UR4+0x32430], R10 ;  /* 0x0324300aff0075a7 */ /* 0x0002a20008020144 */
[----:B------:R-:W-:Y:S05]  /*1610*/  @!P0 BRA `(.L_x_179) ;  /* 0x0000000000048947 */ /* 0x000fea0003800000 */
[----:B------:R-:W-:Y:S01]  /*1620*/  BPT.TRAP 0x1 ;  /* 0x000000040000795c */ /* 0x000fe20000300000 */
.L_x_179:
[----:B--2---:R-:W-:Y:S05]  /*1630*/  @P1 BRA `(.L_x_180) ;  /* 0x00000000000c1947 */ /* 0x004fea0003800000 */
[----:B------:R-:W-:-:S13]  /*1640*/  R2UR UR4, R16 ;  /* 0x00000000100472ca */ /* 0x000fda00000e0000 */
[----:B------:R-:W2:Y:S02]  /*1650*/  SYNCS.PHASECHK.TRANS64.TRYWAIT P1, [UR4+0x32430], R10 ;  /* 0x0324300aff0075a7 */ /* 0x000ea40008020144 */
[----:B--2---:R-:W-:Y:S05]  /*1660*/  @!P1 BRA `(.L_x_181) ;  /* 0x000000cc00e89947 */ /* 0x004fea0003800000 */
.L_x_180:
[----:B------:R-:W-:Y:S01]  /*1670*/  R2UR UR9, R16 ;  /* 0x00000000100972ca */ /* 0x000fe200000e0000 */
[----:B------:R-:W-:Y:S01]  /*1680*/  WARPGROUP.ARRIVE ;  /* 0x00000000000079c5 */ /* 0x000fe20000000000 */
[----:B------:R-:W-:Y:S01]  /*1690*/  UMOV UR7, 0x40000040 ;  /* 0x4000004000077882 */ /* 0x000fe20000000000 */
[----:B------:R-:W-:Y:S01]  /*16a0*/  UMOV UR13, 0x40000040 ;  /* 0x40000040000d7882 */ /* 0x000fe20000000000 */
[----:B0-----:R-:W-:Y:S02]  /*16b0*/  IMAD.U32 R3, RZ, RZ, UR7 ;  /* 0x00000007ff037e24 */ /* 0x001fe4000f8e00ff */
[----:B------:R-:W-:-:S07]  /*16c0*/  IMAD.U32 R5, RZ, RZ, UR13 ;  /* 0x0000000dff057e24 */ /* 0x000fce000f8e00ff */
[----:B------:R-:W-:Y:S02]  /*16d0*/  ULEA UR36, UR36, UR9, 0xd ;  /* 0x0000000924247291 */ /* 0x000fe4000f8e683f */
[----:B------:R-:W-:Y:S02]  /*16e0*/  UIADD3 UR5, UR9, 0x1c400, URZ ;  /* 0x0001c40009057890 */ /* 0x000fe4000fffe03f */
[----:B------:R-:W-:Y:S02]  /*16f0*/  UIADD3 UR4, UR36, 0x18400, URZ ;  /* 0x0001840024047890 */ /* 0x000fe4000fffe03f */
[----:B------:R-:W-:Y:S02]  /*1700*/  USHF.R.U32.HI UR5, URZ, 0x4, UR5 ;  /* 0x000000043f057899 */ /* 0x000fe40008011605 */
[----:B------:R-:W-:Y:S02]  /*1710*/  USHF.R.U32.HI UR4, URZ, 0x4, UR4 ;  /* 0x000000043f047899 */ /* 0x000fe40008011604 */
[----:B------:R-:W-:-:S02]  /*1720*/  ULOP3.LUT UR5, UR5, 0x3fff, URZ, 0xc0, !UPT ;  /* 0x00003fff05057892 */ /* 0x000fc4000f8ec03f */
[----:B------:R-:W-:Y:S02]  /*1730*/  ULOP3.LUT UR4, UR4, 0x3fff, URZ, 0xc0, !UPT ;  /* 0x00003fff04047892 */ /* 0x000fe4000f8ec03f */
[----:B------:R-:W-:Y:S02]  /*1740*/  ULOP3.LUT UR10, UR5, 0x10000, URZ, 0xfc, !UPT ;  /* 0x00010000050a7892 */ /* 0x000fe4000f8efc3f */
[----:B------:R-:W-:Y:S01]  /*1750*/  ULOP3.LUT UR8, UR4, 0x10000, URZ, 0xfc, !UPT ;  /* 0x0001000004087892 */ /* 0x000fe2000f8efc3f */
[----:B------:R-:W-:-:S03]  /*1760*/  UMOV UR5, UR7 ;  /* 0x0000000700057c82 */ /* 0x000fc60008000000 */
[----:B------:R-:W-:-:S03]  /*1770*/  IMAD.U32 R0, RZ, RZ, UR10 ;  /* 0x0000000aff007e24 */ /* 0x000fc6000f8e00ff */
[----:B------:R-:W-:Y:S02]  /*1780*/  UMOV UR6, UR8 ;  /* 0x0000000800067c82 */ /* 0x000fe40008000000 */
[----:B------:R-:W-:Y:S01]  /*1790*/  IMAD.U32 R2, RZ, RZ, UR6 ;  /* 0x00000006ff027e24 */ /* 0x000fe2000f8e00ff */
[----:B------:R-:W-:Y:S01]  /*17a0*/  UMOV UR4, UR6 ;  /* 0x0000000600047c82 */ /* 0x000fe20008000000 */
[----:B------:R-:W-:Y:S02]  /*17b0*/  UMOV UR6, UR10 ;  /* 0x0000000a00067c82 */ /* 0x000fe40008000000 */
[----:B------:R-:W-:Y:S01]  /*17c0*/  HGMMA.64x96x16.F32.BF16 R24, gdesc[UR4], RZ, !UPT, gsb0 ;  /* 0x01600000041879f0 */ /* 0x000fe2000c0018ff */
[----:B------:R-:W-:Y:S02]  /*17d0*/  UIADD3 UR4, UR8, 0x2, URZ ;  /* 0x0000000208047890 */ /* 0x000fe4000fffe03f */
[----:B------:R-:W-:Y:S01]  /*17e0*/  UIADD3 UR6, UR10, 0x2, URZ ;  /* 0x000000020a067890 */ /* 0x000fe2000fffe03f */
[----:B------:R-:W-:Y:S01]  /*17f0*/  UMOV UR5, UR13 ;  /* 0x0000000d00057c82 */ /* 0x000fe20008000000 */
[----:B------:R-:W-:Y:S01]  /*1800*/  UMOV UR7, 0x40000040 ;  /* 0x4000004000077882 */ /* 0x000fe20000000000 */
[----:B------:R-:W-:-:S02]  /*1810*/  UMOV UR13, 0x40000040 ;  /* 0x40000040000d7882 */ /* 0x000fc40000000000 */
[----:B------:R-:W-:Y:S01]  /*1820*/  UMOV UR12, UR4 ;  /* 0x00000004000c7c82 */ /* 0x000fe20008000000 */
[----:B------:R-:W-:Y:S01]  /*1830*/  IMAD.U32 R7, RZ, RZ, UR13 ;  /* 0x0000000dff077e24 */ /* 0x000fe2000f8e00ff */
[----:B------:R-:W-:Y:S01]  /*1840*/  UMOV UR4, UR12 ;  /* 0x0000000c00047c82 */ /* 0x000fe20008000000 */
[----:B------:R-:W-:Y:S01]  /*1850*/  IMAD.U32 R4, RZ, RZ, UR12 ;  /* 0x0000000cff047e24 */ /* 0x000fe2000f8e00ff */
[----:B------:R-:W-:Y:S02]  /*1860*/  WARPGROUP.DEPBAR.LE gsb0, 0x0 ;  /* 0x00008000000079c5 */ /* 0x000fe40000010000 */
[----:B------:R-:W-:-:S06]  /*1870*/  WARPGROUP.ARRIVE ;  /* 0x00000000000079c5 */ /* 0x000fcc0000000000 */
[----:B------:R-:W-:Y:S01]  /*1880*/  HGMMA.64x96x16.F32.BF16 R24, gdesc[UR4], R24, gsb0 ;  /* 0x01600000041879f0 */ /* 0x000fe20008001818 */
[----:B------:R-:W-:Y:S02]  /*1890*/  UIADD3 UR4, UR8, 0x4, URZ ;  /* 0x0000000408047890 */ /* 0x000fe4000fffe03f */
[----:B------:R-:W-:Y:S01]  /*18a0*/  UIADD3 UR6, UR10, 0x4, URZ ;  /* 0x000000040a067890 */ /* 0x000fe2000fffe03f */
[----:B------:R-:W-:Y:S01]  /*18b0*/  UMOV UR5, UR13 ;  /* 0x0000000d00057c82 */ /* 0x000fe20008000000 */
[----:B------:R-:W-:-:S03]  /*18c0*/  UMOV UR7, 0x40000040 ;  /* 0x4000004000077882 */ /* 0x000fc60000000000 */
[----:B------:R-:W-:Y:S02]  /*18d0*/  UMOV UR12, UR4 ;  /* 0x00000004000c7c82 */ /* 0x000fe40008000000 */
[----:B------:R-:W-:Y:S01]  /*18e0*/  UMOV UR4, UR12 ;  /* 0x0000000c00047c82 */ /* 0x000fe20008000000 */
[----:B------:R-:W-:Y:S01]  /*18f0*/  IMAD.U32 R6, RZ, RZ, UR12 ;  /* 0x0000000cff067e24 */ /* 0x000fe2000f8e00ff */
[----:B------:R-:W-:Y:S02]  /*1900*/  WARPGROUP.DEPBAR.LE gsb0, 0x0 ;  /* 0x00008000000079c5 */ /* 0x000fe40000010000 */
[----:B------:R-:W-:-:S06]  /*1910*/  WARPGROUP.ARRIVE ;  /* 0x00000000000079c5 */ /* 0x000fcc0000000000 */
[----:B------:R-:W-:Y:S01]  /*1920*/  HGMMA.64x96x16.F32.BF16 R24, gdesc[UR4], R24, gsb0 ;  /* 0x01600000041879f0 */ /* 0x000fe20008001818 */
[----:B------:R-:W-:Y:S02]  /*1930*/  UIADD3 UR4, UR8, 0x6, URZ ;  /* 0x0000000608047890 */ /* 0x000fe4000fffe03f */
[----:B------:R-:W-:Y:S01]  /*1940*/  UIADD3 UR6, UR10, 0x6, URZ ;  /* 0x000000060a067890 */ /* 0x000fe2000fffe03f */
[----:B------:R-:W-:Y:S01]  /*1950*/  UMOV UR5, 0x40000040 ;  /* 0x4000004000057882 */ /* 0x000fe20000000000 */
[----:B------:R-:W-:Y:S02]  /*1960*/  UMOV UR7, 0x40000040 ;  /* 0x4000004000077882 */ /* 0x000fe40000000000 */
[----:B------:R-:W-:Y:S02]  /*1970*/  IMAD.U32 R8, RZ, RZ, UR4 ;  /* 0x00000004ff087e24 */ /* 0x000fe4000f8e00ff */
[----:B------:R-:W-:Y:S01]  /*1980*/  IMAD.U32 R9, RZ, RZ, UR5 ;  /* 0x00000005ff097e24 */ /* 0x000fe2000f8e00ff */
[----:B------:R-:W-:-:S02]  /*1990*/  WARPGROUP.DEPBAR.LE gsb0, 0x0 ;  /* 0x00008000000079c5 */ /* 0x000fc40000010000 */
[----:B------:R-:W-:-:S06]  /*19a0*/  WARPGROUP.ARRIVE ;  /* 0x00000000000079c5 */ /* 0x000fcc0000000000 */
[----:B------:R-:W-:Y:S03]  /*19b0*/  HGMMA.64x96x16.F32.BF16 R24, gdesc[UR4], R24, gsb0 ;  /* 0x01600000041879f0 */ /* 0x000fe60008001818 */
[----:B------:R-:W-:Y:S02]  /*19c0*/  WARPGROUP.DEPBAR.LE gsb0, 0x0 ;  /* 0x00008000000079c5 */ /* 0x000fe40000010000 */
[----:B------:R-:W0:Y:S02]  /*19d0*/  SYNCS.PHASECHK.TRANS64.TRYWAIT P1, [UR9+0x32410], R10 ;  /* 0x0324100aff0075a7 */ /* 0x000e240008020149 */
[----:B0-----:R-:W-:Y:S05]  /*19e0*/  @!P1 BRA `(.L_x_182) ;  /* 0x000000cc00249947 */ /* 0x001fea0003800000 */
.L_x_289:
[----:B------:R-:W-:Y:S05]  /*19f0*/  @!P0 BRA `(.L_x_183) ;  /* 0x0000000000048947 */ /* 0x000fea0003800000 */
[----:B------:R-:W-:Y:S01]  /*1a00*/  BPT.TRAP 0x1 ;  /* 0x000000040000795c */ /* 0x000fe20000300000 */
.L_x_183:
[----:B------:R-:W-:-:S13]  /*1a10*/  R2UR UR4, R16 ;  /* 0x00000000100472ca */ /* 0x000fda00000e0000 */
[----:B------:R2:W3:Y:S01]  /*1a20*/  SYNCS.PHASECHK.TRANS64.TRYWAIT P1, [UR4+0x32450], R10 ;  /* 0x0324500aff0075a7 */ /* 0x0004e20008020144 */
[----:B------:R-:W-:Y:S05]  /*1a30*/  @!P0 BRA `(.L_x_184) ;  /* 0x0000000000048947 */ /* 0x000fea0003800000 */
[----:B------:R-:W-:Y:S01]  /*1a40*/  BPT.TRAP 0x1 ;  /* 0x000000040000795c */ /* 0x000fe20000300000 */
.L_x_184:
[----:B---3--:R-:W-:Y:S05]  /*1a50*/  @P1 BRA `(.L_x_185) ;  /* 0x00000000000c1947 */ /* 0x008fea0003800000 */
[----:B------:R-:W-:-:S13]  /*1a60*/  R2UR UR4, R16 ;  /* 0x00000000100472ca */ /* 0x000fda00000e0000 */
[----:B------:R-:W3:Y:S02]  /*1a70*/  SYNCS.PHASECHK.TRANS64.TRYWAIT P1, [UR4+0x32450], R10 ;  /* 0x0324500aff0075a7 */ /* 0x000ee40008020144 */
[----:B---3--:R-:W-:Y:S05]  /*1a80*/  @!P1 BRA `(.L_x_186) ;  /* 0x000000cc00189947 */ /* 0x008fea0003800000 */
.L_x_185:
[----:B------:R-:W-:Y:S01]  /*1a90*/  R2UR UR57, R16 ;  /* 0x00000000103972ca */ /* 0x000fe200000e0000 */
[----:B------:R-:W-:Y:S01]  /*1aa0*/  UIADD3 UR36, UR36, 0x22400, URZ ;  /* 0x0002240024247890 */ /* 0x000fe2000fffe03f */
[----:B------:R-:W-:Y:S01]  /*1ab0*/  WARPGROUP.ARRIVE ;  /* 0x00000000000079c5 */ /* 0x000fe20000000000 */
[----:B------:R-:W-:Y:S01]  /*1ac0*/  UMOV UR9, 0x40000040 ;  /* 0x4000004000097882 */ /* 0x000fe20000000000 */
[----:B------:R-:W-:Y:S01]  /*1ad0*/  UMOV UR11, 0x40000040 ;  /* 0x40000040000b7882 */ /* 0x000fe20000000000 */
[----:B------:R-:W-:Y:S01]  /*1ae0*/  USHF.R.U32.HI UR36, URZ, 0x4, UR36 ;  /* 0x000000043f247899 */ /* 0x000fe20008011624 */
[----:B0-----:R-:W-:Y:S01]  /*1af0*/  MOV R11, UR9 ;  /* 0x00000009000b7c02 */ /* 0x001fe20008000f00 */
[----:B------:R-:W-:Y:S01]  /*1b00*/  UMOV UR13, 0x40000040 ;  /* 0x40000040000d7882 */ /* 0x000fe20000000000 */
[----:B------:R-:W-:Y:S01]  /*1b10*/  UMOV UR5, 0x40000040 ;  /* 0x4000004000057882 */ /* 0x000fe20000000000 */
[----:B------:R-:W-:Y:S01]  /*1b20*/  ULOP3.LUT UR6, UR36, 0x3fff, URZ, 0xc0, !UPT ;  /* 0x00003fff24067892 */ /* 0x000fe2000f8ec03f */
[----:B------:R-:W-:Y:S01]  /*1b30*/  IMAD.U32 R13, RZ, RZ, UR13 ;  /* 0x0000000dff0d7e24 */ /* 0x000fe2000f8e00ff */
[----:B------:R-:W-:Y:S01]  /*1b40*/  UMOV UR15, 0x40000040 ;  /* 0x40000040000f7882 */ /* 0x000fe20000000000 */
[----:B------:R-:W-:Y:S01]  /*1b50*/  UMOV UR17, 0x40000040 ;  /* 0x4000004000117882 */ /* 0x000fe20000000000 */
[----:B------:R-:W-:Y:S01]  /*1b60*/  UIADD3 UR4, UR57, 0x400, URZ ;  /* 0x0000040039047890 */ /* 0x000fe2000fffe03f */
[----:B------:R-:W-:Y:S01]  /*1b70*/  LOP3.LUT R23, R23, 0xffffff80, RZ, 0xc0, !PT ;  /* 0xffffff8017177812 */ /* 0x000fe200078ec0ff */
[----:B------:R-:W-:Y:S01]  /*1b80*/  ULOP3.LUT UR6, UR6, 0x10000, URZ, 0xfc, !UPT ;  /* 0x0001000006067892 */ /* 0x000fe2000f8efc3f */
[----:B------:R-:W0:Y:S01]  /*1b90*/  S2R R72, SR_TID.X ;  /* 0x0000000000487919 */ /* 0x000e220000002100 */
[----:B------:R-:W-:Y:S01]  /*1ba0*/  USHF.R.U32.HI UR4, URZ, 0x4, UR4 ;  /* 0x000000043f047899 */ /* 0x000fe20008011604 */
[----:B------:R-:W-:Y:S01]  /*1bb0*/  IADD3 R157, -R19, 0xb, RZ ;  /* 0x0000000b139d7810 */ /* 0x000fe20007ffe1ff */
[----:B------:R-:W-:Y:S01]  /*1bc0*/  UIADD3 UR16, UR6, 0x402, URZ ;  /* 0x0000040206107890 */ /* 0x000fe2000fffe03f */
[----:B------:R-:W-:Y:S01]  /*1bd0*/  IMAD.IADD R23, R22, 0x1, -R23 ;  /* 0x0000000116177824 */ /* 0x000fe200078e0a17 */
[----:B------:R-:W-:Y:S01]  /*1be0*/  ULOP3.LUT UR7, UR4, 0x3fff, URZ, 0xc0, !UPT ;  /* 0x00003fff04077892 */ /* 0x000fe2000f8ec03f */
[----:B------:R-:W-:Y:S01]  /*1bf0*/  UMOV UR8, UR6 ;  /* 0x0000000600087c82 */ /* 0x000fe20008000000 */
[----:B------:R-:W-:Y:S01]  /*1c00*/  UIADD3 UR4, UR6, 0x2, URZ ;  /* 0x0000000206047890 */ /* 0x000fe2000fffe03f */
[----:B-12---:R-:W-:Y:S01]  /*1c10*/  IMAD.U32 R10, RZ, RZ, UR8 ;  /* 0x00000008ff0a7e24 */ /* 0x006fe2000f8e00ff */
[----:B------:R-:W-:Y:S01]  /*1c20*/  ULOP3.LUT UR58, UR7, 0x10000, URZ, 0xfc, !UPT ;  /* 0x00010000073a7892 */ /* 0x000fe2000f8efc3f */
[----:B------:R-:W-:Y:S01]  /*1c30*/  SHF.R.S32.HI R20, RZ, 0x1f, R23 ;  /* 0x0000001fff147819 */ /* 0x000fe20000011417 */
[----:B------:R-:W-:Y:S01]  /*1c40*/  UMOV UR19, 0x40000040 ;  /* 0x4000004000137882 */ /* 0x000fe20000000000 */
[----:B------:R-:W-:-:S02]  /*1c50*/  UIADD3 UR20, UR6, 0x404, URZ ;  /* 0x0000040406147890 */ /* 0x000fc4000fffe03f */
[----:B------:R-:W-:Y:S01]  /*1c60*/  UMOV UR12, UR4 ;  /* 0x00000004000c7c82 */ /* 0x000fe20008000000 */
[----:B------:R-:W-:Y:S01]  /*1c70*/  UIADD3 UR4, UR6, 0x4, URZ ;  /* 0x0000000406047890 */ /* 0x000fe2000fffe03f */
[----:B------:R-:W-:Y:S01]  /*1c80*/  IMAD.U32 R12, RZ, RZ, UR12 ;  /* 0x0000000cff0c7e24 */ /* 0x000fe2000f8e00ff */
[----:B------:R-:W-:Y:S01]  /*1c90*/  UMOV UR10, UR58 ;  /* 0x0000003a000a7c82 */ /* 0x000fe20008000000 */
[----:B------:R-:W-:Y:S01]  /*1ca0*/  UIADD3 UR14, UR58, 0x300, URZ ;  /* 0x000003003a0e7890 */ /* 0x000fe2000fffe03f */
[----:B------:R-:W-:Y:S01]  /*1cb0*/  HGMMA.64x96x16.F32.BF16 R24, gdesc[UR8], R24, gsb0 ;  /* 0x01600000081879f0 */ /* 0x000fe20008001818 */
[----:B------:R-:W-:Y:S02]  /*1cc0*/  UIADD3 UR10, UR58, 0x2, URZ ;  /* 0x000000023a0a7890 */ /* 0x000fe4000fffe03f */
[----:B------:R-:W-:Y:S01]  /*1cd0*/  IMAD.U32 R14, RZ, RZ, UR58 ;  /* 0x0000003aff0e7e24 */ /* 0x000fe2000f8e00ff */
[----:B------:R-:W-:Y:S01]  /*1ce0*/  UMOV UR8, UR12 ;  /* 0x0000000c00087c82 */ /* 0x000fe20008000000 */
[----:B------:R-:W-:Y:S01]  /*1cf0*/  UMOV UR9, UR13 ;  /* 0x0000000d00097c82 */ /* 0x000fe20008000000 */
[----:B------:R-:W-:Y:S01]  /*1d00*/  UMOV UR11, 0x40000040 ;  /* 0x40000040000b7882 */ /* 0x000fe20000000000 */
[----:B------:R-:W-:Y:S01]  /*1d10*/  UIADD3 UR12, UR6, 0x400, URZ ;  /* 0x00000400060c7890 */ /* 0x000fe2000fffe03f */
[----:B------:R-:W-:Y:S01]  /*1d20*/  LEA.HI R20, R20, R23, RZ, 0x2 ;  /* 0x0000001714147211 */ /* 0x000fe200078f10ff */
[----:B------:R-:W-:Y:S01]  /*1d30*/  UMOV UR13, 0x40000040 ;  /* 0x40000040000d7882 */ /* 0x000fe20000000000 */
[----:B------:R-:W-:-:S02]  /*1d40*/  UIADD3 UR18, UR58, 0x302, URZ ;  /* 0x000003023a127890 */ /* 0x000fc4000fffe03f */
[----:B------:R-:W-:Y:S01]  /*1d50*/  UIADD3 UR22, UR58, 0x304, URZ ;  /* 0x000003043a167890 */ /* 0x000fe2000fffe03f */
[----:B------:R-:W-:Y:S01]  /*1d60*/  LOP3.LUT R20, R20, 0x7ffffffc, RZ, 0xc0, !PT ;  /* 0x7ffffffc14147812 */ /* 0x000fe200078ec0ff */
[----:B------:R-:W-:Y:S01]  /*1d70*/  UMOV UR21, 0x40000040 ;  /* 0x4000004000157882 */ /* 0x000fe20000000000 */
[----:B------:R-:W-:Y:S01]  /*1d80*/  UMOV UR23, 0x40000040 ;  /* 0x4000004000177882 */ /* 0x000fe20000000000 */
[----:B------:R-:W-:Y:S01]  /*1d90*/  UIADD3 UR24, UR6, 0x406, URZ ;  /* 0x0000040606187890 */ /* 0x000fe2000fffe03f */
[----:B0-----:R-:W-:Y:S01]  /*1da0*/  LOP3.LUT R72, R72, 0x7f, RZ, 0xc0, !PT ;  /* 0x0000007f48487812 */ /* 0x001fe200078ec0ff */
[----:B------:R-:W-:Y:S01]  /*1db0*/  UIADD3 UR26, UR58, 0x306, URZ ;  /* 0x000003063a1a7890 */ /* 0x000fe2000fffe03f */
[----:B------:R-:W-:Y:S01]  /*1dc0*/  IMAD.IADD R20, R23, 0x1, -R20 ;  /* 0x0000000117147824 */ /* 0x000fe200078e0a14 */
[----:B------:R-:W-:Y:S01]  /*1dd0*/  UMOV UR25, 0x40000040 ;  /* 0x4000004000197882 */ /* 0x000fe20000000000 */
[----:B------:R-:W-:Y:S01]  /*1de0*/  UMOV UR27, 0x40000040 ;  /* 0x40000040001b7882 */ /* 0x000fe20000000000 */
[----:B------:R-:W-:-:S02]  /*1df0*/  UIADD3 UR28, UR6, 0x800, URZ ;  /* 0x00000800061c7890 */ /* 0x000fc4000fffe03f */
[----:B------:R-:W-:Y:S01]  /*1e00*/  UIADD3 UR30, UR58, 0x600, URZ ;  /* 0x000006003a1e7890 */ /* 0x000fe2000fffe03f */
[----:B------:R-:W-:Y:S01]  /*1e10*/  UMOV UR29, 0x40000040 ;  /* 0x40000040001d7882 */ /* 0x000fe20000000000 */
[----:B------:R-:W-:Y:S01]  /*1e20*/  UMOV UR31, 0x40000040 ;  /* 0x40000040001f7882 */ /* 0x000fe20000000000 */
[----:B------:R-:W-:Y:S02]  /*1e30*/  UIADD3 UR32, UR6, 0x802, URZ ;  /* 0x0000080206207890 */ /* 0x000fe4000fffe03f */
[----:B------:R-:W-:Y:S01]  /*1e40*/  UIADD3 UR34, UR58, 0x602, URZ ;  /* 0x000006023a227890 */ /* 0x000fe2000fffe03f */
[----:B------:R-:W-:Y:S01]  /*1e50*/  UMOV UR33, 0x40000040 ;  /* 0x4000004000217882 */ /* 0x000fe20000000000 */
[----:B------:R-:W-:Y:S01]  /*1e60*/  UMOV UR35, 0x40000040 ;  /* 0x4000004000237882 */ /* 0x000fe20000000000 */
[----:B------:R-:W-:Y:S02]  /*1e70*/  UIADD3 UR36, UR6, 0x804, URZ ;  /* 0x0000080406247890 */ /* 0x000fe4000fffe03f */
[----:B------:R-:W-:Y:S01]  /*1e80*/  UIADD3 UR38, UR58, 0x604, URZ ;  /* 0x000006043a267890 */ /* 0x000fe2000fffe03f */
        /* <DEDUP_REMOVED lines=18> */
[----:B------:R-:W-:Y:S01]  /*1fb0*/  UIADD3 UR56, UR6, 0xc06, URZ ;  /* 0x00000c0606387890 */ /* 0x000fe2000fffe03f */
[----:B------:R-:W-:Y:S01]  /*1fc0*/  UMOV UR59, 0x40000040 ;  /* 0x40000040003b7882 */ /* 0x000fe20000000000 */
[----:B------:R-:W-:Y:S02]  /*1fd0*/  UIMAD UR61, UR60, -0x60, UR61 ;  /* 0xffffffa03c3d78a4 */ /* 0x000fe4000f8e023d */
[----:B------:R-:W-:Y:S02]  /*1fe0*/  ULOP3.LUT UR7, UR7, 0x3000000, URZ, 0xfc, !UPT ;  /* 0x0300000007077892 */ /* 0x000fe4000f8efc3f */
[----:B------:R-:W-:Y:S02]  /*1ff0*/  UIADD3 UR61, UR61, 0x60, URZ ;  /* 0x000000603d3d7890 */ /* 0x000fe4000fffe03f */
[----:B------:R-:W-:-:S02]  /*2000*/  UIADD3 UR60, UR60, -0x2, URZ ;  /* 0xfffffffe3c3c7890 */ /* 0x000fc4000fffe03f */
[----:B------:R-:W-:Y:S02]  /*2010*/  IMAD.U32 R202, RZ, RZ, UR7 ;  /* 0x00000007ffca7e24 */ /* 0x000fe4000f8e00ff */
[----:B------:R-:W-:-:S04]  /*2020*/  IMAD.U32 R21, RZ, RZ, UR61 ;  /* 0x0000003dff157e24 */ /* 0x000fc8000f8e00ff */
        /* <DEDUP_REMOVED lines=9> */
[----:B------:R-:W-:Y:S01]  /*20c0*/  HGMMA.64x96x16.F32.BF16 R24, gdesc[UR8], R24, gsb0 ;  /* 0x01600000081879f0 */ /* 0x000fe20008001818 */
[----:B------:R-:W-:Y:S01]  /*20d0*/  UIADD3 UR10, UR58, 0x4, URZ ;  /* 0x000000043a0a7890 */ /* 0x000fe2000fffe03f */
[----:B------:R-:W-:Y:S01]  /*20e0*/  UMOV UR8, UR4 ;  /* 0x0000000400087c82 */ /* 0x000fe20008000000 */
[----:B------:R-:W-:Y:S01]  /*20f0*/  UMOV UR9, UR5 ;  /* 0x0000000500097c82 */ /* 0x000fe20008000000 */
[----:B------:R-:W-:Y:S01]  /*2100*/  UMOV UR11, 0x40000040 ;  /* 0x40000040000b7882 */ /* 0x000fe20000000000 */
[----:B------:R-:W-:Y:S02]  /*2110*/  WARPGROUP.DEPBAR.LE gsb0, 0x0 ;  /* 0x00008000000079c5 */ /* 0x000fe40000010000 */
[----:B------:R-:W-:-:S06]  /*2120*/  WARPGROUP.ARRIVE ;  /* 0x00000000000079c5 */ /* 0x000fcc0000000000 */
[----:B------:R-:W-:Y:S01]  /*2130*/  HGMMA.64x96x16.F32.BF16 R24, gdesc[UR8], R24, gsb0 ;  /* 0x01600000081879f0 */ /* 0x000fe20008001818 */
[----:B------:R-:W-:Y:S02]  /*2140*/  UIADD3 UR8, UR6, 0x6, URZ ;  /* 0x0000000606087890 */ /* 0x000fe4000fffe03f */
[----:B------:R-:W-:Y:S01]  /*2150*/  UIADD3 UR10, UR58, 0x6, URZ ;  /* 0x000000063a0a7890 */ /* 0x000fe2000fffe03f */
[----:B------:R-:W-:Y:S01]  /*2160*/  UMOV UR9, 0x40000040 ;  /* 0x4000004000097882 */ /* 0x000fe20000000000 */
[----:B------:R-:W-:Y:S01]  /*2170*/  UMOV UR11, 0x40000040 ;  /* 0x40000040000b7882 */ /* 0x000fe20000000000 */
[----:B------:R-:W-:Y:S01]  /*2180*/  UIADD3 UR58, UR58, 0x906, URZ ;  /* 0x000009063a3a7890 */ /* 0x000fe2000fffe03f */
[----:B------:R-:W-:Y:S01]  /*2190*/  ULDC UR6, c[0x0][0xad0] ;  /* 0x0002b40000067ab9 */ /* 0x000fe20000000800 */
[----:B------:R-:W-:Y:S02]  /*21a0*/  WARPGROUP.DEPBAR.LE gsb0, 0x0 ;  /* 0x00008000000079c5 */ /* 0x000fe40000010000 */
[----:B------:R-:W-:-:S06]  /*21b0*/  WARPGROUP.ARRIVE ;  /* 0x00000000000079c5 */ /* 0x000fcc0000000000 */
[----:B------:R-:W-:Y:S01]  /*21c0*/  HGMMA.64x96x16.F32.BF16 R24, gdesc[UR8], R24, gsb0 ;  /* 0x01600000081879f0 */ /* 0x000fe20008001818 */
[----:B------:R-:W-:Y:S01]  /*21d0*/  UMOV UR11, UR57 ;  /* 0x00000039000b7c82 */ /* 0x000fe20008000000 */
[----:B------:R-:W-:Y:S01]  /*21e0*/  UMOV UR57, 0x40000040 ;  /* 0x4000004000397882 */ /* 0x000fe20000000000 */
[----:B------:R-:W-:Y:S01]  /*21f0*/  IMAD.U32 R160, RZ, RZ, UR11 ;  /* 0x0000000bffa07e24 */ /* 0x000fe2000f8e00ff */
[----:B------:R-:W-:Y:S01]  /*2200*/  UMOV UR10, UR7 ;  /* 0x00000007000a7c82 */ /* 0x000fe20008000000 */
[----:B------:R-:W-:Y:S01]  /*2210*/  UMOV UR11, 0x40000040 ;  /* 0x40000040000b7882 */ /* 0x000fe20000000000 */
[----:B------:R-:W-:Y:S02]  /*2220*/  WARPGROUP.DEPBAR.LE gsb0, 0x0 ;  /* 0x00008000000079c5 */ /* 0x000fe40000010000 */
        /* <DEDUP_REMOVED lines=67> */
[----:B-1----:R-:W-:Y:S01]  /*2660*/  FSEL R25, R25, -INF , P5 ;  /* 0xff80000019197808 */ /* 0x002fe20002800000 */
[----:B------:R-:W-:Y:S01]  /*2670*/  FMUL.FTZ R52, R52, UR6 ;  /* 0x0000000634347c20 */ /* 0x000fe20008410000 */
[----:B------:R-:W-:Y:S01]  /*2680*/  FMUL.FTZ R50, R50, UR6 ;  /* 0x0000000632327c20 */ /* 0x000fe20008410000 */
[----:B------:R-:W-:Y:S01]  /*2690*/  FMUL.FTZ R51, R51, UR6 ;  /* 0x0000000633337c20 */ /* 0x000fe20008410000 */
[----:B------:R-:W-:Y:S01]  /*26a0*/  FMNMX.FTZ R22, R21, R25, !PT ;  /* 0x0000001915167209 */ /* 0x000fe20007810000 */
[----:B------:R-:W-:Y:S01]  /*26b0*/  FMUL.FTZ R53, R53, UR6 ;  /* 0x0000000635357c20 */ /* 0x000fe20008410000 */
[----:B------:R-:W-:Y:S01]  /*26c0*/  FMUL.FTZ R54, R54, UR6 ;  /* 0x0000000636367c20 */ /* 0x000fe20008410000 */
[----:B------:R-:W1:Y:S01]  /*26d0*/  MUFU.TANH R32, R32 ;  /* 0x0000002000207308 */ /* 0x000e620000002400 */
        /* <DEDUP_REMOVED lines=26> */
[----:B------:R-:W-:Y:S01]  /*2880*/  ISETP.GT.AND P4, PT, R20, 0x18, PT ;  /* 0x000000181400780c */ /* 0x000fe20003f84270 */
[----:B------:R-:W-:Y:S01]  /*2890*/  FMUL.FTZ R71, R71, UR6 ;  /* 0x0000000647477c20 */ /* 0x000fe20008410000 */
[----:B------:R-:W-:-:S03]  /*28a0*/  ULDC UR6, c[0x0][0xa80] ;  /* 0x0002a00000067ab9 */ /* 0x000fc60000000800 */
[----:B------:R-:W2:Y:S01]  /*28b0*/  MUFU.TANH R30, R30 ;  /* 0x0000001e001e7308 */ /* 0x000ea20000002400 */
[----:B0-----:R-:W-:Y:S02]  /*28c0*/  FSEL R24, R27, -INF , P5 ;  /* 0xff8000001b187808 */ /* 0x001fe40002800000 */
[----:B------:R-:W-:Y:S02]  /*28d0*/  ISETP.GT.AND P5, PT, R20, 0x19, PT ;  /* 0x000000191400780c */ /* 0x000fe40003fa4270 */
[----:B------:R-:W-:-:S03]  /*28e0*/  FMNMX.FTZ R27, R26, R24, !PT ;  /* 0x000000181a1b7209 */ /* 0x000fc60007810000 */
[----:B------:R-:W0:Y:S01]  /*28f0*/  MUFU.TANH R36, R36 ;  /* 0x0000002400247308 */ /* 0x000e220000002400 */
[----:B-1----:R-:W-:-:S04]  /*2900*/  FSEL R193, R33, -INF , P3 ;  /* 0xff80000021c17808 */ /* 0x002fc80001800000 */
[----:B------:R-:W-:-:S03]  /*2910*/  FMNMX.FTZ R22, R193, R22, !PT ;  /* 0x00000016c1167209 */ /* 0x000fc60007810000 */
[----:B------:R-:W1:Y:S01]  /*2920*/  MUFU.TANH R31, R31 ;  /* 0x0000001f001f7308 */ /* 0x000e620000002400 */
[----:B--2---:R-:W-:Y:S02]  /*2930*/  FSEL R30, R30, -INF , P6 ;  /* 0xff8000001e1e7808 */ /* 0x004fe40003000000 */
[----:B------:R-:W-:Y:S02]  /*2940*/  ISETP.GT.AND P6, PT, R20, 0x20, PT ;  /* 0x000000201400780c */ /* 0x000fe40003fc4270 */
[----:B------:R-:W-:-:S03]  /*2950*/  FMNMX.FTZ R27, R30, R27, !PT ;  /* 0x0000001b1e1b7209 */ /* 0x000fc60007810000 */
[----:B------:R-:W2:Y:S01]  /*2960*/  MUFU.TANH R37, R37 ;  /* 0x0000002500257308 */ /* 0x000ea20000002400 */
[----:B0-----:R-:W-:-:S04]  /*2970*/  FSEL R195, R36, -INF , P4 ;  /* 0xff80000024c37808 */ /* 0x001fc80002000000 */
[----:B------:R-:W-:-:S03]  /*2980*/  FMNMX.FTZ R22, R195, R22, !PT ;  /* 0x00000016c3167209 */ /* 0x000fc60007810000 */
[----:B------:R-:W0:Y:S01]  /*2990*/  MUFU.TANH R34, R34 ;  /* 0x0000002200227308 */ /* 0x000e220000002400 */
[----:B-1----:R-:W-:Y:S02]  /*29a0*/  FSEL R28, R31, -INF , P1 ;  /* 0xff8000001f1c7808 */ /* 0x002fe40000800000 */
[----:B------:R-:W-:Y:S02]  /*29b0*/  ISETP.GT.AND P1, PT, R20, 0x21, PT ;  /* 0x000000211400780c */ /* 0x000fe40003f24270 */
[----:B------:R-:W-:-:S03]  /*29c0*/  FMNMX.FTZ R27, R28, R27, !PT ;  /* 0x0000001b1c1b7209 */ /* 0x000fc60007810000 */
[----:B------:R-:W1:Y:S01]  /*29d0*/  MUFU.TANH R40, R40 ;  /* 0x0000002800287308 */ /* 0x000e620000002400 */
[----:B--2---:R-:W-:-:S04]  /*29e0*/  FSEL R197, R37, -INF , P5 ;  /* 0xff80000025c57808 */ /* 0x004fc80002800000 */
[----:B------:R-:W-:-:S03]  /*29f0*/  FMNMX.FTZ R22, R197, R22, !PT ;  /* 0x00000016c5167209 */ /* 0x000fc60007810000 */
        /* <DEDUP_REMOVED lines=47> */
[----:B-1----:R-:W-:Y:S02]  /*2cf0*/  FSEL R206, R47, -INF , P3 ;  /* 0xff8000002fce7808 */ /* 0x002fe40001800000 */
[----:B------:R-:W-:-:S05]  /*2d00*/  ISETP.GT.AND P3, PT, R20, 0x41, PT ;  /* 0x000000411400780c */ /* 0x000fca0003f64270 */
[----:B------:R-:W1:Y:S01]  /*2d10*/  MUFU.TANH R51, R51 ;  /* 0x0000003300337308 */ /* 0x000e620000002400 */
[----:B--2---:R-:W-:-:S04]  /*2d20*/  FSEL R181, R52, -INF , P6 ;  /* 0xff80000034b57808 */ /* 0x004fc80003000000 */
[----:B------:R-:W-:-:S03]  /*2d30*/  FMNMX.FTZ R22, R181, R22, !PT ;  /* 0x00000016b5167209 */ /* 0x000fc60007810000 */
[----:B------:R-:W2:Y:S01]  /*2d40*/  MUFU.TANH R53, R53 ;  /* 0x0000003500357308 */ /* 0x000ea20000002400 */
[----:B0-----:R-:W-:Y:S02]  /*2d50*/  FSEL R163, R50, -INF , P4 ;  /* 0xff80000032a37808 */ /* 0x001fe40002000000 */
[----:B------:R-:W-:-:S05]  /*2d60*/  ISETP.GT.AND P4, PT, R20, 0x48, PT ;  /* 0x000000481400780c */ /* 0x000fca0003f84270 */
        /* <DEDUP_REMOVED lines=16> */
[----:B0-----:R-:W-:-:S04]  /*2e70*/  FSEL R169, R57, -INF , P3 ;  /* 0xff80000039a97808 */ /* 0x001fc80001800000 */
[----:B------:R-:W-:-:S03]  /*2e80*/  FMNMX.FTZ R22, R169, R22, !PT ;  /* 0x00000016a9167209 */ /* 0x000fc60007810000 */
[----:B------:R-:W0:Y:S01]  /*2e90*/  MUFU.TANH R60, R60 ;  /* 0x0000003c003c7308 */ /* 0x000e220000002400 */
[----:B-1----:R-:W-:Y:S02]  /*2ea0*/  FSEL R166, R58, -INF , P2 ;  /* 0xff8000003aa67808 */ /* 0x002fe40001000000 */
[----:B------:R-:W-:-:S05]  /*2eb0*/  ISETP.GT.AND P2, PT, R20, 0x58, PT ;  /* 0x000000581400780c */ /* 0x000fca0003f44270 */
[----:B------:R-:W1:Y:S01]  /*2ec0*/  MUFU.TANH R61, R61 ;  /* 0x0000003d003d7308 */ /* 0x000e620000002400 */
[----:B--2---:R-:W-:Y:S02]  /*2ed0*/  FSEL R168, R59, -INF , P3 ;  /* 0xff8000003ba87808 */ /* 0x004fe40001800000 */
[----:B------:R-:W-:Y:S02]  /*2ee0*/  ISETP.GT.AND P3, PT, R20, 0x59, PT ;  /* 0x000000591400780c */ /* 0x000fe40003f64270 */
[----:B------:R-:W-:-:S03]  /*2ef0*/  FMNMX.FTZ R20, R206, R27, !PT ;  /* 0x0000001bce147209 */ /* 0x000fc60007810000 */
[----:B------:R-:W2:Y:S01]  /*2f00*/  MUFU.TANH R64, R64 ;  /* 0x0000004000407308 */ /* 0x000ea20000002400 */
[----:B------:R-:W-:Y:S02]  /*2f10*/  FMNMX.FTZ R27, R163, R20, !PT ;  /* 0x00000014a31b7209 */ /* 0x000fe40007810000 */
[----:B0-----:R-:W-:Y:S02]  /*2f20*/  FSEL R185, R60, -INF , P4 ;  /* 0xff8000003cb97808 */ /* 0x001fe40002000000 */
[----:B------:R-:W-:Y:S02]  /*2f30*/  FMNMX.FTZ R27, R164, R27, !PT ;  /* 0x0000001ba41b7209 */ /* 0x000fe40007810000 */
[----:B------:R-:W-:Y:S01]  /*2f40*/  FMNMX.FTZ R22, R185, R22, !PT ;  /* 0x00000016b9167209 */ /* 0x000fe20007810000 */
[----:B------:R-:W0:Y:S01]  /*2f50*/  MUFU.TANH R65, R65 ;  /* 0x0000004100417308 */ /* 0x000e220000002400 */
[----:B------:R-:W-:Y:S02]  /*2f60*/  FMNMX.FTZ R27, R180, R27, !PT ;  /* 0x0000001bb41b7209 */ /* 0x000fe40007810000 */
[----:B-1----:R-:W-:-:S02]  /*2f70*/  FSEL R187, R61, -INF , P5 ;  /* 0xff8000003dbb7808 */ /* 0x002fc40002800000 */
[----:B------:R-:W-:Y:S02]  /*2f80*/  FMNMX.FTZ R27, R182, R27, !PT ;  /* 0x0000001bb61b7209 */ /* 0x000fe40007810000 */
[----:B------:R-:W-:Y:S01]  /*2f90*/  FMNMX.FTZ R31, R187, R22, !PT ;  /* 0x00000016bb1f7209 */ /* 0x000fe20007810000 */
[----:B------:R-:W1:Y:S01]  /*2fa0*/  MUFU.TANH R62, R62 ;  /* 0x0000003e003e7308 */ /* 0x000e620000002400 */
[----:B--2---:R-:W-:Y:S02]  /*2fb0*/  FSEL R162, R64, -INF , P6 ;  /* 0xff80000040a27808 */ /* 0x004fe40003000000 */
[----:B------:R-:W-:Y:S02]  /*2fc0*/  FMNMX.FTZ R27, R166, R27, !PT ;  /* 0x0000001ba61b7209 */ /* 0x000fe40007810000 */
[----:B------:R-:W-:Y:S02]  /*2fd0*/  FMNMX.FTZ R31, R162, R31, !PT ;  /* 0x0000001fa21f7209 */ /* 0x000fe40007810000 */
[----:B------:R-:W-:Y:S01]  /*2fe0*/  FMNMX.FTZ R27, R168, R27, !PT ;  /* 0x0000001ba81b7209 */ /* 0x000fe20007810000 */
[----:B------:R-:W2:Y:S01]  /*2ff0*/  MUFU.TANH R68, R68 ;  /* 0x0000004400447308 */ /* 0x000ea20000002400 */
[----:B0-----:R-:W-:-:S04]  /*3000*/  FSEL R170, R65, -INF , P1 ;  /* 0xff80000041aa7808 */ /* 0x001fc80000800000 */
[----:B------:R-:W-:-:S03]  /*3010*/  FMNMX.FTZ R20, R170, R31, !PT ;  /* 0x0000001faa147209 */ /* 0x000fc60007810000 */
[----:B------:R-:W0:Y:S01]  /*3020*/  MUFU.TANH R63, R63 ;  /* 0x0000003f003f7308 */ /* 0x000e220000002400 */
[----:B-1----:R-:W-:-:S04]  /*3030*/  FSEL R188, R62, -INF , P4 ;  /* 0xff8000003ebc7808 */ /* 0x002fc80002000000 */
[----:B------:R-:W-:-:S03]  /*3040*/  FMNMX.FTZ R27, R188, R27, !PT ;  /* 0x0000001bbc1b7209 */ /* 0x000fc60007810000 */
[----:B------:R-:W1:Y:S01]  /*3050*/  MUFU.TANH R66, R66 ;  /* 0x0000004200427308 */ /* 0x000e620000002400 */
[----:B--2---:R-:W-:-:S04]  /*3060*/  FSEL R171, R68, -INF , P2 ;  /* 0xff80000044ab7808 */ /* 0x004fc80001000000 */
[----:B------:R-:W-:-:S03]  /*3070*/  FMNMX.FTZ R31, R171, R20, !PT ;  /* 0x00000014ab1f7209 */ /* 0x000fc60007810000 */
        /* <DEDUP_REMOVED lines=11> */
[----:B------:R-:W-:Y:S02]  /*3130*/  FMNMX.FTZ R31, R172, R31, !PT ;  /* 0x0000001fac1f7209 */ /* 0x000fe40007810000 */
[----:B-1----:R-:W-:-:S03]  /*3140*/  FSEL R175, R70, -INF , P2 ;  /* 0xff80000046af7808 */ /* 0x002fc60001000000 */
[----:B------:R-:W0:Y:S01]  /*3150*/  SHFL.BFLY PT, R22, R31, 0x2, 0x1f ;  /* 0x0c401f001f167f89 */ /* 0x000e2200000e0000 */
[----:B------:R-:W-:Y:S02]  /*3160*/  FMNMX.FTZ R27, R175, R20, !PT ;  /* 0x00000014af1b7209 */ /* 0x000fe40007810000 */
[----:B--2---:R-:W-:-:S04]  /*3170*/  FSEL R176, R71, -INF , P3 ;  /* 0xff80000047b07808 */ /* 0x004fc80001800000 */
[----:B------:R-:W-:-:S05]  /*3180*/  FMNMX.FTZ R27, R176, R27, !PT ;  /* 0x0000001bb01b7209 */ /* 0x000fca0007810000 */
[----:B------:R-:W1:Y:S01]  /*3190*/  SHFL.BFLY PT, R20, R27, 0x2, 0x1f ;  /* 0x0c401f001b147f89 */ /* 0x000e6200000e0000 */
[----:B0-----:R-:W-:-:S05]  /*31a0*/  FMNMX.FTZ R22, R31, R22, !PT ;  /* 0x000000161f167209 */ /* 0x001fca0007810000 */
[----:B------:R-:W0:Y:S01]  /*31b0*/  SHFL.BFLY PT, R189, R22, 0x1, 0x1f ;  /* 0x0c201f0016bd7f89 */ /* 0x000e2200000e0000 */
[----:B-1----:R-:W-:-:S05]  /*31c0*/  FMNMX.FTZ R31, R27, R20, !PT ;  /* 0x000000141b1f7209 */ /* 0x002fca0007810000 */
[----:B------:R-:W1:Y:S01]  /*31d0*/  SHFL.BFLY PT, R196, R31, 0x1, 0x1f ;  /* 0x0c201f001fc47f89 */ /* 0x000e6200000e0000 */
[----:B0-----:R-:W-:Y:S01]  /*31e0*/  FMNMX.FTZ R189, R22, R189, !PT ;  /* 0x000000bd16bd7209 */ /* 0x001fe20007810000 */
[----:B------:R0:W-:Y:S06]  /*31f0*/  BAR.ARV R157, 0x100 ;  /* 0x0004009d0000751d */ /* 0x0001ec0000002000 */
[C---:B------:R-:W-:Y:S01]  /*3200*/  FMUL.FTZ R178, R189.reuse, UR6 ;  /* 0x00000006bdb27c20 */ /* 0x040fe20008410000 */
[----:B------:R-:W-:-:S04]  /*3210*/  FSETP.NEU.FTZ.AND P1, PT, R189, -INF , PT ;  /* 0xff800000bd00780b */ /* 0x000fc80003f3d000 */
[----:B------:R-:W-:Y:S02]  /*3220*/  FSEL R178, R178, RZ, P1 ;  /* 0x000000ffb2b27208 */ /* 0x000fe40000800000 */
[----:B-1----:R-:W-:-:S03]  /*3230*/  FMNMX.FTZ R196, R31, R196, !PT ;  /* 0x000000c41fc47209 */ /* 0x002fc60007810000 */
[--C-:B------:R-:W-:Y:S01]  /*3240*/  FFMA.FTZ R20, R21, UR6, -R178.reuse ;  /* 0x0000000615147c23 */ /* 0x100fe200080108b2 */
[--C-:B------:R-:W-:Y:S01]  /*3250*/  FFMA.FTZ R22, R23, UR6, -R178.reuse ;  /* 0x0000000617167c23 */ /* 0x100fe200080108b2 */
[--C-:B------:R-:W-:Y:S01]  /*3260*/  FFMA.FTZ R21, R25, UR6, -R178.reuse ;  /* 0x0000000619157c23 */ /* 0x100fe200080108b2 */
[C---:B------:R-:W-:Y:S01]  /*3270*/  FSETP.NEU.FTZ.AND P1, PT, R196.reuse, -INF , PT ;  /* 0xff800000c400780b */ /* 0x040fe20003f3d000 */
[----:B------:R-:W-:Y:S01]  /*3280*/  FMUL.FTZ R177, R196, UR6 ;  /* 0x00000006c4b17c20 */ /* 0x000fe20008410000 */
[--C-:B------:R-:W-:Y:S01]  /*3290*/  FFMA.FTZ R23, R29, UR6, -R178.reuse ;  /* 0x000000061d177c23 */ /* 0x100fe200080108b2 */
[----:B------:R-:W-:Y:S01]  /*32a0*/  MUFU.EX2 R20, R20 ;  /* 0x0000001400147308 */ /* 0x000fe20000000800 */
[--C-:B------:R-:W-:Y:S01]  /*32b0*/  FFMA.FTZ R184, R191, UR6, -R178.reuse ;  /* 0x00000006bfb87c23 */ /* 0x100fe200080108b2 */
[--C-:B------:R-:W-:Y:S01]  /*32c0*/  FFMA.FTZ R191, R193, UR6, -R178.reuse ;  /* 0x00000006c1bf7c23 */ /* 0x100fe200080108b2 */
[----:B------:R-:W-:Y:S01]  /*32d0*/  FSEL R177, R177, RZ, P1 ;  /* 0x000000ffb1b17208 */ /* 0x000fe20000800000 */
[--C-:B------:R-:W-:Y:S01]  /*32e0*/  FFMA.FTZ R186, R195, UR6, -R178.reuse ;  /* 0x00000006c3ba7c23 */ /* 0x100fe200080108b2 */
[----:B------:R-:W-:Y:S01]  /*32f0*/  ISETP.NE.AND P1, PT, R72, RZ, PT ;  /* 0x000000ff4800720c */ /* 0x000fe20003f25270 */
[--C-:B------:R-:W-:Y:S01]  /*3300*/  FFMA.FTZ R193, R197, UR6, -R178.reuse ;  /* 0x00000006c5c17c23 */ /* 0x100fe200080108b2 */
[--C-:B------:R-:W-:Y:S01]  /*3310*/  FFMA.FTZ R179, R179, UR6, -R178.reuse ;  /* 0x00000006b3b37c23 */ /* 0x100fe200080108b2 */
[--C-:B------:R-:W-:Y:S01]  /*3320*/  FFMA.FTZ R159, R24, UR6, -R177.reuse ;  /* 0x00000006189f7c23 */ /* 0x100fe200080108b1 */
[--C-:B------:R-:W-:Y:S01]  /*3330*/  FFMA.FTZ R156, R26, UR6, -R177.reuse ;  /* 0x000000061a9c7c23 */ /* 0x100fe200080108b1 */
[--C-:B------:R-:W-:Y:S01]  /*3340*/  FFMA.FTZ R158, R30, UR6, -R177.reuse ;  /* 0x000000061e9e7c23 */ /* 0x100fe200080108b1 */
[--C-:B------:R-:W-:Y:S01]  /*3350*/  FFMA.FTZ R161, R28, UR6, -R177.reuse ;  /* 0x000000061ca17c23 */ /* 0x100fe200080108b1 */
[----:B------:R-:W1:Y:S01]  /*3360*/  MUFU.EX2 R21, R21 ;  /* 0x0000001500157308 */ /* 0x000e620000000800 */
[--C-:B------:R-:W-:Y:S01]  /*3370*/  FFMA.FTZ R195, R194, UR6, -R177.reuse ;  /* 0x00000006c2c37c23 */ /* 0x100fe200080108b1 */
[--C-:B------:R-:W-:Y:S01]  /*3380*/  FFMA.FTZ R192, R192, UR6, -R177.reuse ;  /* 0x00000006c0c07c23 */ /* 0x100fe200080108b1 */
[--C-:B------:R-:W-:Y:S01]  /*3390*/  FFMA.FTZ R194, R198, UR6, -R177.reuse ;  /* 0x00000006c6c27c23 */ /* 0x100fe200080108b1 */
[----:B------:R-:W-:Y:S01]  /*33a0*/  FFMA.FTZ R197, R200, UR6, -R177 ;  /* 0x00000006c8c57c23 */ /* 0x000fe200080108b1 */
[----:B------:R-:W-:Y:S01]  /*33b0*/  FFMA.FTZ R198, R199, UR6, -R178 ;  /* 0x00000006c7c67c23 */ /* 0x000fe200080108b2 */
[----:B------:R-:W-:-:S02]  /*33c0*/  @!P1 VIADD R24, R160, 0x32440 ;  /* 0x00032440a0189836 */ /* 0x000fc40000000000 */
[--C-:B------:R-:W-:Y:S01]  /*33d0*/  FFMA.FTZ R199, R201, UR6, -R178.reuse ;  /* 0x00000006c9c77c23 */ /* 0x100fe200080108b2 */
[----:B------:R-:W-:Y:S01]  /*33e0*/  MUFU.EX2 R22, R22 ;  /* 0x0000001600167308 */ /* 0x000fe20000000800 */
[--C-:B------:R-:W-:Y:S01]  /*33f0*/  FFMA.FTZ R200, R203, UR6, -R178.reuse ;  /* 0x00000006cbc87c23 */ /* 0x100fe200080108b2 */
[----:B------:R-:W-:Y:S01]  /*3400*/  FFMA.FTZ R201, R205, UR6, -R178 ;  /* 0x00000006cdc97c23 */ /* 0x000fe200080108b2 */
[----:B------:R-:W-:Y:S01]  /*3410*/  @!P1 PRMT R24, RZ, 0x654, R24 ;  /* 0x00000654ff189816 */ /* 0x000fe20000000018 */
[--C-:B------:R-:W-:Y:S01]  /*3420*/  FFMA.FTZ R203, R204, UR6, -R177.reuse ;  /* 0x00000006cccb7c23 */ /* 0x100fe200080108b1 */
[--C-:B------:R-:W-:Y:S01]  /*3430*/  FFMA.FTZ R204, R208, UR6, -R177.reuse ;  /* 0x00000006d0cc7c23 */ /* 0x100fe200080108b1 */
[--C-:B------:R-:W-:Y:S01]  /*3440*/  FFMA.FTZ R205, R210, UR6, -R177.reuse ;  /* 0x00000006d2cd7c23 */ /* 0x100fe200080108b1 */
[----:B------:R2:W-:Y:S01]  /*3450*/  @!P1 SYNCS.ARRIVE.TRANS64.RED.A1T0 RZ, [R24+URZ], RZ ;  /* 0x000000ff18ff99a7 */ /* 0x0005e2000810043f */
[----:B------:R-:W3:Y:S01]  /*3460*/  MUFU.EX2 R23, R23 ;  /* 0x0000001700177308 */ /* 0x000ee20000000800 */
[----:B-1----:R-:W-:Y:S01]  /*3470*/  F2FP.BF16.F32.PACK_AB R152, R21, R20 ;  /* 0x000000141598723e */ /* 0x002fe200000010ff */
[--C-:B------:R-:W-:Y:S01]  /*3480*/  FFMA.FTZ R206, R206, UR6, -R177.reuse ;  /* 0x00000006cece7c23 */ /* 0x100fe200080108b1 */
        /* <DEDUP_REMOVED lines=8> */
[--C-:B------:R-:W-:Y:S01]  /*3510*/  FFMA.FTZ R182, R169, UR6, -R178.reuse ;  /* 0x00000006a9b67c23 */ /* 0x100fe200080108b2 */
[--C-:B------:R-:W-:Y:S01]  /*3520*/  FFMA.FTZ R169, R185, UR6, -R178.reuse ;  /* 0x00000006b9a97c23 */ /* 0x100fe200080108b2 */
[--C-:B------:R-:W-:Y:S01]  /*3530*/  FFMA.FTZ R183, R168, UR6, -R177.reuse ;  /* 0x00000006a8b77c23 */ /* 0x100fe200080108b1 */
[--C-:B------:R-:W-:Y:S01]  /*3540*/  FFMA.FTZ R167, R167, UR6, -R178.reuse ;  /* 0x00000006a7a77c23 */ /* 0x100fe200080108b2 */
[--C-:B------:R-:W-:Y:S01]  /*3550*/  FFMA.FTZ R212, R187, UR6, -R178.reuse ;  /* 0x00000006bbd47c23 */ /* 0x100fe200080108b2 */
[----:B------:R-:W1:Y:S01]  /*3560*/  MUFU.EX2 R159, R159 ;  /* 0x0000009f009f7308 */ /* 0x000e620000000800 */
[----:B---3--:R-:W-:Y:S01]  /*3570*/  F2FP.BF16.F32.PACK_AB R154, R23, R22 ;  /* 0x00000016179a723e */ /* 0x008fe200000010ff */
        /* <DEDUP_REMOVED lines=10> */
[----:B------:R-:W-:Y:S01]  /*3620*/  FFMA.FTZ R162, R162, UR6, -R178 ;  /* 0x00000006a2a27c23 */ /* 0x000fe200080108b2 */
[----:B------:R-:W-:Y:S01]  /*3630*/  FFMA.FTZ R175, R176, UR6, -R177 ;  /* 0x00000006b0af7c23 */ /* 0x000fe200080108b1 */
[----:B------:R-:W-:Y:S01]  /*3640*/  FADD.FTZ R21, R20, R21 ;  /* 0x0000001514157221 */ /* 0x000fe20000010000 */
[----:B------:R-:W-:Y:S01]  /*3650*/  @!P1 VIADD R160, R160, 0x32460 ;  /* 0x00032460a0a09836 */ /* 0x000fe20000000000 */
[----:B------:R-:W3:Y:S01]  /*3660*/  MUFU.EX2 R161, R161 ;  /* 0x000000a100a17308 */ /* 0x000ee20000000800 */
[----:B-1----:R-:W-:Y:S01]  /*3670*/  F2FP.BF16.F32.PACK_AB R153, R159, R156 ;  /* 0x0000009c9f99723e */ /* 0x002fe200000010ff */
[----:B------:R-:W-:Y:S01]  /*3680*/  FADD.FTZ R159, R156, R159 ;  /* 0x0000009f9c9f7221 */ /* 0x000fe20000010000 */
[----:B------:R-:W-:Y:S01]  /*3690*/  FADD.FTZ R22, R22, R21 ;  /* 0x0000001516167221 */ /* 0x000fe20000010000 */
[----:B------:R-:W-:-:S03]  /*36a0*/  @!P1 PRMT R160, RZ, 0x654, R160 ;  /* 0x00000654ffa09816 */ /* 0x000fc600000000a0 */
[----:B------:R-:W-:Y:S01]  /*36b0*/  FADD.FTZ R23, R23, R22 ;  /* 0x0000001617177221 */ /* 0x000fe20000010000 */
[----:B------:R-:W-:Y:S08]  /*36c0*/  MUFU.EX2 R184, R184 ;  /* 0x000000b800b87308 */ /* 0x000ff00000000800 */
[----:B------:R-:W1:Y:S01]  /*36d0*/  MUFU.EX2 R191, R191 ;  /* 0x000000bf00bf7308 */ /* 0x000e620000000800 */
[----:B---3--:R-:W-:Y:S01]  /*36e0*/  F2FP.BF16.F32.PACK_AB R155, R161, R158 ;  /* 0x0000009ea19b723e */ /* 0x008fe200000010ff */
[----:B------:R0:W-:Y:S01]  /*36f0*/  BAR.SYNC.DEFER_BLOCKING R15, 0x100 ;  /* 0x0004000f0000751d */ /* 0x0001e20000010000 */
[----:B------:R-:W-:-:S04]  /*3700*/  FADD.FTZ R158, R158, R159 ;  /* 0x0000009f9e9e7221 */ /* 0x000fc80000010000 */
[----:B------:R-:W-:Y:S01]  /*3710*/  FADD.FTZ R161, R161, R158 ;  /* 0x0000009ea1a17221 */ /* 0x000fe20000010000 */
[----:B------:R-:W-:Y:S08]  /*3720*/  MUFU.EX2 R186, R186 ;  /* 0x000000ba00ba7308 */ /* 0x000ff00000000800 */
[----:B------:R-:W-:Y:S08]  /*3730*/  MUFU.EX2 R193, R193 ;  /* 0x000000c100c17308 */ /* 0x000ff00000000800 */
[----:B------:R-:W-:Y:S01]  /*3740*/  MUFU.EX2 R192, R192 ;  /* 0x000000c000c07308 */ /* 0x000fe20000000800 */
[----:B--2---:R-:W-:-:S06]  /*3750*/  WARPGROUP.ARRIVE ;  /* 0x00000000000079c5 */ /* 0x004fcc0000000000 */
[----:B------:R-:W-:Y:S01]  /*3760*/  HGMMA.64x256x16.F32.BF16 R24, R152, gdesc[UR8].tnspB, RZ, !UPT, gsb0 ;  /* 0x43e0000898187df0 */ /* 0x000fe2000c0018ff */
[----:B------:R-:W2:Y:S01]  /*3770*/  MUFU.EX2 R195, R195 ;  /* 0x000000c300c37308 */ /* 0x000ea20000000800 */
[----:B------:R-:W-:Y:S01]  /*3780*/  UIADD3 UR10, UR7, 0x80, URZ ;  /* 0x00000080070a7890 */ /* 0x000fe2000fffe03f */
[----:B------:R-:W-:-:S06]  /*3790*/  UMOV UR11, 0x40000040 ;  /* 0x40000040000b7882 */ /* 0x000fcc0000000000 */
[----:B------:R-:W-:Y:S08]  /*37a0*/  MUFU.EX2 R194, R194 ;  /* 0x000000c200c27308 */ /* 0x000ff00000000800 */
[----:B------:R-:W3:Y:S08]  /*37b0*/  MUFU.EX2 R197, R197 ;  /* 0x000000c500c57308 */ /* 0x000ef00000000800 */
[----:B------:R-:W-:Y:S08]  /*37c0*/  MUFU.EX2 R198, R198 ;  /* 0x000000c600c67308 */ /* 0x000ff00000000800 */
[----:B------:R-:W4:Y:S08]  /*37d0*/  MUFU.EX2 R199, R199 ;  /* 0x000000c700c77308 */ /* 0x000f300000000800 */
[----:B------:R-:W-:Y:S08]  /*37e0*/  MUFU.EX2 R200, R200 ;  /* 0x000000c800c87308 */ /* 0x000ff00000000800 */
[----:B------:R-:W-:Y:S08]  /*37f0*/  MUFU.EX2 R201, R201 ;  /* 0x000000c900c97308 */ /* 0x000ff00000000800 */
[----:B------:R-:W-:Y:S08]  /*3800*/  MUFU.EX2 R203, R203 ;  /* 0x000000cb00cb7308 */ /* 0x000ff00000000800 */
[----:B------:R-:W5:Y:S08]  /*3810*/  MUFU.EX2 R204, R204 ;  /* 0x000000cc00cc7308 */ /* 0x000f700000000800 */
[----:B------:R-:W-:Y:S08]  /*3820*/  MUFU.EX2 R205, R205 ;  /* 0x000000cd00cd7308 */ /* 0x000ff00000000800 */
[----:B------:R-:W0:Y:S08]  /*3830*/  MUFU.EX2 R206, R206 ;  /* 0x000000ce00ce7308 */ /* 0x000e300000000800 */
[----:B------:R-:W-:Y:S08]  /*3840*/  MUFU.EX2 R179, R179 ;  /* 0x000000b300b37308 */ /* 0x000ff00000000800 */
[----:B------:R-:W0:Y:S08]  /*3850*/  MUFU.EX2 R208, R208 ;  /* 0x000000d000d07308 */ /* 0x000e300000000800 */
[----:B------:R-:W-:Y:S08]  /*3860*/  MUFU.EX2 R165, R165 ;  /* 0x000000a500a57308 */ /* 0x000ff00000000800 */
[----:B------:R-:W-:Y:S08]  /*3870*/  MUFU.EX2 R210, R210 ;  /* 0x000000d200d27308 */ /* 0x000ff00000000800 */
[----:B------:R-:W-:Y:S08]  /*3880*/  MUFU.EX2 R163, R163 ;  /* 0x000000a300a37308 */ /* 0x000ff00000000800 */
[----:B------:R-:W0:Y:S08]  /*3890*/  MUFU.EX2 R164, R164 ;  /* 0x000000a400a47308 */ /* 0x000e300000000800 */
        /* <DEDUP_REMOVED lines=16> */
[----:B------:R-:W-:Y:S01]  /*39a0*/  MUFU.EX2 R174, R174 ;  /* 0x000000ae00ae7308 */ /* 0x000fe20000000800 */
[----:B------:R-:W-:-:S02]  /*39b0*/  WARPGROUP.DEPBAR.LE gsb0, 0x0 ;  /* 0x00008000000079c5 */ /* 0x000fc40000010000 */
[----:B-1----:R-:W-:-:S05]  /*39c0*/  F2FP.BF16.F32.PACK_AB R152, R191, R184 ;  /* 0x000000b8bf98723e */ /* 0x002fca00000010ff */
[----:B------:R-:W1:Y:S01]  /*39d0*/  MUFU.EX2 R175, R175 ;  /* 0x000000af00af7308 */ /* 0x000e620000000800 */
[----:B--2---:R-:W-:Y:S01]  /*39e0*/  F2FP.BF16.F32.PACK_AB R153, R195, R192 ;  /* 0x000000c0c399723e */ /* 0x004fe200000010ff */
[----:B------:R-:W-:Y:S01]  /*39f0*/  FADD.FTZ R184, R184, R23 ;  /* 0x00000017b8b87221 */ /* 0x000fe20000010000 */
[----:B------:R-:W-:Y:S01]  /*3a00*/  F2FP.BF16.F32.PACK_AB R154, R193, R186 ;  /* 0x000000bac19a723e */ /* 0x000fe200000010ff */
[----:B------:R-:W-:Y:S01]  /*3a10*/  FADD.FTZ R192, R192, R161 ;  /* 0x000000a1c0c07221 */ /* 0x000fe20000010000 */
[----:B---3--:R-:W-:Y:S01]  /*3a20*/  F2FP.BF16.F32.PACK_AB R155, R197, R194 ;  /* 0x000000c2c59b723e */ /* 0x008fe200000010ff */
[----:B------:R-:W-:Y:S02]  /*3a30*/  FADD.FTZ R191, R191, R184 ;  /* 0x000000b8bfbf7221 */ /* 0x000fe40000010000 */
[----:B------:R-:W-:Y:S01]  /*3a40*/  FADD.FTZ R195, R195, R192 ;  /* 0x000000c0c3c37221 */ /* 0x000fe20000010000 */
[----:B------:R-:W-:Y:S01]  /*3a50*/  WARPGROUP.ARRIVE ;  /* 0x00000000000079c5 */ /* 0x000fe20000000000 */
[----:B------:R-:W-:-:S02]  /*3a60*/  FADD.FTZ R186, R186, R191 ;  /* 0x000000bfbaba7221 */ /* 0x000fc40000010000 */
[----:B------:R-:W-:Y:S02]  /*3a70*/  FADD.FTZ R194, R194, R195 ;  /* 0x000000c3c2c27221 */ /* 0x000fe40000010000 */
[----:B------:R-:W-:Y:S01]  /*3a80*/  FADD.FTZ R193, R193, R186 ;  /* 0x000000bac1c17221 */ /* 0x000fe20000010000 */
[----:B------:R-:W-:Y:S01]  /*3a90*/  HGMMA.64x256x16.F32.BF16 R24, R152, gdesc[UR8].tnspB, R24, gsb0 ;  /* 0x43e0000898187df0 */ /* 0x000fe20008001818 */
[----:B------:R-:W-:Y:S01]  /*3aa0*/  UIADD3 UR10, UR7, 0x100, URZ ;  /* 0x00000100070a7890 */ /* 0x000fe2000fffe03f */
[----:B------:R-:W-:Y:S01]  /*3ab0*/  FADD.FTZ R194, R197, R194 ;  /* 0x000000c2c5c27221 */ /* 0x000fe20000010000 */
[----:B------:R-:W-:Y:S01]  /*3ac0*/  UMOV UR11, 0x40000040 ;  /* 0x40000040000b7882 */ /* 0x000fe20000000000 */
[----:B------:R-:W-:Y:S02]  /*3ad0*/  WARPGROUP.DEPBAR.LE gsb0, 0x0 ;  /* 0x00008000000079c5 */ /* 0x000fe40000010000 */
[----:B----4-:R-:W-:Y:S01]  /*3ae0*/  F2FP.BF16.F32.PACK_AB R152, R199, R198 ;  /* 0x000000c6c798723e */ /* 0x010fe200000010ff */
[----:B------:R-:W-:Y:S01]  /*3af0*/  FADD.FTZ R198, R198, R193 ;  /* 0x000000c1c6c67221 */ /* 0x000fe20000010000 */
[----:B-----5:R-:W-:Y:S01]  /*3b00*/  F2FP.BF16.F32.PACK_AB R153, R204, R203 ;  /* 0x000000cbcc99723e */ /* 0x020fe200000010ff */
[----:B------:R-:W-:Y:S01]  /*3b10*/  FADD.FTZ R203, R203, R194 ;  /* 0x000000c2cbcb7221 */ /* 0x000fe20000010000 */
[----:B------:R-:W-:Y:S01]  /*3b20*/  F2FP.BF16.F32.PACK_AB R154, R201, R200 ;  /* 0x000000c8c99a723e */ /* 0x000fe200000010ff */
[----:B------:R-:W-:Y:S01]  /*3b30*/  FADD.FTZ R199, R199, R198 ;  /* 0x000000c6c7c77221 */ /* 0x000fe20000010000 */
[----:B0-----:R-:W-:Y:S01]  /*3b40*/  F2FP.BF16.F32.PACK_AB R155, R206, R205 ;  /* 0x000000cdce9b723e */ /* 0x001fe200000010ff */
[----:B------:R-:W-:-:S02]  /*3b50*/  FADD.FTZ R204, R204, R203 ;  /* 0x000000cbcccc7221 */ /* 0x000fc40000010000 */
[----:B------:R-:W-:Y:S01]  /*3b60*/  FADD.FTZ R200, R200, R199 ;  /* 0x000000c7c8c87221 */ /* 0x000fe20000010000 */
[----:B------:R-:W-:Y:S01]  /*3b70*/  WARPGROUP.ARRIVE ;  /* 0x00000000000079c5 */ /* 0x000fe20000000000 */
[----:B------:R-:W-:Y:S02]  /*3b80*/  FADD.FTZ R205, R205, R204 ;  /* 0x000000cccdcd7221 */ /* 0x000fe40000010000 */
[----:B------:R-:W-:Y:S02]  /*3b90*/  FADD.FTZ R200, R201, R200 ;  /* 0x000000c8c9c87221 */ /* 0x000fe40000010000 */
[----:B------:R-:W-:-:S07]  /*3ba0*/  FADD.FTZ R206, R206, R205 ;  /* 0x000000cdcece7221 */ /* 0x000fce0000010000 */
[----:B------:R-:W-:Y:S01]  /*3bb0*/  HGMMA.64x256x16.F32.BF16 R24, R152, gdesc[UR8].tnspB, R24, gsb0 ;  /* 0x43e0000898187df0 */ /* 0x000fe20008001818 */
[----:B------:R-:W-:Y:S01]  /*3bc0*/  UIADD3 UR10, UR7, 0x180, URZ ;  /* 0x00000180070a7890 */ /* 0x000fe2000fffe03f */
[----:B------:R-:W-:Y:S01]  /*3bd0*/  UMOV UR11, 0x40000040 ;  /* 0x40000040000b7882 */ /* 0x000fe20000000000 */
[----:B------:R-:W-:Y:S02]  /*3be0*/  WARPGROUP.DEPBAR.LE gsb0, 0x0 ;  /* 0x00008000000079c5 */ /* 0x000fe40000010000 */
[----:B------:R-:W-:Y:S01]  /*3bf0*/  F2FP.BF16.F32.PACK_AB R152, R208, R179 ;  /* 0x000000b3d098723e */ /* 0x000fe200000010ff */
[----:B------:R-:W-:Y:S01]  /*3c00*/  FADD.FTZ R179, R179, R200 ;  /* 0x000000c8b3b37221 */ /* 0x000fe20000010000 */
[----:B------:R-:W-:Y:S01]  /*3c10*/  F2FP.BF16.F32.PACK_AB R153, R164, R163 ;  /* 0x000000a3a499723e */ /* 0x000fe200000010ff */
[----:B------:R-:W-:Y:S01]  /*3c20*/  FADD.FTZ R163, R163, R206 ;  /* 0x000000cea3a37221 */ /* 0x000fe20000010000 */
[----:B------:R-:W-:Y:S01]  /*3c30*/  F2FP.BF16.F32.PACK_AB R154, R210, R165 ;  /* 0x000000a5d29a723e */ /* 0x000fe200000010ff */
[----:B------:R-:W-:Y:S01]  /*3c40*/  FADD.FTZ R208, R208, R179 ;  /* 0x000000b3d0d07221 */ /* 0x000fe20000010000 */
[----:B------:R-:W-:Y:S01]  /*3c50*/  F2FP.BF16.F32.PACK_AB R155, R181, R180 ;  /* 0x000000b4b59b723e */ /* 0x000fe200000010ff */
[----:B------:R-:W-:-:S02]  /*3c60*/  FADD.FTZ R163, R164, R163 ;  /* 0x000000a3a4a37221 */ /* 0x000fc40000010000 */
[----:B------:R-:W-:Y:S01]  /*3c70*/  FADD.FTZ R165, R165, R208 ;  /* 0x000000d0a5a57221 */ /* 0x000fe20000010000 */
[----:B------:R-:W-:Y:S01]  /*3c80*/  WARPGROUP.ARRIVE ;  /* 0x00000000000079c5 */ /* 0x000fe20000000000 */
[----:B------:R-:W-:Y:S02]  /*3c90*/  FADD.FTZ R180, R180, R163 ;  /* 0x000000a3b4b47221 */ /* 0x000fe40000010000 */
[----:B------:R-:W-:Y:S02]  /*3ca0*/  FADD.FTZ R210, R210, R165 ;  /* 0x000000a5d2d27221 */ /* 0x000fe40000010000 */
[----:B------:R-:W-:-:S08]  /*3cb0*/  FADD.FTZ R181, R181, R180 ;  /* 0x000000b4b5b57221 */ /* 0x000fd00000010000 */
        /* <DEDUP_REMOVED lines=19> */
[----:B------:R-:W-:Y:S01]  /*3df0*/  R2UR UR7, R17 ;  /* 0x00000000110772ca */ /* 0x000fe200000e0000 */
[----:B------:R-:W-:-:S12]  /*3e00*/  UMOV UR11, 0x40000040 ;  /* 0x40000040000b7882 */ /* 0x000fd80000000000 */
[----:B------:R-:W-:-:S06]  /*3e10*/  UISETP.GE.AND UP0, UPT, UR60, UR7, UPT ;  /* 0x000000073c00728c */ /* 0x000fcc000bf06270 */
[----:B------:R-:W-:Y:S01]  /*3e20*/  PLOP3.LUT P2, PT, PT, PT, UP0, 0x80, 0x0 ;  /* 0x000000000000781c */ /* 0x000fe20003f4f008 */
[----:B------:R-:W-:Y:S02]  /*3e30*/  WARPGROUP.DEPBAR.LE gsb0, 0x0 ;  /* 0x00008000000079c5 */ /* 0x000fe40000010000 */
[----:B------:R-:W-:Y:S01]  /*3e40*/  F2FP.BF16.F32.PACK_AB R152, R187, R162 ;  /* 0x000000a2bb98723e */ /* 0x000fe200000010ff */
[----:B------:R-:W-:Y:S01]  /*3e50*/  FADD.FTZ R162, R162, R169 ;  /* 0x000000a9a2a27221 */ /* 0x000fe20000010000 */
[----:B------:R-:W-:Y:S01]  /*3e60*/  F2FP.BF16.F32.PACK_AB R153, R173, R172 ;  /* 0x000000acad99723e */ /* 0x000fe200000010ff */
[----:B------:R-:W-:Y:S01]  /*3e70*/  FADD.FTZ R172, R172, R185 ;  /* 0x000000b9acac7221 */ /* 0x000fe20000010000 */
[----:B------:R-:W-:Y:S01]  /*3e80*/  F2FP.BF16.F32.PACK_AB R154, R171, R170 ;  /* 0x000000aaab9a723e */ /* 0x000fe200000010ff */
[----:B------:R-:W-:Y:S01]  /*3e90*/  FADD.FTZ R187, R187, R162 ;  /* 0x000000a2bbbb7221 */ /* 0x000fe20000010000 */
[----:B-1----:R-:W-:Y:S01]  /*3ea0*/  F2FP.BF16.F32.PACK_AB R155, R175, R174 ;  /* 0x000000aeaf9b723e */ /* 0x002fe200000010ff */
[----:B------:R-:W-:-:S02]  /*3eb0*/  FADD.FTZ R173, R173, R172 ;  /* 0x000000acadad7221 */ /* 0x000fc40000010000 */
[----:B------:R-:W-:Y:S01]  /*3ec0*/  FADD.FTZ R20, R170, R187 ;  /* 0x000000bbaa147221 */ /* 0x000fe20000010000 */
[----:B------:R-:W-:Y:S01]  /*3ed0*/  WARPGROUP.ARRIVE ;  /* 0x00000000000079c5 */ /* 0x000fe20000000000 */
[----:B------:R-:W-:Y:S02]  /*3ee0*/  FADD.FTZ R174, R174, R173 ;  /* 0x000000adaeae7221 */ /* 0x000fe40000010000 */
[----:B------:R-:W-:Y:S02]  /*3ef0*/  FADD.FTZ R20, R171, R20 ;  /* 0x00000014ab147221 */ /* 0x000fe40000010000 */
[----:B------:R-:W-:Y:S01]  /*3f00*/  FADD.FTZ R21, R175, R174 ;  /* 0x000000aeaf157221 */ /* 0x000fe20000010000 */
[----:B------:R-:W-:Y:S03]  /*3f10*/  HGMMA.64x256x16.F32.BF16 R24, R152, gdesc[UR8].tnspB, R24, gsb0 ;  /* 0x43e0000898187df0 */ /* 0x000fe60008001818 */
[----:B------:R-:W-:-:S02]  /*3f20*/  WARPGROUP.DEPBAR.LE gsb0, 0x0 ;  /* 0x00008000000079c5 */ /* 0x000fc40000010000 */
[----:B------:R0:W-:Y:S01]  /*3f30*/  @!P1 SYNCS.ARRIVE.TRANS64.RED.A1T0 RZ, [R160+URZ], RZ ;  /* 0x000000ffa0ff99a7 */ /* 0x0001e2000810043f */
[----:B------:R-:W-:Y:S05]  /*3f40*/  @!P2 BRA `(.L_x_187) ;  /* 0x0000002800d0a947 */ /* 0x000fea0003800000 */
[----:B------:R-:W-:Y:S01]  /*3f50*/  UMOV UR6, URZ ;  /* 0x0000003f00067c82 */ /* 0x000fe20008000000 */
[----:B------:R-:W-:Y:S01]  /*3f60*/  IMAD.MOV.U32 R23, RZ, RZ, R196 ;  /* 0x000000ffff177224 */ /* 0x000fe200078e00c4 */
[----:B------:R-:W-:Y:S01]  /*3f70*/  MOV R203, UR60 ;  /* 0x0000003c00cb7c02 */ /* 0x000fe20008000f00 */
[----:B------:R-:W-:Y:S01]  /*3f80*/  IMAD.MOV.U32 R22, RZ, RZ, R189 ;  /* 0x000000ffff167224 */ /* 0x000fe200078e00bd */
[----:B------:R-:W-:Y:S01]  /*3f90*/  UMOV UR60, URZ ;  /* 0x0000003f003c7c82 */ /* 0x000fe20008000000 */
[----:B------:R-:W-:Y:S01]  /*3fa0*/  IMAD.U32 R204, RZ, RZ, UR6 ;  /* 0x00000006ffcc7e24 */ /* 0x000fe2000f8e00ff */
[----:B------:R-:W-:-:S06]  /*3fb0*/  ULDC UR61, c[0x0][0xad0] ;  /* 0x0002b400003d7ab9 */ /* 0x000fcc0000000800 */
.L_x_196:
[----:B------:R-:W-:Y:S01]  /*3fc0*/  R2UR UR6, R203 ;  /* 0x00000000cb0672ca */ /* 0x000fe200000e0000 */
[----:B------:R-:W-:Y:S01]  /*3fd0*/  UIADD3 UR60, UR60, 0x1, URZ ;  /* 0x000000013c3c7890 */ /* 0x000fe2000fffe03f */
[----:B------:R-:W-:Y:S02]  /*3fe0*/  R2UR UR7, R204 ;  /* 0x00000000cc0772ca */ /* 0x000fe400000e0000 */
[----:B------:R-:W-:Y:S01]  /*3ff0*/  R2UR UR10, R17 ;  /* 0x00000000110a72ca */ /* 0x000fe200000e0000 */
[----:B------:R-:W-:-:S04]  /*4000*/  UISETP.NE.AND UP0, UPT, UR60, 0x2, UPT ;  /* 0x000000023c00788c */ /* 0x000fc8000bf05270 */
[----:B------:R-:W-:-:S04]  /*4010*/  USEL UR60, UR60, URZ, UP0 ;  /* 0x0000003f3c3c7287 */ /* 0x000fc80008000000 */
[----:B------:R-:W-:Y:S01]  /*4020*/  IMAD.U32 R152, RZ, RZ, UR6 ;  /* 0x00000006ff987e24 */ /* 0x000fe2000f8e00ff */
[----:B------:R-:W-:-:S04]  /*4030*/  UIADD3 UR6, UR6, -0x1, URZ ;  /* 0xffffffff06067890 */ /* 0x000fc8000fffe03f */
[----:B------:R-:W-:Y:S02]  /*4040*/  ISETP.GT.AND P2, PT, R152, UR10, PT ;  /* 0x0000000a98007c0c */ /* 0x000fe4000bf44270 */
[----:B------:R-:W-:Y:S01]  /*4050*/  IMAD.U32 R203, RZ, RZ, UR6 ;  /* 0x00000006ffcb7e24 */ /* 0x000fe2000f8e00ff */
[----:B------:R-:W-:-:S04]  /*4060*/  USEL UR6, URZ, 0x1, UP0 ;  /* 0x000000013f067887 */ /* 0x000fc80008000000 */
[----:B------:R-:W-:-:S06]  /*4070*/  ULOP3.LUT UR7, UR7, UR6, URZ, 0x3c, !UPT ;  /* 0x0000000607077292 */ /* 0x000fcc000f8e3c3f */
[----:B------:R-:W-:Y:S01]  /*4080*/  IMAD.U32 R204, RZ, RZ, UR7 ;  /* 0x00000007ffcc7e24 */ /* 0x000fe2000f8e00ff */
[----:B-1----:R-:W-:Y:S06]  /*4090*/  @!P0 BRA `(.L_x_188) ;  /* 0x0000000000048947 */ /* 0x002fec0003800000 */
[----:B------:R-:W-:Y:S01]  /*40a0*/  BPT.TRAP 0x1 ;  /* 0x000000040000795c */ /* 0x000fe20000300000 */
.L_x_188:
[----:B------:R-:W-:Y:S02]  /*40b0*/  R2UR UR6, R16 ;  /* 0x00000000100672ca */ /* 0x000fe400000e0000 */
[----:B------:R-:W-:-:S11]  /*40c0*/  R2UR UR7, R204 ;  /* 0x00000000cc0772ca */ /* 0x000fd600000e0000 */
[----:B------:R-:W-:Y:S02]  /*40d0*/  ULEA UR6, UR60, UR6, 0x3 ;  /* 0x000000063c067291 */ /* 0x000fe4000f8e183f */
[----:B------:R-:W-:-:S04]  /*40e0*/  IMAD.U32 R200, RZ, RZ, UR7 ;  /* 0x00000007ffc87e24 */ /* 0x000fc8000f8e00ff */
[----:B------:R-:W-:Y:S01]  /*40f0*/  IMAD.U32 R212, RZ, RZ, UR6 ;  /* 0x00000006ffd47e24 */ /* 0x000fe2000f8e00ff */
[----:B------:R-:W-:-:S04]  /*4100*/  SHF.L.U32 R200, R200, 0x1f, RZ ;  /* 0x0000001fc8c87819 */ /* 0x000fc800000006ff */
[----:B------:R1:W2:Y:S01]  /*4110*/  SYNCS.PHASECHK.TRANS64.TRYWAIT P3, [UR6+0x32430], R200 ;  /* 0x032430c8ff0075a7 */ /* 0x0002a20008060146 */
[----:B------:R-:W-:Y:S05]  /*4120*/  @!P0 BRA `(.L_x_189) ;  /* 0x0000000000048947 */ /* 0x000fea0003800000 */
[----:B------:R-:W-:Y:S01]  /*4130*/  BPT.TRAP 0x1 ;  /* 0x000000040000795c */ /* 0x000fe20000300000 */
.L_x_189:
[----:B--2---:R-:W-:Y:S05]  /*4140*/  @P3 BRA `(.L_x_190) ;  /* 0x00000000000c3947 */ /* 0x004fea0003800000 */
[----:B------:R-:W-:-:S13]  /*4150*/  R2UR UR6, R212 ;  /* 0x00000000d40672ca */ /* 0x000fda00000e0000 */
[----:B------:R-:W2:Y:S02]  /*4160*/  SYNCS.PHASECHK.TRANS64.TRYWAIT P3, [UR6+0x32430], R200 ;  /* 0x032430c8ff0075a7 */ /* 0x000ea40008060146 */
[----:B--2---:R-:W-:Y:S05]  /*4170*/  @!P3 BRA `(.L_x_191) ;  /* 0x000000a40078b947 */ /* 0x004fea0003800000 */
.L_x_190:
[----:B------:R-:W-:Y:S01]  /*4180*/  R2UR UR6, R0 ;  /* 0x00000000000672ca */ /* 0x000fe200000e0000 */
[----:B0-2---:R-:W-:Y:S01]  /*4190*/  WARPGROUP.ARRIVE ;  /* 0x00000000000079c5 */ /* 0x005fe20000000000 */
[----:B------:R-:W-:Y:S01]  /*41a0*/  MOV R201, UR21 ;  /* 0x0000001500c97c02 */ /* 0x000fe20008000f00 */
[----:B------:R-:W-:Y:S01]  /*41b0*/  UMOV UR23, 0x40000040 ;  /* 0x4000004000177882 */ /* 0x000fe20000000000 */
[----:B------:R-:W-:Y:S01]  /*41c0*/  MOV R205, UR20 ;  /* 0x0000001400cd7c02 */ /* 0x000fe20008000f00 */
[----:B------:R-:W-:Y:S01]  /*41d0*/  UMOV UR19, 0x40000040 ;  /* 0x4000004000137882 */ /* 0x000fe20000000000 */
[----:B------:R-:W-:Y:S01]  /*41e0*/  R2UR UR20, R2 ;  /* 0x00000000021472ca */ /* 0x000fe200000e0000 */
[----:B------:R-:W-:Y:S01]  /*41f0*/  UMOV UR15, 0x40000040 ;  /* 0x40000040000f7882 */ /* 0x000fe20000000000 */
[----:B------:R-:W-:Y:S01]  /*4200*/  R2UR UR21, R3 ;  /* 0x00000000031572ca */ /* 0x000fe200000e0000 */
[----:B------:R-:W-:Y:S01]  /*4210*/  UMOV UR11, 0x40000040 ;  /* 0x40000040000b7882 */ /* 0x000fe20000000000 */
[----:B------:R-:W-:-:S02]  /*4220*/  MOV R206, UR17 ;  /* 0x0000001100ce7c02 */ /* 0x000fc40008000f00 */
[----:B------:R-:W-:Y:S01]  /*4230*/  MOV R207, UR16 ;  /* 0x0000001000cf7c02 */ /* 0x000fe20008000f00 */
[----:B------:R-:W-:Y:S01]  /*4240*/  UIMAD UR6, UR60, 0x300, UR6 ;  /* 0x000003003c0678a4 */ /* 0x000fe2000f8e0206 */
[----:B------:R-:W-:Y:S02]  /*4250*/  R2UR UR16, R4 ;  /* 0x00000000041072ca */ /* 0x000fe400000e0000 */
[----:B------:R-:W-:Y:S01]  /*4260*/  R2UR UR17, R5 ;  /* 0x00000000051172ca */ /* 0x000fe200000e0000 */
[----:B------:R-:W-:Y:S01]  /*4270*/  UIADD3 UR7, UR6, 0x2, URZ ;  /* 0x0000000206077890 */ /* 0x000fe2000fffe03f */
[----:B------:R-:W-:Y:S02]  /*4280*/  MOV R208, UR13 ;  /* 0x0000000d00d07c02 */ /* 0x000fe40008000f00 */
[----:B------:R-:W-:Y:S01]  /*4290*/  UMOV UR22, UR6 ;  /* 0x0000000600167c82 */ /* 0x000fe20008000000 */
[----:B------:R-:W-:Y:S01]  /*42a0*/  MOV R209, UR12 ;  /* 0x0000000c00d17c02 */ /* 0x000fe20008000f00 */
[----:B------:R-:W-:Y:S01]  /*42b0*/  HGMMA.64x96x16.F32.BF16 R152, gdesc[UR20], RZ, !UPT, gsb0 ;  /* 0x01600000149879f0 */ /* 0x000fe2000c0018ff */
[----:B------:R-:W-:Y:S01]  /*42c0*/  R2UR UR12, R6 ;  /* 0x00000000060c72ca */ /* 0x000fe200000e0000 */
[----:B------:R-:W-:Y:S01]  /*42d0*/  UMOV UR18, UR7 ;  /* 0x0000000700127c82 */ /* 0x000fe20008000000 */
[----:B------:R-:W-:Y:S01]  /*42e0*/  R2UR UR13, R7 ;  /* 0x00000000070d72ca */ /* 0x000fe200000e0000 */
[----:B------:R-:W-:Y:S01]  /*42f0*/  UIADD3 UR7, UR6, 0x4, URZ ;  /* 0x0000000406077890 */ /* 0x000fe2000fffe03f */
[----:B------:R-:W-:Y:S01]  /*4300*/  MOV R210, UR9 ;  /* 0x0000000900d27c02 */ /* 0x000fe20008000f00 */
[----:B------:R-:W-:Y:S01]  /*4310*/  UIADD3 UR6, UR6, 0x6, URZ ;  /* 0x0000000606067890 */ /* 0x000fe2000fffe03f */
[----:B------:R-:W-:-:S02]  /*4320*/  MOV R211, UR8 ;  /* 0x0000000800d37c02 */ /* 0x000fc40008000f00 */
[----:B------:R-:W-:Y:S02]  /*4330*/  R2UR UR8, R8 ;  /* 0x00000000080872ca */ /* 0x000fe400000e0000 */
[----:B------:R-:W-:Y:S01]  /*4340*/  UMOV UR14, UR7 ;  /* 0x00000007000e7c82 */ /* 0x000fe20008000000 */
[----:B------:R-:W-:Y:S01]  /*4350*/  R2UR UR9, R9 ;  /* 0x00000000090972ca */ /* 0x000fe200000e0000 */
[----:B------:R-:W-:Y:S01]  /*4360*/  UMOV UR10, UR6 ;  /* 0x00000006000a7c82 */ /* 0x000fe20008000000 */
[----:B------:R-:W-:Y:S02]  /*4370*/  R2UR UR21, R201 ;  /* 0x00000000c91572ca */ /* 0x000fe400000e0000 */
[----:B------:R-:W-:Y:S01]  /*4380*/  R2UR UR20, R205 ;  /* 0x00000000cd1472ca */ /* 0x000fe200000e0000 */
[----:B------:R-:W-:Y:S02]  /*4390*/  WARPGROUP.DEPBAR.LE gsb0, 0x0 ;  /* 0x00008000000079c5 */ /* 0x000fe40000010000 */
[----:B------:R-:W-:-:S06]  /*43a0*/  WARPGROUP.ARRIVE ;  /* 0x00000000000079c5 */ /* 0x000fcc0000000000 */
[----:B------:R-:W-:Y:S01]  /*43b0*/  HGMMA.64x96x16.F32.BF16 R152, gdesc[UR16], R152, gsb0 ;  /* 0x01600000109879f0 */ /* 0x000fe20008001898 */
        /* <DEDUP_REMOVED lines=13> */
[----:B------:R-:W-:-:S12]  /*4490*/  @!P0 BRA `(.L_x_192) ;  /* 0x0000000000048947 */ /* 0x000fd80003800000 */
[----:B------:R-:W-:Y:S01]  /*44a0*/  BPT.TRAP 0x1 ;  /* 0x000000040000795c */ /* 0x000fe20000300000 */
.L_x_192:
[----:B------:R-:W-:-:S13]  /*44b0*/  R2UR UR6, R212 ;  /* 0x00000000d40672ca */ /* 0x000fda00000e0000 */
[----:B------:R0:W2:Y:S01]  /*44c0*/  SYNCS.PHASECHK.TRANS64.TRYWAIT P3, [UR6+0x32450], R200 ;  /* 0x032450c8ff0075a7 */ /* 0x0000a20008060146 */
[----:B------:R-:W-:Y:S05]  /*44d0*/  @!P0 BRA `(.L_x_193) ;  /* 0x0000000000048947 */ /* 0x000fea0003800000 */
[----:B------:R-:W-:Y:S01]  /*44e0*/  BPT.TRAP 0x1 ;  /* 0x000000040000795c */ /* 0x000fe20000300000 */
.L_x_193:
[----:B--2---:R-:W-:Y:S05]  /*44f0*/  @P3 BRA `(.L_x_194) ;  /* 0x00000000000c3947 */ /* 0x004fea0003800000 */
[----:B------:R-:W-:-:S13]  /*4500*/  R2UR UR6, R212 ;  /* 0x00000000d40672ca */ /* 0x000fda00000e0000 */
[----:B------:R-:W2:Y:S02]  /*4510*/  SYNCS.PHASECHK.TRANS64.TRYWAIT P3, [UR6+0x32450], R200 ;  /* 0x032450c8ff0075a7 */ /* 0x000ea40008060146 */
[----:B--2---:R-:W-:Y:S05]  /*4520*/  @!P3 BRA `(.L_x_195) ;  /* 0x000000a000a8b947 */ /* 0x004fea0003800000 */
.L_x_194:
[----:B------:R-:W-:Y:S01]  /*4530*/  R2UR UR6, R14 ;  /* 0x000000000e0672ca */ /* 0x000fe200000e0000 */
[----:B------:R-:W-:Y:S01]  /*4540*/  WARPGROUP.ARRIVE ;  /* 0x00000000000079c5 */ /* 0x000fe20000000000 */
[----:B012---:R-:W-:Y:S01]  /*4550*/  MOV R200, UR49 ;  /* 0x0000003100c87c02 */ /* 0x007fe20008000f00 */
[----:B------:R-:W-:Y:S01]  /*4560*/  UMOV UR51, 0x40000040 ;  /* 0x4000004000337882 */ /* 0x000fe20000000000 */
[----:B------:R-:W-:Y:S01]  /*4570*/  MOV R201, UR48 ;  /* 0x0000003000c97c02 */ /* 0x000fe20008000f00 */
[----:B------:R-:W-:Y:S01]  /*4580*/  UMOV UR55, 0x40000040 ;  /* 0x4000004000377882 */ /* 0x000fe20000000000 */
[----:B------:R-:W-:Y:S01]  /*4590*/  R2UR UR48, R10 ;  /* 0x000000000a3072ca */ /* 0x000fe200000e0000 */
[----:B------:R-:W-:Y:S01]  /*45a0*/  UMOV UR7, 0x40000040 ;  /* 0x4000004000077882 */ /* 0x000fe20000000000 */
[----:B------:R-:W-:Y:S01]  /*45b0*/  R2UR UR49, R11 ;  /* 0x000000000b3172ca */ /* 0x000fe200000e0000 */
[----:B------:R-:W-:Y:S01]  /*45c0*/  UMOV UR11, 0x40000040 ;  /* 0x40000040000b7882 */ /* 0x000fe20000000000 */
[----:B------:R-:W-:Y:S01]  /*45d0*/  MOV R205, UR53 ;  /* 0x0000003500cd7c02 */ /* 0x000fe20008000f00 */
[----:B------:R-:W-:Y:S01]  /*45e0*/  UMOV UR15, 0x40000040 ;  /* 0x40000040000f7882 */ /* 0x000fe20000000000 */
[----:B------:R-:W-:Y:S01]  /*45f0*/  MOV R206, UR52 ;  /* 0x0000003400ce7c02 */ /* 0x000fe20008000f00 */
[----:B------:R-:W-:Y:S01]  /*4600*/  UIMAD UR58, UR60, 0xc00, UR6 ;  /* 0x00000c003c3a78a4 */ /* 0x000fe2000f8e0206 */
[----:B------:R-:W-:Y:S01]  /*4610*/  R2UR UR52, R12 ;  /* 0x000000000c3472ca */ /* 0x000fe200000e0000 */
[----:B------:R-:W-:Y:S01]  /*4620*/  UMOV UR19, 0x40000040 ;  /* 0x4000004000137882 */ /* 0x000fe20000000000 */
[----:B------:R-:W-:Y:S01]  /*4630*/  R2UR UR53, R13 ;  /* 0x000000000d3572ca */ /* 0x000fe200000e0000 */
[----:B------:R-:W-:-:S02]  /*4640*/  UIADD3 UR6, UR58, 0x2, URZ ;  /* 0x000000023a067890 */ /* 0x000fc4000fffe03f */
[----:B------:R-:W-:Y:S02]  /*4650*/  UIADD3 UR10, UR58, 0x6, URZ ;  /* 0x000000063a0a7890 */ /* 0x000fe4000fffe03f */
[----:B------:R-:W-:Y:S01]  /*4660*/  UMOV UR50, UR58 ;  /* 0x0000003a00327c82 */ /* 0x000fe20008000000 */
[----:B------:R-:W-:Y:S01]  /*4670*/  UIADD3 UR14, UR58, 0x300, URZ ;  /* 0x000003003a0e7890 */ /* 0x000fe2000fffe03f */
[----:B------:R-:W-:Y:S01]  /*4680*/  HGMMA.64x96x16.F32.BF16 R152, gdesc[UR48], R152, gsb0 ;  /* 0x01600000309879f0 */ /* 0x000fe20008001898 */
[----:B------:R-:W-:Y:S01]  /*4690*/  UMOV UR54, UR6 ;  /* 0x0000000600367c82 */ /* 0x000fe20008000000 */
[----:B------:R-:W-:Y:S01]  /*46a0*/  UIADD3 UR6, UR58, 0x4, URZ ;  /* 0x000000043a067890 */ /* 0x000fe2000fffe03f */
[----:B------:R-:W-:Y:S01]  /*46b0*/  R2UR UR49, R200 ;  /* 0x00000000c83172ca */ /* 0x000fe200000e0000 */
[----:B------:R-:W-:Y:S01]  /*46c0*/  UIADD3 UR18, UR58, 0x302, URZ ;  /* 0x000003023a127890 */ /* 0x000fe2000fffe03f */
[----:B------:R-:W-:Y:S01]  /*46d0*/  R2UR UR48, R201 ;  /* 0x00000000c93072ca */ /* 0x000fe200000e0000 */
[----:B------:R-:W-:Y:S01]  /*46e0*/  UIADD3 UR22, UR58, 0x304, URZ ;  /* 0x000003043a167890 */ /* 0x000fe2000fffe03f */
[----:B------:R-:W-:Y:S01]  /*46f0*/  UMOV UR23, 0x40000040 ;  /* 0x4000004000177882 */ /* 0x000fe20000000000 */
        /* <DEDUP_REMOVED lines=14> */
[----:B------:R-:W-:Y:S01]  /*47e0*/  UMOV UR59, 0x40000040 ;  /* 0x40000040003b7882 */ /* 0x000fe20000000000 */
[----:B------:R-:W-:-:S02]  /*47f0*/  WARPGROUP.DEPBAR.LE gsb0, 0x0 ;  /* 0x00008000000079c5 */ /* 0x000fc40000010000 */
[----:B------:R-:W-:-:S06]  /*4800*/  WARPGROUP.ARRIVE ;  /* 0x00000000000079c5 */ /* 0x000fcc0000000000 */
[----:B------:R-:W-:Y:S01]  /*4810*/  HGMMA.64x96x16.F32.BF16 R152, gdesc[UR52], R152, gsb0 ;  /* 0x01600000349879f0 */ /* 0x000fe20008001898 */
[----:B------:R-:W-:Y:S01]  /*4820*/  R2UR UR53, R205 ;  /* 0x00000000cd3572ca */ /* 0x000fe200000e0000 */
[----:B------:R-:W-:Y:S01]  /*4830*/  UIADD3 UR54, UR58, 0x904, URZ ;  /* 0x000009043a367890 */ /* 0x000fe2000fffe03f */
[----:B------:R-:W-:Y:S01]  /*4840*/  R2UR UR52, R206 ;  /* 0x00000000ce3472ca */ /* 0x000fe200000e0000 */
[----:B------:R-:W-:Y:S01]  /*4850*/  UMOV UR55, 0x40000040 ;  /* 0x4000004000377882 */ /* 0x000fe20000000000 */
[----:B------:R-:W-:Y:S01]  /*4860*/  UIADD3 UR58, UR58, 0x906, URZ ;  /* 0x000009063a3a7890 */ /* 0x000fe2000fffe03f */
[----:B------:R-:W-:Y:S02]  /*4870*/  WARPGROUP.DEPBAR.LE gsb0, 0x0 ;  /* 0x00008000000079c5 */ /* 0x000fe40000010000 */
[----:B------:R-:W-:-:S06]  /*4880*/  WARPGROUP.ARRIVE ;  /* 0x00000000000079c5 */ /* 0x000fcc0000000000 */
[----:B------:R-:W-:Y:S01]  /*4890*/  HGMMA.64x96x16.F32.BF16 R152, gdesc[UR4], R152, gsb0 ;  /* 0x01600000049879f0 */ /* 0x000fe20008001898 */
[----:B------:R-:W-:Y:S01]  /*48a0*/  ULDC UR6, c[0x0][0xa80] ;  /* 0x0002a00000067ab9 */ /* 0x000fe20000000800 */
[----:B------:R-:W-:-:S13]  /*48b0*/  R2UR UR7, R202 ;  /* 0x00000000ca0772ca */ /* 0x000fda00000e0000 */
[----:B------:R-:W-:Y:S01]  /*48c0*/  UIMAD UR7, UR60, 0xc00, UR7 ;  /* 0x00000c003c0778a4 */ /* 0x000fe2000f8e0207 */
[----:B------:R-:W-:Y:S02]  /*48d0*/  WARPGROUP.DEPBAR.LE gsb0, 0x0 ;  /* 0x00008000000079c5 */ /* 0x000fe40000010000 */
[----:B------:R-:W-:-:S06]  /*48e0*/  WARPGROUP.ARRIVE ;  /* 0x00000000000079c5 */ /* 0x000fcc0000000000 */
[----:B------:R-:W-:Y:S01]  /*48f0*/  HGMMA.64x96x16.F32.BF16 R152, gdesc[UR8], R152, gsb0 ;  /* 0x01600000089879f0 */ /* 0x000fe20008001898 */
[----:B------:R-:W-:Y:S01]  /*4900*/  R2UR UR11, R212 ;  /* 0x00000000d40b72ca */ /* 0x000fe200000e0000 */
[----:B------:R-:W-:Y:S01]  /*4910*/  UMOV UR10, UR7 ;  /* 0x00000007000a7c82 */ /* 0x000fe20008000000 */
        /* <DEDUP_REMOVED lines=61> */
[----:B0-----:R-:W-:Y:S01]  /*4cf0*/  FMNMX.FTZ R185, R201, R22, !PT ;  /* 0x00000016c9b97209 */ /* 0x001fe20007810000 */
        /* <DEDUP_REMOVED lines=26> */
[----:B------:R-:W-:-:S03]  /*4ea0*/  FMUL.FTZ R198, R198, UR61 ;  /* 0x0000003dc6c67c20 */ /* 0x000fc60008410000 */
        /* <DEDUP_REMOVED lines=20> */
[----:B-1----:R-:W-:Y:S01]  /*4ff0*/  FMNMX.FTZ R208, R164, R207, !PT ;  /* 0x000000cfa4d07209 */ /* 0x002fe20007810000 */
[----:B------:R-:W-:-:S06]  /*5000*/  FMUL.FTZ R207, R199, UR61 ;  /* 0x0000003dc7cf7c20 */ /* 0x000fcc0008410000 */
[----:B------:R-:W1:Y:S01]  /*5010*/  MUFU.TANH R160, R160 ;  /* 0x000000a000a07308 */ /* 0x000e620000002400 */
[----:B--2---:R-:W-:Y:S01]  /*5020*/  FMNMX.FTZ R189, R159, R188, !PT ;  /* 0x000000bc9fbd7209 */ /* 0x004fe20007810000 */
[----:B------:R-:W-:-:S06]  /*5030*/  FMUL.FTZ R188, R193, UR61 ;  /* 0x0000003dc1bc7c20 */ /* 0x000fcc0008410000 */
        /* <DEDUP_REMOVED lines=18> */
[----:B--2---:R-:W-:-:S07]  /*5160*/  FMNMX.FTZ R192, R177, R192, !PT ;  /* 0x000000c0b1c07209 */ /* 0x004fce0007810000 */
[----:B------:R-:W2:Y:S01]  /*5170*/  MUFU.TANH R173, R173 ;  /* 0x000000ad00ad7308 */ /* 0x000ea20000002400 */
[----:B0-----:R-:W-:-:S07]  /*5180*/  FMNMX.FTZ R194, R168, R189, !PT ;  /* 0x000000bda8c27209 */ /* 0x001fce0007810000 */
[----:B------:R-:W0:Y:S01]  /*5190*/  MUFU.TANH R178, R178 ;  /* 0x000000b200b27308 */ /* 0x000e220000002400 */
[----:B-1----:R-:W-:Y:S01]  /*51a0*/  FMNMX.FTZ R189, R179, R192, !PT ;  /* 0x000000c0b3bd7209 */ /* 0x002fe20007810000 */
[----:B------:R-:W-:-:S06]  /*51b0*/  FMUL.FTZ R192, R196, UR61 ;  /* 0x0000003dc4c07c20 */ /* 0x000fcc0008410000 */
        /* <DEDUP_REMOVED lines=38> */
[----:B--2---:R-:W-:-:S05]  /*5420*/  FMNMX.FTZ R193, R194, R193, !PT ;  /* 0x000000c1c2c17209 */ /* 0x004fca0007810000 */
[----:B------:R-:W2:Y:S02]  /*5430*/  SHFL.BFLY PT, R208, R193, 0x2, 0x1f ;  /* 0x0c401f00c1d07f89 */ /* 0x000ea400000e0000 */
[----:B------:R-:W3:Y:S01]  /*5440*/  MUFU.TANH R207, R207 ;  /* 0x000000cf00cf7308 */ /* 0x000ee20000002400 */
[----:B0-----:R-:W-:-:S04]  /*5450*/  FMNMX.FTZ R189, R195, R196, !PT ;  /* 0x000000c4c3bd7209 */ /* 0x001fc80007810000 */
[----:B-1----:R-:W-:-:S04]  /*5460*/  FMNMX.FTZ R196, R198, R189, !PT ;  /* 0x000000bdc6c47209 */ /* 0x002fc80007810000 */
[----:B---3--:R-:W-:-:S05]  /*5470*/  FMNMX.FTZ R196, R207, R196, !PT ;  /* 0x000000c4cfc47209 */ /* 0x008fca0007810000 */
[----:B------:R-:W0:Y:S01]  /*5480*/  SHFL.BFLY PT, R197, R196, 0x2, 0x1f ;  /* 0x0c401f00c4c57f89 */ /* 0x000e2200000e0000 */
[----:B--2---:R-:W-:-:S05]  /*5490*/  FMNMX.FTZ R208, R193, R208, !PT ;  /* 0x000000d0c1d07209 */ /* 0x004fca0007810000 */
[----:B------:R-:W1:Y:S01]  /*54a0*/  SHFL.BFLY PT, R189, R208, 0x1, 0x1f ;  /* 0x0c201f00d0bd7f89 */ /* 0x000e6200000e0000 */
[----:B0-----:R-:W-:-:S05]  /*54b0*/  FMNMX.FTZ R199, R196, R197, !PT ;  /* 0x000000c5c4c77209 */ /* 0x001fca0007810000 */
[----:B------:R-:W0:Y:S01]  /*54c0*/  SHFL.BFLY PT, R210, R199, 0x1, 0x1f ;  /* 0x0c201f00c7d27f89 */ /* 0x000e2200000e0000 */
[----:B-1----:R-:W-:-:S05]  /*54d0*/  FMNMX.FTZ R189, R208, R189, !PT ;  /* 0x000000bdd0bd7209 */ /* 0x002fca0007810000 */
[C---:B------:R-:W-:Y:S01]  /*54e0*/  FADD.FTZ R22, -R189.reuse, R22 ;  /* 0x00000016bd167221 */ /* 0x040fe20000010100 */
[----:B------:R-:W-:-:S03]  /*54f0*/  FMUL.FTZ R209, R189, UR6 ;  /* 0x00000006bdd17c20 */ /* 0x000fc60008410000 */
[----:B------:R-:W-:Y:S01]  /*5500*/  FMUL.FTZ R193, R22, UR6 ;  /* 0x0000000616c17c20 */ /* 0x000fe20008410000 */
[--C-:B------:R-:W-:Y:S01]  /*5510*/  FFMA.FTZ R22, R201, UR6, -R209.reuse ;  /* 0x00000006c9167c23 */ /* 0x100fe200080108d1 */
[----:B------:R-:W-:Y:S02]  /*5520*/  IMAD.U32 R201, RZ, RZ, UR11 ;  /* 0x0000000bffc97e24 */ /* 0x000fe4000f8e00ff */
[--C-:B------:R-:W-:Y:S01]  /*5530*/  FFMA.FTZ R197, R152, UR6, -R209.reuse ;  /* 0x0000000698c57c23 */ /* 0x100fe200080108d1 */
[--C-:B------:R-:W-:Y:S01]  /*5540*/  FFMA.FTZ R155, R155, UR6, -R209.reuse ;  /* 0x000000069b9b7c23 */ /* 0x100fe200080108d1 */
[----:B------:R-:W-:Y:S01]  /*5550*/  UMOV UR11, 0x40000040 ;  /* 0x40000040000b7882 */ /* 0x000fe20000000000 */
[----:B------:R-:W-:Y:S01]  /*5560*/  @!P1 VIADD R152, R201, 0x32440 ;  /* 0x00032440c9989836 */ /* 0x000fe20000000000 */
[----:B------:R-:W1:Y:S01]  /*5570*/  MUFU.EX2 R193, R193 ;  /* 0x000000c100c17308 */ /* 0x000e620000000800 */
[--C-:B------:R-:W-:Y:S01]  /*5580*/  FFMA.FTZ R213, R158, UR6, -R209.reuse ;  /* 0x000000069ed57c23 */ /* 0x100fe200080108d1 */
[--C-:B------:R-:W-:Y:S01]  /*5590*/  FFMA.FTZ R158, R161, UR6, -R209.reuse ;  /* 0x00000006a19e7c23 */ /* 0x100fe200080108d1 */
[--C-:B------:R-:W-:Y:S01]  /*55a0*/  FFMA.FTZ R161, R163, UR6, -R209.reuse ;  /* 0x00000006a3a17c23 */ /* 0x100fe200080108d1 */
[----:B------:R-:W-:Y:S01]  /*55b0*/  @!P1 PRMT R152, RZ, 0x654, R152 ;  /* 0x00000654ff989816 */ /* 0x000fe20000000098 */
[--C-:B------:R-:W-:Y:S01]  /*55c0*/  FFMA.FTZ R156, R156, UR6, -R209.reuse ;  /* 0x000000069c9c7c23 */ /* 0x100fe200080108d1 */
[--C-:B------:R-:W-:Y:S01]  /*55d0*/  FFMA.FTZ R162, R162, UR6, -R209.reuse ;  /* 0x00000006a2a27c23 */ /* 0x100fe200080108d1 */
[----:B0-----:R-:W-:Y:S01]  /*55e0*/  FMNMX.FTZ R196, R199, R210, !PT ;  /* 0x000000d2c7c47209 */ /* 0x001fe20007810000 */
[--C-:B------:R-:W-:Y:S01]  /*55f0*/  FFMA.FTZ R210, R157, UR6, -R209.reuse ;  /* 0x000000069dd27c23 */ /* 0x100fe200080108d1 */
[----:B------:R-:W-:Y:S01]  /*5600*/  IADD3 R157, -R19, 0xb, RZ ;  /* 0x0000000b139d7810 */ /* 0x000fe20007ffe1ff */
[----:B------:R-:W-:Y:S01]  /*5610*/  MUFU.EX2 R22, R22 ;  /* 0x0000001600167308 */ /* 0x000fe20000000800 */
[----:B------:R-:W-:Y:S01]  /*5620*/  FFMA.FTZ R170, R170, UR6, -R209 ;  /* 0x00000006aaaa7c23 */ /* 0x000fe200080108d1 */
[C---:B------:R-:W-:Y:S01]  /*5630*/  FADD.FTZ R23, -R196.reuse, R23 ;  /* 0x00000017c4177221 */ /* 0x040fe20000010100 */
[----:B------:R-:W-:Y:S01]  /*5640*/  FMUL.FTZ R211, R196, UR6 ;  /* 0x00000006c4d37c20 */ /* 0x000fe20008410000 */
[----:B------:R2:W-:Y:S06]  /*5650*/  BAR.ARV R157, 0x100 ;  /* 0x0004009d0000751d */ /* 0x0005ec0000002000 */
[----:B------:R-:W-:Y:S01]  /*5660*/  FMUL.FTZ R208, R23, UR6 ;  /* 0x0000000617d07c20 */ /* 0x000fe20008410000 */
[--C-:B------:R-:W-:Y:S01]  /*5670*/  FFMA.FTZ R23, R154, UR6, -R211.reuse ;  /* 0x000000069a177c23 */ /* 0x100fe200080108d3 */
[--C-:B------:R-:W-:Y:S01]  /*5680*/  FFMA.FTZ R212, R153, UR6, -R211.reuse ;  /* 0x0000000699d47c23 */ /* 0x100fe200080108d3 */
[--C-:B------:R-:W-:Y:S01]  /*5690*/  FFMA.FTZ R200, R200, UR6, -R211.reuse ;  /* 0x00000006c8c87c23 */ /* 0x100fe200080108d3 */
[--C-:B------:R-:W-:Y:S01]  /*56a0*/  FFMA.FTZ R205, R205, UR6, -R211.reuse ;  /* 0x00000006cdcd7c23 */ /* 0x100fe200080108d3 */
[----:B------:R0:W-:Y:S01]  /*56b0*/  @!P1 SYNCS.ARRIVE.TRANS64.RED.A1T0 RZ, [R152+URZ], RZ ;  /* 0x000000ff98ff99a7 */ /* 0x0001e2000810043f */
[----:B------:R-:W3:Y:S01]  /*56c0*/  MUFU.EX2 R208, R208 ;  /* 0x000000d000d07308 */ /* 0x000ee20000000800 */
[-C--:B-1----:R-:W-:Y:S01]  /*56d0*/  FMUL.FTZ R24, R24, R193.reuse ;  /* 0x000000c118187220 */ /* 0x082fe20000410000 */
        /* <DEDUP_REMOVED lines=22> */
[----:B------:R-:W1:Y:S01]  /*5840*/  MUFU.EX2 R210, R210 ;  /* 0x000000d200d27308 */ /* 0x000e620000000800 */
        /* <DEDUP_REMOVED lines=15> */
[----:B------:R-:W4:Y:S01]  /*5940*/  MUFU.EX2 R212, R212 ;  /* 0x000000d400d47308 */ /* 0x000f220000000800 */
        /* <DEDUP_REMOVED lines=15> */
[----:B------:R-:W5:Y:S01]  /*5a40*/  MUFU.EX2 R205, R205 ;  /* 0x000000cd00cd7308 */ /* 0x000f620000000800 */
        /* <DEDUP_REMOVED lines=15> */
[-C--:B---3--:R-:W-:Y:S01]  /*5b40*/  FMUL.FTZ R26, R26, R208.reuse ;  /* 0x000000d01a1a7220 */ /* 0x088fe20000410000 */
        /* <DEDUP_REMOVED lines=63> */
[----:B0-----:R-:W-:Y:S01]  /*5f40*/  F2FP.BF16.F32.PACK_AB R152, R197, R22 ;  /* 0x00000016c598723e */ /* 0x001fe200000010ff */
[--C-:B------:R-:W-:Y:S01]  /*5f50*/  FFMA.FTZ R159, R159, UR6, -R211.reuse ;  /* 0x000000069f9f7c23 */ /* 0x100fe200080108d3 */
[----:B-1----:R-:W-:Y:S01]  /*5f60*/  F2FP.BF16.F32.PACK_AB R154, R210, R199 ;  /* 0x000000c7d29a723e */ /* 0x002fe200000010ff */
[--C-:B------:R-:W-:Y:S01]  /*5f70*/  FFMA.FTZ R160, R160, UR6, -R211.reuse ;  /* 0x00000006a0a07c23 */ /* 0x100fe200080108d3 */
[----:B----4-:R-:W-:Y:S01]  /*5f80*/  F2FP.BF16.F32.PACK_AB R153, R212, R23 ;  /* 0x00000017d499723e */ /* 0x010fe200000010ff */
[--C-:B------:R-:W-:Y:S01]  /*5f90*/  FFMA.FTZ R163, R165, UR6, -R211.reuse ;  /* 0x00000006a5a37c23 */ /* 0x100fe200080108d3 */
[----:B-----5:R-:W-:Y:S01]  /*5fa0*/  F2FP.BF16.F32.PACK_AB R155, R205, R200 ;  /* 0x000000c8cd9b723e */ /* 0x020fe200000010ff */
[----:B------:R2:W-:Y:S01]  /*5fb0*/  BAR.SYNC.DEFER_BLOCKING R15, 0x100 ;  /* 0x0004000f0000751d */ /* 0x0005e20000010000 */
[----:B------:R-:W-:Y:S01]  /*5fc0*/  FFMA.FTZ R214, R167, UR6, -R211 ;  /* 0x00000006a7d67c23 */ /* 0x000fe200080108d3 */
[--C-:B------:R-:W-:Y:S01]  /*5fd0*/  FFMA.FTZ R165, R164, UR6, -R209.reuse ;  /* 0x00000006a4a57c23 */ /* 0x100fe200080108d1 */
[--C-:B------:R-:W-:Y:S01]  /*5fe0*/  FFMA.FTZ R164, R169, UR6, -R209.reuse ;  /* 0x00000006a9a47c23 */ /* 0x100fe200080108d1 */
[----:B------:R-:W-:Y:S01]  /*5ff0*/  FFMA.FTZ R167, R171, UR6, -R209 ;  /* 0x00000006aba77c23 */ /* 0x000fe200080108d1 */
[--C-:B------:R-:W-:Y:S01]  /*6000*/  FFMA.FTZ R169, R168, UR6, -R211.reuse ;  /* 0x00000006a8a97c23 */ /* 0x100fe200080108d3 */
[----:B------:R-:W-:Y:S01]  /*6010*/  MUFU.EX2 R156, R156 ;  /* 0x0000009c009c7308 */ /* 0x000fe20000000800 */
[--C-:B------:R-:W-:Y:S01]  /*6020*/  FFMA.FTZ R166, R166, UR6, -R211.reuse ;  /* 0x00000006a6a67c23 */ /* 0x100fe200080108d3 */
[--C-:B------:R-:W-:Y:S01]  /*6030*/  FFMA.FTZ R168, R173, UR6, -R211.reuse ;  /* 0x00000006ada87c23 */ /* 0x100fe200080108d3 */
[----:B------:R-:W-:Y:S01]  /*6040*/  FFMA.FTZ R171, R175, UR6, -R211 ;  /* 0x00000006afab7c23 */ /* 0x000fe200080108d3 */
[--C-:B------:R-:W-:Y:S01]  /*6050*/  FFMA.FTZ R173, R172, UR6, -R209.reuse ;  /* 0x00000006acad7c23 */ /* 0x100fe200080108d1 */
[--C-:B------:R-:W-:Y:S01]  /*6060*/  FFMA.FTZ R172, R177, UR6, -R209.reuse ;  /* 0x00000006b1ac7c23 */ /* 0x100fe200080108d1 */
[----:B------:R-:W-:Y:S01]  /*6070*/  FFMA.FTZ R175, R179, UR6, -R209 ;  /* 0x00000006b3af7c23 */ /* 0x000fe200080108d1 */
[--C-:B------:R-:W-:Y:S01]  /*6080*/  FFMA.FTZ R177, R176, UR6, -R211.reuse ;  /* 0x00000006b0b17c23 */ /* 0x100fe200080108d3 */
[----:B------:R-:W0:Y:S01]  /*6090*/  MUFU.EX2 R213, R213 ;  /* 0x000000d500d57308 */ /* 0x000e220000000800 */
[--C-:B------:R-:W-:Y:S01]  /*60a0*/  FFMA.FTZ R174, R174, UR6, -R211.reuse ;  /* 0x00000006aeae7c23 */ /* 0x100fe200080108d3 */
[--C-:B------:R-:W-:Y:S01]  /*60b0*/  FFMA.FTZ R176, R181, UR6, -R211.reuse ;  /* 0x00000006b5b07c23 */ /* 0x100fe200080108d3 */
[----:B------:R-:W-:Y:S01]  /*60c0*/  FFMA.FTZ R179, R183, UR6, -R211 ;  /* 0x00000006b7b37c23 */ /* 0x000fe200080108d3 */
[--C-:B------:R-:W-:Y:S01]  /*60d0*/  FFMA.FTZ R181, R180, UR6, -R209.reuse ;  /* 0x00000006b4b57c23 */ /* 0x100fe200080108d1 */
[--C-:B------:R-:W-:Y:S01]  /*60e0*/  FFMA.FTZ R180, R185, UR6, -R209.reuse ;  /* 0x00000006b9b47c23 */ /* 0x100fe200080108d1 */
[----:B------:R-:W-:Y:S01]  /*60f0*/  FFMA.FTZ R183, R187, UR6, -R209 ;  /* 0x00000006bbb77c23 */ /* 0x000fe200080108d1 */
[----:B------:R-:W-:Y:S01]  /*6100*/  FFMA.FTZ R185, R184, UR6, -R211 ;  /* 0x00000006b8b97c23 */ /* 0x000fe200080108d3 */
[----:B------:R-:W-:Y:S01]  /*6110*/  MUFU.EX2 R158, R158 ;  /* 0x0000009e009e7308 */ /* 0x000fe20000000800 */
[----:B------:R-:W-:Y:S01]  /*6120*/  FFMA.FTZ R178, R178, UR6, -R209 ;  /* 0x00000006b2b27c23 */ /* 0x000fe200080108d1 */
[----:B------:R-:W-:Y:S01]  /*6130*/  WARPGROUP.ARRIVE ;  /* 0x00000000000079c5 */ /* 0x000fe20000000000 */
[--C-:B------:R-:W-:Y:S01]  /*6140*/  FFMA.FTZ R182, R182, UR6, -R211.reuse ;  /* 0x00000006b6b67c23 */ /* 0x100fe200080108d3 */
[--C-:B------:R-:W-:Y:S01]  /*6150*/  FFMA.FTZ R184, R190, UR6, -R211.reuse ;  /* 0x00000006beb87c23 */ /* 0x100fe200080108d3 */
[----:B------:R-:W-:Y:S01]  /*6160*/  FFMA.FTZ R187, R206, UR6, -R211 ;  /* 0x00000006cebb7c23 */ /* 0x000fe200080108d3 */
[----:B------:R-:W-:Y:S01]  /*6170*/  FFMA.FTZ R215, R188, UR6, -R209 ;  /* 0x00000006bcd77c23 */ /* 0x000fe200080108d1 */
[----:B------:R-:W-:Y:S01]  /*6180*/  FFMA.FTZ R190, R191, UR6, -R211 ;  /* 0x00000006bfbe7c23 */ /* 0x000fe200080108d3 */
[----:B------:R-:W-:Y:S01]  /*6190*/  HGMMA.64x256x16.F32.BF16 R24, R152, gdesc[UR8].tnspB, R24, gsb0 ;  /* 0x43e0000898187df0 */ /* 0x000fe20008001818 */
[----:B------:R-:W-:Y:S01]  /*61a0*/  MUFU.EX2 R161, R161 ;  /* 0x000000a100a17308 */ /* 0x000fe20000000800 */
[----:B------:R-:W-:Y:S01]  /*61b0*/  UIADD3 UR10, UR7, 0x80, URZ ;  /* 0x00000080070a7890 */ /* 0x000fe2000fffe03f */
[--C-:B------:R-:W-:Y:S01]  /*61c0*/  FFMA.FTZ R186, R186, UR6, -R209.reuse ;  /* 0x00000006baba7c23 */ /* 0x100fe200080108d1 */
[----:B------:R-:W-:Y:S01]  /*61d0*/  UMOV UR11, 0x40000040 ;  /* 0x40000040000b7882 */ /* 0x000fe20000000000 */
[----:B------:R-:W-:Y:S01]  /*61e0*/  FFMA.FTZ R188, R192, UR6, -R209 ;  /* 0x00000006c0bc7c23 */ /* 0x000fe200080108d1 */
[----:B------:R-:W-:Y:S01]  /*61f0*/  FFMA.FTZ R191, R195, UR6, -R211 ;  /* 0x00000006c3bf7c23 */ /* 0x000fe200080108d3 */
[----:B------:R-:W-:Y:S01]  /*6200*/  FFMA.FTZ R209, R194, UR6, -R209 ;  /* 0x00000006c2d17c23 */ /* 0x000fe200080108d1 */
[--C-:B------:R-:W-:Y:S01]  /*6210*/  FFMA.FTZ R192, R198, UR6, -R211.reuse ;  /* 0x00000006c6c07c23 */ /* 0x100fe200080108d3 */
[----:B------:R-:W-:Y:S01]  /*6220*/  MUFU.EX2 R159, R159 ;  /* 0x0000009f009f7308 */ /* 0x000fe20000000800 */
[----:B------:R-:W-:Y:S01]  /*6230*/  FFMA.FTZ R195, R207, UR6, -R211 ;  /* 0x00000006cfc37c23 */ /* 0x000fe200080108d3 */
[----:B------:R-:W-:Y:S01]  /*6240*/  FFMA.FTZ R20, R193, R20, R22 ;  /* 0x00000014c1147223 */ /* 0x000fe20000010016 */
[----:B------:R-:W-:Y:S01]  /*6250*/  FFMA.FTZ R21, R208, R21, R23 ;  /* 0x00000015d0157223 */ /* 0x000fe20000010017 */
[----:B------:R-:W-:Y:S01]  /*6260*/  @!P1 IADD3 R201, R201, 0x32460, RZ ;  /* 0x00032460c9c99810 */ /* 0x000fe20007ffe0ff */
[----:B------:R-:W-:-:S02]  /*6270*/  IMAD.MOV.U32 R23, RZ, RZ, R196 ;  /* 0x000000ffff177224 */ /* 0x000fc400078e00c4 */
[----:B------:R-:W-:Y:S01]  /*6280*/  FADD.FTZ R20, R197, R20 ;  /* 0x00000014c5147221 */ /* 0x000fe20000010000 */
[----:B------:R-:W-:Y:S01]  /*6290*/  FADD.FTZ R21, R212, R21 ;  /* 0x00000015d4157221 */ /* 0x000fe20000010000 */
[----:B------:R-:W1:Y:S01]  /*62a0*/  MUFU.EX2 R160, R160 ;  /* 0x000000a000a07308 */ /* 0x000e620000000800 */
[----:B------:R-:W-:Y:S01]  /*62b0*/  @!P1 PRMT R201, RZ, 0x654, R201 ;  /* 0x00000654ffc99816 */ /* 0x000fe200000000c9 */
[----:B------:R-:W-:Y:S01]  /*62c0*/  FADD.FTZ R199, R199, R20 ;  /* 0x00000014c7c77221 */ /* 0x000fe20000010000 */
[----:B------:R-:W-:Y:S01]  /*62d0*/  FADD.FTZ R200, R200, R21 ;  /* 0x00000015c8c87221 */ /* 0x000fe20000010000 */
[----:B------:R-:W-:Y:S02]  /*62e0*/  IMAD.MOV.U32 R22, RZ, RZ, R189 ;  /* 0x000000ffff167224 */ /* 0x000fe400078e00bd */
[----:B------:R-:W-:Y:S01]  /*62f0*/  FADD.FTZ R199, R210, R199 ;  /* 0x000000c7d2c77221 */ /* 0x000fe20000010000 */
[----:B------:R-:W-:Y:S01]  /*6300*/  FADD.FTZ R200, R205, R200 ;  /* 0x000000c8cdc87221 */ /* 0x000fe20000010000 */
        /* <DEDUP_REMOVED lines=9> */
[----:B------:R-:W2:Y:S08]  /*63a0*/  MUFU.EX2 R171, R171 ;  /* 0x000000ab00ab7308 */ /* 0x000eb00000000800 */
[----:B------:R-:W-:Y:S08]  /*63b0*/  MUFU.EX2 R170, R170 ;  /* 0x000000aa00aa7308 */ /* 0x000ff00000000800 */
[----:B------:R-:W2:Y:S08]  /*63c0*/  MUFU.EX2 R173, R173 ;  /* 0x000000ad00ad7308 */ /* 0x000eb00000000800 */
[----:B------:R-:W-:Y:S08]  /*63d0*/  MUFU.EX2 R172, R172 ;  /* 0x000000ac00ac7308 */ /* 0x000ff00000000800 */
[----:B------:R-:W-:Y:S08]  /*63e0*/  MUFU.EX2 R175, R175 ;  /* 0x000000af00af7308 */ /* 0x000ff00000000800 */
[----:B------:R-:W-:Y:S08]  /*63f0*/  MUFU.EX2 R174, R174 ;  /* 0x000000ae00ae7308 */ /* 0x000ff00000000800 */
[----:B------:R-:W2:Y:S08]  /*6400*/  MUFU.EX2 R177, R177 ;  /* 0x000000b100b17308 */ /* 0x000eb00000000800 */
        /* <DEDUP_REMOVED lines=14> */
[----:B------:R-:W-:Y:S01]  /*64f0*/  MUFU.EX2 R190, R190 ;  /* 0x000000be00be7308 */ /* 0x000fe20000000800 */
[----:B------:R-:W-:-:S02]  /*6500*/  WARPGROUP.DEPBAR.LE gsb0, 0x0 ;  /* 0x00008000000079c5 */ /* 0x000fc40000010000 */
[----:B0-----:R-:W-:-:S05]  /*6510*/  F2FP.BF16.F32.PACK_AB R152, R213, R156 ;  /* 0x0000009cd598723e */ /* 0x001fca00000010ff */
[----:B------:R-:W0:Y:S01]  /*6520*/  MUFU.EX2 R191, R191 ;  /* 0x000000bf00bf7308 */ /* 0x000e220000000800 */
[----:B-1----:R-:W-:Y:S01]  /*6530*/  F2FP.BF16.F32.PACK_AB R153, R160, R159 ;  /* 0x0000009fa099723e */ /* 0x002fe200000010ff */
[----:B------:R-:W-:Y:S01]  /*6540*/  FADD.FTZ R156, R156, R199 ;  /* 0x000000c79c9c7221 */ /* 0x000fe20000010000 */
[----:B------:R-:W-:Y:S01]  /*6550*/  F2FP.BF16.F32.PACK_AB R154, R161, R158 ;  /* 0x0000009ea19a723e */ /* 0x000fe200000010ff */
[----:B------:R-:W-:Y:S01]  /*6560*/  FADD.FTZ R159, R159, R200 ;  /* 0x000000c89f9f7221 */ /* 0x000fe20000010000 */
[----:B---3--:R-:W-:Y:S01]  /*6570*/  F2FP.BF16.F32.PACK_AB R155, R214, R163 ;  /* 0x000000a3d69b723e */ /* 0x008fe200000010ff */
[----:B------:R-:W-:Y:S02]  /*6580*/  FADD.FTZ R213, R213, R156 ;  /* 0x0000009cd5d57221 */ /* 0x000fe40000010000 */
[----:B------:R-:W-:Y:S01]  /*6590*/  MUFU.EX2 R192, R192 ;  /* 0x000000c000c07308 */ /* 0x000fe20000000800 */
[----:B------:R-:W-:Y:S01]  /*65a0*/  WARPGROUP.ARRIVE ;  /* 0x00000000000079c5 */ /* 0x000fe20000000000 */
[----:B------:R-:W-:Y:S01]  /*65b0*/  FADD.FTZ R160, R160, R159 ;  /* 0x0000009fa0a07221 */ /* 0x000fe20000010000 */
[----:B------:R-:W-:-:S03]  /*65c0*/  FADD.FTZ R158, R158, R213 ;  /* 0x000000d59e9e7221 */ /* 0x000fc60000010000 */
[----:B------:R-:W-:Y:S01]  /*65d0*/  FADD.FTZ R163, R163, R160 ;  /* 0x000000a0a3a37221 */ /* 0x000fe20000010000 */
[----:B------:R-:W-:Y:S01]  /*65e0*/  HGMMA.64x256x16.F32.BF16 R24, R152, gdesc[UR8].tnspB, R24, gsb0 ;  /* 0x43e0000898187df0 */ /* 0x000fe20008001818 */
[----:B------:R-:W-:Y:S01]  /*65f0*/  UIADD3 UR10, UR7, 0x100, URZ ;  /* 0x00000100070a7890 */ /* 0x000fe2000fffe03f */
[----:B------:R-:W1:Y:S01]  /*6600*/  MUFU.EX2 R195, R195 ;  /* 0x000000c300c37308 */ /* 0x000e620000000800 */
[----:B------:R-:W-:Y:S01]  /*6610*/  UMOV UR11, 0x40000040 ;  /* 0x40000040000b7882 */ /* 0x000fe20000000000 */
[----:B------:R-:W-:Y:S01]  /*6620*/  FADD.FTZ R161, R161, R158 ;  /* 0x0000009ea1a17221 */ /* 0x000fe20000010000 */
[----:B------:R-:W-:Y:S01]  /*6630*/  FADD.FTZ R163, R214, R163 ;  /* 0x000000a3d6a37221 */ /* 0x000fe20000010000 */
[----:B------:R-:W-:Y:S02]  /*6640*/  WARPGROUP.DEPBAR.LE gsb0, 0x0 ;  /* 0x00008000000079c5 */ /* 0x000fe40000010000 */
[----:B----4-:R-:W-:Y:S01]  /*6650*/  F2FP.BF16.F32.PACK_AB R152, R165, R162 ;  /* 0x000000a2a598723e */ /* 0x010fe200000010ff */
[----:B------:R-:W-:Y:S01]  /*6660*/  FADD.FTZ R162, R162, R161 ;  /* 0x000000a1a2a27221 */ /* 0x000fe20000010000 */
[----:B-----5:R-:W-:Y:S01]  /*6670*/  F2FP.BF16.F32.PACK_AB R153, R169, R166 ;  /* 0x000000a6a999723e */ /* 0x020fe200000010ff */
[----:B------:R-:W-:Y:S01]  /*6680*/  FADD.FTZ R166, R166, R163 ;  /* 0x000000a3a6a67221 */ /* 0x000fe20000010000 */
[----:B------:R-:W-:Y:S01]  /*6690*/  F2FP.BF16.F32.PACK_AB R154, R167, R164 ;  /* 0x000000a4a79a723e */ /* 0x000fe200000010ff */
[----:B------:R-:W-:Y:S01]  /*66a0*/  FADD.FTZ R165, R165, R162 ;  /* 0x000000a2a5a57221 */ /* 0x000fe20000010000 */
[----:B--2---:R-:W-:Y:S01]  /*66b0*/  F2FP.BF16.F32.PACK_AB R155, R171, R168 ;  /* 0x000000a8ab9b723e */ /* 0x004fe200000010ff */
[----:B------:R-:W-:-:S02]  /*66c0*/  FADD.FTZ R169, R169, R166 ;  /* 0x000000a6a9a97221 */ /* 0x000fc40000010000 */
[----:B------:R-:W-:Y:S01]  /*66d0*/  FADD.FTZ R164, R164, R165 ;  /* 0x000000a5a4a47221 */ /* 0x000fe20000010000 */
[----:B------:R-:W-:Y:S01]  /*66e0*/  WARPGROUP.ARRIVE ;  /* 0x00000000000079c5 */ /* 0x000fe20000000000 */
[----:B------:R-:W-:Y:S02]  /*66f0*/  FADD.FTZ R168, R168, R169 ;  /* 0x000000a9a8a87221 */ /* 0x000fe40000010000 */
[----:B------:R-:W-:Y:S02]  /*6700*/  FADD.FTZ R167, R167, R164 ;  /* 0x000000a4a7a77221 */ /* 0x000fe40000010000 */
[----:B------:R-:W-:-:S05]  /*6710*/  FADD.FTZ R171, R171, R168 ;  /* 0x000000a8abab7221 */ /* 0x000fca0000010000 */
        /* <DEDUP_REMOVED lines=40> */
[----:B0-----:R-:W-:Y:S01]  /*69a0*/  F2FP.BF16.F32.PACK_AB R153, R191, R190 ;  /* 0x000000bebf99723e */ /* 0x001fe200000010ff */
        /* <DEDUP_REMOVED lines=9> */
[----:B------:R-:W-:-:S08]  /*6a40*/  FADD.FTZ R21, R195, R192 ;  /* 0x000000c0c3157221 */ /* 0x000fd00000010000 */
[----:B------:R-:W-:Y:S03]  /*6a50*/  HGMMA.64x256x16.F32.BF16 R24, R152, gdesc[UR8].tnspB, R24, gsb0 ;  /* 0x43e0000898187df0 */ /* 0x000fe60008001818 */
[----:B------:R-:W-:Y:S02]  /*6a60*/  WARPGROUP.DEPBAR.LE gsb0, 0x0 ;  /* 0x00008000000079c5 */ /* 0x000fe40000010000 */
[----:B------:R1:W-:Y:S01]  /*6a70*/  @!P1 SYNCS.ARRIVE.TRANS64.RED.A1T0 RZ, [R201+URZ], RZ ;  /* 0x000000ffc9ff99a7 */ /* 0x0003e2000810043f */
[----:B------:R-:W-:Y:S05]  /*6a80*/  @P2 BRA `(.L_x_196) ;  /* 0xffffffd4004c2947 */ /* 0x000fea000383ffff */
.L_x_187:
[----:B------:R-:W2:Y:S01]  /*6a90*/  SHFL.BFLY PT, R3, R20, 0x2, 0x1f ;  /* 0x0c401f0014037f89 */ /* 0x000ea200000e0000 */
[----:B------:R-:W-:Y:S01]  /*6aa0*/  IMAD.MOV.U32 R4, RZ, RZ, RZ ;  /* 0x000000ffff047224 */ /* 0x000fe200078e00ff */
[----:B------:R3:W-:Y:S08]  /*6ab0*/  BAR.ARV R157, 0x100 ;  /* 0x0004009d0000751d */ /* 0x0007f00000002000 */
[----:B------:R-:W-:Y:S06]  /*6ac0*/  BAR.ARV 0x8, 0x180 ;  /* 0x0206000000007b1d */ /* 0x000fec0000002000 */
[----:B------:R-:W-:Y:S01]  /*6ad0*/  PLOP3.LUT P0, PT, PT, PT, PT, 0x8, 0x0 ;  /* 0x000000000000781c */ /* 0x000fe20003f0e170 */
[----:B------:R-:W4:Y:S01]  /*6ae0*/  SHFL.BFLY PT, R2, R21, 0x2, 0x1f ;  /* 0x0c401f0015027f89 */ /* 0x000f2200000e0000 */
[----:B--2---:R-:W-:-:S05]  /*6af0*/  FADD.FTZ R3, R3, R20 ;  /* 0x0000001403037221 */ /* 0x004fca0000010000 */
[----:B------:R-:W2:Y:S01]  /*6b00*/  SHFL.BFLY PT, R0, R3, 0x1, 0x1f ;  /* 0x0c201f0003007f89 */ /* 0x000ea200000e0000 */
[----:B----4-:R-:W-:-:S05]  /*6b10*/  FADD.FTZ R2, R2, R21 ;  /* 0x0000001502027221 */ /* 0x010fca0000010000 */
[----:B------:R-:W4:Y:S01]  /*6b20*/  SHFL.BFLY PT, R5, R2, 0x1, 0x1f ;  /* 0x0c201f0002057f89 */ /* 0x000f2200000e0000 */
[----:B--2---:R-:W-:Y:S01]  /*6b30*/  FADD.FTZ R7, R3, R0 ;  /* 0x0000000003077221 */ /* 0x004fe20000010000 */
[----:B------:R-:W-:Y:S02]  /*6b40*/  IMAD.MOV.U32 R0, RZ, RZ, RZ ;  /* 0x000000ffff007224 */ /* 0x000fe400078e00ff */
[----:B------:R-:W-:Y:S02]  /*6b50*/  IMAD.MOV.U32 R3, RZ, RZ, -0x800000 ;  /* 0xff800000ff037424 */ /* 0x000fe400078e00ff */
[----:B------:R-:W-:-:S13]  /*6b60*/  FSETP.NE.FTZ.AND P1, PT, R7, RZ, PT ;  /* 0x000000ff0700720b */ /* 0x000fda0003f35000 */
[----:B------:R-:W2:Y:S01]  /*6b70*/  @P1 MUFU.RCP R4, R7 ;  /* 0x0000000700041308 */ /* 0x000ea20000001000 */
[----:B----4-:R-:W-:Y:S01]  /*6b80*/  FADD.FTZ R8, R2, R5 ;  /* 0x0000000502087221 */ /* 0x010fe20000010000 */
[----:B------:R-:W-:-:S04]  /*6b90*/  IMAD.MOV.U32 R2, RZ, RZ, -0x800000 ;  /* 0xff800000ff027424 */ /* 0x000fc800078e00ff */
[----:B------:R-:W-:Y:S02]  /*6ba0*/  FSETP.NE.FTZ.AND P2, PT, R8, RZ, PT ;  /* 0x000000ff0800720b */ /* 0x000fe40003f55000 */
[----:B------:R-:W4:Y:S01]  /*6bb0*/  @P1 MUFU.LG2 R5, R7 ;  /* 0x0000000700051308 */ /* 0x000f220000000c00 */
[-C--:B--2---:R-:W-:Y:S01]  /*6bc0*/  FMUL.FTZ R24, R24, R4.reuse ;  /* 0x0000000418187220 */ /* 0x084fe20000410000 */
[-C--:B------:R-:W-:Y:S01]  /*6bd0*/  FMUL.FTZ R25, R25, R4.reuse ;  /* 0x0000000419197220 */ /* 0x080fe20000410000 */
[----:B------:R-:W-:-:S08]  /*6be0*/  FMUL.FTZ R28, R28, R4 ;  /* 0x000000041c1c7220 */ /* 0x000fd00000410000 */
[----:B------:R-:W2:Y:S01]  /*6bf0*/  @P2 MUFU.LG2 R6, R8 ;  /* 0x0000000800062308 */ /* 0x000ea20000000c00 */
[-C--:B------:R-:W-:Y:S01]  /*6c00*/  FMUL.FTZ R29, R29, R4.reuse ;  /* 0x000000041d1d7220 */ /* 0x080fe20000410000 */
[-C--:B------:R-:W-:Y:S01]  /*6c10*/  FMUL.FTZ R32, R32, R4.reuse ;  /* 0x0000000420207220 */ /* 0x080fe20000410000 */
[-C--:B------:R-:W-:Y:S01]  /*6c20*/  FMUL.FTZ R33, R33, R4.reuse ;  /* 0x0000000421217220 */ /* 0x080fe20000410000 */
[-C--:B------:R-:W-:Y:S01]  /*6c30*/  FMUL.FTZ R36, R36, R4.reuse ;  /* 0x0000000424247220 */ /* 0x080fe20000410000 */
[-C--:B------:R-:W-:Y:S01]  /*6c40*/  FMUL.FTZ R37, R37, R4.reuse ;  /* 0x0000000425257220 */ /* 0x080fe20000410000 */
[-C--:B------:R-:W-:Y:S01]  /*6c50*/  FMUL.FTZ R40, R40, R4.reuse ;  /* 0x0000000428287220 */ /* 0x080fe20000410000 */
[-C--:B------:R-:W-:Y:S01]  /*6c60*/  FMUL.FTZ R41, R41, R4.reuse ;  /* 0x0000000429297220 */ /* 0x080fe20000410000 */
[----:B------:R5:W0:Y:S01]  /*6c70*/  @P2 MUFU.RCP R0, R8 ;  /* 0x0000000800002308 */ /* 0x000a220000001000 */
        /* <DEDUP_REMOVED lines=54> */
[----:B------:R-:W-:-:S02]  /*6fe0*/  IMAD.U32 R4, RZ, RZ, UR6 ;  /* 0x00000006ff047e24 */ /* 0x000fc4000f8e00ff */
[----:B----4-:R-:W-:Y:S01]  /*6ff0*/  @P1 FMUL.FTZ R5, R5, 0.69314718246459960938 ;  /* 0x3f31721805051820 */ /* 0x010fe20000410000 */
[----:B-----5:R-:W-:Y:S02]  /*7000*/  IMAD.U32 R8, RZ, RZ, UR6 ;  /* 0x00000006ff087e24 */ /* 0x020fe4000f8e00ff */
[----:B--2---:R-:W-:Y:S01]  /*7010*/  @P2 FMUL.FTZ R7, R6, 0.69314718246459960938 ;  /* 0x3f31721806072820 */ /* 0x004fe20000410000 */
[----:B------:R-:W-:Y:S01]  /*7020*/  @P1 FMUL.FTZ R4, R4, 0.69314718246459960938 ;  /* 0x3f31721804041820 */ /* 0x000fe20000410000 */
[-C--:B0-----:R-:W-:Y:S01]  /*7030*/  FMUL.FTZ R26, R26, R0.reuse ;  /* 0x000000001a1a7220 */ /* 0x081fe20000410000 */
[----:B------:R-:W-:Y:S01]  /*7040*/  @P2 FMUL.FTZ R8, R8, 0.69314718246459960938 ;  /* 0x3f31721808082820 */ /* 0x000fe20000410000 */
        /* <DEDUP_REMOVED lines=63> */
[----:B------:R-:W-:Y:S01]  /*7440*/  @P1 FFMA.FTZ R3, R4, R189, R5 ;  /* 0x000000bd04031223 */ /* 0x000fe20000010005 */
[----:B---3--:R-:W-:-:S07]  /*7450*/  @P2 FFMA.FTZ R2, R8, R196, R7 ;  /* 0x000000c408022223 */ /* 0x008fce0000010007 */
.L_x_175:
[----:B------:R-:W-:Y:S05]  /*7460*/  @P0 BRA `(.L_x_197) ;  /* 0x0000002000600947 */ /* 0x000fea0003800000 */
[----:B------:R-:W0:Y:S01]  /*7470*/  S2R R0, SR_TID.X ;  /* 0x0000000000007919 */ /* 0x000e220000002100 */
[----:B------:R-:W2:Y:S01]  /*7480*/  LDC R8, c[0x0][0xce8] ;  /* 0x00033a00ff087b82 */ /* 0x000ea20000000800 */
[----:B------:R-:W-:Y:S01]  /*7490*/  R2UR UR13, R18 ;  /* 0x00000000120d72ca */ /* 0x000fe200000e0000 */
[----:B------:R-:W-:Y:S01]  /*74a0*/  ULDC.64 UR8, c[0x0][0xcd0] ;  /* 0x0003340000087ab9 */ /* 0x000fe20000000a00 */
[----:B------:R-:W3:Y:S01]  /*74b0*/  S2R R16, SR_CTAID.X ;  /* 0x0000000000107919 */ /* 0x000ee20000002500 */
[----:B------:R-:W-:Y:S01]  /*74c0*/  ULDC.64 UR14, c[0x0][0x208] ;  /* 0x00008200000e7ab9 */ /* 0x000fe20000000a00 */
[----:B------:R-:W-:Y:S03]  /*74d0*/  BSSY B0, `(.L_x_198) ;  /* 0x000014b000007945 */ /* 0x000fe60003800000 */
[----:B------:R-:W4:Y:S06]  /*74e0*/  S2UR UR12, SR_CTAID.Z ;  /* 0x00000000000c79c3 */ /* 0x000f2c0000002700 */
[----:B------:R-:W-:-:S02]  /*74f0*/  USHF.R.S32.HI UR7, URZ, 0x1f, UR13 ;  /* 0x0000001f3f077899 */ /* 0x000fc4000801140d */
[----:B------:R-:W-:Y:S01]  /*7500*/  IMAD R19, RZ, RZ, -UR13 ;  /* 0x8000000dff137e24 */ /* 0x000fe2000f8e02ff */
[----:B------:R-:W5:Y:S01]  /*7510*/  LDC.64 R20, c[0x0][0xcd8] ;  /* 0x00033600ff147b82 */ /* 0x000f620000000a00 */
[----:B------:R-:W-:Y:S02]  /*7520*/  UIMAD.WIDE.U32 UR4, UR13, UR8, URZ ;  /* 0x000000080d0472a5 */ /* 0x000fe4000f8e003f */
[----:B------:R-:W-:-:S04]  /*7530*/  UIMAD UR6, UR7, UR8, URZ ;  /* 0x00000008070672a4 */ /* 0x000fc8000f8e023f */
[----:B------:R-:W-:Y:S01]  /*7540*/  UIMAD UR6, UR13, UR9, UR6 ;  /* 0x000000090d0672a4 */ /* 0x000fe2000f8e0206 */
[----:B--2---:R-:W-:Y:S01]  /*7550*/  ISETP.NE.AND P0, PT, R8, 0x1, PT ;  /* 0x000000010800780c */ /* 0x004fe20003f05270 */
[----:B------:R-:W2:Y:S01]  /*7560*/  S2UR UR11, SR_CTAID.Y ;  /* 0x00000000000b79c3 */ /* 0x000ea20000002600 */
[----:B------:R-:W-:Y:S01]  /*7570*/  ULDC.64 UR8, c[0x0][0xc38] ;  /* 0x00030e0000087ab9 */ /* 0x000fe20000000a00 */
[----:B------:R-:W-:Y:S02]  /*7580*/  UIADD3 UR6, UR5, UR6, URZ ;  /* 0x0000000605067290 */ /* 0x000fe4000fffe03f */
[----:B------:R-:W-:Y:S01]  /*7590*/  UIMAD UR7, UR7, UR8, URZ ;  /* 0x00000008070772a4 */ /* 0x000fe2000f8e023f */
[----:B0-----:R-:W-:Y:S01]  /*75a0*/  VIADD R14, R0, 0xffffff80 ;  /* 0xffffff80000e7836 */ /* 0x001fe20000000000 */
[----:B----4-:R-:W-:Y:S02]  /*75b0*/  USHF.R.S32.HI UR10, URZ, 0x1f, UR12 ;  /* 0x0000001f3f0a7899 */ /* 0x010fe4000801140c */
[----:B------:R-:W2:Y:S02]  /*75c0*/  LDC R152, c[0x0][0xd50] ;  /* 0x00035400ff987b82 */ /* 0x000ea40000000800 */
[----:B------:R-:W-:-:S04]  /*75d0*/  SHF.R.S32.HI R7, RZ, 0x1f, R14 ;  /* 0x0000001fff077819 */ /* 0x000fc8000001140e */
[CC--:B------:R-:W-:Y:S02]  /*75e0*/  LEA.HI R4, R7.reuse, R14.reuse, RZ, 0x7 ;  /* 0x0000000e07047211 */ /* 0x0c0fe400078f38ff */
[----:B------:R-:W0:Y:S01]  /*75f0*/  LDC.64 R22, c[0x0][0xc40] ;  /* 0x00031000ff167b82 */ /* 0x000e220000000a00 */
[----:B------:R-:W-:Y:S02]  /*7600*/  LEA.HI R7, R7, R14, RZ, 0x2 ;  /* 0x0000000e07077211 */ /* 0x000fe400078f10ff */
[----:B------:R-:W-:Y:S02]  /*7610*/  LOP3.LUT R5, R4, 0xffffff80, RZ, 0xc0, !PT ;  /* 0xffffff8004057812 */ /* 0x000fe400078ec0ff */
[----:B------:R-:W-:Y:S02]  /*7620*/  SHF.R.S32.HI R9, RZ, 0x7, R4 ;  /* 0x00000007ff097819 */ /* 0x000fe40000011404 */
[----:B------:R-:W-:Y:S01]  /*7630*/  LOP3.LUT R7, R7, 0xfffffffc, RZ, 0xc0, !PT ;  /* 0xfffffffc07077812 */ /* 0x000fe200078ec0ff */
[----:B------:R-:W-:Y:S01]  /*7640*/  IMAD.IADD R0, R14, 0x1, -R5 ;  /* 0x000000010e007824 */ /* 0x000fe200078e0a05 */
[----:B------:R-:W-:Y:S01]  /*7650*/  LEA.HI R4, R4, R9, RZ, 0x1 ;  /* 0x0000000904047211 */ /* 0x000fe200078f08ff */
[----:B------:R-:W4:Y:S01]  /*7660*/  @P0 LDC R17, c[0x0][0xcf0] ;  /* 0x00033c00ff110b82 */ /* 0x000f220000000800 */
[----:B------:R-:W-:-:S02]  /*7670*/  IADD3 R7, R14, -R7, RZ ;  /* 0x800000070e077210 */ /* 0x000fc40007ffe0ff */
[----:B------:R-:W-:Y:S02]  /*7680*/  SHF.R.S32.HI R11, RZ, 0x1f, R0 ;  /* 0x0000001fff0b7819 */ /* 0x000fe40000011400 */
[----:B------:R-:W-:Y:S02]  /*7690*/  LOP3.LUT R4, R4, 0x3fffffe, RZ, 0xc0, !PT ;  /* 0x03fffffe04047812 */ /* 0x000fe400078ec0ff */
[----:B------:R-:W-:Y:S01]  /*76a0*/  LEA.HI R10, R11, R0, RZ, 0x2 ;  /* 0x000000000b0a7211 */ /* 0x000fe200078f10ff */
[----:B------:R-:W1:Y:S03]  /*76b0*/  @P0 LDC R14, c[0x0][0xcec] ;  /* 0x00033b00ff0e0b82 */ /* 0x000e660000000800 */
[--C-:B------:R-:W-:Y:S02]  /*76c0*/  SHF.R.S32.HI R5, RZ, 0x2, R10.reuse ;  /* 0x00000002ff057819 */ /* 0x100fe4000001140a */
[----:B------:R-:W-:-:S03]  /*76d0*/  SHF.R.S32.HI R6, RZ, 0x1f, R10 ;  /* 0x0000001fff067819 */ /* 0x000fc6000001140a */
[----:B------:R-:W4:Y:S01]  /*76e0*/  @P0 LDC R154, c[0x0][0xcec] ;  /* 0x00033b00ff9a0b82 */ /* 0x000f220000000800 */
[----:B------:R-:W-:-:S04]  /*76f0*/  LEA.HI R6, R6, R5, RZ, 0x3 ;  /* 0x0000000506067211 */ /* 0x000fc800078f18ff */
[----:B------:R-:W-:Y:S01]  /*7700*/  LOP3.LUT R12, R6, 0xfffffff8, RZ, 0xc0, !PT ;  /* 0xfffffff8060c7812 */ /* 0x000fe200078ec0ff */
[----:B------:R-:W-:Y:S01]  /*7710*/  IMAD.IADD R6, R9, 0x1, -R4 ;  /* 0x0000000109067824 */ /* 0x000fe200078e0a04 */
[----:B------:R-:W-:Y:S01]  /*7720*/  LEA.HI R9, R7, R7, RZ, 0x1 ;  /* 0x0000000707097211 */ /* 0x000fe200078f08ff */
[----:B------:R-:W4:Y:S01]  /*7730*/  @P0 LDC R153, c[0x0][0xcf0] ;  /* 0x00033c00ff990b82 */ /* 0x000f220000000800 */
[----:B------:R-:W-:Y:S01]  /*7740*/  LEA.HI R4, R11, R0, RZ, 0x5 ;  /* 0x000000000b047211 */ /* 0x000fe200078f28ff */
[----:B------:R-:W-:Y:S01]  /*7750*/  IMAD.IADD R5, R5, 0x1, -R12 ;  /* 0x0000000105057824 */ /* 0x000fe200078e0a0c */
[----:B------:R-:W-:Y:S02]  /*7760*/  LOP3.LUT R12, R9, 0x1ffffffe, RZ, 0xc0, !PT ;  /* 0x1ffffffe090c7812 */ /* 0x000fe400078ec0ff */
[----:B------:R-:W-:-:S03]  /*7770*/  SHF.R.S32.HI R4, RZ, 0x5, R4 ;  /* 0x00000005ff047819 */ /* 0x000fc60000011404 */
[----:B------:R-:W-:Y:S02]  /*7780*/  IMAD.IADD R12, R7, 0x1, -R12 ;  /* 0x00000001070c7824 */ /* 0x000fe400078e0a0c */
[----:B------:R-:W-:Y:S02]  /*7790*/  IMAD R7, R4, 0x10, R5 ;  /* 0x0000001004077824 */ /* 0x000fe400078e0205 */
[----:B------:R-:W-:Y:S02]  /*77a0*/  IMAD.U32 R5, RZ, RZ, UR5 ;  /* 0x00000005ff057e24 */ /* 0x000fe4000f8e00ff */
[----:B------:R-:W-:Y:S02]  /*77b0*/  IMAD R9, R6, 0x40, R7 ;  /* 0x0000004006097824 */ /* 0x000fe400078e0207 */
[----:B------:R-:W-:Y:S01]  /*77c0*/  IMAD.U32 R4, RZ, RZ, UR4 ;  /* 0x00000004ff047e24 */ /* 0x000fe2000f8e00ff */
[----:B------:R-:W-:Y:S01]  /*77d0*/  UIMAD.WIDE.U32 UR4, UR13, UR8, URZ ;  /* 0x000000080d0472a5 */ /* 0x000fe2000f8e003f */
[----:B------:R-:W-:Y:S01]  /*77e0*/  IMAD.U32 R5, RZ, RZ, UR6 ;  /* 0x00000006ff057e24 */ /* 0x000fe2000f8e00ff */
[----:B------:R-:W-:Y:S01]  /*77f0*/  UIMAD UR6, UR13, UR9, UR7 ;  /* 0x000000090d0672a4 */ /* 0x000fe2000f8e0207 */
[----:B------:R-:W-:-:S02]  /*7800*/  IMAD R12, R12, 0x8, R9 ;  /* 0x000000080c0c7824 */ /* 0x000fc400078e0209 */
[----:B-----5:R-:W-:Y:S01]  /*7810*/  IMAD R6, R20, UR10, RZ ;  /* 0x0000000a14067c24 */ /* 0x020fe2000f8e02ff */
[----:B------:R-:W-:Y:S01]  /*7820*/  UIADD3 UR6, UR5, UR6, URZ ;  /* 0x0000000605067290 */ /* 0x000fe2000fffe03f */
[----:B---3--:R-:W-:Y:S01]  /*7830*/  IMAD R11, R16, 0x80, R12 ;  /* 0x00000080100b7824 */ /* 0x008fe200078e020c */
[----:B------:R-:W-:Y:S01]  /*7840*/  ULDC.64 UR8, c[0x0][0xc28] ;  /* 0x00030a0000087ab9 */ /* 0x000fe20000000a00 */
[----:B------:R-:W-:Y:S01]  /*7850*/  IMAD R15, R21, UR12, R6 ;  /* 0x0000000c150f7c24 */ /* 0x000fe2000f8e0206 */
[----:B------:R-:W-:Y:S01]  /*7860*/  MOV R6, UR4 ;  /* 0x0000000400067c02 */ /* 0x000fe20008000f00 */
[----:B-1----:R-:W-:-:S04]  /*7870*/  @P0 IMAD.HI.U32 R12, R11, R14, RZ ;  /* 0x0000000e0b0c0227 */ /* 0x002fc800078e00ff */
[----:B------:R-:W-:Y:S01]  /*7880*/  IMAD.U32 R7, RZ, RZ, UR5 ;  /* 0x00000005ff077e24 */ /* 0x000fe2000f8e00ff */
[----:B------:R-:W-:Y:S01]  /*7890*/  ULDC.64 UR4, c[0x0][0xce0] ;  /* 0x0003380000047ab9 */ /* 0x000fe20000000a00 */
[----:B0-----:R-:W-:Y:S02]  /*78a0*/  IMAD R14, R22, UR10, RZ ;  /* 0x0000000a160e7c24 */ /* 0x001fe4000f8e02ff */
[----:B--2---:R-:W-:Y:S02]  /*78b0*/  IMAD R21, R152, R19, UR11 ;  /* 0x0000000b98157e24 */ /* 0x004fe4000f8e0213 */
[----:B------:R-:W-:Y:S01]  /*78c0*/  IMAD.U32 R7, RZ, RZ, UR6 ;  /* 0x00000006ff077e24 */ /* 0x000fe2000f8e00ff */
[----:B------:R-:W-:Y:S01]  /*78d0*/  ULDC.64 UR6, c[0x0][0xc48] ;  /* 0x0003120000067ab9 */ /* 0x000fe20000000a00 */
[----:B------:R-:W-:-:S04]  /*78e0*/  IMAD.WIDE.U32 R4, R20, UR12, R4 ;  /* 0x0000000c14047c25 */ /* 0x000fc8000f8e0004 */
[----:B------:R-:W-:Y:S01]  /*78f0*/  IMAD.MOV.U32 R13, RZ, RZ, R11 ;  /* 0x000000ffff0d7224 */ /* 0x000fe200078e000b */
[----:B----4-:R-:W-:Y:S01]  /*7900*/  @P0 SHF.R.U32.HI R13, RZ, R17, R12 ;  /* 0x00000011ff0d0219 */ /* 0x010fe2000001160c */
[----:B------:R-:W-:Y:S01]  /*7910*/  IMAD R17, R23, UR12, R14 ;  /* 0x0000000c17117c24 */ /* 0x000fe2000f8e020e */
[----:B------:R-:W-:Y:S01]  /*7920*/  SHF.R.S32.HI R14, RZ, 0x1f, R21 ;  /* 0x0000001fff0e7819 */ /* 0x000fe20000011415 */
[----:B------:R-:W-:-:S04]  /*7930*/  IMAD.WIDE.U32 R6, R22, UR12, R6 ;  /* 0x0000000c16067c25 */ /* 0x000fc8000f8e0006 */
[----:B------:R-:W-:Y:S02]  /*7940*/  IMAD.IADD R5, R5, 0x1, R15 ;  /* 0x0000000105057824 */ /* 0x000fe400078e020f */
[----:B------:R-:W-:-:S04]  /*7950*/  @P0 IMAD.HI.U32 R154, R11, R154, RZ ;  /* 0x0000009a0b9a0227 */ /* 0x000fc800078e00ff */
[----:B------:R-:W-:Y:S02]  /*7960*/  IMAD.IADD R7, R7, 0x1, R17 ;  /* 0x0000000107077824 */ /* 0x000fe400078e0211 */
[----:B------:R-:W-:Y:S01]  /*7970*/  IMAD.MOV.U32 R15, RZ, RZ, R11 ;  /* 0x000000ffff0f7224 */ /* 0x000fe200078e000b */
[----:B------:R-:W-:Y:S01]  /*7980*/  @P0 SHF.R.U32.HI R15, RZ, R153, R154 ;  /* 0x00000099ff0f0219 */ /* 0x000fe2000001169a */
[C---:B------:R-:W-:Y:S02]  /*7990*/  IMAD R12, R14.reuse, UR4, RZ ;  /* 0x000000040e0c7c24 */ /* 0x040fe4000f8e02ff */
[----:B------:R-:W-:Y:S02]  /*79a0*/  IMAD R17, R14, UR6, RZ ;  /* 0x000000060e117c24 */ /* 0x000fe4000f8e02ff */
[----:B------:R-:W-:-:S04]  /*79b0*/  IMAD.WIDE.U32 R4, R21, UR4, R4 ;  /* 0x0000000415047c25 */ /* 0x000fc8000f8e0004 */
[C---:B------:R-:W-:Y:S01]  /*79c0*/  IMAD R14, R21.reuse, UR5, R12 ;  /* 0x00000005150e7c24 */ /* 0x040fe2000f8e020c */
[----:B------:R-:W-:Y:S01]  /*79d0*/  BAR.SYNC.DEFER_BLOCKING 0x1, 0x100 ;  /* 0x0044000000007b1d */ /* 0x000fe20000010000 */
[C---:B------:R-:W-:Y:S01]  /*79e0*/  IMAD R19, R21.reuse, UR7, R17 ;  /* 0x0000000715137c24 */ /* 0x040fe2000f8e0211 */
[----:B------:R-:W-:Y:S01]  /*79f0*/  SHF.R.S32.HI R17, RZ, 0x1f, R13 ;  /* 0x0000001fff117819 */ /* 0x000fe2000001140d */
[----:B------:R-:W-:Y:S01]  /*7a00*/  IMAD.WIDE.U32 R6, R21, UR6, R6 ;  /* 0x0000000615067c25 */ /* 0x000fe2000f8e0006 */
[----:B------:R-:W-:Y:S02]  /*7a10*/  IADD3 R4, P0, R13, R4, RZ ;  /* 0x000000040d047210 */ /* 0x000fe40007f1e0ff */
[----:B------:R-:W-:Y:S01]  /*7a20*/  SHF.R.S32.HI R12, RZ, 0x1f, R15 ;  /* 0x0000001fff0c7819 */ /* 0x000fe2000001140f */
[----:B------:R-:W-:Y:S01]  /*7a30*/  IMAD.MOV R13, RZ, RZ, -R13 ;  /* 0x000000ffff0d7224 */ /* 0x000fe200078e0a0d */
[----:B------:R-:W-:Y:S01]  /*7a40*/  ULDC.64 UR4, c[0x0][0xc30] ;  /* 0x00030c0000047ab9 */ /* 0x000fe20000000a00 */
[----:B------:R-:W-:Y:S01]  /*7a50*/  IMAD.MOV R20, RZ, RZ, -R15 ;  /* 0x000000ffff147224 */ /* 0x000fe200078e0a0f */
[----:B------:R-:W-:Y:S01]  /*7a60*/  IADD3.X R5, R17, R5, R14, P0, !PT ;  /* 0x0000000511057210 */ /* 0x000fe200007fe40e */
[----:B------:R-:W-:Y:S01]  /*7a70*/  IMAD R12, R12, UR4, RZ ;  /* 0x000000040c0c7c24 */ /* 0x000fe2000f8e02ff */
[----:B------:R-:W-:Y:S01]  /*7a80*/  ULDC.64 UR6, c[0x0][0xcc8] ;  /* 0x0003320000067ab9 */ /* 0x000fe20000000a00 */
[----:B------:R-:W-:-:S02]  /*7a90*/  IMAD R13, R8, R13, R11 ;  /* 0x0000000d080d7224 */ /* 0x000fc400078e020b */
[----:B------:R-:W-:Y:S02]  /*7aa0*/  IMAD.IADD R7, R7, 0x1, R19 ;  /* 0x0000000107077824 */ /* 0x000fe400078e0213 */
[----:B------:R-:W-:Y:S02]  /*7ab0*/  IMAD R11, R8, R20, R11 ;  /* 0x00000014080b7224 */ /* 0x000fe400078e020b */
[C---:B------:R-:W-:Y:S01]  /*7ac0*/  IMAD R17, R15.reuse, UR5, R12 ;  /* 0x000000050f117c24 */ /* 0x040fe2000f8e020c */
[----:B------:R-:W-:Y:S01]  /*7ad0*/  SHF.R.S32.HI R12, RZ, 0x1f, R13 ;  /* 0x0000001fff0c7819 */ /* 0x000fe2000001140d */
[----:B------:R-:W-:Y:S01]  /*7ae0*/  IMAD.WIDE.U32 R6, R15, UR4, R6 ;  /* 0x000000040f067c25 */ /* 0x000fe2000f8e0006 */
[----:B------:R-:W-:Y:S01]  /*7af0*/  SHF.R.S32.HI R14, RZ, 0x1f, R11 ;  /* 0x0000001fff0e7819 */ /* 0x000fe2000001140b */
[----:B------:R-:W0:Y:S01]  /*7b00*/  S2UR UR5, SR_CgaCtaId ;  /* 0x00000000000579c3 */ /* 0x000e220000008800 */
[----:B------:R-:W-:Y:S01]  /*7b10*/  UMOV UR4, 0x400 ;  /* 0x0000040000047882 */ /* 0x000fe20000000000 */
[----:B------:R-:W-:Y:S01]  /*7b20*/  IMAD R12, R12, UR6, RZ ;  /* 0x000000060c0c7c24 */ /* 0x000fe2000f8e02ff */
[----:B------:R-:W-:Y:S01]  /*7b30*/  IADD3 R7, R7, R17, RZ ;  /* 0x0000001107077210 */ /* 0x000fe20007ffe0ff */
[----:B------:R-:W-:-:S02]  /*7b40*/  IMAD R14, R14, UR8, RZ ;  /* 0x000000080e0e7c24 */ /* 0x000fc4000f8e02ff */
        /* <DEDUP_REMOVED lines=17> */
[----:B------:R-:W-:Y:S01]  /*7c60*/  SHFL.IDX PT, R12, R19, RZ, 0x1c1f ;  /* 0x001c1fff130c7589 */ /* 0x000fe200000e0000 */
[----:B------:R-:W-:Y:S01]  /*7c70*/  LOP3.LUT P0, RZ, R0, 0x3, RZ, 0xc0, !PT ;  /* 0x0000000300ff7812 */ /* 0x000fe2000780c0ff */
[C---:B------:R-:W-:Y:S01]  /*7c80*/  VIADD R9, R11.reuse, 0x8 ;  /* 0x000000080b097836 */ /* 0x040fe20000000000 */
[----:B------:R-:W-:Y:S01]  /*7c90*/  UIADD3 UR4, UR4, 0x32420, URZ ;  /* 0x0003242004047890 */ /* 0x000fe2000fffe03f */
[----:B------:R-:W0:Y:S01]  /*7ca0*/  SHFL.IDX PT, R13, R17, RZ, 0x1c1f ;  /* 0x001c1fff110d7589 */ /* 0x000e2200000e0000 */
[----:B------:R-:W-:-:S02]  /*7cb0*/  ISETP.GE.OR P1, PT, R11, R8, P0 ;  /* 0x000000080b00720c */ /* 0x000fc40000726670 */
[-C--:B------:R-:W-:Y:S01]  /*7cc0*/  ISETP.GE.OR P0, PT, R9, R8.reuse, P0 ;  /* 0x000000080900720c */ /* 0x080fe20000706670 */
[----:B------:R1:W2:Y:S01]  /*7cd0*/  SHFL.IDX PT, R15, R17, 0x1, 0x1c1f ;  /* 0x003c1f00110f7f89 */ /* 0x0002a200000e0000 */
[----:B------:R-:W-:Y:S01]  /*7ce0*/  ISETP.GE.AND P2, PT, R11, R8, PT ;  /* 0x000000080b00720c */ /* 0x000fe20003f46270 */
[----:B------:R-:W-:Y:S02]  /*7cf0*/  UPRMT UR4, URZ, 0x654, UR4 ;  /* 0x000006543f047896 */ /* 0x000fe40008000004 */
[----:B------:R3:W4:Y:S01]  /*7d00*/  SHFL.IDX PT, R4, R6, RZ, 0x1c1f ;  /* 0x001c1fff06047589 */ /* 0x00072200000e0000 */
[----:B-1----:R-:W-:-:S03]  /*7d10*/  LOP3.LUT R17, R10, 0x7ffffffc, RZ, 0xc0, !PT ;  /* 0x7ffffffc0a117812 */ /* 0x002fc600078ec0ff */
[----:B------:R3:W1:Y:S03]  /*7d20*/  SHFL.IDX PT, R5, R7, RZ, 0x1c1f ;  /* 0x001c1fff07057589 */ /* 0x00066600000e0000 */
[----:B------:R-:W-:Y:S01]  /*7d30*/  SYNCS.ARRIVE.TRANS64.RED.A1T0 RZ, [UR4], RZ ;  /* 0x000000ffffff79a7 */ /* 0x000fe20008100404 */
[----:B------:R-:W-:-:S04]  /*7d40*/  IMAD.IADD R0, R0, 0x1, -R17 ;  /* 0x0000000100007824 */ /* 0x000fc800078e0a11 */
[----:B------:R-:W-:Y:S01]  /*7d50*/  IMAD.SHL.U32 R0, R0, 0x2, RZ ;  /* 0x0000000200007824 */ /* 0x000fe200078e00ff */
[----:B0-----:R3:W-:Y:S04]  /*7d60*/  @!P1 ST.E desc[UR14][R12.64], R3 ;  /* 0x000000030c009985 */ /* 0x0017e8000c10190e */
[----:B--2---:R3:W-:Y:S01]  /*7d70*/  @!P0 ST.E desc[UR14][R14.64], R2 ;  /* 0x000000020e008985 */ /* 0x0047e2000c10190e */
[----:B------:R-:W-:Y:S05]  /*7d80*/  @P2 BRA `(.L_x_199) ;  /* 0x0000000800fc2947 */ /* 0x000fea0003800000 */
[C---:B---3--:R-:W-:Y:S01]  /*7d90*/  VIADD R2, R0.reuse, 0x8 ;  /* 0x0000000800027836 */ /* 0x048fe20000000000 */
        /* <DEDUP_REMOVED lines=10> */
[----:B------:R-:W-:Y:S01]  /*7e40*/  IADD3 R17, R0, 0x28, RZ ;  /* 0x0000002800117810 */ /* 0x000fe20007ffe0ff */
[----:B------:R-:W-:Y:S01]  /*7e50*/  ULDC.64 UR6, c[0x0][0x208] ;  /* 0x0000820000067ab9 */ /* 0x000fe20000000a00 */
[----:B------:R-:W-:Y:S01]  /*7e60*/  ISETP.GE.AND P0, PT, R16, UR4, PT ;  /* 0x0000000410007c0c */ /* 0x000fe2000bf06270 */
[C---:B------:R-:W-:Y:S01]  /*7e70*/  VIADD R21, R0.reuse, 0x40 ;  /* 0x0000004000157836 */ /* 0x040fe20000000000 */
[----:B------:R-:W-:Y:S01]  /*7e80*/  ISETP.GE.AND P1, PT, R17, UR4, PT ;  /* 0x0000000411007c0c */ /* 0x000fe2000bf26270 */
[----:B------:R-:W-:-:S02]  /*7e90*/  VIADD R22, R0, 0x48 ;  /* 0x0000004800167836 */ /* 0x000fc40000000000 */
[----:B------:R-:W-:Y:S01]  /*7ea0*/  @!P3 LEA.HI R2, R2, R2, RZ, 0x1 ;  /* 0x000000020202b211 */ /* 0x000fe200078f08ff */
[----:B------:R-:W-:Y:S01]  /*7eb0*/  VIADD R23, R0, 0x50 ;  /* 0x0000005000177836 */ /* 0x000fe20000000000 */
[----:B------:R-:W-:Y:S02]  /*7ec0*/  @!P4 LEA.HI R3, R3, R3, RZ, 0x1 ;  /* 0x000000030303c211 */ /* 0x000fe400078f08ff */
[----:B------:R-:W-:Y:S02]  /*7ed0*/  @!P5 LEA.HI R10, R10, R10, RZ, 0x1 ;  /* 0x0000000a0a0ad211 */ /* 0x000fe400078f08ff */
[----:B------:R-:W-:Y:S02]  /*7ee0*/  @!P3 LOP3.LUT R11, R2, 0xfffffffe, RZ, 0xc0, !PT ;  /* 0xfffffffe020bb812 */ /* 0x000fe400078ec0ff */
[----:B------:R-:W-:Y:S01]  /*7ef0*/  @!P4 LOP3.LUT R13, R3, 0xfffffffe, RZ, 0xc0, !PT ;  /* 0xfffffffe030dc812 */ /* 0x000fe200078ec0ff */
[----:B-1--4-:R-:W-:Y:S01]  /*7f00*/  @!P2 IMAD.WIDE R2, R0, 0x4, R4 ;  /* 0x000000040002a825 */ /* 0x012fe200078e0204 */
[----:B------:R-:W-:-:S02]  /*7f10*/  @!P5 LOP3.LUT R15, R10, 0xfffffffe, RZ, 0xc0, !PT ;  /* 0xfffffffe0a0fd812 */ /* 0x000fc400078ec0ff */
[----:B------:R-:W-:Y:S01]  /*7f20*/  ISETP.GE.AND P6, PT, R23, UR4, PT ;  /* 0x0000000417007c0c */ /* 0x000fe2000bfc6270 */
[--C-:B------:R-:W-:Y:S01]  /*7f30*/  @!P3 IMAD.WIDE R10, R11, 0x4, R4.reuse ;  /* 0x000000040b0ab825 */ /* 0x100fe200078e0204 */
[----:B------:R0:W-:Y:S01]  /*7f40*/  @!P2 ST.E.64 desc[UR6][R2.64], R24 ;  /* 0x000000180200a985 */ /* 0x0001e2000c101b06 */
[----:B------:R-:W-:Y:S02]  /*7f50*/  ISETP.GE.AND P2, PT, R19, UR4, PT ;  /* 0x0000000413007c0c */ /* 0x000fe4000bf46270 */
[--C-:B------:R-:W-:Y:S01]  /*7f60*/  @!P4 IMAD.WIDE R12, R13, 0x4, R4.reuse ;  /* 0x000000040d0cc825 */ /* 0x100fe200078e0204 */
[----:B------:R1:W-:Y:S01]  /*7f70*/  @!P3 ST.E.64 desc[UR6][R10.64], R28 ;  /* 0x0000001c0a00b985 */ /* 0x0003e2000c101b06 */
[----:B------:R-:W-:Y:S02]  /*7f80*/  ISETP.GE.AND P3, PT, R20, UR4, PT ;  /* 0x0000000414007c0c */ /* 0x000fe4000bf66270 */
[----:B------:R-:W-:Y:S01]  /*7f90*/  @!P5 IMAD.WIDE R14, R15, 0x4, R4 ;  /* 0x000000040f0ed825 */ /* 0x000fe200078e0204 */
[----:B------:R2:W-:Y:S01]  /*7fa0*/  @!P4 ST.E.64 desc[UR6][R12.64], R32 ;  /* 0x000000200c00c985 */ /* 0x0005e2000c101b06 */
[----:B------:R-:W-:-:S02]  /*7fb0*/  ISETP.GE.AND P4, PT, R21, UR4, PT ;  /* 0x0000000415007c0c */ /* 0x000fc4000bf86270 */
[----:B------:R-:W-:Y:S01]  /*7fc0*/  @!P0 LEA.HI R16, R16, R16, RZ, 0x1 ;  /* 0x0000001010108211 */ /* 0x000fe200078f08ff */
[----:B------:R3:W-:Y:S01]  /*7fd0*/  @!P5 ST.E.64 desc[UR6][R14.64], R36 ;  /* 0x000000240e00d985 */ /* 0x0007e2000c101b06 */
[----:B------:R-:W-:Y:S01]  /*7fe0*/  ISETP.GE.AND P5, PT, R22, UR4, PT ;  /* 0x0000000416007c0c */ /* 0x000fe2000bfa6270 */
[C---:B0-----:R-:W-:Y:S01]  /*7ff0*/  VIADD R24, R0.reuse, 0x58 ;  /* 0x0000005800187836 */ /* 0x041fe20000000000 */
[----:B------:R-:W-:Y:S01]  /*8000*/  @!P1 LEA.HI R17, R17, R17, RZ, 0x1 ;  /* 0x0000001111119211 */ /* 0x000fe200078f08ff */
[----:B------:R-:W-:Y:S01]  /*8010*/  VIADD R25, R0, 0x60 ;  /* 0x0000006000197836 */ /* 0x000fe20000000000 */
[----:B------:R-:W-:Y:S02]  /*8020*/  @!P0 LOP3.LUT R3, R16, 0xfffffffe, RZ, 0xc0, !PT ;  /* 0xfffffffe10038812 */ /* 0x000fe400078ec0ff */
[----:B-1----:R-:W-:Y:S02]  /*8030*/  @!P1 LOP3.LUT R11, R17, 0xfffffffe, RZ, 0xc0, !PT ;  /* 0xfffffffe110b9812 */ /* 0x002fe400078ec0ff */
        /* <DEDUP_REMOVED lines=8> */
[----:B------:R-:W-:Y:S01]  /*80c0*/  @!P2 LOP3.LUT R19, R19, 0xfffffffe, RZ, 0xc0, !PT ;  /* 0xfffffffe1313a812 */ /* 0x000fe200078ec0ff */
[----:B------:R1:W-:Y:S01]  /*80d0*/  @!P1 ST.E.64 desc[UR6][R10.64], R44 ;  /* 0x0000002c0a009985 */ /* 0x0003e2000c101b06 */
[----:B--2---:R-:W-:Y:S01]  /*80e0*/  @!P3 LOP3.LUT R13, R20, 0xfffffffe, RZ, 0xc0, !PT ;  /* 0xfffffffe140db812 */ /* 0x004fe200078ec0ff */
[----:B------:R-:W-:Y:S01]  /*80f0*/  VIADD R20, R0, 0x70 ;  /* 0x0000007000147836 */ /* 0x000fe20000000000 */
[----:B------:R-:W-:-:S02]  /*8100*/  @!P4 LOP3.LUT R21, R21, 0xfffffffe, RZ, 0xc0, !PT ;  /* 0xfffffffe1515c812 */ /* 0x000fc400078ec0ff */
[----:B---3--:R-:W-:Y:S02]  /*8110*/  @!P5 LOP3.LUT R15, R22, 0xfffffffe, RZ, 0xc0, !PT ;  /* 0xfffffffe160fd812 */ /* 0x008fe400078ec0ff */
[----:B------:R-:W-:Y:S01]  /*8120*/  @!P6 LOP3.LUT R17, R23, 0xfffffffe, RZ, 0xc0, !PT ;  /* 0xfffffffe1711e812 */ /* 0x000fe200078ec0ff */
[----:B------:R-:W-:Y:S01]  /*8130*/  VIADD R23, R0, 0x88 ;  /* 0x0000008800177836 */ /* 0x000fe20000000000 */
[----:B------:R-:W-:Y:S01]  /*8140*/  ISETP.GE.AND P1, PT, R24, UR4, PT ;  /* 0x0000000418007c0c */ /* 0x000fe2000bf26270 */
[--C-:B0-----:R-:W-:Y:S01]  /*8150*/  @!P2 IMAD.WIDE R2, R19, 0x4, R4.reuse ;  /* 0x000000041302a825 */ /* 0x101fe200078e0204 */
[----:B------:R-:W-:Y:S02]  /*8160*/  ISETP.GE.AND P0, PT, R25, UR4, PT ;  /* 0x0000000419007c0c */ /* 0x000fe4000bf06270 */
[----:B------:R-:W-:Y:S01]  /*8170*/  IADD3 R22, R0, 0x80, RZ ;  /* 0x0000008000167810 */ /* 0x000fe20007ffe0ff */
[--C-:B-1----:R-:W-:Y:S01]  /*8180*/  @!P3 IMAD.WIDE R10, R13, 0x4, R4.reuse ;  /* 0x000000040d0ab825 */ /* 0x102fe200078e0204 */
[----:B------:R0:W-:Y:S03]  /*8190*/  @!P2 ST.E.64 desc[UR6][R2.64], R48 ;  /* 0x000000300200a985 */ /* 0x0001e6000c101b06 */
[----:B------:R-:W-:Y:S01]  /*81a0*/  @!P4 IMAD.WIDE R12, R21, 0x4, R4 ;  /* 0x00000004150cc825 */ /* 0x000fe200078e0204 */
[----:B------:R1:W-:Y:S01]  /*81b0*/  @!P3 ST.E.64 desc[UR6][R10.64], R52 ;  /* 0x000000340a00b985 */ /* 0x0003e2000c101b06 */
[----:B------:R-:W-:-:S02]  /*81c0*/  ISETP.GE.AND P3, PT, R23, UR4, PT ;  /* 0x0000000417007c0c */ /* 0x000fc4000bf66270 */
[--C-:B------:R-:W-:Y:S01]  /*81d0*/  @!P5 IMAD.WIDE R14, R15, 0x4, R4.reuse ;  /* 0x000000040f0ed825 */ /* 0x100fe200078e0204 */
[----:B------:R2:W-:Y:S01]  /*81e0*/  @!P4 ST.E.64 desc[UR6][R12.64], R56 ;  /* 0x000000380c00c985 */ /* 0x0005e2000c101b06 */
[----:B------:R-:W-:Y:S02]  /*81f0*/  ISETP.GE.AND P4, PT, R22, UR4, PT ;  /* 0x0000000416007c0c */ /* 0x000fe4000bf86270 */
[----:B------:R-:W-:Y:S01]  /*8200*/  @!P6 IMAD.WIDE R16, R17, 0x4, R4 ;  /* 0x000000041110e825 */ /* 0x000fe200078e0204 */
[----:B------:R3:W-:Y:S01]  /*8210*/  @!P5 ST.E.64 desc[UR6][R14.64], R60 ;  /* 0x0000003c0e00d985 */ /* 0x0007e2000c101b06 */
[----:B------:R-:W-:Y:S02]  /*8220*/  @!P1 LEA.HI R24, R24, R24, RZ, 0x1 ;  /* 0x0000001818189211 */ /* 0x000fe400078f08ff */
[C---:B------:R-:W-:Y:S01]  /*8230*/  VIADD R19, R0.reuse, 0x68 ;  /* 0x0000006800137836 */ /* 0x040fe20000000000 */
[----:B------:R4:W-:Y:S01]  /*8240*/  @!P6 ST.E.64 desc[UR6][R16.64], R64 ;  /* 0x000000401000e985 */ /* 0x0009e2000c101b06 */
[----:B------:R-:W-:Y:S01]  /*8250*/  VIADD R21, R0, 0x78 ;  /* 0x0000007800157836 */ /* 0x000fe20000000000 */
[----:B------:R-:W-:-:S02]  /*8260*/  ISETP.GE.AND P6, PT, R20, UR4, PT ;  /* 0x0000000414007c0c */ /* 0x000fc4000bfc6270 */
[----:B------:R-:W-:Y:S02]  /*8270*/  ISETP.GE.AND P2, PT, R19, UR4, PT ;  /* 0x0000000413007c0c */ /* 0x000fe4000bf46270 */
[----:B------:R-:W-:Y:S02]  /*8280*/  ISETP.GE.AND P5, PT, R21, UR4, PT ;  /* 0x0000000415007c0c */ /* 0x000fe4000bfa6270 */
        /* <DEDUP_REMOVED lines=18> */
[----:B---3--:R-:W-:Y:S01]  /*83b0*/  @!P4 LOP3.LUT R15, R22, 0xfffffffe, RZ, 0xc0, !PT ;  /* 0xfffffffe160fc812 */ /* 0x008fe200078ec0ff */
[C---:B------:R-:W-:Y:S01]  /*83c0*/  VIADD R22, R0.reuse, 0xb8 ;  /* 0x000000b800167836 */ /* 0x040fe20000000000 */
[----:B----4-:R-:W-:Y:S01]  /*83d0*/  @!P3 LOP3.LUT R17, R23, 0xfffffffe, RZ, 0xc0, !PT ;  /* 0xfffffffe1711b812 */ /* 0x010fe200078ec0ff */
[----:B------:R-:W-:Y:S01]  /*83e0*/  VIADD R23, R0, 0xc0 ;  /* 0x000000c000177836 */ /* 0x000fe20000000000 */
[----:B------:R-:W-:Y:S01]  /*83f0*/  ISETP.GE.AND P0, PT, R24, UR4, PT ;  /* 0x0000000418007c0c */ /* 0x000fe2000bf06270 */
[----:B0-----:R-:W-:Y:S01]  /*8400*/  @!P2 IMAD.WIDE R2, R19, 0x4, R4 ;  /* 0x000000041302a825 */ /* 0x001fe200078e0204 */
[----:B------:R-:W-:-:S03]  /*8410*/  ISETP.GE.AND P1, PT, R25, UR4, PT ;  /* 0x0000000419007c0c */ /* 0x000fc6000bf26270 */
[--C-:B-1----:R-:W-:Y:S01]  /*8420*/  @!P6 IMAD.WIDE R10, R13, 0x4, R4.reuse ;  /* 0x000000040d0ae825 */ /* 0x102fe200078e0204 */
[----:B------:R0:W-:Y:S03]  /*8430*/  @!P2 ST.E.64 desc[UR6][R2.64], R76 ;  /* 0x0000004c0200a985 */ /* 0x0001e6000c101b06 */
        /* <DEDUP_REMOVED lines=22> */
[--C-:B------:R-:W-:Y:S01]  /*85a0*/  @!P1 IMAD.WIDE R10, R11, 0x4, R4.reuse ;  /* 0x000000040b0a9825 */ /* 0x100fe200078e0204 */
[----:B------:R-:W-:Y:S01]  /*85b0*/  @!P4 LEA.HI R21, R21, R21, RZ, 0x1 ;  /* 0x000000151515c211 */ /* 0x000fe200078f08ff */
[----:B------:R0:W-:Y:S01]  /*85c0*/  @!P0 ST.E.64 desc[UR6][R2.64], R96 ;  /* 0x0000006002008985 */ /* 0x0001e2000c101b06 */
[----:B--2---:R-:W-:Y:S01]  /*85d0*/  @!P2 LOP3.LUT R13, R19, 0xfffffffe, RZ, 0xc0, !PT ;  /* 0xfffffffe130da812 */ /* 0x004fe200078ec0ff */
[----:B------:R-:W-:Y:S01]  /*85e0*/  VIADD R19, R0, 0xc8 ;  /* 0x000000c800137836 */ /* 0x000fe20000000000 */
[----:B---3--:R-:W-:Y:S01]  /*85f0*/  @!P3 LOP3.LUT R15, R20, 0xfffffffe, RZ, 0xc0, !PT ;  /* 0xfffffffe140fb812 */ /* 0x008fe200078ec0ff */
[----:B------:R1:W-:Y:S01]  /*8600*/  @!P1 ST.E.64 desc[UR6][R10.64], R100 ;  /* 0x000000640a009985 */ /* 0x0003e2000c101b06 */
[----:B------:R-:W-:Y:S01]  /*8610*/  @!P6 LEA.HI R23, R23, R23, RZ, 0x1 ;  /* 0x000000171717e211 */ /* 0x000fe200078f08ff */
[----:B------:R-:W-:Y:S01]  /*8620*/  @!P2 IMAD.WIDE R12, R13, 0x4, R4 ;  /* 0x000000040d0ca825 */ /* 0x000fe200078e0204 */
[----:B------:R-:W-:-:S02]  /*8630*/  @!P4 LOP3.LUT R21, R21, 0xfffffffe, RZ, 0xc0, !PT ;  /* 0xfffffffe1515c812 */ /* 0x000fc400078ec0ff */
[----:B----4-:R-:W-:Y:S01]  /*8640*/  @!P5 LOP3.LUT R17, R22, 0xfffffffe, RZ, 0xc0, !PT ;  /* 0xfffffffe1611d812 */ /* 0x010fe200078ec0ff */
[C---:B------:R-:W-:Y:S01]  /*8650*/  VIADD R20, R0.reuse, 0xd0 ;  /* 0x000000d000147836 */ /* 0x040fe20000000000 */
[----:B------:R-:W-:Y:S01]  /*8660*/  @!P6 LOP3.LUT R23, R23, 0xfffffffe, RZ, 0xc0, !PT ;  /* 0xfffffffe1717e812 */ /* 0x000fe200078ec0ff */
[----:B------:R2:W-:Y:S01]  /*8670*/  @!P2 ST.E.64 desc[UR6][R12.64], R104 ;  /* 0x000000680c00a985 */ /* 0x0005e2000c101b06 */
        /* <DEDUP_REMOVED lines=13> */
[C---:B--2---:R-:W-:Y:S01]  /*8750*/  VIADD R12, R0.reuse, 0xe8 ;  /* 0x000000e8000c7836 */ /* 0x044fe20000000000 */
[----:B------:R2:W-:Y:S01]  /*8760*/  @!P6 ST.E.64 desc[UR6][R16.64], R120 ;  /* 0x000000781000e985 */ /* 0x0005e2000c101b06 */
[C---:B------:R-:W-:Y:S01]  /*8770*/  VIADD R13, R0.reuse, 0xf0 ;  /* 0x000000f0000d7836 */ /* 0x040fe20000000000 */
[----:B------:R-:W-:Y:S01]  /*8780*/  @!P0 LEA.HI R19, R19, R19, RZ, 0x1 ;  /* 0x0000001313138211 */ /* 0x000fe200078f08ff */
[----:B0-----:R-:W-:Y:S01]  /*8790*/  VIADD R3, R0, 0xf8 ;  /* 0x000000f800037836 */ /* 0x001fe20000000000 */
[----:B------:R-:W-:Y:S02]  /*87a0*/  ISETP.GE.AND P4, PT, R12, UR4, PT ;  /* 0x000000040c007c0c */ /* 0x000fe4000bf86270 */
[----:B------:R-:W-:Y:S02]  /*87b0*/  ISETP.GE.AND P5, PT, R13, UR4, PT ;  /* 0x000000040d007c0c */ /* 0x000fe4000bfa6270 */
[----:B------:R-:W-:Y:S02]  /*87c0*/  ISETP.GE.AND P6, PT, R3, UR4, PT ;  /* 0x0000000403007c0c */ /* 0x000fe4000bfc6270 */
[----:B------:R-:W-:-:S02]  /*87d0*/  @!P1 LEA.HI R20, R20, R20, RZ, 0x1 ;  /* 0x0000001414149211 */ /* 0x000fc400078f08ff */
[----:B------:R-:W-:Y:S02]  /*87e0*/  @!P2 LEA.HI R21, R21, R21, RZ, 0x1 ;  /* 0x000000151515a211 */ /* 0x000fe400078f08ff */
[----:B------:R-:W-:Y:S02]  /*87f0*/  @!P3 LEA.HI R22, R22, R22, RZ, 0x1 ;  /* 0x000000161616b211 */ /* 0x000fe400078f08ff */
[----:B-1----:R-:W-:Y:S02]  /*8800*/  @!P1 LOP3.LUT R11, R20, 0xfffffffe, RZ, 0xc0, !PT ;  /* 0xfffffffe140b9812 */ /* 0x002fe400078ec0ff */
[----:B------:R-:W-:Y:S02]  /*8810*/  @!P4 LEA.HI R12, R12, R12, RZ, 0x1 ;  /* 0x0000000c0c0cc211 */ /* 0x000fe400078f08ff */
[----:B------:R-:W-:Y:S02]  /*8820*/  @!P5 LEA.HI R2, R13, R13, RZ, 0x1 ;  /* 0x0000000d0d02d211 */ /* 0x000fe400078f08ff */
[----:B------:R-:W-:-:S02]  /*8830*/  @!P6 LEA.HI R10, R3, R3, RZ, 0x1 ;  /* 0x00000003030ae211 */ /* 0x000fc400078f08ff */
[----:B------:R-:W-:Y:S02]  /*8840*/  @!P0 LOP3.LUT R3, R19, 0xfffffffe, RZ, 0xc0, !PT ;  /* 0xfffffffe13038812 */ /* 0x000fe400078ec0ff */
[----:B------:R-:W-:Y:S02]  /*8850*/  @!P2 LOP3.LUT R13, R21, 0xfffffffe, RZ, 0xc0, !PT ;  /* 0xfffffffe150da812 */ /* 0x000fe400078ec0ff */
[----:B---3--:R-:W-:Y:S02]  /*8860*/  @!P3 LOP3.LUT R15, R22, 0xfffffffe, RZ, 0xc0, !PT ;  /* 0xfffffffe160fb812 */ /* 0x008fe400078ec0ff */
[----:B--2---:R-:W-:Y:S01]  /*8870*/  @!P4 LOP3.LUT R17, R12, 0xfffffffe, RZ, 0xc0, !PT ;  /* 0xfffffffe0c11c812 */ /* 0x004fe200078ec0ff */
[--C-:B------:R-:W-:Y:S01]  /*8880*/  @!P2 IMAD.WIDE R12, R13, 0x4, R4.reuse ;  /* 0x000000040d0ca825 */ /* 0x100fe200078e0204 */
[----:B------:R-:W-:Y:S02]  /*8890*/  @!P5 LOP3.LUT R21, R2, 0xfffffffe, RZ, 0xc0, !PT ;  /* 0xfffffffe0215d812 */ /* 0x000fe400078ec0ff */
[----:B------:R-:W-:Y:S01]  /*88a0*/  @!P6 LOP3.LUT R19, R10, 0xfffffffe, RZ, 0xc0, !PT ;  /* 0xfffffffe0a13e812 */ /* 0x000fe200078ec0ff */
[----:B------:R-:W-:-:S04]  /*88b0*/  @!P0 IMAD.WIDE R2, R3, 0x4, R4 ;  /* 0x0000000403028825 */ /* 0x000fc800078e0204 */
[--C-:B------:R-:W-:Y:S01]  /*88c0*/  @!P1 IMAD.WIDE R10, R11, 0x4, R4.reuse ;  /* 0x000000040b0a9825 */ /* 0x100fe200078e0204 */
[----:B------:R0:W-:Y:S03]  /*88d0*/  @!P0 ST.E.64 desc[UR6][R2.64], R124 ;  /* 0x0000007c02008985 */ /* 0x0001e6000c101b06 */
        /* <DEDUP_REMOVED lines=9> */
[----:B------:R0:W-:Y:S02]  /*8970*/  @!P6 ST.E.64 desc[UR6][R4.64], R148 ;  /* 0x000000940400e985 */ /* 0x0001e4000c101b06 */
.L_x_199:
[----:B------:R-:W-:Y:S05]  /*8980*/  BSYNC B0 ;  /* 0x0000000000007941 */ /* 0x000fea0003800000 */
.L_x_198:
[----:B------:R-:W-:Y:S01]  /*8990*/  ISETP.GE.AND P0, PT, R9, R8, PT ;  /* 0x000000080900720c */ /* 0x000fe20003f06270 */
[----:B0--3--:R2:W3:Y:S04]  /*89a0*/  SHFL.IDX PT, R3, R7, 0x1, 0x1c1f ;  /* 0x003c1f0007037f89 */ /* 0x0094e800000e0000 */
[----:B------:R2:W0:Y:S08]  /*89b0*/  SHFL.IDX PT, R2, R6, 0x1, 0x1c1f ;  /* 0x003c1f0006027f89 */ /* 0x00043000000e0000 */
[----:B--2---:R-:W-:Y:S05]  /*89c0*/  @P0 BRA `(.L_x_173) ;  /* 0x0000005800ec0947 */ /* 0x004fea0003800000 */
[C---:B----4-:R-:W-:Y:S01]  /*89d0*/  VIADD R4, R0.reuse, 0x8 ;  /* 0x0000000800047836 */ /* 0x050fe20000000000 */
[----:B------:R-:W-:Y:S01]  /*89e0*/  ULDC UR4, c[0x0][0xbc8] ;  /* 0x0002f20000047ab9 */ /* 0x000fe20000000800 */
[C---:B-1----:R-:W-:Y:S01]  /*89f0*/  VIADD R5, R0.reuse, 0x10 ;  /* 0x0000001000057836 */ /* 0x042fe20000000000 */
        /* <DEDUP_REMOVED lines=9> */
[----:B------:R-:W-:Y:S01]  /*8a90*/  ULDC.64 UR6, c[0x0][0x208] ;  /* 0x0000820000067ab9 */ /* 0x000fe20000000a00 */
[C---:B------:R-:W-:Y:S01]  /*8aa0*/  IADD3 R14, R0.reuse, 0x38, RZ ;  /* 0x00000038000e7810 */ /* 0x040fe20007ffe0ff */
[----:B------:R-:W-:-:S02]  /*8ab0*/  VIADD R15, R0, 0x40 ;  /* 0x00000040000f7836 */ /* 0x000fc40000000000 */
[----:B------:R-:W-:Y:S02]  /*8ac0*/  VIADD R16, R0, 0x48 ;  /* 0x0000004800107836 */ /* 0x000fe40000000000 */
[----:B------:R-:W-:Y:S01]  /*8ad0*/  @!P1 LEA.HI R4, R4, R4, RZ, 0x1 ;  /* 0x0000000404049211 */ /* 0x000fe200078f08ff */
[C---:B------:R-:W-:Y:S01]  /*8ae0*/  VIADD R19, R0.reuse, 0x50 ;  /* 0x0000005000137836 */ /* 0x040fe20000000000 */
[----:B------:R-:W-:Y:S01]  /*8af0*/  @!P2 LEA.HI R5, R5, R5, RZ, 0x1 ;  /* 0x000000050505a211 */ /* 0x000fe200078f08ff */
[----:B------:R-:W-:Y:S01]  /*8b00*/  VIADD R20, R0, 0x58 ;  /* 0x0000005800147836 */ /* 0x000fe20000000000 */
[----:B------:R-:W-:Y:S01]  /*8b10*/  @!P1 LOP3.LUT R7, R4, 0xfffffffe, RZ, 0xc0, !PT ;  /* 0xfffffffe04079812 */ /* 0x000fe200078ec0ff */
[C---:B------:R-:W-:Y:S01]  /*8b20*/  VIADD R21, R0.reuse, 0x80 ;  /* 0x0000008000157836 */ /* 0x040fe20000000000 */
[----:B------:R-:W-:Y:S01]  /*8b30*/  @!P2 LOP3.LUT R9, R5, 0xfffffffe, RZ, 0xc0, !PT ;  /* 0xfffffffe0509a812 */ /* 0x000fe200078ec0ff */
[----:B0--3--:R-:W-:Y:S01]  /*8b40*/  @!P0 IMAD.WIDE R4, R0, 0x4, R2 ;  /* 0x0000000400048825 */ /* 0x009fe200078e0202 */
[----:B------:R-:W-:-:S02]  /*8b50*/  ISETP.GE.AND P3, PT, R15, UR4, PT ;  /* 0x000000040f007c0c */ /* 0x000fc4000bf66270 */
[----:B------:R-:W-:Y:S01]  /*8b60*/  ISETP.GE.AND P4, PT, R16, UR4, PT ;  /* 0x0000000410007c0c */ /* 0x000fe2000bf86270 */
[--C-:B------:R-:W-:Y:S01]  /*8b70*/  @!P1 IMAD.WIDE R6, R7, 0x4, R2.reuse ;  /* 0x0000000407069825 */ /* 0x100fe200078e0202 */
[----:B------:R0:W-:Y:S01]  /*8b80*/  @!P0 ST.E.64 desc[UR6][R4.64], R26 ;  /* 0x0000001a04008985 */ /* 0x0001e2000c101b06 */
[----:B------:R-:W-:Y:S02]  /*8b90*/  ISETP.GE.AND P0, PT, R12, UR4, PT ;  /* 0x000000040c007c0c */ /* 0x000fe4000bf06270 */
[----:B------:R-:W-:Y:S01]  /*8ba0*/  @!P2 IMAD.WIDE R8, R9, 0x4, R2 ;  /* 0x000000040908a825 */ /* 0x000fe200078e0202 */
[----:B------:R1:W-:Y:S01]  /*8bb0*/  @!P1 ST.E.64 desc[UR6][R6.64], R30 ;  /* 0x0000001e06009985 */ /* 0x0003e2000c101b06 */
[----:B------:R-:W-:Y:S02]  /*8bc0*/  ISETP.GE.AND P1, PT, R13, UR4, PT ;  /* 0x000000040d007c0c */ /* 0x000fe4000bf26270 */
[----:B------:R-:W-:Y:S01]  /*8bd0*/  @!P5 LEA.HI R10, R10, R10, RZ, 0x1 ;  /* 0x0000000a0a0ad211 */ /* 0x000fe200078f08ff */
[----:B------:R2:W-:Y:S01]  /*8be0*/  @!P2 ST.E.64 desc[UR6][R8.64], R34 ;  /* 0x000000220800a985 */ /* 0x0005e2000c101b06 */
[----:B------:R-:W-:-:S02]  /*8bf0*/  ISETP.GE.AND P2, PT, R14, UR4, PT ;  /* 0x000000040e007c0c */ /* 0x000fc4000bf46270 */
[----:B------:R-:W-:Y:S02]  /*8c00*/  @!P6 LEA.HI R11, R11, R11, RZ, 0x1 ;  /* 0x0000000b0b0be211 */ /* 0x000fe400078f08ff */
[----:B------:R-:W-:Y:S02]  /*8c10*/  @!P3 LEA.HI R15, R15, R15, RZ, 0x1 ;  /* 0x0000000f0f0fb211 */ /* 0x000fe400078f08ff */
[----:B0-----:R-:W-:Y:S02]  /*8c20*/  @!P5 LOP3.LUT R5, R10, 0xfffffffe, RZ, 0xc0, !PT ;  /* 0xfffffffe0a05d812 */ /* 0x001fe400078ec0ff */
[----:B------:R-:W-:Y:S02]  /*8c30*/  @!P0 LEA.HI R12, R12, R12, RZ, 0x1 ;  /* 0x0000000c0c0c8211 */ /* 0x000fe400078f08ff */
[----:B-1----:R-:W-:Y:S01]  /*8c40*/  @!P6 LOP3.LUT R7, R11, 0xfffffffe, RZ, 0xc0, !PT ;  /* 0xfffffffe0b07e812 */ /* 0x002fe200078ec0ff */
[----:B------:R-:W-:Y:S01]  /*8c50*/  @!P5 IMAD.WIDE R4, R5, 0x4, R2 ;  /* 0x000000040504d825 */ /* 0x000fe200078e0202 */
[----:B------:R-:W-:-:S02]  /*8c60*/  @!P1 LEA.HI R13, R13, R13, RZ, 0x1 ;  /* 0x0000000d0d0d9211 */ /* 0x000fc400078f08ff */
[----:B------:R-:W-:Y:S01]  /*8c70*/  @!P2 LEA.HI R14, R14, R14, RZ, 0x1 ;  /* 0x0000000e0e0ea211 */ /* 0x000fe200078f08ff */
[----:B------:R-:W-:Y:S01]  /*8c80*/  @!P6 IMAD.WIDE R6, R7, 0x4, R2 ;  /* 0x000000040706e825 */ /* 0x000fe200078e0202 */
[----:B------:R-:W-:Y:S01]  /*8c90*/  @!P4 LEA.HI R16, R16, R16, RZ, 0x1 ;  /* 0x000000101010c211 */ /* 0x000fe200078f08ff */
[----:B------:R0:W-:Y:S01]  /*8ca0*/  @!P5 ST.E.64 desc[UR6][R4.64], R38 ;  /* 0x000000260400d985 */ /* 0x0001e2000c101b06 */
[----:B--2---:R-:W-:Y:S02]  /*8cb0*/  @!P0 LOP3.LUT R9, R12, 0xfffffffe, RZ, 0xc0, !PT ;  /* 0xfffffffe0c098812 */ /* 0x004fe400078ec0ff */
[----:B------:R-:W-:Y:S01]  /*8cc0*/  @!P1 LOP3.LUT R13, R13, 0xfffffffe, RZ, 0xc0, !PT ;  /* 0xfffffffe0d0d9812 */ /* 0x000fe200078ec0ff */
[----:B------:R1:W-:Y:S01]  /*8cd0*/  @!P6 ST.E.64 desc[UR6][R6.64], R42 ;  /* 0x0000002a0600e985 */ /* 0x0003e2000c101b06 */
[----:B------:R-:W-:Y:S01]  /*8ce0*/  @!P2 LOP3.LUT R11, R14, 0xfffffffe, RZ, 0xc0, !PT ;  /* 0xfffffffe0e0ba812 */ /* 0x000fe200078ec0ff */
[----:B------:R-:W-:Y:S01]  /*8cf0*/  VIADD R14, R0, 0x60 ;  /* 0x00000060000e7836 */ /* 0x000fe20000000000 */
[----:B------:R-:W-:-:S02]  /*8d00*/  @!P3 LOP3.LUT R15, R15, 0xfffffffe, RZ, 0xc0, !PT ;  /* 0xfffffffe0f0fb812 */ /* 0x000fc400078ec0ff */
[----:B------:R-:W-:Y:S01]  /*8d10*/  @!P4 LOP3.LUT R17, R16, 0xfffffffe, RZ, 0xc0, !PT ;  /* 0xfffffffe1011c812 */ /* 0x000fe200078ec0ff */
[----:B------:R-:W-:Y:S01]  /*8d20*/  VIADD R16, R0, 0x70 ;  /* 0x0000007000107836 */ /* 0x000fe20000000000 */
[----:B------:R-:W-:Y:S02]  /*8d30*/  ISETP.GE.AND P5, PT, R19, UR4, PT ;  /* 0x0000000413007c0c */ /* 0x000fe4000bfa6270 */
[----:B------:R-:W-:Y:S01]  /*8d40*/  ISETP.GE.AND P6, PT, R20, UR4, PT ;  /* 0x0000000414007c0c */ /* 0x000fe2000bfc6270 */
        /* <DEDUP_REMOVED lines=19> */
[----:B0-----:R-:W-:Y:S01]  /*8e80*/  @!P5 LOP3.LUT R5, R19, 0xfffffffe, RZ, 0xc0, !PT ;  /* 0xfffffffe1305d812 */ /* 0x001fe200078ec0ff */
[----:B------:R-:W-:Y:S01]  /*8e90*/  VIADD R19, R0, 0x88 ;  /* 0x0000008800137836 */ /* 0x000fe20000000000 */
        /* <DEDUP_REMOVED lines=14> */
[C---:B------:R-:W-:Y:S01]  /*8f80*/  VIADD R16, R0.reuse, 0xa8 ;  /* 0x000000a800107836 */ /* 0x040fe20000000000 */
        /* <DEDUP_REMOVED lines=14> */
[----:B------:R-:W-:-:S02]  /*9070*/  @!P6 LEA.HI R19, R19, R19, RZ, 0x1 ;  /* 0x000000131313e211 */ /* 0x000fc400078f08ff */
[----:B------:R-:W-:Y:S01]  /*9080*/  @!P0 IMAD.WIDE R12, R13, 0x4, R2 ;  /* 0x000000040d0c8825 */ /* 0x000fe200078e0202 */
[----:B------:R-:W-:Y:S01]  /*9090*/  @!P1 ST.E.64 desc[UR6][R10.64], R86 ;  /* 0x000000560a009985 */ /* 0x000fe2000c101b06 */
[----:B------:R-:W-:Y:S02]  /*90a0*/  @!P5 LEA.HI R20, R20, R20, RZ, 0x1 ;  /* 0x000000141414d211 */ /* 0x000fe400078f08ff */
[----:B------:R-:W-:Y:S01]  /*90b0*/  VIADD R15, R0, 0xa0 ;  /* 0x000000a0000f7836 */ /* 0x000fe20000000000 */
[----:B------:R-:W-:Y:S01]  /*90c0*/  @!P0 ST.E.64 desc[UR6][R12.64], R90 ;  /* 0x0000005a0c008985 */ /* 0x000fe2000c101b06 */
[----:B------:R-:W-:Y:S01]  /*90d0*/  ISETP.GE.AND P0, PT, R14, UR4, PT ;  /* 0x000000040e007c0c */ /* 0x000fe2000bf06270 */
[C---:B------:R-:W-:Y:S01]  /*90e0*/  VIADD R17, R0.reuse, 0xb0 ;  /* 0x000000b000117836 */ /* 0x040fe20000000000 */
[----:B0-----:R-:W-:Y:S01]  /*90f0*/  @!P6 LOP3.LUT R5, R19, 0xfffffffe, RZ, 0xc0, !PT ;  /* 0xfffffffe1305e812 */ /* 0x001fe200078ec0ff */
[----:B------:R-:W-:Y:S01]  /*9100*/  VIADD R19, R0, 0xc0 ;  /* 0x000000c000137836 */ /* 0x000fe20000000000 */
[----:B------:R-:W-:-:S02]  /*9110*/  ISETP.GE.AND P4, PT, R15, UR4, PT ;  /* 0x000000040f007c0c */ /* 0x000fc4000bf86270 */
[----:B------:R-:W-:Y:S01]  /*9120*/  ISETP.GE.AND P2, PT, R17, UR4, PT ;  /* 0x0000000411007c0c */ /* 0x000fe2000bf46270 */
[--C-:B------:R-:W-:Y:S01]  /*9130*/  @!P6 IMAD.WIDE R4, R5, 0x4, R2.reuse ;  /* 0x000000040504e825 */ /* 0x100fe200078e0202 */
[----:B------:R-:W-:Y:S02]  /*9140*/  ISETP.GE.AND P1, PT, R21, UR4, PT ;  /* 0x0000000415007c0c */ /* 0x000fe4000bf26270 */
[----:B-1----:R-:W-:Y:S01]  /*9150*/  @!P5 LOP3.LUT R7, R20, 0xfffffffe, RZ, 0xc0, !PT ;  /* 0xfffffffe1407d812 */ /* 0x002fe200078ec0ff */
[----:B------:R-:W-:Y:S01]  /*9160*/  VIADD R20, R0, 0xc8 ;  /* 0x000000c800147836 */ /* 0x000fe20000000000 */
[----:B------:R0:W-:Y:S01]  /*9170*/  @!P6 ST.E.64 desc[UR6][R4.64], R94 ;  /* 0x0000005e0400e985 */ /* 0x0001e2000c101b06 */
[----:B------:R-:W-:Y:S02]  /*9180*/  @!P0 LEA.HI R14, R14, R14, RZ, 0x1 ;  /* 0x0000000e0e0e8211 */ /* 0x000fe400078f08ff */
[----:B------:R-:W-:Y:S01]  /*9190*/  @!P5 IMAD.WIDE R6, R7, 0x4, R2 ;  /* 0x000000040706d825 */ /* 0x000fe200078e0202 */
[----:B------:R-:W-:-:S02]  /*91a0*/  @!P3 LEA.HI R16, R16, R16, RZ, 0x1 ;  /* 0x000000101010b211 */ /* 0x000fc400078f08ff */
[----:B--2---:R-:W-:Y:S01]  /*91b0*/  @!P0 LOP3.LUT R9, R14, 0xfffffffe, RZ, 0xc0, !PT ;  /* 0xfffffffe0e098812 */ /* 0x004fe200078ec0ff */
[----:B------:R-:W-:Y:S01]  /*91c0*/  VIADD R14, R0, 0xd0 ;  /* 0x000000d0000e7836 */ /* 0x000fe20000000000 */
[----:B------:R-:W-:Y:S01]  /*91d0*/  @!P4 LEA.HI R15, R15, R15, RZ, 0x1 ;  /* 0x0000000f0f0fc211 */ /* 0x000fe200078f08ff */
[----:B------:R1:W-:Y:S01]  /*91e0*/  @!P5 ST.E.64 desc[UR6][R6.64], R98 ;  /* 0x000000620600d985 */ /* 0x0003e2000c101b06 */
[----:B------:R-:W-:Y:S02]  /*91f0*/  ISETP.GE.AND P5, PT, R19, UR4, PT ;  /* 0x0000000413007c0c */ /* 0x000fe4000bfa6270 */
[----:B------:R-:W-:Y:S01]  /*9200*/  @!P2 LEA.HI R17, R17, R17, RZ, 0x1 ;  /* 0x000000111111a211 */ /* 0x000fe200078f08ff */
[----:B0-----:R-:W-:Y:S01]  /*9210*/  @!P0 IMAD.WIDE R4, R9, 0x4, R2 ;  /* 0x0000000409048825 */ /* 0x001fe200078e0202 */
[----:B------:R-:W-:Y:S02]  /*9220*/  @!P1 LEA.HI R21, R21, R21, RZ, 0x1 ;  /* 0x0000001515159211 */ /* 0x000fe400078f08ff */
[----:B------:R-:W-:-:S02]  /*9230*/  @!P4 LOP3.LUT R15, R15, 0xfffffffe, RZ, 0xc0, !PT ;  /* 0xfffffffe0f0fc812 */ /* 0x000fc400078ec0ff */
[----:B------:R-:W-:Y:S01]  /*9240*/  @!P3 LOP3.LUT R11, R16, 0xfffffffe, RZ, 0xc0, !PT ;  /* 0xfffffffe100bb812 */ /* 0x000fe200078ec0ff */
[----:B------:R0:W-:Y:S01]  /*9250*/  @!P0 ST.E.64 desc[UR6][R4.64], R102 ;  /* 0x0000006604008985 */ /* 0x0001e2000c101b06 */
[----:B------:R-:W-:Y:S01]  /*9260*/  @!P2 LOP3.LUT R17, R17, 0xfffffffe, RZ, 0xc0, !PT ;  /* 0xfffffffe1111a812 */ /* 0x000fe200078ec0ff */
[----:B------:R-:W-:Y:S01]  /*9270*/  VIADD R16, R0, 0xe0 ;  /* 0x000000e000107836 */ /* 0x000fe20000000000 */
[----:B------:R-:W-:Y:S01]  /*9280*/  ISETP.GE.AND P6, PT, R20, UR4, PT ;  /* 0x0000000414007c0c */ /* 0x000fe2000bfc6270 */
[--C-:B-1----:R-:W-:Y:S01]  /*9290*/  @!P4 IMAD.WIDE R6, R15, 0x4, R2.reuse ;  /* 0x000000040f06c825 */ /* 0x102fe200078e0202 */
[----:B------:R-:W-:Y:S02]  /*92a0*/  @!P1 LOP3.LUT R13, R21, 0xfffffffe, RZ, 0xc0, !PT ;  /* 0xfffffffe150d9812 */ /* 0x000fe400078ec0ff */
[----:B------:R-:W-:Y:S01]  /*92b0*/  ISETP.GE.AND P0, PT, R14, UR4, PT ;  /* 0x000000040e007c0c */ /* 0x000fe2000bf06270 */
[----:B------:R-:W-:Y:S01]  /*92c0*/  @!P3 IMAD.WIDE R8, R11, 0x4, R2 ;  /* 0x000000040b08b825 */ /* 0x000fe200078e0202 */
[----:B------:R1:W-:Y:S01]  /*92d0*/  @!P4 ST.E.64 desc[UR6][R6.64], R106 ;  /* 0x0000006a0600c985 */ /* 0x0003e2000c101b06 */
[----:B------:R-:W-:-:S02]  /*92e0*/  @!P5 LEA.HI R19, R19, R19, RZ, 0x1 ;  /* 0x000000131313d211 */ /* 0x000fc400078f08ff */
[--C-:B------:R-:W-:Y:S01]  /*92f0*/  @!P2 IMAD.WIDE R10, R17, 0x4, R2.reuse ;  /* 0x00000004110aa825 */ /* 0x100fe200078e0202 */
[----:B------:R2:W-:Y:S01]  /*9300*/  @!P3 ST.E.64 desc[UR6][R8.64], R110 ;  /* 0x0000006e0800b985 */ /* 0x0005e2000c101b06 */
[----:B------:R-:W-:Y:S02]  /*9310*/  IADD3 R17, R0, 0xe8, RZ ;  /* 0x000000e800117810 */ /* 0x000fe40007ffe0ff */
[----:B------:R-:W-:Y:S01]  /*9320*/  @!P1 IMAD.WIDE R12, R13, 0x4, R2 ;  /* 0x000000040d0c9825 */ /* 0x000fe200078e0202 */
[----:B------:R-:W-:Y:S01]  /*9330*/  @!P2 ST.E.64 desc[UR6][R10.64], R114 ;  /* 0x000000720a00a985 */ /* 0x000fe2000c101b06 */
[----:B------:R-:W-:Y:S02]  /*9340*/  ISETP.GE.AND P2, PT, R16, UR4, PT ;  /* 0x0000000410007c0c */ /* 0x000fe4000bf46270 */
[C---:B------:R-:W-:Y:S01]  /*9350*/  VIADD R15, R0.reuse, 0xd8 ;  /* 0x000000d8000f7836 */ /* 0x040fe20000000000 */
[----:B------:R-:W-:Y:S01]  /*9360*/  @!P1 ST.E.64 desc[UR6][R12.64], R118 ;  /* 0x000000760c009985 */ /* 0x000fe2000c101b06 */
[C---:B------:R-:W-:Y:S01]  /*9370*/  VIADD R21, R0.reuse, 0xf0 ;  /* 0x000000f000157836 */ /* 0x040fe20000000000 */
[----:B0-----:R-:W-:Y:S01]  /*9380*/  @!P5 LOP3.LUT R5, R19, 0xfffffffe, RZ, 0xc0, !PT ;  /* 0xfffffffe1305d812 */ /* 0x001fe200078ec0ff */
[----:B------:R-:W-:Y:S01]  /*9390*/  VIADD R0, R0, 0xf8 ;  /* 0x000000f800007836 */ /* 0x000fe20000000000 */
[----:B------:R-:W-:-:S02]  /*93a0*/  ISETP.GE.AND P1, PT, R15, UR4, PT ;  /* 0x000000040f007c0c */ /* 0x000fc4000bf26270 */
[----:B------:R-:W-:Y:S01]  /*93b0*/  @!P6 LEA.HI R20, R20, R20, RZ, 0x1 ;  /* 0x000000141414e211 */ /* 0x000fe200078f08ff */
[----:B------:R-:W-:Y:S01]  /*93c0*/  @!P5 IMAD.WIDE R4, R5, 0x4, R2 ;  /* 0x000000040504d825 */ /* 0x000fe200078e0202 */
[----:B------:R-:W-:Y:S02]  /*93d0*/  ISETP.GE.AND P3, PT, R17, UR4, PT ;  /* 0x0000000411007c0c */ /* 0x000fe4000bf66270 */
[----:B------:R-:W-:Y:S02]  /*93e0*/  ISETP.GE.AND P4, PT, R21, UR4, PT ;  /* 0x0000000415007c0c */ /* 0x000fe4000bf86270 */
[----:B------:R-:W-:Y:S01]  /*93f0*/  @!P0 LEA.HI R14, R14, R14, RZ, 0x1 ;  /* 0x0000000e0e0e8211 */ /* 0x000fe200078f08ff */
[----:B------:R0:W-:Y:S01]  /*9400*/  @!P5 ST.E.64 desc[UR6][R4.64], R122 ;  /* 0x0000007a0400d985 */ /* 0x0001e2000c101b06 */
[----:B-1----:R-:W-:Y:S02]  /*9410*/  @!P6 LOP3.LUT R7, R20, 0xfffffffe, RZ, 0xc0, !PT ;  /* 0xfffffffe1407e812 */ /* 0x002fe400078ec0ff */
[----:B--2---:R-:W-:-:S02]  /*9420*/  @!P0 LOP3.LUT R9, R14, 0xfffffffe, RZ, 0xc0, !PT ;  /* 0xfffffffe0e098812 */ /* 0x004fc400078ec0ff */
[----:B------:R-:W-:Y:S01]  /*9430*/  @!P1 LEA.HI R15, R15, R15, RZ, 0x1 ;  /* 0x0000000f0f0f9211 */ /* 0x000fe200078f08ff */
[--C-:B------:R-:W-:Y:S01]  /*9440*/  @!P6 IMAD.WIDE R6, R7, 0x4, R2.reuse ;  /* 0x000000040706e825 */ /* 0x100fe200078e0202 */
[----:B------:R-:W-:Y:S02]  /*9450*/  @!P2 LEA.HI R16, R16, R16, RZ, 0x1 ;  /* 0x000000101010a211 */ /* 0x000fe400078f08ff */
[----:B------:R-:W-:Y:S02]  /*9460*/  @!P3 LEA.HI R17, R17, R17, RZ, 0x1 ;  /* 0x000000111111b211 */ /* 0x000fe400078f08ff */
[----:B------:R1:W-:Y:S01]  /*9470*/  @!P6 ST.E.64 desc[UR6][R6.64], R126 ;  /* 0x0000007e0600e985 */ /* 0x0003e2000c101b06 */
[----:B------:R-:W-:Y:S01]  /*9480*/  @!P4 LEA.HI R21, R21, R21, RZ, 0x1 ;  /* 0x000000151515c211 */ /* 0x000fe200078f08ff */
[----:B0-----:R-:W-:Y:S01]  /*9490*/  @!P0 IMAD.WIDE R4, R9, 0x4, R2 ;  /* 0x0000000409048825 */ /* 0x001fe200078e0202 */
[----:B------:R-:W-:Y:S02]  /*94a0*/  @!P1 LOP3.LUT R15, R15, 0xfffffffe, RZ, 0xc0, !PT ;  /* 0xfffffffe0f0f9812 */ /* 0x000fe400078ec0ff */
[----:B------:R-:W-:-:S02]  /*94b0*/  @!P2 LOP3.LUT R11, R16, 0xfffffffe, RZ, 0xc0, !PT ;  /* 0xfffffffe100ba812 */ /* 0x000fc400078ec0ff */
[----:B------:R2:W-:Y:S01]  /*94c0*/  @!P0 ST.E.64 desc[UR6][R4.64], R130 ;  /* 0x0000008204008985 */ /* 0x0005e2000c101b06 */
[----:B------:R-:W-:Y:S02]  /*94d0*/  ISETP.GE.AND P0, PT, R0, UR4, PT ;  /* 0x0000000400007c0c */ /* 0x000fe4000bf06270 */
[----:B------:R-:W-:Y:S01]  /*94e0*/  @!P3 LOP3.LUT R17, R17, 0xfffffffe, RZ, 0xc0, !PT ;  /* 0xfffffffe1111b812 */ /* 0x000fe200078ec0ff */
[----:B------:R-:W-:Y:S01]  /*94f0*/  @!P2 IMAD.WIDE R8, R11, 0x4, R2 ;  /* 0x000000040b08a825 */ /* 0x000fe200078e0202 */
[----:B------:R-:W-:-:S03]  /*9500*/  @!P4 LOP3.LUT R13, R21, 0xfffffffe, RZ, 0xc0, !PT ;  /* 0xfffffffe150dc812 */ /* 0x000fc600078ec0ff */
[----:B-1----:R-:W-:-:S04]  /*9510*/  @!P1 IMAD.WIDE R6, R15, 0x4, R2 ;  /* 0x000000040f069825 */ /* 0x002fc800078e0202 */
[--C-:B------:R-:W-:Y:S01]  /*9520*/  @!P3 IMAD.WIDE R10, R17, 0x4, R2.reuse ;  /* 0x00000004110ab825 */ /* 0x100fe200078e0202 */
[----:B------:R2:W-:Y:S03]  /*9530*/  @!P1 ST.E.64 desc[UR6][R6.64], R134 ;  /* 0x0000008606009985 */ /* 0x0005e6000c101b06 */
[----:B------:R-:W-:Y:S01]  /*9540*/  @!P4 IMAD.WIDE R12, R13, 0x4, R2 ;  /* 0x000000040d0cc825 */ /* 0x000fe200078e0202 */
[----:B------:R2:W-:Y:S04]  /*9550*/  @!P2 ST.E.64 desc[UR6][R8.64], R138 ;  /* 0x0000008a0800a985 */ /* 0x0005e8000c101b06 */
[----:B------:R2:W-:Y:S04]  /*9560*/  @!P3 ST.E.64 desc[UR6][R10.64], R142 ;  /* 0x0000008e0a00b985 */ /* 0x0005e8000c101b06 */
[----:B------:R2:W-:Y:S01]  /*9570*/  @!P4 ST.E.64 desc[UR6][R12.64], R146 ;  /* 0x000000920c00c985 */ /* 0x0005e2000c101b06 */
[----:B------:R-:W-:Y:S05]  /*9580*/  @P0 BRA `(.L_x_173) ;  /* 0x0000004c00fc0947 */ /* 0x000fea0003800000 */
[----:B------:R-:W-:Y:S01]  /*9590*/  LEA.HI R0, R0, R0, RZ, 0x1 ;  /* 0x0000000000007211 */ /* 0x000fe200078f08ff */
[----:B------:R-:W-:-:S03]  /*95a0*/  ULDC.64 UR4, c[0x0][0x208] ;  /* 0x0000820000047ab9 */ /* 0x000fc60000000a00 */
[----:B--2---:R-:W-:-:S05]  /*95b0*/  LOP3.LUT R5, R0, 0xfffffffe, RZ, 0xc0, !PT ;  /* 0xfffffffe00057812 */ /* 0x004fca00078ec0ff */
[----:B------:R-:W-:-:S05]  /*95c0*/  IMAD.WIDE R2, R5, 0x4, R2 ;  /* 0x0000000405027825 */ /* 0x000fca00078e0202 */
[----:B------:R0:W-:Y:S01]  /*95d0*/  ST.E.64 desc[UR4][R2.64], R150 ;  /* 0x0000009602007985 */ /* 0x0001e2000c101b04 */
[----:B------:R-:W-:Y:S05]  /*95e0*/  BRA `(.L_x_173) ;  /* 0x0000004c00e47947 */ /* 0x000fea0003800000 */
.L_x_197:
[----:B------:R-:W0:Y:S02]  /*95f0*/  S2R R0, SR_TID.X ;  /* 0x0000000000007919 */ /* 0x000e240000002100 */
[----:B0-----:R-:W-:-:S05]  /*9600*/  VIADD R2, R0, 0xffffff80 ;  /* 0xffffff8000027836 */ /* 0x001fca0000000000 */
[----:B------:R-:W-:-:S13]  /*9610*/  ISETP.GT.AND P0, PT, R2, 0x7f, PT ;  /* 0x0000007f0200780c */ /* 0x000fda0003f04270 */
[----:B------:R-:W-:Y:S05]  /*9620*/  @P0 BRA `(.L_x_173) ;  /* 0x0000004c00d40947 */ /* 0x000fea0003800000 */
[----:B------:R-:W0:Y:S01]  /*9630*/  S2R R3, SR_CTAID.X ;  /* 0x0000000000037919 */ /* 0x000e220000002500 */
[----:B------:R-:W2:Y:S01]  /*9640*/  LDC R6, c[0x0][0xce8] ;  /* 0x00033a00ff067b82 */ /* 0x000ea20000000800 */
[----:B------:R-:W-:Y:S01]  /*9650*/  ULDC UR4, c[0x0][0xb88] ;  /* 0x0002e20000047ab9 */ /* 0x000fe20000000800 */
[----:B0-----:R-:W-:Y:S02]  /*9660*/  IMAD R0, R3, 0x80, R0 ;  /* 0x0000008003007824 */ /* 0x001fe400078e0200 */
[----:B--2---:R-:W-:Y:S02]  /*9670*/  IMAD R3, R6, UR4, RZ ;  /* 0x0000000406037c24 */ /* 0x004fe4000f8e02ff */
[----:B------:R-:W-:-:S05]  /*9680*/  VIADD R0, R0, 0xffffff80 ;  /* 0xffffff8000007836 */ /* 0x000fca0000000000 */
[----:B------:R-:W-:-:S13]  /*9690*/  ISETP.GE.AND P0, PT, R0, R3, PT ;  /* 0x000000030000720c */ /* 0x000fda0003f06270 */
[----:B------:R-:W-:Y:S05]  /*96a0*/  @P0 BRA `(.L_x_173) ;  /* 0x0000004c00b40947 */ /* 0x000fea0003800000 */
[----:B------:R-:W-:Y:S01]  /*96b0*/  ISETP.NE.AND P0, PT, R6, 0x1, PT ;  /* 0x000000010600780c */ /* 0x000fe20003f05270 */
[----:B------:R-:W0:Y:S01]  /*96c0*/  S2UR UR7, SR_CTAID.Z ;  /* 0x00000000000779c3 */ /* 0x000e220000002700 */
[----:B------:R-:W-:Y:S01]  /*96d0*/  R2UR UR11, R18 ;  /* 0x00000000120b72ca */ /* 0x000fe200000e0000 */
[----:B------:R-:W-:Y:S01]  /*96e0*/  ULDC.64 UR8, c[0x0][0xcd0] ;  /* 0x0003340000087ab9 */ /* 0x000fe20000000a00 */
[----:B------:R-:W-:Y:S01]  /*96f0*/  IMAD.MOV.U32 R5, RZ, RZ, R0 ;  /* 0x000000ffff057224 */ /* 0x000fe200078e0000 */
[----:B------:R-:W-:-:S04]  /*9700*/  ULDC.64 UR12, c[0x0][0x208] ;  /* 0x00008200000c7ab9 */ /* 0x000fc80000000a00 */
[----:B------:R-:W2:Y:S06]  /*9710*/  LDC.64 R10, c[0x0][0xcd8] ;  /* 0x00033600ff0a7b82 */ /* 0x000eac0000000a00 */
[----:B------:R-:W-:Y:S02]  /*9720*/  USHF.R.S32.HI UR6, URZ, 0x1f, UR11 ;  /* 0x0000001f3f067899 */ /* 0x000fe4000801140b */
[----:B------:R-:W3:Y:S01]  /*9730*/  @P0 LDC R7, c[0x0][0xcec] ;  /* 0x00033b00ff070b82 */ /* 0x000ee20000000800 */
[----:B------:R-:W-:Y:S02]  /*9740*/  UIMAD.WIDE.U32 UR4, UR11, UR8, URZ ;  /* 0x000000080b0472a5 */ /* 0x000fe4000f8e003f */
[----:B------:R-:W-:-:S04]  /*9750*/  UIMAD UR6, UR6, UR8, URZ ;  /* 0x00000008060672a4 */ /* 0x000fc8000f8e023f */
[----:B------:R-:W-:Y:S01]  /*9760*/  UIMAD UR6, UR11, UR9, UR6 ;  /* 0x000000090b0672a4 */ /* 0x000fe2000f8e0206 */
[----:B------:R-:W4:Y:S01]  /*9770*/  @P0 LDC R9, c[0x0][0xcf0] ;  /* 0x00033c00ff090b82 */ /* 0x000f220000000800 */
[----:B0-----:R-:W-:Y:S01]  /*9780*/  USHF.R.S32.HI UR8, URZ, 0x1f, UR7 ;  /* 0x0000001f3f087899 */ /* 0x001fe20008011407 */
[----:B------:R-:W-:Y:S01]  /*9790*/  IMAD.U32 R3, RZ, RZ, UR5 ;  /* 0x00000005ff037e24 */ /* 0x000fe2000f8e00ff */
[----:B------:R-:W-:Y:S01]  /*97a0*/  UIADD3 UR6, UR5, UR6, URZ ;  /* 0x0000000605067290 */ /* 0x000fe2000fffe03f */
[----:B------:R-:W-:Y:S02]  /*97b0*/  IMAD.U32 R2, RZ, RZ, UR4 ;  /* 0x00000004ff027e24 */ /* 0x000fe4000f8e00ff */
[----:B------:R-:W-:Y:S02]  /*97c0*/  ULDC.64 UR4, c[0x0][0xce0] ;  /* 0x0003380000047ab9 */ /* 0x000fe40000000a00 */
[----:B------:R-:W0:Y:S01]  /*97d0*/  S2UR UR10, SR_CTAID.Y ;  /* 0x00000000000a79c3 */ /* 0x000e220000002600 */
[----:B------:R-:W-:-:S02]  /*97e0*/  IMAD.U32 R3, RZ, RZ, UR6 ;  /* 0x00000006ff037e24 */ /* 0x000fc4000f8e00ff */
[C---:B--2---:R-:W-:Y:S02]  /*97f0*/  IMAD R12, R10.reuse, UR8, RZ ;  /* 0x000000080a0c7c24 */ /* 0x044fe4000f8e02ff */
[----:B------:R-:W-:-:S03]  /*9800*/  IMAD.WIDE.U32 R2, R10, UR7, R2 ;  /* 0x000000070a027c25 */ /* 0x000fc6000f8e0002 */
[----:B------:R-:W0:Y:S01]  /*9810*/  LDC R8, c[0x0][0xd50] ;  /* 0x00035400ff087b82 */ /* 0x000e220000000800 */
[----:B---3--:R-:W-:-:S04]  /*9820*/  @P0 IMAD.HI.U32 R4, R0, R7, RZ ;  /* 0x0000000700040227 */ /* 0x008fc800078e00ff */
[----:B------:R-:W-:Y:S02]  /*9830*/  IMAD R7, RZ, RZ, -UR11 ;  /* 0x8000000bff077e24 */ /* 0x000fe4000f8e02ff */
[----:B------:R-:W-:Y:S01]  /*9840*/  IMAD R11, R11, UR7, R12 ;  /* 0x000000070b0b7c24 */ /* 0x000fe2000f8e020c */
[----:B----4-:R-:W-:-:S03]  /*9850*/  @P0 SHF.R.U32.HI R5, RZ, R9, R4 ;  /* 0x00000009ff050219 */ /* 0x010fc60000011604 */
[----:B------:R-:W-:Y:S02]  /*9860*/  IMAD.IADD R3, R11, 0x1, R3 ;  /* 0x000000010b037824 */ /* 0x000fe400078e0203 */
[----:B0-----:R-:W-:Y:S01]  /*9870*/  IMAD R9, R8, R7, UR10 ;  /* 0x0000000a08097e24 */ /* 0x001fe2000f8e0207 */
[----:B------:R-:W-:-:S03]  /*9880*/  IADD3 R7, -R5, RZ, RZ ;  /* 0x000000ff05077210 */ /* 0x000fc60007ffe1ff */
        /* <DEDUP_REMOVED lines=13> */
[----:B------:R-:W-:-:S03]  /*9960*/  ULDC.64 UR4, c[0x0][0xca8] ;  /* 0x00032a0000047ab9 */ /* 0x000fc60000000a00 */
[----:B------:R-:W-:Y:S01]  /*9970*/  IMAD.IADD R3, R3, 0x1, R5 ;  /* 0x0000000103037824 */ /* 0x000fe200078e0205 */
[----:B------:R-:W-:-:S04]  /*9980*/  LEA R4, P0, R2, UR4, 0x2 ;  /* 0x0000000402047c11 */ /* 0x000fc8000f8010ff */
[----:B------:R-:W-:Y:S01]  /*9990*/  LEA.HI.X R5, R2, UR5, R3, 0x2, P0 ;  /* 0x0000000502057c11 */ /* 0x000fe200080f1403 */
[----:B------:R-:W-:-:S05]  /*99a0*/  IMAD.MOV.U32 R3, RZ, RZ, -0x800000 ;  /* 0xff800000ff037424 */ /* 0x000fca00078e00ff */
[----:B------:R0:W-:Y:S01]  /*99b0*/  STG.E desc[UR12][R4.64], R3 ;  /* 0x0000000304007986 */ /* 0x0001e2000c10190c */
[----:B------:R-:W-:Y:S05]  /*99c0*/  BRA `(.L_x_173) ;  /* 0x0000004800ec7947 */ /* 0x000fea0003800000 */
.L_x_171:
[----:B------:R-:W-:-:S08]  /*99d0*/  NOP ;  /* 0x0000000000007918 */ /* 0x000fd00000000000 */
[----:B0-----:R-:W0:-:S00]  /*99e0*/  USETMAXREG.DEALLOC.CTAPOOL 0x18 ;  /* 0x00000018000079c8 */ /* 0x001e0000080e0500 */
[----:B0-----:R-:W-:-:S06]  /*99f0*/  LOP3.LUT R0, R0, 0x3, RZ, 0xc0, !PT ;  /* 0x0000000300007812 */ /* 0x001fcc00078ec0ff */
[----:B------:R-:W0:Y:S01]  /*9a00*/  S2UR UR6, SR_CTAID.Y ;  /* 0x00000000000679c3 */ /* 0x000e220000002600 */
[----:B------:R-:W1:Y:S07]  /*9a10*/  SHFL.IDX PT, R0, R0, RZ, 0x1f ;  /* 0x00001fff00007589 */ /* 0x000e6e00000e0000 */
[----:B------:R-:W2:Y:S01]  /*9a20*/  S2UR UR45, SR_CTAID.Z ;  /* 0x00000000002d79c3 */ /* 0x000ea20000002700 */
[----:B-1----:R-:W-:-:S13]  /*9a30*/  ISETP.NE.AND P0, PT, R0, RZ, PT ;  /* 0x000000ff0000720c */ /* 0x002fda0003f05270 */
[----:B0-2---:R-:W-:Y:S05]  /*9a40*/  @!P0 BRA `(.L_x_200) ;  /* 0x0000000000288947 */ /* 0x005fea0003800000 */
        /* <DEDUP_REMOVED lines=10> */
.L_x_200:
[----:B------:R-:W-:Y:S01]  /*9af0*/  ULDC UR7, c[0x0][0xd50] ;  /* 0x0003540000077ab9 */ /* 0x000fe20000000800 */
[----:B------:R-:W-:Y:S01]  /*9b00*/  UMOV UR36, UR6 ;  /* 0x0000000600247c82 */ /* 0x000fe20008000000 */
[----:B------:R-:W-:-:S11]  /*9b10*/  UISETP.NE.AND UP0, UPT, UR7, 0x1, UPT ;  /* 0x000000010700788c */ /* 0x000fd6000bf05270 */
[----:B------:R-:W-:Y:S01]  /*9b20*/  @UP0 ULDC UR4, c[0x0][0xd54] ;  /* 0x0003550000040ab9 */ /* 0x000fe20000000800 */
[----:B------:R-:W-:Y:S01]  /*9b30*/  @UP0 ULDC UR8, c[0x0][0xd58] ;  /* 0x0003560000080ab9 */ /* 0x000fe20000000800 */
[----:B------:R-:W-:-:S04]  /*9b40*/  UIMAD.WIDE.U32 UR4, UR6, UR4, URZ ;  /* 0x00000004060472a5 */ /* 0x000fc8000f8e003f */
[----:B------:R-:W-:-:S12]  /*9b50*/  @UP0 USHF.R.U32.HI UR36, URZ, UR8, UR5 ;  /* 0x000000083f240299 */ /* 0x000fd80008011605 */
.L_x_201:
[----:B------:R-:W-:Y:S01]  /*9b60*/  ISETP.LE.AND P0, PT, RZ, UR45, PT ;  /* 0x0000002dff007c0c */ /* 0x000fe2000bf03270 */
        /* <DEDUP_REMOVED lines=37> */
[----:B------:R-:W-:-:S02]  /*9dc0*/  IABS R2, R4 ;  /* 0x0000000400027213 */ /* 0x000fc40000000000 */
[----:B------:R-:W-:Y:S02]  /*9dd0*/  MOV R4, R5 ;  /* 0x0000000500047202 */ /* 0x000fe40000000f00 */
        /* <DEDUP_REMOVED lines=19> */
.L_x_203:
[----:B------:R-:W-:Y:S01]  /*9f10*/  UIMAD UR39, UR44, UR42, URZ ;  /* 0x0000002a2c2772a4 */ /* 0x000fe2000f8e023f */
[----:B------:R-:W-:Y:S02]  /*9f20*/  IMAD.U32 R2, RZ, RZ, UR41 ;  /* 0x00000029ff027e24 */ /* 0x000fe4000f8e00ff */
[----:B------:R-:W-:Y:S02]  /*9f30*/  IMAD.MOV.U32 R6, RZ, RZ, RZ ;  /* 0x000000ffff067224 */ /* 0x000fe400078e00ff */
[----:B------:R-:W-:Y:S02]  /*9f40*/  IMAD.MOV.U32 R7, RZ, RZ, 0x1 ;  /* 0x00000001ff077424 */ /* 0x000fe400078e00ff */
[----:B------:R-:W-:-:S05]  /*9f50*/  IMAD.U32 R3, RZ, RZ, UR39 ;  /* 0x00000027ff037e24 */ /* 0x000fca000f8e00ff */
[----:B------:R-:W-:-:S04]  /*9f60*/  VIADDMNMX R2, R3, UR42, R2, PT ;  /* 0x0000002a03027c46 */ /* 0x000fc8000b800102 */
[----:B------:R-:W-:-:S13]  /*9f70*/  R2UR UR40, R2 ;  /* 0x00000000022872ca */ /* 0x000fda00000e0000 */
[----:B------:R-:W-:-:S06]  /*9f80*/  UISETP.GT.AND UP0, UPT, UR40, UR39, UPT ;  /* 0x000000272800728c */ /* 0x000fcc000bf04270 */
[----:B------:R-:W-:-:S13]  /*9f90*/  PLOP3.LUT P0, PT, PT, PT, UP0, 0x80, 0x0 ;  /* 0x000000000000781c */ /* 0x000fda0003f0f008 */
[----:B------:R-:W-:Y:S05]  /*9fa0*/  @!P0 BRA `(.L_x_202) ;  /* 0x0000004000ac8947 */ /* 0x000fea0003800000 */
        /* <DEDUP_REMOVED lines=12> */
[----:B------:R-:W-:Y:S01]  /*a070*/  MOV R8, 0x70 ;  /* 0x0000007000087802 */ /* 0x000fe20000000f00 */
[----:B------:R-:W0:Y:S01]  /*a080*/  LDC.64 R2, c[0x4][R2] ;  /* 0x0100000002027b82 */ /* 0x000e220000000a00 */
[----:B------:R-:W-:Y:S02]  /*a090*/  IMAD.U32 R5, RZ, RZ, UR7 ;  /* 0x00000007ff057e24 */ /* 0x000fe4000f8e00ff */
[----:B------:R-:W-:Y:S02]  /*a0a0*/  IMAD.U32 R6, RZ, RZ, UR8 ;  /* 0x00000008ff067e24 */ /* 0x000fe4000f8e00ff */
[----:B------:R-:W-:-:S02]  /*a0b0*/  IMAD.U32 R7, RZ, RZ, UR9 ;  /* 0x00000009ff077e24 */ /* 0x000fc4000f8e00ff */
[----:B------:R-:W-:Y:S02]  /*a0c0*/  IMAD.U32 R10, RZ, RZ, UR4 ;  /* 0x00000004ff0a7e24 */ /* 0x000fe4000f8e00ff */
[----:B------:R-:W-:Y:S02]  /*a0d0*/  IMAD.U32 R11, RZ, RZ, UR5 ;  /* 0x00000005ff0b7e24 */ /* 0x000fe4000f8e00ff */
[----:B------:R-:W-:Y:S02]  /*a0e0*/  IMAD.MOV.U32 R12, RZ, RZ, 0x1 ;  /* 0x00000001ff0c7424 */ /* 0x000fe400078e00ff */
[----:B------:R-:W-:-:S07]  /*a0f0*/  IMAD.MOV.U32 R13, RZ, RZ, RZ ;  /* 0x000000ffff0d7224 */ /* 0x000fce00078e00ff */
[----:B------:R-:W-:-:S07]  /*a100*/  LEPC R20, `(.L_x_204) ;  /* 0x000000001014794e */ /* 0x000fce0000000000 */
[----:B0-----:R-:W-:Y:S05]  /*a110*/  CALL.ABS.NOINC R2 ;  /* 0x0000000002007343 */ /* 0x001fea0003c00000 */
.L_x_204:
        /* <DEDUP_REMOVED lines=10> */
[----:B------:R-:W-:Y:S01]  /*a1c0*/  MOV R13, RZ ;  /* 0x000000ff000d7202 */ /* 0x000fe20000000f00 */
[----:B------:R-:W-:Y:S02]  /*a1d0*/  IMAD.U32 R5, RZ, RZ, UR7 ;  /* 0x00000007ff057e24 */ /* 0x000fe4000f8e00ff */
[----:B------:R-:W-:Y:S02]  /*a1e0*/  IMAD.U32 R6, RZ, RZ, UR8 ;  /* 0x00000008ff067e24 */ /* 0x000fe4000f8e00ff */
[----:B------:R-:W-:-:S02]  /*a1f0*/  IMAD.U32 R7, RZ, RZ, UR9 ;  /* 0x00000009ff077e24 */ /* 0x000fc4000f8e00ff */
[----:B------:R-:W-:Y:S02]  /*a200*/  IMAD.U32 R10, RZ, RZ, UR4 ;  /* 0x00000004ff0a7e24 */ /* 0x000fe4000f8e00ff */
[----:B------:R-:W-:Y:S02]  /*a210*/  IMAD.U32 R11, RZ, RZ, UR5 ;  /* 0x00000005ff0b7e24 */ /* 0x000fe4000f8e00ff */
[----:B------:R-:W-:Y:S02]  /*a220*/  IMAD.MOV.U32 R8, RZ, RZ, 0x70 ;  /* 0x00000070ff087424 */ /* 0x000fe400078e00ff */
[----:B0-----:R-:W-:-:S07]  /*a230*/  IMAD.MOV.U32 R12, RZ, RZ, 0x1 ;  /* 0x00000001ff0c7424 */ /* 0x001fce00078e00ff */
[----:B------:R-:W-:-:S07]  /*a240*/  LEPC R20, `(.L_x_206) ;  /* 0x000000001014794e */ /* 0x000fce0000000000 */
[----:B-1----:R-:W-:Y:S05]  /*a250*/  CALL.ABS.NOINC R2 ;  /* 0x0000000002007343 */ /* 0x002fea0003c00000 */
.L_x_206:
[----:B------:R0:W1:Y:S01]  /*a260*/  LDC.64 R2, c[0x4][R16] ;  /* 0x0100000010027b82 */ /* 0x0000620000000a00 */
[----:B------:R-:W-:Y:S01]  /*a270*/  ULDC.64 UR6, c[0x4][0x98] ;  /* 0x0100260000067ab9 */ /* 0x000fe20000000a00 */
[----:B------:R-:W-:Y:S01]  /*a280*/  ULDC.64 UR8, c[0x4][0xa0] ;  /* 0x0100280000087ab9 */ /* 0x000fe20000000a00 */
[----:B------:R-:W-:Y:S01]  /*a290*/  ULDC.64 UR4, c[0x4][0x18] ;  /* 0x0100060000047ab9 */ /* 0x000fe20000000a00 */
[----:B------:R-:W-:Y:S02]  /*a2a0*/  IMAD.U32 R4, RZ, RZ, UR6 ;  /* 0x00000006ff047e24 */ /* 0x000fe4000f8e00ff */
[----:B------:R-:W-:Y:S02]  /*a2b0*/  IMAD.U32 R5, RZ, RZ, UR7 ;  /* 0x00000007ff057e24 */ /* 0x000fe4000f8e00ff */
[----:B------:R-:W-:Y:S02]  /*a2c0*/  IMAD.U32 R6, RZ, RZ, UR8 ;  /* 0x00000008ff067e24 */ /* 0x000fe4000f8e00ff */
[----:B------:R-:W-:-:S02]  /*a2d0*/  IMAD.U32 R7, RZ, RZ, UR9 ;  /* 0x00000009ff077e24 */ /* 0x000fc4000f8e00ff */
[----:B------:R-:W-:Y:S02]  /*a2e0*/  IMAD.U32 R10, RZ, RZ, UR4 ;  /* 0x00000004ff0a7e24 */ /* 0x000fe4000f8e00ff */
[----:B------:R-:W-:Y:S02]  /*a2f0*/  IMAD.U32 R11, RZ, RZ, UR5 ;  /* 0x00000005ff0b7e24 */ /* 0x000fe4000f8e00ff */
[----:B------:R-:W-:Y:S02]  /*a300*/  IMAD.MOV.U32 R8, RZ, RZ, 0x70 ;  /* 0x00000070ff087424 */ /* 0x000fe400078e00ff */
[----:B------:R-:W-:Y:S02]  /*a310*/  IMAD.MOV.U32 R12, RZ, RZ, 0x1 ;  /* 0x00000001ff0c7424 */ /* 0x000fe400078e00ff */
[----:B0-----:R-:W-:-:S07]  /*a320*/  IMAD.MOV.U32 R13, RZ, RZ, RZ ;  /* 0x000000ffff0d7224 */ /* 0x001fce00078e00ff */
[----:B------:R-:W-:-:S07]  /*a330*/  LEPC R20, `(.L_x_205) ;  /* 0x000000001014794e */ /* 0x000fce0000000000 */
[----:B-1----:R-:W-:Y:S05]  /*a340*/  CALL.ABS.NOINC R2 ;  /* 0x0000000002007343 */ /* 0x002fea0003c00000 */
.L_x_205:
[----:B------:R-:W-:Y:S01]  /*a350*/  ULDC.64 UR4, c[0x0][0xaf0] ;  /* 0x0002bc0000047ab9 */ /* 0x000fe20000000a00 */
[----:B------:R-:W-:Y:S01]  /*a360*/  IMAD.U32 R18, RZ, RZ, UR45 ;  /* 0x0000002dff127e24 */ /* 0x000fe2000f8e00ff */
[----:B------:R-:W-:Y:S01]  /*a370*/  UISETP.NE.U32.AND UP0, UPT, UR4, URZ, UPT ;  /* 0x0000003f0400728c */ /* 0x000fe2000bf05070 */
[----:B------:R-:W0:Y:S01]  /*a380*/  LDC.64 R4, c[0x0][0x418] ;  /* 0x00010600ff047b82 */ /* 0x000e220000000a00 */
[----:B------:R-:W-:Y:S02]  /*a390*/  ULDC.64 UR6, c[0x0][0x208] ;  /* 0x0000820000067ab9 */ /* 0x000fe40000000a00 */
[----:B------:R-:W-:-:S06]  /*a3a0*/  UISETP.NE.AND.EX UP0, UPT, UR5, URZ, UPT, UP0 ;  /* 0x0000003f0500728c */ /* 0x000fcc000bf05300 */
[----:B------:R-:W-:-:S05]  /*a3b0*/  PLOP3.LUT P0, PT, PT, PT, UP0, 0x80, 0x0 ;  /* 0x000000000000781c */ /* 0x000fca0003f0f008 */
[----:B------:R-:W-:Y:S02]  /*a3c0*/  @UP0 ULDC.64 UR4, c[0x0][0xaf0] ;  /* 0x0002bc0000040ab9 */ /* 0x000fe40000000a00 */
[----:B------:R-:W-:-:S06]  /*a3d0*/  @UP0 UIMAD.WIDE UR4, UR45, 0x4, UR4 ;  /* 0x000000042d0408a5 */ /* 0x000fcc000f8e0204 */
[----:B------:R-:W-:Y:S01]  /*a3e0*/  MOV R2, UR4 ;  /* 0x0000000400027c02 */ /* 0x000fe20008000f00 */
[----:B------:R-:W-:-:S05]  /*a3f0*/  IMAD.U32 R3, RZ, RZ, UR5 ;  /* 0x00000005ff037e24 */ /* 0x000fca000f8e00ff */
[----:B------:R-:W2:Y:S01]  /*a400*/  @P0 LDG.E R18, desc[UR6][R2.64] ;  /* 0x0000000602120981 */ /* 0x000ea2000c1e1900 */
[----:B0-----:R-:W-:Y:S01]  /*a410*/  ISETP.NE.U32.AND P0, PT, R4, RZ, PT ;  /* 0x000000ff0400720c */ /* 0x001fe20003f05070 */
[----:B------:R-:W-:Y:S01]  /*a420*/  UMOV UR4, 0xffffffff ;  /* 0xffffffff00047882 */ /* 0x000fe20000000000 */
[----:B------:R-:W-:Y:S01]  /*a430*/  IMAD.U32 R0, RZ, RZ, UR40 ;  /* 0x00000028ff007e24 */ /* 0x000fe2000f8e00ff */
[----:B------:R-:W0:Y:S01]  /*a440*/  S2R R16, SR_TID.X ;  /* 0x0000000000107919 */ /* 0x000e220000002100 */
[----:B------:R-:W-:Y:S02]  /*a450*/  ISETP.NE.AND.EX P1, PT, R5, RZ, PT, P0 ;  /* 0x000000ff0500720c */ /* 0x000fe40003f25300 */
[----:B------:R-:W-:Y:S01]  /*a460*/  LOP3.LUT R17, R17, 0xfffffffe, RZ, 0xc0, !PT ;  /* 0xfffffffe11117812 */ /* 0x000fe200078ec0ff */
[----:B------:R-:W-:-:S10]  /*a470*/  VIADD R0, R0, 0xffffffff ;  /* 0xffffffff00007836 */ /* 0x000fd40000000000 */
[----:B------:R-:W-:Y:S02]  /*a480*/  @P1 LOP3.LUT R17, R17, 0x1, RZ, 0xfc, !PT ;  /* 0x0000000111111812 */ /* 0x000fe400078efcff */
[----:B0-----:R-:W-:-:S04]  /*a490*/  SHF.R.U32.HI R6, RZ, 0x5, R16 ;  /* 0x00000005ff067819 */ /* 0x001fc80000011610 */
[----:B------:R-:W-:Y:S02]  /*a4a0*/  LOP3.LUT R6, R6, 0x3, RZ, 0xc0, !PT ;  /* 0x0000000306067812 */ /* 0x000fe400078ec0ff */
[----:B--2---:R-:W-:Y:S02]  /*a4b0*/  SHF.R.S32.HI R19, RZ, 0x1f, R18 ;  /* 0x0000001fff137819 */ /* 0x004fe40000011412 */
[----:B------:R-:W-:Y:S01]  /*a4c0*/  SEL R16, R18, RZ, !P1 ;  /* 0x000000ff12107207 */ /* 0x000fe20004800000 */
[----:B------:R-:W-:Y:S06]  /*a4d0*/  BRA.DIV UR4, `(.L_x_207) ;  /* 0x0000004204d87947 */ /* 0x000fec000b800000 */
[----:B------:R0:W1:Y:S02]  /*a4e0*/  SHFL.IDX PT, R14, R6, RZ, 0x1f ;  /* 0x00001fff060e7589 */ /* 0x00006400000e0000 */
.L_x_291:
[----:B------:R2:W-:Y:S01]  /*a4f0*/  STL [R1+0x8], R0 ;  /* 0x0000080001007387 */ /* 0x0005e20000100800 */
[----:B-1----:R-:W-:Y:S02]  /*a500*/  ISETP.NE.AND P0, PT, R14, RZ, PT ;  /* 0x000000ff0e00720c */ /* 0x002fe40003f05270 */
[----:B------:R-:W-:Y:S02]  /*a510*/  PLOP3.LUT P2, PT, PT, PT, PT, 0x8, 0x0 ;  /* 0x000000000000781c */ /* 0x000fe40003f4e170 */
[----:B------:R-:W-:-:S11]  /*a520*/  LOP3.LUT R17, R17, 0xfffffffd, RZ, 0xc0, !PT ;  /* 0xfffffffd11117812 */ /* 0x000fd600078ec0ff */
[----:B------:R-:W-:Y:S01]  /*a530*/  @P2 LOP3.LUT R17, R17, 0x2, RZ, 0xfc, !PT ;  /* 0x0000000211112812 */ /* 0x000fe200078efcff */
[----:B--2---:R-:W-:Y:S06]  /*a540*/  @P0 BRA `(.L_x_208) ;  /* 0x0000000000ec0947 */ /* 0x004fec0003800000 */
[----:B------:R-:W-:-:S03]  /*a550*/  UMOV UR4, 0xffffffff ;  /* 0xffffffff00047882 */ /* 0x000fc60000000000 */
[----:B------:R-:W-:Y:S05]  /*a560*/  BRA.DIV UR4, `(.L_x_209) ;  /* 0x0000004204d47947 */ /* 0x000fea000b800000 */
[----:B------:R-:W-:-:S13]  /*a570*/  ELECT P6, URZ, PT ;  /* 0x00000000003f782f */ /* 0x000fda00038c0000 */
.L_x_294:
[----:B------:R-:W-:Y:S05]  /*a580*/  @!P6 BRA `(.L_x_208) ;  /* 0x0000000000dce947 */ /* 0x000fea0003800000 */
[----:B------:R-:W-:Y:S01]  /*a590*/  IMAD.MOV.U32 R16, RZ, RZ, R18 ;  /* 0x000000ffff107224 */ /* 0x000fe200078e0012 */
[----:B------:R-:W-:Y:S06]  /*a5a0*/  @!P1 BRA `(.L_x_210) ;  /* 0x0000000000549947 */ /* 0x000fec0003800000 */
[----:B0-----:R-:W-:Y:S01]  /*a5b0*/  IMAD.MOV.U32 R6, RZ, RZ, R0 ;  /* 0x000000ffff067224 */ /* 0x001fe200078e0000 */
[----:B------:R-:W-:Y:S01]  /*a5c0*/  ULDC.64 UR4, c[0x0][0x428] ;  /* 0x00010a0000047ab9 */ /* 0x000fe20000000a00 */
[----:B------:R-:W0:Y:S01]  /*a5d0*/  LDC R0, c[0x0][0x43c] ;  /* 0x00010f00ff007b82 */ /* 0x000e220000000800 */
[----:B------:R-:W-:Y:S01]  /*a5e0*/  IMAD R9, R19, UR4, RZ ;  /* 0x0000000413097c24 */ /* 0x000fe2000f8e02ff */
[----:B------:R-:W-:Y:S01]  /*a5f0*/  ULDC.64 UR6, c[0x0][0x208] ;  /* 0x0000820000067ab9 */ /* 0x000fe20000000a00 */
[----:B------:R-:W-:Y:S02]  /*a600*/  IMAD.MOV.U32 R7, RZ, RZ, R6 ;  /* 0x000000ffff077224 */ /* 0x000fe400078e0006 */
        /* <DEDUP_REMOVED lines=15> */
.L_x_210:
[----:B------:R-:W-:Y:S01]  /*a700*/  IMAD.MOV.U32 R0, RZ, RZ, 0x1 ;  /* 0x00000001ff007424 */ /* 0x000fe200078e00ff */
[----:B01----:R-:W0:Y:S04]  /*a710*/  S2R R6, SR_TID.X ;  /* 0x0000000000067919 */ /* 0x003e280000002100 */
[----:B------:R-:W-:-:S04]  /*a720*/  SHF.L.U32 R0, R0, 0x1f, RZ ;  /* 0x0000001f00007819 */ /* 0x000fc800000006ff */
[----:B------:R-:W1:Y:S01]  /*a730*/  SYNCS.PHASECHK.TRANS64.TRYWAIT P0, [UR38+0x32440], R0 ;  /* 0x03244000ff0075a7 */ /* 0x000e620008000166 */
[----:B0-----:R-:W-:-:S04]  /*a740*/  LOP3.LUT R2, R6, 0x7f, RZ, 0xc0, !PT ;  /* 0x0000007f06027812 */ /* 0x001fc800078ec0ff */
[----:B------:R-:W-:Y:S01]  /*a750*/  ISETP.NE.AND P1, PT, R2, RZ, PT ;  /* 0x000000ff0200720c */ /* 0x000fe20003f25270 */
[----:B-1----:R-:W-:-:S12]  /*a760*/  @!P0 BRA `(.L_x_211) ;  /* 0x0000004000748947 */ /* 0x002fd80003800000 */
.L_x_295:
[----:B------:R-:W-:Y:S05]  /*a770*/  @P1 BRA `(.L_x_212) ;  /* 0x0000000000181947 */ /* 0x000fea0003800000 */
[----:B------:R-:W1:Y:S01]  /*a780*/  S2R R2, SR_TID.X ;  /* 0x0000000000027919 */ /* 0x000e620000002100 */
[----:B0-----:R-:W-:-:S04]  /*a790*/  MOV R0, 0x3000 ;  /* 0x0000300000007802 */ /* 0x001fc80000000f00 */
[----:B------:R2:W-:Y:S01]  /*a7a0*/  SYNCS.ARRIVE.TRANS64 RZ, [UR38+0x32430], R0 ;  /* 0x03243000ffff79a7 */ /* 0x0005e20008000026 */
[----:B-1----:R-:W-:-:S13]  /*a7b0*/  LOP3.LUT P0, RZ, R2, 0x1f, RZ, 0xc0, !PT ;  /* 0x0000001f02ff7812 */ /* 0x002fda000780c0ff */
[----:B--2---:R-:W-:Y:S05]  /*a7c0*/  @!P0 BRA `(.L_x_212) ;  /* 0x0000000000048947 */ /* 0x004fea0003800000 */
[----:B------:R-:W-:Y:S01]  /*a7d0*/  BPT.TRAP 0x1 ;  /* 0x000000040000795c */ /* 0x000fe20000300000 */
.L_x_212:
[----:B0-----:R-:W2:Y:S01]  /*a7e0*/  LDL R0, [R1+0x8] ;  /* 0x0000080001007983 */ /* 0x001ea20000100800 */
[----:B------:R-:W-:Y:S01]  /*a7f0*/  ULDC.64 UR4, c[0x0][0x198] ;  /* 0x0000660000047ab9 */ /* 0x000fe20000000a00 */
[----:B-----5:R-:W-:Y:S01]  /*a800*/  R2UR UR13, R16 ;  /* 0x00000000100d72ca */ /* 0x020fe200000e0000 */
[----:B------:R-:W-:Y:S01]  /*a810*/  UIADD3 UR4, UP0, UR4, 0x370, URZ ;  /* 0x0000037004047890 */ /* 0x000fe2000ff1e03f */
[----:B------:R-:W-:Y:S01]  /*a820*/  PLOP3.LUT P0, PT, PT, PT, PT, 0x80, 0x0 ;  /* 0x000000000000781c */ /* 0x000fe20003f0f070 */
[----:B------:R-:W-:Y:S01]  /*a830*/  UIADD3 UR8, UR38, 0x1c400, URZ ;  /* 0x0001c40026087890 */ /* 0x000fe2000fffe03f */
[----:B------:R-:W-:Y:S01]  /*a840*/  LOP3.LUT R17, R17, 0xfffffffd, RZ, 0xc0, !PT ;  /* 0xfffffffd11117812 */ /* 0x000fe200078ec0ff */
[----:B------:R-:W-:Y:S02]  /*a850*/  UIADD3 UR9, UR38, 0x32430, URZ ;  /* 0x0003243026097890 */ /* 0x000fe4000fffe03f */
[----:B------:R-:W-:Y:S01]  /*a860*/  UIADD3.X UR5, URZ, UR5, URZ, UP0, !UPT ;  /* 0x000000053f057290 */ /* 0x000fe200087fe43f */
[----:B------:R-:W-:Y:S01]  /*a870*/  UMOV UR6, 0x0 ;  /* 0x0000000000067882 */ /* 0x000fe20000000000 */
[----:B------:R-:W-:Y:S01]  /*a880*/  UMOV UR7, 0x14f00000 ;  /* 0x14f0000000077882 */ /* 0x000fe20000000000 */
[----:B------:R-:W-:Y:S01]  /*a890*/  UMOV UR10, URZ ;  /* 0x0000003f000a7c82 */ /* 0x000fe20008000000 */
[----:B------:R-:W-:-:S04]  /*a8a0*/  UMOV UR12, UR36 ;  /* 0x00000024000c7c82 */ /* 0x000fc80008000000 */
[----:B------:R-:W-:Y:S02]  /*a8b0*/  @P0 LOP3.LUT R17, R17, 0x2, RZ, 0xfc, !PT ;  /* 0x0000000211110812 */ /* 0x000fe400078efcff */
[----:B--2---:R-:W-:-:S13]  /*a8c0*/  R2UR UR11, R0 ;  /* 0x00000000000b72ca */ /* 0x004fda00000e0000 */
[----:B------:R-:W-:-:S09]  /*a8d0*/  UIMAD UR11, UR11, 0x60, URZ ;  /* 0x000000600b0b78a4 */ /* 0x000fd2000f8e023f */
[----:B------:R1:W-:Y:S02]  /*a8e0*/  UTMALDG.4D [UR8], [UR4], desc[UR6] ;  /* 0x00000608040075b4 */ /* 0x0003e40008019000 */
[----:B-1----:R-:W-:Y:S01]  /*a8f0*/  NOP ;  /* 0x0000000000007918 */ /* 0x002fe20000000000 */
.L_x_208:
[----:B------:R-:W-:Y:S05]  /*a900*/  WARPSYNC.ALL ;  /* 0x0000000000007948 */ /* 0x000fea0003800000 */
[----:B------:R-:W-:Y:S01]  /*a910*/  UIADD3 UR4, UR38, 0x18400, URZ ;  /* 0x0001840026047890 */ /* 0x000fe2000fffe03f */
[----:B------:R-:W-:Y:S01]  /*a920*/  BAR.SYNC.DEFER_BLOCKING 0x8, 0x180 ;  /* 0x0206000000007b1d */ /* 0x000fe20000010000 */
[----:B------:R-:W-:Y:S02]  /*a930*/  USHF.R.S32.HI UR43, URZ, 0x1f, UR36 ;  /* 0x0000001f3f2b7899 */ /* 0x000fe40008011424 */
[----:B------:R-:W-:Y:S02]  /*a940*/  ULOP3.LUT UP0, URZ, UR4, 0x3ff, URZ, 0xc0, !UPT ;  /* 0x000003ff043f7892 */ /* 0x000fe4000f80c03f */
[----:B------:R-:W-:-:S04]  /*a950*/  USHF.R.S32.HI UR46, URZ, 0x1f, UR45 ;  /* 0x0000001f3f2e7899 */ /* 0x000fc8000801142d */
[----:B------:R-:W-:-:S13]  /*a960*/  PLOP3.LUT P0, PT, PT, PT, UP0, 0x80, 0x0 ;  /* 0x000000000000781c */ /* 0x000fda0003f0f008 */
[----:B------:R-:W-:Y:S05]  /*a970*/  @!P0 BRA `(.L_x_213) ;  /* 0x0000000000408947 */ /* 0x000fea0003800000 */
[----:B------:R-:W-:Y:S01]  /*a980*/  MOV R2, 0x0 ;  /* 0x0000000000027802 */ /* 0x000fe20000000f00 */
[----:B------:R-:W-:Y:S01]  /*a990*/  ULDC.64 UR6, c[0x4][0x98] ;  /* 0x0100260000067ab9 */ /* 0x000fe20000000a00 */
[----:B------:R-:W-:Y:S01]  /*a9a0*/  ULDC.64 UR8, c[0x4][0xa0] ;  /* 0x0100280000087ab9 */ /* 0x000fe20000000a00 */
[----:B------:R-:W-:Y:S01]  /*a9b0*/  ULDC.64 UR4, c[0x4][0x20] ;  /* 0x0100080000047ab9 */ /* 0x000fe20000000a00 */
[----:B------:R-:W-:Y:S02]  /*a9c0*/  IMAD.U32 R4, RZ, RZ, UR6 ;  /* 0x00000006ff047e24 */ /* 0x000fe4000f8e00ff */
[----:B------:R-:W1:Y:S01]  /*a9d0*/  LDC.64 R2, c[0x4][R2] ;  /* 0x0100000002027b82 */ /* 0x000e620000000a00 */
[----:B------:R-:W-:Y:S02]  /*a9e0*/  IMAD.U32 R5, RZ, RZ, UR7 ;  /* 0x00000007ff057e24 */ /* 0x000fe4000f8e00ff */
[----:B0-----:R-:W-:Y:S02]  /*a9f0*/  IMAD.U32 R6, RZ, RZ, UR8 ;  /* 0x00000008ff067e24 */ /* 0x001fe4000f8e00ff */
[----:B------:R-:W-:-:S02]  /*aa00*/  IMAD.U32 R7, RZ, RZ, UR9 ;  /* 0x00000009ff077e24 */ /* 0x000fc4000f8e00ff */
[----:B------:R-:W-:Y:S02]  /*aa10*/  IMAD.U32 R10, RZ, RZ, UR4 ;  /* 0x00000004ff0a7e24 */ /* 0x000fe4000f8e00ff */
[----:B------:R-:W-:Y:S02]  /*aa20*/  IMAD.U32 R11, RZ, RZ, UR5 ;  /* 0x00000005ff0b7e24 */ /* 0x000fe4000f8e00ff */
[----:B------:R-:W-:Y:S02]  /*aa30*/  IMAD.MOV.U32 R8, RZ, RZ, 0x70 ;  /* 0x00000070ff087424 */ /* 0x000fe400078e00ff */
[----:B------:R-:W-:Y:S02]  /*aa40*/  IMAD.MOV.U32 R12, RZ, RZ, 0x1 ;  /* 0x00000001ff0c7424 */ /* 0x000fe400078e00ff */
[----:B------:R-:W-:-:S07]  /*aa50*/  IMAD.MOV.U32 R13, RZ, RZ, RZ ;  /* 0x000000ffff0d7224 */ /* 0x000fce00078e00ff */
[----:B------:R-:W-:-:S07]  /*aa60*/  LEPC R20, `(.L_x_213) ;  /* 0x000000001014794e */ /* 0x000fce0000000000 */
[----:B-1----:R-:W-:Y:S05]  /*aa70*/  CALL.ABS.NOINC R2 ;  /* 0x0000000002007343 */ /* 0x002fea0003c00000 */
.L_x_213:
[----:B------:R-:W1:Y:S01]  /*aa80*/  LDC R7, c[0x0][0x448] ;  /* 0x00011200ff077b82 */ /* 0x000e620000000800 */
[----:B------:R-:W2:Y:S01]  /*aa90*/  S2R R3, SR_TID.X ;  /* 0x0000000000037919 */ /* 0x000ea20000002100 */
[----:B------:R-:W-:Y:S02]  /*aaa0*/  ULDC.64 UR8, c[0x0][0x2d8] ;  /* 0x0000b60000087ab9 */ /* 0x000fe40000000a00 */
[----:B------:R-:W-:Y:S01]  /*aab0*/  UIMAD UR6, UR43, UR8, URZ ;  /* 0x000000082b0672a4 */ /* 0x000fe2000f8e023f */
[----:B------:R-:W3:Y:S01]  /*aac0*/  S2R R12, SR_CTAID.X ;  /* 0x00000000000c7919 */ /* 0x000ee20000002500 */
[----:B------:R-:W-:Y:S02]  /*aad0*/  UIMAD.WIDE.U32 UR4, UR36, UR8, URZ ;  /* 0x00000008240472a5 */ /* 0x000fe4000f8e003f */
[----:B------:R-:W-:-:S03]  /*aae0*/  UIMAD UR6, UR36, UR9, UR6 ;  /* 0x00000009240672a4 */ /* 0x000fc6000f8e0206 */
[----:B------:R-:W-:Y:S01]  /*aaf0*/  ULDC.64 UR8, c[0x0][0x2e0] ;  /* 0x0000b80000087ab9 */ /* 0x000fe20000000a00 */
[----:B------:R-:W-:Y:S02]  /*ab00*/  UIADD3 UR5, UR5, UR6, URZ ;  /* 0x0000000605057290 */ /* 0x000fe4000fffe03f */
[----:B------:R-:W-:Y:S02]  /*ab10*/  UIMAD UR7, UR46, UR8, URZ ;  /* 0x000000082e0772a4 */ /* 0x000fe4000f8e023f */
[----:B------:R-:W-:Y:S02]  /*ab20*/  UIMAD.WIDE.U32 UR4, UR45, UR8, UR4 ;  /* 0x000000082d0472a5 */ /* 0x000fe4000f8e0004 */
[----:B------:R-:W-:-:S04]  /*ab30*/  UIMAD UR6, UR45, UR9, UR7 ;  /* 0x000000092d0672a4 */ /* 0x000fc8000f8e0207 */
[----:B------:R-:W-:Y:S01]  /*ab40*/  IMAD.U32 R4, RZ, RZ, UR4 ;  /* 0x00000004ff047e24 */ /* 0x000fe2000f8e00ff */
[----:B------:R-:W-:Y:S01]  /*ab50*/  UIADD3 UR6, UR5, UR6, URZ ;  /* 0x0000000605067290 */ /* 0x000fe2000fffe03f */
[----:B-1----:R-:W-:Y:S02]  /*ab60*/  ISETP.NE.AND P0, PT, R7, 0x1, PT ;  /* 0x000000010700780c */ /* 0x002fe40003f05270 */
[----:B------:R-:W-:Y:S01]  /*ab70*/  IMAD.MOV.U32 R2, RZ, RZ, R4 ;  /* 0x000000ffff027224 */ /* 0x000fe200078e0004 */
[C---:B--2---:R-:W-:Y:S01]  /*ab80*/  LOP3.LUT R10, R3.reuse, 0x7f, RZ, 0xc0, !PT ;  /* 0x0000007f030a7812 */ /* 0x044fe200078ec0ff */
[----:B------:R-:W-:-:S09]  /*ab90*/  IMAD.SHL.U32 R3, R3, 0x10, RZ ;  /* 0x0000001003037824 */ /* 0x000fd200078e00ff */
[----:B------:R-:W1:Y:S01]  /*aba0*/  @P0 LDC R0, c[0x0][0x44c] ;  /* 0x00011300ff000b82 */ /* 0x000e620000000800 */
[----:B0-----:R-:W-:-:S04]  /*abb0*/  SHF.R.U32.HI R6, RZ, 0x3, R10 ;  /* 0x00000003ff067819 */ /* 0x001fc8000001160a */
[----:B------:R-:W-:-:S03]  /*abc0*/  LOP3.LUT R3, R6, 0x70, R3, 0xf8, !PT ;  /* 0x0000007006037812 */ /* 0x000fc600078ef803 */
[----:B------:R-:W0:Y:S01]  /*abd0*/  @P0 LDC R5, c[0x0][0x450] ;  /* 0x00011400ff050b82 */ /* 0x000e220000000800 */
[----:B---3--:R-:W-:Y:S01]  /*abe0*/  LEA R8, R12, R3, 0x7 ;  /* 0x000000030c087211 */ /* 0x008fe200078e38ff */
[----:B------:R-:W-:-:S04]  /*abf0*/  IMAD.U32 R3, RZ, RZ, UR6 ;  /* 0x00000006ff037e24 */ /* 0x000fc8000f8e00ff */
[----:B------:R-:W-:Y:S02]  /*ac00*/  IMAD.MOV.U32 R9, RZ, RZ, R8 ;  /* 0x000000ffff097224 */ /* 0x000fe400078e0008 */
[----:B-1----:R-:W-:-:S05]  /*ac10*/  @P0 IMAD.HI.U32 R0, R8, R0, RZ ;  /* 0x0000000008000227 */ /* 0x002fca00078e00ff */
[----:B0-----:R-:W-:Y:S01]  /*ac20*/  @P0 SHF.R.U32.HI R9, RZ, R5, R0 ;  /* 0x00000005ff090219 */ /* 0x001fe20000011600 */
[----:B------:R-:W-:Y:S01]  /*ac30*/  IMAD.U32 R5, RZ, RZ, UR5 ;  /* 0x00000005ff057e24 */ /* 0x000fe2000f8e00ff */
[----:B------:R-:W-:Y:S02]  /*ac40*/  ULDC.64 UR4, c[0x0][0x2d0] ;  /* 0x0000b40000047ab9 */ /* 0x000fe40000000a00 */
[--C-:B------:R-:W-:Y:S01]  /*ac50*/  SHF.R.S32.HI R0, RZ, 0x1f, R9.reuse ;  /* 0x0000001fff007819 */ /* 0x100fe20000011409 */
[----:B------:R-:W-:Y:S02]  /*ac60*/  IMAD.MOV R4, RZ, RZ, -R9 ;  /* 0x000000ffff047224 */ /* 0x000fe400078e0a09 */
[----:B------:R-:W-:-:S04]  /*ac70*/  IMAD.WIDE.U32 R2, R9, UR4, R2 ;  /* 0x0000000409027c25 */ /* 0x000fc8000f8e0002 */
[----:B------:R-:W-:Y:S02]  /*ac80*/  IMAD R0, R0, UR4, RZ ;  /* 0x0000000400007c24 */ /* 0x000fe4000f8e02ff */
[----:B------:R-:W-:Y:S02]  /*ac90*/  IMAD R5, R7, R4, R8 ;  /* 0x0000000407057224 */ /* 0x000fe400078e0208 */
[----:B------:R-:W-:Y:S01]  /*aca0*/  IMAD R11, R9, UR5, R0 ;  /* 0x00000005090b7c24 */ /* 0x000fe2000f8e0200 */
[----:B------:R-:W-:Y:S02]  /*acb0*/  ULDC.64 UR4, c[0x0][0x2c8] ;  /* 0x0000b20000047ab9 */ /* 0x000fe40000000a00 */
[----:B------:R-:W-:Y:S01]  /*acc0*/  SHF.R.S32.HI R0, RZ, 0x1f, R5 ;  /* 0x0000001fff007819 */ /* 0x000fe20000011405 */
[----:B------:R-:W-:-:S04]  /*acd0*/  IMAD.IADD R3, R3, 0x1, R11 ;  /* 0x0000000103037824 */ /* 0x000fc800078e020b */
[----:B------:R-:W-:Y:S02]  /*ace0*/  IMAD R0, R0, UR4, RZ ;  /* 0x0000000400007c24 */ /* 0x000fe4000f8e02ff */
[----:B------:R-:W-:-:S04]  /*acf0*/  IMAD.WIDE.U32 R2, R5, UR4, R2 ;  /* 0x0000000405027c25 */ /* 0x000fc8000f8e0002 */
[----:B------:R-:W-:Y:S01]  /*ad00*/  IMAD R9, R5, UR5, R0 ;  /* 0x0000000505097c24 */ /* 0x000fe2000f8e0200 */
[----:B------:R-:W-:Y:S02]  /*ad10*/  ULDC.64 UR4, c[0x0][0x280] ;  /* 0x0000a00000047ab9 */ /* 0x000fe40000000a00 */
[C---:B------:R-:W-:Y:S01]  /*ad20*/  LEA R0, P0, R2.reuse, UR4, 0x1 ;  /* 0x0000000402007c11 */ /* 0x040fe2000f8008ff */
[----:B------:R-:W-:Y:S01]  /*ad30*/  IMAD.IADD R3, R3, 0x1, R9 ;  /* 0x0000000103037824 */ /* 0x000fe200078e0209 */
[----:B------:R-:W-:Y:S01]  /*ad40*/  ULDC UR4, c[0x0][0x2b8] ;  /* 0x0000ae0000047ab9 */ /* 0x000fe20000000800 */
[----:B------:R-:W0:Y:S03]  /*ad50*/  S2R R9, SR_TID.X ;  /* 0x0000000000097919 */ /* 0x000e260000002100 */
[----:B------:R-:W-:Y:S01]  /*ad60*/  LEA.HI.X R3, R2, UR5, R3, 0x1, P0 ;  /* 0x0000000502037c11 */ /* 0x000fe200080f0c03 */
[----:B0-----:R-:W-:-:S05]  /*ad70*/  IMAD.SHL.U32 R2, R9, 0x8, RZ ;  /* 0x0000000809027824 */ /* 0x001fca00078e00ff */
[C---:B------:R-:W-:Y:S02]  /*ad80*/  LOP3.LUT R8, R2.reuse, 0x38, RZ, 0xc0, !PT ;  /* 0x0000003802087812 */ /* 0x040fe400078ec0ff */
[----:B------:R-:W-:Y:S02]  /*ad90*/  LOP3.LUT R2, R2, 0x1f8, RZ, 0xc0, !PT ;  /* 0x000001f802027812 */ /* 0x000fe400078ec0ff */
[----:B------:R-:W-:Y:S01]  /*ada0*/  ISETP.GE.AND P0, PT, R8, UR4, PT ;  /* 0x0000000408007c0c */ /* 0x000fe2000bf06270 */
[----:B------:R-:W-:Y:S01]  /*adb0*/  UMOV UR4, 0xffffffff ;  /* 0xffffffff00047882 */ /* 0x000fe20000000000 */
[----:B------:R-:W-:Y:S01]  /*adc0*/  LOP3.LUT R5, R2, 0x38, R9, 0x78, !PT ;  /* 0x0000003802057812 */ /* 0x000fe200078e7809 */
[----:B------:R-:W-:-:S05]  /*add0*/  IMAD.SHL.U32 R2, R10, 0x8, RZ ;  /* 0x000000080a027824 */ /* 0x000fca00078e00ff */
[----:B------:R-:W-:-:S05]  /*ade0*/  LOP3.LUT R10, R5, 0x200, R2, 0xf8, !PT ;  /* 0x00000200050a7812 */ /* 0x000fca00078ef802 */
[----:B------:R0:W-:Y:S01]  /*adf0*/  STL [R1], R10 ;  /* 0x0000000a01007387 */ /* 0x0001e20000100800 */
[----:B------:R-:W-:Y:S05]  /*ae00*/  BRA.DIV UR4, `(.L_x_214) ;  /* 0x0000003a04e47947 */ /* 0x000fea000b800000 */
[----:B------:R-:W1:Y:S01]  /*ae10*/  S2R R4, SR_CTAID.X ;  /* 0x0000000000047919 */ /* 0x000e620000002500 */
[----:B------:R-:W-:Y:S01]  /*ae20*/  ULDC UR4, c[0x0][0x288] ;  /* 0x0000a20000047ab9 */ /* 0x000fe20000000800 */
[----:B------:R-:W-:Y:S01]  /*ae30*/  ULDC.64 UR6, c[0x0][0x208] ;  /* 0x0000820000067ab9 */ /* 0x000fe20000000a00 */
[----:B------:R-:W-:Y:S01]  /*ae40*/  IMAD R2, R7, UR4, RZ ;  /* 0x0000000407027c24 */ /* 0x000fe2000f8e02ff */
[----:B------:R-:W2:Y:S01]  /*ae50*/  S2R R8, SR_TID.X ;  /* 0x0000000000087919 */ /* 0x000ea20000002100 */
[----:B------:R-:W3:Y:S04]  /*ae60*/  SHFL.IDX PT, R5, R0, RZ, 0x181f ;  /* 0x00181fff00057589 */ /* 0x000ee800000e0000 */
[----:B------:R-:W-:Y:S04]  /*ae70*/  SHFL.IDX PT, R7, R0, 0x1, 0x181f ;  /* 0x00381f0000077f89 */ /* 0x000fe800000e0000 */
[----:B------:R-:W-:Y:S01]  /*ae80*/  SHFL.IDX PT, R14, R0, 0x2, 0x181f ;  /* 0x00581f00000e7f89 */ /* 0x000fe200000e0000 */
[----:B-1----:R-:W-:-:S03]  /*ae90*/  LEA R12, R4, R6, 0x7 ;  /* 0x00000006040c7211 */ /* 0x002fc600078e38ff */
[----:B------:R-:W1:Y:S01]  /*aea0*/  SHFL.IDX PT, R4, R3, RZ, 0x181f ;  /* 0x00181fff03047589 */ /* 0x000e6200000e0000 */
[-C--:B------:R-:W-:Y:S01]  /*aeb0*/  ISETP.GE.AND P1, PT, R12, R2.reuse, PT ;  /* 0x000000020c00720c */ /* 0x080fe20003f26270 */
[----:B--2---:R-:W-:Y:S02]  /*aec0*/  IMAD.SHL.U32 R11, R8, 0x8, RZ ;  /* 0x00000008080b7824 */ /* 0x004fe400078e00ff */
[----:B------:R-:W2:Y:S01]  /*aed0*/  SHFL.IDX PT, R6, R3, 0x1, 0x181f ;  /* 0x00381f0003067f89 */ /* 0x000ea200000e0000 */
[C---:B------:R-:W-:Y:S02]  /*aee0*/  VIADD R8, R12.reuse, 0x10 ;  /* 0x000000100c087836 */ /* 0x040fe40000000000 */
[----:B------:R-:W-:Y:S01]  /*aef0*/  VIADD R13, R12, 0x20 ;  /* 0x000000200c0d7836 */ /* 0x000fe20000000000 */
[----:B------:R-:W-:Y:S01]  /*af00*/  LOP3.LUT R11, R11, 0x38, RZ, 0xc0, !PT ;  /* 0x000000380b0b7812 */ /* 0x000fe200078ec0ff */
[----:B------:R-:W-:Y:S01]  /*af10*/  STL [R1+0x4], R12 ;  /* 0x0000040c01007387 */ /* 0x000fe20000100800 */
[----:B------:R-:W-:-:S03]  /*af20*/  ISETP.GE.AND P2, PT, R8, R2, PT ;  /* 0x000000020800720c */ /* 0x000fc60003f46270 */
[----:B------:R4:W-:Y:S01]  /*af30*/  STL [R1+0xc], R8 ;  /* 0x00000c0801007387 */ /* 0x0009e20000100800 */
[----:B---3--:R-:W-:-:S03]  /*af40*/  @!P1 LEA R5, P3, R11, R5, 0x1 ;  /* 0x000000050b059211 */ /* 0x008fc600078608ff */
[----:B------:R-:W-:Y:S01]  /*af50*/  STL [R1+0x10], R13 ;  /* 0x0000100d01007387 */ /* 0x000fe20000100800 */
[----:B----4-:R-:W-:Y:S01]  /*af60*/  @!P1 LEA R8, R10, UR38, 0x1 ;  /* 0x000000260a089c11 */ /* 0x010fe2000f8e08ff */
[----:B-1----:R-:W-:-:S04]  /*af70*/  @!P1 IMAD.X R4, RZ, RZ, R4, P3 ;  /* 0x000000ffff049224 */ /* 0x002fc800018e0604 */
[----:B------:R-:W-:Y:S02]  /*af80*/  @!P2 LEA R9, R10, UR38, 0x1 ;  /* 0x000000260a09ac11 */ /* 0x000fe4000f8e08ff */
[----:B------:R-:W-:-:S04]  /*af90*/  @!P1 LOP3.LUT R5, R5, R4, RZ, 0x3c, !PT ;  /* 0x0000000405059212 */ /* 0x000fc800078e3cff */
[----:B------:R-:W-:-:S04]  /*afa0*/  @!P1 LOP3.LUT R4, R5, R4, RZ, 0x3c, !PT ;  /* 0x0000000405049212 */ /* 0x000fc800078e3cff */
[----:B------:R-:W-:-:S05]  /*afb0*/  @!P1 LOP3.LUT R5, R5, R4, RZ, 0x3c, !PT ;  /* 0x0000000405059212 */ /* 0x000fca00078e3cff */
[----:B------:R1:W-:Y:S02]  /*afc0*/  @!P1 LDGSTS.E.BYPASS.LTC128B.128 [R8+0x18400], desc[UR6][R4.64], !P0 ;  /* 0x1840000004089fae */ /* 0x0003e4000c101d46 */
[----:B-1----:R-:W-:Y:S01]  /*afd0*/  @!P2 LEA R4, P1, R11, R7, 0x1 ;  /* 0x000000070b04a211 */ /* 0x002fe200078208ff */
[----:B------:R-:W-:-:S04]  /*afe0*/  VIADD R8, R12, 0x30 ;  /* 0x000000300c087836 */ /* 0x000fc80000000000 */
[----:B--2---:R-:W-:Y:S01]  /*aff0*/  @!P2 IMAD.X R5, RZ, RZ, R6, P1 ;  /* 0x000000ffff05a224 */ /* 0x004fe200008e0606 */
[----:B------:R-:W-:Y:S01]  /*b000*/  ISETP.GE.AND P1, PT, R13, R2, PT ;  /* 0x000000020d00720c */ /* 0x000fe20003f26270 */
[----:B------:R-:W-:Y:S04]  /*b010*/  STL [R1+0x14], R8 ;  /* 0x0000140801007387 */ /* 0x000fe80000100800 */
[----:B------:R1:W-:Y:S08]  /*b020*/  @!P2 LDGSTS.E.BYPASS.LTC128B.128 [R9+0x18c00], desc[UR6][R4.64], !P0 ;  /* 0x18c000000409afae */ /* 0x0003f0000c101d46 */
[----:B------:R-:W-:-:S02]  /*b030*/  @!P1 LEA R6, P2, R11, R14, 0x1 ;  /* 0x0000000e0b069211 */ /* 0x000fc400078408ff */
[----:B------:R-:W-:Y:S01]  /*b040*/  @!P1 LEA R7, R10, UR38, 0x1 ;  /* 0x000000260a079c11 */ /* 0x000fe2000f8e08ff */
[----:B------:R-:W-:Y:S04]  /*b050*/  SHFL.IDX PT, R14, R0, 0x3, 0x181f ;  /* 0x00781f00000e7f89 */ /* 0x000fe800000e0000 */
[----:B-1----:R-:W1:Y:S02]  /*b060*/  SHFL.IDX PT, R4, R3, 0x2, 0x181f ;  /* 0x00581f0003047f89 */ /* 0x002e6400000e0000 */
[----:B-1----:R-:W-:Y:S02]  /*b070*/  @!P1 IMAD.X R5, RZ, RZ, R4, P2 ;  /* 0x000000ffff059224 */ /* 0x002fe400010e0604 */
[----:B------:R-:W-:-:S05]  /*b080*/  @!P1 IMAD.MOV.U32 R4, RZ, RZ, R6 ;  /* 0x000000ffff049224 */ /* 0x000fca00078e0006 */
[----:B------:R1:W-:Y:S01]  /*b090*/  @!P1 LDGSTS.E.BYPASS.LTC128B.128 [R7+0x19400], desc[UR6][R4.64], !P0 ;  /* 0x1940000004079fae */ /* 0x0003e2000c101d46 */
[----:B------:R-:W-:-:S03]  /*b0a0*/  ISETP.GE.AND P1, PT, R8, R2, PT ;  /* 0x000000020800720c */ /* 0x000fc60003f26270 */
[----:B-1----:R-:W1:Y:S01]  /*b0b0*/  SHFL.IDX PT, R4, R3, 0x3, 0x181f ;  /* 0x00781f0003047f89 */ /* 0x002e6200000e0000 */
[----:B------:R-:W-:-:S09]  /*b0c0*/  VIADD R7, R12, 0x40 ;  /* 0x000000400c077836 */ /* 0x000fd20000000000 */
[----:B------:R-:W-:Y:S02]  /*b0d0*/  @!P1 LEA R5, P2, R11, R14, 0x1 ;  /* 0x0000000e0b059211 */ /* 0x000fe400078408ff */
[----:B------:R-:W-:Y:S01]  /*b0e0*/  @!P1 LEA R6, R10, UR38, 0x1 ;  /* 0x000000260a069c11 */ /* 0x000fe2000f8e08ff */
[----:B------:R2:W-:Y:S02]  /*b0f0*/  STL [R1+0x18], R7 ;  /* 0x0000180701007387 */ /* 0x0005e40000100800 */
[----:B-1----:R-:W-:-:S05]  /*b100*/  @!P1 IMAD.X R4, RZ, RZ, R4, P2 ;  /* 0x000000ffff049224 */ /* 0x002fca00010e0604 */
[----:B------:R-:W-:-:S04]  /*b110*/  @!P1 LOP3.LUT R5, R5, R4, RZ, 0x3c, !PT ;  /* 0x0000000405059212 */ /* 0x000fc800078e3cff */
[----:B------:R-:W-:-:S04]  /*b120*/  @!P1 LOP3.LUT R4, R5, R4, RZ, 0x3c, !PT ;  /* 0x0000000405049212 */ /* 0x000fc800078e3cff */
[----:B------:R-:W-:-:S05]  /*b130*/  @!P1 LOP3.LUT R5, R5, R4, RZ, 0x3c, !PT ;  /* 0x0000000405059212 */ /* 0x000fca00078e3cff */
[----:B------:R1:W-:Y:S01]  /*b140*/  @!P1 LDGSTS.E.BYPASS.LTC128B.128 [R6+0x19c00], desc[UR6][R4.64], !P0 ;  /* 0x19c0000004069fae */ /* 0x0003e2000c101d46 */
[----:B------:R-:W-:Y:S01]  /*b150*/  ISETP.GE.AND P1, PT, R7, R2, PT ;  /* 0x000000020700720c */ /* 0x000fe20003f26270 */
[----:B--2---:R-:W-:-:S05]  /*b160*/  VIADD R7, R12, 0x50 ;  /* 0x000000500c077836 */ /* 0x004fca0000000000 */
[----:B------:R-:W-:Y:S04]  /*b170*/  STL [R1+0x1c], R7 ;  /* 0x00001c0701007387 */ /* 0x000fe80000100800 */
[----:B-1----:R-:W1:Y:S03]  /*b180*/  SHFL.IDX PT, R5, R0, 0x4, 0x181f ;  /* 0x00981f0000057f89 */ /* 0x002e6600000e0000 */
[----:B------:R-:W-:Y:S01]  /*b190*/  @!P1 LEA R6, R10, UR38, 0x1 ;  /* 0x000000260a069c11 */ /* 0x000fe2000f8e08ff */
[----:B------:R-:W2:Y:S01]  /*b1a0*/  SHFL.IDX PT, R4, R3, 0x4, 0x181f ;  /* 0x00981f0003047f89 */ /* 0x000ea200000e0000 */
[----:B-1----:R-:W-:-:S04]  /*b1b0*/  @!P1 LEA R5, P2, R11, R5, 0x1 ;  /* 0x000000050b059211 */ /* 0x002fc800078408ff */
[----:B--2---:R-:W-:-:S04]  /*b1c0*/  @!P1 IADD3.X R4, RZ, R4, RZ, P2, !PT ;  /* 0x00000004ff049210 */ /* 0x004fc800017fe4ff */
[----:B------:R-:W-:-:S04]  /*b1d0*/  @!P1 LOP3.LUT R5, R5, R4, RZ, 0x3c, !PT ;  /* 0x0000000405059212 */ /* 0x000fc800078e3cff */
[----:B------:R-:W-:-:S04]  /*b1e0*/  @!P1 LOP3.LUT R4, R5, R4, RZ, 0x3c, !PT ;  /* 0x0000000405049212 */ /* 0x000fc800078e3cff */
[----:B------:R-:W-:-:S05]  /*b1f0*/  @!P1 LOP3.LUT R5, R5, R4, RZ, 0x3c, !PT ;  /* 0x0000000405059212 */ /* 0x000fca00078e3cff */
[----:B------:R1:W-:Y:S01]  /*b200*/  @!P1 LDGSTS.E.BYPASS.LTC128B.128 [R6+0x1a400], desc[UR6][R4.64], !P0 ;  /* 0x1a40000004069fae */ /* 0x0003e2000c101d46 */
[----:B------:R-:W-:Y:S01]  /*b210*/  ISETP.GE.AND P1, PT, R7, R2, PT ;  /* 0x000000020700720c */ /* 0x000fe20003f26270 */
[----:B------:R-:W-:-:S05]  /*b220*/  VIADD R7, R12, 0x60 ;  /* 0x000000600c077836 */ /* 0x000fca0000000000 */
[----:B------:R-:W-:Y:S04]  /*b230*/  STL [R1+0x20], R7 ;  /* 0x0000200701007387 */ /* 0x000fe80000100800 */
[----:B-1----:R-:W1:Y:S03]  /*b240*/  SHFL.IDX PT, R5, R0, 0x5, 0x181f ;  /* 0x00b81f0000057f89 */ /* 0x002e6600000e0000 */
[----:B------:R-:W-:Y:S01]  /*b250*/  @!P1 LEA R6, R10, UR38, 0x1 ;  /* 0x000000260a069c11 */ /* 0x000fe2000f8e08ff */
[----:B------:R-:W2:Y:S01]  /*b260*/  SHFL.IDX PT, R4, R3, 0x5, 0x181f ;  /* 0x00b81f0003047f89 */ /* 0x000ea200000e0000 */
[----:B-1----:R-:W-:-:S05]  /*b270*/  @!P1 LEA R5, P2, R11, R5, 0x1 ;  /* 0x000000050b059211 */ /* 0x002fca00078408ff */
[----:B--2---:R-:W-:-:S05]  /*b280*/  @!P1 IMAD.X R4, RZ, RZ, R4, P2 ;  /* 0x000000ffff049224 */ /* 0x004fca00010e0604 */
[----:B------:R-:W-:-:S04]  /*b290*/  @!P1 LOP3.LUT R5, R5, R4, RZ, 0x3c, !PT ;  /* 0x0000000405059212 */ /* 0x000fc800078e3cff */
[----:B------:R-:W-:-:S04]  /*b2a0*/  @!P1 LOP3.LUT R4, R5, R4, RZ, 0x3c, !PT ;  /* 0x0000000405049212 */ /* 0x000fc800078e3cff */
[----:B------:R-:W-:-:S05]  /*b2b0*/  @!P1 LOP3.LUT R5, R5, R4, RZ, 0x3c, !PT ;  /* 0x0000000405059212 */ /* 0x000fca00078e3cff */
[----:B------:R1:W-:Y:S01]  /*b2c0*/  @!P1 LDGSTS.E.BYPASS.LTC128B.128 [R6+0x1ac00], desc[UR6][R4.64], !P0 ;  /* 0x1ac0000004069fae */ /* 0x0003e2000c101d46 */
[----:B------:R-:W-:-:S03]  /*b2d0*/  ISETP.GE.AND P1, PT, R7, R2, PT ;  /* 0x000000020700720c */ /* 0x000fc60003f26270 */
[----:B-1----:R-:W1:Y:S10]  /*b2e0*/  SHFL.IDX PT, R5, R0, 0x6, 0x181f ;  /* 0x00d81f0000057f89 */ /* 0x002e7400000e0000 */
[----:B------:R-:W-:Y:S01]  /*b2f0*/  @!P1 LEA R6, R10, UR38, 0x1 ;  /* 0x000000260a069c11 */ /* 0x000fe2000f8e08ff */
[----:B------:R-:W2:Y:S04]  /*b300*/  SHFL.IDX PT, R4, R3, 0x6, 0x181f ;  /* 0x00d81f0003047f89 */ /* 0x000ea800000e0000 */
[----:B------:R-:W3:Y:S04]  /*b310*/  SHFL.IDX PT, R3, R3, 0x7, 0x181f ;  /* 0x00f81f0003037f89 */ /* 0x000ee800000e0000 */
[----:B------:R-:W4:Y:S01]  /*b320*/  SHFL.IDX PT, R0, R0, 0x7, 0x181f ;  /* 0x00f81f0000007f89 */ /* 0x000f2200000e0000 */
[----:B-1----:R-:W-:-:S05]  /*b330*/  @!P1 LEA R5, P2, R11, R5, 0x1 ;  /* 0x000000050b059211 */ /* 0x002fca00078408ff */
[----:B--2---:R-:W-:-:S05]  /*b340*/  @!P1 IMAD.X R4, RZ, RZ, R4, P2 ;  /* 0x000000ffff049224 */ /* 0x004fca00010e0604 */
[----:B------:R-:W-:-:S04]  /*b350*/  @!P1 LOP3.LUT R5, R5, R4, RZ, 0x3c, !PT ;  /* 0x0000000405059212 */ /* 0x000fc800078e3cff */
[----:B------:R-:W-:-:S04]  /*b360*/  @!P1 LOP3.LUT R4, R5, R4, RZ, 0x3c, !PT ;  /* 0x0000000405049212 */ /* 0x000fc800078e3cff */
[----:B------:R-:W-:-:S05]  /*b370*/  @!P1 LOP3.LUT R5, R5, R4, RZ, 0x3c, !PT ;  /* 0x0000000405059212 */ /* 0x000fca00078e3cff */
[----:B---34-:R1:W-:Y:S02]  /*b380*/  @!P1 LDGSTS.E.BYPASS.LTC128B.128 [R6+0x1b400], desc[UR6][R4.64], !P0 ;  /* 0x1b40000004069fae */ /* 0x0183e4000c101d46 */
.L_x_312:
[----:B-1----:R-:W2:Y:S01]  /*b390*/  LDL R5, [R1+0x4] ;  /* 0x0000040001057983 */ /* 0x002ea20000100800 */
[----:B------:R-:W-:Y:S01]  /*b3a0*/  ULDC.64 UR4, c[0x0][0x208] ;  /* 0x0000820000047ab9 */ /* 0x000fe20000000a00 */
[----:B------:R-:W1:Y:S02]  /*b3b0*/  S2R R4, SR_TID.X ;  /* 0x0000000000047919 */ /* 0x000e640000002100 */
[----:B-1----:R-:W-:-:S05]  /*b3c0*/  IMAD.SHL.U32 R4, R4, 0x8, RZ ;  /* 0x0000000804047824 */ /* 0x002fca00078e00ff */
[----:B------:R-:W-:Y:S01]  /*b3d0*/  LOP3.LUT R4, R4, 0x38, RZ, 0xc0, !PT ;  /* 0x0000003804047812 */ /* 0x000fe200078ec0ff */
[----:B--2---:R-:W-:-:S05]  /*b3e0*/  VIADD R5, R5, 0x70 ;  /* 0x0000007005057836 */ /* 0x004fca0000000000 */
[----:B------:R-:W-:Y:S01]  /*b3f0*/  ISETP.GE.AND P1, PT, R5, R2, PT ;  /* 0x000000020500720c */ /* 0x000fe20003f26270 */
[----:B------:R1:W-:-:S12]  /*b400*/  STL [R1+0x24], R5 ;  /* 0x0000240501007387 */ /* 0x0003d80000100800 */
[----:B------:R-:W-:Y:S02]  /*b410*/  @!P1 LEA R2, P2, R4, R0, 0x1 ;  /* 0x0000000004029211 */ /* 0x000fe400078408ff */
[----:B------:R-:W-:-:S03]  /*b420*/  @!P1 LEA R0, R10, UR38, 0x1 ;  /* 0x000000260a009c11 */ /* 0x000fc6000f8e08ff */
[----:B------:R-:W-:-:S05]  /*b430*/  @!P1 IMAD.X R3, RZ, RZ, R3, P2 ;  /* 0x000000ffff039224 */ /* 0x000fca00010e0603 */
[----:B------:R-:W-:Y:S01]  /*b440*/  @!PT LDS RZ, [RZ] ;  /* 0x00000000fffff984 */ /* 0x000fe20000000800 */
[----:B------:R-:W-:Y:S01]  /*b450*/  @!PT LDS RZ, [RZ] ;  /* 0x00000000fffff984 */ /* 0x000fe20000000800 */
[----:B------:R-:W-:Y:S01]  /*b460*/  @!PT LDS RZ, [RZ] ;  /* 0x00000000fffff984 */ /* 0x000fe20000000800 */
[----:B------:R2:W-:Y:S01]  /*b470*/  @!P1 LDGSTS.E.BYPASS.LTC128B.128 [R0+0x1bc00], desc[UR4][R2.64], !P0 ;  /* 0x1bc0000002009fae */ /* 0x0005e2000c101d44 */
[----:B------:R-:W-:Y:S01]  /*b480*/  NOP ;  /* 0x0000000000007918 */ /* 0x000fe20000000000 */
[----:B------:R-:W-:Y:S02]  /*b490*/  SYNCS.ARRIVE.TRANS64.RED.A0T1 RZ, [UR38+0x32400], RZ ;  /* 0x032400ffffff79a7 */ /* 0x000fe40008200426 */
[----:B------:R-:W-:Y:S01]  /*b4a0*/  ARRIVES.LDGSTSBAR.64.TRANSCNT [UR38+0x32400] ;  /* 0x03240000ff0079b0 */ /* 0x000fe20008000aa6 */
[----:B--2---:R-:W2:Y:S01]  /*b4b0*/  LDC.64 R2, c[0x0][0x3d8] ;  /* 0x0000f600ff027b82 */ /* 0x004ea20000000a00 */
[----:B------:R-:W-:Y:S01]  /*b4c0*/  NOP ;  /* 0x0000000000007918 */ /* 0x000fe20000000000 */
[C---:B--2---:R-:W-:Y:S01]  /*b4d0*/  IMAD R0, R2.reuse, UR43, RZ ;  /* 0x0000002b02007c24 */ /* 0x044fe2000f8e02ff */
[----:B------:R-:W-:Y:S01]  /*b4e0*/  UIADD3 UR4, UR38, 0x22400, URZ ;  /* 0x0002240026047890 */ /* 0x000fe2000fffe03f */
[----:B-1----:R-:W-:Y:S01]  /*b4f0*/  IMAD.WIDE.U32 R4, R2, UR36, RZ ;  /* 0x0000002402047c25 */ /* 0x002fe2000f8e00ff */
[----:B------:R-:W-:Y:S02]  /*b500*/  SYNCS.ARRIVE.TRANS64.A1T0 RZ, [UR38+0x32400], RZ ;  /* 0x032400ffffff79a7 */ /* 0x000fe40008100026 */
[----:B------:R-:W-:Y:S01]  /*b510*/  ULOP3.LUT UP0, URZ, UR4, 0x3ff, URZ, 0xc0, !UPT ;  /* 0x000003ff043f7892 */ /* 0x000fe2000f80c03f */
[----:B------:R-:W-:Y:S01]  /*b520*/  IMAD R3, R3, UR36, R0 ;  /* 0x0000002403037c24 */ /* 0x000fe2000f8e0200 */
[----:B------:R1:W-:Y:S03]  /*b530*/  STL.64 [R1+0x28], R4 ;  /* 0x0000280401007387 */ /* 0x0003e60000100a00 */
[----:B------:R-:W-:Y:S01]  /*b540*/  IMAD.IADD R0, R5, 0x1, R3 ;  /* 0x0000000105007824 */ /* 0x000fe200078e0203 */
[----:B------:R-:W-:-:S04]  /*b550*/  PLOP3.LUT P0, PT, PT, PT, UP0, 0x80, 0x0 ;  /* 0x000000000000781c */ /* 0x000fc80003f0f008 */
[----:B------:R1:W-:Y:S09]  /*b560*/  STL [R1+0x34], R0 ;  /* 0x0000340001007387 */ /* 0x0003f20000100800 */
[----:B------:R-:W-:Y:S05]  /*b570*/  @!P0 BRA `(.L_x_215) ;  /* 0x0000000000408947 */ /* 0x000fea0003800000 */
[----:B------:R-:W-:Y:S01]  /*b580*/  MOV R2, 0x0 ;  /* 0x0000000000027802 */ /* 0x000fe20000000f00 */
[----:B------:R-:W-:Y:S01]  /*b590*/  ULDC.64 UR6, c[0x4][0x98] ;  /* 0x0100260000067ab9 */ /* 0x000fe20000000a00 */
[----:B------:R-:W-:Y:S01]  /*b5a0*/  ULDC.64 UR8, c[0x4][0xa0] ;  /* 0x0100280000087ab9 */ /* 0x000fe20000000a00 */
[----:B------:R-:W-:Y:S01]  /*b5b0*/  ULDC.64 UR4, c[0x4][0x28] ;  /* 0x01000a0000047ab9 */ /* 0x000fe20000000a00 */
[----:B-1----:R-:W-:Y:S01]  /*b5c0*/  IMAD.U32 R4, RZ, RZ, UR6 ;  /* 0x00000006ff047e24 */ /* 0x002fe2000f8e00ff */
[----:B------:R-:W-:Y:S01]  /*b5d0*/  MOV R6, UR8 ;  /* 0x0000000800067c02 */ /* 0x000fe20008000f00 */
[----:B------:R-:W1:Y:S01]  /*b5e0*/  LDC.64 R2, c[0x4][R2] ;  /* 0x0100000002027b82 */ /* 0x000e620000000a00 */
[----:B------:R-:W-:Y:S02]  /*b5f0*/  IMAD.U32 R5, RZ, RZ, UR7 ;  /* 0x00000007ff057e24 */ /* 0x000fe4000f8e00ff */
[----:B------:R-:W-:Y:S02]  /*b600*/  IMAD.U32 R7, RZ, RZ, UR9 ;  /* 0x00000009ff077e24 */ /* 0x000fe4000f8e00ff */
[----:B0-----:R-:W-:-:S02]  /*b610*/  IMAD.U32 R10, RZ, RZ, UR4 ;  /* 0x00000004ff0a7e24 */ /* 0x001fc4000f8e00ff */
[----:B------:R-:W-:Y:S02]  /*b620*/  IMAD.U32 R11, RZ, RZ, UR5 ;  /* 0x00000005ff0b7e24 */ /* 0x000fe4000f8e00ff */
[----:B------:R-:W-:Y:S02]  /*b630*/  IMAD.MOV.U32 R8, RZ, RZ, 0x70 ;  /* 0x00000070ff087424 */ /* 0x000fe400078e00ff */
[----:B------:R-:W-:Y:S02]  /*b640*/  IMAD.MOV.U32 R12, RZ, RZ, 0x1 ;  /* 0x00000001ff0c7424 */ /* 0x000fe400078e00ff */
[----:B------:R-:W-:-:S07]  /*b650*/  IMAD.MOV.U32 R13, RZ, RZ, RZ ;  /* 0x000000ffff0d7224 */ /* 0x000fce00078e00ff */
[----:B------:R-:W-:-:S07]  /*b660*/  LEPC R20, `(.L_x_215) ;  /* 0x000000001014794e */ /* 0x000fce0000000000 */
[----:B-1----:R-:W-:Y:S05]  /*b670*/  CALL.ABS.NOINC R2 ;  /* 0x0000000002007343 */ /* 0x002fea0003c00000 */
.L_x_215:
[----:B-1----:R-:W2:Y:S01]  /*b680*/  LDL.LU.64 R4, [R1+0x28] ;  /* 0x0000280001047983 */ /* 0x002ea20000300a00 */
[----:B------:R-:W1:Y:S01]  /*b690*/  LDC R6, c[0x0][0x448] ;  /* 0x00011200ff067b82 */ /* 0x000e620000000800 */
[----:B------:R-:W-:Y:S02]  /*b6a0*/  ULDC.64 UR8, c[0x0][0x3e0] ;  /* 0x0000f80000087ab9 */ /* 0x000fe40000000a00 */
[----:B------:R-:W3:Y:S01]  /*b6b0*/  LDL.LU R2, [R1+0x34] ;  /* 0x0000340001027983 */ /* 0x000ee20000300800 */
[----:B------:R-:W-:Y:S01]  /*b6c0*/  UIMAD UR6, UR46, UR8, URZ ;  /* 0x000000082e0672a4 */ /* 0x000fe2000f8e023f */
[----:B------:R-:W4:Y:S03]  /*b6d0*/  S2R R3, SR_TID.X ;  /* 0x0000000000037919 */ /* 0x000f260000002100 */
[----:B------:R-:W-:Y:S01]  /*b6e0*/  UIMAD UR6, UR45, UR9, UR6 ;  /* 0x000000092d0672a4 */ /* 0x000fe2000f8e0206 */
[----:B-1----:R-:W-:-:S02]  /*b6f0*/  ISETP.NE.AND P0, PT, R6, 0x1, PT ;  /* 0x000000010600780c */ /* 0x002fc40003f05270 */
[C---:B----4-:R-:W-:Y:S01]  /*b700*/  LOP3.LUT R0, R3.reuse, 0x7f, RZ, 0xc0, !PT ;  /* 0x0000007f03007812 */ /* 0x050fe200078ec0ff */
[----:B------:R-:W-:-:S10]  /*b710*/  IMAD.SHL.U32 R15, R3, 0x10, RZ ;  /* 0x00000010030f7824 */ /* 0x000fd400078e00ff */
[----:B------:R-:W1:Y:S01]  /*b720*/  @P0 LDC R3, c[0x0][0x44c] ;  /* 0x00011300ff030b82 */ /* 0x000e620000000800 */
[----:B--2---:R-:W-:Y:S02]  /*b730*/  R2UR UR5, R5 ;  /* 0x00000000050572ca */ /* 0x004fe400000e0000 */
[----:B------:R-:W-:Y:S01]  /*b740*/  R2UR UR4, R4 ;  /* 0x00000000040472ca */ /* 0x000fe200000e0000 */
[----:B------:R-:W2:Y:S01]  /*b750*/  S2R R5, SR_TID.X ;  /* 0x0000000000057919 */ /* 0x000ea20000002100 */
[----:B---3--:R-:W-:Y:S02]  /*b760*/  R2UR UR5, R2 ;  /* 0x00000000020572ca */ /* 0x008fe400000e0000 */
[----:B------:R-:W-:Y:S01]  /*b770*/  SHF.R.U32.HI R4, RZ, 0x3, R0 ;  /* 0x00000003ff047819 */ /* 0x000fe20000011600 */
[----:B------:R-:W3:Y:S01]  /*b780*/  S2R R2, SR_CTAID.X ;  /* 0x0000000000027919 */ /* 0x000ee20000002500 */
[----:B------:R-:W4:Y:S02]  /*b790*/  @P0 LDC R0, c[0x0][0x450] ;  /* 0x00011400ff000b82 */ /* 0x000f240000000800 */
[----:B------:R-:W-:-:S07]  /*b7a0*/  LOP3.LUT R4, R4, 0x70, R15, 0xf8, !PT ;  /* 0x0000007004047812 */ /* 0x000fce00078ef80f */
[----:B------:R-:W-:-:S03]  /*b7b0*/  UIMAD.WIDE.U32 UR4, UR45, UR8, UR4 ;  /* 0x000000082d0472a5 */ /* 0x000fc6000f8e0004 */
[----:B------:R-:W-:Y:S01]  /*b7c0*/  ULDC.64 UR8, c[0x0][0x3d0] ;  /* 0x0000f40000087ab9 */ /* 0x000fe20000000a00 */
[----:B------:R-:W-:Y:S01]  /*b7d0*/  UIADD3 UR5, UR5, UR6, URZ ;  /* 0x0000000605057290 */ /* 0x000fe2000fffe03f */
[----:B--2---:R-:W-:Y:S02]  /*b7e0*/  IMAD.SHL.U32 R8, R5, 0x8, RZ ;  /* 0x0000000805087824 */ /* 0x004fe400078e00ff */
[----:B---3--:R-:W-:-:S03]  /*b7f0*/  IMAD R4, R2, 0x80, R4 ;  /* 0x0000008002047824 */ /* 0x008fc600078e0204 */
[----:B------:R-:W-:Y:S01]  /*b800*/  LOP3.LUT R8, R8, 0x38, RZ, 0xc0, !PT ;  /* 0x0000003808087812 */ /* 0x000fe200078ec0ff */
[----:B-1----:R-:W-:-:S04]  /*b810*/  @P0 IMAD.HI.U32 R3, R4, R3, RZ ;  /* 0x0000000304030227 */ /* 0x002fc800078e00ff */
[----:B------:R-:W-:Y:S01]  /*b820*/  IMAD.MOV.U32 R2, RZ, RZ, R4 ;  /* 0x000000ffff027224 */ /* 0x000fe200078e0004 */
[----:B----4-:R-:W-:Y:S02]  /*b830*/  @P0 SHF.R.U32.HI R2, RZ, R0, R3 ;  /* 0x00000000ff020219 */ /* 0x010fe40000011603 */
[----:B------:R-:W-:-:S03]  /*b840*/  MOV R3, UR8 ;  /* 0x0000000800037c02 */ /* 0x000fc60008000f00 */
[----:B------:R-:W-:-:S04]  /*b850*/  IMAD.MOV R0, RZ, RZ, -R2 ;  /* 0x000000ffff007224 */ /* 0x000fc800078e0a02 */
[----:B------:R-:W-:Y:S01]  /*b860*/  IMAD R0, R6, R0, R4 ;  /* 0x0000000006007224 */ /* 0x000fe200078e0204 */
[----:B------:R-:W-:-:S05]  /*b870*/  SHF.R.S32.HI R4, RZ, 0x1f, R2 ;  /* 0x0000001fff047819 */ /* 0x000fca0000011402 */
[----:B------:R-:W-:-:S04]  /*b880*/  IMAD R4, R4, UR8, RZ ;  /* 0x0000000804047c24 */ /* 0x000fc8000f8e02ff */
[C---:B------:R-:W-:Y:S02]  /*b890*/  IMAD R4, R2.reuse, UR9, R4 ;  /* 0x0000000902047c24 */ /* 0x040fe4000f8e0204 */
[----:B------:R-:W-:Y:S01]  /*b8a0*/  IMAD.WIDE.U32 R2, R2, R3, UR4 ;  /* 0x0000000402027e25 */ /* 0x000fe2000f8e0003 */
[----:B------:R-:W-:-:S03]  /*b8b0*/  ULDC.64 UR4, c[0x0][0x3c8] ;  /* 0x0000f20000047ab9 */ /* 0x000fc60000000a00 */
[----:B------:R-:W-:Y:S01]  /*b8c0*/  IMAD.IADD R3, R3, 0x1, R4 ;  /* 0x0000000103037824 */ /* 0x000fe200078e0204 */
[----:B------:R-:W-:Y:S01]  /*b8d0*/  SHF.R.S32.HI R4, RZ, 0x1f, R0 ;  /* 0x0000001fff047819 */ /* 0x000fe20000011400 */
[----:B------:R-:W-:-:S04]  /*b8e0*/  IMAD.WIDE.U32 R2, R0, UR4, R2 ;  /* 0x0000000400027c25 */ /* 0x000fc8000f8e0002 */
[----:B------:R-:W-:-:S04]  /*b8f0*/  IMAD R4, R4, UR4, RZ ;  /* 0x0000000404047c24 */ /* 0x000fc8000f8e02ff */
[----:B------:R-:W-:Y:S01]  /*b900*/  IMAD R4, R0, UR5, R4 ;  /* 0x0000000500047c24 */ /* 0x000fe2000f8e0204 */
[----:B------:R-:W-:Y:S01]  /*b910*/  ULDC.64 UR4, c[0x0][0x390] ;  /* 0x0000e40000047ab9 */ /* 0x000fe20000000a00 */
[----:B------:R-:W-:Y:S02]  /*b920*/  LOP3.LUT R0, R8, 0x40, RZ, 0xfc, !PT ;  /* 0x0000004008007812 */ /* 0x000fe400078efcff */
[----:B------:R-:W-:Y:S01]  /*b930*/  IMAD.IADD R4, R3, 0x1, R4 ;  /* 0x0000000103047824 */ /* 0x000fe200078e0204 */
[----:B------:R-:W-:Y:S01]  /*b940*/  LEA R5, P0, R2, UR4, 0x1 ;  /* 0x0000000402057c11 */ /* 0x000fe2000f8008ff */
[----:B------:R-:W-:Y:S02]  /*b950*/  ULDC UR4, c[0x0][0x3b8] ;  /* 0x0000ee0000047ab9 */ /* 0x000fe40000000800 */
[----:B------:R-:W-:Y:S02]  /*b960*/  ISETP.GE.AND P3, PT, R8, UR4, PT ;  /* 0x0000000408007c0c */ /* 0x000fe4000bf66270 */
[----:B------:R-:W-:-:S02]  /*b970*/  LEA.HI.X R4, R2, UR5, R4, 0x1, P0 ;  /* 0x0000000502047c11 */ /* 0x000fc400080f0c04 */
[----:B------:R-:W-:Y:S02]  /*b980*/  ISETP.GE.AND P0, PT, R0, UR4, PT ;  /* 0x0000000400007c0c */ /* 0x000fe4000bf06270 */
[----:B------:R-:W-:-:S04]  /*b990*/  LOP3.LUT R0, R8, 0x80, RZ, 0xfc, !PT ;  /* 0x0000008008007812 */ /* 0x000fc800078efcff */
[----:B------:R-:W-:Y:S02]  /*b9a0*/  ISETP.GE.AND P1, PT, R0, UR4, PT ;  /* 0x0000000400007c0c */ /* 0x000fe4000bf26270 */
[----:B------:R-:W-:-:S04]  /*b9b0*/  LOP3.LUT R0, R8, 0xc0, RZ, 0xfc, !PT ;  /* 0x000000c008007812 */ /* 0x000fc800078efcff */
[----:B------:R-:W-:Y:S01]  /*b9c0*/  ISETP.GE.AND P2, PT, R0, UR4, PT ;  /* 0x0000000400007c0c */ /* 0x000fe2000bf46270 */
[----:B------:R-:W-:-:S03]  /*b9d0*/  UMOV UR4, 0xffffffff ;  /* 0xffffffff00047882 */ /* 0x000fc60000000000 */
[----:B------:R-:W-:Y:S09]  /*b9e0*/  BRA.DIV UR4, `(.L_x_216) ;  /* 0x0000003a04e47947 */ /* 0x000ff2000b800000 */
[----:B------:R-:W2:Y:S01]  /*b9f0*/  LDL.LU R3, [R1+0x4] ;  /* 0x0000040001037983 */ /* 0x000ea20000300800 */
[----:B------:R-:W-:-:S03]  /*ba00*/  ULDC UR4, c[0x0][0x288] ;  /* 0x0000a20000047ab9 */ /* 0x000fc60000000800 */
[----:B------:R-:W3:Y:S01]  /*ba10*/  LDL.LU R2, [R1+0xc] ;  /* 0x00000c0001027983 */ /* 0x000ee20000300800 */
[----:B------:R-:W-:-:S03]  /*ba20*/  IMAD R0, R6, UR4, RZ ;  /* 0x0000000406007c24 */ /* 0x000fc6000f8e02ff */
[----:B------:R-:W4:Y:S01]  /*ba30*/  LDL.LU R13, [R1+0x10] ;  /* 0x00001000010d7983 */ /* 0x000f220000300800 */
[----:B0-----:R-:W0:Y:S01]  /*ba40*/  S2R R10, SR_TID.X ;  /* 0x00000000000a7919 */ /* 0x001e220000002100 */
[----:B------:R-:W1:Y:S02]  /*ba50*/  S2R R7, SR_TID.X ;  /* 0x0000000000077919 */ /* 0x000e640000002100 */
[----:B------:R-:W5:Y:S01]  /*ba60*/  LDL.LU R8, [R1+0x14] ;  /* 0x0000140001087983 */ /* 0x000f620000300800 */
[----:B0-----:R-:W-:Y:S01]  /*ba70*/  LOP3.LUT R10, R10, 0x7f, RZ, 0xc0, !PT ;  /* 0x0000007f0a0a7812 */ /* 0x001fe200078ec0ff */
[----:B-1----:R-:W-:-:S04]  /*ba80*/  IMAD.SHL.U32 R12, R7, 0x8, RZ ;  /* 0x00000008070c7824 */ /* 0x002fc800078e00ff */
[----:B------:R-:W-:Y:S02]  /*ba90*/  IMAD.SHL.U32 R11, R10, 0x8, RZ ;  /* 0x000000080a0b7824 */ /* 0x000fe400078e00ff */
[----:B------:R-:W-:Y:S01]  /*baa0*/  IMAD.SHL.U32 R10, R7, 0x8, RZ ;  /* 0x00000008070a7824 */ /* 0x000fe200078e00ff */
[----:B------:R-:W-:-:S04]  /*bab0*/  LOP3.LUT R12, R12, 0x38, RZ, 0xc0, !PT ;  /* 0x000000380c0c7812 */ /* 0x000fc800078ec0ff */
[----:B------:R-:W-:-:S04]  /*bac0*/  LOP3.LUT R10, R10, 0x1f8, RZ, 0xc0, !PT ;  /* 0x000001f80a0a7812 */ /* 0x000fc800078ec0ff */
[----:B------:R-:W-:Y:S02]  /*bad0*/  LOP3.LUT R10, R10, 0x38, R7, 0x78, !PT ;  /* 0x000000380a0a7812 */ /* 0x000fe400078e7807 */
[----:B------:R-:W5:Y:S02]  /*bae0*/  LDL.LU R7, [R1+0x18] ;  /* 0x0000180001077983 */ /* 0x000f640000300800 */
[----:B------:R-:W-:Y:S01]  /*baf0*/  LOP3.LUT R10, R10, 0x200, R11, 0xf8, !PT ;  /* 0x000002000a0a7812 */ /* 0x000fe200078ef80b */
[----:B------:R-:W-:Y:S01]  /*bb00*/  ULDC.64 UR6, c[0x0][0x208] ;  /* 0x0000820000067ab9 */ /* 0x000fe20000000a00 */
[----:B------:R-:W-:Y:S04]  /*bb10*/  SHFL.IDX PT, R6, R4, 0x1, 0x181f ;  /* 0x00381f0004067f89 */ /* 0x000fe800000e0000 */
[----:B------:R-:W5:Y:S01]  /*bb20*/  LDL.LU R15, [R1+0x1c] ;  /* 0x00001c00010f7983 */ /* 0x000f620000300800 */
[----:B--2---:R-:W-:-:S03]  /*bb30*/  ISETP.GE.AND P5, PT, R3, R0, PT ;  /* 0x000000000300720c */ /* 0x004fc60003fa6270 */
[----:B------:R-:W0:Y:S01]  /*bb40*/  SHFL.IDX PT, R3, R5, RZ, 0x181f ;  /* 0x00181fff05037589 */ /* 0x000e2200000e0000 */
[----:B---3--:R-:W-:-:S03]  /*bb50*/  ISETP.GE.AND P4, PT, R2, R0, PT ;  /* 0x000000000200720c */ /* 0x008fc60003f86270 */
[----:B------:R-:W1:Y:S06]  /*bb60*/  SHFL.IDX PT, R2, R4, RZ, 0x181f ;  /* 0x00181fff04027589 */ /* 0x000e6c00000e0000 */
[----:B0-----:R-:W-:-:S05]  /*bb70*/  @!P5 LEA R3, P6, R12, R3, 0x1 ;  /* 0x000000030c03d211 */ /* 0x001fca00078c08ff */
[----:B-1----:R-:W-:-:S05]  /*bb80*/  @!P5 IMAD.X R2, RZ, RZ, R2, P6 ;  /* 0x000000ffff02d224 */ /* 0x002fca00030e0602 */
[----:B------:R-:W-:-:S04]  /*bb90*/  @!P5 LOP3.LUT R3, R3, R2, RZ, 0x3c, !PT ;  /* 0x000000020303d212 */ /* 0x000fc800078e3cff */
[C---:B------:R-:W-:Y:S02]  /*bba0*/  @!P5 LOP3.LUT R2, R3.reuse, R2, RZ, 0x3c, !PT ;  /* 0x000000020302d212 */ /* 0x040fe400078e3cff */
[----:B------:R-:W-:Y:S02]  /*bbb0*/  @!P5 LEA R21, R10, UR38, 0x1 ;  /* 0x000000260a15dc11 */ /* 0x000fe4000f8e08ff */
[----:B------:R-:W-:-:S05]  /*bbc0*/  @!P5 LOP3.LUT R3, R3, R2, RZ, 0x3c, !PT ;  /* 0x000000020303d212 */ /* 0x000fca00078e3cff */
[----:B------:R-:W-:Y:S04]  /*bbd0*/  @!P5 LDGSTS.E.BYPASS.LTC128B.128 [R21+0x22400], desc[UR6][R2.64], !P3 ;  /* 0x224000000215dfae */ /* 0x000fe8000d901d46 */
[----:B------:R-:W-:Y:S04]  /*bbe0*/  @!P5 LDGSTS.E.BYPASS.LTC128B.128 [R21+0x26400], desc[UR6][R2.64+0x80], !P0 ;  /* 0x264000800215dfae */ /* 0x000fe8000c101d46 */
[----:B------:R-:W-:Y:S04]  /*bbf0*/  @!P5 LDGSTS.E.BYPASS.LTC128B.128 [R21+0x2a400], desc[UR6][R2.64+0x100], !P1 ;  /* 0x2a4001000215dfae */ /* 0x000fe8000c901d46 */
[----:B------:R0:W-:Y:S04]  /*bc00*/  @!P5 LDGSTS.E.BYPASS.LTC128B.128 [R21+0x2e400], desc[UR6][R2.64+0x180], !P2 ;  /* 0x2e4001800215dfae */ /* 0x0001e8000d101d46 */
[----:B0-----:R-:W0:Y:S01]  /*bc10*/  SHFL.IDX PT, R2, R5, 0x1, 0x181f ;  /* 0x00381f0005027f89 */ /* 0x001e2200000e0000 */
[----:B------:R-:W-:-:S02]  /*bc20*/  @!P4 LEA R9, R10, UR38, 0x1 ;  /* 0x000000260a09cc11 */ /* 0x000fc4000f8e08ff */
[----:B0-----:R-:W-:-:S05]  /*bc30*/  @!P4 LEA R2, P6, R12, R2, 0x1 ;  /* 0x000000020c02c211 */ /* 0x001fca00078c08ff */
[----:B------:R-:W-:-:S05]  /*bc40*/  @!P4 IMAD.X R3, RZ, RZ, R6, P6 ;  /* 0x000000ffff03c224 */ /* 0x000fca00030e0606 */
[----:B------:R-:W-:Y:S04]  /*bc50*/  @!P4 LDGSTS.E.BYPASS.LTC128B.128 [R9+0x22c00], desc[UR6][R2.64], !P3 ;  /* 0x22c000000209cfae */ /* 0x000fe8000d901d46 */
[----:B------:R-:W-:Y:S04]  /*bc60*/  @!P4 LDGSTS.E.BYPASS.LTC128B.128 [R9+0x26c00], desc[UR6][R2.64+0x80], !P0 ;  /* 0x26c000800209cfae */ /* 0x000fe8000c101d46 */
[----:B------:R-:W-:Y:S04]  /*bc70*/  @!P4 LDGSTS.E.BYPASS.LTC128B.128 [R9+0x2ac00], desc[UR6][R2.64+0x100], !P1 ;  /* 0x2ac001000209cfae */ /* 0x000fe8000c901d46 */
[----:B------:R0:W-:Y:S01]  /*bc80*/  @!P4 LDGSTS.E.BYPASS.LTC128B.128 [R9+0x2ec00], desc[UR6][R2.64+0x180], !P2 ;  /* 0x2ec001800209cfae */ /* 0x0001e2000d101d46 */
[----:B----4-:R-:W-:-:S03]  /*bc90*/  ISETP.GE.AND P4, PT, R13, R0, PT ;  /* 0x000000000d00720c */ /* 0x010fc60003f86270 */
[----:B------:R-:W2:Y:S04]  /*bca0*/  LDL.LU R13, [R1+0x20] ;  /* 0x00002000010d7983 */ /* 0x000ea80000300800 */
[----:B0-----:R-:W0:Y:S04]  /*bcb0*/  SHFL.IDX PT, R2, R5, 0x2, 0x181f ;  /* 0x00581f0005027f89 */ /* 0x001e2800000e0000 */
[----:B------:R-:W1:Y:S02]  /*bcc0*/  SHFL.IDX PT, R6, R4, 0x2, 0x181f ;  /* 0x00581f0004067f89 */ /* 0x000e6400000e0000 */
[----:B------:R-:W-:-:S02]  /*bcd0*/  @!P4 LEA R21, R10, UR38, 0x1 ;  /* 0x000000260a15cc11 */ /* 0x000fc4000f8e08ff */
[----:B------:R-:W3:Y:S01]  /*bce0*/  SHFL.IDX PT, R14, R5, 0x3, 0x181f ;  /* 0x00781f00050e7f89 */ /* 0x000ee200000e0000 */
[----:B0-----:R-:W-:-:S05]  /*bcf0*/  @!P4 LEA R2, P6, R12, R2, 0x1 ;  /* 0x000000020c02c211 */ /* 0x001fca00078c08ff */
[----:B-1----:R-:W-:Y:S02]  /*bd00*/  @!P4 IMAD.X R3, RZ, RZ, R6, P6 ;  /* 0x000000ffff03c224 */ /* 0x002fe400030e0606 */
[----:B------:R-:W0:Y:S04]  /*bd10*/  SHFL.IDX PT, R6, R4, 0x3, 0x181f ;  /* 0x00781f0004067f89 */ /* 0x000e2800000e0000 */
[----:B------:R-:W-:Y:S04]  /*bd20*/  @!P4 LDGSTS.E.BYPASS.LTC128B.128 [R21+0x23400], desc[UR6][R2.64], !P3 ;  /* 0x234000000215cfae */ /* 0x000fe8000d901d46 */
[----:B------:R-:W-:Y:S04]  /*bd30*/  @!P4 LDGSTS.E.BYPASS.LTC128B.128 [R21+0x27400], desc[UR6][R2.64+0x80], !P0 ;  /* 0x274000800215cfae */ /* 0x000fe8000c101d46 */
[----:B------:R-:W-:Y:S04]  /*bd40*/  @!P4 LDGSTS.E.BYPASS.LTC128B.128 [R21+0x2b400], desc[UR6][R2.64+0x100], !P1 ;  /* 0x2b4001000215cfae */ /* 0x000fe8000c901d46 */
[----:B------:R3:W-:Y:S01]  /*bd50*/  @!P4 LDGSTS.E.BYPASS.LTC128B.128 [R21+0x2f400], desc[UR6][R2.64+0x180], !P2 ;  /* 0x2f4001800215cfae */ /* 0x0007e2000d101d46 */
[----:B-----5:R-:W-:-:S13]  /*bd60*/  ISETP.GE.AND P4, PT, R8, R0, PT ;  /* 0x000000000800720c */ /* 0x020fda0003f86270 */
[----:B---3--:R-:W-:Y:S02]  /*bd70*/  @!P4 LEA R2, P6, R12, R14, 0x1 ;  /* 0x0000000e0c02c211 */ /* 0x008fe400078c08ff */
[----:B------:R-:W1:Y:S01]  /*bd80*/  SHFL.IDX PT, R14, R5, 0x4, 0x181f ;  /* 0x00981f00050e7f89 */ /* 0x000e6200000e0000 */
[----:B------:R-:W-:Y:S02]  /*bd90*/  @!P4 LEA R9, R10, UR38, 0x1 ;  /* 0x000000260a09cc11 */ /* 0x000fe4000f8e08ff */
[----:B0-----:R-:W-:Y:S02]  /*bda0*/  @!P4 IMAD.X R3, RZ, RZ, R6, P6 ;  /* 0x000000ffff03c224 */ /* 0x001fe400030e0606 */
[----:B------:R-:W0:Y:S04]  /*bdb0*/  SHFL.IDX PT, R6, R4, 0x4, 0x181f ;  /* 0x00981f0004067f89 */ /* 0x000e2800000e0000 */
[----:B------:R-:W-:Y:S04]  /*bdc0*/  @!P4 LDGSTS.E.BYPASS.LTC128B.128 [R9+0x23c00], desc[UR6][R2.64], !P3 ;  /* 0x23c000000209cfae */ /* 0x000fe8000d901d46 */
[----:B------:R-:W-:Y:S04]  /*bdd0*/  @!P4 LDGSTS.E.BYPASS.LTC128B.128 [R9+0x27c00], desc[UR6][R2.64+0x80], !P0 ;  /* 0x27c000800209cfae */ /* 0x000fe8000c101d46 */
[----:B------:R-:W-:Y:S04]  /*bde0*/  @!P4 LDGSTS.E.BYPASS.LTC128B.128 [R9+0x2bc00], desc[UR6][R2.64+0x100], !P1 ;  /* 0x2bc001000209cfae */ /* 0x000fe8000c901d46 */
[----:B------:R3:W-:Y:S01]  /*bdf0*/  @!P4 LDGSTS.E.BYPASS.LTC128B.128 [R9+0x2fc00], desc[UR6][R2.64+0x180], !P2 ;  /* 0x2fc001800209cfae */ /* 0x0007e2000d101d46 */
[----:B------:R-:W-:-:S13]  /*be00*/  ISETP.GE.AND P4, PT, R7, R0, PT ;  /* 0x000000000700720c */ /* 0x000fda0003f86270 */
[----:B-1----:R-:W-:-:S04]  /*be10*/  @!P4 LEA R8, P6, R12, R14, 0x1 ;  /* 0x0000000e0c08c211 */ /* 0x002fc800078c08ff */
[----:B0-----:R-:W-:Y:S01]  /*be20*/  @!P4 IADD3.X R21, RZ, R6, RZ, P6, !PT ;  /* 0x00000006ff15c210 */ /* 0x001fe200037fe4ff */
[----:B------:R-:W0:Y:S01]  /*be30*/  SHFL.IDX PT, R14, R5, 0x5, 0x181f ;  /* 0x00b81f00050e7f89 */ /* 0x000e2200000e0000 */
[----:B------:R-:W-:Y:S01]  /*be40*/  @!P4 LEA R7, R10, UR38, 0x1 ;  /* 0x000000260a07cc11 */ /* 0x000fe2000f8e08ff */
[----:B---3--:R-:W-:Y:S02]  /*be50*/  @!P4 IMAD.MOV.U32 R2, RZ, RZ, R8 ;  /* 0x000000ffff02c224 */ /* 0x008fe400078e0008 */
[----:B------:R-:W-:Y:S01]  /*be60*/  @!P4 IMAD.MOV.U32 R3, RZ, RZ, R21 ;  /* 0x000000ffff03c224 */ /* 0x000fe200078e0015 */
[----:B------:R-:W1:Y:S04]  /*be70*/  SHFL.IDX PT, R6, R4, 0x5, 0x181f ;  /* 0x00b81f0004067f89 */ /* 0x000e6800000e0000 */
[----:B------:R-:W-:Y:S04]  /*be80*/  @!P4 LDGSTS.E.BYPASS.LTC128B.128 [R7+0x24400], desc[UR6][R2.64], !P3 ;  /* 0x244000000207cfae */ /* 0x000fe8000d901d46 */
[----:B------:R-:W-:Y:S04]  /*be90*/  @!P4 LDGSTS.E.BYPASS.LTC128B.128 [R7+0x28400], desc[UR6][R2.64+0x80], !P0 ;  /* 0x284000800207cfae */ /* 0x000fe8000c101d46 */
[----:B------:R-:W-:Y:S04]  /*bea0*/  @!P4 LDGSTS.E.BYPASS.LTC128B.128 [R7+0x2c400], desc[UR6][R2.64+0x100], !P1 ;  /* 0x2c4001000207cfae */ /* 0x000fe8000c901d46 */
[----:B------:R3:W-:Y:S01]  /*beb0*/  @!P4 LDGSTS.E.BYPASS.LTC128B.128 [R7+0x30400], desc[UR6][R2.64+0x180], !P2 ;  /* 0x304001800207cfae */ /* 0x0007e2000d101d46 */
[----:B------:R-:W-:-:S13]  /*bec0*/  ISETP.GE.AND P4, PT, R15, R0, PT ;  /* 0x000000000f00720c */ /* 0x000fda0003f86270 */
[----:B0-----:R-:W-:-:S05]  /*bed0*/  @!P4 LEA R14, P6, R12, R14, 0x1 ;  /* 0x0000000e0c0ec211 */ /* 0x001fca00078c08ff */
[----:B-1----:R-:W-:Y:S02]  /*bee0*/  @!P4 IMAD.X R9, RZ, RZ, R6, P6 ;  /* 0x000000ffff09c224 */ /* 0x002fe400030e0606 */
[----:B---3--:R-:W-:Y:S02]  /*bef0*/  @!P4 IMAD.MOV.U32 R2, RZ, RZ, R14 ;  /* 0x000000ffff02c224 */ /* 0x008fe400078e000e */
[----:B------:R-:W0:Y:S01]  /*bf00*/  SHFL.IDX PT, R14, R5, 0x6, 0x181f ;  /* 0x00d81f00050e7f89 */ /* 0x000e2200000e0000 */
[----:B------:R-:W-:Y:S01]  /*bf10*/  @!P4 LEA R21, R10, UR38, 0x1 ;  /* 0x000000260a15cc11 */ /* 0x000fe2000f8e08ff */
[----:B------:R-:W-:Y:S02]  /*bf20*/  @!P4 IMAD.MOV.U32 R3, RZ, RZ, R9 ;  /* 0x000000ffff03c224 */ /* 0x000fe400078e0009 */
[----:B------:R-:W1:Y:S04]  /*bf30*/  SHFL.IDX PT, R6, R4, 0x6, 0x181f ;  /* 0x00d81f0004067f89 */ /* 0x000e6800000e0000 */
[----:B------:R-:W-:Y:S04]  /*bf40*/  @!P4 LDGSTS.E.BYPASS.LTC128B.128 [R21+0x24c00], desc[UR6][R2.64], !P3 ;  /* 0x24c000000215cfae */ /* 0x000fe8000d901d46 */
[----:B------:R-:W-:Y:S04]  /*bf50*/  @!P4 LDGSTS.E.BYPASS.LTC128B.128 [R21+0x28c00], desc[UR6][R2.64+0x80], !P0 ;  /* 0x28c000800215cfae */ /* 0x000fe8000c101d46 */
[----:B------:R-:W-:Y:S04]  /*bf60*/  @!P4 LDGSTS.E.BYPASS.LTC128B.128 [R21+0x2cc00], desc[UR6][R2.64+0x100], !P1 ;  /* 0x2cc001000215cfae */ /* 0x000fe8000c901d46 */
[----:B------:R3:W-:Y:S01]  /*bf70*/  @!P4 LDGSTS.E.BYPASS.LTC128B.128 [R21+0x30c00], desc[UR6][R2.64+0x180], !P2 ;  /* 0x30c001800215cfae */ /* 0x0007e2000d101d46 */
[----:B--2---:R-:W-:-:S13]  /*bf80*/  ISETP.GE.AND P4, PT, R13, R0, PT ;  /* 0x000000000d00720c */ /* 0x004fda0003f86270 */
[----:B0-----:R-:W-:-:S05]  /*bf90*/  @!P4 LEA R14, P6, R12, R14, 0x1 ;  /* 0x0000000e0c0ec211 */ /* 0x001fca00078c08ff */
[----:B-1----:R-:W-:Y:S01]  /*bfa0*/  @!P4 IMAD.X R7, RZ, RZ, R6, P6 ;  /* 0x000000ffff07c224 */ /* 0x002fe200030e0606 */
[----:B------:R-:W-:Y:S01]  /*bfb0*/  @!P4 LEA R9, R10, UR38, 0x1 ;  /* 0x000000260a09cc11 */ /* 0x000fe2000f8e08ff */
[----:B---3--:R-:W-:Y:S02]  /*bfc0*/  @!P4 IMAD.MOV.U32 R2, RZ, RZ, R14 ;  /* 0x000000ffff02c224 */ /* 0x008fe400078e000e */
[----:B------:R-:W-:Y:S01]  /*bfd0*/  @!P4 IMAD.MOV.U32 R3, RZ, RZ, R7 ;  /* 0x000000ffff03c224 */ /* 0x000fe200078e0007 */
[----:B------:R0:W1:Y:S04]  /*bfe0*/  SHFL.IDX PT, R6, R4, 0x7, 0x181f ;  /* 0x00f81f0004067f89 */ /* 0x00006800000e0000 */
[----:B------:R0:W-:Y:S04]  /*bff0*/  @!P4 LDGSTS.E.BYPASS.LTC128B.128 [R9+0x25400], desc[UR6][R2.64], !P3 ;  /* 0x254000000209cfae */ /* 0x0001e8000d901d46 */
[----:B------:R0:W-:Y:S04]  /*c000*/  @!P4 LDGSTS.E.BYPASS.LTC128B.128 [R9+0x29400], desc[UR6][R2.64+0x80], !P0 ;  /* 0x294000800209cfae */ /* 0x0001e8000c101d46 */
[----:B------:R0:W-:Y:S04]  /*c010*/  @!P4 LDGSTS.E.BYPASS.LTC128B.128 [R9+0x2d400], desc[UR6][R2.64+0x100], !P1 ;  /* 0x2d4001000209cfae */ /* 0x0001e8000c901d46 */
[----:B------:R0:W-:Y:S04]  /*c020*/  @!P4 LDGSTS.E.BYPASS.LTC128B.128 [R9+0x31400], desc[UR6][R2.64+0x180], !P2 ;  /* 0x314001800209cfae */ /* 0x0001e8000d101d46 */
[----:B------:R0:W2:Y:S02]  /*c030*/  SHFL.IDX PT, R14, R5, 0x7, 0x181f ;  /* 0x00f81f00050e7f89 */ /* 0x0000a400000e0000 */
.L_x_330:
[----:B------:R-:W3:Y:S01]  /*c040*/  LDL.LU R10, [R1+0x24] ;  /* 0x00002400010a7983 */ /* 0x000ee20000300800 */
[----:B------:R-:W-:Y:S01]  /*c050*/  BSSY B0, `(.L_x_217) ;  /* 0x0000018000007945 */ /* 0x000fe20003800000 */
[----:B---3--:R-:W-:-:S13]  /*c060*/  ISETP.GE.AND P4, PT, R10, R0, PT ;  /* 0x000000000a00720c */ /* 0x008fda0003f86270 */
[----:B------:R-:W-:Y:S05]  /*c070*/  @P4 BRA `(.L_x_218) ;  /* 0x0000000000544947 */ /* 0x000fea0003800000 */
[----:B------:R-:W3:Y:S01]  /*c080*/  S2R R10, SR_TID.X ;  /* 0x00000000000a7919 */ /* 0x000ee20000002100 */
[----:B------:R-:W-:Y:S01]  /*c090*/  ULDC.64 UR4, c[0x0][0x208] ;  /* 0x0000820000047ab9 */ /* 0x000fe20000000a00 */
[----:B0-----:R-:W0:Y:S01]  /*c0a0*/  S2R R3, SR_TID.X ;  /* 0x0000000000037919 */ /* 0x001e220000002100 */
[----:B---3--:R-:W-:Y:S02]  /*c0b0*/  LOP3.LUT R10, R10, 0x7f, RZ, 0xc0, !PT ;  /* 0x0000007f0a0a7812 */ /* 0x008fe400078ec0ff */
[----:B0-----:R-:W-:-:S03]  /*c0c0*/  SHF.L.U32 R2, R3, 0x3, RZ ;  /* 0x0000000303027819 */ /* 0x001fc600000006ff */
[----:B------:R-:W-:Y:S02]  /*c0d0*/  IMAD.SHL.U32 R4, R10, 0x8, RZ ;  /* 0x000000080a047824 */ /* 0x000fe400078e00ff */
[----:B------:R-:W-:Y:S01]  /*c0e0*/  IMAD.SHL.U32 R10, R3, 0x8, RZ ;  /* 0x00000008030a7824 */ /* 0x000fe200078e00ff */
[----:B------:R-:W-:-:S04]  /*c0f0*/  LOP3.LUT R2, R2, 0x38, RZ, 0xc0, !PT ;  /* 0x0000003802027812 */ /* 0x000fc800078ec0ff */
[----:B------:R-:W-:Y:S02]  /*c100*/  LOP3.LUT R10, R10, 0x1f8, RZ, 0xc0, !PT ;  /* 0x000001f80a0a7812 */ /* 0x000fe400078ec0ff */
[----:B--2---:R-:W-:Y:S02]  /*c110*/  LEA R2, P4, R2, R14, 0x1 ;  /* 0x0000000e02027211 */ /* 0x004fe400078808ff */
[----:B------:R-:W-:-:S03]  /*c120*/  LOP3.LUT R10, R10, 0x38, R3, 0x78, !PT ;  /* 0x000000380a0a7812 */ /* 0x000fc600078e7803 */
[----:B-1----:R-:W-:Y:S01]  /*c130*/  IMAD.X R3, RZ, RZ, R6, P4 ;  /* 0x000000ffff037224 */ /* 0x002fe200020e0606 */
[----:B------:R-:W-:-:S04]  /*c140*/  LOP3.LUT R10, R10, 0x200, R4, 0xf8, !PT ;  /* 0x000002000a0a7812 */ /* 0x000fc800078ef804 */
[----:B------:R-:W-:-:S05]  /*c150*/  LEA R5, R10, UR38, 0x1 ;  /* 0x000000260a057c11 */ /* 0x000fca000f8e08ff */
[----:B------:R-:W-:Y:S01]  /*c160*/  @!PT LDS RZ, [RZ] ;  /* 0x00000000fffff984 */ /* 0x000fe20000000800 */
[----:B------:R-:W-:Y:S01]  /*c170*/  @!PT LDS RZ, [RZ] ;  /* 0x00000000fffff984 */ /* 0x000fe20000000800 */
[----:B------:R-:W-:Y:S01]  /*c180*/  @!PT LDS RZ, [RZ] ;  /* 0x00000000fffff984 */ /* 0x000fe20000000800 */
[----:B------:R3:W-:Y:S04]  /*c190*/  LDGSTS.E.BYPASS.LTC128B.128 [R5+0x25c00], desc[UR4][R2.64], !P3 ;  /* 0x25c0000002057fae */ /* 0x0007e8000d901d44 */
[----:B------:R3:W-:Y:S04]  /*c1a0*/  LDGSTS.E.BYPASS.LTC128B.128 [R5+0x29c00], desc[UR4][R2.64+0x80], !P0 ;  /* 0x29c0008002057fae */ /* 0x0007e8000c101d44 */
[----:B------:R3:W-:Y:S04]  /*c1b0*/  LDGSTS.E.BYPASS.LTC128B.128 [R5+0x2dc00], desc[UR4][R2.64+0x100], !P1 ;  /* 0x2dc0010002057fae */ /* 0x0007e8000c901d44 */
[----:B------:R3:W-:Y:S02]  /*c1c0*/  LDGSTS.E.BYPASS.LTC128B.128 [R5+0x31c00], desc[UR4][R2.64+0x180], !P2 ;  /* 0x31c0018002057fae */ /* 0x0007e4000d101d44 */
.L_x_218:
[----:B------:R-:W-:Y:S05]  /*c1d0*/  BSYNC B0 ;  /* 0x0000000000007941 */ /* 0x000fea0003800000 */
.L_x_217:
[----:B------:R-:W-:Y:S01]  /*c1e0*/  NOP ;  /* 0x0000000000007918 */ /* 0x000fe20000000000 */
[----:B------:R-:W-:Y:S01]  /*c1f0*/  SYNCS.ARRIVE.TRANS64.RED.A0T1 RZ, [UR38+0x32410], RZ ;  /* 0x032410ffffff79a7 */ /* 0x000fe20008200426 */
[----:B0--3--:R-:W-:Y:S01]  /*c200*/  IMAD.MOV.U32 R2, RZ, RZ, 0x1 ;  /* 0x00000001ff027424 */ /* 0x009fe200078e00ff */
[----:B------:R-:W-:Y:S04]  /*c210*/  ARRIVES.LDGSTSBAR.64.TRANSCNT [UR38+0x32410] ;  /* 0x03241000ff0079b0 */ /* 0x000fe80008000aa6 */
[----:B------:R-:W-:Y:S01]  /*c220*/  SHF.L.U32 R2, R2, 0x1f, RZ ;  /* 0x0000001f02027819 */ /* 0x000fe200000006ff */
[----:B------:R-:W-:Y:S01]  /*c230*/  NOP ;  /* 0x0000000000007918 */ /* 0x000fe20000000000 */
[----:B------:R-:W-:Y:S02]  /*c240*/  SYNCS.ARRIVE.TRANS64.A1T0 RZ, [UR38+0x32410], RZ ;  /* 0x032410ffffff79a7 */ /* 0x000fe40008100026 */
[----:B------:R-:W0:Y:S02]  /*c250*/  SYNCS.PHASECHK.TRANS64.TRYWAIT P0, [UR38+0x32420], R2 ;  /* 0x03242002ff0075a7 */ /* 0x000e240008000166 */
[----:B0-----:R-:W-:Y:S05]  /*c260*/  @!P0 BRA `(.L_x_219) ;  /* 0x0000004000288947 */ /* 0x001fea0003800000 */
.L_x_331:
[----:B------:R-:W-:Y:S01]  /*c270*/  LOP3.LUT P0, RZ, R17, 0x2, RZ, 0xc0, !PT ;  /* 0x0000000211ff7812 */ /* 0x000fe2000780c0ff */
[----:B------:R-:W-:Y:S01]  /*c280*/  BSSY B0, `(.L_x_220) ;  /* 0x000004b000007945 */ /* 0x000fe20003800000 */
[----:B------:R-:W-:-:S11]  /*c290*/  IMAD.MOV.U32 R0, RZ, RZ, 0x1 ;  /* 0x00000001ff007424 */ /* 0x000fd600078e00ff */
[----:B------:R-:W-:Y:S05]  /*c2a0*/  @!P0 BRA `(.L_x_221) ;  /* 0x0000000400208947 */ /* 0x000fea0003800000 */
[----:B------:R-:W3:Y:S01]  /*c2b0*/  SYNCS.PHASECHK.TRANS64.TRYWAIT P0, [UR38+0x32460], R2 ;  /* 0x03246002ff0075a7 */ /* 0x000ee20008000166 */
[----:B0-----:R-:W0:Y:S02]  /*c2c0*/  S2R R3, SR_TID.X ;  /* 0x0000000000037919 */ /* 0x001e240000002100 */
[----:B0-----:R-:W-:-:S04]  /*c2d0*/  LOP3.LUT R3, R3, 0x7f, RZ, 0xc0, !PT ;  /* 0x0000007f03037812 */ /* 0x001fc800078ec0ff */
[----:B------:R-:W-:Y:S01]  /*c2e0*/  ISETP.NE.AND P1, PT, R3, RZ, PT ;  /* 0x000000ff0300720c */ /* 0x000fe20003f25270 */
[----:B---3--:R-:W-:-:S12]  /*c2f0*/  @!P0 BRA `(.L_x_222) ;  /* 0x00000040001c8947 */ /* 0x008fd80003800000 */
.L_x_332:
[----:B------:R-:W-:Y:S04]  /*c300*/  BSSY B1, `(.L_x_223) ;  /* 0x0000008000017945 */ /* 0x000fe80003800000 */
[----:B------:R-:W-:Y:S05]  /*c310*/  @P1 BRA `(.L_x_224) ;  /* 0x0000000000181947 */ /* 0x000fea0003800000 */
[----:B0-----:R-:W0:Y:S01]  /*c320*/  S2R R3, SR_TID.X ;  /* 0x0000000000037919 */ /* 0x001e220000002100 */
[----:B------:R-:W-:-:S04]  /*c330*/  IMAD.MOV.U32 R2, RZ, RZ, 0xc000 ;  /* 0x0000c000ff027424 */ /* 0x000fc800078e00ff */
[----:B------:R3:W-:Y:S01]  /*c340*/  SYNCS.ARRIVE.TRANS64 RZ, [UR38+0x32450], R2 ;  /* 0x03245002ffff79a7 */ /* 0x0007e20008000026 */
[----:B0-----:R-:W-:-:S13]  /*c350*/  LOP3.LUT P0, RZ, R3, 0x1f, RZ, 0xc0, !PT ;  /* 0x0000001f03ff7812 */ /* 0x001fda000780c0ff */
[----:B---3--:R-:W-:Y:S05]  /*c360*/  @!P0 BRA `(.L_x_224) ;  /* 0x0000000000048947 */ /* 0x008fea0003800000 */
[----:B------:R-:W-:Y:S01]  /*c370*/  BPT.TRAP 0x1 ;  /* 0x000000040000795c */ /* 0x000fe20000300000 */
.L_x_224:
[----:B------:R-:W-:Y:S05]  /*c380*/  BSYNC B1 ;  /* 0x0000000000017941 */ /* 0x000fea0003800000 */
.L_x_223:
[----:B0-----:R-:W3:Y:S01]  /*c390*/  LDL.LU R2, [R1+0x8] ;  /* 0x0000080001027983 */ /* 0x001ee20000300800 */
        /* <DEDUP_REMOVED lines=9> */
[----:B---3--:R-:W-:-:S08]  /*c430*/  IMAD R2, R2, 0x60, RZ ;  /* 0x0000006002027824 */ /* 0x008fd000078e02ff */
.L_x_225:
        /* <DEDUP_REMOVED lines=8> */
[----:B------:R-:W-:Y:S01]  /*c4c0*/  PLOP3.LUT P0, PT, PT, PT, PT, 0x80, 0x0 ;  /* 0x000000000000781c */ /* 0x000fe20003f0f070 */
[----:B------:R-:W-:Y:S01]  /*c4d0*/  UIADD3 UR8, UR38, 0x3400, URZ ;  /* 0x0000340026087890 */ /* 0x000fe2000fffe03f */
[----:B------:R-:W-:Y:S01]  /*c4e0*/  UMOV UR6, 0x0 ;  /* 0x0000000000067882 */ /* 0x000fe20000000000 */
[----:B------:R-:W-:Y:S01]  /*c4f0*/  UMOV UR7, 0x14f00000 ;  /* 0x14f0000000077882 */ /* 0x000fe20000000000 */
[----:B------:R-:W-:-:S09]  /*c500*/  UMOV UR10, 0x40 ;  /* 0x00000040000a7882 */ /* 0x000fd20000000000 */
.L_x_226:
        /* <DEDUP_REMOVED lines=13> */
.L_x_227:
        /* <DEDUP_REMOVED lines=13> */
.L_x_228:
[----:B------:R-:W-:-:S13]  /*c6b0*/  @P0 ELECT P1, URZ, PT ;  /* 0x00000000003f082f */ /* 0x000fda0003820000 */
[----:B------:R-:W-:Y:S01]  /*c6c0*/  @P1 R2UR UR13, R16 ;  /* 0x00000000100d12ca */ /* 0x000fe200000e0000 */
[----:B------:R-:W-:Y:S01]  /*c6d0*/  UMOV UR12, UR36 ;  /* 0x00000024000c7c82 */ /* 0x000fe20008000000 */
[----:B------:R-:W-:Y:S02]  /*c6e0*/  @P1 R2UR UR11, R2 ;  /* 0x00000000020b12ca */ /* 0x000fe400000e0000 */
[----:B------:R-:W-:Y:S02]  /*c6f0*/  @P1 PLOP3.LUT P0, PT, P1, PT, PT, 0x8, 0x0 ;  /* 0x000000000000181c */ /* 0x000fe40000f0e170 */
[----:B------:R-:W-:-:S09]  /*c700*/  PLOP3.LUT P1, PT, PT, PT, PT, 0x8, 0x0 ;  /* 0x000000000000781c */ /* 0x000fd20003f2e170 */
[----:B------:R3:W-:Y:S02]  /*c710*/  UTMALDG.4D [UR8], [UR4], desc[UR6] ;  /* 0x00000608040075b4 */ /* 0x0007e40008019000 */
[----:B---3--:R-:W-:Y:S05]  /*c720*/  @P0 BRA.U.ANY `(.L_x_228) ;  /* 0xfffffffd00e00947 */ /* 0x008fea000393ffff */
.L_x_221:
[----:B------:R-:W-:Y:S05]  /*c730*/  BSYNC B0 ;  /* 0x0000000000007941 */ /* 0x000fea0003800000 */
.L_x_220:
[----:B------:R-:W-:Y:S01]  /*c740*/  UIADD3 UR6, UR40, -0x2, URZ ;  /* 0xfffffffe28067890 */ /* 0x000fe2000fffe03f */
[----:B------:R-:W-:Y:S02]  /*c750*/  IMAD.MOV.U32 R7, RZ, RZ, RZ ;  /* 0x000000ffff077224 */ /* 0x000fe400078e00ff */
[----:B-1----:R-:W-:Y:S01]  /*c760*/  IMAD.MOV.U32 R6, RZ, RZ, 0x1 ;  /* 0x00000001ff067424 */ /* 0x002fe200078e00ff */
[----:B------:R-:W-:-:S06]  /*c770*/  UISETP.GE.AND UP0, UPT, UR6, UR39, UPT ;  /* 0x000000270600728c */ /* 0x000fcc000bf06270 */
[----:B------:R-:W-:-:S13]  /*c780*/  PLOP3.LUT P0, PT, PT, PT, UP0, 0x80, 0x0 ;  /* 0x000000000000781c */ /* 0x000fda0003f0f008 */
[----:B------:R-:W-:Y:S05]  /*c790*/  @!P0 BRA `(.L_x_202) ;  /* 0x0000001800b08947 */ /* 0x000fea0003800000 */
[----:B------:R-:W-:Y:S01]  /*c7a0*/  UIADD3 UR4, UR44, 0x1, URZ ;  /* 0x000000012c047890 */ /* 0x000fe2000fffe03f */
[----:B------:R-:W-:Y:S01]  /*c7b0*/  LOP3.LUT R0, RZ, UR39, RZ, 0x33, !PT ;  /* 0x00000027ff007c12 */ /* 0x000fe2000f8e33ff */
[----:B------:R-:W1:Y:S01]  /*c7c0*/  S2R R4, SR_TID.X ;  /* 0x0000000000047919 */ /* 0x000e620000002100 */
[----:B------:R-:W-:Y:S01]  /*c7d0*/  IMAD.U32 R8, RZ, RZ, UR6 ;  /* 0x00000006ff087e24 */ /* 0x000fe2000f8e00ff */
[----:B------:R-:W-:Y:S01]  /*c7e0*/  UIMAD UR4, UR4, UR42, URZ ;  /* 0x0000002a040472a4 */ /* 0x000fe2000f8e023f */
[----:B------:R-:W-:-:S03]  /*c7f0*/  IMAD.MOV.U32 R6, RZ, RZ, 0x1 ;  /* 0x00000001ff067424 */ /* 0x000fc600078e00ff */
[----:B------:R-:W-:-:S04]  /*c800*/  UISETP.LT.AND UP0, UPT, UR41, UR4, UPT ;  /* 0x000000042900728c */ /* 0x000fc8000bf01270 */
[----:B------:R-:W-:-:S06]  /*c810*/  USEL UR4, UR41, UR4, UP0 ;  /* 0x0000000429047287 */ /* 0x000fcc0008000000 */
[----:B0-----:R-:W-:-:S05]  /*c820*/  IMAD R3, RZ, RZ, -UR4 ;  /* 0x80000004ff037e24 */ /* 0x001fca000f8e02ff */
[----:B------:R-:W-:-:S04]  /*c830*/  VIADDMNMX R0, R3, 0x1, R0, !PT ;  /* 0x0000000103007846 */ /* 0x000fc80007800100 */
[----:B------:R-:W-:Y:S02]  /*c840*/  R2UR UR5, R0 ;  /* 0x00000000000572ca */ /* 0x000fe400000e0000 */
[----:B------:R-:W-:Y:S02]  /*c850*/  LOP3.LUT R0, RZ, UR4, RZ, 0x33, !PT ;  /* 0x00000004ff007c12 */ /* 0x000fe4000f8e33ff */
[----:B-1----:R-:W-:-:S09]  /*c860*/  LOP3.LUT R10, R4, 0x1f, RZ, 0xc0, !PT ;  /* 0x0000001f040a7812 */ /* 0x002fd200078ec0ff */
        /* <DEDUP_REMOVED lines=12> */
.L_x_262:
[----:B------:R-:W-:Y:S01]  /*c930*/  LOP3.LUT P0, RZ, R17, 0x2, RZ, 0xc0, !PT ;  /* 0x0000000211ff7812 */ /* 0x000fe2000780c0ff */
[----:B------:R-:W-:Y:S01]  /*c940*/  VIADD R9, R9, 0xfffffffe ;  /* 0xfffffffe09097836 */ /* 0x000fe20000000000 */
[----:B------:R-:W-:Y:S04]  /*c950*/  BSSY B1, `(.L_x_230) ;  /* 0x0000082000017945 */ /* 0x000fe80003800000 */
[----:B------:R-:W-:-:S07]  /*c960*/  ISETP.NE.AND P1, PT, R9, RZ, PT ;  /* 0x000000ff0900720c */ /* 0x000fce0003f25270 */
[----:B------:R-:W-:Y:S06]  /*c970*/  @!P0 BRA `(.L_x_231) ;  /* 0x0000000400fc8947 */ /* 0x000fec0003800000 */
[----:B------:R-:W-:Y:S01]  /*c980*/  LOP3.LUT P0, RZ, R17, 0x1, RZ, 0xc0, !PT ;  /* 0x0000000111ff7812 */ /* 0x000fe2000780c0ff */
[----:B------:R-:W-:-:S12]  /*c990*/  IMAD.MOV.U32 R13, RZ, RZ, R8 ;  /* 0x000000ffff0d7224 */ /* 0x000fd800078e0008 */
[----:B------:R-:W-:Y:S05]  /*c9a0*/  @!P0 BRA `(.L_x_232) ;  /* 0x0000000000508947 */ /* 0x000fea0003800000 */
[----:B------:R-:W0:Y:S01]  /*c9b0*/  LDC R13, c[0x0][0x43c] ;  /* 0x00010f00ff0d7b82 */ /* 0x000e220000000800 */
[----:B------:R-:W-:Y:S01]  /*c9c0*/  IMAD.MOV.U32 R12, RZ, RZ, R8 ;  /* 0x000000ffff0c7224 */ /* 0x000fe200078e0008 */
[----:B------:R-:W-:Y:S01]  /*c9d0*/  ULDC.64 UR4, c[0x0][0x428] ;  /* 0x00010a0000047ab9 */ /* 0x000fe20000000a00 */
[----:B------:R-:W-:Y:S01]  /*c9e0*/  ULDC.64 UR6, c[0x0][0x208] ;  /* 0x0000820000067ab9 */ /* 0x000fe20000000a00 */
        /* <DEDUP_REMOVED lines=16> */
.L_x_232:
[----:B------:R-:W1:Y:S01]  /*caf0*/  S2R R2, SR_TID.X ;  /* 0x0000000000027919 */ /* 0x000e620000002100 */
[----:B------:R-:W-:Y:S01]  /*cb00*/  BSSY B2, `(.L_x_233) ;  /* 0x0000006000027945 */ /* 0x000fe20003800000 */
[----:B-1----:R-:W-:Y:S02]  /*cb10*/  LOP3.LUT R3, R2, 0x7f, RZ, 0xc0, !PT ;  /* 0x0000007f02037812 */ /* 0x002fe400078ec0ff */
[----:B------:R-:W-:Y:S02]  /*cb20*/  SHF.L.U32 R2, R0, 0x1f, RZ ;  /* 0x0000001f00027819 */ /* 0x000fe400000006ff */
[----:B------:R-:W-:Y:S02]  /*cb30*/  ISETP.NE.AND P2, PT, R3, RZ, PT ;  /* 0x000000ff0300720c */ /* 0x000fe40003f45270 */
[----:B------:R-:W1:Y:S02]  /*cb40*/  SYNCS.PHASECHK.TRANS64.TRYWAIT P0, [UR38+0x32448], R2 ;  /* 0x03244802ff0075a7 */ /* 0x000e640008000166 */
[----:B-1----:R-:W-:Y:S09]  /*cb50*/  @!P0 BRA `(.L_x_234) ;  /* 0x00000038001c8947 */ /* 0x002ff20003800000 */
.L_x_333:
[----:B------:R-:W-:Y:S05]  /*cb60*/  BSYNC B2 ;  /* 0x0000000000027941 */ /* 0x000fea0003800000 */
.L_x_233:
[----:B------:R-:W-:Y:S04]  /*cb70*/  BSSY B2, `(.L_x_235) ;  /* 0x0000007000027945 */ /* 0x000fe80003800000 */
[----:B------:R-:W-:Y:S05]  /*cb80*/  @P2 BRA `(.L_x_236) ;  /* 0x0000000000142947 */ /* 0x000fea0003800000 */
[----:B------:R-:W-:Y:S01]  /*cb90*/  ISETP.NE.AND P0, PT, R10, RZ, PT ;  /* 0x000000ff0a00720c */ /* 0x000fe20003f05270 */
[----:B-1----:R-:W-:-:S04]  /*cba0*/  IMAD.MOV.U32 R3, RZ, RZ, 0x3000 ;  /* 0x00003000ff037424 */ /* 0x002fc800078e00ff */
[----:B------:R3:W-:Y:S08]  /*cbb0*/  SYNCS.ARRIVE.TRANS64 RZ, [UR38+0x32438], R3 ;  /* 0x03243803ffff79a7 */ /* 0x0007f00008000026 */
[----:B---3--:R-:W-:Y:S05]  /*cbc0*/  @!P0 BRA `(.L_x_236) ;  /* 0x0000000000048947 */ /* 0x008fea0003800000 */
[----:B------:R-:W-:Y:S01]  /*cbd0*/  BPT.TRAP 0x1 ;  /* 0x000000040000795c */ /* 0x000fe20000300000 */
.L_x_236:
[----:B------:R-:W-:Y:S05]  /*cbe0*/  BSYNC B2 ;  /* 0x0000000000027941 */ /* 0x000fea0003800000 */
.L_x_235:
        /* <DEDUP_REMOVED lines=11> */
.L_x_237:
        /* <DEDUP_REMOVED lines=10> */
.L_x_334:
[----:B------:R-:W-:Y:S05]  /*cd40*/  BSYNC B2 ;  /* 0x0000000000027941 */ /* 0x000fea0003800000 */
.L_x_238:
[----:B------:R-:W-:Y:S01]  /*cd50*/  BSSY B2, `(.L_x_240) ;  /* 0x0000009000027945 */ /* 0x000fe20003800000 */
[----:B01----:R-:W-:Y:S01]  /*cd60*/  MOV R2, 0x0 ;  /* 0x0000000000027802 */ /* 0x003fe20000000f00 */
[----:B------:R-:W-:Y:S02]  /*cd70*/  IMAD.MOV.U32 R3, RZ, RZ, 0x14f00000 ;  /* 0x14f00000ff037424 */ /* 0x000fe400078e00ff */
[----:B------:R-:W-:Y:S05]  /*cd80*/  @P2 BRA `(.L_x_241) ;  /* 0x0000000000142947 */ /* 0x000fea0003800000 */
[----:B------:R-:W-:Y:S01]  /*cd90*/  ISETP.NE.AND P0, PT, R10, RZ, PT ;  /* 0x000000ff0a00720c */ /* 0x000fe20003f05270 */
[----:B------:R-:W-:-:S04]  /*cda0*/  IMAD.MOV.U32 R12, RZ, RZ, 0xc000 ;  /* 0x0000c000ff0c7424 */ /* 0x000fc800078e00ff */
[----:B------:R0:W-:Y:S08]  /*cdb0*/  SYNCS.ARRIVE.TRANS64 RZ, [UR38+0x32458], R12 ;  /* 0x0324580cffff79a7 */ /* 0x0001f00008000026 */
[----:B0-----:R-:W-:Y:S05]  /*cdc0*/  @!P0 BRA `(.L_x_241) ;  /* 0x0000000000048947 */ /* 0x001fea0003800000 */
[----:B------:R-:W-:Y:S01]  /*cdd0*/  BPT.TRAP 0x1 ;  /* 0x000000040000795c */ /* 0x000fe20000300000 */
.L_x_241:
[----:B------:R-:W-:Y:S05]  /*cde0*/  BSYNC B2 ;  /* 0x0000000000027941 */ /* 0x000fea0003800000 */
.L_x_240:
        /* <DEDUP_REMOVED lines=9> */
.L_x_242:
        /* <DEDUP_REMOVED lines=13> */
.L_x_243:
        /* <DEDUP_REMOVED lines=13> */
.L_x_244:
        /* <DEDUP_REMOVED lines=13> */
.L_x_245:
        /* <DEDUP_REMOVED lines=8> */
.L_x_231:
[----:B------:R-:W-:Y:S05]  /*d170*/  BSYNC B1 ;  /* 0x0000000000017941 */ /* 0x000fea0003800000 */
.L_x_230:
[----:B------:R-:W-:Y:S01]  /*d180*/  LOP3.LUT P3, RZ, R17, 0x2, RZ, 0xc0, !PT ;  /* 0x0000000211ff7812 */ /* 0x000fe2000786c0ff */
[----:B------:R-:W-:Y:S01]  /*d190*/  BSSY B1, `(.L_x_246) ;  /* 0x0000083000017945 */ /* 0x000fe20003800000 */
[----:B------:R-:W-:-:S11]  /*d1a0*/  LOP3.LUT R0, R0, 0x1, RZ, 0x3c, !PT ;  /* 0x0000000100007812 */ /* 0x000fd600078e3cff */
[----:B------:R-:W-:Y:S05]  /*d1b0*/  @!P3 BRA `(.L_x_247) ;  /* 0x000000080000b947 */ /* 0x000fea0003800000 */
[----:B------:R-:W-:Y:S01]  /*d1c0*/  LOP3.LUT P3, RZ, R17, 0x1, RZ, 0xc0, !PT ;  /* 0x0000000111ff7812 */ /* 0x000fe2000786c0ff */
[----:B------:R-:W-:-:S12]  /*d1d0*/  VIADD R12, R8, 0xffffffff ;  /* 0xffffffff080c7836 */ /* 0x000fd80000000000 */
[----:B------:R-:W-:Y:S05]  /*d1e0*/  @!P3 BRA `(.L_x_248) ;  /* 0x000000000050b947 */ /* 0x000fea0003800000 */
[----:B--2---:R-:W0:Y:S01]  /*d1f0*/  LDC R14, c[0x0][0x43c] ;  /* 0x00010f00ff0e7b82 */ /* 0x004e220000000800 */
        /* <DEDUP_REMOVED lines=19> */
.L_x_248:
[----:B------:R-:W1:Y:S01]  /*d330*/  S2R R2, SR_TID.X ;  /* 0x0000000000027919 */ /* 0x000e620000002100 */
[----:B------:R-:W-:Y:S01]  /*d340*/  BSSY B2, `(.L_x_249) ;  /* 0x0000006000027945 */ /* 0x000fe20003800000 */
[----:B-1----:R-:W-:Y:S02]  /*d350*/  LOP3.LUT R3, R2, 0x7f, RZ, 0xc0, !PT ;  /* 0x0000007f02037812 */ /* 0x002fe400078ec0ff */
[----:B------:R-:W-:Y:S02]  /*d360*/  SHF.L.U32 R2, R0, 0x1f, RZ ;  /* 0x0000001f00027819 */ /* 0x000fe400000006ff */
[----:B------:R-:W-:Y:S02]  /*d370*/  ISETP.NE.AND P2, PT, R3, RZ, PT ;  /* 0x000000ff0300720c */ /* 0x000fe40003f45270 */
[----:B------:R-:W1:Y:S02]  /*d380*/  SYNCS.PHASECHK.TRANS64.TRYWAIT P0, [UR38+0x32440], R2 ;  /* 0x03244002ff0075a7 */ /* 0x000e640008000166 */
[----:B-1----:R-:W-:Y:S09]  /*d390*/  @!P0 BRA `(.L_x_250) ;  /* 0x00000030003c8947 */ /* 0x002ff20003800000 */
.L_x_335:
[----:B------:R-:W-:Y:S05]  /*d3a0*/  BSYNC B2 ;  /* 0x0000000000027941 */ /* 0x000fea0003800000 */
.L_x_249:
[----:B------:R-:W-:Y:S04]  /*d3b0*/  BSSY B2, `(.L_x_251) ;  /* 0x0000007000027945 */ /* 0x000fe80003800000 */
[----:B------:R-:W-:Y:S05]  /*d3c0*/  @P2 BRA `(.L_x_252) ;  /* 0x0000000000142947 */ /* 0x000fea0003800000 */
[----:B------:R-:W-:Y:S01]  /*d3d0*/  ISETP.NE.AND P0, PT, R10, RZ, PT ;  /* 0x000000ff0a00720c */ /* 0x000fe20003f05270 */
[----:B-1----:R-:W-:-:S04]  /*d3e0*/  IMAD.MOV.U32 R3, RZ, RZ, 0x3000 ;  /* 0x00003000ff037424 */ /* 0x002fc800078e00ff */
[----:B------:R3:W-:Y:S08]  /*d3f0*/  SYNCS.ARRIVE.TRANS64 RZ, [UR38+0x32430], R3 ;  /* 0x03243003ffff79a7 */ /* 0x0007f00008000026 */
[----:B---3--:R-:W-:Y:S05]  /*d400*/  @!P0 BRA `(.L_x_252) ;  /* 0x0000000000048947 */ /* 0x008fea0003800000 */
[----:B------:R-:W-:Y:S01]  /*d410*/  BPT.TRAP 0x1 ;  /* 0x000000040000795c */ /* 0x000fe20000300000 */
.L_x_252:
[----:B------:R-:W-:Y:S05]  /*d420*/  BSYNC B2 ;  /* 0x0000000000027941 */ /* 0x000fea0003800000 */
.L_x_251:
        /* <DEDUP_REMOVED lines=11> */
.L_x_253:
        /* <DEDUP_REMOVED lines=11> */
.L_x_336:
[----:B------:R-:W-:Y:S05]  /*d590*/  BSYNC B2 ;  /* 0x0000000000027941 */ /* 0x000fea0003800000 */
.L_x_254:
        /* <DEDUP_REMOVED lines=9> */
.L_x_257:
[----:B------:R-:W-:Y:S05]  /*d630*/  BSYNC B2 ;  /* 0x0000000000027941 */ /* 0x000fea0003800000 */
.L_x_256:
        /* <DEDUP_REMOVED lines=9> */
.L_x_258:
        /* <DEDUP_REMOVED lines=13> */
.L_x_259:
        /* <DEDUP_REMOVED lines=13> */
.L_x_260:
        /* <DEDUP_REMOVED lines=13> */
.L_x_261:
        /* <DEDUP_REMOVED lines=8> */
.L_x_247:
[----:B------:R-:W-:Y:S05]  /*d9c0*/  BSYNC B1 ;  /* 0x0000000000017941 */ /* 0x000fea0003800000 */
.L_x_246:
[----:B------:R-:W-:Y:S01]  /*d9d0*/  VIADD R8, R8, 0xfffffffe ;  /* 0xfffffffe08087836 */ /* 0x000fe20000000000 */
[----:B------:R-:W-:Y:S06]  /*d9e0*/  @P1 BRA `(.L_x_262) ;  /* 0xffffffec00d01947 */ /* 0x000fec000383ffff */
[----:B------:R-:W-:Y:S05]  /*d9f0*/  BSYNC B0 ;  /* 0x0000000000007941 */ /* 0x000fea0003800000 */
.L_x_229:
[----:B------:R-:W-:-:S13]  /*da00*/  ISETP.NE.AND P0, PT, R11, RZ, PT ;  /* 0x000000ff0b00720c */ /* 0x000fda0003f05270 */
[----:B------:R-:W-:Y:S05]  /*da10*/  @!P0 BRA `(.L_x_202) ;  /* 0x0000000800108947 */ /* 0x000fea0003800000 */
[----:B------:R-:W-:Y:S01]  /*da20*/  LOP3.LUT P1, RZ, R17, 0x2, RZ, 0xc0, !PT ;  /* 0x0000000211ff7812 */ /* 0x000fe2000782c0ff */
[----:B------:R-:W-:-:S12]  /*da30*/  BSSY B0, `(.L_x_263) ;  /* 0x0000080000007945 */ /* 0x000fd80003800000 */
[----:B------:R-:W-:Y:S05]  /*da40*/  @!P1 BRA `(.L_x_264) ;  /* 0x0000000400f89947 */ /* 0x000fea0003800000 */
[----:B------:R-:W-:-:S13]  /*da50*/  LOP3.LUT P1, RZ, R17, 0x1, RZ, 0xc0, !PT ;  /* 0x0000000111ff7812 */ /* 0x000fda000782c0ff */
[----:B------:R-:W-:Y:S05]  /*da60*/  @!P1 BRA `(.L_x_265) ;  /* 0x00000000004c9947 */ /* 0x000fea0003800000 */
[----:B------:R-:W0:Y:S01]  /*da70*/  LDC R5, c[0x0][0x43c] ;  /* 0x00010f00ff057b82 */ /* 0x000e220000000800 */
[----:B------:R-:W-:Y:S01]  /*da80*/  ULDC.64 UR4, c[0x0][0x428] ;  /* 0x00010a0000047ab9 */ /* 0x000fe20000000a00 */
[----:B------:R-:W-:Y:S01]  /*da90*/  ULDC.64 UR6, c[0x0][0x208] ;  /* 0x0000820000067ab9 */ /* 0x000fe20000000a00 */
[----:B------:R-:W-:-:S04]  /*daa0*/  IMAD R19, R19, UR4, RZ ;  /* 0x0000000413137c24 */ /* 0x000fc8000f8e02ff */
[----:B------:R-:W-:Y:S01]  /*dab0*/  IMAD R7, R18, UR5, R19 ;  /* 0x0000000512077c24 */ /* 0x000fe2000f8e0213 */
[----:B0-----:R-:W-:-:S13]  /*dac0*/  ISETP.NE.AND P0, PT, R5, 0x1, PT ;  /* 0x000000010500780c */ /* 0x001fda0003f05270 */
[----:B------:R-:W0:Y:S02]  /*dad0*/  @P0 LDC.64 R2, c[0x0][0x440] ;  /* 0x00011000ff020b82 */ /* 0x000e240000000a00 */
[----:B0-----:R-:W-:-:S04]  /*dae0*/  @P0 IMAD.HI.U32 R4, R8, R2, RZ ;  /* 0x0000000208040227 */ /* 0x001fc800078e00ff */
[----:B------:R-:W-:Y:S01]  /*daf0*/  IMAD.MOV.U32 R2, RZ, RZ, R8 ;  /* 0x000000ffff027224 */ /* 0x000fe200078e0008 */
[----:B------:R-:W-:-:S04]  /*db00*/  @P0 SHF.R.U32.HI R2, RZ, R3, R4 ;  /* 0x00000003ff020219 */ /* 0x000fc80000011604 */
[----:B------:R-:W-:-:S03]  /*db10*/  SHF.R.S32.HI R3, RZ, 0x1f, R2 ;  /* 0x0000001fff037819 */ /* 0x000fc60000011402 */
        /* <DEDUP_REMOVED lines=8> */
.L_x_265:
[----:B------:R-:W1:Y:S01]  /*dba0*/  S2R R2, SR_TID.X ;  /* 0x0000000000027919 */ /* 0x000e620000002100 */
[----:B------:R-:W-:Y:S01]  /*dbb0*/  BSSY B1, `(.L_x_266) ;  /* 0x0000006000017945 */ /* 0x000fe20003800000 */
[----:B-1----:R-:W-:Y:S02]  /*dbc0*/  LOP3.LUT R3, R2, 0x7f, RZ, 0xc0, !PT ;  /* 0x0000007f02037812 */ /* 0x002fe400078ec0ff */
[----:B------:R-:W-:Y:S02]  /*dbd0*/  SHF.L.U32 R2, R0, 0x1f, RZ ;  /* 0x0000001f00027819 */ /* 0x000fe400000006ff */
[----:B------:R-:W-:Y:S02]  /*dbe0*/  ISETP.NE.AND P1, PT, R3, RZ, PT ;  /* 0x000000ff0300720c */ /* 0x000fe40003f25270 */
[----:B------:R-:W1:Y:S02]  /*dbf0*/  SYNCS.PHASECHK.TRANS64.TRYWAIT P0, [UR38+0x32448], R2 ;  /* 0x03244802ff0075a7 */ /* 0x000e640008000166 */
[----:B-1----:R-:W-:Y:S09]  /*dc00*/  @!P0 BRA `(.L_x_267) ;  /* 0x0000002800508947 */ /* 0x002ff20003800000 */
.L_x_337:
[----:B------:R-:W-:Y:S05]  /*dc10*/  BSYNC B1 ;  /* 0x0000000000017941 */ /* 0x000fea0003800000 */
.L_x_266:
[----:B------:R-:W-:Y:S04]  /*dc20*/  BSSY B1, `(.L_x_268) ;  /* 0x0000007000017945 */ /* 0x000fe80003800000 */
[----:B------:R-:W-:Y:S05]  /*dc30*/  @P1 BRA `(.L_x_269) ;  /* 0x0000000000141947 */ /* 0x000fea0003800000 */
[----:B------:R-:W-:Y:S01]  /*dc40*/  ISETP.NE.AND P0, PT, R10, RZ, PT ;  /* 0x000000ff0a00720c */ /* 0x000fe20003f05270 */
[----:B-1----:R-:W-:-:S04]  /*dc50*/  IMAD.MOV.U32 R3, RZ, RZ, 0x3000 ;  /* 0x00003000ff037424 */ /* 0x002fc800078e00ff */
[----:B------:R3:W-:Y:S08]  /*dc60*/  SYNCS.ARRIVE.TRANS64 RZ, [UR38+0x32438], R3 ;  /* 0x03243803ffff79a7 */ /* 0x0007f00008000026 */
[----:B---3--:R-:W-:Y:S05]  /*dc70*/  @!P0 BRA `(.L_x_269) ;  /* 0x0000000000048947 */ /* 0x008fea0003800000 */
[----:B------:R-:W-:Y:S01]  /*dc80*/  BPT.TRAP 0x1 ;  /* 0x000000040000795c */ /* 0x000fe20000300000 */
.L_x_269:
[----:B------:R-:W-:Y:S05]  /*dc90*/  BSYNC B1 ;  /* 0x0000000000017941 */ /* 0x000fea0003800000 */
.L_x_268:
        /* <DEDUP_REMOVED lines=11> */
.L_x_270:
[----:B------:R-:W-:-:S13]  /*dd50*/  @P0 ELECT P2, URZ, PT ;  /* 0x00000000003f082f */ /* 0x000fda0003840000 */
[----:B-----5:R-:W-:Y:S01]  /*dd60*/  @P2 R2UR UR13, R16 ;  /* 0x00000000100d22ca */ /* 0x020fe200000e0000 */
[----:B------:R-:W-:Y:S01]  /*dd70*/  UMOV UR12, UR36 ;  /* 0x00000024000c7c82 */ /* 0x000fe20008000000 */
[----:B------:R-:W-:Y:S02]  /*dd80*/  @P2 R2UR UR11, R8 ;  /* 0x00000000080b22ca */ /* 0x000fe400000e0000 */
[----:B------:R-:W-:Y:S02]  /*dd90*/  @P2 PLOP3.LUT P0, PT, P2, PT, PT, 0x8, 0x0 ;  /* 0x000000000000281c */ /* 0x000fe4000170e170 */
[----:B------:R-:W-:-:S09]  /*dda0*/  PLOP3.LUT P2, PT, PT, PT, PT, 0x8, 0x0 ;  /* 0x000000000000781c */ /* 0x000fd20003f4e170 */
[----:B------:R3:W-:Y:S02]  /*ddb0*/  UTMALDG.4D [UR8], [UR4], desc[UR6] ;  /* 0x00000608040075b4 */ /* 0x0007e40008019000 */
[----:B---3--:R-:W-:Y:S05]  /*ddc0*/  @P0 BRA.U.ANY `(.L_x_270) ;  /* 0xfffffffd00e00947 */ /* 0x008fea000393ffff */
[----:B------:R-:W3:Y:S01]  /*ddd0*/  SYNCS.PHASECHK.TRANS64.TRYWAIT P0, [UR38+0x32468], R2 ;  /* 0x03246802ff0075a7 */ /* 0x000ee20008000166 */
[----:B------:R-:W-:Y:S04]  /*dde0*/  BSSY B1, `(.L_x_271) ;  /* 0x0000002000017945 */ /* 0x000fe80003800000 */
[----:B---3--:R-:W-:Y:S05]  /*ddf0*/  @!P0 BRA `(.L_x_272) ;  /* 0x0000002400ec8947 */ /* 0x008fea0003800000 */
.L_x_338:
[----:B------:R-:W-:Y:S05]  /*de00*/  BSYNC B1 ;  /* 0x0000000000017941 */ /* 0x000fea0003800000 */
.L_x_271:
[----:B------:R-:W-:Y:S01]  /*de10*/  BSSY B1, `(.L_x_273) ;  /* 0x0000009000017945 */ /* 0x000fe20003800000 */
[----:B-1----:R-:W-:Y:S02]  /*de20*/  IMAD.MOV.U32 R2, RZ, RZ, 0x0 ;  /* 0x00000000ff027424 */ /* 0x002fe400078e00ff */
[----:B------:R-:W-:Y:S01]  /*de30*/  IMAD.MOV.U32 R3, RZ, RZ, 0x14f00000 ;  /* 0x14f00000ff037424 */ /* 0x000fe200078e00ff */
[----:B------:R-:W-:Y:S06]  /*de40*/  @P1 BRA `(.L_x_274) ;  /* 0x0000000000141947 */ /* 0x000fec0003800000 */
[----:B------:R-:W-:Y:S01]  /*de50*/  ISETP.NE.AND P0, PT, R10, RZ, PT ;  /* 0x000000ff0a00720c */ /* 0x000fe20003f05270 */
[----:B------:R-:W-:-:S04]  /*de60*/  IMAD.MOV.U32 R5, RZ, RZ, 0xc000 ;  /* 0x0000c000ff057424 */ /* 0x000fc800078e00ff */
[----:B------:R1:W-:Y:S08]  /*de70*/  SYNCS.ARRIVE.TRANS64 RZ, [UR38+0x32458], R5 ;  /* 0x03245805ffff79a7 */ /* 0x0003f00008000026 */
[----:B-1----:R-:W-:Y:S05]  /*de80*/  @!P0 BRA `(.L_x_274) ;  /* 0x0000000000048947 */ /* 0x002fea0003800000 */
[----:B------:R-:W-:Y:S01]  /*de90*/  BPT.TRAP 0x1 ;  /* 0x000000040000795c */ /* 0x000fe20000300000 */
.L_x_274:
[----:B------:R-:W-:Y:S05]  /*dea0*/  BSYNC B1 ;  /* 0x0000000000017941 */ /* 0x000fea0003800000 */
.L_x_273:
        /* <DEDUP_REMOVED lines=9> */
.L_x_275:
        /* <DEDUP_REMOVED lines=13> */
.L_x_276:
        /* <DEDUP_REMOVED lines=13> */
.L_x_277:
        /* <DEDUP_REMOVED lines=13> */
.L_x_278:
        /* <DEDUP_REMOVED lines=8> */
.L_x_264:
[----:B------:R-:W-:Y:S05]  /*e230*/  BSYNC B0 ;  /* 0x0000000000007941 */ /* 0x000fea0003800000 */
.L_x_263:
[----:B------:R-:W-:Y:S02]  /*e240*/  LOP3.LUT R0, R0, 0x1, RZ, 0x3c, !PT ;  /* 0x0000000100007812 */ /* 0x000fe400078e3cff */
[----:B------:R-:W-:-:S07]  /*e250*/  CS2R R6, SRZ ;  /* 0x0000000000067805 */ /* 0x000fce000001ff00 */
.L_x_202:
[----:B0-----:R-:W0:Y:S01]  /*e260*/  S2R R3, SR_CgaCtaId ;  /* 0x0000000000037919 */ /* 0x001e220000008800 */
[----:B------:R-:W-:Y:S02]  /*e270*/  MOV R2, 0x400 ;  /* 0x0000040000027802 */ /* 0x000fe40000000f00 */
[----:B------:R-:W-:Y:S02]  /*e280*/  SHF.L.U32 R7, R7, 0x1f, RZ ;  /* 0x0000001f07077819 */ /* 0x000fe400000006ff */
[----:B0-----:R-:W-:-:S04]  /*e290*/  LEA R2, R3, R2, 0x18 ;  /* 0x0000000203027211 */ /* 0x001fc800078ec0ff */
[----:B------:R-:W0:Y:S02]  /*e2a0*/  SYNCS.PHASECHK.TRANS64.TRYWAIT P0, [R2+URZ+0x32420], R7 ;  /* 0x03242007020075a7 */ /* 0x000e24000800017f */
[----:B0-----:R-:W-:Y:S05]  /*e2b0*/  @!P0 BRA `(.L_x_279) ;  /* 0x0000002000d48947 */ /* 0x001fea0003800000 */
.L_x_339:
[----:B------:R-:W-:-:S03]  /*e2c0*/  UMOV UR4, 0xffffffff ;  /* 0xffffffff00047882 */ /* 0x000fc60000000000 */
[----:B------:R-:W-:Y:S05]  /*e2d0*/  BRA.DIV UR4, `(.L_x_280) ;  /* 0x0000002204e07947 */ /* 0x000fea000b800000 */
[----:B------:R-:W1:Y:S02]  /*e2e0*/  S2R R3, SR_TID.X ;  /* 0x0000000000037919 */ /* 0x000e640000002100 */
[----:B-1----:R-:W-:-:S04]  /*e2f0*/  SHF.R.U32.HI R3, RZ, 0x5, R3 ;  /* 0x00000005ff037819 */ /* 0x002fc80000011603 */
[----:B------:R-:W-:-:S05]  /*e300*/  LOP3.LUT R3, R3, 0x3, RZ, 0xc0, !PT ;  /* 0x0000000303037812 */ /* 0x000fca00078ec0ff */
[----:B--2---:R1:W2:Y:S02]  /*e310*/  SHFL.IDX PT, R14, R3, RZ, 0x1f ;  /* 0x00001fff030e7589 */ /* 0x0042a400000e0000 */
.L_x_342:
[----:B--2---:R-:W-:-:S13]  /*e320*/  ISETP.NE.AND P0, PT, R14, RZ, PT ;  /* 0x000000ff0e00720c */ /* 0x004fda0003f05270 */
[----:B------:R-:W-:Y:S05]  /*e330*/  @P0 BRA `(.L_x_173) ;  /* 0x0000000000900947 */ /* 0x000fea0003800000 */
[----:B------:R-:W-:-:S03]  /*e340*/  UMOV UR4, 0xffffffff ;  /* 0xffffffff00047882 */ /* 0x000fc60000000000 */
[----:B------:R-:W-:Y:S05]  /*e350*/  BRA.DIV UR4, `(.L_x_281) ;  /* 0x0000002204f47947 */ /* 0x000fea000b800000 */
[----:B------:R-:W-:-:S13]  /*e360*/  ELECT P6, URZ, PT ;  /* 0x00000000003f782f */ /* 0x000fda00038c0000 */
.L_x_345:
[----:B------:R-:W-:Y:S05]  /*e370*/  @!P6 BRA `(.L_x_173) ;  /* 0x000000000080e947 */ /* 0x000fea0003800000 */
[----:B-1----:R-:W2:Y:S02]  /*e380*/  LDL R3, [R1+0x30] ;  /* 0x0000300001037983 */ /* 0x002ea40000100800 */
[----:B--2---:R-:W-:-:S13]  /*e390*/  R2UR UR4, R3 ;  /* 0x00000000030472ca */ /* 0x004fda00000e0000 */
[----:B------:R-:W-:-:S06]  /*e3a0*/  ULOP3.LUT UR4, UR4, 0x2, URZ, 0xfc, !UPT ;  /* 0x0000000204047892 */ /* 0x000fcc000f8efc3f */
[----:B------:R-:W-:-:S04]  /*e3b0*/  MOV R3, UR4 ;  /* 0x0000000400037c02 */ /* 0x000fc80008000f00 */
[----:B------:R-:W-:-:S13]  /*e3c0*/  ISETP.NE.AND P2, PT, R3, 0x3, PT ;  /* 0x000000030300780c */ /* 0x000fda0003f45270 */
[----:B------:R-:W-:Y:S05]  /*e3d0*/  @!P2 BRA `(.L_x_282) ;  /* 0x000000000004a947 */ /* 0x000fea0003800000 */
[----:B------:R-:W-:Y:S01]  /*e3e0*/  BPT.TRAP 0x1 ;  /* 0x000000040000795c */ /* 0x000fe20000300000 */
.L_x_282:
[----:B------:R-:W-:Y:S01]  /*e3f0*/  VIADD R8, R2, 0x32440 ;  /* 0x0003244002087836 */ /* 0x000fe20000000000 */
[----:B------:R-:W-:Y:S01]  /*e400*/  SHF.L.U32 R4, R0, 0x1f, RZ ;  /* 0x0000001f00047819 */ /* 0x000fe200000006ff */
[C---:B------:R-:W-:Y:S02]  /*e410*/  VIADD R3, R6.reuse, 0x1 ;  /* 0x0000000106037836 */ /* 0x040fe40000000000 */
[----:B0-----:R-:W-:-:S03]  /*e420*/  IMAD R7, R6, 0x8, R8 ;  /* 0x0000000806077824 */ /* 0x001fc600078e0208 */
[C---:B------:R-:W-:Y:S01]  /*e430*/  ISETP.NE.AND P1, PT, R3.reuse, 0x2, PT ;  /* 0x000000020300780c */ /* 0x040fe20003f25270 */
[----:B------:R-:W0:Y:S03]  /*e440*/  SYNCS.PHASECHK.TRANS64.TRYWAIT P0, [R7+URZ], R4 ;  /* 0x00000004070075a7 */ /* 0x000e26000800017f */
[----:B------:R-:W-:Y:S02]  /*e450*/  SEL R5, RZ, 0x1, P1 ;  /* 0x00000001ff057807 */ /* 0x000fe40000800000 */
[----:B------:R-:W-:Y:S02]  /*e460*/  SEL R3, R3, RZ, P1 ;  /* 0x000000ff03037207 */ /* 0x000fe40000800000 */
[----:B------:R-:W-:-:S03]  /*e470*/  LOP3.LUT R0, R0, R5, RZ, 0x3c, !PT ;  /* 0x0000000500007212 */ /* 0x000fc600078e3cff */
[----:B------:R-:W-:Y:S01]  /*e480*/  IMAD R5, R3, 0x8, R8 ;  /* 0x0000000803057824 */ /* 0x000fe200078e0208 */
[----:B------:R-:W-:Y:S01]  /*e490*/  SHF.L.U32 R0, R0, 0x1f, RZ ;  /* 0x0000001f00007819 */ /* 0x000fe200000006ff */
[----:B0-----:R-:W-:Y:S06]  /*e4a0*/  @!P0 BRA `(.L_x_283) ;  /* 0x0000002000c08947 */ /* 0x001fec0003800000 */
.L_x_346:
[----:B------:R-:W1:Y:S02]  /*e4b0*/  SYNCS.PHASECHK.TRANS64.TRYWAIT P0, [R5+URZ], R0 ;  /* 0x00000000050075a7 */ /* 0x000e64000800017f */
[----:B-1----:R-:W-:Y:S05]  /*e4c0*/  @!P0 BRA `(.L_x_284) ;  /* 0x0000002000cc8947 */ /* 0x002fea0003800000 */
.L_x_347:
[----:B------:R-:W-:Y:S05]  /*e4d0*/  @!P2 BRA `(.L_x_285) ;  /* 0x000000000004a947 */ /* 0x000fea0003800000 */
[----:B------:R-:W-:Y:S01]  /*e4e0*/  BPT.TRAP 0x1 ;  /* 0x000000040000795c */ /* 0x000fe20000300000 */
.L_x_285:
[----:B------:R-:W-:-:S04]  /*e4f0*/  VIADD R2, R2, 0x32460 ;  /* 0x0003246002027836 */ /* 0x000fc80000000000 */
[----:B-1----:R-:W-:-:S04]  /*e500*/  IMAD R5, R6, 0x8, R2 ;  /* 0x0000000806057824 */ /* 0x002fc800078e0202 */
[----:B------:R-:W1:Y:S02]  /*e510*/  SYNCS.PHASECHK.TRANS64.TRYWAIT P0, [R5+URZ], R4 ;  /* 0x00000004050075a7 */ /* 0x000e64000800017f */
[----:B-1----:R-:W-:Y:S05]  /*e520*/  @!P0 BRA `(.L_x_286) ;  /* 0x0000002000c88947 */ /* 0x002fea0003800000 */
.L_x_348:
[----:B------:R-:W-:-:S07]  /*e530*/  IMAD R3, R3, 0x8, R2 ;  /* 0x0000000803037824 */ /* 0x000fce00078e0202 */
.L_x_287:
[----:B--2---:R2:W3:Y:S02]  /*e540*/  SYNCS.PHASECHK.TRANS64.TRYWAIT P0, [R3+URZ], R0 ;  /* 0x00000000030075a7 */ /* 0x0044e4000800017f */
[----:B---3--:R-:W-:Y:S05]  /*e550*/  @!P0 NANOSLEEP.SYNCS 0x989680 ;  /* 0x009896800000895d */ /* 0x008fea0003900000 */
[----:B------:R-:W3:Y:S02]  /*e560*/  @!P0 SYNCS.PHASECHK.TRANS64 P0, [R3+URZ], R0 ;  /* 0x00000000030085a7 */ /* 0x000ee4000800007f */
[----:B---3--:R-:W-:Y:S05]  /*e570*/  @!P0 BRA `(.L_x_287) ;  /* 0xfffffffc00f08947 */ /* 0x008fea000383ffff */
.L_x_173:
[----:B------:R-:W-:Y:S05]  /*e580*/  BSYNC B6 ;  /* 0x0000000000067941 */ /* 0x000fea0003800000 */
.L_x_170:
[----:B------:R-:W-:Y:S05]  /*e590*/  EXIT ;  /* 0x000000000000794d */ /* 0x000fea0003800000 */
.L_x_177:
[----:B------:R-:W-:-:S13]  /*e5a0*/  R2UR UR4, R16 ;  /* 0x00000000100472ca */ /* 0x000fda00000e0000 */
[----:B0-----:R-:W-:-:S04]  /*e5b0*/  IMAD.U32 R3, RZ, RZ, UR4 ;  /* 0x00000004ff037e24 */ /* 0x001fc8000f8e00ff */
[----:B------:R0:W1:Y:S03]  /*e5c0*/  SYNCS.PHASECHK.TRANS64.TRYWAIT P0, [R3+URZ+0x32400], R10 ;  /* 0x0324000a030075a7 */ /* 0x000066000800017f */
[----:B-1----:R-:W-:Y:S05]  /*e5d0*/  @!P0 NANOSLEEP.SYNCS 0x989680 ;  /* 0x009896800000895d */ /* 0x002fea0003900000 */
[----:B------:R-:W1:Y:S02]  /*e5e0*/  @!P0 SYNCS.PHASECHK.TRANS64 P0, [R3+URZ+0x32400], R10 ;  /* 0x0324000a030085a7 */ /* 0x000e64000800007f */
[----:B-1----:R-:W-:Y:S05]  /*e5f0*/  @!P0 BRA `(.L_x_177) ;  /* 0xfffffffc00e88947 */ /* 0x002fea000383ffff */
[----:B------:R-:W-:Y:S05]  /*e600*/  BRA `(.L_x_288) ;  /* 0xffffff2c00d47947 */ /* 0x000fea000383ffff */
.L_x_181:
[----:B------:R-:W-:-:S13]  /*e610*/  R2UR UR4, R16 ;  /* 0x00000000100472ca */ /* 0x000fda00000e0000 */
[----:B0-----:R-:W-:-:S04]  /*e620*/  IMAD.U32 R3, RZ, RZ, UR4 ;  /* 0x00000004ff037e24 */ /* 0x001fc8000f8e00ff */
[----:B------:R0:W2:Y:S03]  /*e630*/  SYNCS.PHASECHK.TRANS64.TRYWAIT P1, [R3+URZ+0x32430], R10 ;  /* 0x0324300a030075a7 */ /* 0x0000a6000802017f */
[----:B--2---:R-:W-:Y:S05]  /*e640*/  @!P1 NANOSLEEP.SYNCS 0x989680 ;  /* 0x009896800000995d */ /* 0x004fea0003900000 */
[----:B------:R-:W2:Y:S02]  /*e650*/  @!P1 SYNCS.PHASECHK.TRANS64 P1, [R3+URZ+0x32430], R10 ;  /* 0x0324300a030095a7 */ /* 0x000ea4000802007f */
[----:B--2---:R-:W-:Y:S05]  /*e660*/  @!P1 BRA `(.L_x_181) ;  /* 0xfffffffc00e89947 */ /* 0x004fea000383ffff */
[----:B------:R-:W-:Y:S05]  /*e670*/  BRA `(.L_x_180) ;  /* 0xffffff2c00fc7947 */ /* 0x000fea000383ffff */
.L_x_182:
[----:B------:R-:W-:-:S13]  /*e680*/  R2UR UR4, R16 ;  /* 0x00000000100472ca */ /* 0x000fda00000e0000 */
[----:B0-----:R-:W-:-:S04]  /*e690*/  IMAD.U32 R11, RZ, RZ, UR4 ;  /* 0x00000004ff0b7e24 */ /* 0x001fc8000f8e00ff */
[----:B------:R0:W2:Y:S03]  /*e6a0*/  SYNCS.PHASECHK.TRANS64.TRYWAIT P1, [R11+URZ+0x32410], R10 ;  /* 0x0324100a0b0075a7 */ /* 0x0000a6000802017f */
[----:B--2---:R-:W-:Y:S05]  /*e6b0*/  @!P1 NANOSLEEP.SYNCS 0x989680 ;  /* 0x009896800000995d */ /* 0x004fea0003900000 */
[----:B------:R-:W2:Y:S02]  /*e6c0*/  @!P1 SYNCS.PHASECHK.TRANS64 P1, [R11+URZ+0x32410], R10 ;  /* 0x0324100a0b0095a7 */ /* 0x000ea4000802007f */
[----:B--2---:R-:W-:Y:S05]  /*e6d0*/  @!P1 BRA `(.L_x_182) ;  /* 0xfffffffc00e89947 */ /* 0x004fea000383ffff */
[----:B------:R-:W-:Y:S05]  /*e6e0*/  BRA `(.L_x_289) ;  /* 0xffffff3000c07947 */ /* 0x000fea000383ffff */
.L_x_186:
[----:B------:R-:W-:-:S13]  /*e6f0*/  R2UR UR4, R16 ;  /* 0x00000000100472ca */ /* 0x000fda00000e0000 */
[----:B0-----:R-:W-:-:S04]  /*e700*/  MOV R11, UR4 ;  /* 0x00000004000b7c02 */ /* 0x001fc80008000f00 */
[----:B------:R0:W3:Y:S03]  /*e710*/  SYNCS.PHASECHK.TRANS64.TRYWAIT P1, [R11+URZ+0x32450], R10 ;  /* 0x0324500a0b0075a7 */ /* 0x0000e6000802017f */
[----:B---3--:R-:W-:Y:S05]  /*e720*/  @!P1 NANOSLEEP.SYNCS 0x989680 ;  /* 0x009896800000995d */ /* 0x008fea0003900000 */
[----:B------:R-:W3:Y:S02]  /*e730*/  @!P1 SYNCS.PHASECHK.TRANS64 P1, [R11+URZ+0x32450], R10 ;  /* 0x0324500a0b0095a7 */ /* 0x000ee4000802007f */
[----:B---3--:R-:W-:Y:S05]  /*e740*/  @!P1 BRA `(.L_x_186) ;  /* 0xfffffffc00e89947 */ /* 0x008fea000383ffff */
[----:B------:R-:W-:Y:S05]  /*e750*/  BRA `(.L_x_185) ;  /* 0xffffff3000cc7947 */ /* 0x000fea000383ffff */
.L_x_191:
[----:B------:R-:W-:-:S13]  /*e760*/  R2UR UR6, R212 ;  /* 0x00000000d40672ca */ /* 0x000fda00000e0000 */
[----:B--2---:R-:W-:-:S04]  /*e770*/  IMAD.U32 R153, RZ, RZ, UR6 ;  /* 0x00000006ff997e24 */ /* 0x004fc8000f8e00ff */
[----:B------:R2:W3:Y:S03]  /*e780*/  SYNCS.PHASECHK.TRANS64.TRYWAIT P3, [R153+URZ+0x32430], R200 ;  /* 0x032430c8990075a7 */ /* 0x0004e6000806017f */
[----:B---3--:R-:W-:Y:S05]  /*e790*/  @!P3 NANOSLEEP.SYNCS 0x989680 ;  /* 0x009896800000b95d */ /* 0x008fea0003900000 */
[----:B------:R-:W3:Y:S02]  /*e7a0*/  @!P3 SYNCS.PHASECHK.TRANS64 P3, [R153+URZ+0x32430], R200 ;  /* 0x032430c89900b5a7 */ /* 0x000ee4000806007f */
[----:B---3--:R-:W-:Y:S05]  /*e7b0*/  @!P3 BRA `(.L_x_191) ;  /* 0xfffffffc00e8b947 */ /* 0x008fea000383ffff */
[----:B------:R-:W-:Y:S05]  /*e7c0*/  BRA `(.L_x_190) ;  /* 0xffffff58006c7947 */ /* 0x000fea000383ffff */
.L_x_195:
[----:B------:R-:W-:-:S13]  /*e7d0*/  R2UR UR6, R212 ;  /* 0x00000000d40672ca */ /* 0x000fda00000e0000 */
[----:B--2---:R-:W-:-:S04]  /*e7e0*/  IMAD.U32 R201, RZ, RZ, UR6 ;  /* 0x00000006ffc97e24 */ /* 0x004fc8000f8e00ff */
[----:B------:R2:W3:Y:S03]  /*e7f0*/  SYNCS.PHASECHK.TRANS64.TRYWAIT P3, [R201+URZ+0x32450], R200 ;  /* 0x032450c8c90075a7 */ /* 0x0004e6000806017f */
[----:B---3--:R-:W-:Y:S05]  /*e800*/  @!P3 NANOSLEEP.SYNCS 0x989680 ;  /* 0x009896800000b95d */ /* 0x008fea0003900000 */
[----:B------:R-:W3:Y:S02]  /*e810*/  @!P3 SYNCS.PHASECHK.TRANS64 P3, [R201+URZ+0x32450], R200 ;  /* 0x032450c8c900b5a7 */ /* 0x000ee4000806007f */
[----:B---3--:R-:W-:Y:S05]  /*e820*/  @!P3 BRA `(.L_x_195) ;  /* 0xfffffffc00e8b947 */ /* 0x008fea000383ffff */
[----:B------:R-:W-:Y:S05]  /*e830*/  BRA `(.L_x_194) ;  /* 0xffffff5c003c7947 */ /* 0x000fea000383ffff */
.L_x_207:
[----:B------:R-:W-:Y:S02]  /*e840*/  IMAD.MOV.U32 R13, RZ, RZ, R6 ;  /* 0x000000ffff0d7224 */ /* 0x000fe400078e0006 */
[----:B------:R-:W-:Y:S02]  /*e850*/  IMAD.MOV.U32 R12, RZ, RZ, RZ ;  /* 0x000000ffff0c7224 */ /* 0x000fe400078e00ff */
[----:B------:R-:W-:Y:S02]  /*e860*/  IMAD.MOV.U32 R11, RZ, RZ, 0x1f ;  /* 0x0000001fff0b7424 */ /* 0x000fe400078e00ff */
[----:B------:R-:W-:-:S07]  /*e870*/  IMAD.MOV.U32 R15, RZ, RZ, -0x1 ;  /* 0xffffffffff0f7424 */ /* 0x000fce00078e00ff */
[----:B------:R-:W-:Y:S05]  /*e880*/  WARPSYNC.COLLECTIVE R15, `(.L_x_290) ;  /* 0x000000000f087348 */ /* 0x000fea0003c00000 */
[----:B------:R0:W1:Y:S02]  /*e890*/  SHFL.IDX P6, R14, R13, R12, R11 ;  /* 0x0000000c0d0e7389 */ /* 0x00006400000c000b */
[----:B01----:R-:W-:Y:S01]  /*e8a0*/  ENDCOLLECTIVE ;  /* 0x000000000000791b */ /* 0x003fe20003800000 */
.L_x_290:
[----:B------:R-:W-:Y:S05]  /*e8b0*/  BRA `(.L_x_291) ;  /* 0xffffffbc000c7947 */ /* 0x000fea000383ffff */
.L_x_209:
[----:B------:R-:W-:Y:S01]  /*e8c0*/  BSSY B0, `(.L_x_292) ;  /* 0x0000006000007945 */ /* 0x000fe20003800000 */
[----:B------:R-:W-:-:S07]  /*e8d0*/  IMAD.MOV.U32 R15, RZ, RZ, -0x1 ;  /* 0xffffffffff0f7424 */ /* 0x000fce00078e00ff */
[----:B0-----:R-:W-:Y:S05]  /*e8e0*/  WARPSYNC.COLLECTIVE R15, `(.L_x_293) ;  /* 0x000000000f0c7348 */ /* 0x001fea0003c00000 */
[----:B------:R-:W-:Y:S02]  /*e8f0*/  ELECT P6, UR62, PT ;  /* 0x00000000003e782f */ /* 0x000fe400038c0000 */
[----:B------:R-:W-:Y:S01]  /*e900*/  MOV R14, UR62 ;  /* 0x0000003e000e7c02 */ /* 0x000fe20008000f00 */
[----:B0-----:R-:W-:Y:S10]  /*e910*/  ENDCOLLECTIVE ;  /* 0x000000000000791b */ /* 0x001ff40003800000 */
.L_x_293:
[----:B------:R-:W-:Y:S05]  /*e920*/  BSYNC B0 ;  /* 0x0000000000007941 */ /* 0x000fea0003800000 */
.L_x_292:
[----:B------:R-:W-:Y:S05]  /*e930*/  BRA `(.L_x_294) ;  /* 0xffffffbc00107947 */ /* 0x000fea000383ffff */
.L_x_211:
[----:B0-----:R-:W-:-:S04]  /*e940*/  IMAD.U32 R3, RZ, RZ, UR38 ;  /* 0x00000026ff037e24 */ /* 0x001fc8000f8e00ff */
[----:B------:R0:W1:Y:S03]  /*e950*/  SYNCS.PHASECHK.TRANS64.TRYWAIT P0, [R3+URZ+0x32440], R0 ;  /* 0x03244000030075a7 */ /* 0x000066000800017f */
[----:B-1----:R-:W-:Y:S05]  /*e960*/  @!P0 NANOSLEEP.SYNCS 0x989680 ;  /* 0x009896800000895d */ /* 0x002fea0003900000 */
[----:B------:R-:W1:Y:S02]  /*e970*/  @!P0 SYNCS.PHASECHK.TRANS64 P0, [R3+URZ+0x32440], R0 ;  /* 0x03244000030085a7 */ /* 0x000e64000800007f */
[----:B-1----:R-:W-:Y:S05]  /*e980*/  @!P0 BRA `(.L_x_211) ;  /* 0xfffffffc00ec8947 */ /* 0x002fea000383ffff */
[----:B------:R-:W-:Y:S05]  /*e990*/  BRA `(.L_x_295) ;  /* 0xffffffbc00747947 */ /* 0x000fea000383ffff */
.L_x_214:
[----:B------:R-:W-:Y:S01]  /*e9a0*/  IMAD R6, R12, 0x80, R6 ;  /* 0x000000800c067824 */ /* 0x000fe200078e0206 */
[----:B------:R-:W-:Y:S01]  /*e9b0*/  MOV R12, RZ ;  /* 0x000000ff000c7202 */ /* 0x000fe20000000f00 */
[----:B------:R-:W-:Y:S02]  /*e9c0*/  IMAD.MOV.U32 R13, RZ, RZ, R3 ;  /* 0x000000ffff0d7224 */ /* 0x000fe400078e0003 */
[----:B------:R-:W-:Y:S01]  /*e9d0*/  IMAD.MOV.U32 R11, RZ, RZ, 0x181f ;  /* 0x0000181fff0b7424 */ /* 0x000fe200078e00ff */
[----:B------:R1:W-:Y:S01]  /*e9e0*/  STL [R1+0x4], R6 ;  /* 0x0000040601007387 */ /* 0x0003e20000100800 */
[----:B------:R-:W-:-:S07]  /*e9f0*/  IMAD.MOV.U32 R15, RZ, RZ, -0x1 ;  /* 0xffffffffff0f7424 */ /* 0x000fce00078e00ff */
[----:B01----:R-:W-:Y:S05]  /*ea00*/  WARPSYNC.COLLECTIVE R15, `(.L_x_296) ;  /* 0x000000000f087348 */ /* 0x003fea0003c00000 */
[----:B------:R2:W3:Y:S02]  /*ea10*/  SHFL.IDX P6, R14, R13, R12, R11 ;  /* 0x0000000c0d0e7389 */ /* 0x0004e400000c000b */
[----:B0123--:R-:W-:Y:S01]  /*ea20*/  ENDCOLLECTIVE ;  /* 0x000000000000791b */ /* 0x00ffe20003800000 */
.L_x_296:
[----:B------:R-:W-:Y:S02]  /*ea30*/  IMAD.MOV.U32 R13, RZ, RZ, R0 ;  /* 0x000000ffff0d7224 */ /* 0x000fe400078e0000 */
[----:B------:R-:W-:-:S07]  /*ea40*/  IMAD.MOV.U32 R4, RZ, RZ, R14 ;  /* 0x000000ffff047224 */ /* 0x000fce00078e000e */
[----:B------:R-:W-:Y:S05]  /*ea50*/  WARPSYNC.COLLECTIVE R15, `(.L_x_297) ;  /* 0x000000000f087348 */ /* 0x000fea0003c00000 */
[----:B------:R0:W1:Y:S02]  /*ea60*/  SHFL.IDX P6, R14, R13, R12, R11 ;  /* 0x0000000c0d0e7389 */ /* 0x00006400000c000b */
[----:B01----:R-:W-:Y:S01]  /*ea70*/  ENDCOLLECTIVE ;  /* 0x000000000000791b */ /* 0x003fe20003800000 */
.L_x_297:
[----:B------:R-:W-:Y:S01]  /*ea80*/  ULDC UR4, c[0x0][0x288] ;  /* 0x0000a20000047ab9 */ /* 0x000fe20000000800 */
[----:B------:R-:W-:Y:S01]  /*ea90*/  ULDC.64 UR6, c[0x0][0x208] ;  /* 0x0000820000067ab9 */ /* 0x000fe20000000a00 */
[----:B------:R-:W-:Y:S02]  /*eaa0*/  IMAD R2, R7, UR4, RZ ;  /* 0x0000000407027c24 */ /* 0x000fe4000f8e02ff */
[----:B------:R-:W-:-:S05]  /*eab0*/  IMAD.MOV.U32 R7, RZ, RZ, R6 ;  /* 0x000000ffff077224 */ /* 0x000fca00078e0006 */
[----:B------:R-:W-:Y:S01]  /*eac0*/  ISETP.GE.AND P1, PT, R7, R2, PT ;  /* 0x000000020700720c */ /* 0x000fe20003f26270 */
[----:B------:R-:W-:Y:S02]  /*ead0*/  IMAD.MOV.U32 R13, RZ, RZ, R3 ;  /* 0x000000ffff0d7224 */ /* 0x000fe400078e0003 */
[----:B------:R-:W-:Y:S02]  /*eae0*/  IMAD.MOV.U32 R12, RZ, RZ, 0x1 ;  /* 0x00000001ff0c7424 */ /* 0x000fe400078e00ff */
[----:B------:R-:W-:-:S08]  /*eaf0*/  IMAD.MOV.U32 R5, RZ, RZ, R14 ;  /* 0x000000ffff057224 */ /* 0x000fd000078e000e */
[----:B------:R-:W-:Y:S02]  /*eb00*/  @!P1 LEA R5, P3, R8, R5, 0x1 ;  /* 0x0000000508059211 */ /* 0x000fe400078608ff */
[----:B------:R-:W-:-:S03]  /*eb10*/  @!P1 LEA R8, R10, UR38, 0x1 ;  /* 0x000000260a089c11 */ /* 0x000fc6000f8e08ff */
[----:B------:R-:W-:-:S05]  /*eb20*/  @!P1 IMAD.X R4, RZ, RZ, R4, P3 ;  /* 0x000000ffff049224 */ /* 0x000fca00018e0604 */
[----:B------:R-:W-:-:S04]  /*eb30*/  @!P1 LOP3.LUT R5, R5, R4, RZ, 0x3c, !PT ;  /* 0x0000000405059212 */ /* 0x000fc800078e3cff */
[----:B------:R-:W-:-:S04]  /*eb40*/  @!P1 LOP3.LUT R4, R5, R4, RZ, 0x3c, !PT ;  /* 0x0000000405049212 */ /* 0x000fc800078e3cff */
[----:B------:R-:W-:-:S05]  /*eb50*/  @!P1 LOP3.LUT R5, R5, R4, RZ, 0x3c, !PT ;  /* 0x0000000405059212 */ /* 0x000fca00078e3cff */
[----:B------:R-:W-:Y:S01]  /*eb60*/  @!PT LDS RZ, [RZ] ;  /* 0x00000000fffff984 */ /* 0x000fe20000000800 */
[----:B------:R-:W-:Y:S01]  /*eb70*/  @!PT LDS RZ, [RZ] ;  /* 0x00000000fffff984 */ /* 0x000fe20000000800 */
[----:B------:R-:W-:Y:S01]  /*eb80*/  @!PT LDS RZ, [RZ] ;  /* 0x00000000fffff984 */ /* 0x000fe20000000800 */
[----:B------:R0:W-:Y:S02]  /*eb90*/  @!P1 LDGSTS.E.BYPASS.LTC128B.128 [R8+0x18400], desc[UR6][R4.64], !P0 ;  /* 0x1840000004089fae */ /* 0x0001e4000c101d46 */
[----:B0-----:R-:W-:Y:S05]  /*eba0*/  WARPSYNC.COLLECTIVE R15, `(.L_x_298) ;  /* 0x000000000f087348 */ /* 0x001fea0003c00000 */
[----:B------:R1:W2:Y:S02]  /*ebb0*/  SHFL.IDX P6, R14, R13, R12, R11 ;  /* 0x0000000c0d0e7389 */ /* 0x0002a400000c000b */
[----:B012---:R-:W-:Y:S01]  /*ebc0*/  ENDCOLLECTIVE ;  /* 0x000000000000791b */ /* 0x007fe20003800000 */
.L_x_298:
[----:B------:R-:W-:-:S05]  /*ebd0*/  IMAD.SHL.U32 R8, R9, 0x8, RZ ;  /* 0x0000000809087824 */ /* 0x000fca00078e00ff */
[----:B------:R-:W-:Y:S02]  /*ebe0*/  LOP3.LUT R8, R8, 0x38, RZ, 0xc0, !PT ;  /* 0x0000003808087812 */ /* 0x000fe400078ec0ff */
[----:B------:R-:W-:Y:S01]  /*ebf0*/  MOV R13, R0 ;  /* 0x00000000000d7202 */ /* 0x000fe20000000f00 */
[----:B------:R-:W-:-:S07]  /*ec00*/  IMAD.MOV.U32 R6, RZ, RZ, R14 ;  /* 0x000000ffff067224 */ /* 0x000fce00078e000e */
[----:B------:R-:W-:Y:S05]  /*ec10*/  WARPSYNC.COLLECTIVE R15, `(.L_x_299) ;  /* 0x000000000f087348 */ /* 0x000fea0003c00000 */
[----:B------:R0:W1:Y:S02]  /*ec20*/  SHFL.IDX P6, R14, R13, R12, R11 ;  /* 0x0000000c0d0e7389 */ /* 0x00006400000c000b */
[----:B01----:R-:W-:Y:S01]  /*ec30*/  ENDCOLLECTIVE ;  /* 0x000000000000791b */ /* 0x003fe20003800000 */
.L_x_299:
[----:B------:R-:W-:Y:S01]  /*ec40*/  ULDC.64 UR4, c[0x0][0x208] ;  /* 0x0000820000047ab9 */ /* 0x000fe20000000a00 */
[----:B------:R-:W-:Y:S02]  /*ec50*/  IMAD.MOV.U32 R15, RZ, RZ, R7 ;  /* 0x000000ffff0f7224 */ /* 0x000fe400078e0007 */
[----:B------:R-:W-:Y:S02]  /*ec60*/  IMAD.MOV.U32 R13, RZ, RZ, R3 ;  /* 0x000000ffff0d7224 */ /* 0x000fe400078e0003 */
[----:B------:R-:W-:Y:S02]  /*ec70*/  VIADD R4, R15, 0x10 ;  /* 0x000000100f047836 */ /* 0x000fe40000000000 */
[----:B------:R-:W-:-:S03]  /*ec80*/  IMAD.MOV.U32 R12, RZ, RZ, 0x2 ;  /* 0x00000002ff0c7424 */ /* 0x000fc600078e00ff */
[----:B------:R-:W-:Y:S01]  /*ec90*/  ISETP.GE.AND P2, PT, R4, R2, PT ;  /* 0x000000020400720c */ /* 0x000fe20003f46270 */
[----:B------:R-:W-:Y:S01]  /*eca0*/  IMAD.MOV.U32 R7, RZ, RZ, R14 ;  /* 0x000000ffff077224 */ /* 0x000fe200078e000e */
[----:B------:R0:W-:Y:S11]  /*ecb0*/  STL [R1+0xc], R4 ;  /* 0x00000c0401007387 */ /* 0x0001f60000100800 */
[----:B0-----:R-:W-:-:S02]  /*ecc0*/  @!P2 LEA R4, P1, R8, R7, 0x1 ;  /* 0x000000070804a211 */ /* 0x001fc400078208ff */
[----:B------:R-:W-:-:S03]  /*ecd0*/  @!P2 LEA R9, R10, UR38, 0x1 ;  /* 0x000000260a09ac11 */ /* 0x000fc6000f8e08ff */
[----:B------:R-:W-:-:S05]  /*ece0*/  @!P2 IMAD.X R5, RZ, RZ, R6, P1 ;  /* 0x000000ffff05a224 */ /* 0x000fca00008e0606 */
[----:B------:R-:W-:Y:S01]  /*ecf0*/  @!PT LDS RZ, [RZ] ;  /* 0x00000000fffff984 */ /* 0x000fe20000000800 */
[----:B------:R-:W-:Y:S01]  /*ed00*/  @!PT LDS RZ, [RZ] ;  /* 0x00000000fffff984 */ /* 0x000fe20000000800 */
[----:B------:R-:W-:Y:S01]  /*ed10*/  @!PT LDS RZ, [RZ] ;  /* 0x00000000fffff984 */ /* 0x000fe20000000800 */
[----:B------:R0:W-:Y:S02]  /*ed20*/  @!P2 LDGSTS.E.BYPASS.LTC128B.128 [R9+0x18c00], desc[UR4][R4.64], !P0 ;  /* 0x18c000000409afae */ /* 0x0001e4000c101d44 */
[----:B0-----:R-:W-:Y:S02]  /*ed30*/  IMAD.MOV.U32 R9, RZ, RZ, R15 ;  /* 0x000000ffff097224 */ /* 0x001fe400078e000f */
[----:B------:R-:W-:Y:S02]  /*ed40*/  IMAD.MOV.U32 R15, RZ, RZ, -0x1 ;  /* 0xffffffffff0f7424 */ /* 0x000fe400078e00ff */
[----:B------:R-:W-:-:S07]  /*ed50*/  VIADD R5, R9, 0x20 ;  /* 0x0000002009057836 */ /* 0x000fce0000000000 */
[----:B------:R-:W-:Y:S05]  /*ed60*/  WARPSYNC.COLLECTIVE R15, `(.L_x_300) ;  /* 0x000000000f087348 */ /* 0x000fea0003c00000 */
[----:B------:R0:W1:Y:S02]  /*ed70*/  SHFL.IDX P6, R14, R13, R12, R11 ;  /* 0x0000000c0d0e7389 */ /* 0x00006400000c000b */
[----:B01----:R-:W-:Y:S01]  /*ed80*/  ENDCOLLECTIVE ;  /* 0x000000000000791b */ /* 0x003fe20003800000 */
.L_x_300:
[----:B------:R-:W-:Y:S01]  /*ed90*/  ISETP.GE.AND P1, PT, R5, R2, PT ;  /* 0x000000020500720c */ /* 0x000fe20003f26270 */
[----:B------:R0:W-:Y:S01]  /*eda0*/  STL [R1+0x10], R5 ;  /* 0x0000100501007387 */ /* 0x0001e20000100800 */
[----:B------:R-:W-:-:S11]  /*edb0*/  MOV R13, R0 ;  /* 0x00000000000d7202 */ /* 0x000fd60000000f00 */
[----:B------:R-:W-:Y:S01]  /*edc0*/  @!P1 LEA R7, R10, UR38, 0x1 ;  /* 0x000000260a079c11 */ /* 0x000fe2000f8e08ff */
[----:B0-----:R-:W-:-:S07]  /*edd0*/  IMAD.MOV.U32 R4, RZ, RZ, R14 ;  /* 0x000000ffff047224 */ /* 0x001fce00078e000e */
[----:B------:R-:W-:Y:S05]  /*ede0*/  WARPSYNC.COLLECTIVE R15, `(.L_x_301) ;  /* 0x000000000f087348 */ /* 0x000fea0003c00000 */
[----:B------:R0:W1:Y:S02]  /*edf0*/  SHFL.IDX P6, R14, R13, R12, R11 ;  /* 0x0000000c0d0e7389 */ /* 0x00006400000c000b */
[----:B01----:R-:W-:Y:S01]  /*ee00*/  ENDCOLLECTIVE ;  /* 0x000000000000791b */ /* 0x003fe20003800000 */
.L_x_301:
[----:B------:R-:W-:Y:S01]  /*ee10*/  ULDC.64 UR4, c[0x0][0x208] ;  /* 0x0000820000047ab9 */ /* 0x000fe20000000a00 */
[----:B------:R-:W-:Y:S02]  /*ee20*/  IMAD.MOV.U32 R13, RZ, RZ, R3 ;  /* 0x000000ffff0d7224 */ /* 0x000fe400078e0003 */
[----:B------:R-:W-:Y:S01]  /*ee30*/  IMAD.MOV.U32 R12, RZ, RZ, 0x3 ;  /* 0x00000003ff0c7424 */ /* 0x000fe200078e00ff */
[----:B------:R-:W-:-:S05]  /*ee40*/  @!P1 LEA R6, P2, R8, R14, 0x1 ;  /* 0x0000000e08069211 */ /* 0x000fca00078408ff */
[----:B------:R-:W-:Y:S02]  /*ee50*/  @!P1 IMAD.X R5, RZ, RZ, R4, P2 ;  /* 0x000000ffff059224 */ /* 0x000fe400010e0604 */
[----:B------:R-:W-:Y:S02]  /*ee60*/  @!P1 IMAD.MOV.U32 R4, RZ, RZ, R6 ;  /* 0x000000ffff049224 */ /* 0x000fe400078e0006 */
[----:B------:R-:W-:-:S03]  /*ee70*/  VIADD R6, R9, 0x30 ;  /* 0x0000003009067836 */ /* 0x000fc60000000000 */
[----:B------:R-:W-:Y:S01]  /*ee80*/  @!PT LDS RZ, [RZ] ;  /* 0x00000000fffff984 */ /* 0x000fe20000000800 */
[----:B------:R-:W-:Y:S01]  /*ee90*/  @!PT LDS RZ, [RZ] ;  /* 0x00000000fffff984 */ /* 0x000fe20000000800 */
[----:B------:R-:W-:Y:S01]  /*eea0*/  @!PT LDS RZ, [RZ] ;  /* 0x00000000fffff984 */ /* 0x000fe20000000800 */
[----:B------:R0:W-:Y:S02]  /*eeb0*/  @!P1 LDGSTS.E.BYPASS.LTC128B.128 [R7+0x19400], desc[UR4][R4.64], !P0 ;  /* 0x1940000004079fae */ /* 0x0001e4000c101d44 */
[----:B------:R-:W-:-:S13]  /*eec0*/  ISETP.GE.AND P1, PT, R6, R2, PT ;  /* 0x000000020600720c */ /* 0x000fda0003f26270 */
[----:B0-----:R-:W-:Y:S05]  /*eed0*/  WARPSYNC.COLLECTIVE R15, `(.L_x_302) ;  /* 0x000000000f087348 */ /* 0x001fea0003c00000 */
[----:B------:R1:W2:Y:S02]  /*eee0*/  SHFL.IDX P6, R14, R13, R12, R11 ;  /* 0x0000000c0d0e7389 */ /* 0x0002a400000c000b */
[----:B012---:R-:W-:Y:S01]  /*eef0*/  ENDCOLLECTIVE ;  /* 0x000000000000791b */ /* 0x007fe20003800000 */
.L_x_302:
[----:B------:R0:W-:Y:S01]  /*ef00*/  STL [R1+0x14], R6 ;  /* 0x0000140601007387 */ /* 0x0001e20000100800 */
[----:B------:R-:W-:-:S05]  /*ef10*/  VIADD R7, R9, 0x40 ;  /* 0x0000004009077836 */ /* 0x000fca0000000000 */
[----:B------:R1:W-:Y:S01]  /*ef20*/  STL [R1+0x18], R7 ;  /* 0x0000180701007387 */ /* 0x0003e20000100800 */
[----:B------:R-:W-:Y:S01]  /*ef30*/  IMAD.MOV.U32 R13, RZ, RZ, R0 ;  /* 0x000000ffff0d7224 */ /* 0x000fe200078e0000 */
[----:B0-----:R-:W-:Y:S01]  /*ef40*/  @!P1 LEA R6, R10, UR38, 0x1 ;  /* 0x000000260a069c11 */ /* 0x001fe2000f8e08ff */
[----:B------:R-:W-:-:S07]  /*ef50*/  IMAD.MOV.U32 R4, RZ, RZ, R14 ;  /* 0x000000ffff047224 */ /* 0x000fce00078e000e */
[----:B-1----:R-:W-:Y:S05]  /*ef60*/  WARPSYNC.COLLECTIVE R15, `(.L_x_303) ;  /* 0x000000000f087348 */ /* 0x002fea0003c00000 */
[----:B------:R0:W2:Y:S02]  /*ef70*/  SHFL.IDX P6, R14, R13, R12, R11 ;  /* 0x0000000c0d0e7389 */ /* 0x0000a400000c000b */
[----:B012---:R-:W-:Y:S01]  /*ef80*/  ENDCOLLECTIVE ;  /* 0x000000000000791b */ /* 0x007fe20003800000 */
.L_x_303:
[----:B------:R-:W-:Y:S01]  /*ef90*/  ULDC.64 UR4, c[0x0][0x208] ;  /* 0x0000820000047ab9 */ /* 0x000fe20000000a00 */
[----:B------:R-:W-:Y:S01]  /*efa0*/  IMAD.MOV.U32 R13, RZ, RZ, R3 ;  /* 0x000000ffff0d7224 */ /* 0x000fe200078e0003 */
[----:B------:R-:W-:Y:S02]  /*efb0*/  MOV R12, 0x4 ;  /* 0x00000004000c7802 */ /* 0x000fe40000000f00 */
[----:B------:R-:W-:-:S05]  /*efc0*/  @!P1 LEA R5, P2, R8, R14, 0x1 ;  /* 0x0000000e08059211 */ /* 0x000fca00078408ff */
[----:B------:R-:W-:-:S05]  /*efd0*/  @!P1 IMAD.X R4, RZ, RZ, R4, P2 ;  /* 0x000000ffff049224 */ /* 0x000fca00010e0604 */
[----:B------:R-:W-:-:S04]  /*efe0*/  @!P1 LOP3.LUT R5, R5, R4, RZ, 0x3c, !PT ;  /* 0x0000000405059212 */ /* 0x000fc800078e3cff */
[----:B------:R-:W-:-:S04]  /*eff0*/  @!P1 LOP3.LUT R4, R5, R4, RZ, 0x3c, !PT ;  /* 0x0000000405049212 */ /* 0x000fc800078e3cff */
[----:B------:R-:W-:-:S05]  /*f000*/  @!P1 LOP3.LUT R5, R5, R4, RZ, 0x3c, !PT ;  /* 0x0000000405059212 */ /* 0x000fca00078e3cff */
[----:B------:R-:W-:Y:S01]  /*f010*/  @!PT LDS RZ, [RZ] ;  /* 0x00000000fffff984 */ /* 0x000fe20000000800 */
[----:B------:R-:W-:Y:S01]  /*f020*/  @!PT LDS RZ, [RZ] ;  /* 0x00000000fffff984 */ /* 0x000fe20000000800 */
[----:B------:R-:W-:Y:S01]  /*f030*/  @!PT LDS RZ, [RZ] ;  /* 0x00000000fffff984 */ /* 0x000fe20000000800 */
[----:B------:R0:W-:Y:S01]  /*f040*/  @!P1 LDGSTS.E.BYPASS.LTC128B.128 [R6+0x19c00], desc[UR4][R4.64], !P0 ;  /* 0x19c0000004069fae */ /* 0x0001e2000c101d44 */
[----:B------:R-:W-:Y:S02]  /*f050*/  ISETP.GE.AND P1, PT, R7, R2, PT ;  /* 0x000000020700720c */ /* 0x000fe40003f26270 */
[----:B------:R-:W-:-:S11]  /*f060*/  IADD3 R7, R9, 0x50, RZ ;  /* 0x0000005009077810 */ /* 0x000fd60007ffe0ff */
[----:B0-----:R-:W-:Y:S05]  /*f070*/  WARPSYNC.COLLECTIVE R15, `(.L_x_304) ;  /* 0x000000000f087348 */ /* 0x001fea0003c00000 */
[----:B------:R1:W2:Y:S02]  /*f080*/  SHFL.IDX P6, R14, R13, R12, R11 ;  /* 0x0000000c0d0e7389 */ /* 0x0002a400000c000b */
[----:B012---:R-:W-:Y:S01]  /*f090*/  ENDCOLLECTIVE ;  /* 0x000000000000791b */ /* 0x007fe20003800000 */
.L_x_304:
[----:B------:R0:W-:Y:S01]  /*f0a0*/  STL [R1+0x1c], R7 ;  /* 0x00001c0701007387 */ /* 0x0001e20000100800 */
[----:B------:R-:W-:Y:S01]  /*f0b0*/  @!P1 LEA R6, R10, UR38, 0x1 ;  /* 0x000000260a069c11 */ /* 0x000fe2000f8e08ff */
[----:B------:R-:W-:Y:S02]  /*f0c0*/  IMAD.MOV.U32 R13, RZ, RZ, R0 ;  /* 0x000000ffff0d7224 */ /* 0x000fe400078e0000 */
[----:B------:R-:W-:-:S07]  /*f0d0*/  IMAD.MOV.U32 R4, RZ, RZ, R14 ;  /* 0x000000ffff047224 */ /* 0x000fce00078e000e */
[----:B0-----:R-:W-:Y:S05]  /*f0e0*/  WARPSYNC.COLLECTIVE R15, `(.L_x_305) ;  /* 0x000000000f087348 */ /* 0x001fea0003c00000 */
[----:B------:R1:W2:Y:S02]  /*f0f0*/  SHFL.IDX P6, R14, R13, R12, R11 ;  /* 0x0000000c0d0e7389 */ /* 0x0002a400000c000b */
[----:B012---:R-:W-:Y:S01]  /*f100*/  ENDCOLLECTIVE ;  /* 0x000000000000791b */ /* 0x007fe20003800000 */
.L_x_305:
[----:B------:R-:W-:Y:S01]  /*f110*/  ULDC.64 UR4, c[0x0][0x208] ;  /* 0x0000820000047ab9 */ /* 0x000fe20000000a00 */
[----:B------:R-:W-:Y:S02]  /*f120*/  IMAD.MOV.U32 R13, RZ, RZ, R3 ;  /* 0x000000ffff0d7224 */ /* 0x000fe400078e0003 */
[----:B------:R-:W-:Y:S02]  /*f130*/  IMAD.MOV.U32 R12, RZ, RZ, 0x5 ;  /* 0x00000005ff0c7424 */ /* 0x000fe400078e00ff */
[----:B------:R-:W-:-:S05]  /*f140*/  IMAD.MOV.U32 R5, RZ, RZ, R14 ;  /* 0x000000ffff057224 */ /* 0x000fca00078e000e */
        /* <DEDUP_REMOVED lines=9> */
[----:B------:R-:W-:Y:S01]  /*f1e0*/  ISETP.GE.AND P1, PT, R7, R2, PT ;  /* 0x000000020700720c */ /* 0x000fe20003f26270 */
[----:B------:R-:W-:-:S12]  /*f1f0*/  VIADD R7, R9, 0x60 ;  /* 0x0000006009077836 */ /* 0x000fd80000000000 */
[----:B0-----:R-:W-:Y:S05]  /*f200*/  WARPSYNC.COLLECTIVE R15, `(.L_x_306) ;  /* 0x000000000f087348 */ /* 0x001fea0003c00000 */
[----:B------:R1:W2:Y:S02]  /*f210*/  SHFL.IDX P6, R14, R13, R12, R11 ;  /* 0x0000000c0d0e7389 */ /* 0x0002a400000c000b */
[----:B012---:R-:W-:Y:S01]  /*f220*/  ENDCOLLECTIVE ;  /* 0x000000000000791b */ /* 0x007fe20003800000 */
.L_x_306:
[----:B------:R0:W-:Y:S01]  /*f230*/  STL [R1+0x20], R7 ;  /* 0x0000200701007387 */ /* 0x0001e20000100800 */
[----:B------:R-:W-:Y:S01]  /*f240*/  @!P1 LEA R6, R10, UR38, 0x1 ;  /* 0x000000260a069c11 */ /* 0x000fe2000f8e08ff */
[----:B------:R-:W-:Y:S02]  /*f250*/  IMAD.MOV.U32 R13, RZ, RZ, R0 ;  /* 0x000000ffff0d7224 */ /* 0x000fe400078e0000 */
[----:B------:R-:W-:-:S07]  /*f260*/  IMAD.MOV.U32 R4, RZ, RZ, R14 ;  /* 0x000000ffff047224 */ /* 0x000fce00078e000e */
[----:B0-----:R-:W-:Y:S05]  /*f270*/  WARPSYNC.COLLECTIVE R15, `(.L_x_307) ;  /* 0x000000000f087348 */ /* 0x001fea0003c00000 */
[----:B------:R1:W2:Y:S02]  /*f280*/  SHFL.IDX P6, R14, R13, R12, R11 ;  /* 0x0000000c0d0e7389 */ /* 0x0002a400000c000b */
[----:B012---:R-:W-:Y:S01]  /*f290*/  ENDCOLLECTIVE ;  /* 0x000000000000791b */ /* 0x007fe20003800000 */
.L_x_307:
        /* <DEDUP_REMOVED lines=13> */
[----:B------:R-:W-:-:S13]  /*f370*/  ISETP.GE.AND P1, PT, R7, R2, PT ;  /* 0x000000020700720c */ /* 0x000fda0003f26270 */
[----:B0-----:R-:W-:Y:S05]  /*f380*/  WARPSYNC.COLLECTIVE R15, `(.L_x_308) ;  /* 0x000000000f087348 */ /* 0x001fea0003c00000 */
[----:B------:R1:W2:Y:S02]  /*f390*/  SHFL.IDX P6, R14, R13, R12, R11 ;  /* 0x0000000c0d0e7389 */ /* 0x0002a400000c000b */
[----:B012---:R-:W-:Y:S01]  /*f3a0*/  ENDCOLLECTIVE ;  /* 0x000000000000791b */ /* 0x007fe20003800000 */
.L_x_308:
[----:B------:R-:W-:Y:S01]  /*f3b0*/  @!P1 LEA R6, R10, UR38, 0x1 ;  /* 0x000000260a069c11 */ /* 0x000fe2000f8e08ff */
[----:B------:R-:W-:Y:S02]  /*f3c0*/  IMAD.MOV.U32 R13, RZ, RZ, R0 ;  /* 0x000000ffff0d7224 */ /* 0x000fe400078e0000 */
[----:B------:R-:W-:-:S07]  /*f3d0*/  IMAD.MOV.U32 R4, RZ, RZ, R14 ;  /* 0x000000ffff047224 */ /* 0x000fce00078e000e */
[----:B------:R-:W-:Y:S05]  /*f3e0*/  WARPSYNC.COLLECTIVE R15, `(.L_x_309) ;  /* 0x000000000f087348 */ /* 0x000fea0003c00000 */
[----:B------:R0:W1:Y:S02]  /*f3f0*/  SHFL.IDX P6, R14, R13, R12, R11 ;  /* 0x0000000c0d0e7389 */ /* 0x00006400000c000b */
[----:B01----:R-:W-:Y:S01]  /*f400*/  ENDCOLLECTIVE ;  /* 0x000000000000791b */ /* 0x003fe20003800000 */
.L_x_309:
        /* <DEDUP_REMOVED lines=16> */
.L_x_310:
[----:B------:R-:W-:Y:S01]  /*f510*/  IMAD.MOV.U32 R13, RZ, RZ, R0 ;  /* 0x000000ffff0d7224 */ /* 0x000fe200078e0000 */
[----:B------:R-:W-:-:S07]  /*f520*/  MOV R3, R14 ;  /* 0x0000000e00037202 */ /* 0x000fce0000000f00 */
[----:B------:R-:W-:Y:S05]  /*f530*/  WARPSYNC.COLLECTIVE R15, `(.L_x_311) ;  /* 0x000000000f087348 */ /* 0x000fea0003c00000 */
[----:B------:R0:W1:Y:S02]  /*f540*/  SHFL.IDX P6, R14, R13, R12, R11 ;  /* 0x0000000c0d0e7389 */ /* 0x00006400000c000b */
[----:B01----:R-:W-:Y:S01]  /*f550*/  ENDCOLLECTIVE ;  /* 0x000000000000791b */ /* 0x003fe20003800000 */
.L_x_311:
[----:B------:R-:W-:Y:S01]  /*f560*/  IMAD.MOV.U32 R0, RZ, RZ, R14 ;  /* 0x000000ffff007224 */ /* 0x000fe200078e000e */
[----:B------:R-:W-:Y:S06]  /*f570*/  BRA `(.L_x_312) ;  /* 0xffffffbc00847947 */ /* 0x000fec000383ffff */
.L_x_216:
[----:B------:R-:W-:Y:S01]  /*f580*/  BSSY B0, `(.L_x_313) ;  /* 0x0000008000007945 */ /* 0x000fe20003800000 */
[----:B------:R-:W-:Y:S02]  /*f590*/  IMAD.MOV.U32 R13, RZ, RZ, R4 ;  /* 0x000000ffff0d7224 */ /* 0x000fe400078e0004 */
[----:B------:R-:W-:Y:S02]  /*f5a0*/  IMAD.MOV.U32 R12, RZ, RZ, RZ ;  /* 0x000000ffff0c7224 */ /* 0x000fe400078e00ff */
[----:B------:R-:W-:Y:S02]  /*f5b0*/  IMAD.MOV.U32 R11, RZ, RZ, 0x181f ;  /* 0x0000181fff0b7424 */ /* 0x000fe400078e00ff */
[----:B------:R-:W-:-:S07]  /*f5c0*/  IMAD.MOV.U32 R15, RZ, RZ, -0x1 ;  /* 0xffffffffff0f7424 */ /* 0x000fce00078e00ff */
[----:B0-----:R-:W-:Y:S05]  /*f5d0*/  WARPSYNC.COLLECTIVE R15, `(.L_x_314) ;  /* 0x000000000f087348 */ /* 0x001fea0003c00000 */
[----:B------:R1:W2:Y:S02]  /*f5e0*/  SHFL.IDX P6, R14, R13, R12, R11 ;  /* 0x0000000c0d0e7389 */ /* 0x0002a400000c000b */
[----:B012---:R-:W-:Y:S01]  /*f5f0*/  ENDCOLLECTIVE ;  /* 0x000000000000791b */ /* 0x007fe20003800000 */
.L_x_314:
[----:B------:R-:W-:Y:S05]  /*f600*/  BSYNC B0 ;  /* 0x0000000000007941 */ /* 0x000fea0003800000 */
.L_x_313:
[----:B------:R-:W-:Y:S01]  /*f610*/  IMAD.MOV.U32 R13, RZ, RZ, R5 ;  /* 0x000000ffff0d7224 */ /* 0x000fe200078e0005 */
[----:B------:R-:W-:Y:S01]  /*f620*/  MOV R15, 0xffffffff ;  /* 0xffffffff000f7802 */ /* 0x000fe20000000f00 */
[----:B------:R-:W-:Y:S01]  /*f630*/  IMAD.MOV.U32 R12, RZ, RZ, RZ ;  /* 0x000000ffff0c7224 */ /* 0x000fe200078e00ff */
[----:B------:R0:W5:Y:S01]  /*f640*/  LDL.LU R9, [R1+0x1c] ;  /* 0x00001c0001097983 */ /* 0x0001620000300800 */
[----:B------:R-:W-:Y:S02]  /*f650*/  IMAD.MOV.U32 R11, RZ, RZ, 0x181f ;  /* 0x0000181fff0b7424 */ /* 0x000fe400078e00ff */
[----:B------:R-:W-:Y:S01]  /*f660*/  IMAD.MOV.U32 R2, RZ, RZ, R14 ;  /* 0x000000ffff027224 */ /* 0x000fe200078e000e */
[----:B------:R0:W5:Y:S04]  /*f670*/  LDL.LU R7, [R1+0x20] ;  /* 0x0000200001077983 */ /* 0x0001680000300800 */
[----:B------:R0:W5:Y:S02]  /*f680*/  LDL R10, [R1] ;  /* 0x00000000010a7983 */ /* 0x0001640000100800 */
[----:B0----5:R-:W-:Y:S05]  /*f690*/  WARPSYNC.COLLECTIVE R15, `(.L_x_315) ;  /* 0x000000000f087348 */ /* 0x021fea0003c00000 */
[----:B------:R1:W2:Y:S02]  /*f6a0*/  SHFL.IDX P6, R14, R13, R12, R11 ;  /* 0x0000000c0d0e7389 */ /* 0x0002a400000c000b */
[----:B012--5:R-:W-:Y:S01]  /*f6b0*/  ENDCOLLECTIVE ;  /* 0x000000000000791b */ /* 0x027fe20003800000 */
.L_x_315:
[----:B------:R-:W-:Y:S01]  /*f6c0*/  ULDC UR4, c[0x0][0x288] ;  /* 0x0000a20000047ab9 */ /* 0x000fe20000000800 */
[----:B------:R-:W2:Y:S04]  /*f6d0*/  LDL.LU R13, [R1+0xc] ;  /* 0x00000c00010d7983 */ /* 0x000ea80000300800 */
[----:B------:R-:W3:Y:S04]  /*f6e0*/  LDL.LU R12, [R1+0x10] ;  /* 0x00001000010c7983 */ /* 0x000ee80000300800 */
[----:B------:R-:W4:Y:S04]  /*f6f0*/  LDL.LU R11, [R1+0x14] ;  /* 0x00001400010b7983 */ /* 0x000f280000300800 */
[----:B------:R-:W5:Y:S01]  /*f700*/  LDL.LU R15, [R1+0x18] ;  /* 0x00001800010f7983 */ /* 0x000f620000300800 */
[----:B------:R-:W-:-:S03]  /*f710*/  IMAD.MOV.U32 R3, RZ, RZ, R14 ;  /* 0x000000ffff037224 */ /* 0x000fc600078e000e */
[----:B------:R-:W5:Y:S01]  /*f720*/  LDL.LU R14, [R1+0x4] ;  /* 0x00000400010e7983 */ /* 0x000f620000300800 */
[----:B------:R-:W-:Y:S01]  /*f730*/  IMAD R0, R6, UR4, RZ ;  /* 0x0000000406007c24 */ /* 0x000fe2000f8e02ff */
[----:B------:R-:W-:Y:S01]  /*f740*/  LOP3.LUT R17, R17, 0xffffffbf, RZ, 0xc0, !PT ;  /* 0xffffffbf11117812 */ /* 0x000fe200078ec0ff */
[----:B------:R-:W-:-:S03]  /*f750*/  ULDC.64 UR6, c[0x0][0x208] ;  /* 0x0000820000067ab9 */ /* 0x000fc60000000a00 */
[-C--:B--2---:R-:W-:Y:S01]  /*f760*/  ISETP.GE.AND P6, PT, R13, R0.reuse, PT ;  /* 0x000000000d00720c */ /* 0x084fe20003fc6270 */
[----:B------:R-:W-:Y:S01]  /*f770*/  IMAD.MOV.U32 R13, RZ, RZ, R4 ;  /* 0x000000ffff0d7224 */ /* 0x000fe200078e0004 */
[----:B---3--:R-:W-:Y:S01]  /*f780*/  ISETP.GE.AND P5, PT, R12, R0, PT ;  /* 0x000000000c00720c */ /* 0x008fe20003fa6270 */
[----:B------:R-:W-:-:S10]  /*f790*/  IMAD.MOV.U32 R12, RZ, RZ, 0x1 ;  /* 0x00000001ff0c7424 */ /* 0x000fd400078e00ff */
[----:B------:R-:W-:Y:S02]  /*f7a0*/  @P6 LOP3.LUT R17, R17, 0x40, RZ, 0xfc, !PT ;  /* 0x0000004011116812 */ /* 0x000fe400078efcff */
[-C--:B----4-:R-:W-:Y:S01]  /*f7b0*/  ISETP.GE.AND P6, PT, R11, R0.reuse, PT ;  /* 0x000000000b00720c */ /* 0x090fe20003fc6270 */
[----:B------:R-:W-:Y:S01]  /*f7c0*/  IMAD.MOV.U32 R11, RZ, RZ, 0x181f ;  /* 0x0000181fff0b7424 */ /* 0x000fe200078e00ff */
[----:B------:R-:W-:Y:S02]  /*f7d0*/  LOP3.LUT R17, R17, 0xffffffdf, RZ, 0xc0, !PT ;  /* 0xffffffdf11117812 */ /* 0x000fe400078ec0ff */
[-C--:B-----5:R-:W-:Y:S02]  /*f7e0*/  ISETP.GE.AND P4, PT, R14, R0.reuse, PT ;  /* 0x000000000e00720c */ /* 0x0a0fe40003f86270 */
[----:B------:R-:W-:Y:S02]  /*f7f0*/  @P5 LOP3.LUT R17, R17, 0x20, RZ, 0xfc, !PT ;  /* 0x0000002011115812 */ /* 0x000fe400078efcff */
[----:B------:R-:W-:Y:S01]  /*f800*/  ISETP.GE.AND P5, PT, R15, R0, PT ;  /* 0x000000000f00720c */ /* 0x000fe20003fa6270 */
[----:B------:R-:W-:Y:S01]  /*f810*/  IMAD.MOV.U32 R15, RZ, RZ, -0x1 ;  /* 0xffffffffff0f7424 */ /* 0x000fe200078e00ff */
[----:B------:R-:W-:-:S04]  /*f820*/  LOP3.LUT R17, R17, 0xffffffef, RZ, 0xc0, !PT ;  /* 0xffffffef11117812 */ /* 0x000fc800078ec0ff */
[----:B------:R-:W-:Y:S02]  /*f830*/  @P6 LOP3.LUT R17, R17, 0x10, RZ, 0xfc, !PT ;  /* 0x0000001011116812 */ /* 0x000fe400078efcff */
[-C--:B------:R-:W-:Y:S02]  /*f840*/  ISETP.GE.AND P6, PT, R9, R0.reuse, PT ;  /* 0x000000000900720c */ /* 0x080fe40003fc6270 */
[----:B------:R-:W-:Y:S02]  /*f850*/  LOP3.LUT R17, R17, 0xfffffff7, RZ, 0xc0, !PT ;  /* 0xfffffff711117812 */ /* 0x000fe400078ec0ff */
[----:B------:R-:W-:Y:S02]  /*f860*/  @!P4 LEA R21, R10, UR38, 0x1 ;  /* 0x000000260a15cc11 */ /* 0x000fe4000f8e08ff */
[----:B------:R-:W-:Y:S02]  /*f870*/  @P5 LOP3.LUT R17, R17, 0x8, RZ, 0xfc, !PT ;  /* 0x0000000811115812 */ /* 0x000fe400078efcff */
[----:B------:R-:W-:-:S02]  /*f880*/  ISETP.GE.AND P5, PT, R7, R0, PT ;  /* 0x000000000700720c */ /* 0x000fc40003fa6270 */
[----:B------:R-:W-:Y:S02]  /*f890*/  LOP3.LUT R17, R17, 0xfffffffb, RZ, 0xc0, !PT ;  /* 0xfffffffb11117812 */ /* 0x000fe400078ec0ff */
[----:B------:R-:W-:Y:S02]  /*f8a0*/  P2R R7, PR, RZ, 0x20 ;  /* 0x00000020ff077803 */ /* 0x000fe40000000000 */
[----:B------:R-:W-:Y:S02]  /*f8b0*/  @P6 LOP3.LUT R17, R17, 0x4, RZ, 0xfc, !PT ;  /* 0x0000000411116812 */ /* 0x000fe400078efcff */
[----:B------:R-:W-:Y:S02]  /*f8c0*/  @!P4 LEA R3, P6, R8, R3, 0x1 ;  /* 0x000000030803c211 */ /* 0x000fe400078c08ff */
[----:B------:R-:W-:-:S03]  /*f8d0*/  LOP3.LUT P5, RZ, R17, 0x20, RZ, 0xc0, !PT ;  /* 0x0000002011ff7812 */ /* 0x000fc600078ac0ff */
[----:B------:R-:W-:-:S05]  /*f8e0*/  @!P4 IMAD.X R2, RZ, RZ, R2, P6 ;  /* 0x000000ffff02c224 */ /* 0x000fca00030e0602 */
[----:B------:R-:W-:-:S04]  /*f8f0*/  @!P4 LOP3.LUT R3, R3, R2, RZ, 0x3c, !PT ;  /* 0x000000020303c212 */ /* 0x000fc800078e3cff */
[----:B------:R-:W-:-:S04]  /*f900*/  @!P4 LOP3.LUT R2, R3, R2, RZ, 0x3c, !PT ;  /* 0x000000020302c212 */ /* 0x000fc800078e3cff */
[----:B------:R-:W-:-:S05]  /*f910*/  @!P4 LOP3.LUT R3, R3, R2, RZ, 0x3c, !PT ;  /* 0x000000020303c212 */ /* 0x000fca00078e3cff */
[----:B------:R-:W-:Y:S01]  /*f920*/  @!PT LDS RZ, [RZ] ;  /* 0x00000000fffff984 */ /* 0x000fe20000000800 */
[----:B------:R-:W-:Y:S01]  /*f930*/  @!PT LDS RZ, [RZ] ;  /* 0x00000000fffff984 */ /* 0x000fe20000000800 */
[----:B------:R-:W-:Y:S01]  /*f940*/  @!PT LDS RZ, [RZ] ;  /* 0x00000000fffff984 */ /* 0x000fe20000000800 */
[----:B------:R0:W-:Y:S04]  /*f950*/  @!P4 LDGSTS.E.BYPASS.LTC128B.128 [R21+0x22400], desc[UR6][R2.64], !P3 ;  /* 0x224000000215cfae */ /* 0x0001e8000d901d46 */
[----:B------:R0:W-:Y:S04]  /*f960*/  @!P4 LDGSTS.E.BYPASS.LTC128B.128 [R21+0x26400], desc[UR6][R2.64+0x80], !P0 ;  /* 0x264000800215cfae */ /* 0x0001e8000c101d46 */
[----:B------:R0:W-:Y:S04]  /*f970*/  @!P4 LDGSTS.E.BYPASS.LTC128B.128 [R21+0x2a400], desc[UR6][R2.64+0x100], !P1 ;  /* 0x2a4001000215cfae */ /* 0x0001e8000c901d46 */
[----:B------:R0:W-:Y:S01]  /*f980*/  @!P4 LDGSTS.E.BYPASS.LTC128B.128 [R21+0x2e400], desc[UR6][R2.64+0x180], !P2 ;  /* 0x2e4001800215cfae */ /* 0x0001e2000d101d46 */
[----:B------:R-:W-:-:S13]  /*f990*/  LOP3.LUT P4, RZ, R17, 0x40, RZ, 0xc0, !PT ;  /* 0x0000004011ff7812 */ /* 0x000fda000788c0ff */
[----:B0-----:R-:W-:Y:S05]  /*f9a0*/  WARPSYNC.COLLECTIVE R15, `(.L_x_316) ;  /* 0x000000000f087348 */ /* 0x001fea0003c00000 */
[----:B------:R1:W2:Y:S02]  /*f9b0*/  SHFL.IDX P6, R14, R13, R12, R11 ;  /* 0x0000000c0d0e7389 */ /* 0x0002a400000c000b */
[----:B012---:R-:W-:Y:S01]  /*f9c0*/  ENDCOLLECTIVE ;  /* 0x000000000000791b */ /* 0x007fe20003800000 */
.L_x_316:
[C---:B------:R-:W-:Y:S02]  /*f9d0*/  @!P5 LEA R21, R10.reuse, UR38, 0x1 ;  /* 0x000000260a15dc11 */ /* 0x040fe4000f8e08ff */
[----:B------:R-:W-:Y:S01]  /*f9e0*/  @!P4 LEA R9, R10, UR38, 0x1 ;  /* 0x000000260a09cc11 */ /* 0x000fe2000f8e08ff */
[----:B------:R-:W-:Y:S02]  /*f9f0*/  IMAD.MOV.U32 R13, RZ, RZ, R5 ;  /* 0x000000ffff0d7224 */ /* 0x000fe400078e0005 */
[----:B------:R-:W-:-:S07]  /*fa00*/  IMAD.MOV.U32 R6, RZ, RZ, R14 ;  /* 0x000000ffff067224 */ /* 0x000fce00078e000e */
[----:B------:R-:W-:Y:S05]  /*fa10*/  WARPSYNC.COLLECTIVE R15, `(.L_x_317) ;  /* 0x000000000f087348 */ /* 0x000fea0003c00000 */
[----:B------:R0:W1:Y:S02]  /*fa20*/  SHFL.IDX P6, R14, R13, R12, R11 ;  /* 0x0000000c0d0e7389 */ /* 0x00006400000c000b */
[----:B01----:R-:W-:Y:S01]  /*fa30*/  ENDCOLLECTIVE ;  /* 0x000000000000791b */ /* 0x003fe20003800000 */
.L_x_317:
[----:B------:R-:W-:Y:S01]  /*fa40*/  ULDC.64 UR4, c[0x0][0x208] ;  /* 0x0000820000047ab9 */ /* 0x000fe20000000a00 */
[----:B------:R-:W-:Y:S01]  /*fa50*/  MOV R13, R4 ;  /* 0x00000004000d7202 */ /* 0x000fe20000000f00 */
[----:B------:R-:W-:Y:S02]  /*fa60*/  IMAD.MOV.U32 R12, RZ, RZ, 0x2 ;  /* 0x00000002ff0c7424 */ /* 0x000fe400078e00ff */
[----:B------:R-:W-:-:S05]  /*fa70*/  IMAD.MOV.U32 R2, RZ, RZ, R14 ;  /* 0x000000ffff027224 */ /* 0x000fca00078e000e */
[----:B------:R-:W-:-:S05]  /*fa80*/  @!P4 LEA R2, P6, R8, R2, 0x1 ;  /* 0x000000020802c211 */ /* 0x000fca00078c08ff */
[----:B------:R-:W-:-:S05]  /*fa90*/  @!P4 IMAD.X R3, RZ, RZ, R6, P6 ;  /* 0x000000ffff03c224 */ /* 0x000fca00030e0606 */
        /* <DEDUP_REMOVED lines=11> */
.L_x_318:
[----:B------:R-:W-:Y:S01]  /*fb50*/  @!P4 LEA R9, R10, UR38, 0x1 ;  /* 0x000000260a09cc11 */ /* 0x000fe2000f8e08ff */
[----:B------:R-:W-:Y:S02]  /*fb60*/  IMAD.MOV.U32 R13, RZ, RZ, R5 ;  /* 0x000000ffff0d7224 */ /* 0x000fe400078e0005 */
[----:B------:R-:W-:-:S07]  /*fb70*/  IMAD.MOV.U32 R6, RZ, RZ, R14 ;  /* 0x000000ffff067224 */ /* 0x000fce00078e000e */
[----:B------:R-:W-:Y:S05]  /*fb80*/  WARPSYNC.COLLECTIVE R15, `(.L_x_319) ;  /* 0x000000000f087348 */ /* 0x000fea0003c00000 */
[----:B------:R0:W1:Y:S02]  /*fb90*/  SHFL.IDX P6, R14, R13, R12, R11 ;  /* 0x0000000c0d0e7389 */ /* 0x00006400000c000b */
[----:B01----:R-:W-:Y:S01]  /*fba0*/  ENDCOLLECTIVE ;  /* 0x000000000000791b */ /* 0x003fe20003800000 */
.L_x_319:
[----:B------:R-:W-:Y:S01]  /*fbb0*/  ULDC.64 UR4, c[0x0][0x208] ;  /* 0x0000820000047ab9 */ /* 0x000fe20000000a00 */
[----:B------:R-:W-:Y:S02]  /*fbc0*/  IMAD.MOV.U32 R13, RZ, RZ, R4 ;  /* 0x000000ffff0d7224 */ /* 0x000fe400078e0004 */
        /* <DEDUP_REMOVED lines=15> */
.L_x_320:
[----:B------:R-:W-:Y:S02]  /*fcc0*/  IMAD.MOV.U32 R13, RZ, RZ, R5 ;  /* 0x000000ffff0d7224 */ /* 0x000fe400078e0005 */
[----:B------:R-:W-:-:S07]  /*fcd0*/  IMAD.MOV.U32 R6, RZ, RZ, R14 ;  /* 0x000000ffff067224 */ /* 0x000fce00078e000e */
[----:B------:R-:W-:Y:S05]  /*fce0*/  WARPSYNC.COLLECTIVE R15, `(.L_x_321) ;  /* 0x000000000f087348 */ /* 0x000fea0003c00000 */
[----:B------:R0:W1:Y:S02]  /*fcf0*/  SHFL.IDX P6, R14, R13, R12, R11 ;  /* 0x0000000c0d0e7389 */ /* 0x00006400000c000b */
[----:B01----:R-:W-:Y:S01]  /*fd00*/  ENDCOLLECTIVE ;  /* 0x000000000000791b */ /* 0x003fe20003800000 */
.L_x_321:
[----:B------:R-:W-:Y:S01]  /*fd10*/  ULDC.64 UR4, c[0x0][0x208] ;  /* 0x0000820000047ab9 */ /* 0x000fe20000000a00 */
[----:B------:R-:W-:Y:S01]  /*fd20*/  MOV R13, R4 ;  /* 0x00000004000d7202 */ /* 0x000fe20000000f00 */
[----:B------:R-:W-:Y:S01]  /*fd30*/  IMAD.MOV.U32 R12, RZ, RZ, 0x4 ;  /* 0x00000004ff0c7424 */ /* 0x000fe200078e00ff */
        /* <DEDUP_REMOVED lines=13> */
.L_x_322:
[----:B------:R-:W0:Y:S01]  /*fe10*/  S2R R9, SR_TID.X ;  /* 0x0000000000097919 */ /* 0x000e220000002100 */
[----:B------:R-:W-:Y:S02]  /*fe20*/  IMAD.MOV.U32 R13, RZ, RZ, R5 ;  /* 0x000000ffff0d7224 */ /* 0x000fe400078e0005 */
[----:B------:R-:W-:-:S07]  /*fe30*/  IMAD.MOV.U32 R6, RZ, RZ, R14 ;  /* 0x000000ffff067224 */ /* 0x000fce00078e000e */
[----:B0-----:R-:W-:Y:S05]  /*fe40*/  WARPSYNC.COLLECTIVE R15, `(.L_x_323) ;  /* 0x000000000f087348 */ /* 0x001fea0003c00000 */
[----:B------:R1:W2:Y:S02]  /*fe50*/  SHFL.IDX P6, R14, R13, R12, R11 ;  /* 0x0000000c0d0e7389 */ /* 0x0002a400000c000b */
[----:B012---:R-:W-:Y:S01]  /*fe60*/  ENDCOLLECTIVE ;  /* 0x000000000000791b */ /* 0x007fe20003800000 */
.L_x_323:
[----:B------:R-:W-:Y:S01]  /*fe70*/  ULDC.64 UR4, c[0x0][0x208] ;  /* 0x0000820000047ab9 */ /* 0x000fe20000000a00 */
[----:B------:R-:W-:Y:S02]  /*fe80*/  IMAD.MOV.U32 R13, RZ, RZ, R4 ;  /* 0x000000ffff0d7224 */ /* 0x000fe400078e0004 */
[----:B------:R-:W-:Y:S01]  /*fe90*/  IMAD.MOV.U32 R12, RZ, RZ, 0x5 ;  /* 0x00000005ff0c7424 */ /* 0x000fe200078e00ff */
[----:B------:R-:W-:-:S05]  /*fea0*/  @!P5 LEA R8, P6, R8, R14, 0x1 ;  /* 0x0000000e0808d211 */ /* 0x000fca00078c08ff */
[----:B------:R-:W-:Y:S01]  /*feb0*/  @!P5 IMAD.X R21, RZ, RZ, R6, P6 ;  /* 0x000000ffff15d224 */ /* 0x000fe200030e0606 */
[----:B------:R-:W-:Y:S02]  /*fec0*/  LOP3.LUT P6, RZ, R17, 0x8, RZ, 0xc0, !PT ;  /* 0x0000000811ff7812 */ /* 0x000fe400078cc0ff */
[----:B------:R-:W-:-:S11]  /*fed0*/  ISETP.NE.AND P5, PT, R7, RZ, PT ;  /* 0x000000ff0700720c */ /* 0x000fd60003fa5270 */
[C---:B------:R-:W-:Y:S01]  /*fee0*/  @!P6 LEA R7, R10.reuse, UR38, 0x1 ;  /* 0x000000260a07ec11 */ /* 0x040fe2000f8e08ff */
[----:B------:R-:W-:Y:S02]  /*fef0*/  @!P6 IMAD.MOV.U32 R2, RZ, RZ, R8 ;  /* 0x000000ffff02e224 */ /* 0x000fe400078e0008 */
[----:B------:R-:W-:Y:S01]  /*ff00*/  @!P6 IMAD.MOV.U32 R3, RZ, RZ, R21 ;  /* 0x000000ffff03e224 */ /* 0x000fe200078e0015 */
[----:B------:R-:W-:Y:S01]  /*ff10*/  @!P4 LEA R21, R10, UR38, 0x1 ;  /* 0x000000260a15cc11 */ /* 0x000fe2000f8e08ff */
[----:B------:R-:W-:-:S03]  /*ff20*/  IMAD.SHL.U32 R8, R9, 0x8, RZ ;  /* 0x0000000809087824 */ /* 0x000fc600078e00ff */
[----:B------:R-:W-:Y:S01]  /*ff30*/  @!PT LDS RZ, [RZ] ;  /* 0x00000000fffff984 */ /* 0x000fe20000000800 */
[----:B------:R-:W-:Y:S01]  /*ff40*/  @!PT LDS RZ, [RZ] ;  /* 0x00000000fffff984 */ /* 0x000fe20000000800 */
[----:B------:R-:W-:Y:S01]  /*ff50*/  @!PT LDS RZ, [RZ] ;  /* 0x00000000fffff984 */ /* 0x000fe20000000800 */
[----:B------:R0:W-:Y:S02]  /*ff60*/  @!P6 LDGSTS.E.BYPASS.LTC128B.128 [R7+0x24400], desc[UR4][R2.64], !P3 ;  /* 0x244000000207efae */ /* 0x0001e4000d901d44 */
[----:B------:R-:W-:Y:S02]  /*ff70*/  LOP3.LUT R8, R8, 0x38, RZ, 0xc0, !PT ;  /* 0x0000003808087812 */ /* 0x000fe400078ec0ff */
[----:B------:R0:W-:Y:S04]  /*ff80*/  @!P6 LDGSTS.E.BYPASS.LTC128B.128 [R7+0x28400], desc[UR4][R2.64+0x80], !P0 ;  /* 0x284000800207efae */ /* 0x0001e8000c101d44 */
[----:B------:R0:W-:Y:S04]  /*ff90*/  @!P6 LDGSTS.E.BYPASS.LTC128B.128 [R7+0x2c400], desc[UR4][R2.64+0x100], !P1 ;  /* 0x2c4001000207efae */ /* 0x0001e8000c901d44 */
[----:B------:R0:W-:Y:S02]  /*ffa0*/  @!P6 LDGSTS.E.BYPASS.LTC128B.128 [R7+0x30400], desc[UR4][R2.64+0x180], !P2 ;  /* 0x304001800207efae */ /* 0x0001e4000d101d44 */
[----:B0-----:R-:W-:Y:S05]  /*ffb0*/  WARPSYNC.COLLECTIVE R15, `(.L_x_324) ;  /* 0x000000000f087348 */ /* 0x001fea0003c00000 */
[----:B------:R1:W2:Y:S02]  /*ffc0*/  SHFL.IDX P6, R14, R13, R12, R11 ;  /* 0x0000000c0d0e7389 */ /* 0x0002a400000c000b */
[----:B012---:R-:W-:Y:S01]  /*ffd0*/  ENDCOLLECTIVE ;  /* 0x000000000000791b */ /* 0x007fe20003800000 */
.L_x_324:
[----:B------:R-:W-:Y:S01]  /*ffe0*/  MOV R13, R5 ;  /* 0x00000005000d7202 */ /* 0x000fe20000000f00 */
[----:B------:R-:W-:-:S07]  /*fff0*/  IMAD.MOV.U32 R6, RZ, RZ, R14 ;  /* 0x000000ffff067224 */ /* 0x000fce00078e000e */
[----:B------:R-:W-:Y:S05]  /*10000*/  WARPSYNC.COLLECTIVE R15, `(.L_x_325) ;  /* 0x000000000f087348 */ /* 0x000fea0003c00000 */
[----:B------:R0:W1:Y:S02]  /*10010*/  SHFL.IDX P6, R14, R13, R12, R11 ;  /* 0x0000000c0d0e7389 */ /* 0x00006400000c000b */
[----:B01----:R-:W-:Y:S01]  /*10020*/  ENDCOLLECTIVE ;  /* 0x000000000000791b */ /* 0x003fe20003800000 */
.L_x_325:
[----:B------:R-:W-:Y:S01]  /*10030*/  ULDC.64 UR4, c[0x0][0x208] ;  /* 0x0000820000047ab9 */ /* 0x000fe20000000a00 */
[----:B------:R-:W-:Y:S02]  /*10040*/  IMAD.MOV.U32 R13, RZ, RZ, R4 ;  /* 0x000000ffff0d7224 */ /* 0x000fe400078e0004 */
[----:B------:R-:W-:Y:S01]  /*10050*/  IMAD.MOV.U32 R12, RZ, RZ, 0x6 ;  /* 0x00000006ff0c7424 */ /* 0x000fe200078e00ff */
[----:B------:R-:W-:-:S05]  /*10060*/  @!P4 LEA R14, P6, R8, R14, 0x1 ;  /* 0x0000000e080ec211 */ /* 0x000fca00078c08ff */
[----:B------:R-:W-:Y:S02]  /*10070*/  @!P4 IMAD.X R9, RZ, RZ, R6, P6 ;  /* 0x000000ffff09c224 */ /* 0x000fe400030e0606 */
[----:B------:R-:W-:Y:S02]  /*10080*/  @!P4 IMAD.MOV.U32 R2, RZ, RZ, R14 ;  /* 0x000000ffff02c224 */ /* 0x000fe400078e000e */
[----:B------:R-:W-:Y:S01]  /*10090*/  @!P4 IMAD.MOV.U32 R3, RZ, RZ, R9 ;  /* 0x000000ffff03c224 */ /* 0x000fe200078e0009 */
[----:B------:R-:W-:-:S04]  /*100a0*/  @!P5 LEA R9, R10, UR38, 0x1 ;  /* 0x000000260a09dc11 */ /* 0x000fc8000f8e08ff */
[----:B------:R-:W-:Y:S01]  /*100b0*/  @!PT LDS RZ, [RZ] ;  /* 0x00000000fffff984 */ /* 0x000fe20000000800 */
[----:B------:R-:W-:Y:S01]  /*100c0*/  @!PT LDS RZ, [RZ] ;  /* 0x00000000fffff984 */ /* 0x000fe20000000800 */
[----:B------:R-:W-:Y:S01]  /*100d0*/  @!PT LDS RZ, [RZ] ;  /* 0x00000000fffff984 */ /* 0x000fe20000000800 */
[----:B------:R0:W-:Y:S04]  /*100e0*/  @!P4 LDGSTS.E.BYPASS.LTC128B.128 [R21+0x24c00], desc[UR4][R2.64], !P3 ;  /* 0x24c000000215cfae */ /* 0x0001e8000d901d44 */
[----:B------:R0:W-:Y:S04]  /*100f0*/  @!P4 LDGSTS.E.BYPASS.LTC128B.128 [R21+0x28c00], desc[UR4][R2.64+0x80], !P0 ;  /* 0x28c000800215cfae */ /* 0x0001e8000c101d44 */
[----:B------:R0:W-:Y:S04]  /*10100*/  @!P4 LDGSTS.E.BYPASS.LTC128B.128 [R21+0x2cc00], desc[UR4][R2.64+0x100], !P1 ;  /* 0x2cc001000215cfae */ /* 0x0001e8000c901d44 */
[----:B------:R0:W-:Y:S02]  /*10110*/  @!P4 LDGSTS.E.BYPASS.LTC128B.128 [R21+0x30c00], desc[UR4][R2.64+0x180], !P2 ;  /* 0x30c001800215cfae */ /* 0x0001e4000d101d44 */
[----:B0-----:R-:W-:Y:S05]  /*10120*/  WARPSYNC.COLLECTIVE R15, `(.L_x_326) ;  /* 0x000000000f087348 */ /* 0x001fea0003c00000 */
[----:B------:R1:W2:Y:S02]  /*10130*/  SHFL.IDX P6, R14, R13, R12, R11 ;  /* 0x0000000c0d0e7389 */ /* 0x0002a400000c000b */
[----:B012---:R-:W-:Y:S01]  /*10140*/  ENDCOLLECTIVE ;  /* 0x000000000000791b */ /* 0x007fe20003800000 */
.L_x_326:
[----:B------:R-:W-:Y:S02]  /*10150*/  IMAD.MOV.U32 R13, RZ, RZ, R5 ;  /* 0x000000ffff0d7224 */ /* 0x000fe400078e0005 */
[----:B------:R-:W-:-:S07]  /*10160*/  IMAD.MOV.U32 R6, RZ, RZ, R14 ;  /* 0x000000ffff067224 */ /* 0x000fce00078e000e */
[----:B------:R-:W-:Y:S05]  /*10170*/  WARPSYNC.COLLECTIVE R15, `(.L_x_327) ;  /* 0x000000000f087348 */ /* 0x000fea0003c00000 */
[----:B------:R0:W1:Y:S02]  /*10180*/  SHFL.IDX P6, R14, R13, R12, R11 ;  /* 0x0000000c0d0e7389 */ /* 0x00006400000c000b */
[----:B01----:R-:W-:Y:S01]  /*10190*/  ENDCOLLECTIVE ;  /* 0x000000000000791b */ /* 0x003fe20003800000 */
.L_x_327:
[----:B------:R-:W-:Y:S01]  /*101a0*/  ULDC.64 UR4, c[0x0][0x208] ;  /* 0x0000820000047ab9 */ /* 0x000fe20000000a00 */
[----:B------:R-:W-:Y:S02]  /*101b0*/  IMAD.MOV.U32 R13, RZ, RZ, R4 ;  /* 0x000000ffff0d7224 */ /* 0x000fe400078e0004 */
[----:B------:R-:W-:Y:S01]  /*101c0*/  IMAD.MOV.U32 R12, RZ, RZ, 0x7 ;  /* 0x00000007ff0c7424 */ /* 0x000fe200078e00ff */
[----:B------:R-:W-:-:S04]  /*101d0*/  @!P5 LEA R14, P6, R8, R14, 0x1 ;  /* 0x0000000e080ed211 */ /* 0x000fc800078c08ff */
[----:B------:R-:W-:Y:S01]  /*101e0*/  @!P5 MOV R2, R14 ;  /* 0x0000000e0002d202 */ /* 0x000fe20000000f00 */
[----:B------:R-:W-:-:S04]  /*101f0*/  @!P5 IMAD.X R7, RZ, RZ, R6, P6 ;  /* 0x000000ffff07d224 */ /* 0x000fc800030e0606 */
[----:B------:R-:W-:-:S05]  /*10200*/  @!P5 IMAD.MOV.U32 R3, RZ, RZ, R7 ;  /* 0x000000ffff03d224 */ /* 0x000fca00078e0007 */
        /* <DEDUP_REMOVED lines=10> */
.L_x_328:
[----:B------:R-:W-:Y:S02]  /*102b0*/  IMAD.MOV.U32 R13, RZ, RZ, R5 ;  /* 0x000000ffff0d7224 */ /* 0x000fe400078e0005 */
[----:B------:R-:W-:-:S07]  /*102c0*/  IMAD.MOV.U32 R6, RZ, RZ, R14 ;  /* 0x000000ffff067224 */ /* 0x000fce00078e000e */
[----:B------:R-:W-:Y:S05]  /*102d0*/  WARPSYNC.COLLECTIVE R15, `(.L_x_329) ;  /* 0x000000000f087348 */ /* 0x000fea0003c00000 */
[----:B------:R0:W1:Y:S02]  /*102e0*/  SHFL.IDX P6, R14, R13, R12, R11 ;  /* 0x0000000c0d0e7389 */ /* 0x00006400000c000b */
[----:B01----:R-:W-:Y:S01]  /*102f0*/  ENDCOLLECTIVE ;  /* 0x000000000000791b */ /* 0x003fe20003800000 */
.L_x_329:
[----:B------:R-:W-:Y:S05]  /*10300*/  BRA `(.L_x_330) ;  /* 0xffffffbc004c7947 */ /* 0x000fea000383ffff */
.L_x_219:
[----:B0-----:R-:W-:-:S04]  /*10310*/  IMAD.U32 R3, RZ, RZ, UR38 ;  /* 0x00000026ff037e24 */ /* 0x001fc8000f8e00ff */
[----:B------:R0:W3:Y:S03]  /*10320*/  SYNCS.PHASECHK.TRANS64.TRYWAIT P0, [R3+URZ+0x32420], R2 ;  /* 0x03242002030075a7 */ /* 0x0000e6000800017f */
[----:B---3--:R-:W-:Y:S05]  /*10330*/  @!P0 NANOSLEEP.SYNCS 0x989680 ;  /* 0x009896800000895d */ /* 0x008fea0003900000 */
[----:B------:R-:W3:Y:S02]  /*10340*/  @!P0 SYNCS.PHASECHK.TRANS64 P0, [R3+URZ+0x32420], R2 ;  /* 0x03242002030085a7 */ /* 0x000ee4000800007f */
[----:B---3--:R-:W-:Y:S05]  /*10350*/  @!P0 BRA `(.L_x_219) ;  /* 0xfffffffc00ec8947 */ /* 0x008fea000383ffff */
[----:B------:R-:W-:Y:S05]  /*10360*/  BRA `(.L_x_331) ;  /* 0xffffffbc00c07947 */ /* 0x000fea000383ffff */
.L_x_222:
[----:B0-----:R-:W-:-:S04]  /*10370*/  IMAD.U32 R3, RZ, RZ, UR38 ;  /* 0x00000026ff037e24 */ /* 0x001fc8000f8e00ff */
[----:B------:R0:W3:Y:S03]  /*10380*/  SYNCS.PHASECHK.TRANS64.TRYWAIT P0, [R3+URZ+0x32460], R2 ;  /* 0x03246002030075a7 */ /* 0x0000e6000800017f */
[----:B---3--:R-:W-:Y:S05]  /*10390*/  @!P0 NANOSLEEP.SYNCS 0x989680 ;  /* 0x009896800000895d */ /* 0x008fea0003900000 */
[----:B------:R-:W3:Y:S02]  /*103a0*/  @!P0 SYNCS.PHASECHK.TRANS64 P0, [R3+URZ+0x32460], R2 ;  /* 0x03246002030085a7 */ /* 0x000ee4000800007f */
[----:B---3--:R-:W-:Y:S05]  /*103b0*/  @!P0 BRA `(.L_x_222) ;  /* 0xfffffffc00ec8947 */ /* 0x008fea000383ffff */
[----:B------:R-:W-:Y:S05]  /*103c0*/  BRA `(.L_x_332) ;  /* 0xffffffbc00cc7947 */ /* 0x000fea000383ffff */
.L_x_234:
[----:B-1----:R-:W-:-:S04]  /*103d0*/  IMAD.U32 R3, RZ, RZ, UR38 ;  /* 0x00000026ff037e24 */ /* 0x002fc8000f8e00ff */
[----:B------:R1:W3:Y:S03]  /*103e0*/  SYNCS.PHASECHK.TRANS64.TRYWAIT P0, [R3+URZ+0x32448], R2 ;  /* 0x03244802030075a7 */ /* 0x0002e6000800017f */
[----:B---3--:R-:W-:Y:S05]  /*103f0*/  @!P0 NANOSLEEP.SYNCS 0x989680 ;  /* 0x009896800000895d */ /* 0x008fea0003900000 */
[----:B------:R-:W3:Y:S02]  /*10400*/  @!P0 SYNCS.PHASECHK.TRANS64 P0, [R3+URZ+0x32448], R2 ;  /* 0x03244802030085a7 */ /* 0x000ee4000800007f */
[----:B---3--:R-:W-:Y:S05]  /*10410*/  @!P0 BRA `(.L_x_234) ;  /* 0xfffffffc00ec8947 */ /* 0x008fea000383ffff */
[----:B------:R-:W-:Y:S05]  /*10420*/  BRA `(.L_x_333) ;  /* 0xffffffc400cc7947 */ /* 0x000fea000383ffff */
.L_x_239:
[----:B01----:R-:W-:-:S04]  /*10430*/  IMAD.U32 R3, RZ, RZ, UR38 ;  /* 0x00000026ff037e24 */ /* 0x003fc8000f8e00ff */
[----:B------:R0:W1:Y:S03]  /*10440*/  SYNCS.PHASECHK.TRANS64.TRYWAIT P0, [R3+URZ+0x32468], R2 ;  /* 0x03246802030075a7 */ /* 0x000066000800017f */
[----:B-1----:R-:W-:Y:S05]  /*10450*/  @!P0 NANOSLEEP.SYNCS 0x989680 ;  /* 0x009896800000895d */ /* 0x002fea0003900000 */
[----:B------:R-:W1:Y:S02]  /*10460*/  @!P0 SYNCS.PHASECHK.TRANS64 P0, [R3+URZ+0x32468], R2 ;  /* 0x03246802030085a7 */ /* 0x000e64000800007f */
[----:B-1----:R-:W-:Y:S05]  /*10470*/  @!P0 BRA `(.L_x_239) ;  /* 0xfffffffc00ec8947 */ /* 0x002fea000383ffff */
[----:B------:R-:W-:Y:S05]  /*10480*/  BRA `(.L_x_334) ;  /* 0xffffffc8002c7947 */ /* 0x000fea000383ffff */
.L_x_250:
[----:B-1----:R-:W-:-:S04]  /*10490*/  MOV R3, UR38 ;  /* 0x0000002600037c02 */ /* 0x002fc80008000f00 */
[----:B------:R1:W3:Y:S03]  /*104a0*/  SYNCS.PHASECHK.TRANS64.TRYWAIT P0, [R3+URZ+0x32440], R2 ;  /* 0x03244002030075a7 */ /* 0x0002e6000800017f */
[----:B---3--:R-:W-:Y:S05]  /*104b0*/  @!P0 NANOSLEEP.SYNCS 0x989680 ;  /* 0x009896800000895d */ /* 0x008fea0003900000 */
[----:B------:R-:W3:Y:S02]  /*104c0*/  @!P0 SYNCS.PHASECHK.TRANS64 P0, [R3+URZ+0x32440], R2 ;  /* 0x03244002030085a7 */ /* 0x000ee4000800007f */
[----:B---3--:R-:W-:Y:S05]  /*104d0*/  @!P0 BRA `(.L_x_250) ;  /* 0xfffffffc00ec8947 */ /* 0x008fea000383ffff */
[----:B------:R-:W-:Y:S05]  /*104e0*/  BRA `(.L_x_335) ;  /* 0xffffffcc00ac7947 */ /* 0x000fea000383ffff */
.L_x_255:
[----:B01----:R-:W-:-:S04]  /*104f0*/  IMAD.U32 R3, RZ, RZ, UR38 ;  /* 0x00000026ff037e24 */ /* 0x003fc8000f8e00ff */
[----:B------:R0:W1:Y:S03]  /*10500*/  SYNCS.PHASECHK.TRANS64.TRYWAIT P0, [R3+URZ+0x32460], R2 ;  /* 0x03246002030075a7 */ /* 0x000066000800017f */
[----:B-1----:R-:W-:Y:S05]  /*10510*/  @!P0 NANOSLEEP.SYNCS 0x989680 ;  /* 0x009896800000895d */ /* 0x002fea0003900000 */
[----:B------:R-:W1:Y:S02]  /*10520*/  @!P0 SYNCS.PHASECHK.TRANS64 P0, [R3+URZ+0x32460], R2 ;  /* 0x03246002030085a7 */ /* 0x000e64000800007f */
[----:B-1----:R-:W-:Y:S05]  /*10530*/  @!P0 BRA `(.L_x_255) ;  /* 0xfffffffc00ec8947 */ /* 0x002fea000383ffff */
[----:B------:R-:W-:Y:S05]  /*10540*/  BRA `(.L_x_336) ;  /* 0xffffffd000107947 */ /* 0x000fea000383ffff */
.L_x_267:
[----:B-1----:R-:W-:-:S04]  /*10550*/  IMAD.U32 R3, RZ, RZ, UR38 ;  /* 0x00000026ff037e24 */ /* 0x002fc8000f8e00ff */
[----:B------:R1:W3:Y:S03]  /*10560*/  SYNCS.PHASECHK.TRANS64.TRYWAIT P0, [R3+URZ+0x32448], R2 ;  /* 0x03244802030075a7 */ /* 0x0002e6000800017f */
[----:B---3--:R-:W-:Y:S05]  /*10570*/  @!P0 NANOSLEEP.SYNCS 0x989680 ;  /* 0x009896800000895d */ /* 0x008fea0003900000 */
[----:B------:R-:W3:Y:S02]  /*10580*/  @!P0 SYNCS.PHASECHK.TRANS64 P0, [R3+URZ+0x32448], R2 ;  /* 0x03244802030085a7 */ /* 0x000ee4000800007f */
[----:B---3--:R-:W-:Y:S05]  /*10590*/  @!P0 BRA `(.L_x_267) ;  /* 0xfffffffc00ec8947 */ /* 0x008fea000383ffff */
[----:B------:R-:W-:Y:S05]  /*105a0*/  BRA `(.L_x_337) ;  /* 0xffffffd400987947 */ /* 0x000fea000383ffff */
.L_x_272:
[----:B-1----:R-:W-:-:S04]  /*105b0*/  IMAD.U32 R3, RZ, RZ, UR38 ;  /* 0x00000026ff037e24 */ /* 0x002fc8000f8e00ff */
[----:B------:R1:W3:Y:S03]  /*105c0*/  SYNCS.PHASECHK.TRANS64.TRYWAIT P0, [R3+URZ+0x32468], R2 ;  /* 0x03246802030075a7 */ /* 0x0002e6000800017f */
[----:B---3--:R-:W-:Y:S05]  /*105d0*/  @!P0 NANOSLEEP.SYNCS 0x989680 ;  /* 0x009896800000895d */ /* 0x008fea0003900000 */
[----:B------:R-:W3:Y:S02]  /*105e0*/  @!P0 SYNCS.PHASECHK.TRANS64 P0, [R3+URZ+0x32468], R2 ;  /* 0x03246802030085a7 */ /* 0x000ee4000800007f */
[----:B---3--:R-:W-:Y:S05]  /*105f0*/  @!P0 BRA `(.L_x_272) ;  /* 0xfffffffc00ec8947 */ /* 0x008fea000383ffff */
[----:B------:R-:W-:Y:S05]  /*10600*/  BRA `(.L_x_338) ;  /* 0xffffffd400fc7947 */ /* 0x000fea000383ffff */
.L_x_279:
[----:B0-----:R0:W1:Y:S02]  /*10610*/  SYNCS.PHASECHK.TRANS64.TRYWAIT P0, [R2+URZ+0x32420], R7 ;  /* 0x03242007020075a7 */ /* 0x001064000800017f */
[----:B-1----:R-:W-:Y:S05]  /*10620*/  @!P0 NANOSLEEP.SYNCS 0x989680 ;  /* 0x009896800000895d */ /* 0x002fea0003900000 */
[----:B------:R-:W1:Y:S02]  /*10630*/  @!P0 SYNCS.PHASECHK.TRANS64 P0, [R2+URZ+0x32420], R7 ;  /* 0x03242007020085a7 */ /* 0x000e64000800007f */
[----:B-1----:R-:W-:Y:S05]  /*10640*/  @!P0 BRA `(.L_x_279) ;  /* 0xfffffffc00f08947 */ /* 0x002fea000383ffff */
[----:B------:R-:W-:Y:S05]  /*10650*/  BRA `(.L_x_339) ;  /* 0xffffffdc00187947 */ /* 0x000fea000383ffff */
.L_x_280:
[----:B------:R-:W1:Y:S01]  /*10660*/  S2R R3, SR_TID.X ;  /* 0x0000000000037919 */ /* 0x000e620000002100 */
[----:B------:R-:W-:Y:S01]  /*10670*/  BSSY B0, `(.L_x_340) ;  /* 0x000000a000007945 */ /* 0x000fe20003800000 */
[----:B------:R-:W-:Y:S02]  /*10680*/  IMAD.MOV.U32 R12, RZ, RZ, RZ ;  /* 0x000000ffff0c7224 */ /* 0x000fe400078e00ff */
[----:B------:R-:W-:Y:S02]  /*10690*/  IMAD.MOV.U32 R11, RZ, RZ, 0x1f ;  /* 0x0000001fff0b7424 */ /* 0x000fe400078e00ff */
[----:B------:R-:W-:Y:S01]  /*106a0*/  IMAD.MOV.U32 R15, RZ, RZ, -0x1 ;  /* 0xffffffffff0f7424 */ /* 0x000fe200078e00ff */
[----:B-1----:R-:W-:-:S04]  /*106b0*/  SHF.R.U32.HI R3, RZ, 0x5, R3 ;  /* 0x00000005ff037819 */ /* 0x002fc80000011603 */
[----:B------:R-:W-:-:S05]  /*106c0*/  LOP3.LUT R3, R3, 0x3, RZ, 0xc0, !PT ;  /* 0x0000000303037812 */ /* 0x000fca00078ec0ff */
[----:B------:R-:W-:-:S07]  /*106d0*/  IMAD.MOV.U32 R13, RZ, RZ, R3 ;  /* 0x000000ffff0d7224 */ /* 0x000fce00078e0003 */
[----:B0-2---:R-:W-:Y:S05]  /*106e0*/  WARPSYNC.COLLECTIVE R15, `(.L_x_341) ;  /* 0x000000000f087348 */ /* 0x005fea0003c00000 */
[----:B--2---:R1:W2:Y:S02]  /*106f0*/  SHFL.IDX P6, R14, R13, R12, R11 ;  /* 0x0000000c0d0e7389 */ /* 0x0042a400000c000b */
[----:B012---:R-:W-:Y:S01]  /*10700*/  ENDCOLLECTIVE ;  /* 0x000000000000791b */ /* 0x007fe20003800000 */
.L_x_341:
[----:B------:R-:W-:Y:S05]  /*10710*/  BSYNC B0 ;  /* 0x0000000000007941 */ /* 0x000fea0003800000 */
.L_x_340:
[----:B------:R-:W-:Y:S05]  /*10720*/  BRA `(.L_x_342) ;  /* 0xffffffd800fc7947 */ /* 0x000fea000383ffff */
.L_x_281:
[----:B------:R-:W-:Y:S01]  /*10730*/  BSSY B0, `(.L_x_343) ;  /* 0x0000006000007945 */ /* 0x000fe20003800000 */
[----:B------:R-:W-:-:S07]  /*10740*/  IMAD.MOV.U32 R15, RZ, RZ, -0x1 ;  /* 0xffffffffff0f7424 */ /* 0x000fce00078e00ff */
[----:B01----:R-:W-:Y:S05]  /*10750*/  WARPSYNC.COLLECTIVE R15, `(.L_x_344) ;  /* 0x000000000f0c7348 */ /* 0x003fea0003c00000 */
[----:B------:R-:W-:Y:S02]  /*10760*/  ELECT P6, UR62, PT ;  /* 0x00000000003e782f */ /* 0x000fe400038c0000 */
[----:B------:R-:W-:Y:S01]  /*10770*/  MOV R14, UR62 ;  /* 0x0000003e000e7c02 */ /* 0x000fe20008000f00 */
[----:B01----:R-:W-:Y:S10]  /*10780*/  ENDCOLLECTIVE ;  /* 0x000000000000791b */ /* 0x003ff40003800000 */
.L_x_344:
[----:B------:R-:W-:Y:S05]  /*10790*/  BSYNC B0 ;  /* 0x0000000000007941 */ /* 0x000fea0003800000 */
.L_x_343:
[----:B------:R-:W-:Y:S05]  /*107a0*/  BRA `(.L_x_345) ;  /* 0xffffffd800f07947 */ /* 0x000fea000383ffff */
.L_x_283:
[----:B0-----:R0:W1:Y:S02]  /*107b0*/  SYNCS.PHASECHK.TRANS64.TRYWAIT P0, [R7+URZ], R4 ;  /* 0x00000004070075a7 */ /* 0x001064000800017f */
[----:B-1----:R-:W-:Y:S05]  /*107c0*/  @!P0 NANOSLEEP.SYNCS 0x989680 ;  /* 0x009896800000895d */ /* 0x002fea0003900000 */
[----:B------:R-:W1:Y:S02]  /*107d0*/  @!P0 SYNCS.PHASECHK.TRANS64 P0, [R7+URZ], R4 ;  /* 0x00000004070085a7 */ /* 0x000e64000800007f */
[----:B-1----:R-:W-:Y:S05]  /*107e0*/  @!P0 BRA `(.L_x_283) ;  /* 0xfffffffc00f08947 */ /* 0x002fea000383ffff */
[----:B------:R-:W-:Y:S05]  /*107f0*/  BRA `(.L_x_346) ;  /* 0xffffffdc002c7947 */ /* 0x000fea000383ffff */
.L_x_284:
[----:B-1----:R1:W2:Y:S02]  /*10800*/  SYNCS.PHASECHK.TRANS64.TRYWAIT P0, [R5+URZ], R0 ;  /* 0x00000000050075a7 */ /* 0x0022a4000800017f */
[----:B--2---:R-:W-:Y:S05]  /*10810*/  @!P0 NANOSLEEP.SYNCS 0x989680 ;  /* 0x009896800000895d */ /* 0x004fea0003900000 */
[----:B------:R-:W2:Y:S02]  /*10820*/  @!P0 SYNCS.PHASECHK.TRANS64 P0, [R5+URZ], R0 ;  /* 0x00000000050085a7 */ /* 0x000ea4000800007f */
[----:B--2---:R-:W-:Y:S05]  /*10830*/  @!P0 BRA `(.L_x_284) ;  /* 0xfffffffc00f08947 */ /* 0x004fea000383ffff */
[----:B------:R-:W-:Y:S05]  /*10840*/  BRA `(.L_x_347) ;  /* 0xffffffdc00207947 */ /* 0x000fea000383ffff */
.L_x_286:
[----:B-1----:R1:W2:Y:S02]  /*10850*/  SYNCS.PHASECHK.TRANS64.TRYWAIT P0, [R5+URZ], R4 ;  /* 0x00000004050075a7 */ /* 0x0022a4000800017f */
[----:B--2---:R-:W-:Y:S05]  /*10860*/  @!P0 NANOSLEEP.SYNCS 0x989680 ;  /* 0x009896800000895d */ /* 0x004fea0003900000 */
[----:B------:R-:W2:Y:S02]  /*10870*/  @!P0 SYNCS.PHASECHK.TRANS64 P0, [R5+URZ], R4 ;  /* 0x00000004050085a7 */ /* 0x000ea4000800007f */
[----:B--2---:R-:W-:Y:S05]  /*10880*/  @!P0 BRA `(.L_x_286) ;  /* 0xfffffffc00f08947 */ /* 0x004fea000383ffff */
[----:B------:R-:W-:Y:S05]  /*10890*/  BRA `(.L_x_348) ;  /* 0xffffffdc00247947 */ /* 0x000fea000383ffff */
.L_x_349:
        /* <DEDUP_REMOVED lines=14> */
.L_x_6129:


//--------------------- .text._ZN7cutlass13device_kernelIN5flash11enable_sm90INS1_16FlashAttnFwdSm90INS1_25CollectiveMainloopFwdSm90ILi2EN4cute5tupleIJNS5_1CILi1EEES8_S8_EEENS6_IJNS7_ILi128EEENS7_ILi96EEENS7_ILi64EEEEEELi256ENS_10bfloat16_tEfNS_4arch4Sm90ELb0ELb0ELb1ELb1ELb0ELb0ELb0ELb1ELb0ELb1ELb1ELb0EEENS1_21CollectiveEpilogueFwdINS6_IJSA_NS7_ILi256EEESB_EEES9_SE_SG_Li256ELb1ELb1ELb1ELb0EEENS1_36VarlenDynamicPersistentTileSchedulerILi128ELi96ELi256ELi128ELb1ELb1ELb1ELb0ELb1ELb1EEEEEEEEEvNT_6ParamsE --------------------------
	.section	.text._ZN7cutlass13device_kernelIN5flash11enable_sm90INS1_16FlashAttnFwdSm90INS1_25CollectiveMainloopFwdSm90ILi2EN4cute5tupleIJNS5_1CILi1EEES8_S8_EEENS6_IJNS7_ILi128EEENS7_ILi96EEENS7_ILi64EEEEEELi256ENS_10bfloat16_tEfNS_4arch4Sm90ELb0ELb0ELb1ELb1ELb0ELb0ELb0ELb1ELb0ELb1ELb1ELb0EEENS1_21CollectiveEpilogueFwdINS6_IJSA_NS7_ILi256EEESB_EEES9_SE_SG_Li256ELb1ELb1ELb1ELb0EEENS1_36VarlenDynamicPersistentTileSchedulerILi128ELi96ELi256ELi128ELb1ELb1ELb1ELb0ELb1ELb1EEEEEEEEEvNT_6ParamsE,"ax",@progbits
	.align	128
.text._ZN7cutlass13device_kernelIN5flash11enable_sm90INS1_16FlashAttnFwdSm90INS1_25CollectiveMainloopFwdSm90ILi2EN4cute5tupleIJNS5_1CILi1EEES8_S8_EEENS6_IJNS7_ILi128EEENS7_ILi96EEENS7_ILi64EEEEEELi256ENS_10bfloat16_tEfNS_4arch4Sm90ELb0ELb0ELb1ELb1ELb0ELb0ELb0ELb1ELb0ELb1ELb1ELb0EEENS1_21CollectiveEpilogueFwdINS6_IJSA_NS7_ILi256EEESB_EEES9_SE_SG_Li256ELb1ELb1ELb1ELb0EEENS1_36VarlenDynamicPersistentTileSchedulerILi128ELi96ELi256ELi128ELb1ELb1ELb1ELb0ELb1ELb1EEEEEEEEEvNT_6ParamsE:
        .type           _ZN7cutlass13device_kernelIN5flash11enable_sm90INS1_16FlashAttnFwdSm90INS1_25CollectiveMainloopFwdSm90ILi2EN4cute5tupleIJNS5_1CILi1EEES8_S8_EEENS6_IJNS7_ILi128EEENS7_ILi96EEENS7_ILi64EEEEEELi256ENS_10bfloat16_tEfNS_4arch4Sm90ELb0ELb0ELb1ELb1ELb0ELb0ELb0ELb1ELb0ELb1ELb1ELb0EEENS1_21CollectiveEpilogueFwdINS6_IJSA_NS7_ILi256EEESB_EEES9_SE_SG_Li256ELb1ELb1ELb1ELb0EEENS1_36VarlenDynamicPersistentTileSchedulerILi128ELi96ELi256ELi128ELb1ELb1ELb1ELb0ELb1ELb1EEEEEEEEEvNT_6ParamsE,@function
        .size           _ZN7cutlass13device_kernelIN5flash11enable_sm90INS1_16FlashAttnFwdSm90INS1_25CollectiveMainloopFwdSm90ILi2EN4cute5tupleIJNS5_1CILi1EEES8_S8_EEENS6_IJNS7_ILi128EEENS7_ILi96EEENS7_ILi64EEEEEELi256ENS_10bfloat16_tEfNS_4arch4Sm90ELb0ELb0ELb1ELb1ELb0ELb0ELb0ELb1ELb0ELb1ELb1ELb0EEENS1_21CollectiveEpilogueFwdINS6_IJSA_NS7_ILi256EEESB_EEES9_SE_SG_Li256ELb1ELb1ELb1ELb0EEENS1_36VarlenDynamicPersistentTileSchedulerILi128ELi96ELi256ELi128ELb1ELb1ELb1ELb0ELb1ELb1EEEEEEEEEvNT_6ParamsE,(.L_x_6130 - _ZN7cutlass13device_kernelIN5flash11enable_sm90INS1_16FlashAttnFwdSm90INS1_25CollectiveMainloopFwdSm90ILi2EN4cute5tupleIJNS5_1CILi1EEES8_S8_EEENS6_IJNS7_ILi128EEENS7_ILi96EEENS7_ILi64EEEEEELi256ENS_10bfloat16_tEfNS_4arch4Sm90ELb0ELb0ELb1ELb1ELb0ELb0ELb0ELb1ELb0ELb1ELb1ELb0EEENS1_21CollectiveEpilogueFwdINS6_IJSA_NS7_ILi256EEESB_EEES9_SE_SG_Li256ELb1ELb1ELb1ELb0EEENS1_36VarlenDynamicPersistentTileSchedulerILi128ELi96ELi256ELi128ELb1ELb1ELb1ELb0ELb1ELb1EEEEEEEEEvNT_6ParamsE)
        .other          _ZN7cutlass13device_kernelIN5flash11enable_sm90INS1_16FlashAttnFwdSm90INS1_25CollectiveMainloopFwdSm90ILi2EN4cute5tupleIJNS5_1CILi1EEES8_S8_EEENS6_IJNS7_ILi128EEENS7_ILi96EEENS7_ILi64EEEEEELi256ENS_10bfloat16_tEfNS_4arch4Sm90ELb0ELb0ELb1ELb1ELb0ELb0ELb0ELb1ELb0ELb1ELb1ELb0EEENS1_21CollectiveEpilogueFwdINS6_IJSA_NS7_ILi256EEESB_EEES9_SE_SG_Li256ELb1ELb1ELb1ELb0EEENS1_36VarlenDynamicPersistentTileSchedulerILi128ELi96ELi256ELi128ELb1ELb1ELb1ELb0ELb1ELb1EEEEEEEEEvNT_6ParamsE,@"STO_CUDA_ENTRY STV_DEFAULT"
_ZN7cutlass13device_kernelIN5flash11enable_sm90INS1_16FlashAttnFwdSm90INS1_25CollectiveMainloopFwdSm90ILi2EN4cute5tupleIJNS5_1CILi1EEES8_S8_EEENS6_IJNS7_ILi128EEENS7_ILi96EEENS7_ILi64EEEEEELi256ENS_10bfloat16_tEfNS_4arch4Sm90ELb0ELb0ELb1ELb1ELb0ELb0ELb0ELb1ELb0ELb1ELb1ELb0EEENS1_21CollectiveEpilogueFwdINS6_IJSA_NS7_ILi256EEESB_EEES9_SE_SG_Li256ELb1ELb1ELb1ELb0EEENS1_36VarlenDynamicPersistentTileSchedulerILi128ELi96ELi256ELi128ELb1ELb1ELb1ELb0ELb1ELb1EEEEEEEEEvNT_6ParamsE:
        /* <DEDUP_REMOVED lines=18> */
.L_x_351:
[----:B------:R-:W-:Y:S05]  /*0120*/  BSYNC B0 ;  /* 0x0000000000007941 */ /* 0x000fea0003800000 */
.L_x_350:
        /* <DEDUP_REMOVED lines=41> */
.L_x_352:
        /* <DEDUP_REMOVED lines=22> */
.L_x_353:
        /* <DEDUP_REMOVED lines=18> */
.L_x_354:
        /* <DEDUP_REMOVED lines=22> */
.L_x_355:
        /* <DEDUP_REMOVED lines=22> */
.L_x_356:
[----:B------:R-:W-:Y:S01]  /*0900*/  PLOP3.LUT P0, PT, PT, PT, UP0, 0x80, 0x0 ;  /* 0x000000000000781c */ /* 0x000fe20003f0f008 */
[----:B------:R-:W-:Y:S01]  /*0910*/  UMOV UR36, 0x1 ;  /* 0x0000000100247882 */ /* 0x000fe20000000000 */
[----:B------:R-:W-:Y:S01]  /*0920*/  NOP ;  /* 0x0000000000007918 */ /* 0x000fe20000000000 */
[----:B------:R-:W-:Y:S01]  /*0930*/  USEL UR36, UR36, 0x2, !UP0 ;  /* 0x0000000224247887 */ /* 0x000fe2000c000000 */
[----:B------:R-:W-:Y:S01]  /*0940*/  ULDC.64 UR40, c[0x0][0x208] ;  /* 0x0000820000287ab9 */ /* 0x000fe20000000a00 */
[----:B012-4-:R-:W-:Y:S08]  /*0950*/  BAR.SYNC.DEFER_BLOCKING 0x0 ;  /* 0x0000000000007b1d */ /* 0x017ff00000010000 */
[----:B------:R-:W-:Y:S05]  /*0960*/  @!P0 BRA `(.L_x_357) ;  /* 0x000000a800e88947 */ /* 0x000fea0003800000 */
.L_x_358:
[----:B------:R-:W-:-:S08]  /*0970*/  NOP ;  /* 0x0000000000007918 */ /* 0x000fd00000000000 */
[----:B------:R-:W0:Y:S02]  /*0980*/  USETMAXREG.TRY_ALLOC.CTAPOOL UP0, 0xf0 ;  /* 0x000000f0000079c8 */ /* 0x000e240008000600 */
[----:B0-----:R-:W-:-:S13]  /*0990*/  PLOP3.LUT P0, PT, PT, PT, UP0, 0x80, 0x0 ;  /* 0x000000000000781c */ /* 0x001fda0003f0f008 */
[----:B------:R-:W-:Y:S05]  /*09a0*/  @!P0 BRA `(.L_x_358) ;  /* 0xfffffffc00f08947 */ /* 0x000fea000383ffff */
[----:B------:R-:W-:Y:S01]  /*09b0*/  SHF.R.U32.HI R0, RZ, 0x7, R6 ;  /* 0x00000007ff007819 */ /* 0x000fe20000011606 */
[----:B------:R-:W0:Y:S08]  /*09c0*/  S2UR UR5, SR_CgaCtaId ;  /* 0x00000000000579c3 */ /* 0x000e300000008800 */
[----:B------:R-:W-:Y:S06]  /*09d0*/  BAR.ARV 0x8, 0x180 ;  /* 0x0206000000007b1d */ /* 0x000fec0000002000 */
[----:B------:R-:W-:Y:S01]  /*09e0*/  ISETP.NE.AND P0, PT, R0, 0x1, PT ;  /* 0x000000010000780c */ /* 0x000fe20003f05270 */
[----:B------:R-:W-:-:S12]  /*09f0*/  UMOV UR4, 0x400 ;  /* 0x0000040000047882 */ /* 0x000fd80000000000 */
[----:B------:R-:W-:Y:S06]  /*0a00*/  @!P0 BAR.ARV 0x9, 0x100 ;  /* 0x0244000000008b1d */ /* 0x000fec0000002000 */
[----:B0-----:R-:W-:Y:S02]  /*0a10*/  ULEA UR4, UR5, UR4, 0x18 ;  /* 0x0000000405047291 */ /* 0x001fe4000f8ec03f */
[----:B------:R-:W-:Y:S07]  /*0a20*/  BAR.SYNC.DEFER_BLOCKING 0x5, 0x180 ;  /* 0x0146000000007b1d */ /* 0x000fee0000010000 */
[----:B------:R-:W0:Y:S01]  /*0a30*/  LDS.128 R8, [UR4+0x228d0] ;  /* 0x0228d004ff087984 */ /* 0x000e220008000c00 */
[----:B------:R-:W-:Y:S01]  /*0a40*/  ULDC UR4, c[0x0][0xc3c] ;  /* 0x00030f0000047ab9 */ /* 0x000fe20000000800 */
[----:B------:R-:W-:Y:S06]  /*0a50*/  BAR.ARV 0x4, 0x180 ;  /* 0x0106000000007b1d */ /* 0x000fec0000002000 */
[----:B0-----:R-:W-:-:S13]  /*0a60*/  ISETP.GE.AND P0, PT, R11, UR4, PT ;  /* 0x000000040b007c0c */ /* 0x001fda000bf06270 */
[----:B------:R-:W-:Y:S05]  /*0a70*/  @P0 EXIT ;  /* 0x000000000000094d */ /* 0x000fea0003800000 */
[----:B------:R-:W-:Y:S01]  /*0a80*/  VIADD R6, R6, 0xffffff80 ;  /* 0xffffff8006067836 */ /* 0x000fe20000000000 */
[----:B------:R-:W-:Y:S01]  /*0a90*/  R2UR UR5, R9 ;  /* 0x00000000090572ca */ /* 0x000fe200000e0000 */
[----:B------:R-:W-:Y:S01]  /*0aa0*/  ULOP3.LUT UR49, UR36, 0x1, URZ, 0xfc, !UPT ;  /* 0x0000000124317892 */ /* 0x000fe2000f8efc3f */
[----:B------:R-:W-:Y:S01]  /*0ab0*/  R2UR UR6, R10 ;  /* 0x000000000a0672ca */ /* 0x000fe200000e0000 */
[----:B------:R-:W-:Y:S01]  /*0ac0*/  UMOV UR48, URZ ;  /* 0x0000003f00307c82 */ /* 0x000fe20008000000 */
[----:B------:R-:W-:Y:S01]  /*0ad0*/  SHF.R.S32.HI R3, RZ, 0x1f, R6 ;  /* 0x0000001fff037819 */ /* 0x000fe20000011406 */
[----:B------:R-:W-:Y:S01]  /*0ae0*/  UMOV UR47, URZ ;  /* 0x0000003f002f7c82 */ /* 0x000fe20008000000 */
[----:B------:R-:W-:Y:S01]  /*0af0*/  R2UR UR7, R11 ;  /* 0x000000000b0772ca */ /* 0x000fe200000e0000 */
[----:B------:R-:W-:Y:S01]  /*0b00*/  UMOV UR37, URZ ;  /* 0x0000003f00257c82 */ /* 0x000fe20008000000 */
[CC--:B------:R-:W-:Y:S02]  /*0b10*/  LEA.HI R0, R3.reuse, R6.reuse, RZ, 0x7 ;  /* 0x0000000603007211 */ /* 0x0c0fe400078f38ff */
[----:B------:R-:W-:-:S02]  /*0b20*/  LEA.HI R2, R3, R6, RZ, 0x5 ;  /* 0x0000000603027211 */ /* 0x000fc400078f28ff */
[----:B------:R-:W-:Y:S02]  /*0b30*/  LOP3.LUT R5, R0, 0xffffff80, RZ, 0xc0, !PT ;  /* 0xffffff8000057812 */ /* 0x000fe400078ec0ff */
[CC--:B------:R-:W-:Y:S01]  /*0b40*/  LEA.HI R4, R3.reuse, R6.reuse, RZ, 0x2 ;  /* 0x0000000603047211 */ /* 0x0c0fe200078f10ff */
[----:B------:R-:W-:Y:S01]  /*0b50*/  IMAD.SHL.U32 R7, R2, 0x20, RZ ;  /* 0x0000002002077824 */ /* 0x000fe200078e00ff */
[----:B------:R-:W-:Y:S01]  /*0b60*/  LEA.HI R3, R3, R6, RZ, 0x4 ;  /* 0x0000000603037211 */ /* 0x000fe200078f20ff */
[----:B------:R-:W-:Y:S01]  /*0b70*/  IMAD.IADD R222, R6, 0x1, -R5 ;  /* 0x0000000106de7824 */ /* 0x000fe200078e0a05 */
[----:B------:R-:W-:Y:S02]  /*0b80*/  LOP3.LUT R13, R4, 0xfffffffc, RZ, 0xc0, !PT ;  /* 0xfffffffc040d7812 */ /* 0x000fe400078ec0ff */
[----:B------:R-:W-:Y:S02]  /*0b90*/  SHF.R.S32.HI R2, RZ, 0x4, R3 ;  /* 0x00000004ff027819 */ /* 0x000fe40000011403 */
[----:B------:R-:W-:Y:S01]  /*0ba0*/  SHF.R.S32.HI R9, RZ, 0x1f, R222 ;  /* 0x0000001fff097819 */ /* 0x000fe200000114de */
[----:B------:R-:W-:Y:S01]  /*0bb0*/  IMAD.IADD R13, R6, 0x1, -R13 ;  /* 0x00000001060d7824 */ /* 0x000fe200078e0a0d */
[----:B------:R-:W-:-:S02]  /*0bc0*/  LOP3.LUT R5, R3, 0x3fffff0, RZ, 0xc0, !PT ;  /* 0x03fffff003057812 */ /* 0x000fc400078ec0ff */
[----:B------:R-:W-:Y:S02]  /*0bd0*/  LEA.HI R8, R9, R222, RZ, 0x2 ;  /* 0x000000de09087211 */ /* 0x000fe400078f10ff */
[----:B------:R-:W-:Y:S01]  /*0be0*/  LEA.HI R4, R3, R2, RZ, 0x1 ;  /* 0x0000000203047211 */ /* 0x000fe200078f08ff */
[----:B------:R-:W-:Y:S01]  /*0bf0*/  IMAD.IADD R5, R6, 0x1, -R5 ;  /* 0x0000000106057824 */ /* 0x000fe200078e0a05 */
[--C-:B------:R-:W-:Y:S02]  /*0c00*/  SHF.R.S32.HI R10, RZ, 0x2, R8.reuse ;  /* 0x00000002ff0a7819 */ /* 0x100fe40000011408 */
[----:B------:R-:W-:Y:S02]  /*0c10*/  SHF.R.S32.HI R11, RZ, 0x1f, R8 ;  /* 0x0000001fff0b7819 */ /* 0x000fe40000011408 */
[----:B------:R-:W-:Y:S02]  /*0c20*/  SHF.R.S32.HI R3, RZ, 0x7, R0 ;  /* 0x00000007ff037819 */ /* 0x000fe40000011400 */
[----:B------:R-:W-:-:S02]  /*0c30*/  LEA.HI R11, R11, R10, RZ, 0x3 ;  /* 0x0000000a0b0b7211 */ /* 0x000fc400078f18ff */
[----:B------:R-:W-:Y:S02]  /*0c40*/  LOP3.LUT R6, R7, 0xfffffc00, RZ, 0xc0, !PT ;  /* 0xfffffc0007067812 */ /* 0x000fe400078ec0ff */
[----:B------:R-:W-:Y:S02]  /*0c50*/  LOP3.LUT R7, R4, 0x1ffffffe, RZ, 0xc0, !PT ;  /* 0x1ffffffe04077812 */ /* 0x000fe400078ec0ff */
[----:B------:R-:W-:Y:S01]  /*0c60*/  LOP3.LUT R11, R11, 0xfffffff8, RZ, 0xc0, !PT ;  /* 0xfffffff80b0b7812 */ /* 0x000fe200078ec0ff */
[----:B------:R-:W-:Y:S01]  /*0c70*/  IMAD R6, R5, 0x40, R6 ;  /* 0x0000004005067824 */ /* 0x000fe200078e0206 */
[----:B------:R-:W-:Y:S01]  /*0c80*/  LEA.HI R0, R0, R3, RZ, 0x1 ;  /* 0x0000000300007211 */ /* 0x000fe200078f08ff */
[----:B------:R-:W-:Y:S01]  /*0c90*/  IMAD.IADD R7, R2, 0x1, -R7 ;  /* 0x0000000102077824 */ /* 0x000fe200078e0a07 */
[----:B------:R-:W-:Y:S01]  /*0ca0*/  LEA.HI R9, R9, R222, RZ, 0x5 ;  /* 0x000000de09097211 */ /* 0x000fe200078f28ff */
[----:B------:R-:W-:Y:S01]  /*0cb0*/  IMAD.IADD R10, R10, 0x1, -R11 ;  /* 0x000000010a0a7824 */ /* 0x000fe200078e0a0b */
[----:B------:R-:W-:-:S02]  /*0cc0*/  LOP3.LUT R0, R0, 0x3fffffe, RZ, 0xc0, !PT ;  /* 0x03fffffe00007812 */ /* 0x000fc400078ec0ff */
[----:B------:R-:W-:Y:S02]  /*0cd0*/  SHF.R.S32.HI R9, RZ, 0x5, R9 ;  /* 0x00000005ff097819 */ /* 0x000fe40000011409 */
[----:B------:R-:W-:Y:S01]  /*0ce0*/  LEA.HI R2, R13, R13, RZ, 0x1 ;  /* 0x0000000d0d027211 */ /* 0x000fe200078f08ff */
[----:B------:R-:W-:Y:S01]  /*0cf0*/  IMAD.IADD R0, R3, 0x1, -R0 ;  /* 0x0000000103007824 */ /* 0x000fe200078e0a00 */
[----:B------:R-:W-:Y:S01]  /*0d00*/  LOP3.LUT R5, R8, 0x7ffffffc, RZ, 0xc0, !PT ;  /* 0x7ffffffc08057812 */ /* 0x000fe200078ec0ff */
[----:B------:R-:W-:Y:S01]  /*0d10*/  IMAD R9, R9, 0x10, R10 ;  /* 0x0000001009097824 */ /* 0x000fe200078e020a */
[----:B------:R-:W-:Y:S01]  /*0d20*/  LOP3.LUT R2, R2, 0x1ffffffe, RZ, 0xc0, !PT ;  /* 0x1ffffffe02027812 */ /* 0x000fe200078ec0ff */
[----:B------:R-:W-:Y:S02]  /*0d30*/  IMAD R3, R7, 0x8, R6 ;  /* 0x0000000807037824 */ /* 0x000fe400078e0206 */
[----:B------:R-:W-:Y:S02]  /*0d40*/  IMAD R0, R0, 0x40, R9 ;  /* 0x0000004000007824 */ /* 0x000fe400078e0209 */
[----:B------:R-:W-:Y:S01]  /*0d50*/  IMAD.IADD R13, R13, 0x1, -R2 ;  /* 0x000000010d0d7824 */ /* 0x000fe200078e0a02 */
[----:B------:R-:W-:Y:S01]  /*0d60*/  STL [R1+0x38], R3 ;  /* 0x0000380301007387 */ /* 0x000fe20000100800 */
[----:B------:R-:W-:-:S03]  /*0d70*/  IMAD.IADD R5, R222, 0x1, -R5 ;  /* 0x00000001de057824 */ /* 0x000fc600078e0a05 */
[----:B------:R0:W-:Y:S01]  /*0d80*/  STL [R1+0x30], R0 ;  /* 0x0000300001007387 */ /* 0x0001e20000100800 */
[----:B------:R-:W-:-:S04]  /*0d90*/  IMAD.SHL.U32 R2, R5, 0x2, RZ ;  /* 0x0000000205027824 */ /* 0x000fc800078e00ff */
[C---:B------:R-:W-:Y:S02]  /*0da0*/  VIADD R221, R2.reuse, 0x8 ;  /* 0x0000000802dd7836 */ /* 0x040fe40000000000 */
[C---:B------:R-:W-:Y:S02]  /*0db0*/  VIADD R220, R2.reuse, 0x10 ;  /* 0x0000001002dc7836 */ /* 0x040fe40000000000 */
[C---:B------:R-:W-:Y:S01]  /*0dc0*/  VIADD R219, R2.reuse, 0x18 ;  /* 0x0000001802db7836 */ /* 0x040fe20000000000 */
[----:B------:R-:W-:Y:S01]  /*0dd0*/  SHF.R.S32.HI R5, RZ, 0x1f, R221 ;  /* 0x0000001fff057819 */ /* 0x000fe200000114dd */
[----:B0-----:R-:W-:Y:S01]  /*0de0*/  IMAD R0, R13, 0x8, R0 ;  /* 0x000000080d007824 */ /* 0x001fe200078e0200 */
[----:B------:R-:W-:Y:S01]  /*0df0*/  SHF.R.S32.HI R4, RZ, 0x1f, R220 ;  /* 0x0000001fff047819 */ /* 0x000fe200000114dc */
[C---:B------:R-:W-:Y:S01]  /*0e00*/  VIADD R218, R2.reuse, 0x20 ;  /* 0x0000002002da7836 */ /* 0x040fe20000000000 */
[----:B------:R-:W-:Y:S01]  /*0e10*/  SHF.R.S32.HI R3, RZ, 0x1f, R219 ;  /* 0x0000001fff037819 */ /* 0x000fe200000114db */
[C---:B------:R-:W-:Y:S01]  /*0e20*/  VIADD R217, R2.reuse, 0x28 ;  /* 0x0000002802d97836 */ /* 0x040fe20000000000 */
[----:B------:R0:W-:Y:S01]  /*0e30*/  STL [R1+0x34], R0 ;  /* 0x0000340001007387 */ /* 0x0001e20000100800 */
[C---:B------:R-:W-:Y:S01]  /*0e40*/  VIADD R216, R2.reuse, 0x30 ;  /* 0x0000003002d87836 */ /* 0x040fe20000000000 */
[----:B------:R-:W-:Y:S01]  /*0e50*/  SHF.R.S32.HI R5, RZ, 0x1f, R218 ;  /* 0x0000001fff057819 */ /* 0x000fe200000114da */
        /* <DEDUP_REMOVED lines=42> */
[----:B------:R-:W-:Y:S01]  /*1100*/  VIADD R16, R2, 0xe0 ;  /* 0x000000e002107836 */ /* 0x000fe20000000000 */
[----:B------:R-:W-:-:S02]  /*1110*/  SHF.R.S32.HI R224, RZ, 0x1f, R18 ;  /* 0x0000001fffe07819 */ /* 0x000fc40000011412 */
[----:B0-----:R-:W-:-:S07]  /*1120*/  SHF.R.S32.HI R223, RZ, 0x1f, R17 ;  /* 0x0000001fffdf7819 */ /* 0x001fce0000011411 */
.L_x_404:
[----:B------:R-:W-:Y:S01]  /*1130*/  ULDC.64 UR8, c[0x0][0xc88] ;  /* 0x0003220000087ab9 */ /* 0x000fe20000000a00 */
[----:B------:R-:W-:Y:S01]  /*1140*/  ULDC.64 UR10, c[0x0][0xa20] ;  /* 0x00028800000a7ab9 */ /* 0x000fe20000000a00 */
[----:B------:R-:W-:Y:S01]  /*1150*/  UIMAD.WIDE UR8, UR7, 0x4, UR8 ;  /* 0x00000004070878a5 */ /* 0x000fe2000f8e0208 */
[----:B------:R-:W-:-:S05]  /*1160*/  ULDC UR4, c[0x0][0x424] ;  /* 0x0001090000047ab9 */ /* 0x000fca0000000800 */
[----:B012---:R-:W-:Y:S02]  /*1170*/  IMAD.U32 R4, RZ, RZ, UR8 ;  /* 0x00000008ff047e24 */ /* 0x007fe4000f8e00ff */
[----:B---3--:R-:W-:Y:S01]  /*1180*/  IMAD.U32 R5, RZ, RZ, UR9 ;  /* 0x00000009ff057e24 */ /* 0x008fe2000f8e00ff */
[----:B------:R-:W-:-:S04]  /*1190*/  ULDC.64 UR8, c[0x0][0xa28] ;  /* 0x00028a0000087ab9 */ /* 0x000fc80000000a00 */
[----:B------:R-:W2:Y:S01]  /*11a0*/  LDG.E R4, desc[UR40][R4.64] ;  /* 0x0000002804047981 */ /* 0x000ea2000c1e1900 */
[----:B------:R-:W-:Y:S02]  /*11b0*/  UISETP.NE.U32.AND UP0, UPT, UR8, URZ, UPT ;  /* 0x0000003f0800728c */ /* 0x000fe4000bf05070 */
[----:B------:R-:W-:Y:S02]  /*11c0*/  UISETP.NE.U32.AND UP1, UPT, UR10, URZ, UPT ;  /* 0x0000003f0a00728c */ /* 0x000fe4000bf25070 */
[----:B------:R-:W-:Y:S02]  /*11d0*/  UISETP.NE.AND.EX UP0, UPT, UR9, URZ, UPT, UP0 ;  /* 0x0000003f0900728c */ /* 0x000fe4000bf05300 */
[----:B------:R-:W-:-:S04]  /*11e0*/  UISETP.NE.AND.EX UP1, UPT, UR11, URZ, UPT, UP1 ;  /* 0x0000003f0b00728c */ /* 0x000fc8000bf25310 */
[----:B------:R-:W-:Y:S02]  /*11f0*/  PLOP3.LUT P0, PT, PT, PT, UP0, 0x80, 0x0 ;  /* 0x000000000000781c */ /* 0x000fe40003f0f008 */
[----:B------:R-:W-:Y:S02]  /*1200*/  PLOP3.LUT P1, PT, PT, PT, UP1, 0x80, 0x0 ;  /* 0x000000000000781c */ /* 0x000fe40003f2f018 */
[----:B--2---:R-:W-:-:S13]  /*1210*/  R2UR UR46, R4 ;  /* 0x00000000042e72ca */ /* 0x004fda00000e0000 */
[----:B------:R-:W-:Y:S02]  /*1220*/  USHF.R.S32.HI UR45, URZ, 0x1f, UR46 ;  /* 0x0000001f3f2d7899 */ /* 0x000fe4000801142e */
[----:B------:R-:W-:-:S04]  /*1230*/  @UP0 ULEA UR8, UP2, UR46, UR8, 0x2 ;  /* 0x000000082e080291 */ /* 0x000fc8000f84103f */
[----:B------:R-:W-:Y:S02]  /*1240*/  @UP0 ULEA.HI.X UR9, UR46, UR9, UR45, 0x2, UP2 ;  /* 0x000000092e090291 */ /* 0x000fe400090f142d */
[----:B------:R-:W-:Y:S01]  /*1250*/  @UP1 ULEA UR10, UP0, UR46, UR10, 0x2 ;  /* 0x0000000a2e0a1291 */ /* 0x000fe2000f80103f */
[----:B------:R-:W-:-:S03]  /*1260*/  IMAD.U32 R4, RZ, RZ, UR8 ;  /* 0x00000008ff047e24 */ /* 0x000fc6000f8e00ff */
[----:B------:R-:W-:Y:S01]  /*1270*/  @UP1 ULEA.HI.X UR11, UR46, UR11, UR45, 0x2, UP0 ;  /* 0x0000000b2e0b1291 */ /* 0x000fe200080f142d */
[----:B------:R-:W-:Y:S01]  /*1280*/  IMAD.U32 R5, RZ, RZ, UR9 ;  /* 0x00000009ff057e24 */ /* 0x000fe2000f8e00ff */
[----:B------:R-:W-:Y:S01]  /*1290*/  ULDC.64 UR8, c[0x0][0x418] ;  /* 0x0001060000087ab9 */ /* 0x000fe20000000a00 */
[----:B----4-:R-:W-:-:S03]  /*12a0*/  IMAD.U32 R6, RZ, RZ, UR10 ;  /* 0x0000000aff067e24 */ /* 0x010fc6000f8e00ff */
[----:B------:R-:W-:Y:S01]  /*12b0*/  IMAD.U32 R7, RZ, RZ, UR11 ;  /* 0x0000000bff077e24 */ /* 0x000fe2000f8e00ff */
[----:B------:R-:W2:Y:S04]  /*12c0*/  @P0 LDG.E R4, desc[UR40][R4.64] ;  /* 0x0000002804040981 */ /* 0x000ea8000c1e1900 */
[----:B------:R-:W3:Y:S01]  /*12d0*/  @P1 LDG.E R6, desc[UR40][R6.64] ;  /* 0x0000002806061981 */ /* 0x000ee2000c1e1900 */
[----:B------:R-:W-:Y:S01]  /*12e0*/  UISETP.NE.U32.AND UP0, UPT, UR8, URZ, UPT ;  /* 0x0000003f0800728c */ /* 0x000fe2000bf05070 */
[----:B------:R-:W-:Y:S01]  /*12f0*/  UMOV UR44, UR5 ;  /* 0x00000005002c7c82 */ /* 0x000fe20008000000 */
[----:B------:R-:W-:Y:S02]  /*1300*/  ULDC UR5, c[0x0][0x2f0] ;  /* 0x0000bc0000057ab9 */ /* 0x000fe40000000800 */
[----:B------:R-:W-:Y:S01]  /*1310*/  UISETP.NE.AND.EX UP0, UPT, UR9, URZ, UPT, UP0 ;  /* 0x0000003f0900728c */ /* 0x000fe2000bf05300 */
[----:B------:R-:W-:Y:S01]  /*1320*/  UMOV UR51, URZ ;  /* 0x0000003f00337c82 */ /* 0x000fe20008000000 */
[----:B------:R-:W-:-:S02]  /*1330*/  ULOP3.LUT UR43, UR6, 0xffff, URZ, 0xc0, !UPT ;  /* 0x0000ffff062b7892 */ /* 0x000fc4000f8ec03f */
[----:B------:R-:W-:Y:S02]  /*1340*/  USEL UR4, UR4, 0x1, UP0 ;  /* 0x0000000104047887 */ /* 0x000fe40008000000 */
[----:B------:R-:W-:Y:S02]  /*1350*/  ULOP3.LUT UR7, UR6, 0xff0000, URZ, 0xc0, !UPT ;  /* 0x00ff000006077892 */ /* 0x000fe4000f8ec03f */
[----:B------:R-:W-:Y:S02]  /*1360*/  UIMAD UR4, UR4, UR5, URZ ;  /* 0x00000005040472a4 */ /* 0x000fe4000f8e023f */
[----:B------:R-:W-:Y:S01]  /*1370*/  ULOP3.LUT UR6, UR6, 0xff000000, URZ, 0xc0, !UPT ;  /* 0xff00000006067892 */ /* 0x000fe2000f8ec03f */
[----:B--2---:R-:W-:-:S04]  /*1380*/  @P0 R2UR UR51, R4 ;  /* 0x00000000043302ca */ /* 0x004fc800000e0000 */
[----:B---3--:R-:W-:Y:S01]  /*1390*/  @P1 R2UR UR4, R6 ;  /* 0x00000000060412ca */ /* 0x008fe200000e0000 */
[----:B-----5:R-:W-:-:S14]  /*13a0*/  @P1 BRA `(.L_x_359) ;  /* 0x0000000000341947 */ /* 0x020fdc0003800000 */
[----:B------:R-:W-:Y:S02]  /*13b0*/  ULDC.64 UR8, c[0x0][0xa08] ;  /* 0x0002820000087ab9 */ /* 0x000fe40000000a00 */
[----:B------:R-:W-:-:S04]  /*13c0*/  ISETP.NE.U32.AND P0, PT, RZ, UR8, PT ;  /* 0x00000008ff007c0c */ /* 0x000fc8000bf05070 */
[----:B------:R-:W-:-:S13]  /*13d0*/  ISETP.NE.AND.EX P0, PT, RZ, UR9, PT, P0 ;  /* 0x00000009ff007c0c */ /* 0x000fda000bf05300 */
[----:B------:R-:W-:Y:S05]  /*13e0*/  @!P0 BRA `(.L_x_359) ;  /* 0x0000000000248947 */ /* 0x000fea0003800000 */
[----:B------:R-:W-:Y:S02]  /*13f0*/  ULDC.64 UR4, c[0x0][0xa08] ;  /* 0x0002820000047ab9 */ /* 0x000fe40000000a00 */
[----:B------:R-:W-:-:S06]  /*1400*/  UIMAD.WIDE UR4, UR46, 0x4, UR4 ;  /* 0x000000042e0478a5 */ /* 0x000fcc000f8e0204 */
[----:B------:R-:W-:Y:S02]  /*1410*/  IMAD.U32 R4, RZ, RZ, UR4 ;  /* 0x00000004ff047e24 */ /* 0x000fe4000f8e00ff */
[----:B------:R-:W-:-:S05]  /*1420*/  IMAD.U32 R5, RZ, RZ, UR5 ;  /* 0x00000005ff057e24 */ /* 0x000fca000f8e00ff */
[----:B------:R-:W2:Y:S04]  /*1430*/  LDG.E R3, desc[UR40][R4.64] ;  /* 0x0000002804037981 */ /* 0x000ea8000c1e1900 */
[----:B------:R-:W3:Y:S01]  /*1440*/  LDG.E R0, desc[UR40][R4.64+0x4] ;  /* 0x0000042804007981 */ /* 0x000ee2000c1e1900 */
[----:B--2---:R-:W-:Y:S02]  /*1450*/  R2UR UR4, R3 ;  /* 0x00000000030472ca */ /* 0x004fe400000e0000 */
[----:B---3--:R-:W-:-:S13]  /*1460*/  R2UR UR5, R0 ;  /* 0x00000000000572ca */ /* 0x008fda00000e0000 */
[----:B------:R-:W-:-:S12]  /*1470*/  UIADD3 UR4, -UR4, UR5, URZ ;  /* 0x0000000504047290 */ /* 0x000fd8000fffe13f */
.L_x_359:
[----:B------:R-:W-:Y:S02]  /*1480*/  UIADD3 UR51, -UR51, UR4, URZ ;  /* 0x0000000433337290 */ /* 0x000fe4000fffe13f */
[----:B------:R-:W-:Y:S02]  /*1490*/  USHF.R.U32.HI UR6, URZ, 0x8, UR6 ;  /* 0x000000083f067899 */ /* 0x000fe40008011606 */
[----:B------:R-:W-:Y:S02]  /*14a0*/  UISETP.GE.AND UP0, UPT, UR51, 0x1, UPT ;  /* 0x000000013300788c */ /* 0x000fe4000bf06270 */
[----:B------:R-:W-:Y:S02]  /*14b0*/  UIADD3 UR4, UR51, 0x5f, URZ ;  /* 0x0000005f33047890 */ /* 0x000fe4000fffe03f */
[----:B------:R-:W-:Y:S02]  /*14c0*/  ULEA.HI UR7, UR7, UR6, URZ, 0x10 ;  /* 0x0000000607077291 */ /* 0x000fe4000f8f803f */
[----:B------:R-:W-:Y:S01]  /*14d0*/  PLOP3.LUT P0, PT, PT, PT, UP0, 0x80, 0x0 ;  /* 0x000000000000781c */ /* 0x000fe20003f0f008 */
[----:B------:R-:W-:-:S02]  /*14e0*/  UIMAD.WIDE UR4, UR4, 0x2aaaaaab, URZ ;  /* 0x2aaaaaab040478a5 */ /* 0x000fc4000f8e023f */
[----:B------:R-:W-:Y:S02]  /*14f0*/  ULOP3.LUT UR42, UR7, 0xff, URZ, 0xc0, !UPT ;  /* 0x000000ff072a7892 */ /* 0x000fe4000f8ec03f */
[----:B------:R-:W-:Y:S02]  /*1500*/  USHF.R.U32.HI UR6, URZ, 0x1f, UR5 ;  /* 0x0000001f3f067899 */ /* 0x000fe40008011605 */
[----:B------:R-:W-:Y:S01]  /*1510*/  USHF.R.U32.HI UR39, URZ, 0x10, UR7 ;  /* 0x000000103f277899 */ /* 0x000fe20008011607 */
[----:B------:R-:W-:Y:S01]  /*1520*/  UMOV UR4, URZ ;  /* 0x0000003f00047c82 */ /* 0x000fe20008000000 */
[----:B------:R-:W-:-:S04]  /*1530*/  ULEA.HI.SX32 UR9, UR5, UR6, 0x1c ;  /* 0x0000000605097291 */ /* 0x000fc8000f8fe23f */
[----:B------:R-:W-:Y:S08]  /*1540*/  @!P0 BRA `(.L_x_360) ;  /* 0x0000000000908947 */ /* 0x000ff00003800000 */
[----:B------:R-:W-:Y:S01]  /*1550*/  UISETP.NE.AND UP0, UPT, UR39, URZ, UPT ;  /* 0x0000003f2700728c */ /* 0x000fe2000bf05270 */
[----:B------:R-:W-:-:S03]  /*1560*/  ULDC UR4, c[0x0][0x9f0] ;  /* 0x00027c0000047ab9 */ /* 0x000fc60000000800 */
[----:B------:R-:W-:-:S03]  /*1570*/  USEL UR10, UR39, UR4, UP0 ;  /* 0x00000004270a7287 */ /* 0x000fc60008000000 */
[----:B------:R-:W-:Y:S01]  /*1580*/  UMOV UR4, URZ ;  /* 0x0000003f00047c82 */ /* 0x000fe20008000000 */
[----:B------:R-:W-:Y:S02]  /*1590*/  UIADD3 UR6, UR9, -0x1, UR10 ;  /* 0xffffffff09067890 */ /* 0x000fe4000fffe00a */
[----:B------:R-:W-:-:S04]  /*15a0*/  IMAD.U32 R4, RZ, RZ, UR10 ;  /* 0x0000000aff047e24 */ /* 0x000fc8000f8e00ff */
[----:B------:R-:W-:Y:S01]  /*15b0*/  IMAD.U32 R5, RZ, RZ, UR6 ;  /* 0x00000006ff057e24 */ /* 0x000fe2000f8e00ff */
[-C--:B------:R-:W-:Y:S01]  /*15c0*/  IABS R0, R4.reuse ;  /* 0x0000000400007213 */ /* 0x080fe20000000000 */
[----:B------:R-:W-:Y:S01]  /*15d0*/  ULOP3.LUT UR6, UR6, UR10, URZ, 0x3c, !UPT ;  /* 0x0000000a06067292 */ /* 0x000fe2000f8e3c3f */
[----:B------:R-:W-:Y:S02]  /*15e0*/  IABS R6, R4 ;  /* 0x0000000400067213 */ /* 0x000fe40000000000 */
[----:B------:R-:W-:Y:S02]  /*15f0*/  R2UR UR11, R0 ;  /* 0x00000000000b72ca */ /* 0x000fe400000e0000 */
[----:B------:R-:W-:-:S05]  /*1600*/  IABS R5, R5 ;  /* 0x0000000500057213 */ /* 0x000fca0000000000 */
[----:B------:R-:W-:-:S05]  /*1610*/  IMAD.MOV.U32 R4, RZ, RZ, R5 ;  /* 0x000000ffff047224 */ /* 0x000fca00078e0005 */
[----:B------:R-:W-:Y:S01]  /*1620*/  R2UR UR8, R4 ;  /* 0x00000000040872ca */ /* 0x000fe200000e0000 */
        /* <DEDUP_REMOVED lines=22> */
.L_x_360:
[----:B------:R-:W-:Y:S01]  /*1790*/  UIMAD UR38, UR42, UR4, URZ ;  /* 0x000000042a2672a4 */ /* 0x000fe2000f8e023f */
[----:B------:R-:W-:Y:S01]  /*17a0*/  IMAD.U32 R0, RZ, RZ, UR9 ;  /* 0x00000009ff007e24 */ /* 0x000fe2000f8e00ff */
[----:B------:R-:W-:Y:S01]  /*17b0*/  PLOP3.LUT P0, PT, PT, PT, PT, 0x80, 0x0 ;  /* 0x000000000000781c */ /* 0x000fe20003f0f070 */
[----:B------:R-:W-:Y:S01]  /*17c0*/  IMAD.U32 R3, RZ, RZ, UR4 ;  /* 0x00000004ff037e24 */ /* 0x000fe2000f8e00ff */
[----:B------:R-:W-:Y:S01]  /*17d0*/  CS2R R150, SRZ ;  /* 0x0000000000967805 */ /* 0x000fe2000001ff00 */
[----:B------:R-:W-:Y:S01]  /*17e0*/  IMAD.MOV.U32 R6, RZ, RZ, RZ ;  /* 0x000000ffff067224 */ /* 0x000fe200078e00ff */
[----:B------:R-:W-:Y:S01]  /*17f0*/  CS2R R148, SRZ ;  /* 0x0000000000947805 */ /* 0x000fe2000001ff00 */
[----:B------:R-:W-:Y:S01]  /*1800*/  IMAD.MOV.U32 R5, RZ, RZ, RZ ;  /* 0x000000ffff057224 */ /* 0x000fe200078e00ff */
[----:B------:R-:W-:Y:S02]  /*1810*/  VIADDMNMX R0, R3, UR38, R0, PT ;  /* 0x0000002603007c46 */ /* 0x000fe4000b800100 */
[----:B------:R-:W-:-:S02]  /*1820*/  CS2R R146, SRZ ;  /* 0x0000000000927805 */ /* 0x000fc4000001ff00 */
[----:B------:R-:W-:Y:S02]  /*1830*/  CS2R R144, SRZ ;  /* 0x0000000000907805 */ /* 0x000fe4000001ff00 */
[----:B------:R-:W-:Y:S02]  /*1840*/  CS2R R142, SRZ ;  /* 0x00000000008e7805 */ /* 0x000fe4000001ff00 */
[----:B------:R-:W-:Y:S02]  /*1850*/  R2UR UR50, R0 ;  /* 0x00000000003272ca */ /* 0x000fe400000e0000 */
        /* <DEDUP_REMOVED lines=11> */
[----:B------:R-:W-:Y:S01]  /*1910*/  CS2R R118, SRZ ;  /* 0x0000000000767805 */ /* 0x000fe2000001ff00 */
[----:B------:R-:W-:Y:S01]  /*1920*/  UISETP.GT.AND UP0, UPT, UR50, UR38, UPT ;  /* 0x000000263200728c */ /* 0x000fe2000bf04270 */
[----:B------:R-:W-:Y:S02]  /*1930*/  CS2R R116, SRZ ;  /* 0x0000000000747805 */ /* 0x000fe4000001ff00 */
[----:B------:R-:W-:Y:S02]  /*1940*/  CS2R R114, SRZ ;  /* 0x0000000000727805 */ /* 0x000fe4000001ff00 */
[----:B------:R-:W-:-:S02]  /*1950*/  CS2R R112, SRZ ;  /* 0x0000000000707805 */ /* 0x000fc4000001ff00 */
[----:B------:R-:W-:Y:S02]  /*1960*/  CS2R R110, SRZ ;  /* 0x00000000006e7805 */ /* 0x000fe4000001ff00 */
[----:B------:R-:W-:Y:S02]  /*1970*/  CS2R R108, SRZ ;  /* 0x00000000006c7805 */ /* 0x000fe4000001ff00 */
[----:B------:R-:W-:Y:S02]  /*1980*/  PLOP3.LUT P1, PT, PT, PT, UP0, 0x80, 0x0 ;  /* 0x000000000000781c */ /* 0x000fe40003f2f008 */
        /* <DEDUP_REMOVED lines=42> */
[----:B------:R-:W-:Y:S06]  /*1c30*/  @!P1 BRA `(.L_x_361) ;  /* 0x0000005000449947 */ /* 0x000fec0003800000 */
[----:B------:R-:W0:Y:S01]  /*1c40*/  S2R R0, SR_TID.X ;  /* 0x0000000000007919 */ /* 0x000e220000002100 */
[----:B------:R-:W1:Y:S01]  /*1c50*/  S2UR UR7, SR_CgaCtaId ;  /* 0x00000000000779c3 */ /* 0x000e620000008800 */
[----:B------:R-:W-:Y:S02]  /*1c60*/  UMOV UR6, 0x400 ;  /* 0x0000040000067882 */ /* 0x000fe40000000000 */
[----:B-1----:R-:W-:-:S04]  /*1c70*/  ULEA UR6, UR7, UR6, 0x18 ;  /* 0x0000000607067291 */ /* 0x002fc8000f8ec03f */
[----:B------:R-:W-:Y:S01]  /*1c80*/  UIADD3 UR6, UR6, 0x18400, URZ ;  /* 0x0001840006067890 */ /* 0x000fe2000fffe03f */
[----:B0-----:R-:W-:-:S03]  /*1c90*/  VIADD R0, R0, 0xffffff80 ;  /* 0xffffff8000007836 */ /* 0x001fc60000000000 */
[----:B------:R-:W-:Y:S02]  /*1ca0*/  ULOP3.LUT UP0, URZ, UR6, 0x1bf, URZ, 0xc0, !UPT ;  /* 0x000001bf063f7892 */ /* 0x000fe4000f80c03f */
[----:B------:R-:W-:-:S04]  /*1cb0*/  SHF.R.S32.HI R3, RZ, 0x1f, R0 ;  /* 0x0000001fff037819 */ /* 0x000fc80000011400 */
[----:B------:R-:W-:Y:S02]  /*1cc0*/  PLOP3.LUT P0, PT, PT, PT, UP0, 0x80, 0x0 ;  /* 0x000000000000781c */ /* 0x000fe40003f0f008 */
[----:B------:R-:W-:-:S04]  /*1cd0*/  LEA.HI R3, R3, R0, RZ, 0x7 ;  /* 0x0000000003037211 */ /* 0x000fc800078f38ff */
[----:B------:R-:W-:-:S06]  /*1ce0*/  SHF.R.S32.HI R3, RZ, 0x7, R3 ;  /* 0x00000007ff037819 */ /* 0x000fcc0000011403 */
[----:B------:R-:W0:Y:S02]  /*1cf0*/  SHFL.IDX PT, R3, R3, RZ, 0x1f ;  /* 0x00001fff03037589 */ /* 0x000e2400000e0000 */
[----:B0-----:R-:W-:-:S13]  /*1d00*/  R2UR UR4, R3 ;  /* 0x00000000030472ca */ /* 0x001fda00000e0000 */
        /* <DEDUP_REMOVED lines=23> */
.L_x_362:
[----:B------:R-:W0:Y:S01]  /*1e80*/  S2R R3, SR_CgaCtaId ;  /* 0x0000000000037919 */ /* 0x000e220000008800 */
[----:B------:R-:W-:Y:S01]  /*1e90*/  ULEA.HI UR4, UR48, UR48, URZ, 0x1 ;  /* 0x0000003030047291 */ /* 0x000fe2000f8f083f */
[----:B------:R-:W-:Y:S01]  /*1ea0*/  MOV R6, 0x400 ;  /* 0x0000040000067802 */ /* 0x000fe20000000f00 */
[----:B------:R-:W1:Y:S02]  /*1eb0*/  S2R R20, SR_TID.X ;  /* 0x0000000000147919 */ /* 0x000e640000002100 */
[----:B------:R-:W-:-:S04]  /*1ec0*/  ULOP3.LUT UR4, UR4, 0xfffffffe, URZ, 0xc0, !UPT ;  /* 0xfffffffe04047892 */ /* 0x000fc8000f8ec03f */
[----:B------:R-:W-:-:S06]  /*1ed0*/  UIADD3 UR4, UR48, -UR4, URZ ;  /* 0x8000000430047290 */ /* 0x000fcc000fffe03f */
[----:B------:R-:W-:Y:S01]  /*1ee0*/  IMAD.U32 R0, RZ, RZ, UR4 ;  /* 0x00000004ff007e24 */ /* 0x000fe2000f8e00ff */
[----:B0-----:R-:W-:-:S04]  /*1ef0*/  LEA R6, R3, R6, 0x18 ;  /* 0x0000000603067211 */ /* 0x001fc800078ec0ff */
[----:B------:R-:W-:Y:S02]  /*1f00*/  SHF.L.U32 R3, R0, 0x1f, RZ ;  /* 0x0000001f00037819 */ /* 0x000fe400000006ff */
[----:B-1----:R-:W-:Y:S02]  /*1f10*/  SHF.R.U32.HI R20, RZ, 0x7, R20 ;  /* 0x00000007ff147819 */ /* 0x002fe40000011614 */
[----:B------:R-:W0:Y:S03]  /*1f20*/  SYNCS.PHASECHK.TRANS64.TRYWAIT P0, [R6+URZ+0x22800], R3 ;  /* 0x02280003060075a7 */ /* 0x000e26000800017f */
[----:B------:R-:W-:Y:S01]  /*1f30*/  VIADD R7, R20, 0x8 ;  /* 0x0000000814077836 */ /* 0x000fe20000000000 */
[----:B0-----:R-:W-:Y:S06]  /*1f40*/  @!P0 BRA `(.L_x_363) ;  /* 0x000000f800a48947 */ /* 0x001fec0003800000 */
.L_x_527:
[----:B------:R-:W-:Y:S01]  /*1f50*/  IMAD.U32 R0, RZ, RZ, UR49 ;  /* 0x00000031ff007e24 */ /* 0x000fe2000f8e00ff */
[----:B------:R-:W-:Y:S05]  /*1f60*/  WARPSYNC.ALL ;  /* 0x0000000000007948 */ /* 0x000fea0003800000 */
[----:B------:R1:W-:Y:S01]  /*1f70*/  BAR.SYNC.DEFER_BLOCKING R7, 0x100 ;  /* 0x000400070000751d */ /* 0x0003e20000010000 */
[----:B------:R-:W-:-:S13]  /*1f80*/  ISETP.NE.AND P0, PT, R0, 0x3, PT ;  /* 0x000000030000780c */ /* 0x000fda0003f05270 */
[----:B-1----:R-:W-:Y:S05]  /*1f90*/  @!P0 BRA `(.L_x_364) ;  /* 0x0000000000048947 */ /* 0x002fea0003800000 */
[----:B------:R-:W-:Y:S01]  /*1fa0*/  BPT.TRAP 0x1 ;  /* 0x000000040000795c */ /* 0x000fe20000300000 */
.L_x_364:
[----:B------:R-:W-:Y:S01]  /*1fb0*/  R2UR UR22, R6 ;  /* 0x00000000061672ca */ /* 0x000fe200000e0000 */
[----:B------:R-:W-:-:S05]  /*1fc0*/  IMAD.U32 R8, RZ, RZ, UR47 ;  /* 0x0000002fff087e24 */ /* 0x000fca000f8e00ff */
[----:B------:R-:W-:-:S07]  /*1fd0*/  SHF.L.U32 R8, R8, 0x1f, RZ ;  /* 0x0000001f08087819 */ /* 0x000fce00000006ff */
[----:B------:R-:W-:-:S09]  /*1fe0*/  ULEA UR22, UR37, UR22, 0x3 ;  /* 0x0000001625167291 */ /* 0x000fd2000f8e183f */
[----:B------:R1:W2:Y:S01]  /*1ff0*/  SYNCS.PHASECHK.TRANS64.TRYWAIT P1, [UR22+0x22830], R8 ;  /* 0x02283008ff0075a7 */ /* 0x0002a20008020156 */
[----:B------:R-:W-:Y:S05]  /*2000*/  @!P0 BRA `(.L_x_365) ;  /* 0x0000000000048947 */ /* 0x000fea0003800000 */
[----:B------:R-:W-:Y:S01]  /*2010*/  BPT.TRAP 0x1 ;  /* 0x000000040000795c */ /* 0x000fe20000300000 */
.L_x_365:
[----:B--2---:R-:W-:Y:S05]  /*2020*/  @P1 BRA `(.L_x_366) ;  /* 0x0000000000081947 */ /* 0x004fea0003800000 */
[----:B------:R-:W2:Y:S02]  /*2030*/  SYNCS.PHASECHK.TRANS64.TRYWAIT P1, [UR22+0x22830], R8 ;  /* 0x02283008ff0075a7 */ /* 0x000ea40008020156 */
[----:B--2---:R-:W-:Y:S05]  /*2040*/  @!P1 BRA `(.L_x_367) ;  /* 0x000000f800789947 */ /* 0x004fea0003800000 */
.L_x_366:
[----:B------:R-:W-:Y:S01]  /*2050*/  R2UR UR4, R6 ;  /* 0x00000000060472ca */ /* 0x000fe200000e0000 */
[----:B------:R-:W-:Y:S01]  /*2060*/  ULOP3.LUT UR16, UR52, 0x10000, URZ, 0xfc, !UPT ;  /* 0x0001000034107892 */ /* 0x000fe2000f8efc3f */
[----:B------:R-:W-:Y:S01]  /*2070*/  WARPGROUP.ARRIVE ;  /* 0x00000000000079c5 */ /* 0x000fe20000000000 */
[----:B------:R-:W-:Y:S01]  /*2080*/  UMOV UR17, 0x40000040 ;  /* 0x4000004000117882 */ /* 0x000fe20000000000 */
[----:B------:R-:W-:Y:S01]  /*2090*/  UMOV UR19, 0x40000040 ;  /* 0x4000004000137882 */ /* 0x000fe20000000000 */
[----:B------:R-:W-:Y:S01]  /*20a0*/  UMOV UR5, 0x40000040 ;  /* 0x4000004000057882 */ /* 0x000fe20000000000 */
[----:B------:R-:W-:Y:S01]  /*20b0*/  UMOV UR7, 0x40000040 ;  /* 0x4000004000077882 */ /* 0x000fe20000000000 */
[----:B------:R-:W-:Y:S01]  /*20c0*/  UIADD3 UR8, UR16, 0x4, URZ ;  /* 0x0000000410087890 */ /* 0x000fe2000fffe03f */
[----:B------:R-:W-:Y:S01]  /*20d0*/  P2R R72, PR, RZ, 0x1 ;  /* 0x00000001ff487803 */ /* 0x000fe20000000000 */
[----:B------:R-:W-:Y:S01]  /*20e0*/  UMOV UR9, 0x40000040 ;  /* 0x4000004000097882 */ /* 0x000fe20000000000 */
[----:B------:R-:W-:Y:S01]  /*20f0*/  UMOV UR11, 0x40000040 ;  /* 0x40000040000b7882 */ /* 0x000fe20000000000 */
[----:B------:R-:W-:Y:S01]  /*2100*/  UIADD3 UR12, UR16, 0x6, URZ ;  /* 0x00000006100c7890 */ /* 0x000fe2000fffe03f */
[----:B------:R-:W2:Y:S01]  /*2110*/  S2R R73, SR_TID.X ;  /* 0x0000000000497919 */ /* 0x000ea20000002100 */
[----:B------:R-:W-:Y:S01]  /*2120*/  UIADD3 UR4, UR4, 0x1c400, URZ ;  /* 0x0001c40004047890 */ /* 0x000fe2000fffe03f */
[----:B------:R-:W-:Y:S01]  /*2130*/  UMOV UR13, 0x40000040 ;  /* 0x40000040000d7882 */ /* 0x000fe20000000000 */
[----:B------:R-:W-:-:S02]  /*2140*/  UMOV UR15, 0x40000040 ;  /* 0x40000040000f7882 */ /* 0x000fc40000000000 */
[----:B------:R-:W-:Y:S02]  /*2150*/  USHF.R.U32.HI UR4, URZ, 0x4, UR4 ;  /* 0x000000043f047899 */ /* 0x000fe40008011604 */
[----:B------:R-:W-:Y:S02]  /*2160*/  UIMAD UR51, UR50, -0x60, UR51 ;  /* 0xffffffa0323378a4 */ /* 0x000fe4000f8e0233 */
[----:B------:R-:W-:-:S04]  /*2170*/  ULOP3.LUT UR4, UR4, 0x3fff, URZ, 0xc0, !UPT ;  /* 0x00003fff04047892 */ /* 0x000fc8000f8ec03f */
[----:B------:R-:W-:Y:S01]  /*2180*/  ULOP3.LUT UR20, UR4, 0x10000, URZ, 0xfc, !UPT ;  /* 0x0001000004147892 */ /* 0x000fe2000f8efc3f */
[----:B0-----:R-:W-:Y:S01]  /*2190*/  IMAD.U32 R3, RZ, RZ, UR51 ;  /* 0x00000033ff037e24 */ /* 0x001fe2000f8e00ff */
[----:B------:R-:W-:Y:S02]  /*21a0*/  UIADD3 UR4, UR16, 0x2, URZ ;  /* 0x0000000210047890 */ /* 0x000fe4000fffe03f */
[----:B------:R-:W-:Y:S02]  /*21b0*/  UIMAD UR18, UR37, 0x300, UR20 ;  /* 0x00000300251278a4 */ /* 0x000fe4000f8e0214 */
[----:B------:R-:W-:Y:S02]  /*21c0*/  IADD3 R0, -R2, 0x60, R3 ;  /* 0x0000006002007810 */ /* 0x000fe40007ffe103 */
[----:B------:R-:W-:Y:S02]  /*21d0*/  UIADD3 UR6, UR18, 0x2, URZ ;  /* 0x0000000212067890 */ /* 0x000fe4000fffe03f */
[----:B------:R-:W-:Y:S01]  /*21e0*/  UIADD3 UR10, UR18, 0x4, URZ ;  /* 0x00000004120a7890 */ /* 0x000fe2000fffe03f */
[----:B------:R-:W-:Y:S01]  /*21f0*/  ISETP.GT.AND P6, PT, R0, RZ, PT ;  /* 0x000000ff0000720c */ /* 0x000fe20003fc4270 */
[----:B------:R-:W-:-:S02]  /*2200*/  UIADD3 UR14, UR18, 0x6, URZ ;  /* 0x00000006120e7890 */ /* 0x000fc4000fffe03f */
[----:B------:R-:W-:Y:S01]  /*2210*/  HGMMA.64x96x16.F32.BF16 R24, gdesc[UR16], RZ, !UPT, gsb0 ;  /* 0x01600000101879f0 */ /* 0x000fe2000c0018ff */
[C---:B------:R-:W-:Y:S02]  /*2220*/  ISETP.GT.AND P5, PT, R0.reuse, 0x1, PT ;  /* 0x000000010000780c */ /* 0x040fe40003fa4270 */
[C---:B------:R-:W-:Y:S02]  /*2230*/  ISETP.GT.AND P4, PT, R0.reuse, 0x8, PT ;  /* 0x000000080000780c */ /* 0x040fe40003f84270 */
[C---:B------:R-:W-:Y:S02]  /*2240*/  ISETP.GT.AND P3, PT, R0.reuse, 0x9, PT ;  /* 0x000000090000780c */ /* 0x040fe40003f64270 */
[C---:B------:R-:W-:Y:S02]  /*2250*/  ISETP.GT.AND P1, PT, R0.reuse, 0x10, PT ;  /* 0x000000100000780c */ /* 0x040fe40003f24270 */
[----:B------:R-:W-:Y:S02]  /*2260*/  ISETP.GT.AND P2, PT, R0, 0x11, PT ;  /* 0x000000110000780c */ /* 0x000fe40003f44270 */
[----:B--2---:R-:W-:Y:S01]  /*2270*/  LOP3.LUT R73, R73, 0x7f, RZ, 0xc0, !PT ;  /* 0x0000007f49497812 */ /* 0x004fe200078ec0ff */
[----:B------:R-:W-:-:S02]  /*2280*/  WARPGROUP.DEPBAR.LE gsb0, 0x0 ;  /* 0x00008000000079c5 */ /* 0x000fc40000010000 */
[----:B------:R-:W-:-:S06]  /*2290*/  WARPGROUP.ARRIVE ;  /* 0x00000000000079c5 */ /* 0x000fcc0000000000 */
[----:B------:R-:W-:Y:S01]  /*22a0*/  HGMMA.64x96x16.F32.BF16 R24, gdesc[UR4], R24, gsb0 ;  /* 0x01600000041879f0 */ /* 0x000fe20008001818 */
[----:B------:R-:W-:Y:S02]  /*22b0*/  ULDC UR6, c[0x0][0x9d8] ;  /* 0x0002760000067ab9 */ /* 0x000fe40000000800 */
[----:B------:R-:W-:Y:S02]  /*22c0*/  WARPGROUP.DEPBAR.LE gsb0, 0x0 ;  /* 0x00008000000079c5 */ /* 0x000fe40000010000 */
[----:B------:R-:W-:-:S06]  /*22d0*/  WARPGROUP.ARRIVE ;  /* 0x00000000000079c5 */ /* 0x000fcc0000000000 */
[----:B------:R-:W-:Y:S01]  /*22e0*/  HGMMA.64x96x16.F32.BF16 R24, gdesc[UR8], R24, gsb0 ;  /* 0x01600000081879f0 */ /* 0x000fe20008001818 */
[----:B------:R-:W-:Y:S02]  /*22f0*/  ULDC UR10, c[0x0][0x988] ;  /* 0x00026200000a7ab9 */ /* 0x000fe40000000800 */
        /* <DEDUP_REMOVED lines=18> */
[----:B------:R-:W-:Y:S01]  /*2420*/  MUFU.TANH R25, R25 ;  /* 0x0000001900197308 */ /* 0x000fe20000002400 */
        /* <DEDUP_REMOVED lines=8> */
[----:B0-----:R-:W-:Y:S01]  /*24b0*/  FSEL R3, R24, -INF , P6 ;  /* 0xff80000018037808 */ /* 0x001fe20003000000 */
        /* <DEDUP_REMOVED lines=32> */
[----:B------:R-:W-:-:S06]  /*26c0*/  FMUL.FTZ R71, R71, UR6 ;  /* 0x0000000647477c20 */ /* 0x000fcc0008410000 */
[----:B------:R0:W3:Y:S01]  /*26d0*/  MUFU.TANH R11, R34 ;  /* 0x00000022000b7308 */ /* 0x0000e20000002400 */
[----:B--2---:R-:W-:Y:S02]  /*26e0*/  FSEL R4, R4, -INF , P6 ;  /* 0xff80000004047808 */ /* 0x004fe40003000000 */
[----:B------:R-:W-:-:S05]  /*26f0*/  ISETP.GT.AND P6, PT, R0, 0x18, PT ;  /* 0x000000180000780c */ /* 0x000fca0003fc4270 */
[----:B------:R-:W2:Y:S01]  /*2700*/  MUFU.TANH R5, R27 ;  /* 0x0000001b00057308 */ /* 0x000ea20000002400 */
[----:B0-----:R-:W-:-:S04]  /*2710*/  FSEL R34, R25, -INF , P5 ;  /* 0xff80000019227808 */ /* 0x001fc80002800000 */
[----:B------:R-:W-:-:S03]  /*2720*/  FMNMX.FTZ R24, R3, R34, !PT ;  /* 0x0000002203187209 */ /* 0x000fc60007810000 */
[----:B------:R0:W4:Y:S01]  /*2730*/  MUFU.TANH R12, R35 ;  /* 0x00000023000c7308 */ /* 0x0001220000002400 */
[----:B---3--:R-:W-:Y:S02]  /*2740*/  FSEL R11, R11, -INF , P1 ;  /* 0xff8000000b0b7808 */ /* 0x008fe40000800000 */
[----:B------:R-:W-:-:S05]  /*2750*/  ISETP.GT.AND P1, PT, R0, 0x28, PT ;  /* 0x000000280000780c */ /* 0x000fca0003f24270 */
[----:B------:R-:W3:Y:S01]  /*2760*/  MUFU.TANH R36, R36 ;  /* 0x0000002400247308 */ /* 0x000ee20000002400 */
[----:B0-----:R-:W-:Y:S02]  /*2770*/  FSEL R35, R28, -INF , P4 ;  /* 0xff8000001c237808 */ /* 0x001fe40002000000 */
[----:B--2---:R-:W-:Y:S02]  /*2780*/  FSEL R5, R5, -INF , P5 ;  /* 0xff80000005057808 */ /* 0x004fe40002800000 */
[----:B------:R-:W-:Y:S02]  /*2790*/  FMNMX.FTZ R25, R35, R24, !PT ;  /* 0x0000001823197209 */ /* 0x000fe40007810000 */
[----:B------:R-:W-:Y:S01]  /*27a0*/  ISETP.GT.AND P5, PT, R0, 0x19, PT ;  /* 0x000000190000780c */ /* 0x000fe20003fa4270 */
[----:B------:R-:W0:Y:S01]  /*27b0*/  MUFU.TANH R9, R30 ;  /* 0x0000001e00097308 */ /* 0x000e220000002400 */
[----:B----4-:R-:W-:-:S07]  /*27c0*/  FSEL R12, R12, -INF , P2 ;  /* 0xff8000000c0c7808 */ /* 0x010fce0001000000 */
[----:B------:R-:W2:Y:S01]  /*27d0*/  MUFU.TANH R37, R37 ;  /* 0x0000002500257308 */ /* 0x000ea20000002400 */
[----:B---3--:R-:W-:-:S07]  /*27e0*/  FSEL R36, R36, -INF , P6 ;  /* 0xff80000024247808 */ /* 0x008fce0003000000 */
[----:B------:R3:W4:Y:S01]  /*27f0*/  MUFU.TANH R13, R38 ;  /* 0x00000026000d7308 */ /* 0x0007220000002400 */
[----:B0-----:R-:W-:Y:S02]  /*2800*/  FSEL R9, R9, -INF , P4 ;  /* 0xff80000009097808 */ /* 0x001fe40002000000 */
[----:B------:R-:W-:-:S05]  /*2810*/  ISETP.GT.AND P4, PT, R0, 0x20, PT ;  /* 0x000000200000780c */ /* 0x000fca0003f84270 */
[----:B------:R-:W0:Y:S01]  /*2820*/  MUFU.TANH R10, R31 ;  /* 0x0000001f000a7308 */ /* 0x000e220000002400 */
[----:B---3--:R-:W-:Y:S02]  /*2830*/  FSEL R38, R29, -INF , P3 ;  /* 0xff8000001d267808 */ /* 0x008fe40001800000 */
[----:B--2---:R-:W-:Y:S02]  /*2840*/  FSEL R37, R37, -INF , P5 ;  /* 0xff80000025257808 */ /* 0x004fe40002800000 */
[----:B------:R-:W-:-:S03]  /*2850*/  FMNMX.FTZ R25, R38, R25, !PT ;  /* 0x0000001926197209 */ /* 0x000fc60007810000 */
[----:B------:R-:W2:Y:S01]  /*2860*/  MUFU.TANH R40, R40 ;  /* 0x0000002800287308 */ /* 0x000ea20000002400 */
[----:B------:R-:W-:Y:S02]  /*2870*/  FMNMX.FTZ R24, R32, R25, !PT ;  /* 0x0000001920187209 */ /* 0x000fe40007810000 */
[----:B----4-:R-:W-:Y:S02]  /*2880*/  FSEL R13, R13, -INF , P6 ;  /* 0xff8000000d0d7808 */ /* 0x010fe40003000000 */
[----:B------:R-:W-:-:S03]  /*2890*/  ISETP.GT.AND P6, PT, R0, 0x30, PT ;  /* 0x000000300000780c */ /* 0x000fc60003fc4270 */
[----:B------:R3:W4:Y:S01]  /*28a0*/  MUFU.TANH R14, R39 ;  /* 0x00000027000e7308 */ /* 0x0007220000002400 */
[----:B0-----:R-:W-:Y:S02]  /*28b0*/  FSEL R10, R10, -INF , P3 ;  /* 0xff8000000a0a7808 */ /* 0x001fe40001800000 */
[----:B------:R-:W-:-:S05]  /*28c0*/  ISETP.GT.AND P3, PT, R0, 0x21, PT ;  /* 0x000000210000780c */ /* 0x000fca0003f64270 */
[----:B------:R-:W0:Y:S01]  /*28d0*/  MUFU.TANH R41, R41 ;  /* 0x0000002900297308 */ /* 0x000e220000002400 */
[----:B---3--:R-:W-:Y:S02]  /*28e0*/  FSEL R39, R33, -INF , P2 ;  /* 0xff80000021277808 */ /* 0x008fe40001000000 */
[----:B--2---:R-:W-:Y:S02]  /*28f0*/  FSEL R40, R40, -INF , P4 ;  /* 0xff80000028287808 */ /* 0x004fe40002000000 */
[----:B------:R-:W-:Y:S02]  /*2900*/  FMNMX.FTZ R25, R39, R24, !PT ;  /* 0x0000001827197209 */ /* 0x000fe40007810000 */
[----:B------:R-:W-:Y:S01]  /*2910*/  ISETP.GT.AND P2, PT, R0, 0x29, PT ;  /* 0x000000290000780c */ /* 0x000fe20003f44270 */
[----:B------:R-:W2:Y:S01]  /*2920*/  MUFU.TANH R44, R44 ;  /* 0x0000002c002c7308 */ /* 0x000ea20000002400 */
[----:B------:R-:W-:Y:S02]  /*2930*/  FMNMX.FTZ R24, R36, R25, !PT ;  /* 0x0000001924187209 */ /* 0x000fe40007810000 */
[----:B----4-:R-:W-:-:S02]  /*2940*/  FSEL R14, R14, -INF , P5 ;  /* 0xff8000000e0e7808 */ /* 0x010fc40002800000 */
[----:B------:R-:W-:Y:S02]  /*2950*/  FMNMX.FTZ R25, R37, R24, !PT ;  /* 0x0000001825197209 */ /* 0x000fe40007810000 */
[----:B------:R-:W-:Y:S01]  /*2960*/  ISETP.GT.AND P5, PT, R0, 0x31, PT ;  /* 0x000000310000780c */ /* 0x000fe20003fa4270 */
[----:B------:R-:W3:Y:S01]  /*2970*/  MUFU.TANH R45, R45 ;  /* 0x0000002d002d7308 */ /* 0x000ee20000002400 */
[----:B0-----:R-:W-:Y:S02]  /*2980*/  FSEL R41, R41, -INF , P3 ;  /* 0xff80000029297808 */ /* 0x001fe40001800000 */
[----:B------:R-:W-:-:S04]  /*2990*/  FMNMX.FTZ R24, R40, R25, !PT ;  /* 0x0000001928187209 */ /* 0x000fc80007810000 */
[----:B------:R-:W-:Y:S01]  /*29a0*/  FMNMX.FTZ R25, R41, R24, !PT ;  /* 0x0000001829197209 */ /* 0x000fe20007810000 */
[----:B------:R-:W0:Y:S01]  /*29b0*/  MUFU.TANH R48, R48 ;  /* 0x0000003000307308 */ /* 0x000e220000002400 */
[----:B--2---:R-:W-:-:S04]  /*29c0*/  FSEL R44, R44, -INF , P1 ;  /* 0xff8000002c2c7808 */ /* 0x004fc80000800000 */
[----:B------:R-:W-:-:S03]  /*29d0*/  FMNMX.FTZ R28, R44, R25, !PT ;  /* 0x000000192c1c7209 */ /* 0x000fc60007810000 */
[----:B------:R-:W2:Y:S01]  /*29e0*/  MUFU.TANH R15, R42 ;  /* 0x0000002a000f7308 */ /* 0x000ea20000002400 */
[----:B---3--:R-:W-:-:S04]  /*29f0*/  FSEL R45, R45, -INF , P2 ;  /* 0xff8000002d2d7808 */ /* 0x008fc80001000000 */
[----:B------:R-:W-:-:S03]  /*2a00*/  FMNMX.FTZ R25, R45, R28, !PT ;  /* 0x0000001c2d197209 */ /* 0x000fc60007810000 */
        /* <DEDUP_REMOVED lines=64> */
[----:B0-----:R-:W-:-:S04]  /*2e10*/  FSEL R69, R69, -INF , P1 ;  /* 0xff80000045457808 */ /* 0x001fc80000800000 */
[----:B------:R-:W-:-:S03]  /*2e20*/  FMNMX.FTZ R31, R69, R0, !PT ;  /* 0x00000000451f7209 */ /* 0x000fc60007810000 */
[----:B------:R-:W0:Y:S01]  /*2e30*/  MUFU.TANH R66, R66 ;  /* 0x0000004200427308 */ /* 0x000e220000002400 */
[----:B--2---:R-:W-:Y:S01]  /*2e40*/  FSEL R62, R62, -INF , P6 ;  /* 0xff8000003e3e7808 */ /* 0x004fe20003000000 */
[----:B------:R-:W2:Y:S06]  /*2e50*/  SHFL.BFLY PT, R0, R31, 0x2, 0x1f ;  /* 0x0c401f001f007f89 */ /* 0x000eac00000e0000 */
[----:B------:R-:W4:Y:S01]  /*2e60*/  MUFU.TANH R67, R67 ;  /* 0x0000004300437308 */ /* 0x000f220000002400 */
[----:B---3--:R-:W-:-:S07]  /*2e70*/  FSEL R63, R63, -INF , P5 ;  /* 0xff8000003f3f7808 */ /* 0x008fce0002800000 */
[----:B------:R-:W3:Y:S01]  /*2e80*/  MUFU.TANH R70, R70 ;  /* 0x0000004600467308 */ /* 0x000ee20000002400 */
[----:B0-----:R-:W-:-:S07]  /*2e90*/  FSEL R66, R66, -INF , P4 ;  /* 0xff80000042427808 */ /* 0x001fce0002000000 */
[----:B------:R-:W0:Y:S01]  /*2ea0*/  MUFU.TANH R71, R71 ;  /* 0x0000004700477308 */ /* 0x000e220000002400 */
[----:B----4-:R-:W-:Y:S02]  /*2eb0*/  FSEL R67, R67, -INF , P3 ;  /* 0xff80000043437808 */ /* 0x010fe40001800000 */
[----:B--2---:R-:W-:-:S05]  /*2ec0*/  FMNMX.FTZ R33, R31, R0, !PT ;  /* 0x000000001f217209 */ /* 0x004fca0007810000 */
[----:B------:R-:W2:Y:S01]  /*2ed0*/  SHFL.BFLY PT, R0, R33, 0x1, 0x1f ;  /* 0x0c201f0021007f89 */ /* 0x000ea200000e0000 */
[----:B---3--:R-:W-:Y:S02]  /*2ee0*/  FSEL R70, R70, -INF , P2 ;  /* 0xff80000046467808 */ /* 0x008fe40001000000 */
[----:B0-----:R-:W-:Y:S02]  /*2ef0*/  FSEL R71, R71, -INF , P1 ;  /* 0xff80000047477808 */ /* 0x001fe40000800000 */
[----:B--2---:R-:W-:-:S04]  /*2f00*/  FMNMX.FTZ R0, R33, R0, !PT ;  /* 0x0000000021007209 */ /* 0x004fc80007810000 */
        /* <DEDUP_REMOVED lines=11> */
[--C-:B------:R-:W-:Y:S01]  /*2fc0*/  FFMA.FTZ R31, R34, UR10, -R43.reuse ;  /* 0x0000000a221f7c23 */ /* 0x100fe2000801082b */
[----:B------:R-:W-:Y:S01]  /*2fd0*/  MUFU.EX2 R152, R152 ;  /* 0x0000009800987308 */ /* 0x000fe20000000800 */
        /* <DEDUP_REMOVED lines=12> */
[----:B------:R-:W-:Y:S01]  /*30a0*/  IMAD.U32 R40, RZ, RZ, UR22 ;  /* 0x00000016ff287e24 */ /* 0x000fe2000f8e00ff */
        /* <DEDUP_REMOVED lines=17> */
[----:B------:R-:W-:Y:S01]  /*31c0*/  FFMA.FTZ R43, R69, UR10, -R43 ;  /* 0x0000000a452b7c23 */ /* 0x000fe2000801082b */
[----:B------:R-:W-:Y:S02]  /*31d0*/  MUFU.EX2 R156, R156 ;  /* 0x0000009c009c7308 */ /* 0x000fe40000000800 */
[----:B------:R-:W-:-:S04]  /*31e0*/  FMNMX.FTZ R3, R25, R32, !PT ;  /* 0x0000002019037209 */ /* 0x000fc80007810000 */
[----:B------:R-:W-:Y:S02]  /*31f0*/  FMNMX.FTZ R32, R26, R3, !PT ;  /* 0x000000031a207209 */ /* 0x000fe40007810000 */
        /* <DEDUP_REMOVED lines=15> */
[----:B------:R-:W-:Y:S03]  /*32f0*/  MUFU.EX2 R44, R44 ;  /* 0x0000002c002c7308 */ /* 0x000fe60000000800 */
[----:B------:R-:W0:Y:S05]  /*3300*/  SHFL.BFLY PT, R3, R32, 0x2, 0x1f ;  /* 0x0c401f0020037f89 */ /* 0x000e2a00000e0000 */
[----:B------:R-:W2:Y:S08]  /*3310*/  MUFU.EX2 R45, R45 ;  /* 0x0000002d002d7308 */ /* 0x000eb00000000800 */
[----:B------:R-:W-:Y:S08]  /*3320*/  MUFU.EX2 R48, R48 ;  /* 0x0000003000307308 */ /* 0x000ff00000000800 */
[----:B------:R-:W3:Y:S01]  /*3330*/  MUFU.EX2 R49, R49 ;  /* 0x0000003100317308 */ /* 0x000ee20000000800 */
[----:B--2---:R-:W-:-:S02]  /*3340*/  F2FP.BF16.F32.PACK_AB R162, R45, R44 ;  /* 0x0000002c2da2723e */ /* 0x004fc400000010ff */
[----:B0-----:R-:W-:-:S05]  /*3350*/  FMNMX.FTZ R34, R32, R3, !PT ;  /* 0x0000000320227209 */ /* 0x001fca0007810000 */
[----:B------:R-:W0:Y:S01]  /*3360*/  SHFL.BFLY PT, R3, R34, 0x1, 0x1f ;  /* 0x0c201f0022037f89 */ /* 0x000e2200000e0000 */
[----:B------:R-:W-:Y:S08]  /*3370*/  MUFU.EX2 R52, R52 ;  /* 0x0000003400347308 */ /* 0x000ff00000000800 */
[----:B------:R-:W2:Y:S01]  /*3380*/  MUFU.EX2 R53, R53 ;  /* 0x0000003500357308 */ /* 0x000ea20000000800 */
[----:B---3--:R-:W-:-:S07]  /*3390*/  F2FP.BF16.F32.PACK_AB R164, R49, R48 ;  /* 0x0000003031a4723e */ /* 0x008fce00000010ff */
[----:B------:R-:W-:Y:S01]  /*33a0*/  MUFU.EX2 R56, R56 ;  /* 0x0000003800387308 */ /* 0x000fe20000000800 */
[----:B0-----:R-:W-:-:S07]  /*33b0*/  FMNMX.FTZ R3, R34, R3, !PT ;  /* 0x0000000322037209 */ /* 0x001fce0007810000 */
[----:B------:R-:W-:Y:S01]  /*33c0*/  MUFU.EX2 R57, R57 ;  /* 0x0000003900397308 */ /* 0x000fe20000000800 */
[----:B--2---:R-:W-:Y:S02]  /*33d0*/  F2FP.BF16.F32.PACK_AB R166, R53, R52 ;  /* 0x0000003435a6723e */ /* 0x004fe400000010ff */
[C---:B------:R-:W-:Y:S01]  /*33e0*/  FSETP.NEU.FTZ.AND P1, PT, R3.reuse, -INF , PT ;  /* 0xff8000000300780b */ /* 0x040fe20003f3d000 */
[----:B------:R-:W-:-:S04]  /*33f0*/  FMUL.FTZ R32, R3, UR10 ;  /* 0x0000000a03207c20 */ /* 0x000fc80008410000 */
[----:B------:R-:W-:Y:S01]  /*3400*/  MUFU.EX2 R60, R60 ;  /* 0x0000003c003c7308 */ /* 0x000fe20000000800 */
[----:B------:R-:W-:Y:S02]  /*3410*/  FSEL R32, R32, RZ, P1 ;  /* 0x000000ff20207208 */ /* 0x000fe40000800000 */
[----:B------:R-:W-:Y:S02]  /*3420*/  ISETP.NE.AND P1, PT, R73, RZ, PT ;  /* 0x000000ff4900720c */ /* 0x000fe40003f25270 */
[----:B------:R-:W0:Y:S01]  /*3430*/  S2R R73, SR_TID.X ;  /* 0x0000000000497919 */ /* 0x000e220000002100 */
        /* <DEDUP_REMOVED lines=12> */
[----:B------:R2:W3:Y:S01]  /*3500*/  MUFU.EX2 R34, R5 ;  /* 0x0000000500227308 */ /* 0x0004e20000000800 */
[--C-:B------:R-:W-:Y:S01]  /*3510*/  FFMA.FTZ R24, R24, UR10, -R32.reuse ;  /* 0x0000000a18187c23 */ /* 0x100fe20008010820 */
[--C-:B------:R-:W-:Y:S01]  /*3520*/  FFMA.FTZ R25, R25, UR10, -R32.reuse ;  /* 0x0000000a19197c23 */ /* 0x100fe20008010820 */
[--C-:B------:R-:W-:Y:S01]  /*3530*/  FFMA.FTZ R26, R26, UR10, -R32.reuse ;  /* 0x0000000a1a1a7c23 */ /* 0x100fe20008010820 */
[--C-:B------:R-:W-:Y:S01]  /*3540*/  FFMA.FTZ R27, R27, UR10, -R32.reuse ;  /* 0x0000000a1b1b7c23 */ /* 0x100fe20008010820 */
[--C-:B------:R-:W-:Y:S01]  /*3550*/  FFMA.FTZ R28, R28, UR10, -R32.reuse ;  /* 0x0000000a1c1c7c23 */ /* 0x100fe20008010820 */
[--C-:B------:R-:W-:Y:S01]  /*3560*/  FFMA.FTZ R29, R29, UR10, -R32.reuse ;  /* 0x0000000a1d1d7c23 */ /* 0x100fe20008010820 */
[--C-:B------:R-:W-:Y:S01]  /*3570*/  FFMA.FTZ R30, R30, UR10, -R32.reuse ;  /* 0x0000000a1e1e7c23 */ /* 0x100fe20008010820 */
[----:B------:R-:W-:Y:S01]  /*3580*/  MUFU.EX2 R9, R9 ;  /* 0x0000000900097308 */ /* 0x000fe20000000800 */
[----:B--2---:R-:W-:Y:S01]  /*3590*/  FADD.FTZ R5, R152, R31 ;  /* 0x0000001f98057221 */ /* 0x004fe20000010000 */
[--C-:B------:R-:W-:Y:S01]  /*35a0*/  FFMA.FTZ R62, R62, UR10, -R32.reuse ;  /* 0x0000000a3e3e7c23 */ /* 0x100fe20008010820 */
[--C-:B------:R-:W-:Y:S01]  /*35b0*/  FFMA.FTZ R63, R63, UR10, -R32.reuse ;  /* 0x0000000a3f3f7c23 */ /* 0x100fe20008010820 */
[----:B------:R-:W-:Y:S01]  /*35c0*/  F2FP.BF16.F32.PACK_AB R152, R31, R152 ;  /* 0x000000981f98723e */ /* 0x000fe200000010ff */
[----:B------:R-:W-:Y:S01]  /*35d0*/  FADD.FTZ R4, R154, R5 ;  /* 0x000000059a047221 */ /* 0x000fe20000010000 */
[--C-:B------:R-:W-:Y:S01]  /*35e0*/  FFMA.FTZ R66, R66, UR10, -R32.reuse ;  /* 0x0000000a42427c23 */ /* 0x100fe20008010820 */
[----:B------:R-:W-:Y:S01]  /*35f0*/  FFMA.FTZ R67, R67, UR10, -R32 ;  /* 0x0000000a43437c23 */ /* 0x000fe20008010820 */
[----:B------:R-:W2:Y:S01]  /*3600*/  MUFU.EX2 R10, R10 ;  /* 0x0000000a000a7308 */ /* 0x000ea20000000800 */
[----:B------:R-:W-:Y:S01]  /*3610*/  FADD.FTZ R5, R33, R4 ;  /* 0x0000000421057221 */ /* 0x000fe20000010000 */
[----:B---3--:R-:W-:Y:S01]  /*3620*/  FADD.FTZ R4, R153, R34 ;  /* 0x0000002299047221 */ /* 0x008fe20000010000 */
[----:B0-----:R-:W-:Y:S01]  /*3630*/  SHF.R.U32.HI R73, RZ, 0x7, R73 ;  /* 0x00000007ff497819 */ /* 0x001fe20000011649 */
[--C-:B------:R-:W-:Y:S01]  /*3640*/  FFMA.FTZ R70, R70, UR10, -R32.reuse ;  /* 0x0000000a46467c23 */ /* 0x100fe20008010820 */
[----:B------:R-:W-:Y:S01]  /*3650*/  FFMA.FTZ R32, R71, UR10, -R32 ;  /* 0x0000000a47207c23 */ /* 0x000fe20008010820 */
[----:B------:R-:W-:-:S02]  /*3660*/  F2FP.BF16.F32.PACK_AB R154, R33, R154 ;  /* 0x0000009a219a723e */ /* 0x000fc400000010ff */
[----:B------:R-:W0:Y:S01]  /*3670*/  MUFU.EX2 R11, R11 ;  /* 0x0000000b000b7308 */ /* 0x000e220000000800 */
[----:B------:R-:W-:Y:S02]  /*3680*/  F2FP.BF16.F32.PACK_AB R168, R57, R56 ;  /* 0x0000003839a8723e */ /* 0x000fe400000010ff */
[----:B------:R-:W-:-:S05]  /*3690*/  F2FP.BF16.F32.PACK_AB R153, R34, R153 ;  /* 0x000000992299723e */ /* 0x000fca00000010ff */
[----:B------:R3:W4:Y:S01]  /*36a0*/  MUFU.EX2 R36, R12 ;  /* 0x0000000c00247308 */ /* 0x0007220000000800 */
[----:B--2---:R-:W-:-:S07]  /*36b0*/  F2FP.BF16.F32.PACK_AB R155, R10, R9 ;  /* 0x000000090a9b723e */ /* 0x004fce00000010ff */
[----:B------:R-:W2:Y:S01]  /*36c0*/  MUFU.EX2 R13, R13 ;  /* 0x0000000d000d7308 */ /* 0x000ea20000000800 */
[----:B---3--:R-:W-:Y:S01]  /*36d0*/  FADD.FTZ R12, R156, R5 ;  /* 0x000000059c0c7221 */ /* 0x008fe20000010000 */
[----:B------:R-:W-:Y:S01]  /*36e0*/  FADD.FTZ R5, R9, R4 ;  /* 0x0000000409057221 */ /* 0x000fe20000010000 */
[C---:B------:R-:W-:Y:S02]  /*36f0*/  F2FP.BF16.F32.PACK_AB R156, R35.reuse, R156 ;  /* 0x0000009c239c723e */ /* 0x040fe400000010ff */
[----:B------:R-:W-:Y:S01]  /*3700*/  FADD.FTZ R39, R35, R12 ;  /* 0x0000000c23277221 */ /* 0x000fe20000010000 */
[----:B------:R-:W-:Y:S01]  /*3710*/  FADD.FTZ R38, R10, R5 ;  /* 0x000000050a267221 */ /* 0x000fe20000010000 */
[----:B------:R-:W-:Y:S01]  /*3720*/  IADD3 R12, -R73, 0xb, RZ ;  /* 0x0000000b490c7810 */ /* 0x000fe20007ffe1ff */
[----:B------:R-:W3:Y:S01]  /*3730*/  MUFU.EX2 R14, R14 ;  /* 0x0000000e000e7308 */ /* 0x000ee20000000800 */
[----:B------:R-:W-:Y:S01]  /*3740*/  FADD.FTZ R4, R158, R39 ;  /* 0x000000279e047221 */ /* 0x000fe20000010000 */
[----:B0-----:R-:W-:Y:S01]  /*3750*/  FADD.FTZ R5, R11, R38 ;  /* 0x000000260b057221 */ /* 0x001fe20000010000 */
[----:B------:R-:W-:-:S02]  /*3760*/  F2FP.BF16.F32.PACK_AB R158, R37, R158 ;  /* 0x0000009e259e723e */ /* 0x000fc400000010ff */
[----:B------:R-:W-:Y:S01]  /*3770*/  FADD.FTZ R39, R37, R4 ;  /* 0x0000000425277221 */ /* 0x000fe20000010000 */
[----:B------:R-:W-:Y:S02]  /*3780*/  @!P1 VIADD R4, R40, 0x22840 ;  /* 0x0002284028049836 */ /* 0x000fe40000000000 */
[----:B----4-:R-:W-:Y:S01]  /*3790*/  FADD.FTZ R38, R36, R5 ;  /* 0x0000000524267221 */ /* 0x010fe20000010000 */
[----:B------:R-:W0:Y:S01]  /*37a0*/  MUFU.EX2 R15, R15 ;  /* 0x0000000f000f7308 */ /* 0x000e220000000800 */
[----:B------:R-:W-:Y:S01]  /*37b0*/  FADD.FTZ R40, R160, R39 ;  /* 0x00000027a0287221 */ /* 0x000fe20000010000 */
[----:B------:R-:W-:Y:S01]  /*37c0*/  F2FP.BF16.F32.PACK_AB R160, R41, R160 ;  /* 0x000000a029a0723e */ /* 0x000fe200000010ff */
[----:B--2---:R-:W-:Y:S01]  /*37d0*/  FADD.FTZ R5, R13, R38 ;  /* 0x000000260d057221 */ /* 0x004fe20000010000 */
[----:B------:R-:W-:Y:S01]  /*37e0*/  @!P1 PRMT R4, RZ, 0x654, R4 ;  /* 0x00000654ff049816 */ /* 0x000fe20000000004 */
[----:B------:R-:W-:Y:S01]  /*37f0*/  FADD.FTZ R39, R41, R40 ;  /* 0x0000002829277221 */ /* 0x000fe20000010000 */
[----:B------:R2:W-:Y:S06]  /*3800*/  BAR.ARV R12, 0x100 ;  /* 0x0004000c0000751d */ /* 0x0005ec0000002000 */
[----:B------:R-:W4:Y:S01]  /*3810*/  MUFU.EX2 R20, R20 ;  /* 0x0000001400147308 */ /* 0x000f220000000800 */
[----:B------:R-:W-:Y:S01]  /*3820*/  FADD.FTZ R40, R44, R39 ;  /* 0x000000272c287221 */ /* 0x000fe20000010000 */
[----:B---3--:R-:W-:Y:S01]  /*3830*/  FADD.FTZ R38, R14, R5 ;  /* 0x000000050e267221 */ /* 0x008fe20000010000 */
[----:B------:R4:W-:Y:S01]  /*3840*/  @!P1 SYNCS.ARRIVE.TRANS64.RED.A1T0 RZ, [R4+URZ], RZ ;  /* 0x000000ff04ff99a7 */ /* 0x0009e2000810043f */
[----:B------:R-:W-:Y:S01]  /*3850*/  F2FP.BF16.F32.PACK_AB R157, R36, R11 ;  /* 0x0000000b249d723e */ /* 0x000fe200000010ff */
[----:B------:R-:W-:Y:S01]  /*3860*/  FADD.FTZ R39, R45, R40 ;  /* 0x000000282d277221 */ /* 0x000fe20000010000 */
[----:B0-----:R-:W-:Y:S01]  /*3870*/  FADD.FTZ R5, R15, R38 ;  /* 0x000000260f057221 */ /* 0x001fe20000010000 */
[----:B------:R-:W-:Y:S01]  /*3880*/  F2FP.BF16.F32.PACK_AB R159, R14, R13 ;  /* 0x0000000d0e9f723e */ /* 0x000fe200000010ff */
[----:B------:R-:W0:Y:S01]  /*3890*/  MUFU.EX2 R21, R21 ;  /* 0x0000001500157308 */ /* 0x000e220000000800 */
[----:B------:R-:W-:-:S04]  /*38a0*/  FADD.FTZ R38, R48, R39 ;  /* 0x0000002730267221 */ /* 0x000fc80000010000 */
[----:B------:R-:W-:-:S03]  /*38b0*/  FADD.FTZ R39, R49, R38 ;  /* 0x0000002631277221 */ /* 0x000fc60000010000 */
[----:B------:R-:W3:Y:S01]  /*38c0*/  MUFU.EX2 R24, R24 ;  /* 0x0000001800187308 */ /* 0x000ee20000000800 */
[----:B----4-:R-:W-:Y:S01]  /*38d0*/  FADD.FTZ R4, R20, R5 ;  /* 0x0000000514047221 */ /* 0x010fe20000010000 */
[----:B------:R-:W-:Y:S01]  /*38e0*/  FADD.FTZ R38, R52, R39 ;  /* 0x0000002734267221 */ /* 0x000fe20000010000 */
[----:B------:R-:W-:-:S03]  /*38f0*/  F2FP.BF16.F32.PACK_AB R161, R20, R15 ;  /* 0x0000000f14a1723e */ /* 0x000fc600000010ff */
[----:B------:R-:W-:Y:S02]  /*3900*/  FADD.FTZ R39, R53, R38 ;  /* 0x0000002635277221 */ /* 0x000fe40000010000 */
[----:B------:R-:W4:Y:S01]  /*3910*/  MUFU.EX2 R25, R25 ;  /* 0x0000001900197308 */ /* 0x000f220000000800 */
[----:B0-----:R-:W-:Y:S01]  /*3920*/  FADD.FTZ R5, R21, R4 ;  /* 0x0000000415057221 */ /* 0x001fe20000010000 */
[----:B------:R-:W-:-:S04]  /*3930*/  FADD.FTZ R38, R56, R39 ;  /* 0x0000002738267221 */ /* 0x000fc80000010000 */
[----:B------:R-:W-:Y:S02]  /*3940*/  FADD.FTZ R31, R57, R38 ;  /* 0x00000026391f7221 */ /* 0x000fe40000010000 */
[----:B------:R-:W0:Y:S01]  /*3950*/  MUFU.EX2 R26, R26 ;  /* 0x0000001a001a7308 */ /* 0x000e220000000800 */
[----:B---3--:R-:W-:Y:S01]  /*3960*/  FADD.FTZ R4, R24, R5 ;  /* 0x0000000518047221 */ /* 0x008fe20000010000 */
[----:B------:R-:W-:Y:S01]  /*3970*/  FADD.FTZ R38, R60, R31 ;  /* 0x0000001f3c267221 */ /* 0x000fe20000010000 */
[----:B------:R-:W-:-:S05]  /*3980*/  F2FP.BF16.F32.PACK_AB R163, R24, R21 ;  /* 0x0000001518a3723e */ /* 0x000fca00000010ff */
[----:B------:R-:W3:Y:S01]  /*3990*/  MUFU.EX2 R27, R27 ;  /* 0x0000001b001b7308 */ /* 0x000ee20000000800 */
[----:B----4-:R-:W-:-:S07]  /*39a0*/  FADD.FTZ R5, R25, R4 ;  /* 0x0000000419057221 */ /* 0x010fce0000010000 */
[----:B------:R-:W4:Y:S01]  /*39b0*/  MUFU.EX2 R28, R28 ;  /* 0x0000001c001c7308 */ /* 0x000f220000000800 */
[C---:B0-----:R-:W-:Y:S01]  /*39c0*/  FADD.FTZ R4, R26.reuse, R5 ;  /* 0x000000051a047221 */ /* 0x041fe20000010000 */
[----:B------:R-:W-:-:S06]  /*39d0*/  F2FP.BF16.F32.PACK_AB R165, R26, R25 ;  /* 0x000000191aa5723e */ /* 0x000fcc00000010ff */
[----:B------:R-:W0:Y:S01]  /*39e0*/  MUFU.EX2 R61, R61 ;  /* 0x0000003d003d7308 */ /* 0x000e220000000800 */
[----:B---3--:R-:W-:-:S07]  /*39f0*/  FADD.FTZ R5, R27, R4 ;  /* 0x000000041b057221 */ /* 0x008fce0000010000 */
[----:B------:R-:W3:Y:S01]  /*3a00*/  MUFU.EX2 R29, R29 ;  /* 0x0000001d001d7308 */ /* 0x000ee20000000800 */
[C---:B----4-:R-:W-:Y:S01]  /*3a10*/  FADD.FTZ R4, R28.reuse, R5 ;  /* 0x000000051c047221 */ /* 0x050fe20000010000 */
[----:B------:R-:W-:-:S06]  /*3a20*/  F2FP.BF16.F32.PACK_AB R167, R28, R27 ;  /* 0x0000001b1ca7723e */ /* 0x000fcc00000010ff */
[----:B------:R-:W4:Y:S01]  /*3a30*/  MUFU.EX2 R64, R64 ;  /* 0x0000004000407308 */ /* 0x000f220000000800 */
[C---:B0-----:R-:W-:Y:S01]  /*3a40*/  FADD.FTZ R31, R61.reuse, R38 ;  /* 0x000000263d1f7221 */ /* 0x041fe20000010000 */
[----:B------:R-:W-:-:S06]  /*3a50*/  F2FP.BF16.F32.PACK_AB R170, R61, R60 ;  /* 0x0000003c3daa723e */ /* 0x000fcc00000010ff */
[----:B------:R-:W0:Y:S01]  /*3a60*/  MUFU.EX2 R30, R30 ;  /* 0x0000001e001e7308 */ /* 0x000e220000000800 */
[----:B---3--:R-:W-:-:S07]  /*3a70*/  FADD.FTZ R5, R29, R4 ;  /* 0x000000041d057221 */ /* 0x008fce0000010000 */
[----:B------:R-:W3:Y:S01]  /*3a80*/  MUFU.EX2 R65, R65 ;  /* 0x0000004100417308 */ /* 0x000ee20000000800 */
[----:B----4-:R-:W-:-:S07]  /*3a90*/  FADD.FTZ R4, R64, R31 ;  /* 0x0000001f40047221 */ /* 0x010fce0000010000 */
[----:B------:R-:W4:Y:S01]  /*3aa0*/  MUFU.EX2 R62, R62 ;  /* 0x0000003e003e7308 */ /* 0x000f220000000800 */
[C---:B0-----:R-:W-:Y:S01]  /*3ab0*/  FADD.FTZ R5, R30.reuse, R5 ;  /* 0x000000051e057221 */ /* 0x041fe20000010000 */
[----:B------:R-:W-:-:S06]  /*3ac0*/  F2FP.BF16.F32.PACK_AB R169, R30, R29 ;  /* 0x0000001d1ea9723e */ /* 0x000fcc00000010ff */
[----:B------:R-:W0:Y:S01]  /*3ad0*/  MUFU.EX2 R63, R63 ;  /* 0x0000003f003f7308 */ /* 0x000e220000000800 */
[C---:B---3--:R-:W-:Y:S01]  /*3ae0*/  FADD.FTZ R31, R65.reuse, R4 ;  /* 0x00000004411f7221 */ /* 0x048fe20000010000 */
[----:B------:R-:W-:-:S06]  /*3af0*/  F2FP.BF16.F32.PACK_AB R172, R65, R64 ;  /* 0x0000004041ac723e */ /* 0x000fcc00000010ff */
        /* <DEDUP_REMOVED lines=11> */
[----:B0-----:R-:W-:-:S07]  /*3bb0*/  FADD.FTZ R10, R70, R5 ;  /* 0x00000005460a7221 */ /* 0x001fce0000010000 */
[----:B------:R-:W0:Y:S01]  /*3bc0*/  MUFU.EX2 R43, R43 ;  /* 0x0000002b002b7308 */ /* 0x000e220000000800 */
[----:B---3--:R-:W-:Y:S01]  /*3bd0*/  FADD.FTZ R38, R68, R31 ;  /* 0x0000001f44267221 */ /* 0x008fe20000010000 */
[C---:B----4-:R-:W-:Y:S01]  /*3be0*/  FADD.FTZ R5, R175.reuse, R10 ;  /* 0x0000000aaf057221 */ /* 0x050fe20000010000 */
[----:B------:R-:W-:Y:S02]  /*3bf0*/  F2FP.BF16.F32.PACK_AB R175, R175, R70 ;  /* 0x00000046afaf723e */ /* 0x000fe400000010ff */
[C---:B0-----:R-:W-:Y:S01]  /*3c00*/  FADD.FTZ R4, R43.reuse, R38 ;  /* 0x000000262b047221 */ /* 0x041fe20000010000 */
[----:B------:R-:W-:Y:S01]  /*3c10*/  F2FP.BF16.F32.PACK_AB R174, R43, R68 ;  /* 0x000000442bae723e */ /* 0x000fe200000010ff */
[----:B--2---:R-:W-:Y:S06]  /*3c20*/  @!P0 BRA `(.L_x_368) ;  /* 0x0000000000048947 */ /* 0x004fec0003800000 */
[----:B------:R-:W-:Y:S01]  /*3c30*/  BPT.TRAP 0x1 ;  /* 0x000000040000795c */ /* 0x000fe20000300000 */
.L_x_368:
[----:B------:R0:W2:Y:S01]  /*3c40*/  SYNCS.PHASECHK.TRANS64.TRYWAIT P2, [UR22+0x22850], R8 ;  /* 0x02285008ff0075a7 */ /* 0x0000a20008040156 */
[----:B------:R-:W-:Y:S05]  /*3c50*/  @!P0 BRA `(.L_x_369) ;  /* 0x0000000000048947 */ /* 0x000fea0003800000 */
[----:B------:R-:W-:Y:S01]  /*3c60*/  BPT.TRAP 0x1 ;  /* 0x000000040000795c */ /* 0x000fe20000300000 */
.L_x_369:
[----:B--2---:R-:W-:Y:S05]  /*3c70*/  @P2 BRA `(.L_x_370) ;  /* 0x0000000000082947 */ /* 0x004fea0003800000 */
[----:B------:R-:W2:Y:S02]  /*3c80*/  SYNCS.PHASECHK.TRANS64.TRYWAIT P2, [UR22+0x22850], R8 ;  /* 0x02285008ff0075a7 */ /* 0x000ea40008040156 */
[----:B--2---:R-:W-:Y:S05]  /*3c90*/  @!P2 BRA `(.L_x_371) ;  /* 0x000000dc007ca947 */ /* 0x004fea0003800000 */
.L_x_370:
[----:B------:R-:W-:Y:S01]  /*3ca0*/  R2UR UR6, R6 ;  /* 0x00000000060672ca */ /* 0x000fe200000e0000 */
[----:B------:R3:W-:Y:S06]  /*3cb0*/  BAR.SYNC.DEFER_BLOCKING R7, 0x100 ;  /* 0x000400070000751d */ /* 0x0007ec0000010000 */
[----:B------:R-:W-:Y:S01]  /*3cc0*/  UMOV UR7, 0x40000040 ;  /* 0x4000004000077882 */ /* 0x000fe20000000000 */
[----:B------:R-:W-:-:S05]  /*3cd0*/  VOTEU.ALL UP0, P1 ;  /* 0x00000000003f7886 */ /* 0x000fca0000800000 */
[----:B------:R-:W-:Y:S02]  /*3ce0*/  UIADD3 UR6, UR6, 0x400, URZ ;  /* 0x0000040006067890 */ /* 0x000fe4000fffe03f */
[----:B------:R-:W-:Y:S02]  /*3cf0*/  @!UP0 UIADD3 UR22, UR22, 0x22860, URZ ;  /* 0x0002286016168890 */ /* 0x000fe4000fffe03f */
[----:B------:R-:W-:Y:S02]  /*3d00*/  USHF.R.U32.HI UR6, URZ, 0x4, UR6 ;  /* 0x000000043f067899 */ /* 0x000fe40008011606 */
[----:B------:R-:W-:Y:S02]  /*3d10*/  @!UP0 UPRMT UR22, URZ, 0x654, UR22 ;  /* 0x000006543f168896 */ /* 0x000fe40008000016 */
[----:B------:R-:W-:-:S04]  /*3d20*/  ULOP3.LUT UR6, UR6, 0x3fff, URZ, 0xc0, !UPT ;  /* 0x00003fff06067892 */ /* 0x000fc8000f8ec03f */
[----:B------:R-:W-:Y:S01]  /*3d30*/  ULOP3.LUT UR21, UR6, 0x3000000, URZ, 0xfc, !UPT ;  /* 0x0300000006157892 */ /* 0x000fe2000f8efc3f */
[----:B------:R-:W-:-:S03]  /*3d40*/  WARPGROUP.ARRIVE ;  /* 0x00000000000079c5 */ /* 0x000fc60000000000 */
[----:B------:R-:W-:-:S07]  /*3d50*/  UIMAD UR11, UR37, 0xc00, UR21 ;  /* 0x00000c00250b78a4 */ /* 0x000fce000f8e0215 */
[----:B------:R-:W-:Y:S02]  /*3d60*/  UMOV UR6, UR11 ;  /* 0x0000000b00067c82 */ /* 0x000fe40008000000 */
[----:B------:R-:W-:Y:S01]  /*3d70*/  HGMMA.64x256x16.F32.BF16 R24, R152, gdesc[UR4].tnspB, RZ, !UPT, gsb0 ;  /* 0x43e0000498187df0 */ /* 0x000fe2000c0018ff */
        /* <DEDUP_REMOVED lines=29> */
[----:B------:R-:W-:Y:S03]  /*3f50*/  HGMMA.64x256x16.F32.BF16 R24, R172, gdesc[UR4].tnspB, R24, gsb0 ;  /* 0x43e00004ac187df0 */ /* 0x000fe60008001818 */
[----:B------:R-:W-:Y:S02]  /*3f60*/  WARPGROUP.DEPBAR.LE gsb0, 0x0 ;  /* 0x00008000000079c5 */ /* 0x000fe40000010000 */
[----:B------:R-:W-:Y:S01]  /*3f70*/  @!P1 SYNCS.ARRIVE.TRANS64.RED.A1T0 RZ, [UR22], RZ ;  /* 0x000000ffffff99a7 */ /* 0x000fe20008100416 */
[----:B------:R-:W-:-:S04]  /*3f80*/  UIADD3 UR22, UR50, -0x2, URZ ;  /* 0xfffffffe32167890 */ /* 0x000fc8000fffe03f */
[----:B------:R-:W-:-:S06]  /*3f90*/  UISETP.GE.AND UP0, UPT, UR22, UR38, UPT ;  /* 0x000000261600728c */ /* 0x000fcc000bf06270 */
[----:B------:R-:W-:-:S13]  /*3fa0*/  PLOP3.LUT P2, PT, PT, PT, UP0, 0x80, 0x0 ;  /* 0x000000000000781c */ /* 0x000fda0003f4f008 */
[----:B---3--:R-:W-:Y:S05]  /*3fb0*/  @!P2 BRA `(.L_x_372) ;  /* 0x0000002000d8a947 */ /* 0x008fea0003800000 */
[----:B------:R-:W-:Y:S01]  /*3fc0*/  IMAD.MOV.U32 R7, RZ, RZ, R3 ;  /* 0x000000ffff077224 */ /* 0x000fe200078e0003 */
[----:B------:R-:W-:Y:S01]  /*3fd0*/  ULDC UR24, c[0x0][0x9d8] ;  /* 0x0002760000187ab9 */ /* 0x000fe20000000800 */
[----:B012---:R-:W-:Y:S01]  /*3fe0*/  IMAD.MOV.U32 R8, RZ, RZ, R0 ;  /* 0x000000ffff087224 */ /* 0x007fe200078e0000 */
[----:B------:R-:W-:-:S06]  /*3ff0*/  ULDC UR23, c[0x0][0x988] ;  /* 0x0002620000177ab9 */ /* 0x000fcc0000000800 */
.L_x_381:
[----:B------:R-:W-:Y:S01]  /*4000*/  UIADD3 UR37, UR37, 0x1, URZ ;  /* 0x0000000125257890 */ /* 0x000fe2000fffe03f */
[----:B------:R-:W-:Y:S01]  /*4010*/  UMOV UR6, UR22 ;  /* 0x0000001600067c82 */ /* 0x000fe20008000000 */
[----:B------:R-:W-:Y:S02]  /*4020*/  UIADD3 UR22, UR22, -0x1, URZ ;  /* 0xffffffff16167890 */ /* 0x000fe4000fffe03f */
[----:B------:R-:W-:-:S04]  /*4030*/  UISETP.NE.AND UP0, UPT, UR37, 0x2, UPT ;  /* 0x000000022500788c */ /* 0x000fc8000bf05270 */
[----:B------:R-:W-:Y:S02]  /*4040*/  USEL UR7, URZ, 0x1, UP0 ;  /* 0x000000013f077887 */ /* 0x000fe40008000000 */
[----:B------:R-:W-:Y:S02]  /*4050*/  USEL UR37, UR37, URZ, UP0 ;  /* 0x0000003f25257287 */ /* 0x000fe40008000000 */
[----:B------:R-:W-:Y:S02]  /*4060*/  ULOP3.LUT UR47, UR47, UR7, URZ, 0x3c, !UPT ;  /* 0x000000072f2f7292 */ /* 0x000fe4000f8e3c3f */
[----:B------:R-:W-:Y:S01]  /*4070*/  UISETP.GT.AND UP0, UPT, UR6, UR38, UPT ;  /* 0x000000260600728c */ /* 0x000fe2000bf04270 */
[----:B---3--:R-:W-:Y:S10]  /*4080*/  @!P0 BRA `(.L_x_373) ;  /* 0x0000000000048947 */ /* 0x008ff40003800000 */
[----:B------:R-:W-:Y:S01]  /*4090*/  BPT.TRAP 0x1 ;  /* 0x000000040000795c */ /* 0x000fe20000300000 */
.L_x_373:
[----:B------:R-:W0:Y:S01]  /*40a0*/  S2UR UR7, SR_CgaCtaId ;  /* 0x00000000000779c3 */ /* 0x000e220000008800 */
[----:B------:R-:W-:Y:S01]  /*40b0*/  UMOV UR6, 0x400 ;  /* 0x0000040000067882 */ /* 0x000fe20000000000 */
[----:B------:R-:W-:-:S05]  /*40c0*/  IMAD.U32 R6, RZ, RZ, UR47 ;  /* 0x0000002fff067e24 */ /* 0x000fca000f8e00ff */
[----:B------:R-:W-:Y:S01]  /*40d0*/  SHF.L.U32 R6, R6, 0x1f, RZ ;  /* 0x0000001f06067819 */ /* 0x000fe200000006ff */
[----:B0-----:R-:W-:-:S04]  /*40e0*/  ULEA UR6, UR7, UR6, 0x18 ;  /* 0x0000000607067291 */ /* 0x001fc8000f8ec03f */
[----:B------:R-:W-:-:S09]  /*40f0*/  ULEA UR25, UR37, UR6, 0x3 ;  /* 0x0000000625197291 */ /* 0x000fd2000f8e183f */
[----:B------:R0:W1:Y:S01]  /*4100*/  SYNCS.PHASECHK.TRANS64.TRYWAIT P2, [UR25+0x22830], R6 ;  /* 0x02283006ff0075a7 */ /* 0x0000620008040159 */
[----:B------:R-:W-:Y:S05]  /*4110*/  @!P0 BRA `(.L_x_374) ;  /* 0x0000000000048947 */ /* 0x000fea0003800000 */
[----:B------:R-:W-:Y:S01]  /*4120*/  BPT.TRAP 0x1 ;  /* 0x000000040000795c */ /* 0x000fe20000300000 */
.L_x_374:
[----:B-1----:R-:W-:Y:S05]  /*4130*/  @P2 BRA `(.L_x_375) ;  /* 0x0000000000082947 */ /* 0x002fea0003800000 */
[----:B------:R-:W1:Y:S02]  /*4140*/  SYNCS.PHASECHK.TRANS64.TRYWAIT P2, [UR25+0x22830], R6 ;  /* 0x02283006ff0075a7 */ /* 0x000e640008040159 */
[----:B-1----:R-:W-:Y:S05]  /*4150*/  @!P2 BRA `(.L_x_376) ;  /* 0x000000d80064a947 */ /* 0x002fea0003800000 */
.L_x_375:
        /* <DEDUP_REMOVED lines=15> */
[----:B------:R-:W-:Y:S01]  /*4250*/  HGMMA.64x96x16.F32.BF16 R152, gdesc[UR8], R152, gsb0 ;  /* 0x01600000089879f0 */ /* 0x000fe20008001898 */
[----:B------:R-:W-:Y:S02]  /*4260*/  UMOV UR10, UR23 ;  /* 0x00000017000a7c82 */ /* 0x000fe40008000000 */
[----:B------:R-:W-:Y:S02]  /*4270*/  WARPGROUP.DEPBAR.LE gsb0, 0x0 ;  /* 0x00008000000079c5 */ /* 0x000fe40000010000 */
[----:B------:R-:W-:-:S06]  /*4280*/  WARPGROUP.ARRIVE ;  /* 0x00000000000079c5 */ /* 0x000fcc0000000000 */
[----:B------:R-:W-:Y:S03]  /*4290*/  HGMMA.64x96x16.F32.BF16 R152, gdesc[UR12], R152, gsb0 ;  /* 0x016000000c9879f0 */ /* 0x000fe60008001898 */
[----:B------:R-:W-:Y:S02]  /*42a0*/  WARPGROUP.DEPBAR.LE gsb0, 0x0 ;  /* 0x00008000000079c5 */ /* 0x000fe40000010000 */
[----:B-1----:R-:W-:Y:S01]  /*42b0*/  FMUL.FTZ R3, R152, UR24 ;  /* 0x0000001898037c20 */ /* 0x002fe20008410000 */
        /* <DEDUP_REMOVED lines=38> */
[----:B---3--:R-:W-:Y:S01]  /*4520*/  FMNMX.FTZ R0, R10, R0, !PT ;  /* 0x000000000a007209 */ /* 0x008fe20007810000 */
[----:B------:R-:W-:Y:S01]  /*4530*/  FMUL.FTZ R184, R194, UR24 ;  /* 0x00000018c2b87c20 */ /* 0x000fe20008410000 */
[----:B------:R-:W-:Y:S01]  /*4540*/  FMUL.FTZ R185, R195, UR24 ;  /* 0x00000018c3b97c20 */ /* 0x000fe20008410000 */
[----:B------:R-:W3:Y:S04]  /*4550*/  S2R R196, SR_TID.X ;  /* 0x0000000000c47919 */ /* 0x000ee80000002100 */
[----:B------:R-:W4:Y:S01]  /*4560*/  MUFU.TANH R13, R13 ;  /* 0x0000000d000d7308 */ /* 0x000f220000002400 */
[----:B-1----:R-:W-:-:S07]  /*4570*/  FMNMX.FTZ R0, R11, R0, !PT ;  /* 0x000000000b007209 */ /* 0x002fce0007810000 */
[----:B------:R-:W1:Y:S01]  /*4580*/  MUFU.TANH R14, R14 ;  /* 0x0000000e000e7308 */ /* 0x000e620000002400 */
[----:B--2---:R-:W-:-:S07]  /*4590*/  FMNMX.FTZ R0, R12, R0, !PT ;  /* 0x000000000c007209 */ /* 0x004fce0007810000 */
[----:B------:R-:W2:Y:S01]  /*45a0*/  MUFU.TANH R15, R15 ;  /* 0x0000000f000f7308 */ /* 0x000ea20000002400 */
[----:B----4-:R-:W-:-:S07]  /*45b0*/  FMNMX.FTZ R0, R13, R0, !PT ;  /* 0x000000000d007209 */ /* 0x010fce0007810000 */
[----:B------:R-:W4:Y:S01]  /*45c0*/  MUFU.TANH R20, R20 ;  /* 0x0000001400147308 */ /* 0x000f220000002400 */
[----:B-1----:R-:W-:Y:S02]  /*45d0*/  FMNMX.FTZ R0, R14, R0, !PT ;  /* 0x000000000e007209 */ /* 0x002fe40007810000 */
[----:B---3--:R-:W-:-:S05]  /*45e0*/  SHF.R.U32.HI R196, RZ, 0x7, R196 ;  /* 0x00000007ffc47819 */ /* 0x008fca00000116c4 */
[----:B------:R-:W1:Y:S01]  /*45f0*/  MUFU.TANH R21, R21 ;  /* 0x0000001500157308 */ /* 0x000e620000002400 */
[----:B--2---:R-:W-:-:S07]  /*4600*/  FMNMX.FTZ R0, R15, R0, !PT ;  /* 0x000000000f007209 */ /* 0x004fce0007810000 */
[----:B------:R-:W2:Y:S01]  /*4610*/  MUFU.TANH R152, R152 ;  /* 0x0000009800987308 */ /* 0x000ea20000002400 */
[----:B----4-:R-:W-:-:S07]  /*4620*/  FMNMX.FTZ R0, R20, R0, !PT ;  /* 0x0000000014007209 */ /* 0x010fce0007810000 */
[----:B------:R-:W3:Y:S01]  /*4630*/  MUFU.TANH R153, R153 ;  /* 0x0000009900997308 */ /* 0x000ee20000002400 */
[----:B-1----:R-:W-:-:S07]  /*4640*/  FMNMX.FTZ R0, R21, R0, !PT ;  /* 0x0000000015007209 */ /* 0x002fce0007810000 */
[----:B------:R-:W1:Y:S01]  /*4650*/  MUFU.TANH R156, R156 ;  /* 0x0000009c009c7308 */ /* 0x000e620000002400 */
[----:B--2---:R-:W-:-:S07]  /*4660*/  FMNMX.FTZ R0, R152, R0, !PT ;  /* 0x0000000098007209 */ /* 0x004fce0007810000 */
[----:B------:R-:W2:Y:S01]  /*4670*/  MUFU.TANH R157, R157 ;  /* 0x0000009d009d7308 */ /* 0x000ea20000002400 */
[----:B---3--:R-:W-:-:S07]  /*4680*/  FMNMX.FTZ R0, R153, R0, !PT ;  /* 0x0000000099007209 */ /* 0x008fce0007810000 */
        /* <DEDUP_REMOVED lines=20> */
[----:B------:R-:W-:Y:S01]  /*47d0*/  MUFU.TANH R176, R176 ;  /* 0x000000b000b07308 */ /* 0x000fe20000002400 */
[----:B--2---:R-:W-:-:S07]  /*47e0*/  FMNMX.FTZ R0, R177, R0, !PT ;  /* 0x00000000b1007209 */ /* 0x004fce0007810000 */
[----:B------:R-:W-:Y:S01]  /*47f0*/  MUFU.TANH R155, R155 ;  /* 0x0000009b009b7308 */ /* 0x000fe20000002400 */
[----:B---3--:R-:W-:-:S05]  /*4800*/  FMNMX.FTZ R0, R180, R0, !PT ;  /* 0x00000000b4007209 */ /* 0x008fca0007810000 */
[----:B------:R-:W1:Y:S02]  /*4810*/  SHFL.BFLY PT, R181, R0, 0x2, 0x1f ;  /* 0x0c401f0000b57f89 */ /* 0x000e6400000e0000 */
[----:B------:R-:W-:Y:S08]  /*4820*/  MUFU.TANH R158, R158 ;  /* 0x0000009e009e7308 */ /* 0x000ff00000002400 */
[----:B------:R-:W-:Y:S08]  /*4830*/  MUFU.TANH R159, R159 ;  /* 0x0000009f009f7308 */ /* 0x000ff00000002400 */
[----:B------:R-:W-:Y:S01]  /*4840*/  MUFU.TANH R162, R162 ;  /* 0x000000a200a27308 */ /* 0x000fe20000002400 */
[----:B-1----:R-:W-:-:S07]  /*4850*/  FMNMX.FTZ R0, R0, R181, !PT ;  /* 0x000000b500007209 */ /* 0x002fce0007810000 */
[----:B------:R-:W-:Y:S01]  /*4860*/  MUFU.TANH R163, R163 ;  /* 0x000000a300a37308 */ /* 0x000fe20000002400 */
[----:B------:R-:W1:Y:S07]  /*4870*/  SHFL.BFLY PT, R154, R0, 0x1, 0x1f ;  /* 0x0c201f00009a7f89 */ /* 0x000e6e00000e0000 */
[----:B------:R-:W-:Y:S08]  /*4880*/  MUFU.TANH R166, R166 ;  /* 0x000000a600a67308 */ /* 0x000ff00000002400 */
[----:B------:R-:W-:Y:S08]  /*4890*/  MUFU.TANH R184, R184 ;  /* 0x000000b800b87308 */ /* 0x000ff00000002400 */
[----:B------:R-:W-:Y:S01]  /*48a0*/  MUFU.TANH R185, R185 ;  /* 0x000000b900b97308 */ /* 0x000fe20000002400 */
[----:B-1----:R-:W-:-:S05]  /*48b0*/  FMNMX.FTZ R0, R0, R154, !PT ;  /* 0x0000009a00007209 */ /* 0x002fca0007810000 */
[C---:B------:R-:W-:Y:S01]  /*48c0*/  FADD.FTZ R181, -R0.reuse, R8 ;  /* 0x0000000800b57221 */ /* 0x040fe20000010100 */
[----:B------:R-:W-:Y:S01]  /*48d0*/  FMUL.FTZ R154, R0, UR10 ;  /* 0x0000000a009a7c20 */ /* 0x000fe20008410000 */
[----:B------:R1:W-:Y:S02]  /*48e0*/  MUFU.TANH R8, R167 ;  /* 0x000000a700087308 */ /* 0x0003e40000002400 */
[----:B------:R-:W-:Y:S01]  /*48f0*/  FMUL.FTZ R181, R181, UR10 ;  /* 0x0000000ab5b57c20 */ /* 0x000fe20008410000 */
[--C-:B------:R-:W-:Y:S01]  /*4900*/  FFMA.FTZ R3, R3, UR10, -R154.reuse ;  /* 0x0000000a03037c23 */ /* 0x100fe2000801089a */
[--C-:B------:R-:W-:Y:S01]  /*4910*/  FFMA.FTZ R9, R9, UR10, -R154.reuse ;  /* 0x0000000a09097c23 */ /* 0x100fe2000801089a */
[--C-:B------:R-:W-:Y:S01]  /*4920*/  FFMA.FTZ R10, R10, UR10, -R154.reuse ;  /* 0x0000000a0a0a7c23 */ /* 0x100fe2000801089a */
[--C-:B------:R-:W-:Y:S01]  /*4930*/  FFMA.FTZ R11, R11, UR10, -R154.reuse ;  /* 0x0000000a0b0b7c23 */ /* 0x100fe2000801089a */
[--C-:B------:R-:W-:Y:S01]  /*4940*/  FFMA.FTZ R12, R12, UR10, -R154.reuse ;  /* 0x0000000a0c0c7c23 */ /* 0x100fe2000801089a */
[----:B------:R-:W2:Y:S01]  /*4950*/  MUFU.EX2 R181, R181 ;  /* 0x000000b500b57308 */ /* 0x000ea20000000800 */
[--C-:B-1----:R-:W-:Y:S01]  /*4960*/  FFMA.FTZ R167, R152, UR10, -R154.reuse ;  /* 0x0000000a98a77c23 */ /* 0x102fe2000801089a */
        /* <DEDUP_REMOVED lines=10> */
[--C-:B------:R-:W-:Y:S01]  /*4a10*/  FFMA.FTZ R161, R161, UR10, -R154.reuse ;  /* 0x0000000aa1a17c23 */ /* 0x100fe2000801089a */
[--C-:B------:R-:W-:Y:S01]  /*4a20*/  FFMA.FTZ R164, R164, UR10, -R154.reuse ;  /* 0x0000000aa4a47c23 */ /* 0x100fe2000801089a */
[--C-:B------:R-:W-:Y:S01]  /*4a30*/  FFMA.FTZ R165, R165, UR10, -R154.reuse ;  /* 0x0000000aa5a57c23 */ /* 0x100fe2000801089a */
[--C-:B------:R-:W-:Y:S01]  /*4a40*/  FFMA.FTZ R168, R168, UR10, -R154.reuse ;  /* 0x0000000aa8a87c23 */ /* 0x100fe2000801089a */
[----:B------:R-:W3:Y:S01]  /*4a50*/  MUFU.EX2 R152, R9 ;  /* 0x0000000900987308 */ /* 0x000ee20000000800 */
[-C--:B--2---:R-:W-:Y:S01]  /*4a60*/  FMUL.FTZ R24, R24, R181.reuse ;  /* 0x000000b518187220 */ /* 0x084fe20000410000 */
        /* <DEDUP_REMOVED lines=63> */
[----:B-1----:R-:W-:Y:S01]  /*4e60*/  FFMA.FTZ R181, R181, R4, R3 ;  /* 0x00000004b5b57223 */ /* 0x002fe20000010003 */
[--C-:B------:R-:W-:Y:S01]  /*4e70*/  FFMA.FTZ R169, R169, UR10, -R154.reuse ;  /* 0x0000000aa9a97c23 */ /* 0x100fe2000801089a */
[--C-:B------:R-:W-:Y:S01]  /*4e80*/  FFMA.FTZ R172, R172, UR10, -R154.reuse ;  /* 0x0000000aacac7c23 */ /* 0x100fe2000801089a */
[--C-:B------:R-:W-:Y:S01]  /*4e90*/  FFMA.FTZ R173, R173, UR10, -R154.reuse ;  /* 0x0000000aadad7c23 */ /* 0x100fe2000801089a */
[--C-:B------:R-:W-:Y:S01]  /*4ea0*/  FFMA.FTZ R177, R177, UR10, -R154.reuse ;  /* 0x0000000ab1b17c23 */ /* 0x100fe2000801089a */
[----:B------:R-:W-:Y:S01]  /*4eb0*/  FFMA.FTZ R180, R180, UR10, -R154 ;  /* 0x0000000ab4b47c23 */ /* 0x000fe2000801089a */
[C---:B---3--:R-:W-:Y:S01]  /*4ec0*/  FADD.FTZ R181, R152.reuse, R181 ;  /* 0x000000b598b57221 */ /* 0x048fe20000010000 */
[----:B------:R1:W2:Y:S01]  /*4ed0*/  MUFU.EX2 R154, R10 ;  /* 0x0000000a009a7308 */ /* 0x0002a20000000800 */
[----:B------:R-:W-:Y:S01]  /*4ee0*/  F2FP.BF16.F32.PACK_AB R152, R152, R3 ;  /* 0x000000039898723e */ /* 0x000fe200000010ff */
[----:B------:R-:W-:Y:S01]  /*4ef0*/  FMUL.FTZ R9, R171, UR24 ;  /* 0x00000018ab097c20 */ /* 0x000fe20008410000 */
[----:B------:R-:W-:Y:S01]  /*4f00*/  FMUL.FTZ R4, R170, UR24 ;  /* 0x00000018aa047c20 */ /* 0x000fe20008410000 */
[----:B------:R-:W-:Y:S01]  /*4f10*/  FMUL.FTZ R170, R174, UR24 ;  /* 0x00000018aeaa7c20 */ /* 0x000fe20008410000 */
[----:B------:R-:W-:Y:S01]  /*4f20*/  FMUL.FTZ R174, R179, UR24 ;  /* 0x00000018b3ae7c20 */ /* 0x000fe20008410000 */
[----:B------:R-:W-:Y:S01]  /*4f30*/  FMUL.FTZ R179, R186, UR24 ;  /* 0x00000018bab37c20 */ /* 0x000fe20008410000 */
[----:B------:R-:W-:Y:S01]  /*4f40*/  FMUL.FTZ R186, R198, UR24 ;  /* 0x00000018c6ba7c20 */ /* 0x000fe20008410000 */
[----:B------:R3:W4:Y:S01]  /*4f50*/  MUFU.EX2 R3, R11 ;  /* 0x0000000b00037308 */ /* 0x0007220000000800 */
[----:B-1----:R-:W-:Y:S01]  /*4f60*/  FMUL.FTZ R10, R175, UR24 ;  /* 0x00000018af0a7c20 */ /* 0x002fe20008410000 */
[----:B------:R-:W-:Y:S01]  /*4f70*/  FMUL.FTZ R175, R182, UR24 ;  /* 0x00000018b6af7c20 */ /* 0x000fe20008410000 */
[----:B------:R-:W-:-:S05]  /*4f80*/  FMUL.FTZ R182, R190, UR24 ;  /* 0x00000018beb67c20 */ /* 0x000fca0008410000 */
[----:B------:R-:W1:Y:S01]  /*4f90*/  MUFU.TANH R4, R4 ;  /* 0x0000000400047308 */ /* 0x000e620000002400 */
[----:B--2---:R-:W-:Y:S01]  /*4fa0*/  FADD.FTZ R171, R154, R181 ;  /* 0x000000b59aab7221 */ /* 0x004fe20000010000 */
[----:B---3--:R-:W-:Y:S01]  /*4fb0*/  FMUL.FTZ R11, R178, UR24 ;  /* 0x00000018b20b7c20 */ /* 0x008fe20008410000 */
[----:B------:R-:W-:Y:S01]  /*4fc0*/  FMUL.FTZ R178, R183, UR24 ;  /* 0x00000018b7b27c20 */ /* 0x000fe20008410000 */
[----:B------:R-:W-:Y:S01]  /*4fd0*/  FMUL.FTZ R181, R187, UR24 ;  /* 0x00000018bbb57c20 */ /* 0x000fe20008410000 */
[----:B------:R-:W-:Y:S01]  /*4fe0*/  FMUL.FTZ R183, R191, UR24 ;  /* 0x00000018bfb77c20 */ /* 0x000fe20008410000 */
[----:B------:R-:W-:Y:S02]  /*4ff0*/  FMUL.FTZ R187, R199, UR24 ;  /* 0x00000018c7bb7c20 */ /* 0x000fe40008410000 */
[----:B------:R-:W2:Y:S01]  /*5000*/  MUFU.TANH R9, R9 ;  /* 0x0000000900097308 */ /* 0x000ea20000002400 */
[C---:B----4-:R-:W-:Y:S01]  /*5010*/  FADD.FTZ R171, R3.reuse, R171 ;  /* 0x000000ab03ab7221 */ /* 0x050fe20000010000 */
[----:B------:R-:W-:-:S02]  /*5020*/  F2FP.BF16.F32.PACK_AB R154, R3, R154 ;  /* 0x0000009a039a723e */ /* 0x000fc400000010ff */
[----:B------:R-:W-:-:S04]  /*5030*/  FMNMX.FTZ R3, R176, R7, !PT ;  /* 0x00000007b0037209 */ /* 0x000fc80007810000 */
[----:B------:R-:W-:Y:S01]  /*5040*/  FMNMX.FTZ R3, R155, R3, !PT ;  /* 0x000000039b037209 */ /* 0x000fe20007810000 */
[----:B------:R-:W3:Y:S03]  /*5050*/  MUFU.TANH R170, R170 ;  /* 0x000000aa00aa7308 */ /* 0x000ee60000002400 */
[----:B------:R-:W-:-:S04]  /*5060*/  FMNMX.FTZ R3, R158, R3, !PT ;  /* 0x000000039e037209 */ /* 0x000fc80007810000 */
[----:B------:R-:W-:Y:S01]  /*5070*/  FMNMX.FTZ R3, R159, R3, !PT ;  /* 0x000000039f037209 */ /* 0x000fe20007810000 */
[----:B------:R-:W4:Y:S03]  /*5080*/  MUFU.TANH R10, R10 ;  /* 0x0000000a000a7308 */ /* 0x000f260000002400 */
[----:B------:R-:W-:-:S04]  /*5090*/  FMNMX.FTZ R3, R162, R3, !PT ;  /* 0x00000003a2037209 */ /* 0x000fc80007810000 */
[----:B------:R-:W-:Y:S01]  /*50a0*/  FMNMX.FTZ R3, R163, R3, !PT ;  /* 0x00000003a3037209 */ /* 0x000fe20007810000 */
[----:B------:R-:W5:Y:S03]  /*50b0*/  MUFU.TANH R11, R11 ;  /* 0x0000000b000b7308 */ /* 0x000f660000002400 */
[----:B------:R-:W-:-:S04]  /*50c0*/  FMNMX.FTZ R3, R166, R3, !PT ;  /* 0x00000003a6037209 */ /* 0x000fc80007810000 */
[----:B------:R-:W-:Y:S01]  /*50d0*/  FMNMX.FTZ R3, R8, R3, !PT ;  /* 0x0000000308037209 */ /* 0x000fe20007810000 */
[----:B------:R-:W0:Y:S03]  /*50e0*/  MUFU.TANH R174, R174 ;  /* 0x000000ae00ae7308 */ /* 0x000e260000002400 */
[----:B-1----:R-:W-:-:S04]  /*50f0*/  FMNMX.FTZ R3, R4, R3, !PT ;  /* 0x0000000304037209 */ /* 0x002fc80007810000 */
[----:B--2---:R-:W-:Y:S01]  /*5100*/  FMNMX.FTZ R3, R9, R3, !PT ;  /* 0x0000000309037209 */ /* 0x004fe20007810000 */
[----:B------:R-:W1:Y:S03]  /*5110*/  MUFU.TANH R175, R175 ;  /* 0x000000af00af7308 */ /* 0x000e660000002400 */
[----:B---3--:R-:W-:-:S04]  /*5120*/  FMNMX.FTZ R3, R170, R3, !PT ;  /* 0x00000003aa037209 */ /* 0x008fc80007810000 */
[----:B----4-:R-:W-:Y:S01]  /*5130*/  FMNMX.FTZ R3, R10, R3, !PT ;  /* 0x000000030a037209 */ /* 0x010fe20007810000 */
[----:B------:R-:W2:Y:S03]  /*5140*/  MUFU.TANH R178, R178 ;  /* 0x000000b200b27308 */ /* 0x000ea60000002400 */
[----:B-----5:R-:W-:-:S04]  /*5150*/  FMNMX.FTZ R3, R11, R3, !PT ;  /* 0x000000030b037209 */ /* 0x020fc80007810000 */
[----:B0-----:R-:W-:Y:S01]  /*5160*/  FMNMX.FTZ R3, R174, R3, !PT ;  /* 0x00000003ae037209 */ /* 0x001fe20007810000 */
[----:B------:R-:W0:Y:S03]  /*5170*/  MUFU.TANH R179, R179 ;  /* 0x000000b300b37308 */ /* 0x000e260000002400 */
[----:B-1----:R-:W-:-:S05]  /*5180*/  FMNMX.FTZ R3, R175, R3, !PT ;  /* 0x00000003af037209 */ /* 0x002fca0007810000 */
        /* <DEDUP_REMOVED lines=9> */
[----:B0-----:R-:W-:-:S04]  /*5220*/  FMNMX.FTZ R3, R183, R3, !PT ;  /* 0x00000003b7037209 */ /* 0x001fc80007810000 */
[----:B------:R-:W-:-:S03]  /*5230*/  FMNMX.FTZ R3, R184, R3, !PT ;  /* 0x00000003b8037209 */ /* 0x000fc60007810000 */
[----:B------:R-:W0:Y:S01]  /*5240*/  MUFU.EX2 R12, R12 ;  /* 0x0000000c000c7308 */ /* 0x000e220000000800 */
[----:B------:R-:W-:-:S04]  /*5250*/  FMNMX.FTZ R3, R185, R3, !PT ;  /* 0x00000003b9037209 */ /* 0x000fc80007810000 */
[----:B-1----:R-:W-:-:S03]  /*5260*/  FMNMX.FTZ R3, R186, R3, !PT ;  /* 0x00000003ba037209 */ /* 0x002fc60007810000 */
[----:B------:R-:W1:Y:S01]  /*5270*/  MUFU.EX2 R13, R13 ;  /* 0x0000000d000d7308 */ /* 0x000e620000000800 */
[----:B--2---:R-:W-:-:S05]  /*5280*/  FMNMX.FTZ R3, R187, R3, !PT ;  /* 0x00000003bb037209 */ /* 0x004fca0007810000 */
[----:B------:R-:W2:Y:S02]  /*5290*/  SHFL.BFLY PT, R188, R3, 0x2, 0x1f ;  /* 0x0c401f0003bc7f89 */ /* 0x000ea400000e0000 */
[----:B------:R-:W-:Y:S08]  /*52a0*/  MUFU.EX2 R14, R14 ;  /* 0x0000000e000e7308 */ /* 0x000ff00000000800 */
[----:B------:R-:W-:Y:S08]  /*52b0*/  MUFU.EX2 R15, R15 ;  /* 0x0000000f000f7308 */ /* 0x000ff00000000800 */
[----:B------:R-:W-:Y:S01]  /*52c0*/  MUFU.EX2 R189, R160 ;  /* 0x000000a000bd7308 */ /* 0x000fe20000000800 */
[----:B--2---:R-:W-:-:S07]  /*52d0*/  FMNMX.FTZ R3, R3, R188, !PT ;  /* 0x000000bc03037209 */ /* 0x004fce0007810000 */
[----:B------:R2:W-:Y:S01]  /*52e0*/  MUFU.EX2 R188, R156 ;  /* 0x0000009c00bc7308 */ /* 0x0005e20000000800 */
[----:B------:R-:W3:Y:S07]  /*52f0*/  SHFL.BFLY PT, R192, R3, 0x1, 0x1f ;  /* 0x0c201f0003c07f89 */ /* 0x000eee00000e0000 */
[----:B------:R-:W-:Y:S08]  /*5300*/  MUFU.EX2 R20, R20 ;  /* 0x0000001400147308 */ /* 0x000ff00000000800 */
[----:B------:R-:W-:Y:S08]  /*5310*/  MUFU.EX2 R21, R21 ;  /* 0x0000001500157308 */ /* 0x000ff00000000800 */
[----:B------:R-:W-:Y:S01]  /*5320*/  MUFU.EX2 R167, R167 ;  /* 0x000000a700a77308 */ /* 0x000fe20000000800 */
[----:B---3--:R-:W-:-:S05]  /*5330*/  FMNMX.FTZ R3, R3, R192, !PT ;  /* 0x000000c003037209 */ /* 0x008fca0007810000 */
[C---:B--2---:R-:W-:Y:S01]  /*5340*/  FADD.FTZ R156, -R3.reuse, R7 ;  /* 0x00000007039c7221 */ /* 0x044fe20000010100 */
[----:B------:R-:W-:Y:S01]  /*5350*/  FMUL.FTZ R7, R3, UR10 ;  /* 0x0000000a03077c20 */ /* 0x000fe20008410000 */
[----:B------:R-:W-:Y:S02]  /*5360*/  MUFU.EX2 R153, R153 ;  /* 0x0000009900997308 */ /* 0x000fe40000000800 */
[----:B------:R-:W-:Y:S01]  /*5370*/  FMUL.FTZ R156, R156, UR10 ;  /* 0x0000000a9c9c7c20 */ /* 0x000fe20008410000 */
[--C-:B------:R-:W-:Y:S01]  /*5380*/  FFMA.FTZ R176, R176, UR10, -R7.reuse ;  /* 0x0000000ab0b07c23 */ /* 0x100fe20008010807 */
[--C-:B------:R-:W-:Y:S01]  /*5390*/  FFMA.FTZ R155, R155, UR10, -R7.reuse ;  /* 0x0000000a9b9b7c23 */ /* 0x100fe20008010807 */
[--C-:B------:R-:W-:Y:S01]  /*53a0*/  FFMA.FTZ R160, R8, UR10, -R7.reuse ;  /* 0x0000000a08a07c23 */ /* 0x100fe20008010807 */
[--C-:B------:R-:W-:Y:S01]  /*53b0*/  FFMA.FTZ R4, R4, UR10, -R7.reuse ;  /* 0x0000000a04047c23 */ /* 0x100fe20008010807 */
[--C-:B------:R-:W-:Y:S01]  /*53c0*/  FFMA.FTZ R158, R158, UR10, -R7.reuse ;  /* 0x0000000a9e9e7c23 */ /* 0x100fe20008010807 */
[----:B------:R0:W2:Y:S01]  /*53d0*/  MUFU.EX2 R8, R156 ;  /* 0x0000009c00087308 */ /* 0x0000a20000000800 */
[--C-:B------:R-:W-:Y:S01]  /*53e0*/  FFMA.FTZ R159, R159, UR10, -R7.reuse ;  /* 0x0000000a9f9f7c23 */ /* 0x100fe20008010807 */
[--C-:B------:R-:W-:Y:S01]  /*53f0*/  FFMA.FTZ R162, R162, UR10, -R7.reuse ;  /* 0x0000000aa2a27c23 */ /* 0x100fe20008010807 */
[--C-:B------:R-:W-:Y:S01]  /*5400*/  FFMA.FTZ R163, R163, UR10, -R7.reuse ;  /* 0x0000000aa3a37c23 */ /* 0x100fe20008010807 */
[--C-:B------:R-:W-:Y:S01]  /*5410*/  FFMA.FTZ R166, R166, UR10, -R7.reuse ;  /* 0x0000000aa6a67c23 */ /* 0x100fe20008010807 */
[--C-:B------:R-:W-:Y:S01]  /*5420*/  FFMA.FTZ R9, R9, UR10, -R7.reuse ;  /* 0x0000000a09097c23 */ /* 0x100fe20008010807 */
[--C-:B------:R-:W-:Y:S01]  /*5430*/  FFMA.FTZ R170, R170, UR10, -R7.reuse ;  /* 0x0000000aaaaa7c23 */ /* 0x100fe20008010807 */
[----:B------:R-:W-:Y:S01]  /*5440*/  FFMA.FTZ R10, R10, UR10, -R7 ;  /* 0x0000000a0a0a7c23 */ /* 0x000fe20008010807 */
[----:B------:R-:W3:Y:S01]  /*5450*/  MUFU.EX2 R176, R176 ;  /* 0x000000b000b07308 */ /* 0x000ee20000000800 */
[----:B0-----:R-:W-:Y:S01]  /*5460*/  FADD.FTZ R156, R12, R171 ;  /* 0x000000ab0c9c7221 */ /* 0x001fe20000010000 */
[--C-:B------:R-:W-:Y:S01]  /*5470*/  FFMA.FTZ R11, R11, UR10, -R7.reuse ;  /* 0x0000000a0b0b7c23 */ /* 0x100fe20008010807 */
[--C-:B------:R-:W-:Y:S01]  /*5480*/  FFMA.FTZ R174, R174, UR10, -R7.reuse ;  /* 0x0000000aaeae7c23 */ /* 0x100fe20008010807 */
[--C-:B------:R-:W-:Y:S01]  /*5490*/  FFMA.FTZ R175, R175, UR10, -R7.reuse ;  /* 0x0000000aafaf7c23 */ /* 0x100fe20008010807 */
[----:B-1----:R-:W-:Y:S01]  /*54a0*/  FADD.FTZ R156, R13, R156 ;  /* 0x0000009c0d9c7221 */ /* 0x002fe20000010000 */
[--C-:B------:R-:W-:Y:S01]  /*54b0*/  FFMA.FTZ R178, R178, UR10, -R7.reuse ;  /* 0x0000000ab2b27c23 */ /* 0x100fe20008010807 */
[--C-:B------:R-:W-:Y:S01]  /*54c0*/  FFMA.FTZ R179, R179, UR10, -R7.reuse ;  /* 0x0000000ab3b37c23 */ /* 0x100fe20008010807 */
[----:B------:R-:W0:Y:S01]  /*54d0*/  MUFU.EX2 R155, R155 ;  /* 0x0000009b009b7308 */ /* 0x000e220000000800 */
[--C-:B------:R-:W-:Y:S01]  /*54e0*/  FFMA.FTZ R181, R181, UR10, -R7.reuse ;  /* 0x0000000ab5b57c23 */ /* 0x100fe20008010807 */
[--C-:B------:R-:W-:Y:S01]  /*54f0*/  FFMA.FTZ R182, R182, UR10, -R7.reuse ;  /* 0x0000000ab6b67c23 */ /* 0x100fe20008010807 */
[--C-:B------:R-:W-:Y:S01]  /*5500*/  FFMA.FTZ R183, R183, UR10, -R7.reuse ;  /* 0x0000000ab7b77c23 */ /* 0x100fe20008010807 */
[--C-:B------:R-:W-:Y:S01]  /*5510*/  FFMA.FTZ R184, R184, UR10, -R7.reuse ;  /* 0x0000000ab8b87c23 */ /* 0x100fe20008010807 */
[--C-:B------:R-:W-:Y:S01]  /*5520*/  FFMA.FTZ R185, R185, UR10, -R7.reuse ;  /* 0x0000000ab9b97c23 */ /* 0x100fe20008010807 */
[--C-:B------:R-:W-:Y:S01]  /*5530*/  FFMA.FTZ R186, R186, UR10, -R7.reuse ;  /* 0x0000000ababa7c23 */ /* 0x100fe20008010807 */
[----:B------:R-:W-:Y:S01]  /*5540*/  FFMA.FTZ R7, R187, UR10, -R7 ;  /* 0x0000000abb077c23 */ /* 0x000fe20008010807 */
[----:B------:R1:W-:Y:S01]  /*5550*/  MUFU.EX2 R171, R4 ;  /* 0x0000000400ab7308 */ /* 0x0003e20000000800 */
[-C--:B--2---:R-:W-:Y:S01]  /*5560*/  FMUL.FTZ R26, R26, R8.reuse ;  /* 0x000000081a1a7220 */ /* 0x084fe20000410000 */
[-C--:B------:R-:W-:Y:S01]  /*5570*/  FMUL.FTZ R27, R27, R8.reuse ;  /* 0x000000081b1b7220 */ /* 0x080fe20000410000 */
[-C--:B------:R-:W-:Y:S01]  /*5580*/  FMUL.FTZ R30, R30, R8.reuse ;  /* 0x000000081e1e7220 */ /* 0x080fe20000410000 */
[-C--:B------:R-:W-:Y:S01]  /*5590*/  FMUL.FTZ R31, R31, R8.reuse ;  /* 0x000000081f1f7220 */ /* 0x080fe20000410000 */
[-C--:B------:R-:W-:Y:S01]  /*55a0*/  FMUL.FTZ R34, R34, R8.reuse ;  /* 0x0000000822227220 */ /* 0x080fe20000410000 */
[-C--:B------:R-:W-:Y:S01]  /*55b0*/  FMUL.FTZ R35, R35, R8.reuse ;  /* 0x0000000823237220 */ /* 0x080fe20000410000 */
[----:B------:R-:W-:Y:S01]  /*55c0*/  FMUL.FTZ R38, R38, R8 ;  /* 0x0000000826267220 */ /* 0x000fe20000410000 */
[----:B------:R2:W4:Y:S01]  /*55d0*/  MUFU.EX2 R187, R158 ;  /* 0x0000009e00bb7308 */ /* 0x0005220000000800 */
[----:B-1----:R-:W-:Y:S01]  /*55e0*/  FADD.FTZ R4, R14, R156 ;  /* 0x0000009c0e047221 */ /* 0x002fe20000010000 */
[----:B------:R-:W-:Y:S01]  /*55f0*/  F2FP.BF16.F32.PACK_AB R156, R13, R12 ;  /* 0x0000000c0d9c723e */ /* 0x000fe200000010ff */
[-C--:B------:R-:W-:Y:S01]  /*5600*/  FMUL.FTZ R39, R39, R8.reuse ;  /* 0x0000000827277220 */ /* 0x080fe20000410000 */
[----:B------:R-:W-:Y:S01]  /*5610*/  IADD3 R12, -R196, 0xb, RZ ;  /* 0x0000000bc40c7810 */ /* 0x000fe20007ffe1ff */
[----:B------:R-:W-:Y:S01]  /*5620*/  FADD.FTZ R4, R15, R4 ;  /* 0x000000040f047221 */ /* 0x000fe20000010000 */
[-C--:B------:R-:W-:Y:S01]  /*5630*/  FMUL.FTZ R42, R42, R8.reuse ;  /* 0x000000082a2a7220 */ /* 0x080fe20000410000 */
[----:B------:R-:W-:Y:S01]  /*5640*/  FMUL.FTZ R43, R43, R8 ;  /* 0x000000082b2b7220 */ /* 0x000fe20000410000 */
[----:B------:R-:W1:Y:S01]  /*5650*/  MUFU.EX2 R159, R159 ;  /* 0x0000009f009f7308 */ /* 0x000e620000000800 */
[----:B------:R-:W-:Y:S01]  /*5660*/  FADD.FTZ R4, R20, R4 ;  /* 0x0000000414047221 */ /* 0x000fe20000010000 */
[----:B--2---:R-:W-:Y:S01]  /*5670*/  F2FP.BF16.F32.PACK_AB R158, R15, R14 ;  /* 0x0000000e0f9e723e */ /* 0x004fe200000010ff */
[-C--:B------:R-:W-:Y:S01]  /*5680*/  FMUL.FTZ R46, R46, R8.reuse ;  /* 0x000000082e2e7220 */ /* 0x080fe20000410000 */
[-C--:B------:R-:W-:Y:S01]  /*5690*/  FMUL.FTZ R47, R47, R8.reuse ;  /* 0x000000082f2f7220 */ /* 0x080fe20000410000 */
[----:B------:R-:W-:Y:S01]  /*56a0*/  FADD.FTZ R4, R21, R4 ;  /* 0x0000000415047221 */ /* 0x000fe20000010000 */
[-C--:B------:R-:W-:Y:S01]  /*56b0*/  FMUL.FTZ R50, R50, R8.reuse ;  /* 0x0000000832327220 */ /* 0x080fe20000410000 */
[-C--:B------:R-:W-:Y:S01]  /*56c0*/  FMUL.FTZ R51, R51, R8.reuse ;  /* 0x0000000833337220 */ /* 0x080fe20000410000 */
[----:B------:R2:W-:Y:S01]  /*56d0*/  MUFU.EX2 R194, R160 ;  /* 0x000000a000c27308 */ /* 0x0005e20000000800 */
[----:B------:R-:W-:Y:S01]  /*56e0*/  FADD.FTZ R4, R167, R4 ;  /* 0x00000004a7047221 */ /* 0x000fe20000010000 */
[-C--:B------:R-:W-:Y:S01]  /*56f0*/  FMUL.FTZ R54, R54, R8.reuse ;  /* 0x0000000836367220 */ /* 0x080fe20000410000 */
[-C--:B------:R-:W-:Y:S01]  /*5700*/  FMUL.FTZ R55, R55, R8.reuse ;  /* 0x0000000837377220 */ /* 0x080fe20000410000 */
[-C--:B------:R-:W-:Y:S01]  /*5710*/  FMUL.FTZ R58, R58, R8.reuse ;  /* 0x000000083a3a7220 */ /* 0x080fe20000410000 */
[----:B------:R-:W-:Y:S01]  /*5720*/  FADD.FTZ R4, R153, R4 ;  /* 0x0000000499047221 */ /* 0x000fe20000010000 */
[-C--:B------:R-:W-:Y:S01]  /*5730*/  FMUL.FTZ R59, R59, R8.reuse ;  /* 0x000000083b3b7220 */ /* 0x080fe20000410000 */
[----:B------:R-:W-:Y:S01]  /*5740*/  FMUL.FTZ R62, R62, R8 ;  /* 0x000000083e3e7220 */ /* 0x000fe20000410000 */
[----:B------:R5:W1:Y:S01]  /*5750*/  MUFU.EX2 R192, R162 ;  /* 0x000000a200c07308 */ /* 0x000a620000000800 */
[----:B--2---:R-:W-:Y:S01]  /*5760*/  F2FP.BF16.F32.PACK_AB R160, R21, R20 ;  /* 0x0000001415a0723e */ /* 0x004fe200000010ff */
[----:B---3--:R-:W-:Y:S01]  /*5770*/  FFMA.FTZ R20, R8, R5, R176 ;  /* 0x0000000508147223 */ /* 0x008fe200000100b0 */
[----:B------:R-:W-:Y:S01]  /*5780*/  FADD.FTZ R4, R188, R4 ;  /* 0x00000004bc047221 */ /* 0x000fe20000010000 */
[-C--:B------:R-:W-:Y:S01]  /*5790*/  FMUL.FTZ R63, R63, R8.reuse ;  /* 0x000000083f3f7220 */ /* 0x080fe20000410000 */
[-C--:B------:R-:W-:Y:S01]  /*57a0*/  FMUL.FTZ R66, R66, R8.reuse ;  /* 0x0000000842427220 */ /* 0x080fe20000410000 */
[----:B0-----:R-:W-:Y:S01]  /*57b0*/  FADD.FTZ R20, R155, R20 ;  /* 0x000000149b147221 */ /* 0x001fe20000010000 */
[-C--:B------:R-:W-:Y:S01]  /*57c0*/  FMUL.FTZ R67, R67, R8.reuse ;  /* 0x0000000843437220 */ /* 0x080fe20000410000 */
[----:B------:R-:W0:Y:S01]  /*57d0*/  MUFU.EX2 R163, R163 ;  /* 0x000000a300a37308 */ /* 0x000e220000000800 */
[----:B-----5:R-:W-:Y:S01]  /*57e0*/  F2FP.BF16.F32.PACK_AB R162, R153, R167 ;  /* 0x000000a799a2723e */ /* 0x020fe200000010ff */
[----:B----4-:R-:W-:Y:S01]  /*57f0*/  FADD.FTZ R20, R187, R20 ;  /* 0x00000014bb147221 */ /* 0x010fe20000010000 */
[-C--:B------:R-:W-:Y:S01]  /*5800*/  FMUL.FTZ R70, R70, R8.reuse ;  /* 0x0000000846467220 */ /* 0x080fe20000410000 */
[-C--:B------:R-:W-:Y:S01]  /*5810*/  FMUL.FTZ R71, R71, R8.reuse ;  /* 0x0000000847477220 */ /* 0x080fe20000410000 */
[-C--:B------:R-:W-:Y:S01]  /*5820*/  FMUL.FTZ R74, R74, R8.reuse ;  /* 0x000000084a4a7220 */ /* 0x080fe20000410000 */
[----:B-1----:R-:W-:Y:S01]  /*5830*/  FADD.FTZ R5, R159, R20 ;  /* 0x000000149f057221 */ /* 0x002fe20000010000 */
[-C--:B------:R-:W-:Y:S01]  /*5840*/  FMUL.FTZ R75, R75, R8.reuse ;  /* 0x000000084b4b7220 */ /* 0x080fe20000410000 */
[----:B------:R-:W1:Y:S01]  /*5850*/  MUFU.EX2 R193, R166 ;  /* 0x000000a600c17308 */ /* 0x000e620000000800 */
[-C--:B------:R-:W-:Y:S01]  /*5860*/  FMUL.FTZ R78, R78, R8.reuse ;  /* 0x000000084e4e7220 */ /* 0x080fe20000410000 */
[----:B------:R-:W-:Y:S01]  /*5870*/  FADD.FTZ R20, R192, R5 ;  /* 0x00000005c0147221 */ /* 0x000fe20000010000 */
[-C--:B------:R-:W-:Y:S01]  /*5880*/  FMUL.FTZ R79, R79, R8.reuse ;  /* 0x000000084f4f7220 */ /* 0x080fe20000410000 */
[-C--:B------:R-:W-:Y:S01]  /*5890*/  FMUL.FTZ R82, R82, R8.reuse ;  /* 0x0000000852527220 */ /* 0x080fe20000410000 */
[-C--:B------:R-:W-:Y:S01]  /*58a0*/  FMUL.FTZ R83, R83, R8.reuse ;  /* 0x0000000853537220 */ /* 0x080fe20000410000 */
[-C--:B------:R-:W-:Y:S01]  /*58b0*/  FMUL.FTZ R86, R86, R8.reuse ;  /* 0x0000000856567220 */ /* 0x080fe20000410000 */
[-C--:B------:R-:W-:Y:S01]  /*58c0*/  FMUL.FTZ R87, R87, R8.reuse ;  /* 0x0000000857577220 */ /* 0x080fe20000410000 */
[----:B------:R-:W2:Y:S01]  /*58d0*/  MUFU.EX2 R157, R157 ;  /* 0x0000009d009d7308 */ /* 0x000ea20000000800 */
        /* <DEDUP_REMOVED lines=8> */
[----:B-1----:R-:W-:Y:S01]  /*5960*/  FADD.FTZ R5, R193, R20 ;  /* 0x00000014c1057221 */ /* 0x002fe20000010000 */
[-C--:B------:R-:W-:Y:S01]  /*5970*/  FMUL.FTZ R102, R102, R8.reuse ;  /* 0x0000000866667220 */ /* 0x080fe20000410000 */
[-C--:B------:R-:W-:Y:S01]  /*5980*/  FMUL.FTZ R103, R103, R8.reuse ;  /* 0x0000000867677220 */ /* 0x080fe20000410000 */
[-C--:B------:R-:W-:Y:S01]  /*5990*/  FMUL.FTZ R106, R106, R8.reuse ;  /* 0x000000086a6a7220 */ /* 0x080fe20000410000 */
[----:B------:R-:W-:Y:S01]  /*59a0*/  FADD.FTZ R20, R194, R5 ;  /* 0x00000005c2147221 */ /* 0x000fe20000010000 */
[-C--:B------:R-:W-:Y:S01]  /*59b0*/  FMUL.FTZ R107, R107, R8.reuse ;  /* 0x000000086b6b7220 */ /* 0x080fe20000410000 */
[-C--:B------:R-:W-:Y:S01]  /*59c0*/  FMUL.FTZ R110, R110, R8.reuse ;  /* 0x000000086e6e7220 */ /* 0x080fe20000410000 */
[----:B------:R1:W3:Y:S01]  /*59d0*/  MUFU.EX2 R13, R9 ;  /* 0x00000009000d7308 */ /* 0x0002e20000000800 */
[----:B--2---:R-:W-:Y:S01]  /*59e0*/  FADD.FTZ R4, R157, R4 ;  /* 0x000000049d047221 */ /* 0x004fe20000010000 */
[----:B------:R-:W-:Y:S01]  /*59f0*/  FADD.FTZ R20, R171, R20 ;  /* 0x00000014ab147221 */ /* 0x000fe20000010000 */
[-C--:B------:R-:W-:Y:S01]  /*5a00*/  FMUL.FTZ R111, R111, R8.reuse ;  /* 0x000000086f6f7220 */ /* 0x080fe20000410000 */
[-C--:B------:R-:W-:Y:S01]  /*5a10*/  FMUL.FTZ R114, R114, R8.reuse ;  /* 0x0000000872727220 */ /* 0x080fe20000410000 */
[----:B------:R-:W-:Y:S01]  /*5a20*/  FADD.FTZ R4, R189, R4 ;  /* 0x00000004bd047221 */ /* 0x000fe20000010000 */
[-C--:B------:R-:W-:Y:S01]  /*5a30*/  FMUL.FTZ R115, R115, R8.reuse ;  /* 0x0000000873737220 */ /* 0x080fe20000410000 */
[----:B------:R-:W-:Y:S01]  /*5a40*/  FMUL.FTZ R118, R118, R8 ;  /* 0x0000000876767220 */ /* 0x000fe20000410000 */
[----:B------:R-:W2:Y:S01]  /*5a50*/  MUFU.EX2 R190, R164 ;  /* 0x000000a400be7308 */ /* 0x000ea20000000800 */
[----:B-1----:R-:W-:-:S02]  /*5a60*/  IMAD.U32 R9, RZ, RZ, UR25 ;  /* 0x00000019ff097e24 */ /* 0x002fc4000f8e00ff */
[----:B0-----:R-:W-:Y:S01]  /*5a70*/  FADD.FTZ R4, R161, R4 ;  /* 0x00000004a1047221 */ /* 0x001fe20000010000 */
[-C--:B------:R-:W-:Y:S01]  /*5a80*/  FMUL.FTZ R119, R119, R8.reuse ;  /* 0x0000000877777220 */ /* 0x080fe20000410000 */
[-C--:B------:R-:W-:Y:S01]  /*5a90*/  FMUL.FTZ R122, R122, R8.reuse ;  /* 0x000000087a7a7220 */ /* 0x080fe20000410000 */
[----:B------:R-:W-:Y:S02]  /*5aa0*/  @!P1 VIADD R15, R9, 0x22840 ;  /* 0x00022840090f9836 */ /* 0x000fe40000000000 */
[-C--:B------:R-:W-:Y:S01]  /*5ab0*/  FMUL.FTZ R123, R123, R8.reuse ;  /* 0x000000087b7b7220 */ /* 0x080fe20000410000 */
[-C--:B------:R-:W-:Y:S01]  /*5ac0*/  FMUL.FTZ R126, R126, R8.reuse ;  /* 0x000000087e7e7220 */ /* 0x080fe20000410000 */
[----:B------:R-:W0:Y:S01]  /*5ad0*/  MUFU.EX2 R14, R170 ;  /* 0x000000aa000e7308 */ /* 0x000e220000000800 */
[----:B---3--:R-:W-:Y:S01]  /*5ae0*/  FADD.FTZ R5, R13, R20 ;  /* 0x000000140d057221 */ /* 0x008fe20000010000 */
[----:B------:R-:W-:Y:S01]  /*5af0*/  @!P1 PRMT R15, RZ, 0x654, R15 ;  /* 0x00000654ff0f9816 */ /* 0x000fe2000000000f */
[----:B------:R1:W-:Y:S06]  /*5b00*/  BAR.ARV R12, 0x100 ;  /* 0x0004000c0000751d */ /* 0x0003ec0000002000 */
[----:B------:R-:W3:Y:S01]  /*5b10*/  MUFU.EX2 R165, R165 ;  /* 0x000000a500a57308 */ /* 0x000ee20000000800 */
[----:B------:R4:W-:Y:S01]  /*5b20*/  @!P1 SYNCS.ARRIVE.TRANS64.RED.A1T0 RZ, [R15+URZ], RZ ;  /* 0x000000ff0fff99a7 */ /* 0x0009e2000810043f */
[----:B--2---:R-:W-:Y:S01]  /*5b30*/  FADD.FTZ R4, R190, R4 ;  /* 0x00000004be047221 */ /* 0x004fe20000010000 */
        /* <DEDUP_REMOVED lines=13> */
[----:B------:R0:W5:Y:S01]  /*5c10*/  MUFU.EX2 R191, R168 ;  /* 0x000000a800bf7308 */ /* 0x0001620000000800 */
[----:B---3--:R-:W-:Y:S01]  /*5c20*/  FADD.FTZ R4, R165, R4 ;  /* 0x00000004a5047221 */ /* 0x008fe20000010000 */
[-C--:B------:R-:W-:Y:S01]  /*5c30*/  FMUL.FTZ R150, R150, R8.reuse ;  /* 0x0000000896967220 */ /* 0x080fe20000410000 */
[----:B------:R-:W-:Y:S01]  /*5c40*/  FMUL.FTZ R151, R151, R8 ;  /* 0x0000000897977220 */ /* 0x000fe20000410000 */
[----:B------:R-:W-:-:S02]  /*5c50*/  F2FP.BF16.F32.PACK_AB R164, R157, R188 ;  /* 0x000000bc9da4723e */ /* 0x000fc400000010ff */
[----:B------:R-:W-:Y:S02]  /*5c60*/  F2FP.BF16.F32.PACK_AB R166, R161, R189 ;  /* 0x000000bda1a6723e */ /* 0x000fe400000010ff */
[----:B------:R-:W3:Y:S01]  /*5c70*/  MUFU.EX2 R11, R11 ;  /* 0x0000000b000b7308 */ /* 0x000ee20000000800 */
[----:B--2---:R-:W-:Y:S01]  /*5c80*/  FADD.FTZ R8, R10, R5 ;  /* 0x000000050a087221 */ /* 0x004fe20000010000 */
[----:B------:R-:W-:Y:S02]  /*5c90*/  F2FP.BF16.F32.PACK_AB R153, R155, R176 ;  /* 0x000000b09b99723e */ /* 0x000fe400000010ff */
[----:B0-----:R-:W-:Y:S02]  /*5ca0*/  F2FP.BF16.F32.PACK_AB R168, R165, R190 ;  /* 0x000000bea5a8723e */ /* 0x001fe400000010ff */
[----:B------:R-:W-:Y:S02]  /*5cb0*/  F2FP.BF16.F32.PACK_AB R155, R159, R187 ;  /* 0x000000bb9f9b723e */ /* 0x000fe400000010ff */
[----:B------:R-:W0:Y:S01]  /*5cc0*/  MUFU.EX2 R169, R169 ;  /* 0x000000a900a97308 */ /* 0x000e220000000800 */
[----:B-----5:R-:W-:Y:S01]  /*5cd0*/  FADD.FTZ R4, R191, R4 ;  /* 0x00000004bf047221 */ /* 0x020fe20000010000 */
[----:B------:R-:W-:-:S02]  /*5ce0*/  F2FP.BF16.F32.PACK_AB R157, R163, R192 ;  /* 0x000000c0a39d723e */ /* 0x000fc400000010ff */
[----:B------:R-:W-:Y:S02]  /*5cf0*/  F2FP.BF16.F32.PACK_AB R161, R13, R171 ;  /* 0x000000ab0da1723e */ /* 0x000fe400000010ff */
[----:B------:R-:W-:Y:S02]  /*5d00*/  F2FP.BF16.F32.PACK_AB R159, R194, R193 ;  /* 0x000000c1c29f723e */ /* 0x000fe400000010ff */
[----:B----4-:R-:W2:Y:S01]  /*5d10*/  MUFU.EX2 R15, R174 ;  /* 0x000000ae000f7308 */ /* 0x010ea20000000800 */
[----:B---3--:R-:W-:Y:S01]  /*5d20*/  FADD.FTZ R8, R11, R8 ;  /* 0x000000080b087221 */ /* 0x008fe20000010000 */
[----:B------:R-:W-:-:S06]  /*5d30*/  F2FP.BF16.F32.PACK_AB R163, R10, R14 ;  /* 0x0000000e0aa3723e */ /* 0x000fcc00000010ff */
[----:B------:R-:W3:Y:S01]  /*5d40*/  MUFU.EX2 R167, R175 ;  /* 0x000000af00a77308 */ /* 0x000ee20000000800 */
[C---:B0-----:R-:W-:Y:S01]  /*5d50*/  FADD.FTZ R4, R169.reuse, R4 ;  /* 0x00000004a9047221 */ /* 0x041fe20000010000 */
[----:B------:R-:W-:-:S06]  /*5d60*/  F2FP.BF16.F32.PACK_AB R170, R169, R191 ;  /* 0x000000bfa9aa723e */ /* 0x000fcc00000010ff */
[----:B------:R-:W0:Y:S01]  /*5d70*/  MUFU.EX2 R172, R172 ;  /* 0x000000ac00ac7308 */ /* 0x000e220000000800 */
[C---:B--2---:R-:W-:Y:S01]  /*5d80*/  FADD.FTZ R8, R15.reuse, R8 ;  /* 0x000000080f087221 */ /* 0x044fe20000010000 */
[----:B------:R-:W-:-:S06]  /*5d90*/  F2FP.BF16.F32.PACK_AB R165, R15, R11 ;  /* 0x0000000b0fa5723e */ /* 0x000fcc00000010ff */
        /* <DEDUP_REMOVED lines=9> */
[----:B------:R-:W-:-:S06]  /*5e30*/  F2FP.BF16.F32.PACK_AB R172, R173, R172 ;  /* 0x000000acadac723e */ /* 0x000fcc00000010ff */
[----:B------:R-:W3:Y:S01]  /*5e40*/  MUFU.EX2 R182, R182 ;  /* 0x000000b600b67308 */ /* 0x000ee20000000800 */
[----:B0-----:R-:W-:-:S07]  /*5e50*/  FADD.FTZ R8, R179, R8 ;  /* 0x00000008b3087221 */ /* 0x001fce0000010000 */
[----:B------:R-:W0:Y:S01]  /*5e60*/  MUFU.EX2 R183, R183 ;  /* 0x000000b700b77308 */ /* 0x000e220000000800 */
[C---:B--2---:R-:W-:Y:S01]  /*5e70*/  FADD.FTZ R5, R169.reuse, R8 ;  /* 0x00000008a9057221 */ /* 0x044fe20000010000 */
[----:B------:R-:W-:-:S06]  /*5e80*/  F2FP.BF16.F32.PACK_AB R169, R169, R179 ;  /* 0x000000b3a9a9723e */ /* 0x000fcc00000010ff */
[----:B------:R-:W2:Y:S01]  /*5e90*/  MUFU.EX2 R173, R184 ;  /* 0x000000b800ad7308 */ /* 0x000ea20000000800 */
[----:B---3--:R-:W-:-:S07]  /*5ea0*/  FADD.FTZ R20, R182, R5 ;  /* 0x00000005b6147221 */ /* 0x008fce0000010000 */
[----:B------:R-:W3:Y:S01]  /*5eb0*/  MUFU.EX2 R185, R185 ;  /* 0x000000b900b97308 */ /* 0x000ee20000000800 */
[C---:B0-----:R-:W-:Y:S01]  /*5ec0*/  FADD.FTZ R20, R183.reuse, R20 ;  /* 0x00000014b7147221 */ /* 0x041fe20000010000 */
[----:B------:R-:W-:-:S06]  /*5ed0*/  F2FP.BF16.F32.PACK_AB R171, R183, R182 ;  /* 0x000000b6b7ab723e */ /* 0x000fcc00000010ff */
[----:B------:R-:W0:Y:S01]  /*5ee0*/  MUFU.EX2 R177, R177 ;  /* 0x000000b100b17308 */ /* 0x000e220000000800 */
[----:B--2---:R-:W-:-:S07]  /*5ef0*/  FADD.FTZ R20, R173, R20 ;  /* 0x00000014ad147221 */ /* 0x004fce0000010000 */
[----:B------:R-:W2:Y:S01]  /*5f00*/  MUFU.EX2 R175, R186 ;  /* 0x000000ba00af7308 */ /* 0x000ea20000000800 */
[C---:B---3--:R-:W-:Y:S01]  /*5f10*/  FADD.FTZ R20, R185.reuse, R20 ;  /* 0x00000014b9147221 */ /* 0x048fe20000010000 */
[----:B------:R-:W-:-:S06]  /*5f20*/  F2FP.BF16.F32.PACK_AB R173, R185, R173 ;  /* 0x000000adb9ad723e */ /* 0x000fcc00000010ff */
[----:B------:R-:W3:Y:S01]  /*5f30*/  MUFU.EX2 R180, R180 ;  /* 0x000000b400b47308 */ /* 0x000ee20000000800 */
[----:B0-----:R-:W-:-:S07]  /*5f40*/  FADD.FTZ R21, R177, R4 ;  /* 0x00000004b1157221 */ /* 0x001fce0000010000 */
[----:B------:R-:W0:Y:S01]  /*5f50*/  MUFU.EX2 R8, R7 ;  /* 0x0000000700087308 */ /* 0x000e220000000800 */
[----:B--2---:R-:W-:Y:S01]  /*5f60*/  FADD.FTZ R5, R175, R20 ;  /* 0x00000014af057221 */ /* 0x004fe20000010000 */
[C---:B---3--:R-:W-:Y:S01]  /*5f70*/  FADD.FTZ R4, R180.reuse, R21 ;  /* 0x00000015b4047221 */ /* 0x048fe20000010000 */
[----:B------:R-:W-:Y:S02]  /*5f80*/  F2FP.BF16.F32.PACK_AB R174, R180, R177 ;  /* 0x000000b1b4ae723e */ /* 0x000fe400000010ff */
[C---:B0-----:R-:W-:Y:S01]  /*5f90*/  FADD.FTZ R5, R8.reuse, R5 ;  /* 0x0000000508057221 */ /* 0x041fe20000010000 */
[----:B------:R-:W-:Y:S01]  /*5fa0*/  F2FP.BF16.F32.PACK_AB R175, R8, R175 ;  /* 0x000000af08af723e */ /* 0x000fe200000010ff */
[----:B-1----:R-:W-:Y:S06]  /*5fb0*/  @!P0 BRA `(.L_x_377) ;  /* 0x0000000000048947 */ /* 0x002fec0003800000 */
[----:B------:R-:W-:Y:S01]  /*5fc0*/  BPT.TRAP 0x1 ;  /* 0x000000040000795c */ /* 0x000fe20000300000 */
.L_x_377:
[----:B------:R0:W1:Y:S01]  /*5fd0*/  SYNCS.PHASECHK.TRANS64.TRYWAIT P2, [UR25+0x22850], R6 ;  /* 0x02285006ff0075a7 */ /* 0x0000620008040159 */
[----:B------:R-:W-:Y:S05]  /*5fe0*/  @!P0 BRA `(.L_x_378) ;  /* 0x0000000000048947 */ /* 0x000fea0003800000 */
[----:B------:R-:W-:Y:S01]  /*5ff0*/  BPT.TRAP 0x1 ;  /* 0x000000040000795c */ /* 0x000fe20000300000 */
.L_x_378:
[----:B-1----:R-:W-:Y:S05]  /*6000*/  @P2 BRA `(.L_x_379) ;  /* 0x0000000000082947 */ /* 0x002fea0003800000 */
[----:B------:R-:W1:Y:S02]  /*6010*/  SYNCS.PHASECHK.TRANS64.TRYWAIT P2, [UR25+0x22850], R6 ;  /* 0x02285006ff0075a7 */ /* 0x000e640008040159 */
[----:B-1----:R-:W-:Y:S05]  /*6020*/  @!P2 BRA `(.L_x_380) ;  /* 0x000000b800c8a947 */ /* 0x002fea0003800000 */
.L_x_379:
[----:B------:R-:W2:Y:S01]  /*6030*/  S2R R7, SR_TID.X ;  /* 0x0000000000077919 */ /* 0x000ea20000002100 */
[----:B------:R-:W-:Y:S01]  /*6040*/  UIMAD UR11, UR37, 0xc00, UR21 ;  /* 0x00000c00250b78a4 */ /* 0x000fe2000f8e0215 */
[----:B------:R-:W-:Y:S01]  /*6050*/  PLOP3.LUT P2, PT, PT, PT, UP0, 0x80, 0x0 ;  /* 0x000000000000781c */ /* 0x000fe20003f4f008 */
[----:B------:R-:W-:Y:S01]  /*6060*/  UMOV UR7, 0x40000040 ;  /* 0x4000004000077882 */ /* 0x000fe20000000000 */
[----:B-1----:R-:W-:Y:S02]  /*6070*/  @!P1 VIADD R9, R9, 0x22860 ;  /* 0x0002286009099836 */ /* 0x002fe40000000000 */
[----:B------:R-:W-:Y:S02]  /*6080*/  IMAD.MOV.U32 R8, RZ, RZ, R0 ;  /* 0x000000ffff087224 */ /* 0x000fe400078e0000 */
[----:B------:R-:W-:Y:S01]  /*6090*/  UMOV UR6, UR11 ;  /* 0x0000000b00067c82 */ /* 0x000fe20008000000 */
[----:B------:R-:W-:Y:S02]  /*60a0*/  @!P1 PRMT R9, RZ, 0x654, R9 ;  /* 0x00000654ff099816 */ /* 0x000fe40000000009 */
[----:B--2---:R-:W-:-:S05]  /*60b0*/  SHF.R.U32.HI R7, RZ, 0x7, R7 ;  /* 0x00000007ff077819 */ /* 0x004fca0000011607 */
[----:B0-----:R-:W-:Y:S02]  /*60c0*/  VIADD R6, R7, 0x8 ;  /* 0x0000000807067836 */ /* 0x001fe40000000000 */
[----:B------:R-:W-:-:S03]  /*60d0*/  IMAD.MOV.U32 R7, RZ, RZ, R3 ;  /* 0x000000ffff077224 */ /* 0x000fc600078e0003 */
[----:B------:R3:W-:Y:S06]  /*60e0*/  BAR.SYNC.DEFER_BLOCKING R6, 0x100 ;  /* 0x000400060000751d */ /* 0x0007ec0000010000 */
[----:B------:R-:W-:-:S06]  /*60f0*/  WARPGROUP.ARRIVE ;  /* 0x00000000000079c5 */ /* 0x000fcc0000000000 */
        /* <DEDUP_REMOVED lines=32> */
[----:B------:R3:W-:Y:S01]  /*6300*/  @!P1 SYNCS.ARRIVE.TRANS64.RED.A1T0 RZ, [R9+URZ], RZ ;  /* 0x000000ff09ff99a7 */ /* 0x0007e2000810043f */
[----:B------:R-:W-:Y:S05]  /*6310*/  @P2 BRA `(.L_x_381) ;  /* 0xffffffdc00382947 */ /* 0x000fea000383ffff */
.L_x_372:
[----:B------:R-:W4:Y:S01]  /*6320*/  SHFL.BFLY PT, R7, R4, 0x2, 0x1f ;  /* 0x0c401f0004077f89 */ /* 0x000f2200000e0000 */
[----:B------:R-:W-:Y:S01]  /*6330*/  UIADD3 UR37, UR37, 0x1, URZ ;  /* 0x0000000125257890 */ /* 0x000fe2000fffe03f */
[----:B------:R0:W-:Y:S06]  /*6340*/  BAR.ARV R12, 0x100 ;  /* 0x0004000c0000751d */ /* 0x0001ec0000002000 */
[----:B------:R-:W-:Y:S02]  /*6350*/  UISETP.NE.AND UP0, UPT, UR37, 0x2, UPT ;  /* 0x000000022500788c */ /* 0x000fe4000bf05270 */
[----:B------:R-:W-:Y:S06]  /*6360*/  BAR.ARV 0x8, 0x180 ;  /* 0x0206000000007b1d */ /* 0x000fec0000002000 */
[----:B------:R-:W-:Y:S01]  /*6370*/  USEL UR4, URZ, 0x1, UP0 ;  /* 0x000000013f047887 */ /* 0x000fe20008000000 */
[----:B------:R-:W-:Y:S01]  /*6380*/  PLOP3.LUT P0, PT, PT, PT, PT, 0x8, 0x0 ;  /* 0x000000000000781c */ /* 0x000fe20003f0e170 */
[----:B012---:R-:W0:Y:S01]  /*6390*/  SHFL.BFLY PT, R8, R5, 0x2, 0x1f ;  /* 0x0c401f0005087f89 */ /* 0x007e2200000e0000 */
[----:B------:R-:W-:-:S02]  /*63a0*/  UIADD3 UR48, UR48, 0x1, URZ ;  /* 0x0000000130307890 */ /* 0x000fc4000fffe03f */
[----:B------:R-:W-:Y:S01]  /*63b0*/  USEL UR37, UR37, URZ, UP0 ;  /* 0x0000003f25257287 */ /* 0x000fe20008000000 */
[----:B----4-:R-:W-:Y:S01]  /*63c0*/  FADD.FTZ R7, R7, R4 ;  /* 0x0000000407077221 */ /* 0x010fe20000010000 */
[----:B------:R-:W-:Y:S01]  /*63d0*/  IMAD.MOV.U32 R4, RZ, RZ, RZ ;  /* 0x000000ffff047224 */ /* 0x000fe200078e00ff */
[----:B------:R-:W-:-:S03]  /*63e0*/  ULOP3.LUT UR47, UR47, UR4, URZ, 0x3c, !UPT ;  /* 0x000000042f2f7292 */ /* 0x000fc6000f8e3c3f */
[----:B---3--:R-:W1:Y:S01]  /*63f0*/  SHFL.BFLY PT, R6, R7, 0x1, 0x1f ;  /* 0x0c201f0007067f89 */ /* 0x008e6200000e0000 */
[----:B0-----:R-:W-:-:S05]  /*6400*/  FADD.FTZ R8, R8, R5 ;  /* 0x0000000508087221 */ /* 0x001fca0000010000 */
[----:B------:R-:W0:Y:S01]  /*6410*/  SHFL.BFLY PT, R9, R8, 0x1, 0x1f ;  /* 0x0c201f0008097f89 */ /* 0x000e2200000e0000 */
[----:B-1----:R-:W-:Y:S01]  /*6420*/  FADD.FTZ R10, R7, R6 ;  /* 0x00000006070a7221 */ /* 0x002fe20000010000 */
[----:B------:R-:W-:Y:S02]  /*6430*/  IMAD.MOV.U32 R6, RZ, RZ, RZ ;  /* 0x000000ffff067224 */ /* 0x000fe400078e00ff */
[----:B------:R-:W-:Y:S02]  /*6440*/  IMAD.U32 R7, RZ, RZ, UR10 ;  /* 0x0000000aff077e24 */ /* 0x000fe4000f8e00ff */
[----:B------:R-:W-:-:S13]  /*6450*/  FSETP.NE.FTZ.AND P1, PT, R10, RZ, PT ;  /* 0x000000ff0a00720b */ /* 0x000fda0003f35000 */
[----:B------:R-:W1:Y:S01]  /*6460*/  @P1 MUFU.RCP R6, R10 ;  /* 0x0000000a00061308 */ /* 0x000e620000001000 */
[----:B------:R-:W-:Y:S01]  /*6470*/  @P1 FMUL.FTZ R7, R7, 0.69314718246459960938 ;  /* 0x3f31721807071820 */ /* 0x000fe20000410000 */
[----:B0-----:R-:W-:Y:S01]  /*6480*/  FADD.FTZ R5, R8, R9 ;  /* 0x0000000908057221 */ /* 0x001fe20000010000 */
[----:B------:R-:W-:-:S04]  /*6490*/  IMAD.U32 R8, RZ, RZ, UR10 ;  /* 0x0000000aff087e24 */ /* 0x000fc8000f8e00ff */
[----:B------:R-:W-:Y:S01]  /*64a0*/  FSETP.NE.FTZ.AND P2, PT, R5, RZ, PT ;  /* 0x000000ff0500720b */ /* 0x000fe20003f55000 */
[----:B------:R-:W0:Y:S01]  /*64b0*/  @P1 MUFU.LG2 R9, R10 ;  /* 0x0000000a00091308 */ /* 0x000e220000000c00 */
[-C--:B-1----:R-:W-:Y:S01]  /*64c0*/  FMUL.FTZ R24, R24, R6.reuse ;  /* 0x0000000618187220 */ /* 0x082fe20000410000 */
[-C--:B------:R-:W-:Y:S01]  /*64d0*/  FMUL.FTZ R25, R25, R6.reuse ;  /* 0x0000000619197220 */ /* 0x080fe20000410000 */
[----:B------:R-:W-:-:S09]  /*64e0*/  FMUL.FTZ R28, R28, R6 ;  /* 0x000000061c1c7220 */ /* 0x000fd20000410000 */
[----:B------:R-:W1:Y:S01]  /*64f0*/  @P2 MUFU.LG2 R10, R5 ;  /* 0x00000005000a2308 */ /* 0x000e620000000c00 */
[----:B------:R-:W-:Y:S01]  /*6500*/  @P2 FMUL.FTZ R8, R8, 0.69314718246459960938 ;  /* 0x3f31721808082820 */ /* 0x000fe20000410000 */
[-C--:B------:R-:W-:Y:S01]  /*6510*/  FMUL.FTZ R29, R29, R6.reuse ;  /* 0x000000061d1d7220 */ /* 0x080fe20000410000 */
[-C--:B------:R-:W-:Y:S01]  /*6520*/  FMUL.FTZ R32, R32, R6.reuse ;  /* 0x0000000620207220 */ /* 0x080fe20000410000 */
[-C--:B------:R-:W-:Y:S01]  /*6530*/  FMUL.FTZ R33, R33, R6.reuse ;  /* 0x0000000621217220 */ /* 0x080fe20000410000 */
[----:B0-----:R-:W-:Y:S01]  /*6540*/  @P1 FMUL.FTZ R9, R9, 0.69314718246459960938 ;  /* 0x3f31721809091820 */ /* 0x001fe20000410000 */
[-C--:B------:R-:W-:Y:S01]  /*6550*/  FMUL.FTZ R36, R36, R6.reuse ;  /* 0x0000000624247220 */ /* 0x080fe20000410000 */
[-C--:B------:R-:W-:Y:S01]  /*6560*/  FMUL.FTZ R37, R37, R6.reuse ;  /* 0x0000000625257220 */ /* 0x080fe20000410000 */
[----:B------:R0:W2:Y:S01]  /*6570*/  @P2 MUFU.RCP R4, R5 ;  /* 0x0000000500042308 */ /* 0x0000a20000001000 */
        /* <DEDUP_REMOVED lines=8> */
[----:B-1----:R-:W-:Y:S01]  /*6600*/  @P2 FMUL.FTZ R10, R10, 0.69314718246459960938 ;  /* 0x3f3172180a0a2820 */ /* 0x002fe20000410000 */
        /* <DEDUP_REMOVED lines=48> */
[----:B0-----:R-:W-:-:S02]  /*6910*/  IMAD.MOV.U32 R5, RZ, RZ, -0x800000 ;  /* 0xff800000ff057424 */ /* 0x001fc400078e00ff */
[-C--:B--2---:R-:W-:Y:S01]  /*6920*/  FMUL.FTZ R26, R26, R4.reuse ;  /* 0x000000041a1a7220 */ /* 0x084fe20000410000 */
[----:B------:R-:W-:Y:S02]  /*6930*/  IMAD.MOV.U32 R6, RZ, RZ, -0x800000 ;  /* 0xff800000ff067424 */ /* 0x000fe400078e00ff */
        /* <DEDUP_REMOVED lines=64> */
[----:B------:R-:W-:-:S07]  /*6d40*/  @P2 FFMA.FTZ R6, R8, R3, R10 ;  /* 0x0000000308062223 */ /* 0x000fce000001000a */
.L_x_361:
[----:B------:R-:W0:Y:S08]  /*6d50*/  S2UR UR4, SR_CgaCtaId ;  /* 0x00000000000479c3 */ /* 0x000e300000008800 */
[----:B------:R-:W-:Y:S06]  /*6d60*/  BAR.SYNC.DEFER_BLOCKING 0x5, 0x180 ;  /* 0x0146000000007b1d */ /* 0x000fec0000010000 */
[----:B------:R-:W-:Y:S01]  /*6d70*/  UMOV UR8, 0x400 ;  /* 0x0000040000087882 */ /* 0x000fe20000000000 */
[----:B------:R-:W-:Y:S01]  /*6d80*/  BSSY B0, `(.L_x_382) ;  /* 0x0000473000007945 */ /* 0x000fe20003800000 */
[----:B0-----:R-:W-:-:S09]  /*6d90*/  ULEA UR8, UR4, UR8, 0x18 ;  /* 0x0000000804087291 */ /* 0x001fd2000f8ec03f */
[----:B------:R-:W0:Y:S02]  /*6da0*/  LDS.128 R8, [UR8+0x228d0] ;  /* 0x0228d008ff087984 */ /* 0x000e240008000c00 */
[----:B0-----:R-:W-:Y:S02]  /*6db0*/  R2UR UR5, R9 ;  /* 0x00000000090572ca */ /* 0x001fe400000e0000 */
[----:B------:R-:W-:Y:S02]  /*6dc0*/  R2UR UR6, R10 ;  /* 0x000000000a0672ca */ /* 0x000fe400000e0000 */
[----:B------:R-:W-:Y:S01]  /*6dd0*/  R2UR UR7, R11 ;  /* 0x000000000b0772ca */ /* 0x000fe200000e0000 */
[----:B------:R-:W-:Y:S06]  /*6de0*/  BAR.ARV 0x4, 0x180 ;  /* 0x0106000000007b1d */ /* 0x000fec0000002000 */
[----:B------:R-:W-:Y:S08]  /*6df0*/  @P0 BRA `(.L_x_383) ;  /* 0x0000003400d00947 */ /* 0x000ff00003800000 */
[----:B------:R-:W2:Y:S01]  /*6e00*/  LDL R0, [R1+0x38] ;  /* 0x0000380001007983 */ /* 0x000ea20000100800 */
[----:B------:R-:W0:Y:S01]  /*6e10*/  S2UR UR4, SR_SWINHI ;  /* 0x00000000000479c3 */ /* 0x000e220000002f00 */
[----:B------:R-:W-:Y:S01]  /*6e20*/  IMAD.MOV.U32 R20, RZ, RZ, 0x2 ;  /* 0x00000002ff147424 */ /* 0x000fe200078e00ff */
[----:B------:R-:W-:Y:S01]  /*6e30*/  F2FP.BF16.F32.PACK_AB R10, R29, R28 ;  /* 0x0000001c1d0a723e */ /* 0x000fe200000010ff */
[----:B------:R-:W-:Y:S01]  /*6e40*/  ULDC.64 UR14, c[0x0][0xc00] ;  /* 0x00030000000e7ab9 */ /* 0x000fe20000000a00 */
[----:B------:R-:W-:Y:S01]  /*6e50*/  F2FP.BF16.F32.PACK_AB R11, R31, R30 ;  /* 0x0000001e1f0b723e */ /* 0x000fe200000010ff */
[----:B------:R-:W-:Y:S01]  /*6e60*/  USHF.L.U64.HI UR16, UR46, 0x2, UR45 ;  /* 0x000000022e107899 */ /* 0x000fe2000801022d */
[----:B------:R-:W3:Y:S01]  /*6e70*/  LDL R179, [R1+0x34] ;  /* 0x0000340001b37983 */ /* 0x000ee20000100800 */
[----:B------:R-:W-:Y:S01]  /*6e80*/  ULDC UR20, c[0x0][0xbe8] ;  /* 0x0002fa0000147ab9 */ /* 0x000fe20000000800 */
[----:B------:R-:W-:Y:S01]  /*6e90*/  UMOV UR10, UR8 ;  /* 0x00000008000a7c82 */ /* 0x000fe20008000000 */
[----:B0-----:R-:W-:Y:S01]  /*6ea0*/  UMOV UR11, UR4 ;  /* 0x00000004000b7c82 */ /* 0x001fe20008000000 */
[----:B------:R-:W-:-:S04]  /*6eb0*/  USHF.L.U32 UR4, UR46, 0x2, URZ ;  /* 0x000000022e047899 */ /* 0x000fc8000800063f */
[----:B------:R-:W-:-:S04]  /*6ec0*/  UIADD3 UR9, UP0, UR4, UR14, URZ ;  /* 0x0000000e04097290 */ /* 0x000fc8000ff1e03f */
[----:B------:R-:W-:Y:S01]  /*6ed0*/  UIADD3.X UR12, UR16, UR15, URZ, UP0, !UPT ;  /* 0x0000000f100c7290 */ /* 0x000fe200087fe43f */
[----:B------:R-:W-:Y:S01]  /*6ee0*/  BAR.SYNC.DEFER_BLOCKING 0x1, 0x100 ;  /* 0x0044000000007b1d */ /* 0x000fe20000010000 */
[----:B--2---:R-:W-:-:S03]  /*6ef0*/  IMAD.WIDE R20, R0, R20, UR10 ;  /* 0x0000000a00147e25 */ /* 0x004fc6000f8e0214 */
[C---:B------:R-:W-:Y:S02]  /*6f00*/  IADD3 R13, P1, R20.reuse, 0x20, RZ ;  /* 0x00000020140d7810 */ /* 0x040fe40007f3e0ff */
[C---:B------:R-:W-:Y:S02]  /*6f10*/  IADD3 R15, P0, R20.reuse, 0x40, RZ ;  /* 0x00000040140f7810 */ /* 0x040fe40007f1e0ff */
[----:B------:R-:W-:Y:S02]  /*6f20*/  IADD3 R157, P6, R20, 0x4020, RZ ;  /* 0x00004020149d7810 */ /* 0x000fe40007fde0ff */
[----:B------:R-:W-:Y:S02]  /*6f30*/  LOP3.LUT R12, R13, 0x380, RZ, 0xc0, !PT ;  /* 0x000003800d0c7812 */ /* 0x000fe400078ec0ff */
[----:B------:R-:W-:Y:S02]  /*6f40*/  LOP3.LUT R14, R15, 0x380, RZ, 0xc0, !PT ;  /* 0x000003800f0e7812 */ /* 0x000fe400078ec0ff */
[----:B------:R-:W-:-:S02]  /*6f50*/  LOP3.LUT R156, R157, 0x380, RZ, 0xc0, !PT ;  /* 0x000003809d9c7812 */ /* 0x000fc400078ec0ff */
[----:B------:R-:W-:Y:S02]  /*6f60*/  LOP3.LUT R9, R20, 0x380, RZ, 0xc0, !PT ;  /* 0x0000038014097812 */ /* 0x000fe400078ec0ff */
[----:B------:R-:W-:Y:S02]  /*6f70*/  SHF.R.U64 R12, R12, 0x3, RZ ;  /* 0x000000030c0c7819 */ /* 0x000fe400000012ff */
[----:B------:R-:W-:Y:S02]  /*6f80*/  SHF.R.U64 R14, R14, 0x3, RZ ;  /* 0x000000030e0e7819 */ /* 0x000fe400000012ff */
[----:B------:R-:W-:Y:S02]  /*6f90*/  SHF.R.U64 R156, R156, 0x3, RZ ;  /* 0x000000039c9c7819 */ /* 0x000fe400000012ff */
[----:B------:R-:W-:Y:S02]  /*6fa0*/  IADD3 R159, P5, R20, 0x4040, RZ ;  /* 0x00004040149f7810 */ /* 0x000fe40007fbe0ff */
[----:B------:R-:W-:-:S02]  /*6fb0*/  SHF.R.U64 R9, R9, 0x3, RZ ;  /* 0x0000000309097819 */ /* 0x000fc400000012ff */
[----:B------:R-:W-:Y:S01]  /*6fc0*/  LOP3.LUT R12, R12, R13, RZ, 0x3c, !PT ;  /* 0x0000000d0c0c7212 */ /* 0x000fe200078e3cff */
[--C-:B------:R-:W-:Y:S01]  /*6fd0*/  IMAD.X R13, RZ, RZ, R21.reuse, P1 ;  /* 0x000000ffff0d7224 */ /* 0x100fe200008e0615 */
[----:B------:R-:W-:Y:S01]  /*6fe0*/  LOP3.LUT R14, R14, R15, RZ, 0x3c, !PT ;  /* 0x0000000f0e0e7212 */ /* 0x000fe200078e3cff */
[--C-:B------:R-:W-:Y:S01]  /*6ff0*/  IMAD.X R15, RZ, RZ, R21.reuse, P0 ;  /* 0x000000ffff0f7224 */ /* 0x100fe200000e0615 */
[----:B------:R-:W-:Y:S02]  /*7000*/  IADD3 R163, P2, R20, 0x4060, RZ ;  /* 0x0000406014a37810 */ /* 0x000fe40007f5e0ff */
[----:B------:R-:W-:Y:S01]  /*7010*/  LOP3.LUT R156, R156, R157, RZ, 0x3c, !PT ;  /* 0x0000009d9c9c7212 */ /* 0x000fe200078e3cff */
[----:B------:R-:W-:Y:S01]  /*7020*/  IMAD.X R157, RZ, RZ, R21, P6 ;  /* 0x000000ffff9d7224 */ /* 0x000fe200030e0615 */
[----:B------:R-:W-:Y:S02]  /*7030*/  IADD3 R165, P1, R20, 0x8000, RZ ;  /* 0x0000800014a57810 */ /* 0x000fe40007f3e0ff */
[----:B------:R-:W-:-:S02]  /*7040*/  LOP3.LUT R158, R159, 0x380, RZ, 0xc0, !PT ;  /* 0x000003809f9e7812 */ /* 0x000fc400078ec0ff */
[C---:B------:R-:W-:Y:S02]  /*7050*/  IADD3 R167, P0, R20.reuse, 0x8020, RZ ;  /* 0x0000802014a77810 */ /* 0x040fe40007f1e0ff */
[----:B------:R-:W-:Y:S01]  /*7060*/  LOP3.LUT R8, R9, R20, RZ, 0x3c, !PT ;  /* 0x0000001409087212 */ /* 0x000fe200078e3cff */
[----:B------:R-:W-:Y:S01]  /*7070*/  IMAD.MOV.U32 R9, RZ, RZ, R21 ;  /* 0x000000ffff097224 */ /* 0x000fe200078e0015 */
[C---:B------:R-:W-:Y:S02]  /*7080*/  IADD3 R4, P6, R20.reuse, 0xc000, RZ ;  /* 0x0000c00014047810 */ /* 0x040fe40007fde0ff */
[C---:B------:R-:W-:Y:S02]  /*7090*/  IADD3 R153, P4, R20.reuse, 0x60, RZ ;  /* 0x0000006014997810 */ /* 0x040fe40007f9e0ff */
[----:B------:R-:W-:Y:S02]  /*70a0*/  IADD3 R155, P3, R20, 0x4000, RZ ;  /* 0x00004000149b7810 */ /* 0x000fe40007f7e0ff */
[----:B------:R-:W-:-:S02]  /*70b0*/  LOP3.LUT R162, R163, 0x380, RZ, 0xc0, !PT ;  /* 0x00000380a3a27812 */ /* 0x000fc400078ec0ff */
[----:B------:R-:W-:Y:S02]  /*70c0*/  LOP3.LUT R164, R165, 0x380, RZ, 0xc0, !PT ;  /* 0x00000380a5a47812 */ /* 0x000fe400078ec0ff */
[----:B------:R-:W-:Y:S02]  /*70d0*/  SHF.R.U64 R158, R158, 0x3, RZ ;  /* 0x000000039e9e7819 */ /* 0x000fe400000012ff */
[----:B------:R-:W-:Y:S02]  /*70e0*/  LOP3.LUT R166, R167, 0x380, RZ, 0xc0, !PT ;  /* 0x00000380a7a67812 */ /* 0x000fe400078ec0ff */
[----:B------:R-:W-:Y:S02]  /*70f0*/  LOP3.LUT R3, R4, 0x380, RZ, 0xc0, !PT ;  /* 0x0000038004037812 */ /* 0x000fe400078ec0ff */
[----:B------:R-:W-:Y:S02]  /*7100*/  LOP3.LUT R152, R153, 0x380, RZ, 0xc0, !PT ;  /* 0x0000038099987812 */ /* 0x000fe400078ec0ff */
[----:B------:R-:W-:-:S02]  /*7110*/  LOP3.LUT R154, R155, 0x380, RZ, 0xc0, !PT ;  /* 0x000003809b9a7812 */ /* 0x000fc400078ec0ff */
[----:B------:R-:W-:Y:S02]  /*7120*/  SHF.R.U64 R162, R162, 0x3, RZ ;  /* 0x00000003a2a27819 */ /* 0x000fe400000012ff */
[----:B------:R-:W-:Y:S02]  /*7130*/  MOV R0, R8 ;  /* 0x0000000800007202 */ /* 0x000fe40000000f00 */
[----:B------:R-:W-:Y:S02]  /*7140*/  SHF.R.U64 R164, R164, 0x3, RZ ;  /* 0x00000003a4a47819 */ /* 0x000fe400000012ff */
[----:B------:R-:W-:Y:S02]  /*7150*/  F2FP.BF16.F32.PACK_AB R8, R25, R24 ;  /* 0x000000181908723e */ /* 0x000fe400000010ff */
[----:B------:R-:W-:Y:S02]  /*7160*/  F2FP.BF16.F32.PACK_AB R9, R27, R26 ;  /* 0x0000001a1b09723e */ /* 0x000fe400000010ff */
[----:B------:R-:W-:Y:S01]  /*7170*/  LOP3.LUT R158, R158, R159, RZ, 0x3c, !PT ;  /* 0x0000009f9e9e7212 */ /* 0x000fe200078e3cff */
[----:B------:R-:W-:Y:S01]  /*7180*/  IMAD.X R159, RZ, RZ, R21, P5 ;  /* 0x000000ffff9f7224 */ /* 0x000fe200028e0615 */
[----:B------:R-:W-:-:S02]  /*7190*/  SHF.R.U64 R166, R166, 0x3, RZ ;  /* 0x00000003a6a67819 */ /* 0x000fc400000012ff */
[----:B------:R-:W-:Y:S02]  /*71a0*/  SHF.R.U64 R3, R3, 0x3, RZ ;  /* 0x0000000303037819 */ /* 0x000fe400000012ff */
[----:B------:R-:W-:Y:S02]  /*71b0*/  SHF.R.U64 R152, R152, 0x3, RZ ;  /* 0x0000000398987819 */ /* 0x000fe400000012ff */
[----:B------:R-:W-:Y:S02]  /*71c0*/  SHF.R.U64 R154, R154, 0x3, RZ ;  /* 0x000000039a9a7819 */ /* 0x000fe400000012ff */
[----:B------:R-:W-:Y:S01]  /*71d0*/  LOP3.LUT R162, R162, R163, RZ, 0x3c, !PT ;  /* 0x000000a3a2a27212 */ /* 0x000fe200078e3cff */
[--C-:B------:R-:W-:Y:S01]  /*71e0*/  IMAD.X R163, RZ, RZ, R21.reuse, P2 ;  /* 0x000000ffffa37224 */ /* 0x100fe200010e0615 */
[----:B------:R-:W-:Y:S01]  /*71f0*/  IADD3 R7, P5, R20, 0xc020, RZ ;  /* 0x0000c02014077810 */ /* 0x000fe20007fbe0ff */
[----:B------:R0:W-:Y:S01]  /*7200*/  STSM.16.M88.4 [R0], R8 ;  /* 0x0000000800007844 */ /* 0x0001e20000000200 */
[----:B------:R-:W-:Y:S01]  /*7210*/  LOP3.LUT R164, R164, R165, RZ, 0x3c, !PT ;  /* 0x000000a5a4a47212 */ /* 0x000fe200078e3cff */
[----:B------:R-:W-:Y:S01]  /*7220*/  IMAD.X R165, RZ, RZ, R21, P1 ;  /* 0x000000ffffa57224 */ /* 0x000fe200008e0615 */
[----:B------:R-:W-:-:S02]  /*7230*/  LOP3.LUT R166, R166, R167, RZ, 0x3c, !PT ;  /* 0x000000a7a6a67212 */ /* 0x000fc400078e3cff */
[C---:B------:R-:W-:Y:S02]  /*7240*/  IADD3 R161, P2, R20.reuse, 0xc040, RZ ;  /* 0x0000c04014a17810 */ /* 0x040fe40007f5e0ff */
[----:B------:R-:W-:Y:S02]  /*7250*/  IADD3 R167, P1, R20, 0xc060, RZ ;  /* 0x0000c06014a77810 */ /* 0x000fe40007f3e0ff */
[----:B------:R-:W-:Y:S01]  /*7260*/  LOP3.LUT R152, R152, R153, RZ, 0x3c, !PT ;  /* 0x0000009998987212 */ /* 0x000fe200078e3cff */
[--C-:B------:R-:W-:Y:S01]  /*7270*/  IMAD.X R153, RZ, RZ, R21.reuse, P4 ;  /* 0x000000ffff997224 */ /* 0x100fe200020e0615 */
[----:B------:R-:W-:Y:S01]  /*7280*/  LOP3.LUT R154, R154, R155, RZ, 0x3c, !PT ;  /* 0x0000009b9a9a7212 */ /* 0x000fe200078e3cff */
[----:B------:R-:W-:Y:S01]  /*7290*/  IMAD.X R155, RZ, RZ, R21, P3 ;  /* 0x000000ffff9b7224 */ /* 0x000fe200018e0615 */
[----:B------:R-:W-:Y:S02]  /*72a0*/  IADD3 R169, P4, R20, 0x8040, RZ ;  /* 0x0000804014a97810 */ /* 0x000fe40007f9e0ff */
[----:B0-----:R-:W-:-:S02]  /*72b0*/  LOP3.LUT R8, R3, R4, RZ, 0x3c, !PT ;  /* 0x0000000403087212 */ /* 0x001fc400078e3cff */
[----:B------:R-:W-:Y:S02]  /*72c0*/  LOP3.LUT R3, R7, 0x380, RZ, 0xc0, !PT ;  /* 0x0000038007037812 */ /* 0x000fe400078ec0ff */
[----:B------:R-:W-:Y:S02]  /*72d0*/  IADD3 R171, P3, R20, 0x8060, RZ ;  /* 0x0000806014ab7810 */ /* 0x000fe40007f7e0ff */
[----:B------:R-:W-:Y:S02]  /*72e0*/  LOP3.LUT R160, R161, 0x380, RZ, 0xc0, !PT ;  /* 0x00000380a1a07812 */ /* 0x000fe400078ec0ff */
[----:B------:R-:W-:Y:S02]  /*72f0*/  LOP3.LUT R20, R167, 0x380, RZ, 0xc0, !PT ;  /* 0x00000380a7147812 */ /* 0x000fe400078ec0ff */
[----:B------:R-:W-:Y:S01]  /*7300*/  SHF.R.U64 R10, R3, 0x3, RZ ;  /* 0x00000003030a7819 */ /* 0x000fe200000012ff */
[--C-:B------:R-:W-:Y:S01]  /*7310*/  IMAD.X R9, RZ, RZ, R21.reuse, P6 ;  /* 0x000000ffff097224 */ /* 0x100fe200030e0615 */
[----:B------:R-:W-:Y:S01]  /*7320*/  SHF.R.U64 R160, R160, 0x3, RZ ;  /* 0x00000003a0a07819 */ /* 0x000fe200000012ff */
[----:B------:R-:W-:Y:S01]  /*7330*/  IMAD.X R11, RZ, RZ, R21, P5 ;  /* 0x000000ffff0b7224 */ /* 0x000fe200028e0615 */
[----:B------:R-:W-:-:S02]  /*7340*/  LOP3.LUT R168, R169, 0x380, RZ, 0xc0, !PT ;  /* 0x00000380a9a87812 */ /* 0x000fc400078ec0ff */
[----:B------:R-:W-:Y:S02]  /*7350*/  SHF.R.U64 R20, R20, 0x3, RZ ;  /* 0x0000000314147819 */ /* 0x000fe400000012ff */
[----:B------:R-:W-:Y:S02]  /*7360*/  MOV R173, R156 ;  /* 0x0000009c00ad7202 */ /* 0x000fe40000000f00 */
[----:B------:R-:W-:Y:S02]  /*7370*/  MOV R174, R158 ;  /* 0x0000009e00ae7202 */ /* 0x000fe40000000f00 */
[----:B------:R-:W-:Y:S02]  /*7380*/  LOP3.LUT R10, R10, R7, RZ, 0x3c, !PT ;  /* 0x000000070a0a7212 */ /* 0x000fe400078e3cff */
[----:B------:R-:W-:Y:S02]  /*7390*/  MOV R12, R12 ;  /* 0x0000000c000c7202 */ /* 0x000fe40000000f00 */
[----:B------:R-:W-:-:S02]  /*73a0*/  F2FP.BF16.F32.PACK_AB R156, R33, R32 ;  /* 0x00000020219c723e */ /* 0x000fc400000010ff */
[----:B------:R-:W-:Y:S02]  /*73b0*/  F2FP.BF16.F32.PACK_AB R157, R35, R34 ;  /* 0x00000022239d723e */ /* 0x000fe400000010ff */
[----:B------:R-:W-:Y:S02]  /*73c0*/  F2FP.BF16.F32.PACK_AB R158, R37, R36 ;  /* 0x00000024259e723e */ /* 0x000fe400000010ff */
[----:B------:R-:W-:Y:S02]  /*73d0*/  F2FP.BF16.F32.PACK_AB R159, R39, R38 ;  /* 0x00000026279f723e */ /* 0x000fe400000010ff */
[----:B------:R-:W-:Y:S02]  /*73e0*/  LOP3.LUT R170, R171, 0x380, RZ, 0xc0, !PT ;  /* 0x00000380abaa7812 */ /* 0x000fe400078ec0ff */
[----:B------:R-:W-:Y:S01]  /*73f0*/  LOP3.LUT R160, R160, R161, RZ, 0x3c, !PT ;  /* 0x000000a1a0a07212 */ /* 0x000fe200078e3cff */
[----:B------:R-:W-:Y:S01]  /*7400*/  IMAD.X R161, RZ, RZ, R21, P2 ;  /* 0x000000ffffa17224 */ /* 0x000fe200010e0615 */
[----:B------:R-:W-:-:S02]  /*7410*/  SHF.R.U64 R168, R168, 0x3, RZ ;  /* 0x00000003a8a87819 */ /* 0x000fc400000012ff */
[----:B------:R-:W-:Y:S01]  /*7420*/  LOP3.LUT R20, R20, R167, RZ, 0x3c, !PT ;  /* 0x000000a714147212 */ /* 0x000fe200078e3cff */
[----:B------:R-:W-:Y:S01]  /*7430*/  IMAD.X R167, RZ, RZ, R21, P0 ;  /* 0x000000ffffa77224 */ /* 0x000fe200000e0615 */
[----:B------:R-:W-:Y:S01]  /*7440*/  MOV R0, R8 ;  /* 0x0000000800007202 */ /* 0x000fe20000000f00 */
[----:B------:R0:W-:Y:S01]  /*7450*/  STSM.16.M88.4 [R12], R156 ;  /* 0x0000009c0c007844 */ /* 0x0001e20000000200 */
[----:B------:R-:W-:Y:S02]  /*7460*/  MOV R3, R10 ;  /* 0x0000000a00037202 */ /* 0x000fe40000000f00 */
[----:B------:R-:W-:Y:S02]  /*7470*/  SHF.R.U64 R170, R170, 0x3, RZ ;  /* 0x00000003aaaa7819 */ /* 0x000fe400000012ff */
[----:B------:R-:W-:Y:S02]  /*7480*/  MOV R176, R14 ;  /* 0x0000000e00b07202 */ /* 0x000fe40000000f00 */
[----:B------:R-:W-:-:S02]  /*7490*/  F2FP.BF16.F32.PACK_AB R8, R41, R40 ;  /* 0x000000282908723e */ /* 0x000fc400000010ff */
[----:B------:R-:W-:Y:S02]  /*74a0*/  F2FP.BF16.F32.PACK_AB R9, R43, R42 ;  /* 0x0000002a2b09723e */ /* 0x000fe400000010ff */
[----:B------:R-:W-:Y:S02]  /*74b0*/  F2FP.BF16.F32.PACK_AB R10, R45, R44 ;  /* 0x0000002c2d0a723e */ /* 0x000fe400000010ff */
[----:B------:R-:W-:Y:S02]  /*74c0*/  F2FP.BF16.F32.PACK_AB R11, R47, R46 ;  /* 0x0000002e2f0b723e */ /* 0x000fe400000010ff */
[----:B------:R-:W-:Y:S02]  /*74d0*/  MOV R177, R152 ;  /* 0x0000009800b17202 */ /* 0x000fe40000000f00 */
[----:B------:R-:W-:Y:S02]  /*74e0*/  MOV R178, R154 ;  /* 0x0000009a00b27202 */ /* 0x000fe40000000f00 */
[----:B0-----:R-:W-:-:S02]  /*74f0*/  F2FP.BF16.F32.PACK_AB R12, R49, R48 ;  /* 0x00000030310c723e */ /* 0x001fc400000010ff */
[----:B------:R-:W-:Y:S02]  /*7500*/  F2FP.BF16.F32.PACK_AB R13, R51, R50 ;  /* 0x00000032330d723e */ /* 0x000fe400000010ff */
[----:B------:R-:W-:Y:S02]  /*7510*/  F2FP.BF16.F32.PACK_AB R14, R53, R52 ;  /* 0x00000034350e723e */ /* 0x000fe400000010ff */
[----:B------:R-:W-:Y:S02]  /*7520*/  F2FP.BF16.F32.PACK_AB R15, R55, R54 ;  /* 0x00000036370f723e */ /* 0x000fe400000010ff */
[----:B------:R-:W-:Y:S01]  /*7530*/  LOP3.LUT R168, R168, R169, RZ, 0x3c, !PT ;  /* 0x000000a9a8a87212 */ /* 0x000fe200078e3cff */
[----:B------:R-:W-:Y:S01]  /*7540*/  IMAD.X R169, RZ, RZ, R21, P4 ;  /* 0x000000ffffa97224 */ /* 0x000fe200020e0615 */
[----:B------:R-:W-:Y:S02]  /*7550*/  F2FP.BF16.F32.PACK_AB R152, R57, R56 ;  /* 0x000000383998723e */ /* 0x000fe400000010ff */
[----:B------:R-:W-:-:S02]  /*7560*/  F2FP.BF16.F32.PACK_AB R153, R59, R58 ;  /* 0x0000003a3b99723e */ /* 0x000fc400000010ff */
[----:B------:R-:W-:Y:S02]  /*7570*/  F2FP.BF16.F32.PACK_AB R154, R61, R60 ;  /* 0x0000003c3d9a723e */ /* 0x000fe400000010ff */
[----:B------:R-:W-:Y:S02]  /*7580*/  F2FP.BF16.F32.PACK_AB R155, R63, R62 ;  /* 0x0000003e3f9b723e */ /* 0x000fe400000010ff */
[----:B------:R-:W-:Y:S02]  /*7590*/  MOV R175, R162 ;  /* 0x000000a200af7202 */ /* 0x000fe40000000f00 */
[----:B------:R-:W-:Y:S02]  /*75a0*/  MOV R4, R160 ;  /* 0x000000a000047202 */ /* 0x000fe40000000f00 */
[----:B------:R-:W-:Y:S02]  /*75b0*/  F2FP.BF16.F32.PACK_AB R156, R65, R64 ;  /* 0x00000040419c723e */ /* 0x000fe400000010ff */
[----:B------:R-:W-:-:S02]  /*75c0*/  F2FP.BF16.F32.PACK_AB R157, R67, R66 ;  /* 0x00000042439d723e */ /* 0x000fc400000010ff */
[----:B------:R-:W-:Y:S02]  /*75d0*/  F2FP.BF16.F32.PACK_AB R158, R69, R68 ;  /* 0x00000044459e723e */ /* 0x000fe400000010ff */
[----:B------:R-:W-:Y:S01]  /*75e0*/  F2FP.BF16.F32.PACK_AB R159, R71, R70 ;  /* 0x00000046479f723e */ /* 0x000fe200000010ff */
[----:B------:R0:W-:Y:S01]  /*75f0*/  STSM.16.M88.4 [R176], R8 ;  /* 0x00000008b0007844 */ /* 0x0001e20000000200 */
[----:B------:R-:W-:Y:S01]  /*7600*/  LOP3.LUT R170, R170, R171, RZ, 0x3c, !PT ;  /* 0x000000abaaaa7212 */ /* 0x000fe200078e3cff */
[----:B------:R-:W-:Y:S01]  /*7610*/  IMAD.X R171, RZ, RZ, R21, P3 ;  /* 0x000000ffffab7224 */ /* 0x000fe200018e0615 */
[----:B------:R-:W-:Y:S02]  /*7620*/  MOV R7, R164 ;  /* 0x000000a400077202 */ /* 0x000fe40000000f00 */
[----:B------:R-:W-:Y:S02]  /*7630*/  MOV R172, R166 ;  /* 0x000000a600ac7202 */ /* 0x000fe40000000f00 */
[----:B------:R-:W-:-:S02]  /*7640*/  F2FP.BF16.F32.PACK_AB R160, R73, R72 ;  /* 0x0000004849a0723e */ /* 0x000fc400000010ff */
[----:B------:R-:W-:Y:S02]  /*7650*/  F2FP.BF16.F32.PACK_AB R161, R75, R74 ;  /* 0x0000004a4ba1723e */ /* 0x000fe400000010ff */
[----:B------:R-:W-:Y:S02]  /*7660*/  F2FP.BF16.F32.PACK_AB R162, R77, R76 ;  /* 0x0000004c4da2723e */ /* 0x000fe400000010ff */
[----:B------:R-:W-:Y:S01]  /*7670*/  F2FP.BF16.F32.PACK_AB R163, R79, R78 ;  /* 0x0000004e4fa3723e */ /* 0x000fe200000010ff */
[----:B------:R1:W-:Y:S01]  /*7680*/  STSM.16.M88.4 [R177], R12 ;  /* 0x0000000cb1007844 */ /* 0x0003e20000000200 */
[----:B------:R-:W-:Y:S02]  /*7690*/  F2FP.BF16.F32.PACK_AB R164, R81, R80 ;  /* 0x0000005051a4723e */ /* 0x000fe400000010ff */
[----:B------:R-:W-:Y:S02]  /*76a0*/  F2FP.BF16.F32.PACK_AB R165, R83, R82 ;  /* 0x0000005253a5723e */ /* 0x000fe400000010ff */
[----:B------:R-:W-:-:S02]  /*76b0*/  F2FP.BF16.F32.PACK_AB R166, R85, R84 ;  /* 0x0000005455a6723e */ /* 0x000fc400000010ff */
[----:B------:R-:W-:Y:S01]  /*76c0*/  F2FP.BF16.F32.PACK_AB R167, R87, R86 ;  /* 0x0000005657a7723e */ /* 0x000fe200000010ff */
[----:B------:R2:W-:Y:S01]  /*76d0*/  STSM.16.M88.4 [R178], R152 ;  /* 0x00000098b2007844 */ /* 0x0005e20000000200 */
[----:B0-----:R-:W-:Y:S02]  /*76e0*/  F2FP.BF16.F32.PACK_AB R8, R89, R88 ;  /* 0x000000585908723e */ /* 0x001fe400000010ff */
[----:B------:R-:W-:Y:S02]  /*76f0*/  F2FP.BF16.F32.PACK_AB R9, R91, R90 ;  /* 0x0000005a5b09723e */ /* 0x000fe400000010ff */
[----:B------:R-:W-:Y:S02]  /*7700*/  F2FP.BF16.F32.PACK_AB R10, R93, R92 ;  /* 0x0000005c5d0a723e */ /* 0x000fe400000010ff */
[----:B------:R-:W-:Y:S01]  /*7710*/  F2FP.BF16.F32.PACK_AB R11, R95, R94 ;  /* 0x0000005e5f0b723e */ /* 0x000fe200000010ff */
[----:B------:R0:W-:Y:S01]  /*7720*/  STSM.16.M88.4 [R173], R156 ;  /* 0x0000009cad007844 */ /* 0x0001e20000000200 */
[----:B-1----:R-:W-:-:S02]  /*7730*/  F2FP.BF16.F32.PACK_AB R12, R97, R96 ;  /* 0x00000060610c723e */ /* 0x002fc400000010ff */
[----:B------:R-:W-:Y:S02]  /*7740*/  F2FP.BF16.F32.PACK_AB R13, R99, R98 ;  /* 0x00000062630d723e */ /* 0x000fe400000010ff */
[----:B------:R-:W-:Y:S02]  /*7750*/  F2FP.BF16.F32.PACK_AB R14, R101, R100 ;  /* 0x00000064650e723e */ /* 0x000fe400000010ff */
[----:B------:R-:W-:Y:S01]  /*7760*/  F2FP.BF16.F32.PACK_AB R15, R103, R102 ;  /* 0x00000066670f723e */ /* 0x000fe200000010ff */
[----:B------:R-:W-:Y:S01]  /*7770*/  IMAD.X R21, RZ, RZ, R21, P1 ;  /* 0x000000ffff157224 */ /* 0x000fe200008e0615 */
[----:B------:R-:W-:Y:S01]  /*7780*/  MOV R168, R168 ;  /* 0x000000a800a87202 */ /* 0x000fe20000000f00 */
[----:B------:R1:W-:Y:S01]  /*7790*/  STSM.16.M88.4 [R174], R160 ;  /* 0x000000a0ae007844 */ /* 0x0003e20000000200 */
[----:B--2---:R-:W-:Y:S02]  /*77a0*/  F2FP.BF16.F32.PACK_AB R152, R105, R104 ;  /* 0x000000686998723e */ /* 0x004fe400000010ff */
[----:B------:R-:W-:-:S02]  /*77b0*/  F2FP.BF16.F32.PACK_AB R153, R107, R106 ;  /* 0x0000006a6b99723e */ /* 0x000fc400000010ff */
[----:B------:R-:W-:Y:S02]  /*77c0*/  F2FP.BF16.F32.PACK_AB R154, R109, R108 ;  /* 0x0000006c6d9a723e */ /* 0x000fe400000010ff */
[----:B------:R-:W-:Y:S01]  /*77d0*/  F2FP.BF16.F32.PACK_AB R155, R111, R110 ;  /* 0x0000006e6f9b723e */ /* 0x000fe200000010ff */
[----:B------:R-:W-:Y:S01]  /*77e0*/  STSM.16.M88.4 [R175], R164 ;  /* 0x000000a4af007844 */ /* 0x000fe20000000200 */
[----:B------:R-:W-:Y:S02]  /*77f0*/  MOV R170, R170 ;  /* 0x000000aa00aa7202 */ /* 0x000fe40000000f00 */
[----:B0-----:R-:W-:Y:S01]  /*7800*/  F2FP.BF16.F32.PACK_AB R156, R113, R112 ;  /* 0x00000070719c723e */ /* 0x001fe200000010ff */
[----:B------:R0:W-:Y:S01]  /*7810*/  STSM.16.M88.4 [R7], R8 ;  /* 0x0000000807007844 */ /* 0x0001e20000000200 */
[----:B------:R-:W-:Y:S02]  /*7820*/  F2FP.BF16.F32.PACK_AB R157, R115, R114 ;  /* 0x00000072739d723e */ /* 0x000fe400000010ff */
[----:B------:R-:W-:-:S02]  /*7830*/  F2FP.BF16.F32.PACK_AB R158, R117, R116 ;  /* 0x00000074759e723e */ /* 0x000fc400000010ff */
[----:B------:R-:W-:Y:S01]  /*7840*/  F2FP.BF16.F32.PACK_AB R159, R119, R118 ;  /* 0x00000076779f723e */ /* 0x000fe200000010ff */
[----:B------:R2:W-:Y:S01]  /*7850*/  STSM.16.M88.4 [R172], R12 ;  /* 0x0000000cac007844 */ /* 0x0005e20000000200 */
[----:B-1----:R-:W-:Y:S02]  /*7860*/  F2FP.BF16.F32.PACK_AB R160, R121, R120 ;  /* 0x0000007879a0723e */ /* 0x002fe400000010ff */
[----:B------:R-:W-:Y:S02]  /*7870*/  F2FP.BF16.F32.PACK_AB R161, R123, R122 ;  /* 0x0000007a7ba1723e */ /* 0x000fe400000010ff */
[----:B------:R-:W-:Y:S02]  /*7880*/  F2FP.BF16.F32.PACK_AB R162, R125, R124 ;  /* 0x0000007c7da2723e */ /* 0x000fe400000010ff */
[----:B------:R-:W-:Y:S01]  /*7890*/  F2FP.BF16.F32.PACK_AB R163, R127, R126 ;  /* 0x0000007e7fa3723e */ /* 0x000fe200000010ff */
[----:B------:R1:W-:Y:S01]  /*78a0*/  STSM.16.M88.4 [R168], R152 ;  /* 0x00000098a8007844 */ /* 0x0003e20000000200 */
[----:B0-----:R-:W-:-:S02]  /*78b0*/  F2FP.BF16.F32.PACK_AB R8, R129, R128 ;  /* 0x000000808108723e */ /* 0x001fc400000010ff */
[----:B------:R-:W-:Y:S02]  /*78c0*/  F2FP.BF16.F32.PACK_AB R9, R131, R130 ;  /* 0x000000828309723e */ /* 0x000fe400000010ff */
[----:B------:R-:W-:Y:S02]  /*78d0*/  F2FP.BF16.F32.PACK_AB R10, R133, R132 ;  /* 0x00000084850a723e */ /* 0x000fe400000010ff */
[----:B------:R-:W-:Y:S02]  /*78e0*/  F2FP.BF16.F32.PACK_AB R11, R135, R134 ;  /* 0x00000086870b723e */ /* 0x000fe400000010ff */
[----:B--2---:R-:W-:Y:S02]  /*78f0*/  F2FP.BF16.F32.PACK_AB R12, R137, R136 ;  /* 0x00000088890c723e */ /* 0x004fe400000010ff */
[----:B------:R-:W-:Y:S02]  /*7900*/  F2FP.BF16.F32.PACK_AB R13, R139, R138 ;  /* 0x0000008a8b0d723e */ /* 0x000fe400000010ff */
[----:B------:R-:W-:-:S02]  /*7910*/  F2FP.BF16.F32.PACK_AB R14, R141, R140 ;  /* 0x0000008c8d0e723e */ /* 0x000fc400000010ff */
[----:B------:R-:W-:Y:S01]  /*7920*/  F2FP.BF16.F32.PACK_AB R15, R143, R142 ;  /* 0x0000008e8f0f723e */ /* 0x000fe200000010ff */
[----:B------:R-:W-:Y:S01]  /*7930*/  STSM.16.M88.4 [R170], R156 ;  /* 0x0000009caa007844 */ /* 0x000fe20000000200 */
[----:B------:R-:W-:Y:S02]  /*7940*/  MOV R169, R20 ;  /* 0x0000001400a97202 */ /* 0x000fe40000000f00 */
[----:B-1----:R-:W-:Y:S02]  /*7950*/  F2FP.BF16.F32.PACK_AB R152, R145, R144 ;  /* 0x000000909198723e */ /* 0x002fe400000010ff */
[----:B------:R-:W-:Y:S02]  /*7960*/  F2FP.BF16.F32.PACK_AB R153, R147, R146 ;  /* 0x000000929399723e */ /* 0x000fe400000010ff */
[----:B------:R-:W-:Y:S02]  /*7970*/  F2FP.BF16.F32.PACK_AB R154, R149, R148 ;  /* 0x00000094959a723e */ /* 0x000fe400000010ff */
[----:B------:R-:W-:Y:S01]  /*7980*/  F2FP.BF16.F32.PACK_AB R155, R151, R150 ;  /* 0x00000096979b723e */ /* 0x000fe200000010ff */
[----:B------:R-:W-:Y:S04]  /*7990*/  STSM.16.M88.4 [R0], R160 ;  /* 0x000000a000007844 */ /* 0x000fe80000000200 */
[----:B------:R0:W-:Y:S04]  /*79a0*/  STSM.16.M88.4 [R3], R8 ;  /* 0x0000000803007844 */ /* 0x0001e80000000200 */
[----:B------:R1:W-:Y:S04]  /*79b0*/  STSM.16.M88.4 [R4], R12 ;  /* 0x0000000c04007844 */ /* 0x0003e80000000200 */
[----:B------:R2:W-:Y:S01]  /*79c0*/  STSM.16.M88.4 [R169], R152 ;  /* 0x00000098a9007844 */ /* 0x0005e20000000200 */
[----:B------:R-:W-:Y:S01]  /*79d0*/  BAR.SYNC.DEFER_BLOCKING 0x1, 0x100 ;  /* 0x0044000000007b1d */ /* 0x000fe20000010000 */
[----:B------:R-:W-:-:S04]  /*79e0*/  ISETP.NE.U32.AND P0, PT, RZ, UR14, PT ;  /* 0x0000000eff007c0c */ /* 0x000fc8000bf05070 */
[----:B------:R-:W-:Y:S01]  /*79f0*/  ISETP.NE.AND.EX P0, PT, RZ, UR15, PT, P0 ;  /* 0x0000000fff007c0c */ /* 0x000fe2000bf05300 */
[----:B------:R-:W-:Y:S02]  /*7a00*/  IMAD.U32 R20, RZ, RZ, UR9 ;  /* 0x00000009ff147e24 */ /* 0x000fe4000f8e00ff */
[----:B------:R-:W-:Y:S01]  /*7a10*/  IMAD.U32 R21, RZ, RZ, UR12 ;  /* 0x0000000cff157e24 */ /* 0x000fe2000f8e00ff */
[----:B------:R-:W-:Y:S02]  /*7a20*/  ULDC.64 UR12, c[0x0][0xc08] ;  /* 0x00030200000c7ab9 */ /* 0x000fe40000000a00 */
[----:B------:R-:W-:-:S07]  /*7a30*/  UISETP.NE.U32.AND UP0, UPT, UR12, URZ, UPT ;  /* 0x0000003f0c00728c */ /* 0x000fce000bf05070 */
[----:B------:R-:W4:Y:S01]  /*7a40*/  @P0 LDG.E R7, desc[UR40][R20.64] ;  /* 0x0000002814070981 */ /* 0x000f22000c1e1900 */
[----:B------:R-:W-:-:S06]  /*7a50*/  UISETP.NE.AND.EX UP0, UPT, UR13, URZ, UPT, UP0 ;  /* 0x0000003f0d00728c */ /* 0x000fcc000bf05300 */
[----:B------:R-:W-:-:S05]  /*7a60*/  PLOP3.LUT P4, PT, PT, PT, UP0, 0x80, 0x0 ;  /* 0x000000000000781c */ /* 0x000fca0003f8f008 */
[----:B------:R-:W-:-:S03]  /*7a70*/  @UP0 UIADD3 UR12, UP1, UR4, UR12, URZ ;  /* 0x0000000c040c0290 */ /* 0x000fc6000ff3e03f */
[----:B------:R-:W-:Y:S01]  /*7a80*/  ULDC UR4, c[0x0][0xad4] ;  /* 0x0002b50000047ab9 */ /* 0x000fe20000000800 */
[----:B------:R-:W-:Y:S02]  /*7a90*/  @UP0 UIADD3.X UR13, UR16, UR13, URZ, UP1, !UPT ;  /* 0x0000000d100d0290 */ /* 0x000fe40008ffe43f */
[----:B0-----:R-:W-:-:S04]  /*7aa0*/  IMAD.U32 R8, RZ, RZ, UR12 ;  /* 0x0000000cff087e24 */ /* 0x001fc8000f8e00ff */
[----:B------:R-:W-:-:S05]  /*7ab0*/  IMAD.U32 R9, RZ, RZ, UR13 ;  /* 0x0000000dff097e24 */ /* 0x000fca000f8e00ff */
[----:B------:R0:W5:Y:S01]  /*7ac0*/  @P4 LDG.E R0, desc[UR40][R8.64] ;  /* 0x0000002808004981 */ /* 0x000162000c1e1900 */
[----:B------:R-:W-:Y:S02]  /*7ad0*/  UISETP.NE.AND UP0, UPT, UR39, URZ, UPT ;  /* 0x0000003f2700728c */ /* 0x000fe4000bf05270 */
[----:B------:R-:W-:Y:S02]  /*7ae0*/  UISETP.NE.AND UP1, UPT, UR20, 0x1, UPT ;  /* 0x000000011400788c */ /* 0x000fe4000bf25270 */
[----:B------:R-:W-:Y:S01]  /*7af0*/  USEL UR4, UR39, UR4, UP0 ;  /* 0x0000000427047287 */ /* 0x000fe20008000000 */
[----:B------:R-:W-:-:S03]  /*7b00*/  UMOV UR21, 0x9b8 ;  /* 0x000009b800157882 */ /* 0x000fc60000000000 */
[----:B------:R-:W-:Y:S01]  /*7b10*/  UISETP.GT.AND UP2, UPT, UR4, 0x1, UPT ;  /* 0x000000010400788c */ /* 0x000fe2000bf44270 */
[----:B------:R-:W-:Y:S01]  /*7b20*/  PLOP3.LUT P1, PT, PT, PT, UP1, 0x80, 0x0 ;  /* 0x000000000000781c */ /* 0x000fe20003f2f018 */
[----:B------:R-:W-:Y:S02]  /*7b30*/  UISETP.NE.U32.AND UP0, UPT, UR14, URZ, UPT ;  /* 0x0000003f0e00728c */ /* 0x000fe4000bf05070 */
[----:B------:R-:W-:Y:S01]  /*7b40*/  USEL UR21, UR21, 0x978, UP2 ;  /* 0x0000097815157887 */ /* 0x000fe20009000000 */
[----:B-1----:R-:W-:Y:S01]  /*7b50*/  IMAD.U32 R12, RZ, RZ, UR44 ;  /* 0x0000002cff0c7e24 */ /* 0x002fe2000f8e00ff */
[----:B------:R-:W-:Y:S01]  /*7b60*/  UISETP.NE.AND.EX UP0, UPT, UR15, URZ, UPT, UP0 ;  /* 0x0000003f0f00728c */ /* 0x000fe2000bf05300 */
[----:B------:R-:W-:Y:S02]  /*7b70*/  UMOV UR4, URZ ;  /* 0x0000003f00047c82 */ /* 0x000fe40008000000 */
[----:B---3--:R-:W-:Y:S01]  /*7b80*/  IMAD R12, R12, 0x80, R179 ;  /* 0x000000800c0c7824 */ /* 0x008fe200078e02b3 */
[----:B------:R-:W-:Y:S01]  /*7b90*/  USEL UR46, UR46, URZ, !UP0 ;  /* 0x0000003f2e2e7287 */ /* 0x000fe2000c000000 */
[----:B------:R-:W-:Y:S01]  /*7ba0*/  @UP1 ULDC UR23, c[0x0][0xbec] ;  /* 0x0002fb0000171ab9 */ /* 0x000fe20000000800 */
[----:B------:R-:W-:-:S02]  /*7bb0*/  USEL UR9, UR42, URZ, UP2 ;  /* 0x0000003f2a097287 */ /* 0x000fc40009000000 */
[----:B------:R-:W-:Y:S01]  /*7bc0*/  @P1 IMAD.HI.U32 R4, R12, UR23, RZ ;  /* 0x000000170c041c27 */ /* 0x000fe2000f8e00ff */
[----:B------:R-:W-:Y:S01]  /*7bd0*/  @UP1 ULDC UR26, c[0x0][0xbf0] ;  /* 0x0002fc00001a1ab9 */ /* 0x000fe20000000800 */
[----:B------:R-:W-:Y:S01]  /*7be0*/  ULDC.64 UR16, c[0x0][UR21+0x220] ;  /* 0x0000880015107abb */ /* 0x000fe20008000a00 */
[----:B------:R-:W-:Y:S01]  /*7bf0*/  USEL UR45, UR45, URZ, !UP0 ;  /* 0x0000003f2d2d7287 */ /* 0x000fe2000c000000 */
[----:B------:R-:W-:Y:S01]  /*7c00*/  ULDC.64 UR14, c[0x0][UR21+0x218] ;  /* 0x00008600150e7abb */ /* 0x000fe20008000a00 */
[----:B------:R-:W-:Y:S01]  /*7c10*/  ULDC.64 UR18, c[0x0][UR21+0x228] ;  /* 0x00008a0015127abb */ /* 0x000fe20008000a00 */
[----:B------:R-:W-:Y:S01]  /*7c20*/  UIMAD UR17, UR17, UR46, URZ ;  /* 0x0000002e111172a4 */ /* 0x000fe2000f8e023f */
[----:B------:R-:W-:Y:S01]  /*7c30*/  IMAD.MOV.U32 R3, RZ, RZ, R12 ;  /* 0x000000ffff037224 */ /* 0x000fe200078e000c */
[----:B------:R-:W-:Y:S02]  /*7c40*/  UIMAD.WIDE.U32 UR12, UR14, UR43, URZ ;  /* 0x0000002b0e0c72a5 */ /* 0x000fe4000f8e003f */
[----:B------:R-:W-:-:S02]  /*7c50*/  UIMAD UR22, UR15, UR43, URZ ;  /* 0x0000002b0f1672a4 */ /* 0x000fc4000f8e023f */
[----:B------:R-:W-:Y:S01]  /*7c60*/  UIMAD.WIDE.U32 UR24, UR18, UR9, URZ ;  /* 0x00000009121872a5 */ /* 0x000fe2000f8e003f */
[----:B------:R-:W-:Y:S01]  /*7c70*/  @P1 SHF.R.U32.HI R3, RZ, UR26, R4 ;  /* 0x0000001aff031c19 */ /* 0x000fe20008011604 */
[----:B------:R-:W-:Y:S02]  /*7c80*/  UIMAD UR9, UR19, UR9, URZ ;  /* 0x00000009130972a4 */ /* 0x000fe4000f8e023f */
[----:B------:R-:W-:Y:S02]  /*7c90*/  UIMAD.WIDE.U32 UR14, UR16, UR46, URZ ;  /* 0x0000002e100e72a5 */ /* 0x000fe4000f8e003f */
[----:B------:R-:W-:Y:S02]  /*7ca0*/  UIMAD UR17, UR16, UR45, UR17 ;  /* 0x0000002d101172a4 */ /* 0x000fe4000f8e0211 */
[----:B------:R-:W-:Y:S02]  /*7cb0*/  UIADD3 UR22, UR13, UR22, URZ ;  /* 0x000000160d167290 */ /* 0x000fe4000fffe03f */
[----:B------:R-:W-:Y:S01]  /*7cc0*/  UIADD3 UR13, UR25, UR9, URZ ;  /* 0x00000009190d7290 */ /* 0x000fe2000fffe03f */
[----:B0-----:R-:W-:Y:S01]  /*7cd0*/  IMAD.U32 R8, RZ, RZ, UR24 ;  /* 0x00000018ff087e24 */ /* 0x001fe2000f8e00ff */
[----:B------:R-:W-:Y:S01]  /*7ce0*/  UIADD3 UR9, UR15, UR17, URZ ;  /* 0x000000110f097290 */ /* 0x000fe2000fffe03f */
[----:B------:R-:W-:-:S03]  /*7cf0*/  SHF.R.S32.HI R4, RZ, 0x1f, R3 ;  /* 0x0000001fff047819 */ /* 0x000fc60000011403 */
[----:B------:R-:W-:Y:S01]  /*7d00*/  IMAD.U32 R9, RZ, RZ, UR13 ;  /* 0x0000000dff097e24 */ /* 0x000fe2000f8e00ff */
[----:B----4-:R-:W-:Y:S01]  /*7d10*/  @P0 R2UR UR4, R7 ;  /* 0x00000000070402ca */ /* 0x010fe200000e0000 */
[----:B------:R-:W-:-:S04]  /*7d20*/  IMAD.MOV R7, RZ, RZ, -R3 ;  /* 0x000000ffff077224 */ /* 0x000fc800078e0a03 */
[----:B------:R-:W-:-:S08]  /*7d30*/  IMAD R7, R7, UR20, R12 ;  /* 0x0000001407077c24 */ /* 0x000fd0000f8e020c */
[----:B------:R-:W-:Y:S02]  /*7d40*/  UIADD3 UR12, UP0, UP3, UR14, UR12, UR4 ;  /* 0x0000000c0e0c7290 */ /* 0x000fe4000fb1e004 */
[----:B------:R-:W-:Y:S01]  /*7d50*/  USHF.R.S32.HI UR16, URZ, 0x1f, UR4 ;  /* 0x0000001f3f107899 */ /* 0x000fe20008011404 */
[----:B------:R-:W-:Y:S01]  /*7d60*/  ULDC.64 UR14, c[0x0][0xba8] ;  /* 0x0002ea00000e7ab9 */ /* 0x000fe20000000a00 */
[----:B------:R-:W-:Y:S02]  /*7d70*/  @!UP2 ULDC UR14, c[0x0][0xb50] ;  /* 0x0002d400000eaab9 */ /* 0x000fe40000000800 */
[----:B------:R-:W-:Y:S01]  /*7d80*/  UIADD3.X UR9, UR9, UR22, UR16, UP0, UP3 ;  /* 0x0000001609097290 */ /* 0x000fe200087e6410 */
[----:B------:R-:W-:Y:S01]  /*7d90*/  IADD3 R8, P2, P3, R3, UR12, R8 ;  /* 0x0000000c03087c10 */ /* 0x000fe2000fb5e008 */
[----:B------:R-:W-:Y:S01]  /*7da0*/  ULDC.64 UR12, c[0x0][UR21+0x210] ;  /* 0x00008400150c7abb */ /* 0x000fe20008000a00 */
[----:B------:R-:W-:Y:S01]  /*7db0*/  SHF.R.S32.HI R3, RZ, 0x1f, R7 ;  /* 0x0000001fff037819 */ /* 0x000fe20000011407 */
[----:B------:R-:W-:Y:S01]  /*7dc0*/  IMAD R10, R7, UR13, RZ ;  /* 0x0000000d070a7c24 */ /* 0x000fe2000f8e02ff */
[----:B------:R-:W-:Y:S01]  /*7dd0*/  @!UP2 ULDC UR15, c[0x0][0xb54] ;  /* 0x0002d500000faab9 */ /* 0x000fe20000000800 */
[----:B------:R-:W-:-:S02]  /*7de0*/  IADD3.X R9, R4, UR9, R9, P2, P3 ;  /* 0x0000000904097c10 */ /* 0x000fc400097e6409 */
[----:B------:R-:W-:Y:S02]  /*7df0*/  IMAD R3, R3, UR12, R10 ;  /* 0x0000000c03037c24 */ /* 0x000fe4000f8e020a */
[----:B------:R-:W-:-:S04]  /*7e00*/  IMAD.WIDE.U32 R8, R7, UR12, R8 ;  /* 0x0000000c07087c25 */ /* 0x000fc8000f8e0008 */
[----:B------:R-:W-:Y:S01]  /*7e10*/  IMAD.IADD R3, R9, 0x1, R3 ;  /* 0x0000000109037824 */ /* 0x000fe200078e0203 */
[----:B------:R-:W-:Y:S01]  /*7e20*/  LEA R4, P2, R8, UR14, 0x2 ;  /* 0x0000000e08047c11 */ /* 0x000fe2000f8410ff */
[----:B------:R-:W-:Y:S01]  /*7e30*/  ULDC UR9, c[0x0][0xa88] ;  /* 0x0002a20000097ab9 */ /* 0x000fe20000000800 */
[----:B-----5:R-:W-:Y:S02]  /*7e40*/  @P4 R2UR UR9, R0 ;  /* 0x00000000000942ca */ /* 0x020fe400000e0000 */
[----:B------:R-:W-:Y:S01]  /*7e50*/  LEA.HI.X R3, R8, UR15, R3, 0x2, P2 ;  /* 0x0000000f08037c11 */ /* 0x000fe200090f1403 */
[----:B--2---:R-:W-:-:S12]  /*7e60*/  @P4 BRA `(.L_x_384) ;  /* 0x0000000000184947 */ /* 0x004fd80003800000 */
[----:B------:R-:W-:Y:S05]  /*7e70*/  @!P0 BRA `(.L_x_384) ;  /* 0x0000000000148947 */ /* 0x000fea0003800000 */
[----:B------:R-:W2:Y:S04]  /*7e80*/  LDG.E R7, desc[UR40][R20.64] ;  /* 0x0000002814077981 */ /* 0x000ea8000c1e1900 */
[----:B------:R-:W3:Y:S01]  /*7e90*/  LDG.E R0, desc[UR40][R20.64+0x4] ;  /* 0x0000042814007981 */ /* 0x000ee2000c1e1900 */
[----:B--2---:R-:W-:Y:S02]  /*7ea0*/  R2UR UR12, R7 ;  /* 0x00000000070c72ca */ /* 0x004fe400000e0000 */
[----:B---3--:R-:W-:-:S13]  /*7eb0*/  R2UR UR9, R0 ;  /* 0x00000000000972ca */ /* 0x008fda00000e0000 */
[----:B------:R-:W-:-:S12]  /*7ec0*/  UIADD3 UR9, -UR12, UR9, URZ ;  /* 0x000000090c097290 */ /* 0x000fd8000fffe13f */
.L_x_384:
[----:B------:R-:W2:Y:S01]  /*7ed0*/  LDL R0, [R1+0x30] ;  /* 0x0000300001007983 */ /* 0x000ea20000100800 */
[----:B------:R-:W-:Y:S01]  /*7ee0*/  IMAD.U32 R13, RZ, RZ, UR44 ;  /* 0x0000002cff0d7e24 */ /* 0x000fe2000f8e00ff */
[----:B------:R-:W-:Y:S01]  /*7ef0*/  UIMAD UR9, UR9, UR20, URZ ;  /* 0x00000014090972a4 */ /* 0x000fe2000f8e023f */
[----:B------:R-:W-:Y:S01]  /*7f00*/  LOP3.LUT P0, RZ, R222, 0x3, RZ, 0xc0, !PT ;  /* 0x00000003deff7812 */ /* 0x000fe2000780c0ff */
[----:B------:R-:W-:Y:S04]  /*7f10*/  SHFL.IDX PT, R8, R4, RZ, 0x1c1f ;  /* 0x001c1fff04087589 */ /* 0x000fe800000e0000 */
[----:B------:R-:W0:Y:S04]  /*7f20*/  SHFL.IDX PT, R9, R3, RZ, 0x1c1f ;  /* 0x001c1fff03097589 */ /* 0x000e2800000e0000 */
[----:B------:R-:W-:Y:S04]  /*7f30*/  SHFL.IDX PT, R10, R4, 0x1, 0x1c1f ;  /* 0x003c1f00040a7f89 */ /* 0x000fe800000e0000 */
[----:B------:R-:W1:Y:S01]  /*7f40*/  SHFL.IDX PT, R11, R3, 0x1, 0x1c1f ;  /* 0x003c1f00030b7f89 */ /* 0x000e6200000e0000 */
[----:B--2---:R-:W-:-:S04]  /*7f50*/  IMAD R13, R13, 0x80, R0 ;  /* 0x000000800d0d7824 */ /* 0x004fc800078e0200 */
[C---:B------:R-:W-:Y:S01]  /*7f60*/  VIADD R0, R13.reuse, 0x8 ;  /* 0x000000080d007836 */ /* 0x040fe20000000000 */
[----:B------:R-:W-:-:S04]  /*7f70*/  ISETP.GE.OR P2, PT, R13, UR9, P0 ;  /* 0x000000090d007c0c */ /* 0x000fc80008746670 */
[----:B------:R-:W-:-:S09]  /*7f80*/  ISETP.GE.OR P0, PT, R0, UR9, P0 ;  /* 0x0000000900007c0c */ /* 0x000fd20008706670 */
[----:B0-----:R0:W-:Y:S04]  /*7f90*/  @!P2 ST.E desc[UR40][R8.64], R5 ;  /* 0x000000050800a985 */ /* 0x0011e8000c101928 */
[----:B-1----:R0:W-:Y:S01]  /*7fa0*/  @!P0 ST.E desc[UR40][R10.64], R6 ;  /* 0x000000060a008985 */ /* 0x0021e2000c101928 */
[----:B------:R-:W-:-:S13]  /*7fb0*/  PLOP3.LUT P0, PT, PT, PT, UP2, 0x80, 0x0 ;  /* 0x000000000000781c */ /* 0x000fda0003f0f028 */
[----:B0-----:R-:W-:Y:S05]  /*7fc0*/  @P0 BRA `(.L_x_385) ;  /* 0x0000001000100947 */ /* 0x001fea0003800000 */
[----:B------:R-:W0:Y:S01]  /*7fd0*/  S2R R0, SR_TID.X ;  /* 0x0000000000007919 */ /* 0x000e220000002100 */
[----:B------:R-:W-:Y:S01]  /*7fe0*/  ULDC.64 UR14, c[0x0][0xaa0] ;  /* 0x0002a800000e7ab9 */ /* 0x000fe20000000a00 */
[----:B0-----:R-:W-:-:S05]  /*7ff0*/  VIADD R0, R0, 0xffffff80 ;  /* 0xffffff8000007836 */ /* 0x001fca0000000000 */
[----:B------:R-:W-:-:S04]  /*8000*/  SHF.R.S32.HI R3, RZ, 0x1f, R0 ;  /* 0x0000001fff037819 */ /* 0x000fc80000011400 */
[----:B------:R-:W-:-:S04]  /*8010*/  LEA.HI R3, R3, R0, RZ, 0x3 ;  /* 0x0000000003037211 */ /* 0x000fc800078f18ff */
[----:B------:R-:W-:Y:S02]  /*8020*/  LOP3.LUT R5, R3, 0xfffffff8, RZ, 0xc0, !PT ;  /* 0xfffffff803057812 */ /* 0x000fe400078ec0ff */
[----:B------:R-:W-:-:S03]  /*8030*/  SHF.R.S32.HI R81, RZ, 0x3, R3 ;  /* 0x00000003ff517819 */ /* 0x000fc60000011403 */
[----:B------:R-:W-:Y:S02]  /*8040*/  IMAD.IADD R20, R0, 0x1, -R5 ;  /* 0x0000000100147824 */ /* 0x000fe400078e0a05 */
[----:B------:R-:W-:Y:S02]  /*8050*/  IMAD.MOV.U32 R5, RZ, RZ, 0x2 ;  /* 0x00000002ff057424 */ /* 0x000fe400078e00ff */
[----:B------:R-:W-:-:S04]  /*8060*/  IMAD.SHL.U32 R0, R20, 0x8, RZ ;  /* 0x0000000814007824 */ /* 0x000fc800078e00ff */
[----:B------:R-:W-:-:S04]  /*8070*/  IMAD R4, R81, 0x40, R0 ;  /* 0x0000004051047824 */ /* 0x000fc800078e0200 */
[----:B------:R-:W-:-:S03]  /*8080*/  IMAD.WIDE R4, R4, R5, UR10 ;  /* 0x0000000a04047e25 */ /* 0x000fc6000f8e0205 */
[C---:B------:R-:W-:Y:S02]  /*8090*/  IADD3 R25, P2, R4.reuse, 0x3000, RZ ;  /* 0x0000300004197810 */ /* 0x040fe40007f5e0ff */
[C---:B------:R-:W-:Y:S02]  /*80a0*/  IADD3 R9, P4, R4.reuse, 0x1000, RZ ;  /* 0x0000100004097810 */ /* 0x040fe40007f9e0ff */
[----:B------:R-:W-:Y:S02]  /*80b0*/  LOP3.LUT R24, R25, 0x380, RZ, 0xc0, !PT ;  /* 0x0000038019187812 */ /* 0x000fe400078ec0ff */
[----:B------:R-:W-:Y:S02]  /*80c0*/  IADD3 R13, P3, R4, 0x2000, RZ ;  /* 0x00002000040d7810 */ /* 0x000fe40007f7e0ff */
[----:B------:R-:W-:Y:S01]  /*80d0*/  SHF.R.U64 R24, R24, 0x3, RZ ;  /* 0x0000000318187819 */ /* 0x000fe200000012ff */
[----:B------:R-:W-:Y:S01]  /*80e0*/  UIMAD UR12, UR16, UR14, URZ ;  /* 0x0000000e100c72a4 */ /* 0x000fe2000f8e023f */
[----:B------:R-:W-:-:S02]  /*80f0*/  LOP3.LUT R8, R9, 0x380, RZ, 0xc0, !PT ;  /* 0x0000038009087812 */ /* 0x000fc400078ec0ff */
[----:B------:R-:W-:Y:S01]  /*8100*/  LOP3.LUT R24, R24, R25, RZ, 0x3c, !PT ;  /* 0x0000001918187212 */ /* 0x000fe200078e3cff */
[--C-:B------:R-:W-:Y:S01]  /*8110*/  IMAD.X R25, RZ, RZ, R5.reuse, P2 ;  /* 0x000000ffff197224 */ /* 0x100fe200010e0605 */
[----:B------:R-:W-:Y:S02]  /*8120*/  IADD3 R49, P2, R4, 0x9000, RZ ;  /* 0x0000900004317810 */ /* 0x000fe40007f5e0ff */
[----:B------:R-:W-:Y:S02]  /*8130*/  LOP3.LUT R12, R13, 0x380, RZ, 0xc0, !PT ;  /* 0x000003800d0c7812 */ /* 0x000fe400078ec0ff */
[----:B------:R-:W-:Y:S01]  /*8140*/  LOP3.LUT R48, R49, 0x380, RZ, 0xc0, !PT ;  /* 0x0000038031307812 */ /* 0x000fe200078ec0ff */
[----:B------:R-:W-:Y:S01]  /*8150*/  UIMAD UR12, UR4, UR15, UR12 ;  /* 0x0000000f040c72a4 */ /* 0x000fe2000f8e020c */
[----:B------:R-:W-:Y:S01]  /*8160*/  SHF.R.U64 R8, R8, 0x3, RZ ;  /* 0x0000000308087819 */ /* 0x000fe200000012ff */
[----:B------:R-:W-:Y:S01]  /*8170*/  UIMAD.WIDE.U32 UR10, UR4, UR14, URZ ;  /* 0x0000000e040a72a5 */ /* 0x000fe2000f8e003f */
[----:B------:R-:W-:Y:S01]  /*8180*/  SHF.R.U64 R48, R48, 0x3, RZ ;  /* 0x0000000330307819 */ /* 0x000fe200000012ff */
[----:B------:R-:W-:Y:S01]  /*8190*/  IMAD.U32 R78, RZ, RZ, UR44 ;  /* 0x0000002cff4e7e24 */ /* 0x000fe2000f8e00ff */
[----:B------:R-:W-:Y:S01]  /*81a0*/  SHF.R.U64 R12, R12, 0x3, RZ ;  /* 0x000000030c0c7819 */ /* 0x000fe200000012ff */
[----:B------:R-:W5:Y:S01]  /*81b0*/  LD.E.128 R24, desc[UR40][R24.64] ;  /* 0x0000002818187980 */ /* 0x000f62000c101d00 */
[----:B------:R-:W-:Y:S01]  /*81c0*/  LOP3.LUT R48, R48, R49, RZ, 0x3c, !PT ;  /* 0x0000003130307212 */ /* 0x000fe200078e3cff */
[--C-:B------:R-:W-:Y:S01]  /*81d0*/  IMAD.X R49, RZ, RZ, R5.reuse, P2 ;  /* 0x000000ffff317224 */ /* 0x100fe200010e0605 */
[----:B------:R-:W-:Y:S01]  /*81e0*/  IADD3 R6, P2, R4, 0xf000, RZ ;  /* 0x0000f00004067810 */ /* 0x000fe20007f5e0ff */
[----:B------:R-:W-:Y:S01]  /*81f0*/  UIADD3 UR11, UR11, UR12, URZ ;  /* 0x0000000c0b0b7290 */ /* 0x000fe2000fffe03f */
[----:B------:R-:W-:Y:S01]  /*8200*/  LOP3.LUT R8, R8, R9, RZ, 0x3c, !PT ;  /* 0x0000000908087212 */ /* 0x000fe200078e3cff */
[--C-:B------:R-:W-:Y:S01]  /*8210*/  IMAD.X R9, RZ, RZ, R5.reuse, P4 ;  /* 0x000000ffff097224 */ /* 0x100fe200020e0605 */
[----:B------:R-:W-:Y:S01]  /*8220*/  LOP3.LUT R3, R6, 0x380, RZ, 0xc0, !PT ;  /* 0x0000038006037812 */ /* 0x000fe200078ec0ff */
[----:B------:R-:W-:Y:S01]  /*8230*/  ULDC.64 UR12, c[0x0][0xae8] ;  /* 0x0002ba00000c7ab9 */ /* 0x000fe20000000a00 */
[----:B------:R-:W-:Y:S01]  /*8240*/  LOP3.LUT R12, R12, R13, RZ, 0x3c, !PT ;  /* 0x0000000d0c0c7212 */ /* 0x000fe200078e3cff */
[----:B------:R-:W-:Y:S01]  /*8250*/  IMAD.X R13, RZ, RZ, R5, P3 ;  /* 0x000000ffff0d7224 */ /* 0x000fe200018e0605 */
[----:B------:R-:W-:Y:S01]  /*8260*/  SHF.R.U64 R3, R3, 0x3, RZ ;  /* 0x0000000303037819 */ /* 0x000fe200000012ff */
[----:B------:R-:W-:Y:S01]  /*8270*/  UIMAD.WIDE.U32 UR10, UR43, UR12, UR10 ;  /* 0x0000000c2b0a72a5 */ /* 0x000fe2000f8e000a */
[----:B------:R-:W-:-:S02]  /*8280*/  IADD3 R29, P0, R4, 0x4000, RZ ;  /* 0x00004000041d7810 */ /* 0x000fc40007f1e0ff */
[C---:B------:R-:W-:Y:S02]  /*8290*/  IADD3 R33, P6, R4.reuse, 0x5000, RZ ;  /* 0x0000500004217810 */ /* 0x040fe40007fde0ff */
[----:B------:R-:W-:Y:S01]  /*82a0*/  IADD3 R37, P5, R4, 0x6000, RZ ;  /* 0x0000600004257810 */ /* 0x000fe20007fbe0ff */
[----:B------:R-:W-:Y:S01]  /*82b0*/  USHF.R.S32.HI UR4, URZ, 0x1f, UR46 ;  /* 0x0000001f3f047899 */ /* 0x000fe2000801142e */
[----:B------:R-:W-:Y:S01]  /*82c0*/  LOP3.LUT R72, R3, R6, RZ, 0x3c, !PT ;  /* 0x0000000603487212 */ /* 0x000fe200078e3cff */
[----:B------:R-:W-:Y:S01]  /*82d0*/  IMAD R3, R20, 0x20, R81 ;  /* 0x0000002014037824 */ /* 0x000fe200078e0251 */
[C---:B------:R-:W-:Y:S01]  /*82e0*/  IADD3 R41, P4, R4.reuse, 0x7000, RZ ;  /* 0x0000700004297810 */ /* 0x040fe20007f9e0ff */
[----:B------:R-:W-:Y:S01]  /*82f0*/  @UP1 ULDC UR14, c[0x0][0xbec] ;  /* 0x0002fb00000e1ab9 */ /* 0x000fe20000000800 */
[----:B------:R-:W-:Y:S01]  /*8300*/  IADD3 R45, P3, R4, 0x8000, RZ ;  /* 0x00008000042d7810 */ /* 0x000fe20007f7e0ff */
[----:B------:R-:W-:Y:S01]  /*8310*/  IMAD R78, R78, 0x80, R3 ;  /* 0x000000804e4e7824 */ /* 0x000fe200078e0203 */
[----:B------:R-:W-:Y:S01]  /*8320*/  LOP3.LUT R28, R29, 0x380, RZ, 0xc0, !PT ;  /* 0x000003801d1c7812 */ /* 0x000fe200078ec0ff */
[----:B------:R-:W-:Y:S01]  /*8330*/  UIMAD UR11, UR43, UR13, UR11 ;  /* 0x0000000d2b0b72a4 */ /* 0x000fe2000f8e020b */
[----:B------:R-:W-:Y:S01]  /*8340*/  LOP3.LUT R32, R33, 0x380, RZ, 0xc0, !PT ;  /* 0x0000038021207812 */ /* 0x000fe200078ec0ff */
[----:B------:R-:W-:Y:S01]  /*8350*/  IMAD.X R73, RZ, RZ, R5, P2 ;  /* 0x000000ffff497224 */ /* 0x000fe200010e0605 */
[----:B------:R-:W-:Y:S01]  /*8360*/  LOP3.LUT R36, R37, 0x380, RZ, 0xc0, !PT ;  /* 0x0000038025247812 */ /* 0x000fe200078ec0ff */
[----:B------:R-:W-:Y:S01]  /*8370*/  ULDC.64 UR12, c[0x0][0xaf0] ;  /* 0x0002bc00000c7ab9 */ /* 0x000fe20000000a00 */
[----:B------:R-:W-:Y:S01]  /*8380*/  LOP3.LUT R40, R41, 0x380, RZ, 0xc0, !PT ;  /* 0x0000038029287812 */ /* 0x000fe200078ec0ff */
[----:B------:R-:W5:Y:S01]  /*8390*/  LD.E.128 R8, desc[UR40][R8.64] ;  /* 0x0000002808087980 */ /* 0x000f62000c101d00 */
[----:B------:R-:W-:Y:S01]  /*83a0*/  LOP3.LUT R44, R45, 0x380, RZ, 0xc0, !PT ;  /* 0x000003802d2c7812 */ /* 0x000fe200078ec0ff */
[----:B------:R-:W-:Y:S01]  /*83b0*/  UIMAD UR4, UR4, UR12, URZ ;  /* 0x0000000c040472a4 */ /* 0x000fe2000f8e023f */
[----:B------:R-:W-:Y:S01]  /*83c0*/  SHF.R.U64 R28, R28, 0x3, RZ ;  /* 0x000000031c1c7819 */ /* 0x000fe200000012ff */
[----:B------:R-:W-:Y:S01]  /*83d0*/  @P1 IMAD.HI.U32 R20, R78, UR14, RZ ;  /* 0x0000000e4e141c27 */ /* 0x000fe2000f8e00ff */
[----:B------:R-:W-:Y:S01]  /*83e0*/  SHF.R.U64 R32, R32, 0x3, RZ ;  /* 0x0000000320207819 */ /* 0x000fe200000012ff */
[----:B------:R-:W5:Y:S01]  /*83f0*/  LD.E.128 R12, desc[UR40][R12.64] ;  /* 0x000000280c0c7980 */ /* 0x000f62000c101d00 */
[----:B------:R-:W-:-:S02]  /*8400*/  SHF.R.U64 R36, R36, 0x3, RZ ;  /* 0x0000000324247819 */ /* 0x000fc400000012ff */
[----:B------:R-:W-:Y:S01]  /*8410*/  SHF.R.U64 R40, R40, 0x3, RZ ;  /* 0x0000000328287819 */ /* 0x000fe200000012ff */
[----:B------:R-:W-:Y:S01]  /*8420*/  IMAD.MOV.U32 R3, RZ, RZ, R78 ;  /* 0x000000ffff037224 */ /* 0x000fe200078e004e */
[----:B------:R-:W-:Y:S01]  /*8430*/  SHF.R.U64 R44, R44, 0x3, RZ ;  /* 0x000000032c2c7819 */ /* 0x000fe200000012ff */
[----:B------:R-:W-:Y:S01]  /*8440*/  UIMAD.WIDE.U32 UR10, UR46, UR12, UR10 ;  /* 0x0000000c2e0a72a5 */ /* 0x000fe2000f8e000a */
[----:B------:R-:W-:Y:S01]  /*8450*/  LOP3.LUT R28, R28, R29, RZ, 0x3c, !PT ;  /* 0x0000001d1c1c7212 */ /* 0x000fe200078e3cff */
[----:B------:R-:W-:Y:S01]  /*8460*/  UIMAD UR4, UR46, UR13, UR4 ;  /* 0x0000000d2e0472a4 */ /* 0x000fe2000f8e0204 */
[----:B------:R-:W-:Y:S01]  /*8470*/  LOP3.LUT R32, R32, R33, RZ, 0x3c, !PT ;  /* 0x0000002120207212 */ /* 0x000fe200078e3cff */
[----:B------:R-:W-:Y:S01]  /*8480*/  @UP1 ULDC UR12, c[0x0][0xbf0] ;  /* 0x0002fc00000c1ab9 */ /* 0x000fe20000000800 */
[----:B------:R-:W-:Y:S01]  /*8490*/  LOP3.LUT R36, R36, R37, RZ, 0x3c, !PT ;  /* 0x0000002524247212 */ /* 0x000fe200078e3cff */
[--C-:B------:R-:W-:Y:S01]  /*84a0*/  IMAD.X R29, RZ, RZ, R5.reuse, P0 ;  /* 0x000000ffff1d7224 */ /* 0x100fe200000e0605 */
[----:B------:R-:W-:Y:S01]  /*84b0*/  LOP3.LUT R40, R40, R41, RZ, 0x3c, !PT ;  /* 0x0000002928287212 */ /* 0x000fe200078e3cff */
[--C-:B------:R-:W-:Y:S01]  /*84c0*/  IMAD.X R33, RZ, RZ, R5.reuse, P6 ;  /* 0x000000ffff217224 */ /* 0x100fe200030e0605 */
[----:B------:R-:W-:Y:S01]  /*84d0*/  LOP3.LUT R44, R44, R45, RZ, 0x3c, !PT ;  /* 0x0000002d2c2c7212 */ /* 0x000fe200078e3cff */
[--C-:B------:R-:W-:Y:S01]  /*84e0*/  IMAD.X R37, RZ, RZ, R5.reuse, P5 ;  /* 0x000000ffff257224 */ /* 0x100fe200028e0605 */
[----:B------:R-:W-:Y:S01]  /*84f0*/  @P1 SHF.R.U32.HI R3, RZ, UR12, R20 ;  /* 0x0000000cff031c19 */ /* 0x000fe20008011614 */
[--C-:B------:R-:W-:Y:S01]  /*8500*/  IMAD.X R41, RZ, RZ, R5.reuse, P4 ;  /* 0x000000ffff297224 */ /* 0x100fe200020e0605 */
[C---:B------:R-:W-:Y:S01]  /*8510*/  IADD3 R53, P0, R4.reuse, 0xa000, RZ ;  /* 0x0000a00004357810 */ /* 0x040fe20007f1e0ff */
[----:B------:R-:W-:Y:S01]  /*8520*/  IMAD.X R45, RZ, RZ, R5, P3 ;  /* 0x000000ffff2d7224 */ /* 0x000fe200018e0605 */
[C---:B------:R-:W-:Y:S01]  /*8530*/  IADD3 R57, P6, R4.reuse, 0xb000, RZ ;  /* 0x0000b00004397810 */ /* 0x040fe20007fde0ff */
[----:B------:R-:W-:Y:S01]  /*8540*/  UIADD3 UR4, UR11, UR4, URZ ;  /* 0x000000040b047290 */ /* 0x000fe2000fffe03f */
[C---:B------:R-:W-:Y:S01]  /*8550*/  IADD3 R61, P5, R4.reuse, 0xc000, RZ ;  /* 0x0000c000043d7810 */ /* 0x040fe20007fbe0ff */
[--C-:B------:R-:W-:Y:S01]  /*8560*/  IMAD.MOV R77, RZ, RZ, -R3.reuse ;  /* 0x000000ffff4d7224 */ /* 0x100fe200078e0a03 */
[C---:B------:R-:W-:Y:S01]  /*8570*/  IADD3 R65, P4, R4.reuse, 0xd000, RZ ;  /* 0x0000d00004417810 */ /* 0x040fe20007f9e0ff */
[----:B------:R-:W-:Y:S01]  /*8580*/  IMAD.U32 R20, RZ, RZ, UR10 ;  /* 0x0000000aff147e24 */ /* 0x000fe2000f8e00ff */
[----:B------:R-:W-:Y:S01]  /*8590*/  IADD3 R69, P3, R4, 0xe000, RZ ;  /* 0x0000e00004457810 */ /* 0x000fe20007f7e0ff */
[----:B------:R-:W-:Y:S01]  /*85a0*/  IMAD.U32 R21, RZ, RZ, UR11 ;  /* 0x0000000bff157e24 */ /* 0x000fe2000f8e00ff */
[----:B------:R-:W-:Y:S01]  /*85b0*/  SHF.R.S32.HI R76, RZ, 0x1f, R3 ;  /* 0x0000001fff4c7819 */ /* 0x000fe20000011403 */
[----:B------:R-:W-:Y:S01]  /*85c0*/  ULDC.64 UR10, c[0x0][0xae0] ;  /* 0x0002b800000a7ab9 */ /* 0x000fe20000000a00 */
[----:B------:R-:W-:Y:S01]  /*85d0*/  LOP3.LUT R52, R53, 0x380, RZ, 0xc0, !PT ;  /* 0x0000038035347812 */ /* 0x000fe200078ec0ff */
[----:B------:R-:W5:Y:S01]  /*85e0*/  LD.E.128 R28, desc[UR40][R28.64] ;  /* 0x000000281c1c7980 */ /* 0x000f62000c101d00 */
[----:B------:R-:W-:-:S02]  /*85f0*/  LOP3.LUT R56, R57, 0x380, RZ, 0xc0, !PT ;  /* 0x0000038039387812 */ /* 0x000fc400078ec0ff */
[----:B------:R-:W-:Y:S01]  /*8600*/  LOP3.LUT R60, R61, 0x380, RZ, 0xc0, !PT ;  /* 0x000003803d3c7812 */ /* 0x000fe200078ec0ff */
[----:B------:R-:W5:Y:S01]  /*8610*/  LD.E.128 R32, desc[UR40][R32.64] ;  /* 0x0000002820207980 */ /* 0x000f62000c101d00 */
[----:B------:R-:W-:Y:S02]  /*8620*/  LOP3.LUT R64, R65, 0x380, RZ, 0xc0, !PT ;  /* 0x0000038041407812 */ /* 0x000fe400078ec0ff */
[----:B------:R-:W-:Y:S02]  /*8630*/  LOP3.LUT R68, R69, 0x380, RZ, 0xc0, !PT ;  /* 0x0000038045447812 */ /* 0x000fe400078ec0ff */
[----:B------:R-:W-:Y:S01]  /*8640*/  LOP3.LUT R7, R4, 0x380, RZ, 0xc0, !PT ;  /* 0x0000038004077812 */ /* 0x000fe200078ec0ff */
[----:B------:R-:W-:Y:S01]  /*8650*/  IMAD.U32 R21, RZ, RZ, UR4 ;  /* 0x00000004ff157e24 */ /* 0x000fe2000f8e00ff */
[----:B------:R-:W-:Y:S01]  /*8660*/  SHF.R.U64 R52, R52, 0x3, RZ ;  /* 0x0000000334347819 */ /* 0x000fe200000012ff */
[----:B------:R-:W-:Y:S01]  /*8670*/  IMAD R76, R76, UR10, RZ ;  /* 0x0000000a4c4c7c24 */ /* 0x000fe2000f8e02ff */
[----:B------:R-:W-:Y:S01]  /*8680*/  SHF.R.U64 R56, R56, 0x3, RZ ;  /* 0x0000000338387819 */ /* 0x000fe200000012ff */
[----:B------:R-:W-:Y:S01]  /*8690*/  IMAD R77, R77, UR20, R78 ;  /* 0x000000144d4d7c24 */ /* 0x000fe2000f8e024e */
[----:B------:R-:W-:Y:S01]  /*86a0*/  SHF.R.U64 R60, R60, 0x3, RZ ;  /* 0x000000033c3c7819 */ /* 0x000fe200000012ff */
[----:B------:R-:W5:Y:S01]  /*86b0*/  LD.E.128 R36, desc[UR40][R36.64] ;  /* 0x0000002824247980 */ /* 0x000f62000c101d00 */
[----:B------:R-:W-:-:S02]  /*86c0*/  SHF.R.U64 R64, R64, 0x3, RZ ;  /* 0x0000000340407819 */ /* 0x000fc400000012ff */
[----:B------:R-:W-:Y:S01]  /*86d0*/  SHF.R.U64 R68, R68, 0x3, RZ ;  /* 0x0000000344447819 */ /* 0x000fe200000012ff */
[----:B------:R-:W5:Y:S01]  /*86e0*/  LD.E.128 R40, desc[UR40][R40.64] ;  /* 0x0000002828287980 */ /* 0x000f62000c101d00 */
[----:B------:R-:W-:Y:S01]  /*86f0*/  SHF.R.U64 R7, R7, 0x3, RZ ;  /* 0x0000000307077819 */ /* 0x000fe200000012ff */
[C---:B------:R-:W-:Y:S01]  /*8700*/  IMAD.WIDE.U32 R20, R3.reuse, UR10, R20 ;  /* 0x0000000a03147c25 */ /* 0x040fe2000f8e0014 */
[----:B------:R-:W-:Y:S01]  /*8710*/  LOP3.LUT R52, R52, R53, RZ, 0x3c, !PT ;  /* 0x0000003534347212 */ /* 0x000fe200078e3cff */
[----:B------:R-:W5:Y:S01]  /*8720*/  LD.E.128 R44, desc[UR40][R44.64] ;  /* 0x000000282c2c7980 */ /* 0x000f62000c101d00 */
[----:B------:R-:W-:Y:S01]  /*8730*/  LOP3.LUT R56, R56, R57, RZ, 0x3c, !PT ;  /* 0x0000003938387212 */ /* 0x000fe200078e3cff */
[----:B------:R-:W-:Y:S01]  /*8740*/  IMAD R79, R3, UR11, R76 ;  /* 0x0000000b034f7c24 */ /* 0x000fe2000f8e024c */
[----:B------:R-:W-:Y:S01]  /*8750*/  LOP3.LUT R60, R60, R61, RZ, 0x3c, !PT ;  /* 0x0000003d3c3c7212 */ /* 0x000fe200078e3cff */
[--C-:B------:R-:W-:Y:S01]  /*8760*/  IMAD.X R53, RZ, RZ, R5.reuse, P0 ;  /* 0x000000ffff357224 */ /* 0x100fe200000e0605 */
[----:B------:R-:W-:Y:S01]  /*8770*/  LOP3.LUT R64, R64, R65, RZ, 0x3c, !PT ;  /* 0x0000004140407212 */ /* 0x000fe200078e3cff */
[--C-:B------:R-:W-:Y:S01]  /*8780*/  IMAD.X R57, RZ, RZ, R5.reuse, P6 ;  /* 0x000000ffff397224 */ /* 0x100fe200030e0605 */
[----:B------:R-:W-:Y:S01]  /*8790*/  LOP3.LUT R68, R68, R69, RZ, 0x3c, !PT ;  /* 0x0000004544447212 */ /* 0x000fe200078e3cff */
[--C-:B------:R-:W-:Y:S01]  /*87a0*/  IMAD.X R61, RZ, RZ, R5.reuse, P5 ;  /* 0x000000ffff3d7224 */ /* 0x100fe200028e0605 */
[----:B------:R-:W-:Y:S01]  /*87b0*/  LOP3.LUT R4, R7, R4, RZ, 0x3c, !PT ;  /* 0x0000000407047212 */ /* 0x000fe200078e3cff */
[----:B------:R-:W-:Y:S01]  /*87c0*/  IMAD.X R65, RZ, RZ, R5, P4 ;  /* 0x000000ffff417224 */ /* 0x000fe200020e0605 */
[----:B------:R-:W-:Y:S01]  /*87d0*/  SHF.R.S32.HI R3, RZ, 0x1f, R77 ;  /* 0x0000001fff037819 */ /* 0x000fe2000001144d */
[----:B------:R-:W-:Y:S01]  /*87e0*/  IMAD.X R69, RZ, RZ, R5, P3 ;  /* 0x000000ffff457224 */ /* 0x000fe200018e0605 */
[----:B------:R-:W-:Y:S01]  /*87f0*/  ULDC.64 UR10, c[0x0][0xad8] ;  /* 0x0002b600000a7ab9 */ /* 0x000fe20000000a00 */
[----:B------:R-:W-:Y:S01]  /*8800*/  IMAD.IADD R21, R21, 0x1, R79 ;  /* 0x0000000115157824 */ /* 0x000fe200078e024f */
[----:B------:R-:W5:Y:S01]  /*8810*/  LD.E.128 R4, desc[UR40][R4.64] ;  /* 0x0000002804047980 */ /* 0x000f62000c101d00 */
[----:B------:R-:W-:-:S03]  /*8820*/  IMAD R76, R3, UR10, RZ ;  /* 0x0000000a034c7c24 */ /* 0x000fc6000f8e02ff */
[----:B------:R-:W5:Y:S01]  /*8830*/  LD.E.128 R48, desc[UR40][R48.64] ;  /* 0x0000002830307980 */ /* 0x000f62000c101d00 */
[----:B------:R-:W-:-:S03]  /*8840*/  IMAD R3, R77, UR11, R76 ;  /* 0x0000000b4d037c24 */ /* 0x000fc6000f8e024c */
[----:B------:R-:W5:Y:S01]  /*8850*/  LD.E.128 R52, desc[UR40][R52.64] ;  /* 0x0000002834347980 */ /* 0x000f62000c101d00 */
[----:B------:R-:W-:Y:S01]  /*8860*/  IMAD.WIDE.U32 R20, R77, UR10, R20 ;  /* 0x0000000a4d147c25 */ /* 0x000fe2000f8e0014 */
[----:B------:R-:W-:Y:S02]  /*8870*/  ULDC.64 UR10, c[0x0][0xa80] ;  /* 0x0002a000000a7ab9 */ /* 0x000fe40000000a00 */
[----:B------:R-:W5:Y:S04]  /*8880*/  LD.E.128 R56, desc[UR40][R56.64] ;  /* 0x0000002838387980 */ /* 0x000f68000c101d00 */
[----:B------:R-:W5:Y:S04]  /*8890*/  LD.E.128 R60, desc[UR40][R60.64] ;  /* 0x000000283c3c7980 */ /* 0x000f68000c101d00 */
[----:B------:R-:W5:Y:S04]  /*88a0*/  LD.E.128 R64, desc[UR40][R64.64] ;  /* 0x0000002840407980 */ /* 0x000f68000c101d00 */
[----:B------:R-:W5:Y:S04]  /*88b0*/  LD.E.128 R68, desc[UR40][R68.64] ;  /* 0x0000002844447980 */ /* 0x000f68000c101d00 */
[----:B------:R-:W5:Y:S01]  /*88c0*/  LD.E.128 R72, desc[UR40][R72.64] ;  /* 0x0000002848487980 */ /* 0x000f62000c101d00 */
[----:B------:R-:W-:Y:S01]  /*88d0*/  IMAD.U32 R84, RZ, RZ, UR44 ;  /* 0x0000002cff547e24 */ /* 0x000fe2000f8e00ff */
[----:B------:R-:W-:Y:S01]  /*88e0*/  @!PT LDS RZ, [RZ] ;  /* 0x00000000fffff984 */ /* 0x000fe20000000800 */
[----:B------:R-:W-:Y:S01]  /*88f0*/  @!PT LDS RZ, [RZ] ;  /* 0x00000000fffff984 */ /* 0x000fe20000000800 */
[----:B------:R-:W-:Y:S01]  /*8900*/  @!PT LDS RZ, [RZ] ;  /* 0x00000000fffff984 */ /* 0x000fe20000000800 */
[----:B------:R-:W-:Y:S01]  /*8910*/  @!PT LDS RZ, [RZ] ;  /* 0x00000000fffff984 */ /* 0x000fe20000000800 */
[----:B------:R0:W-:Y:S06]  /*8920*/  MEMBAR.ALL.CTA ;  /* 0x0000000000007992 */ /* 0x0001ec0000008000 */
[----:B0-----:R-:W0:Y:S01]  /*8930*/  FENCE.VIEW.ASYNC.S ;  /* 0x00000000000073c6 */ /* 0x001e220000000000 */
[----:B------:R-:W-:Y:S01]  /*8940*/  IMAD.IADD R3, R21, 0x1, R3 ;  /* 0x0000000115037824 */ /* 0x000fe200078e0203 */
[----:B------:R-:W-:Y:S01]  /*8950*/  LEA R82, P2, R20, UR10, 0x1 ;  /* 0x0000000a14527c11 */ /* 0x000fe2000f8408ff */
[----:B------:R-:W-:Y:S01]  /*8960*/  IMAD R84, R84, 0x80, R81 ;  /* 0x0000008054547824 */ /* 0x000fe200078e0251 */
[----:B------:R-:W-:-:S02]  /*8970*/  UIADD3 UR8, UR8, 0x22820, URZ ;  /* 0x0002282008087890 */ /* 0x000fc4000fffe03f */
[----:B------:R-:W-:Y:S02]  /*8980*/  LEA.HI.X R83, R20, UR11, R3, 0x1, P2 ;  /* 0x0000000b14537c11 */ /* 0x000fe400090f0c03 */
[C---:B------:R-:W-:Y:S01]  /*8990*/  ISETP.GE.AND P2, PT, R84.reuse, UR9, PT ;  /* 0x0000000954007c0c */ /* 0x040fe2000bf46270 */
[----:B------:R-:W-:Y:S01]  /*89a0*/  UPRMT UR8, URZ, 0x654, UR8 ;  /* 0x000006543f087896 */ /* 0x000fe20008000008 */
[C---:B------:R-:W-:Y:S02]  /*89b0*/  VIADD R76, R84.reuse, 0x20 ;  /* 0x00000020544c7836 */ /* 0x040fe40000000000 */
[----:B------:R-:W-:Y:S02]  /*89c0*/  VIADD R77, R84, 0x40 ;  /* 0x00000040544d7836 */ /* 0x000fe40000000000 */
[C---:B------:R-:W-:Y:S02]  /*89d0*/  VIADD R86, R0.reuse, 0x40 ;  /* 0x0000004000567836 */ /* 0x040fe40000000000 */
[----:B------:R-:W-:-:S02]  /*89e0*/  VIADD R88, R0, 0x80 ;  /* 0x0000008000587836 */ /* 0x000fc40000000000 */
[----:B------:R-:W-:Y:S01]  /*89f0*/  VIADD R90, R0, 0xc0 ;  /* 0x000000c0005a7836 */ /* 0x000fe20000000000 */
[----:B0-----:R0:W1:Y:S01]  /*8a00*/  SHFL.IDX PT, R81, R82, RZ, 0x181f ;  /* 0x00181fff52517589 */ /* 0x00106200000e0000 */
[----:B------:R-:W-:Y:S03]  /*8a10*/  BSSY B1, `(.L_x_386) ;  /* 0x000001b000017945 */ /* 0x000fe60003800000 */
[----:B------:R0:W2:Y:S01]  /*8a20*/  SHFL.IDX PT, R3, R83, RZ, 0x181f ;  /* 0x00181fff53037589 */ /* 0x0000a200000e0000 */
[----:B------:R-:W-:Y:S01]  /*8a30*/  SYNCS.ARRIVE.TRANS64.RED.A1T0 RZ, [UR8], RZ ;  /* 0x000000ffffff79a7 */ /* 0x000fe20008100408 */
[----:B------:R-:W-:Y:S02]  /*8a40*/  ISETP.GE.AND P1, PT, R76, UR9, PT ;  /* 0x000000094c007c0c */ /* 0x000fe4000bf26270 */
[----:B------:R-:W-:Y:S02]  /*8a50*/  ISETP.GE.AND P0, PT, R77, UR9, PT ;  /* 0x000000094d007c0c */ /* 0x000fe4000bf06270 */
[----:B------:R-:W-:-:S02]  /*8a60*/  SHF.R.S32.HI R91, RZ, 0x1f, R0 ;  /* 0x0000001fff5b7819 */ /* 0x000fc40000011400 */
[----:B------:R-:W-:Y:S02]  /*8a70*/  SHF.R.S32.HI R85, RZ, 0x1f, R86 ;  /* 0x0000001fff557819 */ /* 0x000fe40000011456 */
[----:B------:R-:W-:Y:S02]  /*8a80*/  SHF.R.S32.HI R87, RZ, 0x1f, R88 ;  /* 0x0000001fff577819 */ /* 0x000fe40000011458 */
[----:B------:R-:W-:Y:S01]  /*8a90*/  SHF.R.S32.HI R89, RZ, 0x1f, R90 ;  /* 0x0000001fff597819 */ /* 0x000fe2000001145a */
[----:B0-----:R-:W-:Y:S06]  /*8aa0*/  @P2 BRA `(.L_x_387) ;  /* 0x0000000000442947 */ /* 0x001fec0003800000 */
[----:B------:R-:W-:Y:S02]  /*8ab0*/  ULDC UR4, c[0x0][0xac8] ;  /* 0x0002b20000047ab9 */ /* 0x000fe40000000800 */
[----:B------:R-:W-:Y:S02]  /*8ac0*/  ISETP.GE.AND P5, PT, R0, UR4, PT ;  /* 0x0000000400007c0c */ /* 0x000fe4000bfa6270 */
[----:B------:R-:W-:Y:S02]  /*8ad0*/  ISETP.GE.AND P4, PT, R86, UR4, PT ;  /* 0x0000000456007c0c */ /* 0x000fe4000bf86270 */
[----:B------:R-:W-:Y:S02]  /*8ae0*/  ISETP.GE.AND P3, PT, R88, UR4, PT ;  /* 0x0000000458007c0c */ /* 0x000fe4000bf66270 */
[----:B------:R-:W-:-:S07]  /*8af0*/  ISETP.GE.AND P2, PT, R90, UR4, PT ;  /* 0x000000045a007c0c */ /* 0x000fce000bf46270 */
[----:B-1----:R-:W-:-:S04]  /*8b00*/  @!P5 LEA R20, P6, R0, R81, 0x1 ;  /* 0x000000510014d211 */ /* 0x002fc800078c08ff */
[----:B--2---:R-:W-:Y:S02]  /*8b10*/  @!P5 LEA.HI.X R21, R0, R3, R91, 0x1, P6 ;  /* 0x000000030015d211 */ /* 0x004fe400030f0c5b */
[----:B------:R-:W-:-:S03]  /*8b20*/  @!P4 LEA R76, P6, R86, R81, 0x1 ;  /* 0x00000051564cc211 */ /* 0x000fc600078c08ff */
[----:B-----5:R0:W-:Y:S01]  /*8b30*/  @!P5 ST.E.128 desc[UR40][R20.64], R4 ;  /* 0x000000041400d985 */ /* 0x0201e2000c101d28 */
[----:B------:R-:W-:Y:S02]  /*8b40*/  @!P4 LEA.HI.X R77, R86, R3, R85, 0x1, P6 ;  /* 0x00000003564dc211 */ /* 0x000fe400030f0c55 */
[----:B------:R-:W-:-:S03]  /*8b50*/  @!P3 LEA R78, P6, R88, R81, 0x1 ;  /* 0x00000051584eb211 */ /* 0x000fc600078c08ff */
[----:B------:R0:W-:Y:S01]  /*8b60*/  @!P4 ST.E.128 desc[UR40][R76.64], R28 ;  /* 0x0000001c4c00c985 */ /* 0x0001e2000c101d28 */
[----:B------:R-:W-:Y:S02]  /*8b70*/  @!P3 LEA.HI.X R79, R88, R3, R87, 0x1, P6 ;  /* 0x00000003584fb211 */ /* 0x000fe400030f0c57 */
[----:B------:R-:W-:-:S03]  /*8b80*/  @!P2 LEA R80, P6, R90, R81, 0x1 ;  /* 0x000000515a50a211 */ /* 0x000fc600078c08ff */
[----:B------:R0:W-:Y:S01]  /*8b90*/  @!P3 ST.E.128 desc[UR40][R78.64], R44 ;  /* 0x0000002c4e00b985 */ /* 0x0001e2000c101d28 */
[----:B------:R-:W-:-:S05]  /*8ba0*/  @!P2 LEA.HI.X R81, R90, R3, R89, 0x1, P6 ;  /* 0x000000035a51a211 */ /* 0x000fca00030f0c59 */
[----:B------:R0:W-:Y:S04]  /*8bb0*/  @!P2 ST.E.128 desc[UR40][R80.64], R60 ;  /* 0x0000003c5000a985 */ /* 0x0001e8000c101d28 */
.L_x_387:
[----:B------:R-:W-:Y:S05]  /*8bc0*/  BSYNC B1 ;  /* 0x0000000000017941 */ /* 0x000fea0003800000 */
.L_x_386:
[----:B--2---:R2:W3:Y:S01]  /*8bd0*/  SHFL.IDX PT, R3, R83, 0x1, 0x181f ;  /* 0x00381f0053037f89 */ /* 0x0044e200000e0000 */
[----:B------:R-:W-:Y:S03]  /*8be0*/  BSSY B1, `(.L_x_388) ;  /* 0x0000014000017945 */ /* 0x000fe60003800000 */
[----:B0----5:R2:W0:Y:S01]  /*8bf0*/  SHFL.IDX PT, R29, R82, 0x1, 0x181f ;  /* 0x00381f00521d7f89 */ /* 0x02142200000e0000 */
[----:B------:R-:W-:Y:S05]  /*8c00*/  @P1 BRA `(.L_x_389) ;  /* 0x0000000000441947 */ /* 0x000fea0003800000 */
[----:B------:R-:W-:Y:S02]  /*8c10*/  ULDC UR4, c[0x0][0xac8] ;  /* 0x0002b20000047ab9 */ /* 0x000fe40000000800 */
[----:B------:R-:W-:Y:S02]  /*8c20*/  ISETP.GE.AND P4, PT, R0, UR4, PT ;  /* 0x0000000400007c0c */ /* 0x000fe4000bf86270 */
[----:B------:R-:W-:Y:S02]  /*8c30*/  ISETP.GE.AND P3, PT, R86, UR4, PT ;  /* 0x0000000456007c0c */ /* 0x000fe4000bf66270 */
[----:B------:R-:W-:Y:S02]  /*8c40*/  ISETP.GE.AND P2, PT, R88, UR4, PT ;  /* 0x0000000458007c0c */ /* 0x000fe4000bf46270 */
[----:B------:R-:W-:-:S07]  /*8c50*/  ISETP.GE.AND P1, PT, R90, UR4, PT ;  /* 0x000000045a007c0c */ /* 0x000fce000bf26270 */
[-C--:B0-----:R-:W-:Y:S02]  /*8c60*/  @!P4 LEA R4, P6, R0, R29.reuse, 0x1 ;  /* 0x0000001d0004c211 */ /* 0x081fe400078c08ff */
[----:B------:R-:W-:Y:S02]  /*8c70*/  @!P3 LEA R6, P5, R86, R29, 0x1 ;  /* 0x0000001d5606b211 */ /* 0x000fe400078a08ff */
[----:B---3--:R-:W-:Y:S02]  /*8c80*/  @!P4 LEA.HI.X R5, R0, R3, R91, 0x1, P6 ;  /* 0x000000030005c211 */ /* 0x008fe400030f0c5b */
[----:B------:R-:W-:Y:S02]  /*8c90*/  @!P2 LEA R20, P6, R88, R29, 0x1 ;  /* 0x0000001d5814a211 */ /* 0x000fe400078c08ff */
[----:B------:R-:W-:Y:S01]  /*8ca0*/  @!P3 LEA.HI.X R7, R86, R3, R85, 0x1, P5 ;  /* 0x000000035607b211 */ /* 0x000fe200028f0c55 */
[----:B------:R4:W-:Y:S01]  /*8cb0*/  @!P4 ST.E.128 desc[UR40][R4.64], R8 ;  /* 0x000000080400c985 */ /* 0x0009e2000c101d28 */
[----:B------:R-:W-:-:S02]  /*8cc0*/  @!P1 LEA R28, P5, R90, R29, 0x1 ;  /* 0x0000001d5a1c9211 */ /* 0x000fc400078a08ff */
[-C--:B------:R-:W-:Y:S01]  /*8cd0*/  @!P2 LEA.HI.X R21, R88, R3.reuse, R87, 0x1, P6 ;  /* 0x000000035815a211 */ /* 0x080fe200030f0c57 */
[----:B------:R4:W-:Y:S01]  /*8ce0*/  @!P3 ST.E.128 desc[UR40][R6.64], R32 ;  /* 0x000000200600b985 */ /* 0x0009e2000c101d28 */
[----:B------:R-:W-:-:S03]  /*8cf0*/  @!P1 LEA.HI.X R29, R90, R3, R89, 0x1, P5 ;  /* 0x000000035a1d9211 */ /* 0x000fc600028f0c59 */
[----:B------:R4:W-:Y:S04]  /*8d00*/  @!P2 ST.E.128 desc[UR40][R20.64], R48 ;  /* 0x000000301400a985 */ /* 0x0009e8000c101d28 */
[----:B------:R4:W-:Y:S02]  /*8d10*/  @!P1 ST.E.128 desc[UR40][R28.64], R64 ;  /* 0x000000401c009985 */ /* 0x0009e4000c101d28 */
.L_x_389:
[----:B------:R-:W-:Y:S05]  /*8d20*/  BSYNC B1 ;  /* 0x0000000000017941 */ /* 0x000fea0003800000 */
.L_x_388:
[----:B---3--:R3:W0:Y:S01]  /*8d30*/  SHFL.IDX PT, R3, R83, 0x2, 0x181f ;  /* 0x00581f0053037f89 */ /* 0x00862200000e0000 */
[----:B------:R-:W-:Y:S03]  /*8d40*/  BSSY B1, `(.L_x_390) ;  /* 0x0000014000017945 */ /* 0x000fe60003800000 */
[----:B----4-:R3:W4:Y:S01]  /*8d50*/  SHFL.IDX PT, R11, R82, 0x2, 0x181f ;  /* 0x00581f00520b7f89 */ /* 0x01072200000e0000 */
[----:B------:R-:W-:Y:S05]  /*8d60*/  @P0 BRA `(.L_x_391) ;  /* 0x0000000000440947 */ /* 0x000fea0003800000 */
[----:B------:R-:W-:Y:S02]  /*8d70*/  ULDC UR4, c[0x0][0xac8] ;  /* 0x0002b20000047ab9 */ /* 0x000fe40000000800 */
[----:B------:R-:W-:Y:S02]  /*8d80*/  ISETP.GE.AND P3, PT, R0, UR4, PT ;  /* 0x0000000400007c0c */ /* 0x000fe4000bf66270 */
[----:B------:R-:W-:Y:S02]  /*8d90*/  ISETP.GE.AND P2, PT, R86, UR4, PT ;  /* 0x0000000456007c0c */ /* 0x000fe4000bf46270 */
[----:B------:R-:W-:Y:S02]  /*8da0*/  ISETP.GE.AND P1, PT, R88, UR4, PT ;  /* 0x0000000458007c0c */ /* 0x000fe4000bf26270 */
[----:B------:R-:W-:-:S07]  /*8db0*/  ISETP.GE.AND P0, PT, R90, UR4, PT ;  /* 0x000000045a007c0c */ /* 0x000fce000bf06270 */
[-C--:B----4-:R-:W-:Y:S02]  /*8dc0*/  @!P3 LEA R4, P6, R0, R11.reuse, 0x1 ;  /* 0x0000000b0004b211 */ /* 0x090fe400078c08ff */
[-C--:B------:R-:W-:Y:S02]  /*8dd0*/  @!P2 LEA R6, P5, R86, R11.reuse, 0x1 ;  /* 0x0000000b5606a211 */ /* 0x080fe400078a08ff */
[----:B------:R-:W-:Y:S02]  /*8de0*/  @!P1 LEA R8, P4, R88, R11, 0x1 ;  /* 0x0000000b58089211 */ /* 0x000fe400078808ff */
[----:B0-----:R-:W-:Y:S02]  /*8df0*/  @!P3 LEA.HI.X R5, R0, R3, R91, 0x1, P6 ;  /* 0x000000030005b211 */ /* 0x001fe400030f0c5b */
[----:B------:R-:W-:Y:S02]  /*8e00*/  @!P0 LEA R10, P6, R90, R11, 0x1 ;  /* 0x0000000b5a0a8211 */ /* 0x000fe400078c08ff */
[-C--:B------:R-:W-:Y:S01]  /*8e10*/  @!P2 LEA.HI.X R7, R86, R3.reuse, R85, 0x1, P5 ;  /* 0x000000035607a211 */ /* 0x080fe200028f0c55 */
[----:B------:R0:W-:Y:S01]  /*8e20*/  @!P3 ST.E.128 desc[UR40][R4.64], R12 ;  /* 0x0000000c0400b985 */ /* 0x0001e2000c101d28 */
[----:B------:R-:W-:-:S02]  /*8e30*/  @!P1 LEA.HI.X R9, R88, R3, R87, 0x1, P4 ;  /* 0x0000000358099211 */ /* 0x000fc400020f0c57 */
[----:B------:R-:W-:Y:S01]  /*8e40*/  @!P0 LEA.HI.X R11, R90, R3, R89, 0x1, P6 ;  /* 0x000000035a0b8211 */ /* 0x000fe200030f0c59 */
[----:B------:R0:W-:Y:S04]  /*8e50*/  @!P2 ST.E.128 desc[UR40][R6.64], R36 ;  /* 0x000000240600a985 */ /* 0x0001e8000c101d28 */
[----:B------:R0:W-:Y:S04]  /*8e60*/  @!P1 ST.E.128 desc[UR40][R8.64], R52 ;  /* 0x0000003408009985 */ /* 0x0001e8000c101d28 */
[----:B------:R0:W-:Y:S02]  /*8e70*/  @!P0 ST.E.128 desc[UR40][R10.64], R68 ;  /* 0x000000440a008985 */ /* 0x0001e4000c101d28 */
.L_x_391:
[----:B------:R-:W-:Y:S05]  /*8e80*/  BSYNC B1 ;  /* 0x0000000000017941 */ /* 0x000fea0003800000 */
.L_x_390:
[----:B0-----:R-:W-:Y:S01]  /*8e90*/  VIADD R3, R84, 0x60 ;  /* 0x0000006054037836 */ /* 0x001fe20000000000 */
[----:B--23--:R-:W0:Y:S04]  /*8ea0*/  SHFL.IDX PT, R83, R83, 0x3, 0x181f ;  /* 0x00781f0053537f89 */ /* 0x00ce2800000e0000 */
[----:B------:R-:W-:Y:S01]  /*8eb0*/  ISETP.GE.AND P0, PT, R3, UR9, PT ;  /* 0x0000000903007c0c */ /* 0x000fe2000bf06270 */
[----:B----4-:R2:W3:-:S12]  /*8ec0*/  SHFL.IDX PT, R11, R82, 0x3, 0x181f ;  /* 0x00781f00520b7f89 */ /* 0x0104d800000e0000 */
[----:B--2---:R-:W-:Y:S05]  /*8ed0*/  @P0 BRA `(.L_x_392) ;  /* 0x0000002400740947 */ /* 0x004fea0003800000 */
[----:B------:R-:W-:Y:S02]  /*8ee0*/  ULDC UR4, c[0x0][0xac8] ;  /* 0x0002b20000047ab9 */ /* 0x000fe40000000800 */
[----:B------:R-:W-:Y:S02]  /*8ef0*/  ISETP.GE.AND P3, PT, R0, UR4, PT ;  /* 0x0000000400007c0c */ /* 0x000fe4000bf66270 */
[----:B------:R-:W-:Y:S02]  /*8f00*/  ISETP.GE.AND P4, PT, R86, UR4, PT ;  /* 0x0000000456007c0c */ /* 0x000fe4000bf86270 */
[----:B------:R-:W-:-:S09]  /*8f10*/  ISETP.GE.AND P5, PT, R88, UR4, PT ;  /* 0x0000000458007c0c */ /* 0x000fd2000bfa6270 */
[-C--:B---3--:R-:W-:Y:S02]  /*8f20*/  @!P3 LEA R4, P0, R0, R11.reuse, 0x1 ;  /* 0x0000000b0004b211 */ /* 0x088fe400078008ff */
[-C--:B------:R-:W-:Y:S02]  /*8f30*/  @!P4 LEA R6, P1, R86, R11.reuse, 0x1 ;  /* 0x0000000b5606c211 */ /* 0x080fe400078208ff */
[----:B------:R-:W-:Y:S02]  /*8f40*/  @!P5 LEA R8, P2, R88, R11, 0x1 ;  /* 0x0000000b5808d211 */ /* 0x000fe400078408ff */
[-C--:B0-----:R-:W-:Y:S02]  /*8f50*/  @!P3 LEA.HI.X R5, R0, R83.reuse, R91, 0x1, P0 ;  /* 0x000000530005b211 */ /* 0x081fe400000f0c5b */
[-C--:B------:R-:W-:Y:S02]  /*8f60*/  @!P4 LEA.HI.X R7, R86, R83.reuse, R85, 0x1, P1 ;  /* 0x000000535607c211 */ /* 0x080fe400008f0c55 */
[----:B------:R-:W-:Y:S01]  /*8f70*/  @!P5 LEA.HI.X R9, R88, R83, R87, 0x1, P2 ;  /* 0x000000535809d211 */ /* 0x000fe200010f0c57 */
[----:B------:R0:W-:Y:S01]  /*8f80*/  @!P3 ST.E.128 desc[UR40][R4.64], R24 ;  /* 0x000000180400b985 */ /* 0x0001e2000c101d28 */
[----:B------:R-:W-:-:S03]  /*8f90*/  ISETP.GE.AND P0, PT, R90, UR4, PT ;  /* 0x000000045a007c0c */ /* 0x000fc6000bf06270 */
[----:B------:R0:W-:Y:S04]  /*8fa0*/  @!P4 ST.E.128 desc[UR40][R6.64], R40 ;  /* 0x000000280600c985 */ /* 0x0001e8000c101d28 */
[----:B------:R0:W-:Y:S06]  /*8fb0*/  @!P5 ST.E.128 desc[UR40][R8.64], R56 ;  /* 0x000000380800d985 */ /* 0x0001ec000c101d28 */
[----:B------:R-:W-:Y:S05]  /*8fc0*/  @P0 BRA `(.L_x_392) ;  /* 0x0000002400380947 */ /* 0x000fea0003800000 */
[----:B0-----:R-:W-:-:S04]  /*8fd0*/  LEA R4, P0, R90, R11, 0x1 ;  /* 0x0000000b5a047211 */ /* 0x001fc800078008ff */
[----:B------:R-:W-:-:S05]  /*8fe0*/  LEA.HI.X R5, R90, R83, R89, 0x1, P0 ;  /* 0x000000535a057211 */ /* 0x000fca00000f0c59 */
[----:B------:R0:W-:Y:S01]  /*8ff0*/  ST.E.128 desc[UR40][R4.64], R72 ;  /* 0x0000004804007985 */ /* 0x0001e2000c101d28 */
[----:B------:R-:W-:Y:S05]  /*9000*/  BRA `(.L_x_392) ;  /* 0x0000002400287947 */ /* 0x000fea0003800000 */
.L_x_385:
[----:B------:R-:W-:Y:S01]  /*9010*/  ULDC.64 UR14, c[0x0][0xb08] ;  /* 0x0002c200000e7ab9 */ /* 0x000fe20000000a00 */
[----:B------:R-:W-:Y:S01]  /*9020*/  IMAD.MOV.U32 R3, RZ, RZ, R12 ;  /* 0x000000ffff037224 */ /* 0x000fe200078e000c */
[----:B------:R-:W-:Y:S01]  /*9030*/  UIMAD UR12, UR16, UR14, URZ ;  /* 0x0000000e100c72a4 */ /* 0x000fe2000f8e023f */
[----:B------:R-:W-:Y:S01]  /*9040*/  ISETP.GE.AND P0, PT, R13, UR9, PT ;  /* 0x000000090d007c0c */ /* 0x000fe2000bf06270 */
[----:B------:R-:W-:Y:S01]  /*9050*/  UIMAD.WIDE.U32 UR10, UR4, UR14, URZ ;  /* 0x0000000e040a72a5 */ /* 0x000fe2000f8e003f */
[----:B------:R-:W-:Y:S01]  /*9060*/  BSSY B1, `(.L_x_393) ;  /* 0x00000c0000017945 */ /* 0x000fe20003800000 */
[----:B------:R-:W-:Y:S01]  /*9070*/  UIMAD UR12, UR4, UR15, UR12 ;  /* 0x0000000f040c72a4 */ /* 0x000fe2000f8e020c */
[----:B------:R-:W-:Y:S01]  /*9080*/  SHF.R.S32.HI R152, RZ, 0x1f, R210 ;  /* 0x0000001fff987819 */ /* 0x000fe200000114d2 */
[----:B------:R-:W-:Y:S01]  /*9090*/  USHF.R.S32.HI UR4, URZ, 0x1f, UR46 ;  /* 0x0000001f3f047899 */ /* 0x000fe2000801142e */
[----:B------:R-:W-:Y:S01]  /*90a0*/  SHF.R.S32.HI R153, RZ, 0x1f, R211 ;  /* 0x0000001fff997819 */ /* 0x000fe200000114d3 */
[----:B------:R-:W-:Y:S01]  /*90b0*/  UIADD3 UR11, UR11, UR12, URZ ;  /* 0x0000000c0b0b7290 */ /* 0x000fe2000fffe03f */
[----:B------:R-:W-:Y:S01]  /*90c0*/  SHF.R.S32.HI R154, RZ, 0x1f, R212 ;  /* 0x0000001fff9a7819 */ /* 0x000fe200000114d4 */
[----:B------:R-:W-:Y:S01]  /*90d0*/  ULDC.64 UR14, c[0x0][0xb40] ;  /* 0x0002d000000e7ab9 */ /* 0x000fe20000000a00 */
[----:B------:R-:W-:Y:S01]  /*90e0*/  ULDC.64 UR12, c[0x0][0xb38] ;  /* 0x0002ce00000c7ab9 */ /* 0x000fe20000000a00 */
[----:B------:R-:W-:Y:S01]  /*90f0*/  UIMAD UR4, UR4, UR14, URZ ;  /* 0x0000000e040472a4 */ /* 0x000fe2000f8e023f */
[----:B------:R-:W-:Y:S01]  /*9100*/  SHF.R.S32.HI R155, RZ, 0x1f, R213 ;  /* 0x0000001fff9b7819 */ /* 0x000fe200000114d5 */
[----:B------:R-:W-:Y:S01]  /*9110*/  UIMAD.WIDE.U32 UR10, UR43, UR12, UR10 ;  /* 0x0000000c2b0a72a5 */ /* 0x000fe2000f8e000a */
[----:B------:R-:W-:Y:S01]  /*9120*/  SHF.R.S32.HI R156, RZ, 0x1f, R214 ;  /* 0x0000001fff9c7819 */ /* 0x000fe200000114d6 */
[----:B------:R-:W-:Y:S01]  /*9130*/  UIMAD UR4, UR46, UR15, UR4 ;  /* 0x0000000f2e0472a4 */ /* 0x000fe2000f8e0204 */
[----:B------:R-:W-:Y:S01]  /*9140*/  SHF.R.S32.HI R157, RZ, 0x1f, R215 ;  /* 0x0000001fff9d7819 */ /* 0x000fe200000114d7 */
[----:B------:R-:W-:Y:S01]  /*9150*/  UIMAD UR11, UR43, UR13, UR11 ;  /* 0x0000000d2b0b72a4 */ /* 0x000fe2000f8e020b */
[----:B------:R-:W-:Y:S01]  /*9160*/  SHF.R.S32.HI R158, RZ, 0x1f, R216 ;  /* 0x0000001fff9e7819 */ /* 0x000fe200000114d8 */
[----:B------:R-:W-:Y:S01]  /*9170*/  @UP1 ULDC UR12, c[0x0][0xbec] ;  /* 0x0002fb00000c1ab9 */ /* 0x000fe20000000800 */
[----:B------:R-:W-:Y:S01]  /*9180*/  UIADD3 UR8, UR8, 0x22820, URZ ;  /* 0x0002282008087890 */ /* 0x000fe2000fffe03f */
[----:B------:R-:W-:Y:S01]  /*9190*/  @P1 IMAD.HI.U32 R4, R12, UR12, RZ ;  /* 0x0000000c0c041c27 */ /* 0x000fe2000f8e00ff */
[----:B------:R-:W-:Y:S01]  /*91a0*/  UIMAD.WIDE.U32 UR10, UR46, UR14, UR10 ;  /* 0x0000000e2e0a72a5 */ /* 0x000fe2000f8e000a */
[----:B------:R-:W-:Y:S01]  /*91b0*/  SHF.R.S32.HI R159, RZ, 0x1f, R217 ;  /* 0x0000001fff9f7819 */ /* 0x000fe200000114d9 */
[----:B------:R-:W-:Y:S01]  /*91c0*/  ULDC.64 UR12, c[0x0][0xb48] ;  /* 0x0002d200000c7ab9 */ /* 0x000fe20000000a00 */
[----:B------:R-:W-:Y:S01]  /*91d0*/  UPRMT UR8, URZ, 0x654, UR8 ;  /* 0x000006543f087896 */ /* 0x000fe20008000008 */
[----:B------:R-:W-:Y:S01]  /*91e0*/  SHF.R.S32.HI R160, RZ, 0x1f, R218 ;  /* 0x0000001fffa07819 */ /* 0x000fe200000114da */
[----:B------:R-:W-:Y:S01]  /*91f0*/  UIADD3 UR11, UR11, UR4, URZ ;  /* 0x000000040b0b7290 */ /* 0x000fe2000fffe03f */
[----:B------:R-:W-:-:S02]  /*9200*/  SHF.R.S32.HI R161, RZ, 0x1f, R219 ;  /* 0x0000001fffa17819 */ /* 0x000fc400000114db */
[----:B------:R-:W-:Y:S01]  /*9210*/  @UP1 ULDC UR4, c[0x0][0xbf0] ;  /* 0x0002fc0000041ab9 */ /* 0x000fe20000000800 */
[----:B------:R-:W-:Y:S01]  /*9220*/  UIMAD.WIDE.U32 UR10, UR42, UR12, UR10 ;  /* 0x0000000c2a0a72a5 */ /* 0x000fe2000f8e000a */
[----:B------:R-:W-:Y:S02]  /*9230*/  @P1 SHF.R.U32.HI R3, RZ, UR4, R4 ;  /* 0x00000004ff031c19 */ /* 0x000fe40008011604 */
[----:B------:R-:W-:Y:S01]  /*9240*/  SYNCS.ARRIVE.TRANS64.RED.A1T0 RZ, [UR8], RZ ;  /* 0x000000ffffff79a7 */ /* 0x000fe20008100408 */
[----:B------:R-:W-:Y:S01]  /*9250*/  UIMAD UR42, UR42, UR13, UR11 ;  /* 0x0000000d2a2a72a4 */ /* 0x000fe2000f8e020b */
[--C-:B------:R-:W-:Y:S01]  /*9260*/  SHF.R.S32.HI R4, RZ, 0x1f, R3.reuse ;  /* 0x0000001fff047819 */ /* 0x100fe20000011403 */
[----:B------:R-:W-:Y:S01]  /*9270*/  IMAD.MOV R7, RZ, RZ, -R3 ;  /* 0x000000ffff077224 */ /* 0x000fe200078e0a03 */
[----:B------:R-:W-:Y:S01]  /*9280*/  ULDC.64 UR12, c[0x0][0xb30] ;  /* 0x0002cc00000c7ab9 */ /* 0x000fe20000000a00 */
[----:B------:R-:W-:Y:S01]  /*9290*/  IMAD.U32 R5, RZ, RZ, UR11 ;  /* 0x0000000bff057e24 */ /* 0x000fe2000f8e00ff */
[----:B------:R-:W-:Y:S01]  /*92a0*/  SHF.R.S32.HI R162, RZ, 0x1f, R220 ;  /* 0x0000001fffa27819 */ /* 0x000fe200000114dc */
[----:B------:R-:W-:Y:S01]  /*92b0*/  IMAD R7, R7, UR20, R12 ;  /* 0x0000001407077c24 */ /* 0x000fe2000f8e020c */
[----:B------:R-:W-:Y:S01]  /*92c0*/  SHF.R.S32.HI R163, RZ, 0x1f, R221 ;  /* 0x0000001fffa37819 */ /* 0x000fe200000114dd */
[----:B------:R-:W-:-:S02]  /*92d0*/  IMAD R6, R4, UR12, RZ ;  /* 0x0000000c04067c24 */ /* 0x000fc4000f8e02ff */
[----:B------:R-:W-:Y:S01]  /*92e0*/  IMAD.U32 R4, RZ, RZ, UR10 ;  /* 0x0000000aff047e24 */ /* 0x000fe2000f8e00ff */
[----:B------:R-:W-:Y:S01]  /*92f0*/  ULDC.64 UR10, c[0x0][0xb28] ;  /* 0x0002ca00000a7ab9 */ /* 0x000fe20000000a00 */
[----:B------:R-:W-:Y:S02]  /*9300*/  IMAD.U32 R5, RZ, RZ, UR42 ;  /* 0x0000002aff057e24 */ /* 0x000fe4000f8e00ff */
[C---:B------:R-:W-:Y:S01]  /*9310*/  IMAD R9, R3.reuse, UR13, R6 ;  /* 0x0000000d03097c24 */ /* 0x040fe2000f8e0206 */
[----:B------:R-:W-:Y:S01]  /*9320*/  SHF.R.S32.HI R6, RZ, 0x1f, R7 ;  /* 0x0000001fff067819 */ /* 0x000fe20000011407 */
[----:B------:R-:W-:-:S04]  /*9330*/  IMAD.WIDE.U32 R4, R3, UR12, R4 ;  /* 0x0000000c03047c25 */ /* 0x000fc8000f8e0004 */
[----:B------:R-:W-:Y:S02]  /*9340*/  IMAD R6, R6, UR10, RZ ;  /* 0x0000000a06067c24 */ /* 0x000fe4000f8e02ff */
[----:B------:R-:W-:Y:S02]  /*9350*/  IMAD.IADD R5, R5, 0x1, R9 ;  /* 0x0000000105057824 */ /* 0x000fe400078e0209 */
[C---:B------:R-:W-:Y:S02]  /*9360*/  IMAD R3, R7.reuse, UR11, R6 ;  /* 0x0000000b07037c24 */ /* 0x040fe4000f8e0206 */
[----:B------:R-:W-:Y:S01]  /*9370*/  IMAD.WIDE.U32 R4, R7, UR10, R4 ;  /* 0x0000000a07047c25 */ /* 0x000fe2000f8e0004 */
[----:B------:R-:W-:-:S03]  /*9380*/  ULDC.64 UR10, c[0x0][0xb00] ;  /* 0x0002c000000a7ab9 */ /* 0x000fc60000000a00 */
[----:B------:R-:W-:Y:S01]  /*9390*/  IMAD.IADD R5, R5, 0x1, R3 ;  /* 0x0000000105057824 */ /* 0x000fe200078e0203 */
[----:B------:R-:W-:-:S04]  /*93a0*/  LEA R3, P1, R4, UR10, 0x2 ;  /* 0x0000000a04037c11 */ /* 0x000fc8000f8210ff */
[----:B------:R-:W-:Y:S02]  /*93b0*/  LEA.HI.X R12, R4, UR11, R5, 0x2, P1 ;  /* 0x0000000b040c7c11 */ /* 0x000fe400088f1405 */
[----:B------:R0:W1:Y:S04]  /*93c0*/  SHFL.IDX PT, R4, R3, RZ, 0x1c1f ;  /* 0x001c1fff03047589 */ /* 0x00006800000e0000 */
[----:B------:R0:W2:Y:S01]  /*93d0*/  SHFL.IDX PT, R5, R12, RZ, 0x1c1f ;  /* 0x001c1fff0c057589 */ /* 0x0000a200000e0000 */
[----:B------:R-:W-:Y:S05]  /*93e0*/  @P0 BRA `(.L_x_394) ;  /* 0x00000008001c0947 */ /* 0x000fea0003800000 */
[----:B------:R-:W-:Y:S01]  /*93f0*/  ULDC UR4, c[0x0][0xac8] ;  /* 0x0002b20000047ab9 */ /* 0x000fe20000000800 */
[----:B------:R-:W-:Y:S01]  /*9400*/  VIADD R13, R2, 0xe8 ;  /* 0x000000e8020d7836 */ /* 0x000fe20000000000 */
[----:B------:R-:W-:Y:S02]  /*9410*/  ISETP.GE.AND P4, PT, R221, UR4, PT ;  /* 0x00000004dd007c0c */ /* 0x000fe4000bf86270 */
[----:B------:R-:W-:Y:S02]  /*9420*/  ISETP.GE.AND P3, PT, R220, UR4, PT ;  /* 0x00000004dc007c0c */ /* 0x000fe4000bf66270 */
[----:B------:R-:W-:Y:S02]  /*9430*/  ISETP.GE.AND P5, PT, R2, UR4, PT ;  /* 0x0000000402007c0c */ /* 0x000fe4000bfa6270 */
[----:B------:R-:W-:Y:S02]  /*9440*/  ISETP.GE.AND P1, PT, R218, UR4, PT ;  /* 0x00000004da007c0c */ /* 0x000fe4000bf26270 */
[----:B------:R-:W-:-:S05]  /*9450*/  ISETP.GE.AND P0, PT, R219, UR4, PT ;  /* 0x00000004db007c0c */ /* 0x000fca000bf06270 */
[CC--:B-1----:R-:W-:Y:S02]  /*9460*/  @!P4 LEA R6, P2, R221.reuse, R4.reuse, 0x2 ;  /* 0x00000004dd06c211 */ /* 0x0c2fe400078410ff */
[----:B------:R-:W-:Y:S02]  /*9470*/  @!P3 LEA R8, P6, R220, R4, 0x2 ;  /* 0x00000004dc08b211 */ /* 0x000fe400078c10ff */
[----:B--2---:R-:W-:Y:S01]  /*9480*/  @!P5 IMAD.WIDE R10, R2, 0x4, R4 ;  /* 0x00000004020ad825 */ /* 0x004fe200078e0204 */
[-C--:B------:R-:W-:Y:S02]  /*9490*/  @!P4 LEA.HI.X R7, R221, R5.reuse, R163, 0x2, P2 ;  /* 0x00000005dd07c211 */ /* 0x080fe400010f14a3 */
[----:B------:R-:W-:Y:S02]  /*94a0*/  ISETP.GE.AND P2, PT, R217, UR4, PT ;  /* 0x00000004d9007c0c */ /* 0x000fe4000bf46270 */
[----:B------:R-:W-:Y:S01]  /*94b0*/  @!P3 LEA.HI.X R9, R220, R5, R162, 0x2, P6 ;  /* 0x00000005dc09b211 */ /* 0x000fe200030f14a2 */
[----:B------:R-:W-:Y:S04]  /*94c0*/  @!P5 ST.E.64 desc[UR40][R10.64], R24 ;  /* 0x000000180a00d985 */ /* 0x000fe8000c101b28 */
[----:B------:R1:W-:Y:S01]  /*94d0*/  @!P4 ST.E.64 desc[UR40][R6.64], R28 ;  /* 0x0000001c0600c985 */ /* 0x0003e2000c101b28 */
[----:B------:R-:W-:-:S03]  /*94e0*/  ISETP.GE.AND P4, PT, R215, UR4, PT ;  /* 0x00000004d7007c0c */ /* 0x000fc6000bf86270 */
[----:B------:R2:W-:Y:S01]  /*94f0*/  @!P3 ST.E.64 desc[UR40][R8.64], R32 ;  /* 0x000000200800b985 */ /* 0x0005e2000c101b28 */
[----:B------:R-:W-:Y:S02]  /*9500*/  ISETP.GE.AND P3, PT, R216, UR4, PT ;  /* 0x00000004d8007c0c */ /* 0x000fe4000bf66270 */
[CC--:B-1----:R-:W-:Y:S01]  /*9510*/  @!P0 LEA R6, P6, R219.reuse, R4.reuse, 0x2 ;  /* 0x00000004db068211 */ /* 0x0c2fe200078c10ff */
[----:B------:R-:W-:Y:S01]  /*9520*/  VIADD R29, R2, 0xf0 ;  /* 0x000000f0021d7836 */ /* 0x000fe20000000000 */
[CC--:B--2---:R-:W-:Y:S02]  /*9530*/  @!P1 LEA R8, P5, R218.reuse, R4.reuse, 0x2 ;  /* 0x00000004da089211 */ /* 0x0c4fe400078a10ff */
[-C--:B------:R-:W-:Y:S02]  /*9540*/  @!P0 LEA.HI.X R7, R219, R5.reuse, R161, 0x2, P6 ;  /* 0x00000005db078211 */ /* 0x080fe400030f14a1 */
[----:B------:R-:W-:Y:S02]  /*9550*/  @!P1 LEA.HI.X R9, R218, R5, R160, 0x2, P5 ;  /* 0x00000005da099211 */ /* 0x000fe400028f14a0 */
[----:B------:R-:W-:Y:S01]  /*9560*/  ISETP.GE.AND P5, PT, R214, UR4, PT ;  /* 0x00000004d6007c0c */ /* 0x000fe2000bfa6270 */
[----:B------:R1:W-:Y:S01]  /*9570*/  @!P0 ST.E.64 desc[UR40][R6.64], R36 ;  /* 0x0000002406008985 */ /* 0x0003e2000c101b28 */
[----:B------:R-:W-:-:S02]  /*9580*/  @!P2 LEA R10, P6, R217, R4, 0x2 ;  /* 0x00000004d90aa211 */ /* 0x000fc400078c10ff */
[----:B------:R-:W-:Y:S01]  /*9590*/  ISETP.GE.AND P0, PT, R213, UR4, PT ;  /* 0x00000004d5007c0c */ /* 0x000fe2000bf06270 */
[----:B------:R2:W-:Y:S01]  /*95a0*/  @!P1 ST.E.64 desc[UR40][R8.64], R40 ;  /* 0x0000002808009985 */ /* 0x0005e2000c101b28 */
[----:B------:R-:W-:Y:S02]  /*95b0*/  @!P2 LEA.HI.X R11, R217, R5, R159, 0x2, P6 ;  /* 0x00000005d90ba211 */ /* 0x000fe400030f149f */
[----:B------:R-:W-:-:S03]  /*95c0*/  ISETP.GE.AND P1, PT, R212, UR4, PT ;  /* 0x00000004d4007c0c */ /* 0x000fc6000bf26270 */
[----:B------:R3:W-:Y:S01]  /*95d0*/  @!P2 ST.E.64 desc[UR40][R10.64], R44 ;  /* 0x0000002c0a00a985 */ /* 0x0007e2000c101b28 */
[CC--:B-1----:R-:W-:Y:S02]  /*95e0*/  @!P3 LEA R6, P6, R216.reuse, R4.reuse, 0x2 ;  /* 0x00000004d806b211 */ /* 0x0c2fe400078c10ff */
[CC--:B--2---:R-:W-:Y:S02]  /*95f0*/  @!P4 LEA R8, P2, R215.reuse, R4.reuse, 0x2 ;  /* 0x00000004d708c211 */ /* 0x0c4fe400078410ff */
[-C--:B------:R-:W-:Y:S02]  /*9600*/  @!P3 LEA.HI.X R7, R216, R5.reuse, R158, 0x2, P6 ;  /* 0x00000005d807b211 */ /* 0x080fe400030f149e */
[----:B------:R-:W-:Y:S02]  /*9610*/  @!P4 LEA.HI.X R9, R215, R5, R157, 0x2, P2 ;  /* 0x00000005d709c211 */ /* 0x000fe400010f149d */
[----:B---3--:R-:W-:Y:S01]  /*9620*/  @!P5 LEA R10, P6, R214, R4, 0x2 ;  /* 0x00000004d60ad211 */ /* 0x008fe200078c10ff */
[----:B------:R1:W-:Y:S01]  /*9630*/  @!P3 ST.E.64 desc[UR40][R6.64], R48 ;  /* 0x000000300600b985 */ /* 0x0003e2000c101b28 */
[----:B------:R-:W-:-:S02]  /*9640*/  ISETP.GE.AND P2, PT, R211, UR4, PT ;  /* 0x00000004d3007c0c */ /* 0x000fc4000bf46270 */
[----:B------:R-:W-:Y:S01]  /*9650*/  @!P5 LEA.HI.X R11, R214, R5, R156, 0x2, P6 ;  /* 0x00000005d60bd211 */ /* 0x000fe200030f149c */
[----:B------:R2:W-:Y:S01]  /*9660*/  @!P4 ST.E.64 desc[UR40][R8.64], R52 ;  /* 0x000000340800c985 */ /* 0x0005e2000c101b28 */
[----:B------:R-:W-:-:S03]  /*9670*/  ISETP.GE.AND P3, PT, R210, UR4, PT ;  /* 0x00000004d2007c0c */ /* 0x000fc6000bf66270 */
[----:B------:R3:W-:Y:S01]  /*9680*/  @!P5 ST.E.64 desc[UR40][R10.64], R56 ;  /* 0x000000380a00d985 */ /* 0x0007e2000c101b28 */
[CC--:B-1----:R-:W-:Y:S02]  /*9690*/  @!P0 LEA R6, P4, R213.reuse, R4.reuse, 0x2 ;  /* 0x00000004d5068211 */ /* 0x0c2fe400078810ff */
[C---:B--2---:R-:W-:Y:S02]  /*96a0*/  @!P1 LEA R8, P5, R212.reuse, R4, 0x2 ;  /* 0x00000004d4089211 */ /* 0x044fe400078a10ff */
[-C--:B------:R-:W-:Y:S02]  /*96b0*/  @!P0 LEA.HI.X R7, R213, R5.reuse, R155, 0x2, P4 ;  /* 0x00000005d5078211 */ /* 0x080fe400020f149b */
[----:B------:R-:W-:Y:S02]  /*96c0*/  ISETP.GE.AND P4, PT, R209, UR4, PT ;  /* 0x00000004d1007c0c */ /* 0x000fe4000bf86270 */
[----:B------:R-:W-:Y:S01]  /*96d0*/  @!P1 LEA.HI.X R9, R212, R5, R154, 0x2, P5 ;  /* 0x00000005d4099211 */ /* 0x000fe200028f149a */
[----:B------:R1:W-:Y:S01]  /*96e0*/  @!P0 ST.E.64 desc[UR40][R6.64], R60 ;  /* 0x0000003c06008985 */ /* 0x0003e2000c101b28 */
[----:B------:R-:W-:-:S02]  /*96f0*/  ISETP.GE.AND P5, PT, R208, UR4, PT ;  /* 0x00000004d0007c0c */ /* 0x000fc4000bfa6270 */
[C---:B---3--:R-:W-:Y:S01]  /*9700*/  @!P2 LEA R10, P6, R211.reuse, R4, 0x2 ;  /* 0x00000004d30aa211 */ /* 0x048fe200078c10ff */
[----:B------:R2:W-:Y:S01]  /*9710*/  @!P1 ST.E.64 desc[UR40][R8.64], R64 ;  /* 0x0000004008009985 */ /* 0x0005e2000c101b28 */
[----:B------:R-:W-:Y:S02]  /*9720*/  ISETP.GE.AND P1, PT, R206, UR4, PT ;  /* 0x00000004ce007c0c */ /* 0x000fe4000bf26270 */
[----:B------:R-:W-:Y:S02]  /*9730*/  @!P2 LEA.HI.X R11, R211, R5, R153, 0x2, P6 ;  /* 0x00000005d30ba211 */ /* 0x000fe400030f1499 */
[----:B------:R-:W-:-:S03]  /*9740*/  ISETP.GE.AND P0, PT, R207, UR4, PT ;  /* 0x00000004cf007c0c */ /* 0x000fc6000bf06270 */
[----:B------:R3:W-:Y:S01]  /*9750*/  @!P2 ST.E.64 desc[UR40][R10.64], R68 ;  /* 0x000000440a00a985 */ /* 0x0007e2000c101b28 */
[CC--:B-1----:R-:W-:Y:S02]  /*9760*/  @!P3 LEA R6, P6, R210.reuse, R4.reuse, 0x2 ;  /* 0x00000004d206b211 */ /* 0x0c2fe400078c10ff */
[CC--:B--2---:R-:W-:Y:S02]  /*9770*/  @!P4 LEA R8, P2, R209.reuse, R4.reuse, 0x2 ;  /* 0x00000004d108c211 */ /* 0x0c4fe400078410ff */
[-C--:B------:R-:W-:Y:S02]  /*9780*/  @!P3 LEA.HI.X R7, R210, R5.reuse, R152, 0x2, P6 ;  /* 0x00000005d207b211 */ /* 0x080fe400030f1498 */
[----:B------:R-:W-:Y:S02]  /*9790*/  @!P4 LEA.HI.X R9, R209, R5, R237, 0x2, P2 ;  /* 0x00000005d109c211 */ /* 0x000fe400010f14ed */
[----:B------:R-:W-:Y:S01]  /*97a0*/  ISETP.GE.AND P2, PT, R205, UR4, PT ;  /* 0x00000004cd007c0c */ /* 0x000fe2000bf46270 */
[----:B------:R-:W-:Y:S01]  /*97b0*/  @!P3 ST.E.64 desc[UR40][R6.64], R72 ;  /* 0x000000480600b985 */ /* 0x000fe2000c101b28 */
[----:B---3--:R-:W-:-:S02]  /*97c0*/  @!P5 LEA R10, P6, R208, R4, 0x2 ;  /* 0x00000004d00ad211 */ /* 0x008fc400078c10ff */
[-C--:B------:R-:W-:Y:S01]  /*97d0*/  @!P1 LEA R20, P3, R206, R4.reuse, 0x2 ;  /* 0x00000004ce149211 */ /* 0x080fe200078610ff */
[----:B------:R1:W-:Y:S01]  /*97e0*/  @!P4 ST.E.64 desc[UR40][R8.64], R76 ;  /* 0x0000004c0800c985 */ /* 0x0003e2000c101b28 */
[-C--:B------:R-:W-:Y:S02]  /*97f0*/  @!P5 LEA.HI.X R11, R208, R5.reuse, R236, 0x2, P6 ;  /* 0x00000005d00bd211 */ /* 0x080fe400030f14ec */
[----:B------:R-:W-:Y:S02]  /*9800*/  @!P0 LEA R14, P6, R207, R4, 0x2 ;  /* 0x00000004cf0e8211 */ /* 0x000fe400078c10ff */
[----:B------:R-:W-:Y:S01]  /*9810*/  ISETP.GE.AND P4, PT, R203, UR4, PT ;  /* 0x00000004cb007c0c */ /* 0x000fe2000bf86270 */
[----:B------:R2:W-:Y:S01]  /*9820*/  @!P5 ST.E.64 desc[UR40][R10.64], R80 ;  /* 0x000000500a00d985 */ /* 0x0005e2000c101b28 */
[----:B------:R-:W-:Y:S02]  /*9830*/  ISETP.GE.AND P5, PT, R204, UR4, PT ;  /* 0x00000004cc007c0c */ /* 0x000fe4000bfa6270 */
[----:B------:R-:W-:-:S02]  /*9840*/  @!P1 LEA.HI.X R21, R206, R5, R234, 0x2, P3 ;  /* 0x00000005ce159211 */ /* 0x000fc400018f14ea */
[----:B------:R-:W-:Y:S02]  /*9850*/  ISETP.GE.AND P3, PT, R202, UR4, PT ;  /* 0x00000004ca007c0c */ /* 0x000fe4000bf66270 */
[----:B------:R-:W-:Y:S02]  /*9860*/  @!P0 LEA.HI.X R15, R207, R5, R235, 0x2, P6 ;  /* 0x00000005cf0f8211 */ /* 0x000fe400030f14eb */
[----:B------:R-:W-:-:S03]  /*9870*/  @!P2 LEA R24, P6, R205, R4, 0x2 ;  /* 0x00000004cd18a211 */ /* 0x000fc600078c10ff */
[----:B------:R3:W-:Y:S01]  /*9880*/  @!P0 ST.E.64 desc[UR40][R14.64], R84 ;  /* 0x000000540e008985 */ /* 0x0007e2000c101b28 */
[-C--:B------:R-:W-:Y:S02]  /*9890*/  @!P2 LEA.HI.X R25, R205, R5.reuse, R233, 0x2, P6 ;  /* 0x00000005cd19a211 */ /* 0x080fe400030f14e9 */
[-C--:B-1----:R-:W-:Y:S01]  /*98a0*/  @!P4 LEA R8, P0, R203, R4.reuse, 0x2 ;  /* 0x00000004cb08c211 */ /* 0x082fe200078010ff */
[----:B------:R1:W-:Y:S01]  /*98b0*/  @!P1 ST.E.64 desc[UR40][R20.64], R88 ;  /* 0x0000005814009985 */ /* 0x0003e2000c101b28 */
[-C--:B------:R-:W-:Y:S02]  /*98c0*/  @!P5 LEA R6, P1, R204, R4.reuse, 0x2 ;  /* 0x00000004cc06d211 */ /* 0x080fe400078210ff */
[----:B--2---:R-:W-:Y:S01]  /*98d0*/  @!P3 LEA R10, P6, R202, R4, 0x2 ;  /* 0x00000004ca0ab211 */ /* 0x004fe200078c10ff */
[----:B------:R2:W-:Y:S01]  /*98e0*/  @!P2 ST.E.64 desc[UR40][R24.64], R92 ;  /* 0x0000005c1800a985 */ /* 0x0005e2000c101b28 */
[----:B------:R-:W-:Y:S02]  /*98f0*/  ISETP.GE.AND P2, PT, R201, UR4, PT ;  /* 0x00000004c9007c0c */ /* 0x000fe4000bf46270 */
[----:B------:R-:W-:-:S02]  /*9900*/  @!P5 LEA.HI.X R7, R204, R5, R232, 0x2, P1 ;  /* 0x00000005cc07d211 */ /* 0x000fc400008f14e8 */
[----:B------:R-:W-:Y:S02]  /*9910*/  ISETP.GE.AND P1, PT, R200, UR4, PT ;  /* 0x00000004c8007c0c */ /* 0x000fe4000bf26270 */
[-C--:B------:R-:W-:Y:S01]  /*9920*/  @!P4 LEA.HI.X R9, R203, R5.reuse, R231, 0x2, P0 ;  /* 0x00000005cb09c211 */ /* 0x080fe200000f14e7 */
[----:B------:R-:W-:Y:S01]  /*9930*/  @!P5 ST.E.64 desc[UR40][R6.64], R96 ;  /* 0x000000600600d985 */ /* 0x000fe2000c101b28 */
[----:B------:R-:W-:Y:S02]  /*9940*/  @!P3 LEA.HI.X R11, R202, R5, R230, 0x2, P6 ;  /* 0x00000005ca0bb211 */ /* 0x000fe400030f14e6 */
[----:B------:R-:W-:Y:S01]  /*9950*/  ISETP.GE.AND P0, PT, R23, UR4, PT ;  /* 0x0000000417007c0c */ /* 0x000fe2000bf06270 */
[----:B------:R4:W-:Y:S01]  /*9960*/  @!P4 ST.E.64 desc[UR40][R8.64], R100 ;  /* 0x000000640800c985 */ /* 0x0009e2000c101b28 */
[----:B------:R-:W-:Y:S02]  /*9970*/  ISETP.GE.AND P4, PT, R19, UR4, PT ;  /* 0x0000000413007c0c */ /* 0x000fe4000bf86270 */
[----:B---3--:R-:W-:Y:S01]  /*9980*/  @!P2 LEA R14, P6, R201, R4, 0x2 ;  /* 0x00000004c90ea211 */ /* 0x008fe200078c10ff */
[----:B------:R3:W-:Y:S01]  /*9990*/  @!P3 ST.E.64 desc[UR40][R10.64], R104 ;  /* 0x000000680a00b985 */ /* 0x0007e2000c101b28 */
[----:B------:R-:W-:-:S02]  /*99a0*/  ISETP.GE.AND P3, PT, R22, UR4, PT ;  /* 0x0000000416007c0c */ /* 0x000fc4000bf66270 */
[CC--:B-1----:R-:W-:Y:S02]  /*99b0*/  @!P1 LEA R20, P5, R200.reuse, R4.reuse, 0x2 ;  /* 0x00000004c8149211 */ /* 0x0c2fe400078a10ff */
[-C--:B------:R-:W-:Y:S02]  /*99c0*/  @!P2 LEA.HI.X R15, R201, R5.reuse, R229, 0x2, P6 ;  /* 0x00000005c90fa211 */ /* 0x080fe400030f14e5 */
[-C--:B------:R-:W-:Y:S02]  /*99d0*/  @!P1 LEA.HI.X R21, R200, R5.reuse, R228, 0x2, P5 ;  /* 0x00000005c8159211 */ /* 0x080fe400028f14e4 */
[-C--:B--2---:R-:W-:Y:S01]  /*99e0*/  @!P0 LEA R24, P6, R23, R4.reuse, 0x2 ;  /* 0x0000000417188211 */ /* 0x084fe200078c10ff */
[----:B------:R-:W-:Y:S01]  /*99f0*/  @!P2 ST.E.64 desc[UR40][R14.64], R108 ;  /* 0x0000006c0e00a985 */ /* 0x000fe2000c101b28 */
[-C--:B----4-:R-:W-:Y:S02]  /*9a00*/  @!P4 LEA R8, P5, R19, R4.reuse, 0x2 ;  /* 0x000000041308c211 */ /* 0x090fe400078a10ff */
[----:B------:R-:W-:Y:S01]  /*9a10*/  @!P0 LEA.HI.X R25, R23, R5, R227, 0x2, P6 ;  /* 0x0000000517198211 */ /* 0x000fe200030f14e3 */
[----:B------:R-:W-:Y:S01]  /*9a20*/  @!P1 ST.E.64 desc[UR40][R20.64], R112 ;  /* 0x0000007014009985 */ /* 0x000fe2000c101b28 */
[----:B------:R-:W-:-:S02]  /*9a30*/  @!P3 LEA R6, P1, R22, R4, 0x2 ;  /* 0x000000041606b211 */ /* 0x000fc400078210ff */
[----:B------:R-:W-:Y:S01]  /*9a40*/  ISETP.GE.AND P2, PT, R18, UR4, PT ;  /* 0x0000000412007c0c */ /* 0x000fe2000bf46270 */
[----:B------:R1:W-:Y:S01]  /*9a50*/  @!P0 ST.E.64 desc[UR40][R24.64], R116 ;  /* 0x0000007418008985 */ /* 0x0003e2000c101b28 */
[-C--:B------:R-:W-:Y:S02]  /*9a60*/  @!P3 LEA.HI.X R7, R22, R5.reuse, R226, 0x2, P1 ;  /* 0x000000051607b211 */ /* 0x080fe400008f14e2 */
[----:B------:R-:W-:Y:S02]  /*9a70*/  ISETP.GE.AND P1, PT, R17, UR4, PT ;  /* 0x0000000411007c0c */ /* 0x000fe4000bf26270 */
[----:B------:R-:W-:Y:S01]  /*9a80*/  @!P4 LEA.HI.X R9, R19, R5, R225, 0x2, P5 ;  /* 0x000000051309c211 */ /* 0x000fe200028f14e1 */
[----:B------:R2:W-:Y:S01]  /*9a90*/  @!P3 ST.E.64 desc[UR40][R6.64], R120 ;  /* 0x000000780600b985 */ /* 0x0005e2000c101b28 */
[----:B------:R-:W-:Y:S02]  /*9aa0*/  ISETP.GE.AND P0, PT, R16, UR4, PT ;  /* 0x0000000410007c0c */ /* 0x000fe4000bf06270 */
[----:B------:R-:W-:Y:S01]  /*9ab0*/  ISETP.GE.AND P3, PT, R29, UR4, PT ;  /* 0x000000041d007c0c */ /* 0x000fe2000bf66270 */
[----:B------:R4:W-:Y:S01]  /*9ac0*/  @!P4 ST.E.64 desc[UR40][R8.64], R124 ;  /* 0x0000007c0800c985 */ /* 0x0009e2000c101b28 */
[----:B------:R-:W-:-:S02]  /*9ad0*/  ISETP.GE.AND P4, PT, R13, UR4, PT ;  /* 0x000000040d007c0c */ /* 0x000fc4000bf86270 */
[-C--:B---3--:R-:W-:Y:S01]  /*9ae0*/  @!P2 LEA R10, P5, R18, R4.reuse, 0x2 ;  /* 0x00000004120aa211 */ /* 0x088fe200078a10ff */
[----:B-1----:R-:W-:Y:S01]  /*9af0*/  VIADD R25, R2, 0xf8 ;  /* 0x000000f802197836 */ /* 0x002fe20000000000 */
[----:B------:R-:W-:Y:S02]  /*9b00*/  SHF.R.S32.HI R21, RZ, 0x1f, R16 ;  /* 0x0000001fff157819 */ /* 0x000fe40000011410 */
[CC--:B------:R-:W-:Y:S02]  /*9b10*/  @!P1 LEA R14, P6, R17.reuse, R4.reuse, 0x2 ;  /* 0x00000004110e9211 */ /* 0x0c0fe400078c10ff */
[-C--:B------:R-:W-:Y:S02]  /*9b20*/  @!P2 LEA.HI.X R11, R18, R5.reuse, R224, 0x2, P5 ;  /* 0x00000005120ba211 */ /* 0x080fe400028f14e0 */
[----:B------:R-:W-:Y:S02]  /*9b30*/  @!P0 LEA R20, P5, R16, R4, 0x2 ;  /* 0x0000000410148211 */ /* 0x000fe400078a10ff */
[----:B------:R-:W-:Y:S01]  /*9b40*/  @!P1 LEA.HI.X R15, R17, R5, R223, 0x2, P6 ;  /* 0x00000005110f9211 */ /* 0x000fe200030f14df */
[----:B------:R3:W-:Y:S01]  /*9b50*/  @!P2 ST.E.64 desc[UR40][R10.64], R128 ;  /* 0x000000800a00a985 */ /* 0x0007e2000c101b28 */
[----:B------:R-:W-:-:S02]  /*9b60*/  ISETP.GE.AND P6, PT, R25, UR4, PT ;  /* 0x0000000419007c0c */ /* 0x000fc4000bfc6270 */
[-C--:B------:R-:W-:Y:S01]  /*9b70*/  @!P0 LEA.HI.X R21, R16, R5.reuse, R21, 0x2, P5 ;  /* 0x0000000510158211 */ /* 0x080fe200028f1415 */
[----:B------:R3:W-:Y:S01]  /*9b80*/  @!P1 ST.E.64 desc[UR40][R14.64], R132 ;  /* 0x000000840e009985 */ /* 0x0007e2000c101b28 */
[----:B--2---:R-:W-:Y:S02]  /*9b90*/  SHF.R.S32.HI R7, RZ, 0x1f, R13 ;  /* 0x0000001fff077819 */ /* 0x004fe4000001140d */
[CC--:B------:R-:W-:Y:S01]  /*9ba0*/  @!P4 LEA R6, P5, R13.reuse, R4.reuse, 0x2 ;  /* 0x000000040d06c211 */ /* 0x0c0fe200078a10ff */
[----:B------:R3:W-:Y:S01]  /*9bb0*/  @!P0 ST.E.64 desc[UR40][R20.64], R136 ;  /* 0x0000008814008985 */ /* 0x0007e2000c101b28 */
[----:B----4-:R-:W-:Y:S02]  /*9bc0*/  SHF.R.S32.HI R9, RZ, 0x1f, R29 ;  /* 0x0000001fff097819 */ /* 0x010fe4000001141d */
[----:B------:R-:W-:Y:S02]  /*9bd0*/  @!P4 LEA.HI.X R7, R13, R5, R7, 0x2, P5 ;  /* 0x000000050d07c211 */ /* 0x000fe400028f1407 */
[----:B------:R-:W-:-:S02]  /*9be0*/  @!P3 LEA R8, P5, R29, R4, 0x2 ;  /* 0x000000041d08b211 */ /* 0x000fc400078a10ff */
[----:B------:R-:W-:Y:S01]  /*9bf0*/  SHF.R.S32.HI R13, RZ, 0x1f, R25 ;  /* 0x0000001fff0d7819 */ /* 0x000fe20000011419 */
[----:B------:R3:W-:Y:S01]  /*9c00*/  @!P4 ST.E.64 desc[UR40][R6.64], R140 ;  /* 0x0000008c0600c985 */ /* 0x0007e2000c101b28 */
[----:B------:R-:W-:Y:S02]  /*9c10*/  @!P3 LEA.HI.X R9, R29, R5, R9, 0x2, P5 ;  /* 0x000000051d09b211 */ /* 0x000fe400028f1409 */
[----:B------:R-:W-:-:S03]  /*9c20*/  @!P6 LEA R4, P5, R25, R4, 0x2 ;  /* 0x000000041904e211 */ /* 0x000fc600078a10ff */
[----:B------:R3:W-:Y:S01]  /*9c30*/  @!P3 ST.E.64 desc[UR40][R8.64], R144 ;  /* 0x000000900800b985 */ /* 0x0007e2000c101b28 */
[----:B------:R-:W-:-:S05]  /*9c40*/  @!P6 LEA.HI.X R5, R25, R5, R13, 0x2, P5 ;  /* 0x000000051905e211 */ /* 0x000fca00028f140d */
[----:B------:R3:W-:Y:S04]  /*9c50*/  @!P6 ST.E.64 desc[UR40][R4.64], R148 ;  /* 0x000000940400e985 */ /* 0x0007e8000c101b28 */
.L_x_394:
[----:B------:R-:W-:Y:S05]  /*9c60*/  BSYNC B1 ;  /* 0x0000000000017941 */ /* 0x000fea0003800000 */
.L_x_393:
[----:B------:R-:W-:Y:S01]  /*9c70*/  ISETP.GE.AND P0, PT, R0, UR9, PT ;  /* 0x0000000900007c0c */ /* 0x000fe2000bf06270 */
[----:B--23--:R2:W3:Y:S04]  /*9c80*/  SHFL.IDX PT, R5, R12, 0x1, 0x1c1f ;  /* 0x003c1f000c057f89 */ /* 0x00c4e800000e0000 */
[----:B-1----:R2:W1:Y:S08]  /*9c90*/  SHFL.IDX PT, R4, R3, 0x1, 0x1c1f ;  /* 0x003c1f0003047f89 */ /* 0x00247000000e0000 */
[----:B--2---:R-:W-:Y:S05]  /*9ca0*/  @P0 BRA `(.L_x_392) ;  /* 0x0000001800000947 */ /* 0x004fea0003800000 */
[----:B------:R-:W-:Y:S01]  /*9cb0*/  ULDC UR4, c[0x0][0xac8] ;  /* 0x0002b20000047ab9 */ /* 0x000fe20000000800 */
[C---:B------:R-:W-:Y:S01]  /*9cc0*/  VIADD R25, R2.reuse, 0xe8 ;  /* 0x000000e802197836 */ /* 0x040fe20000000000 */
[----:B------:R-:W-:Y:S01]  /*9cd0*/  ISETP.GE.AND P5, PT, R221, UR4, PT ;  /* 0x00000004dd007c0c */ /* 0x000fe2000bfa6270 */
[C---:B0-----:R-:W-:Y:S01]  /*9ce0*/  VIADD R3, R2.reuse, 0xf0 ;  /* 0x000000f002037836 */ /* 0x041fe20000000000 */
[----:B------:R-:W-:Y:S02]  /*9cf0*/  ISETP.GE.AND P4, PT, R2, UR4, PT ;  /* 0x0000000402007c0c */ /* 0x000fe4000bf86270 */
[----:B------:R-:W-:Y:S02]  /*9d00*/  ISETP.GE.AND P2, PT, R220, UR4, PT ;  /* 0x00000004dc007c0c */ /* 0x000fe4000bf46270 */
[----:B------:R-:W-:Y:S02]  /*9d10*/  ISETP.GE.AND P1, PT, R219, UR4, PT ;  /* 0x00000004db007c0c */ /* 0x000fe4000bf26270 */
[----:B------:R-:W-:-:S02]  /*9d20*/  ISETP.GE.AND P0, PT, R218, UR4, PT ;  /* 0x00000004da007c0c */ /* 0x000fc4000bf06270 */
[----:B------:R-:W-:-:S03]  /*9d30*/  SHF.R.S32.HI R0, RZ, 0x1f, R25 ;  /* 0x0000001fff007819 */ /* 0x000fc60000011419 */
[CC--:B-1----:R-:W-:Y:S02]  /*9d40*/  @!P5 LEA R8, P3, R221.reuse, R4.reuse, 0x2 ;  /* 0x00000004dd08d211 */ /* 0x0c2fe400078610ff */
[----:B---3--:R-:W-:Y:S02]  /*9d50*/  @!P4 IMAD.WIDE R6, R2, 0x4, R4 ;  /* 0x000000040206c825 */ /* 0x008fe400078e0204 */
[-C--:B------:R-:W-:Y:S02]  /*9d60*/  @!P5 LEA.HI.X R9, R221, R5.reuse, R163, 0x2, P3 ;  /* 0x00000005dd09d211 */ /* 0x080fe400018f14a3 */
[CC--:B------:R-:W-:Y:S01]  /*9d70*/  @!P2 LEA R10, P6, R220.reuse, R4.reuse, 0x2 ;  /* 0x00000004dc0aa211 */ /* 0x0c0fe200078c10ff */
[----:B------:R0:W-:Y:S01]  /*9d80*/  @!P4 ST.E.64 desc[UR40][R6.64], R26 ;  /* 0x0000001a0600c985 */ /* 0x0001e2000c101b28 */
[----:B------:R-:W-:Y:S02]  /*9d90*/  ISETP.GE.AND P3, PT, R217, UR4, PT ;  /* 0x00000004d9007c0c */ /* 0x000fe4000bf66270 */
[----:B------:R-:W-:Y:S01]  /*9da0*/  @!P2 LEA.HI.X R11, R220, R5, R162, 0x2, P6 ;  /* 0x00000005dc0ba211 */ /* 0x000fe200030f14a2 */
[----:B------:R1:W-:Y:S01]  /*9db0*/  @!P5 ST.E.64 desc[UR40][R8.64], R30 ;  /* 0x0000001e0800d985 */ /* 0x0003e2000c101b28 */
[----:B------:R-:W-:-:S02]  /*9dc0*/  @!P1 LEA R12, P5, R219, R4, 0x2 ;  /* 0x00000004db0c9211 */ /* 0x000fc400078a10ff */
[----:B------:R-:W-:Y:S01]  /*9dd0*/  ISETP.GE.AND P4, PT, R216, UR4, PT ;  /* 0x00000004d8007c0c */ /* 0x000fe2000bf86270 */
[----:B------:R2:W-:Y:S01]  /*9de0*/  @!P2 ST.E.64 desc[UR40][R10.64], R34 ;  /* 0x000000220a00a985 */ /* 0x0005e2000c101b28 */
[CC--:B------:R-:W-:Y:S02]  /*9df0*/  @!P0 LEA R14, P6, R218.reuse, R4.reuse, 0x2 ;  /* 0x00000004da0e8211 */ /* 0x0c0fe400078c10ff */
[-C--:B------:R-:W-:Y:S02]  /*9e00*/  @!P1 LEA.HI.X R13, R219, R5.reuse, R161, 0x2, P5 ;  /* 0x00000005db0d9211 */ /* 0x080fe400028f14a1 */
[----:B------:R-:W-:Y:S02]  /*9e10*/  ISETP.GE.AND P5, PT, R215, UR4, PT ;  /* 0x00000004d7007c0c */ /* 0x000fe4000bfa6270 */
[----:B------:R-:W-:Y:S01]  /*9e20*/  @!P0 LEA.HI.X R15, R218, R5, R160, 0x2, P6 ;  /* 0x00000005da0f8211 */ /* 0x000fe200030f14a0 */
[----:B------:R3:W-:Y:S01]  /*9e30*/  @!P1 ST.E.64 desc[UR40][R12.64], R38 ;  /* 0x000000260c009985 */ /* 0x0007e2000c101b28 */
[----:B0-----:R-:W-:-:S02]  /*9e40*/  @!P3 LEA R6, P6, R217, R4, 0x2 ;  /* 0x00000004d906b211 */ /* 0x001fc400078c10ff */
[----:B------:R-:W-:Y:S01]  /*9e50*/  ISETP.GE.AND P1, PT, R213, UR4, PT ;  /* 0x00000004d5007c0c */ /* 0x000fe2000bf26270 */
[----:B------:R0:W-:Y:S01]  /*9e60*/  @!P0 ST.E.64 desc[UR40][R14.64], R42 ;  /* 0x0000002a0e008985 */ /* 0x0001e2000c101b28 */
[----:B------:R-:W-:Y:S02]  /*9e70*/  ISETP.GE.AND P0, PT, R214, UR4, PT ;  /* 0x00000004d6007c0c */ /* 0x000fe4000bf06270 */
[CC--:B-1----:R-:W-:Y:S02]  /*9e80*/  @!P4 LEA R8, P2, R216.reuse, R4.reuse, 0x2 ;  /* 0x00000004d808c211 */ /* 0x0c2fe400078410ff */
[-C--:B------:R-:W-:Y:S02]  /*9e90*/  @!P3 LEA.HI.X R7, R217, R5.reuse, R159, 0x2, P6 ;  /* 0x00000005d907b211 */ /* 0x080fe400030f149f */
[----:B------:R-:W-:Y:S02]  /*9ea0*/  @!P5 LEA R20, P6, R215, R4, 0x2 ;  /* 0x00000004d714d211 */ /* 0x000fe400078c10ff */
[----:B------:R-:W-:Y:S01]  /*9eb0*/  @!P4 LEA.HI.X R9, R216, R5, R158, 0x2, P2 ;  /* 0x00000005d809c211 */ /* 0x000fe200010f149e */
[----:B------:R1:W-:Y:S01]  /*9ec0*/  @!P3 ST.E.64 desc[UR40][R6.64], R46 ;  /* 0x0000002e0600b985 */ /* 0x0003e2000c101b28 */
[----:B------:R-:W-:-:S02]  /*9ed0*/  ISETP.GE.AND P2, PT, R212, UR4, PT ;  /* 0x00000004d4007c0c */ /* 0x000fc4000bf46270 */
[-C--:B------:R-:W-:Y:S01]  /*9ee0*/  @!P5 LEA.HI.X R21, R215, R5.reuse, R157, 0x2, P6 ;  /* 0x00000005d715d211 */ /* 0x080fe200030f149d */
[----:B------:R4:W-:Y:S01]  /*9ef0*/  @!P4 ST.E.64 desc[UR40][R8.64], R50 ;  /* 0x000000320800c985 */ /* 0x0009e2000c101b28 */
[CC--:B--2---:R-:W-:Y:S02]  /*9f00*/  @!P0 LEA R10, P4, R214.reuse, R4.reuse, 0x2 ;  /* 0x00000004d60a8211 */ /* 0x0c4fe400078810ff */
[----:B------:R-:W-:Y:S01]  /*9f10*/  ISETP.GE.AND P3, PT, R211, UR4, PT ;  /* 0x00000004d3007c0c */ /* 0x000fe2000bf66270 */
[----:B------:R2:W-:Y:S01]  /*9f20*/  @!P5 ST.E.64 desc[UR40][R20.64], R54 ;  /* 0x000000361400d985 */ /* 0x0005e2000c101b28 */
[----:B---3--:R-:W-:Y:S02]  /*9f30*/  @!P1 LEA R12, P5, R213, R4, 0x2 ;  /* 0x00000004d50c9211 */ /* 0x008fe400078a10ff */
[----:B------:R-:W-:Y:S02]  /*9f40*/  @!P0 LEA.HI.X R11, R214, R5, R156, 0x2, P4 ;  /* 0x00000005d60b8211 */ /* 0x000fe400020f149c */
[----:B------:R-:W-:-:S02]  /*9f50*/  ISETP.GE.AND P4, PT, R210, UR4, PT ;  /* 0x00000004d2007c0c */ /* 0x000fc4000bf86270 */
[-C--:B------:R-:W-:Y:S01]  /*9f60*/  @!P1 LEA.HI.X R13, R213, R5.reuse, R155, 0x2, P5 ;  /* 0x00000005d50d9211 */ /* 0x080fe200028f149b */
[----:B------:R-:W-:Y:S01]  /*9f70*/  @!P0 ST.E.64 desc[UR40][R10.64], R58 ;  /* 0x0000003a0a008985 */ /* 0x000fe2000c101b28 */
[----:B------:R-:W-:Y:S02]  /*9f80*/  ISETP.GE.AND P5, PT, R209, UR4, PT ;  /* 0x00000004d1007c0c */ /* 0x000fe4000bfa6270 */
[CC--:B0-----:R-:W-:Y:S01]  /*9f90*/  @!P2 LEA R14, P6, R212.reuse, R4.reuse, 0x2 ;  /* 0x00000004d40ea211 */ /* 0x0c1fe200078c10ff */
[----:B------:R0:W-:Y:S01]  /*9fa0*/  @!P1 ST.E.64 desc[UR40][R12.64], R62 ;  /* 0x0000003e0c009985 */ /* 0x0001e2000c101b28 */
[----:B------:R-:W-:Y:S02]  /*9fb0*/  ISETP.GE.AND P1, PT, R207, UR4, PT ;  /* 0x00000004cf007c0c */ /* 0x000fe4000bf26270 */
[----:B------:R-:W-:Y:S02]  /*9fc0*/  @!P2 LEA.HI.X R15, R212, R5, R154, 0x2, P6 ;  /* 0x00000005d40fa211 */ /* 0x000fe400030f149a */
[----:B-1----:R-:W-:-:S02]  /*9fd0*/  @!P3 LEA R6, P6, R211, R4, 0x2 ;  /* 0x00000004d306b211 */ /* 0x002fc400078c10ff */
[-C--:B----4-:R-:W-:Y:S01]  /*9fe0*/  @!P4 LEA R8, P0, R210, R4.reuse, 0x2 ;  /* 0x00000004d208c211 */ /* 0x090fe200078010ff */
[----:B------:R1:W-:Y:S01]  /*9ff0*/  @!P2 ST.E.64 desc[UR40][R14.64], R66 ;  /* 0x000000420e00a985 */ /* 0x0003e2000c101b28 */
[----:B------:R-:W-:Y:S02]  /*a000*/  ISETP.GE.AND P2, PT, R208, UR4, PT ;  /* 0x00000004d0007c0c */ /* 0x000fe4000bf46270 */
[-C--:B------:R-:W-:Y:S02]  /*a010*/  @!P3 LEA.HI.X R7, R211, R5.reuse, R153, 0x2, P6 ;  /* 0x00000005d307b211 */ /* 0x080fe400030f1499 */
[----:B--2---:R-:W-:Y:S02]  /*a020*/  @!P5 LEA R20, P6, R209, R4, 0x2 ;  /* 0x00000004d114d211 */ /* 0x004fe400078c10ff */
[----:B------:R-:W-:Y:S01]  /*a030*/  @!P4 LEA.HI.X R9, R210, R5, R152, 0x2, P0 ;  /* 0x00000005d209c211 */ /* 0x000fe200000f1498 */
[----:B------:R2:W-:Y:S01]  /*a040*/  @!P3 ST.E.64 desc[UR40][R6.64], R70 ;  /* 0x000000460600b985 */ /* 0x0005e2000c101b28 */
[----:B------:R-:W-:-:S02]  /*a050*/  ISETP.GE.AND P0, PT, R206, UR4, PT ;  /* 0x00000004ce007c0c */ /* 0x000fc4000bf06270 */
[-C--:B------:R-:W-:Y:S01]  /*a060*/  @!P5 LEA.HI.X R21, R209, R5.reuse, R237, 0x2, P6 ;  /* 0x00000005d115d211 */ /* 0x080fe200030f14ed */
[----:B------:R3:W-:Y:S01]  /*a070*/  @!P4 ST.E.64 desc[UR40][R8.64], R74 ;  /* 0x0000004a0800c985 */ /* 0x0007e2000c101b28 */
[-C--:B0-----:R-:W-:Y:S02]  /*a080*/  @!P1 LEA R12, P3, R207, R4.reuse, 0x2 ;  /* 0x00000004cf0c9211 */ /* 0x081fe400078610ff */
[----:B------:R-:W-:Y:S01]  /*a090*/  @!P2 LEA R10, P6, R208, R4, 0x2 ;  /* 0x00000004d00aa211 */ /* 0x000fe200078c10ff */
[----:B------:R0:W-:Y:S01]  /*a0a0*/  @!P5 ST.E.64 desc[UR40][R20.64], R78 ;  /* 0x0000004e1400d985 */ /* 0x0001e2000c101b28 */
[----:B------:R-:W-:Y:S02]  /*a0b0*/  ISETP.GE.AND P5, PT, R205, UR4, PT ;  /* 0x00000004cd007c0c */ /* 0x000fe4000bfa6270 */
[----:B------:R-:W-:Y:S02]  /*a0c0*/  ISETP.GE.AND P4, PT, R204, UR4, PT ;  /* 0x00000004cc007c0c */ /* 0x000fe4000bf86270 */
[----:B------:R-:W-:-:S02]  /*a0d0*/  @!P2 LEA.HI.X R11, R208, R5, R236, 0x2, P6 ;  /* 0x00000005d00ba211 */ /* 0x000fc400030f14ec */
[CC--:B-1----:R-:W-:Y:S02]  /*a0e0*/  @!P0 LEA R14, P6, R206.reuse, R4.reuse, 0x2 ;  /* 0x00000004ce0e8211 */ /* 0x0c2fe400078c10ff */
[-C--:B------:R-:W-:Y:S01]  /*a0f0*/  @!P1 LEA.HI.X R13, R207, R5.reuse, R235, 0x2, P3 ;  /* 0x00000005cf0d9211 */ /* 0x080fe200018f14eb */
[----:B------:R1:W-:Y:S01]  /*a100*/  @!P2 ST.E.64 desc[UR40][R10.64], R82 ;  /* 0x000000520a00a985 */ /* 0x0003e2000c101b28 */
[----:B------:R-:W-:Y:S02]  /*a110*/  ISETP.GE.AND P3, PT, R203, UR4, PT ;  /* 0x00000004cb007c0c */ /* 0x000fe4000bf66270 */
[----:B------:R-:W-:Y:S01]  /*a120*/  @!P0 LEA.HI.X R15, R206, R5, R234, 0x2, P6 ;  /* 0x00000005ce0f8211 */ /* 0x000fe200030f14ea */
[----:B------:R4:W-:Y:S01]  /*a130*/  @!P1 ST.E.64 desc[UR40][R12.64], R86 ;  /* 0x000000560c009985 */ /* 0x0009e2000c101b28 */
[-C--:B--2---:R-:W-:Y:S02]  /*a140*/  @!P5 LEA R6, P2, R205, R4.reuse, 0x2 ;  /* 0x00000004cd06d211 */ /* 0x084fe400078410ff */
[----:B---3--:R-:W-:Y:S01]  /*a150*/  @!P4 LEA R8, P1, R204, R4, 0x2 ;  /* 0x00000004cc08c211 */ /* 0x008fe200078210ff */
[----:B------:R2:W-:Y:S01]  /*a160*/  @!P0 ST.E.64 desc[UR40][R14.64], R90 ;  /* 0x0000005a0e008985 */ /* 0x0005e2000c101b28 */
[----:B------:R-:W-:-:S02]  /*a170*/  ISETP.GE.AND P0, PT, R202, UR4, PT ;  /* 0x00000004ca007c0c */ /* 0x000fc4000bf06270 */
[-C--:B------:R-:W-:Y:S02]  /*a180*/  @!P5 LEA.HI.X R7, R205, R5.reuse, R233, 0x2, P2 ;  /* 0x00000005cd07d211 */ /* 0x080fe400010f14e9 */
[----:B------:R-:W-:Y:S02]  /*a190*/  ISETP.GE.AND P2, PT, R201, UR4, PT ;  /* 0x00000004c9007c0c */ /* 0x000fe4000bf46270 */
[-C--:B------:R-:W-:Y:S01]  /*a1a0*/  @!P4 LEA.HI.X R9, R204, R5.reuse, R232, 0x2, P1 ;  /* 0x00000005cc09c211 */ /* 0x080fe200008f14e8 */
[----:B------:R3:W-:Y:S01]  /*a1b0*/  @!P5 ST.E.64 desc[UR40][R6.64], R94 ;  /* 0x0000005e0600d985 */ /* 0x0007e2000c101b28 */
[C---:B0-----:R-:W-:Y:S02]  /*a1c0*/  @!P3 LEA R20, P6, R203.reuse, R4, 0x2 ;  /* 0x00000004cb14b211 */ /* 0x041fe400078c10ff */
[----:B------:R-:W-:Y:S01]  /*a1d0*/  ISETP.GE.AND P1, PT, R200, UR4, PT ;  /* 0x00000004c8007c0c */ /* 0x000fe2000bf26270 */
[----:B------:R0:W-:Y:S01]  /*a1e0*/  @!P4 ST.E.64 desc[UR40][R8.64], R98 ;  /* 0x000000620800c985 */ /* 0x0001e2000c101b28 */
[----:B------:R-:W-:-:S02]  /*a1f0*/  @!P3 LEA.HI.X R21, R203, R5, R231, 0x2, P6 ;  /* 0x00000005cb15b211 */ /* 0x000fc400030f14e7 */
[----:B------:R-:W-:Y:S02]  /*a200*/  ISETP.GE.AND P4, PT, R23, UR4, PT ;  /* 0x0000000417007c0c */ /* 0x000fe4000bf86270 */
[-C--:B-1----:R-:W-:Y:S01]  /*a210*/  @!P0 LEA R10, P6, R202, R4.reuse, 0x2 ;  /* 0x00000004ca0a8211 */ /* 0x082fe200078c10ff */
[----:B------:R1:W-:Y:S01]  /*a220*/  @!P3 ST.E.64 desc[UR40][R20.64], R102 ;  /* 0x000000661400b985 */ /* 0x0003e2000c101b28 */
[----:B------:R-:W-:Y:S02]  /*a230*/  ISETP.GE.AND P5, PT, R22, UR4, PT ;  /* 0x0000000416007c0c */ /* 0x000fe4000bfa6270 */
[C---:B----4-:R-:W-:Y:S02]  /*a240*/  @!P2 LEA R12, P3, R201.reuse, R4, 0x2 ;  /* 0x00000004c90ca211 */ /* 0x050fe400078610ff */
[-C--:B------:R-:W-:Y:S02]  /*a250*/  @!P0 LEA.HI.X R11, R202, R5.reuse, R230, 0x2, P6 ;  /* 0x00000005ca0b8211 */ /* 0x080fe400030f14e6 */
[----:B------:R-:W-:-:S02]  /*a260*/  @!P2 LEA.HI.X R13, R201, R5, R229, 0x2, P3 ;  /* 0x00000005c90da211 */ /* 0x000fc400018f14e5 */
[----:B------:R-:W-:Y:S01]  /*a270*/  ISETP.GE.AND P3, PT, R19, UR4, PT ;  /* 0x0000000413007c0c */ /* 0x000fe2000bf66270 */
[----:B------:R4:W-:Y:S01]  /*a280*/  @!P0 ST.E.64 desc[UR40][R10.64], R106 ;  /* 0x0000006a0a008985 */ /* 0x0009e2000c101b28 */
[CC--:B--2---:R-:W-:Y:S02]  /*a290*/  @!P1 LEA R14, P6, R200.reuse, R4.reuse, 0x2 ;  /* 0x00000004c80e9211 */ /* 0x0c4fe400078c10ff */
[CC--:B---3--:R-:W-:Y:S01]  /*a2a0*/  @!P4 LEA R6, P0, R23.reuse, R4.reuse, 0x2 ;  /* 0x000000041706c211 */ /* 0x0c8fe200078010ff */
[----:B------:R2:W-:Y:S01]  /*a2b0*/  @!P2 ST.E.64 desc[UR40][R12.64], R110 ;  /* 0x0000006e0c00a985 */ /* 0x0005e2000c101b28 */
[-C--:B------:R-:W-:Y:S02]  /*a2c0*/  @!P1 LEA.HI.X R15, R200, R5.reuse, R228, 0x2, P6 ;  /* 0x00000005c80f9211 */ /* 0x080fe400030f14e4 */
[----:B0-----:R-:W-:Y:S02]  /*a2d0*/  @!P5 LEA R8, P6, R22, R4, 0x2 ;  /* 0x000000041608d211 */ /* 0x001fe400078c10ff */
[----:B------:R-:W-:Y:S01]  /*a2e0*/  @!P4 LEA.HI.X R7, R23, R5, R227, 0x2, P0 ;  /* 0x000000051707c211 */ /* 0x000fe200000f14e3 */
[----:B------:R-:W-:Y:S01]  /*a2f0*/  @!P1 ST.E.64 desc[UR40][R14.64], R114 ;  /* 0x000000720e009985 */ /* 0x000fe2000c101b28 */
[----:B------:R-:W-:-:S02]  /*a300*/  ISETP.GE.AND P0, PT, R18, UR4, PT ;  /* 0x0000000412007c0c */ /* 0x000fc4000bf06270 */
[-C--:B------:R-:W-:Y:S01]  /*a310*/  @!P5 LEA.HI.X R9, R22, R5.reuse, R226, 0x2, P6 ;  /* 0x000000051609d211 */ /* 0x080fe200030f14e2 */
[----:B------:R0:W-:Y:S01]  /*a320*/  @!P4 ST.E.64 desc[UR40][R6.64], R118 ;  /* 0x000000760600c985 */ /* 0x0001e2000c101b28 */
[----:B------:R-:W-:Y:S02]  /*a330*/  ISETP.GE.AND P1, PT, R25, UR4, PT ;  /* 0x0000000419007c0c */ /* 0x000fe4000bf26270 */
[----:B-1----:R-:W-:Y:S01]  /*a340*/  @!P3 LEA R20, P2, R19, R4, 0x2 ;  /* 0x000000041314b211 */ /* 0x002fe200078410ff */
[----:B------:R1:W-:Y:S01]  /*a350*/  @!P5 ST.E.64 desc[UR40][R8.64], R122 ;  /* 0x0000007a0800d985 */ /* 0x0003e2000c101b28 */
[----:B------:R-:W-:Y:S02]  /*a360*/  ISETP.GE.AND P4, PT, R17, UR4, PT ;  /* 0x0000000411007c0c */ /* 0x000fe4000bf86270 */
[----:B------:R-:W-:Y:S02]  /*a370*/  ISETP.GE.AND P5, PT, R16, UR4, PT ;  /* 0x0000000410007c0c */ /* 0x000fe4000bfa6270 */
[----:B------:R-:W-:-:S02]  /*a380*/  @!P3 LEA.HI.X R21, R19, R5, R225, 0x2, P2 ;  /* 0x000000051315b211 */ /* 0x000fc400010f14e1 */
[----:B------:R-:W-:Y:S02]  /*a390*/  ISETP.GE.AND P2, PT, R3, UR4, PT ;  /* 0x0000000403007c0c */ /* 0x000fe4000bf46270 */
[CC--:B----4-:R-:W-:Y:S01]  /*a3a0*/  @!P0 LEA R10, P6, R18.reuse, R4.reuse, 0x2 ;  /* 0x00000004120a8211 */ /* 0x0d0fe200078c10ff */
[----:B------:R4:W-:Y:S01]  /*a3b0*/  @!P3 ST.E.64 desc[UR40][R20.64], R126 ;  /* 0x0000007e1400b985 */ /* 0x0009e2000c101b28 */
[-C--:B--2---:R-:W-:Y:S02]  /*a3c0*/  @!P1 LEA R12, P3, R25, R4.reuse, 0x2 ;  /* 0x00000004190c9211 */ /* 0x084fe400078610ff */
[-C--:B------:R-:W-:Y:S02]  /*a3d0*/  @!P0 LEA.HI.X R11, R18, R5.reuse, R224, 0x2, P6 ;  /* 0x00000005120b8211 */ /* 0x080fe400030f14e0 */
[----:B0-----:R-:W-:Y:S02]  /*a3e0*/  @!P4 LEA R6, P6, R17, R4, 0x2 ;  /* 0x000000041106c211 */ /* 0x001fe400078c10ff */
[----:B------:R-:W-:Y:S01]  /*a3f0*/  @!P1 LEA.HI.X R13, R25, R5, R0, 0x2, P3 ;  /* 0x00000005190d9211 */ /* 0x000fe200018f1400 */
[----:B------:R4:W-:Y:S01]  /*a400*/  @!P0 ST.E.64 desc[UR40][R10.64], R130 ;  /* 0x000000820a008985 */ /* 0x0009e2000c101b28 */
[----:B------:R-:W-:-:S02]  /*a410*/  SHF.R.S32.HI R25, RZ, 0x1f, R16 ;  /* 0x0000001fff197819 */ /* 0x000fc40000011410 */
[CC--:B-1----:R-:W-:Y:S02]  /*a420*/  @!P5 LEA R8, P3, R16.reuse, R4.reuse, 0x2 ;  /* 0x000000041008d211 */ /* 0x0c2fe400078610ff */
[-C--:B------:R-:W-:Y:S02]  /*a430*/  @!P4 LEA.HI.X R7, R17, R5.reuse, R223, 0x2, P6 ;  /* 0x000000051107c211 */ /* 0x080fe400030f14df */
[----:B------:R-:W-:Y:S02]  /*a440*/  SHF.R.S32.HI R0, RZ, 0x1f, R3 ;  /* 0x0000001fff007819 */ /* 0x000fe40000011403 */
[C---:B------:R-:W-:Y:S01]  /*a450*/  @!P2 LEA R14, P6, R3.reuse, R4, 0x2 ;  /* 0x00000004030ea211 */ /* 0x040fe200078c10ff */
[----:B------:R4:W-:Y:S01]  /*a460*/  @!P4 ST.E.64 desc[UR40][R6.64], R134 ;  /* 0x000000860600c985 */ /* 0x0009e2000c101b28 */
[-C--:B------:R-:W-:Y:S02]  /*a470*/  @!P5 LEA.HI.X R9, R16, R5.reuse, R25, 0x2, P3 ;  /* 0x000000051009d211 */ /* 0x080fe400018f1419 */
[----:B------:R-:W-:Y:S01]  /*a480*/  @!P2 LEA.HI.X R15, R3, R5, R0, 0x2, P6 ;  /* 0x00000005030fa211 */ /* 0x000fe200030f1400 */
[----:B------:R-:W-:-:S02]  /*a490*/  VIADD R3, R2, 0xf8 ;  /* 0x000000f802037836 */ /* 0x000fc40000000000 */
[----:B------:R4:W-:Y:S03]  /*a4a0*/  @!P5 ST.E.64 desc[UR40][R8.64], R138 ;  /* 0x0000008a0800d985 */ /* 0x0009e6000c101b28 */
[----:B------:R-:W-:Y:S01]  /*a4b0*/  ISETP.GE.AND P0, PT, R3, UR4, PT ;  /* 0x0000000403007c0c */ /* 0x000fe2000bf06270 */
[----:B------:R4:W-:Y:S04]  /*a4c0*/  @!P1 ST.E.64 desc[UR40][R12.64], R142 ;  /* 0x0000008e0c009985 */ /* 0x0009e8000c101b28 */
[----:B------:R4:W-:Y:S08]  /*a4d0*/  @!P2 ST.E.64 desc[UR40][R14.64], R146 ;  /* 0x000000920e00a985 */ /* 0x0009f0000c101b28 */
[----:B------:R-:W-:Y:S05]  /*a4e0*/  @P0 BRA `(.L_x_392) ;  /* 0x0000000c00f00947 */ /* 0x000fea0003800000 */
[----:B------:R-:W-:Y:S02]  /*a4f0*/  LEA R4, P0, R3, R4, 0x2 ;  /* 0x0000000403047211 */ /* 0x000fe400078010ff */
[----:B------:R-:W-:-:S04]  /*a500*/  SHF.R.S32.HI R0, RZ, 0x1f, R3 ;  /* 0x0000001fff007819 */ /* 0x000fc80000011403 */
[----:B------:R-:W-:-:S05]  /*a510*/  LEA.HI.X R5, R3, R5, R0, 0x2, P0 ;  /* 0x0000000503057211 */ /* 0x000fca00000f1400 */
[----:B------:R2:W-:Y:S01]  /*a520*/  ST.E.64 desc[UR40][R4.64], R150 ;  /* 0x0000009604007985 */ /* 0x0005e2000c101b28 */
[----:B------:R-:W-:Y:S05]  /*a530*/  BRA `(.L_x_392) ;  /* 0x0000000c00dc7947 */ /* 0x000fea0003800000 */
.L_x_383:
[----:B------:R-:W-:Y:S02]  /*a540*/  ULDC.64 UR8, c[0x0][0xc00] ;  /* 0x0003000000087ab9 */ /* 0x000fe40000000a00 */
[----:B------:R-:W-:-:S04]  /*a550*/  UISETP.NE.U32.AND UP0, UPT, UR8, URZ, UPT ;  /* 0x0000003f0800728c */ /* 0x000fc8000bf05070 */
[----:B------:R-:W-:-:S03]  /*a560*/  UISETP.NE.AND.EX UP0, UPT, UR9, URZ, UPT, UP0 ;  /* 0x0000003f0900728c */ /* 0x000fc6000bf05300 */
[----:B------:R-:W-:Y:S02]  /*a570*/  ULDC.64 UR8, c[0x0][0xc00] ;  /* 0x0003000000087ab9 */ /* 0x000fe40000000a00 */
[----:B------:R-:W-:Y:S01]  /*a580*/  UIMAD.WIDE UR8, UR46, 0x4, UR8 ;  /* 0x000000042e0878a5 */ /* 0x000fe2000f8e0208 */
[----:B------:R-:W-:-:S05]  /*a590*/  PLOP3.LUT P1, PT, PT, PT, UP0, 0x80, 0x0 ;  /* 0x000000000000781c */ /* 0x000fca0003f2f008 */
[----:B------:R-:W-:Y:S02]  /*a5a0*/  IMAD.U32 R4, RZ, RZ, UR8 ;  /* 0x00000008ff047e24 */ /* 0x000fe4000f8e00ff */
[----:B------:R-:W-:Y:S01]  /*a5b0*/  IMAD.U32 R5, RZ, RZ, UR9 ;  /* 0x00000009ff057e24 */ /* 0x000fe2000f8e00ff */
[----:B------:R-:W-:Y:S02]  /*a5c0*/  ULDC.64 UR8, c[0x0][0xc08] ;  /* 0x0003020000087ab9 */ /* 0x000fe40000000a00 */
[----:B------:R-:W-:-:S03]  /*a5d0*/  UISETP.NE.U32.AND UP1, UPT, UR8, URZ, UPT ;  /* 0x0000003f0800728c */ /* 0x000fc6000bf25070 */
[----:B------:R-:W2:Y:S01]  /*a5e0*/  @P1 LDG.E R8, desc[UR40][R4.64] ;  /* 0x0000002804081981 */ /* 0x000ea2000c1e1900 */
[----:B------:R-:W-:Y:S01]  /*a5f0*/  UISETP.NE.AND.EX UP1, UPT, UR9, URZ, UPT, UP1 ;  /* 0x0000003f0900728c */ /* 0x000fe2000bf25310 */
[----:B------:R-:W-:Y:S02]  /*a600*/  ULDC UR4, c[0x0][0xa88] ;  /* 0x0002a20000047ab9 */ /* 0x000fe40000000800 */
[----:B------:R-:W-:-:S03]  /*a610*/  IMAD.U32 R0, RZ, RZ, UR4 ;  /* 0x00000004ff007e24 */ /* 0x000fc6000f8e00ff */
[----:B------:R-:W-:-:S05]  /*a620*/  PLOP3.LUT P2, PT, PT, PT, UP1, 0x80, 0x0 ;  /* 0x000000000000781c */ /* 0x000fca0003f4f018 */
[----:B------:R-:W-:Y:S02]  /*a630*/  @UP1 ULDC.64 UR8, c[0x0][0xc08] ;  /* 0x0003020000081ab9 */ /* 0x000fe40000000a00 */
[----:B------:R-:W-:-:S06]  /*a640*/  @UP1 UIMAD.WIDE UR8, UR46, 0x4, UR8 ;  /* 0x000000042e0818a5 */ /* 0x000fcc000f8e0208 */
[----:B------:R-:W-:Y:S02]  /*a650*/  IMAD.U32 R6, RZ, RZ, UR8 ;  /* 0x00000008ff067e24 */ /* 0x000fe4000f8e00ff */
[----:B------:R-:W-:-:S05]  /*a660*/  IMAD.U32 R7, RZ, RZ, UR9 ;  /* 0x00000009ff077e24 */ /* 0x000fca000f8e00ff */
[----:B------:R0:W5:Y:S01]  /*a670*/  @P2 LDG.E R0, desc[UR40][R6.64] ;  /* 0x0000002806002981 */ /* 0x000162000c1e1900 */
[----:B------:R-:W-:Y:S01]  /*a680*/  UMOV UR4, URZ ;  /* 0x0000003f00047c82 */ /* 0x000fe20008000000 */
[----:B------:R-:W-:Y:S01]  /*a690*/  UISETP.NE.AND UP1, UPT, UR39, URZ, UPT ;  /* 0x0000003f2700728c */ /* 0x000fe2000bf25270 */
[----:B------:R-:W1:Y:S10]  /*a6a0*/  S2R R3, SR_TID.X ;  /* 0x0000000000037919 */ /* 0x000e740000002100 */
[----:B------:R-:W-:Y:S01]  /*a6b0*/  @!UP1 ULDC UR39, c[0x0][0xad4] ;  /* 0x0002b50000279ab9 */ /* 0x000fe20000000800 */
[----:B--2---:R-:W-:Y:S01]  /*a6c0*/  @P1 R2UR UR4, R8 ;  /* 0x00000000080412ca */ /* 0x004fe200000e0000 */
[----:B-1----:R-:W-:-:S05]  /*a6d0*/  VIADD R8, R3, 0xffffff80 ;  /* 0xffffff8003087836 */ /* 0x002fca0000000000 */
[----:B------:R-:W-:-:S07]  /*a6e0*/  ISETP.GT.AND P0, PT, R8, 0x7f, PT ;  /* 0x0000007f0800780c */ /* 0x000fce0003f04270 */
[----:B------:R-:W-:Y:S01]  /*a6f0*/  USHF.R.S32.HI UR19, URZ, 0x1f, UR4 ;  /* 0x0000001f3f137899 */ /* 0x000fe20008011404 */
[----:B0-----:R-:W-:Y:S11]  /*a700*/  @P2 BRA `(.L_x_395) ;  /* 0x0000000000102947 */ /* 0x001ff60003800000 */
[----:B------:R-:W-:Y:S05]  /*a710*/  @!P1 BRA `(.L_x_395) ;  /* 0x00000000000c9947 */ /* 0x000fea0003800000 */
[----:B------:R-:W2:Y:S04]  /*a720*/  LDG.E R3, desc[UR40][R4.64] ;  /* 0x0000002804037981 */ /* 0x000ea8000c1e1900 */
[----:B-----5:R-:W2:Y:S02]  /*a730*/  LDG.E R0, desc[UR40][R4.64+0x4] ;  /* 0x0000042804007981 */ /* 0x020ea4000c1e1900 */
[----:B--2---:R-:W-:-:S07]  /*a740*/  IMAD.IADD R0, R0, 0x1, -R3 ;  /* 0x0000000100007824 */ /* 0x004fce00078e0a03 */
.L_x_395:
[----:B------:R-:W-:Y:S01]  /*a750*/  USEL UR46, UR46, URZ, !UP0 ;  /* 0x0000003f2e2e7287 */ /* 0x000fe2000c000000 */
[----:B------:R-:W-:Y:S01]  /*a760*/  BSSY B1, `(.L_x_396) ;  /* 0x0000039000017945 */ /* 0x000fe20003800000 */
[----:B------:R-:W-:-:S03]  /*a770*/  USEL UR45, UR45, URZ, !UP0 ;  /* 0x0000003f2d2d7287 */ /* 0x000fc6000c000000 */
[----:B------:R-:W-:Y:S09]  /*a780*/  @P0 BRA `(.L_x_397) ;  /* 0x0000000000d80947 */ /* 0x000ff20003800000 */
[----:B------:R-:W0:Y:S01]  /*a790*/  S2R R3, SR_TID.X ;  /* 0x0000000000037919 */ /* 0x000e220000002100 */
[----:B------:R-:W1:Y:S01]  /*a7a0*/  LDC R9, c[0x0][0xbe8] ;  /* 0x0002fa00ff097b82 */ /* 0x000e620000000800 */
[----:B------:R-:W-:-:S04]  /*a7b0*/  IMAD.U32 R4, RZ, RZ, UR44 ;  /* 0x0000002cff047e24 */ /* 0x000fc8000f8e00ff */
[----:B0-----:R-:W-:Y:S02]  /*a7c0*/  IMAD R3, R4, 0x80, R3 ;  /* 0x0000008004037824 */ /* 0x001fe400078e0203 */
[----:B-1---5:R-:W-:Y:S02]  /*a7d0*/  IMAD R4, R0, R9, RZ ;  /* 0x0000000900047224 */ /* 0x022fe400078e02ff */
[----:B------:R-:W-:-:S05]  /*a7e0*/  VIADD R6, R3, 0xffffff80 ;  /* 0xffffff8003067836 */ /* 0x000fca0000000000 */
[----:B------:R-:W-:-:S13]  /*a7f0*/  ISETP.GE.AND P0, PT, R6, R4, PT ;  /* 0x000000040600720c */ /* 0x000fda0003f06270 */
[----:B------:R-:W-:Y:S05]  /*a800*/  @P0 BRA `(.L_x_397) ;  /* 0x0000000000b80947 */ /* 0x000fea0003800000 */
[----:B------:R-:W-:Y:S01]  /*a810*/  ISETP.NE.AND P0, PT, R9, 0x1, PT ;  /* 0x000000010900780c */ /* 0x000fe20003f05270 */
[----:B------:R-:W-:Y:S01]  /*a820*/  UISETP.GT.AND UP0, UPT, UR39, 0x1, UPT ;  /* 0x000000012700788c */ /* 0x000fe2000bf04270 */
[----:B------:R-:W-:-:S03]  /*a830*/  UMOV UR17, 0x9b8 ;  /* 0x000009b800117882 */ /* 0x000fc60000000000 */
[----:B------:R-:W-:Y:S02]  /*a840*/  USEL UR17, UR17, 0x978, UP0 ;  /* 0x0000097811117887 */ /* 0x000fe40008000000 */
[----:B------:R-:W-:-:S06]  /*a850*/  USEL UR16, UR42, URZ, UP0 ;  /* 0x0000003f2a107287 */ /* 0x000fcc0008000000 */
[----:B------:R-:W0:Y:S04]  /*a860*/  @P0 LDC R3, c[0x0][0xbec] ;  /* 0x0002fb00ff030b82 */ /* 0x000e280000000800 */
[----:B------:R-:W-:Y:S01]  /*a870*/  ULDC.64 UR8, c[0x0][UR17+0x218] ;  /* 0x0000860011087abb */ /* 0x000fe20008000a00 */
[----:B------:R-:W-:Y:S01]  /*a880*/  ULDC.64 UR12, c[0x0][UR17+0x220] ;  /* 0x00008800110c7abb */ /* 0x000fe20008000a00 */
[----:B------:R-:W-:Y:S01]  /*a890*/  ULDC.64 UR14, c[0x0][UR17+0x228] ;  /* 0x00008a00110e7abb */ /* 0x000fe20008000a00 */
[----:B------:R-:W-:Y:S01]  /*a8a0*/  UIMAD.WIDE.U32 UR10, UR8, UR43, URZ ;  /* 0x0000002b080a72a5 */ /* 0x000fe2000f8e003f */
[----:B------:R-:W1:Y:S01]  /*a8b0*/  @P0 LDC R5, c[0x0][0xbf0] ;  /* 0x0002fc00ff050b82 */ /* 0x000e620000000800 */
[----:B------:R-:W-:Y:S02]  /*a8c0*/  UIMAD UR18, UR9, UR43, URZ ;  /* 0x0000002b091272a4 */ /* 0x000fe4000f8e023f */
[----:B------:R-:W-:-:S02]  /*a8d0*/  UIMAD UR13, UR13, UR46, URZ ;  /* 0x0000002e0d0d72a4 */ /* 0x000fc4000f8e023f */
[----:B------:R-:W-:Y:S02]  /*a8e0*/  UIMAD.WIDE.U32 UR20, UR14, UR16, URZ ;  /* 0x000000100e1472a5 */ /* 0x000fe4000f8e003f */
[----:B------:R-:W-:Y:S02]  /*a8f0*/  UIMAD.WIDE.U32 UR8, UR12, UR46, URZ ;  /* 0x0000002e0c0872a5 */ /* 0x000fe4000f8e003f */
[----:B------:R-:W-:Y:S02]  /*a900*/  UIMAD UR14, UR15, UR16, URZ ;  /* 0x000000100f0e72a4 */ /* 0x000fe4000f8e023f */
[----:B------:R-:W-:Y:S02]  /*a910*/  UIMAD UR13, UR12, UR45, UR13 ;  /* 0x0000002d0c0d72a4 */ /* 0x000fe4000f8e020d */
[----:B------:R-:W-:Y:S02]  /*a920*/  UIADD3 UR10, UP1, UP2, UR8, UR10, UR4 ;  /* 0x0000000a080a7290 */ /* 0x000fe4000fa3e004 */
[----:B------:R-:W-:Y:S01]  /*a930*/  UIADD3 UR14, UR21, UR14, URZ ;  /* 0x0000000e150e7290 */ /* 0x000fe2000fffe03f */
[----:B0-----:R-:W-:Y:S01]  /*a940*/  @P0 IMAD.HI.U32 R4, R6, R3, RZ ;  /* 0x0000000306040227 */ /* 0x001fe200078e00ff */
[----:B------:R-:W-:-:S02]  /*a950*/  UIADD3 UR18, UR11, UR18, URZ ;  /* 0x000000120b127290 */ /* 0x000fc4000fffe03f */
[----:B------:R-:W-:Y:S01]  /*a960*/  UIADD3 UR13, UR9, UR13, URZ ;  /* 0x0000000d090d7290 */ /* 0x000fe2000fffe03f */
[----:B------:R-:W-:Y:S02]  /*a970*/  IMAD.MOV.U32 R3, RZ, RZ, R6 ;  /* 0x000000ffff037224 */ /* 0x000fe400078e0006 */
[----:B------:R-:W-:Y:S01]  /*a980*/  IMAD.U32 R10, RZ, RZ, UR14 ;  /* 0x0000000eff0a7e24 */ /* 0x000fe2000f8e00ff */
[----:B------:R-:W-:Y:S01]  /*a990*/  ULDC.64 UR8, c[0x0][UR17+0x210] ;  /* 0x0000840011087abb */ /* 0x000fe20008000a00 */
[----:B-1----:R-:W-:Y:S01]  /*a9a0*/  @P0 SHF.R.U32.HI R3, RZ, R5, R4 ;  /* 0x00000005ff030219 */ /* 0x002fe20000011604 */
[----:B------:R-:W-:Y:S02]  /*a9b0*/  IMAD.U32 R4, RZ, RZ, UR20 ;  /* 0x00000014ff047e24 */ /* 0x000fe4000f8e00ff */
[----:B------:R-:W-:Y:S01]  /*a9c0*/  IMAD.U32 R5, RZ, RZ, UR21 ;  /* 0x00000015ff057e24 */ /* 0x000fe2000f8e00ff */
[--C-:B------:R-:W-:Y:S01]  /*a9d0*/  SHF.R.S32.HI R5, RZ, 0x1f, R3.reuse ;  /* 0x0000001fff057819 */ /* 0x100fe20000011403 */
[----:B------:R-:W-:Y:S01]  /*a9e0*/  IMAD.MOV R7, RZ, RZ, -R3 ;  /* 0x000000ffff077224 */ /* 0x000fe200078e0a03 */
[----:B------:R-:W-:Y:S01]  /*a9f0*/  IADD3 R4, P0, P1, R3, UR10, R4 ;  /* 0x0000000a03047c10 */ /* 0x000fe2000f91e004 */
[----:B------:R-:W-:-:S02]  /*aa00*/  UIADD3.X UR10, UR13, UR18, UR19, UP1, UP2 ;  /* 0x000000120d0a7290 */ /* 0x000fc40008fe4413 */
[----:B------:R-:W-:-:S04]  /*aa10*/  IMAD R7, R9, R7, R6 ;  /* 0x0000000709077224 */ /* 0x000fc800078e0206 */
[----:B------:R-:W-:Y:S01]  /*aa20*/  IADD3.X R5, R5, UR10, R10, P0, P1 ;  /* 0x0000000a05057c10 */ /* 0x000fe200087e240a */
[C---:B------:R-:W-:Y:S01]  /*aa30*/  IMAD R6, R7.reuse, UR9, RZ ;  /* 0x0000000907067c24 */ /* 0x040fe2000f8e02ff */
[----:B------:R-:W-:Y:S01]  /*aa40*/  SHF.R.S32.HI R3, RZ, 0x1f, R7 ;  /* 0x0000001fff037819 */ /* 0x000fe20000011407 */
[----:B------:R-:W-:Y:S01]  /*aa50*/  ULDC.64 UR10, c[0x0][0xba8] ;  /* 0x0002ea00000a7ab9 */ /* 0x000fe20000000a00 */
[----:B------:R-:W-:Y:S01]  /*aa60*/  @!UP0 ULDC UR10, c[0x0][0xb50] ;  /* 0x0002d400000a8ab9 */ /* 0x000fe20000000800 */
[----:B------:R-:W-:Y:S01]  /*aa70*/  IMAD.WIDE.U32 R4, R7, UR8, R4 ;  /* 0x0000000807047c25 */ /* 0x000fe2000f8e0004 */
[----:B------:R-:W-:-:S03]  /*aa80*/  @!UP0 ULDC UR11, c[0x0][0xb54] ;  /* 0x0002d500000b8ab9 */ /* 0x000fc60000000800 */
[----:B------:R-:W-:Y:S01]  /*aa90*/  IMAD R3, R3, UR8, R6 ;  /* 0x0000000803037c24 */ /* 0x000fe2000f8e0206 */
[----:B------:R-:W-:-:S03]  /*aaa0*/  LEA R6, P0, R4, UR10, 0x2 ;  /* 0x0000000a04067c11 */ /* 0x000fc6000f8010ff */
[----:B------:R-:W-:-:S05]  /*aab0*/  IMAD.IADD R3, R5, 0x1, R3 ;  /* 0x0000000105037824 */ /* 0x000fca00078e0203 */
[----:B------:R-:W-:Y:S01]  /*aac0*/  LEA.HI.X R7, R4, UR11, R3, 0x2, P0 ;  /* 0x0000000b04077c11 */ /* 0x000fe200080f1403 */
[----:B------:R-:W-:-:S05]  /*aad0*/  IMAD.MOV.U32 R3, RZ, RZ, -0x800000 ;  /* 0xff800000ff037424 */ /* 0x000fca00078e00ff */
[----:B------:R0:W-:Y:S02]  /*aae0*/  STG.E desc[UR40][R6.64], R3 ;  /* 0x0000000306007986 */ /* 0x0001e4000c101928 */
.L_x_397:
[----:B------:R-:W-:Y:S05]  /*aaf0*/  BSYNC B1 ;  /* 0x0000000000017941 */ /* 0x000fea0003800000 */
.L_x_396:
[----:B------:R-:W-:-:S06]  /*ab00*/  UISETP.GT.AND UP0, UPT, UR39, 0x1, UPT ;  /* 0x000000012700788c */ /* 0x000fcc000bf04270 */
[----:B------:R-:W-:-:S13]  /*ab10*/  PLOP3.LUT P0, PT, PT, PT, UP0, 0x80, 0x0 ;  /* 0x000000000000781c */ /* 0x000fda0003f0f008 */
[----:B------:R-:W-:Y:S05]  /*ab20*/  @P0 BRA `(.L_x_392) ;  /* 0x0000000800600947 */ /* 0x000fea0003800000 */
[----:B------:R-:W1:Y:S01]  /*ab30*/  LDC R11, c[0x0][0xbe8] ;  /* 0x0002fa00ff0b7b82 */ /* 0x000e620000000800 */
[----:B0-----:R-:W-:Y:S01]  /*ab40*/  SHF.R.S32.HI R3, RZ, 0x1f, R8 ;  /* 0x0000001fff037819 */ /* 0x001fe20000011408 */
[----:B------:R-:W-:Y:S01]  /*ab50*/  ULDC.64 UR10, c[0x0][0xaa0] ;  /* 0x0002a800000a7ab9 */ /* 0x000fe20000000a00 */
[----:B------:R-:W-:Y:S01]  /*ab60*/  BSSY B1, `(.L_x_398) ;  /* 0x0000052000017945 */ /* 0x000fe20003800000 */
[----:B------:R-:W-:Y:S01]  /*ab70*/  UIMAD.WIDE.U32 UR8, UR4, UR10, URZ ;  /* 0x0000000a040872a5 */ /* 0x000fe2000f8e003f */
[----:B------:R-:W-:Y:S01]  /*ab80*/  LEA.HI R3, R3, R8, RZ, 0x3 ;  /* 0x0000000803037211 */ /* 0x000fe200078f18ff */
[----:B------:R-:W-:-:S03]  /*ab90*/  UIMAD UR10, UR19, UR10, URZ ;  /* 0x0000000a130a72a4 */ /* 0x000fc6000f8e023f */
[----:B------:R-:W-:Y:S01]  /*aba0*/  LOP3.LUT R9, R3, 0xfffffff8, RZ, 0xc0, !PT ;  /* 0xfffffff803097812 */ /* 0x000fe200078ec0ff */
[----:B------:R-:W-:Y:S01]  /*abb0*/  UIMAD UR10, UR4, UR11, UR10 ;  /* 0x0000000b040a72a4 */ /* 0x000fe2000f8e020a */
[----:B------:R-:W-:-:S03]  /*abc0*/  SHF.R.S32.HI R13, RZ, 0x3, R3 ;  /* 0x00000003ff0d7819 */ /* 0x000fc60000011403 */
[----:B------:R-:W-:Y:S01]  /*abd0*/  IMAD.IADD R10, R8, 0x1, -R9 ;  /* 0x00000001080a7824 */ /* 0x000fe200078e0a09 */
[----:B------:R-:W-:Y:S01]  /*abe0*/  UIADD3 UR9, UR9, UR10, URZ ;  /* 0x0000000a09097290 */ /* 0x000fe2000fffe03f */
[----:B------:R-:W-:Y:S02]  /*abf0*/  IMAD.U32 R8, RZ, RZ, UR44 ;  /* 0x0000002cff087e24 */ /* 0x000fe4000f8e00ff */
[----:B------:R-:W-:Y:S01]  /*ac00*/  IMAD R3, R10, 0x20, R13 ;  /* 0x000000200a037824 */ /* 0x000fe200078e020d */
[----:B------:R-:W-:Y:S02]  /*ac10*/  ULDC.64 UR10, c[0x0][0xae8] ;  /* 0x0002ba00000a7ab9 */ /* 0x000fe40000000a00 */
[----:B------:R-:W-:Y:S01]  /*ac20*/  UIMAD.WIDE.U32 UR8, UR43, UR10, UR8 ;  /* 0x0000000a2b0872a5 */ /* 0x000fe2000f8e0008 */
[----:B------:R-:W-:Y:S01]  /*ac30*/  IMAD R8, R8, 0x80, R3 ;  /* 0x0000008008087824 */ /* 0x000fe200078e0203 */
[----:B-1----:R-:W-:Y:S02]  /*ac40*/  ISETP.NE.AND P0, PT, R11, 0x1, PT ;  /* 0x000000010b00780c */ /* 0x002fe40003f05270 */
[----:B------:R-:W-:Y:S01]  /*ac50*/  UIMAD UR9, UR43, UR11, UR9 ;  /* 0x0000000b2b0972a4 */ /* 0x000fe2000f8e0209 */
[----:B------:R-:W-:-:S02]  /*ac60*/  IMAD.MOV.U32 R3, RZ, RZ, R8 ;  /* 0x000000ffff037224 */ /* 0x000fc400078e0008 */
[----:B------:R-:W-:Y:S02]  /*ac70*/  ULDC.64 UR10, c[0x0][0xaf0] ;  /* 0x0002bc00000a7ab9 */ /* 0x000fe40000000a00 */
[----:B------:R-:W-:Y:S02]  /*ac80*/  UIMAD UR45, UR45, UR10, URZ ;  /* 0x0000000a2d2d72a4 */ /* 0x000fe4000f8e023f */
[----:B------:R-:W-:Y:S02]  /*ac90*/  UIMAD.WIDE.U32 UR8, UR46, UR10, UR8 ;  /* 0x0000000a2e0872a5 */ /* 0x000fe4000f8e0008 */
[----:B------:R-:W-:Y:S02]  /*aca0*/  UIMAD UR4, UR46, UR11, UR45 ;  /* 0x0000000b2e0472a4 */ /* 0x000fe4000f8e022d */
[----:B------:R-:W0:Y:S02]  /*acb0*/  @P0 LDC R5, c[0x0][0xbec] ;  /* 0x0002fb00ff050b82 */ /* 0x000e240000000800 */
[----:B------:R-:W-:Y:S01]  /*acc0*/  UIADD3 UR4, UR9, UR4, URZ ;  /* 0x0000000409047290 */ /* 0x000fe2000fffe03f */
[----:B------:R-:W-:-:S05]  /*acd0*/  ULDC.64 UR10, c[0x0][0xae0] ;  /* 0x0002b800000a7ab9 */ /* 0x000fca0000000a00 */
[----:B------:R-:W1:Y:S01]  /*ace0*/  @P0 LDC R7, c[0x0][0xbf0] ;  /* 0x0002fc00ff070b82 */ /* 0x000e620000000800 */
[----:B0-----:R-:W-:-:S04]  /*acf0*/  @P0 IMAD.HI.U32 R4, R8, R5, RZ ;  /* 0x0000000508040227 */ /* 0x001fc800078e00ff */
[----:B------:R-:W-:Y:S02]  /*ad00*/  IMAD.U32 R5, RZ, RZ, UR9 ;  /* 0x00000009ff057e24 */ /* 0x000fe4000f8e00ff */
[----:B------:R-:W-:Y:S01]  /*ad10*/  IMAD.U32 R5, RZ, RZ, UR4 ;  /* 0x00000004ff057e24 */ /* 0x000fe2000f8e00ff */
[----:B-1----:R-:W-:Y:S01]  /*ad20*/  @P0 SHF.R.U32.HI R3, RZ, R7, R4 ;  /* 0x00000007ff030219 */ /* 0x002fe20000011604 */
[----:B------:R-:W-:Y:S01]  /*ad30*/  IMAD.U32 R4, RZ, RZ, UR8 ;  /* 0x00000008ff047e24 */ /* 0x000fe2000f8e00ff */
[----:B------:R-:W-:Y:S02]  /*ad40*/  ULDC.64 UR8, c[0x0][0xad8] ;  /* 0x0002b60000087ab9 */ /* 0x000fe40000000a00 */
[--C-:B------:R-:W-:Y:S01]  /*ad50*/  SHF.R.S32.HI R6, RZ, 0x1f, R3.reuse ;  /* 0x0000001fff067819 */ /* 0x100fe20000011403 */
[----:B------:R-:W-:Y:S02]  /*ad60*/  IMAD.MOV R7, RZ, RZ, -R3 ;  /* 0x000000ffff077224 */ /* 0x000fe400078e0a03 */
[----:B------:R-:W-:-:S04]  /*ad70*/  IMAD.WIDE.U32 R4, R3, UR10, R4 ;  /* 0x0000000a03047c25 */ /* 0x000fc8000f8e0004 */
[----:B------:R-:W-:Y:S02]  /*ad80*/  IMAD R7, R11, R7, R8 ;  /* 0x000000070b077224 */ /* 0x000fe400078e0208 */
[----:B------:R-:W-:Y:S02]  /*ad90*/  IMAD R6, R6, UR10, RZ ;  /* 0x0000000a06067c24 */ /* 0x000fe4000f8e02ff */
[----:B------:R-:W-:Y:S02]  /*ada0*/  IMAD.U32 R8, RZ, RZ, UR44 ;  /* 0x0000002cff087e24 */ /* 0x000fe4000f8e00ff */
[----:B------:R-:W-:Y:S01]  /*adb0*/  IMAD R9, R3, UR11, R6 ;  /* 0x0000000b03097c24 */ /* 0x000fe2000f8e0206 */
[----:B------:R-:W-:Y:S01]  /*adc0*/  SHF.R.S32.HI R6, RZ, 0x1f, R7 ;  /* 0x0000001fff067819 */ /* 0x000fe20000011407 */
[----:B------:R-:W-:Y:S02]  /*add0*/  IMAD R8, R8, 0x80, R13 ;  /* 0x0000008008087824 */ /* 0x000fe400078e020d */
[----:B------:R-:W-:-:S02]  /*ade0*/  IMAD.IADD R5, R5, 0x1, R9 ;  /* 0x0000000105057824 */ /* 0x000fc400078e0209 */
[----:B------:R-:W-:Y:S02]  /*adf0*/  IMAD R6, R6, UR8, RZ ;  /* 0x0000000806067c24 */ /* 0x000fe4000f8e02ff */
[----:B------:R-:W-:-:S04]  /*ae00*/  IMAD.WIDE.U32 R4, R7, UR8, R4 ;  /* 0x0000000807047c25 */ /* 0x000fc8000f8e0004 */
[----:B------:R-:W-:Y:S01]  /*ae10*/  IMAD R9, R7, UR9, R6 ;  /* 0x0000000907097c24 */ /* 0x000fe2000f8e0206 */
[----:B------:R-:W-:Y:S01]  /*ae20*/  ULDC.64 UR8, c[0x0][0xa80] ;  /* 0x0002a00000087ab9 */ /* 0x000fe20000000a00 */
[----:B-----5:R-:W-:Y:S01]  /*ae30*/  IMAD R11, R0, R11, RZ ;  /* 0x0000000b000b7224 */ /* 0x020fe200078e02ff */
[----:B------:R-:W-:Y:S01]  /*ae40*/  LEA R6, P2, R4, UR8, 0x1 ;  /* 0x0000000804067c11 */ /* 0x000fe2000f8408ff */
[C---:B------:R-:W-:Y:S02]  /*ae50*/  VIADD R3, R8.reuse, 0x40 ;  /* 0x0000004008037836 */ /* 0x040fe40000000000 */
[----:B------:R-:W-:Y:S02]  /*ae60*/  IMAD.IADD R5, R5, 0x1, R9 ;  /* 0x0000000105057824 */ /* 0x000fe400078e0209 */
[----:B------:R-:W-:Y:S01]  /*ae70*/  VIADD R0, R8, 0x20 ;  /* 0x0000002008007836 */ /* 0x000fe20000000000 */
[----:B------:R-:W-:Y:S01]  /*ae80*/  ISETP.GE.AND P0, PT, R3, R11, PT ;  /* 0x0000000b0300720c */ /* 0x000fe20003f06270 */
[----:B------:R-:W-:Y:S01]  /*ae90*/  IMAD.SHL.U32 R7, R10, 0x8, RZ ;  /* 0x000000080a077824 */ /* 0x000fe200078e00ff */
[----:B------:R-:W-:-:S02]  /*aea0*/  LEA.HI.X R3, R4, UR9, R5, 0x1, P2 ;  /* 0x0000000904037c11 */ /* 0x000fc400090f0c05 */
[-C--:B------:R-:W-:Y:S01]  /*aeb0*/  ISETP.GE.AND P2, PT, R8, R11.reuse, PT ;  /* 0x0000000b0800720c */ /* 0x080fe20003f46270 */
[C---:B------:R-:W-:Y:S01]  /*aec0*/  VIADD R13, R7.reuse, 0xc0 ;  /* 0x000000c0070d7836 */ /* 0x040fe20000000000 */
[----:B------:R-:W-:Y:S01]  /*aed0*/  ISETP.GE.AND P1, PT, R0, R11, PT ;  /* 0x0000000b0000720c */ /* 0x000fe20003f26270 */
[C---:B------:R-:W-:Y:S01]  /*aee0*/  VIADD R15, R7.reuse, 0x40 ;  /* 0x00000040070f7836 */ /* 0x040fe20000000000 */
[----:B------:R0:W1:Y:S01]  /*aef0*/  SHFL.IDX PT, R4, R6, RZ, 0x181f ;  /* 0x00181fff06047589 */ /* 0x00006200000e0000 */
[----:B------:R-:W-:Y:S01]  /*af00*/  VIADD R9, R7, 0x80 ;  /* 0x0000008007097836 */ /* 0x000fe20000000000 */
[----:B------:R-:W-:Y:S02]  /*af10*/  SHF.R.S32.HI R14, RZ, 0x1f, R7 ;  /* 0x0000001fff0e7819 */ /* 0x000fe40000011407 */
[----:B------:R0:W2:Y:S01]  /*af20*/  SHFL.IDX PT, R0, R3, RZ, 0x181f ;  /* 0x00181fff03007589 */ /* 0x0000a200000e0000 */
[----:B------:R-:W-:Y:S02]  /*af30*/  SHF.R.S32.HI R10, RZ, 0x1f, R13 ;  /* 0x0000001fff0a7819 */ /* 0x000fe4000001140d */
[----:B------:R-:W-:-:S02]  /*af40*/  SHF.R.S32.HI R12, RZ, 0x1f, R15 ;  /* 0x0000001fff0c7819 */ /* 0x000fc4000001140f */
[----:B------:R-:W-:Y:S01]  /*af50*/  SHF.R.S32.HI R20, RZ, 0x1f, R9 ;  /* 0x0000001fff147819 */ /* 0x000fe20000011409 */
[----:B------:R-:W-:Y:S06]  /*af60*/  @P2 BRA `(.L_x_399) ;  /* 0x0000000000442947 */ /* 0x000fec0003800000 */
        /* <DEDUP_REMOVED lines=8> */
[----:B------:R3:W-:Y:S01]  /*aff0*/  @!P5 ST.E.128 desc[UR40][R24.64], RZ ;  /* 0x000000ff1800d985 */ /* 0x0007e2000c101d28 */
[----:B------:R-:W-:Y:S02]  /*b000*/  @!P4 LEA.HI.X R27, R15, R0, R12, 0x1, P6 ;  /* 0x000000000f1bc211 */ /* 0x000fe400030f0c0c */
[----:B------:R-:W-:-:S03]  /*b010*/  @!P3 LEA R28, P6, R9, R4, 0x1 ;  /* 0x00000004091cb211 */ /* 0x000fc600078c08ff */
[----:B------:R3:W-:Y:S01]  /*b020*/  @!P4 ST.E.128 desc[UR40][R26.64], RZ ;  /* 0x000000ff1a00c985 */ /* 0x0007e2000c101d28 */
[----:B------:R-:W-:Y:S02]  /*b030*/  @!P3 LEA.HI.X R29, R9, R0, R20, 0x1, P6 ;  /* 0x00000000091db211 */ /* 0x000fe400030f0c14 */
[----:B------:R-:W-:-:S03]  /*b040*/  @!P2 LEA R4, P6, R13, R4, 0x1 ;  /* 0x000000040d04a211 */ /* 0x000fc600078c08ff */
[----:B------:R3:W-:Y:S01]  /*b050*/  @!P3 ST.E.128 desc[UR40][R28.64], RZ ;  /* 0x000000ff1c00b985 */ /* 0x0007e2000c101d28 */
[----:B------:R-:W-:-:S05]  /*b060*/  @!P2 LEA.HI.X R5, R13, R0, R10, 0x1, P6 ;  /* 0x000000000d05a211 */ /* 0x000fca00030f0c0a */
[----:B------:R3:W-:Y:S04]  /*b070*/  @!P2 ST.E.128 desc[UR40][R4.64], RZ ;  /* 0x000000ff0400a985 */ /* 0x0007e8000c101d28 */
.L_x_399:
[----:B------:R-:W-:Y:S05]  /*b080*/  BSYNC B1 ;  /* 0x0000000000017941 */ /* 0x000fea0003800000 */
.L_x_398:
[----:B--2---:R2:W4:Y:S01]  /*b090*/  SHFL.IDX PT, R0, R3, 0x1, 0x181f ;  /* 0x00381f0003007f89 */ /* 0x00452200000e0000 */
[----:B------:R-:W-:Y:S03]  /*b0a0*/  BSSY B1, `(.L_x_400) ;  /* 0x0000014000017945 */ /* 0x000fe60003800000 */
[----:B-1-3--:R2:W1:Y:S01]  /*b0b0*/  SHFL.IDX PT, R4, R6, 0x1, 0x181f ;  /* 0x00381f0006047f89 */ /* 0x00a46200000e0000 */
[----:B------:R-:W-:Y:S05]  /*b0c0*/  @P1 BRA `(.L_x_401) ;  /* 0x0000000000441947 */ /* 0x000fea0003800000 */
[----:B------:R-:W-:Y:S02]  /*b0d0*/  ULDC UR4, c[0x0][0xac8] ;  /* 0x0002b20000047ab9 */ /* 0x000fe40000000800 */
[----:B------:R-:W-:Y:S02]  /*b0e0*/  ISETP.GE.AND P4, PT, R7, UR4, PT ;  /* 0x0000000407007c0c */ /* 0x000fe4000bf86270 */
[----:B------:R-:W-:Y:S02]  /*b0f0*/  ISETP.GE.AND P3, PT, R15, UR4, PT ;  /* 0x000000040f007c0c */ /* 0x000fe4000bf66270 */
[----:B------:R-:W-:Y:S02]  /*b100*/  ISETP.GE.AND P2, PT, R9, UR4, PT ;  /* 0x0000000409007c0c */ /* 0x000fe4000bf46270 */
[----:B------:R-:W-:-:S07]  /*b110*/  ISETP.GE.AND P1, PT, R13, UR4, PT ;  /* 0x000000040d007c0c */ /* 0x000fce000bf26270 */
[-C--:B-1----:R-:W-:Y:S02]  /*b120*/  @!P4 LEA R24, P6, R7, R4.reuse, 0x1 ;  /* 0x000000040718c211 */ /* 0x082fe400078c08ff */
[----:B------:R-:W-:Y:S02]  /*b130*/  @!P3 LEA R26, P5, R15, R4, 0x1 ;  /* 0x000000040f1ab211 */ /* 0x000fe400078a08ff */
[----:B----4-:R-:W-:Y:S02]  /*b140*/  @!P4 LEA.HI.X R25, R7, R0, R14, 0x1, P6 ;  /* 0x000000000719c211 */ /* 0x010fe400030f0c0e */
[----:B------:R-:W-:Y:S02]  /*b150*/  @!P2 LEA R28, P6, R9, R4, 0x1 ;  /* 0x00000004091ca211 */ /* 0x000fe400078c08ff */
[----:B------:R-:W-:Y:S01]  /*b160*/  @!P3 LEA.HI.X R27, R15, R0, R12, 0x1, P5 ;  /* 0x000000000f1bb211 */ /* 0x000fe200028f0c0c */
[----:B------:R3:W-:Y:S01]  /*b170*/  @!P4 ST.E.128 desc[UR40][R24.64], RZ ;  /* 0x000000ff1800c985 */ /* 0x0007e2000c101d28 */
[----:B------:R-:W-:-:S02]  /*b180*/  @!P1 LEA R4, P5, R13, R4, 0x1 ;  /* 0x000000040d049211 */ /* 0x000fc400078a08ff */
[-C--:B------:R-:W-:Y:S01]  /*b190*/  @!P2 LEA.HI.X R29, R9, R0.reuse, R20, 0x1, P6 ;  /* 0x00000000091da211 */ /* 0x080fe200030f0c14 */
[----:B------:R3:W-:Y:S01]  /*b1a0*/  @!P3 ST.E.128 desc[UR40][R26.64], RZ ;  /* 0x000000ff1a00b985 */ /* 0x0007e2000c101d28 */
[----:B------:R-:W-:-:S03]  /*b1b0*/  @!P1 LEA.HI.X R5, R13, R0, R10, 0x1, P5 ;  /* 0x000000000d059211 */ /* 0x000fc600028f0c0a */
[----:B------:R3:W-:Y:S04]  /*b1c0*/  @!P2 ST.E.128 desc[UR40][R28.64], RZ ;  /* 0x000000ff1c00a985 */ /* 0x0007e8000c101d28 */
[----:B------:R3:W-:Y:S02]  /*b1d0*/  @!P1 ST.E.128 desc[UR40][R4.64], RZ ;  /* 0x000000ff04009985 */ /* 0x0007e4000c101d28 */
.L_x_401:
[----:B------:R-:W-:Y:S05]  /*b1e0*/  BSYNC B1 ;  /* 0x0000000000017941 */ /* 0x000fea0003800000 */
.L_x_400:
[----:B----4-:R4:W0:Y:S01]  /*b1f0*/  SHFL.IDX PT, R0, R3, 0x2, 0x181f ;  /* 0x00581f0003007f89 */ /* 0x01082200000e0000 */
        /* <DEDUP_REMOVED lines=9> */
[-C--:B------:R-:W-:Y:S02]  /*b290*/  @!P2 LEA R26, P5, R15, R4.reuse, 0x1 ;  /* 0x000000040f1aa211 */ /* 0x080fe400078a08ff */
[----:B------:R-:W-:Y:S02]  /*b2a0*/  @!P1 LEA R28, P4, R9, R4, 0x1 ;  /* 0x00000004091c9211 */ /* 0x000fe400078808ff */
[----:B0-----:R-:W-:Y:S02]  /*b2b0*/  @!P3 LEA.HI.X R25, R7, R0, R14, 0x1, P6 ;  /* 0x000000000719b211 */ /* 0x001fe400030f0c0e */
[----:B------:R-:W-:Y:S02]  /*b2c0*/  @!P0 LEA R4, P6, R13, R4, 0x1 ;  /* 0x000000040d048211 */ /* 0x000fe400078c08ff */
[-C--:B------:R-:W-:Y:S01]  /*b2d0*/  @!P2 LEA.HI.X R27, R15, R0.reuse, R12, 0x1, P5 ;  /* 0x000000000f1ba211 */ /* 0x080fe200028f0c0c */
[----:B------:R3:W-:Y:S01]  /*b2e0*/  @!P3 ST.E.128 desc[UR40][R24.64], RZ ;  /* 0x000000ff1800b985 */ /* 0x0007e2000c101d28 */
[----:B------:R-:W-:-:S02]  /*b2f0*/  @!P1 LEA.HI.X R29, R9, R0, R20, 0x1, P4 ;  /* 0x00000000091d9211 */ /* 0x000fc400020f0c14 */
[----:B------:R-:W-:Y:S01]  /*b300*/  @!P0 LEA.HI.X R5, R13, R0, R10, 0x1, P6 ;  /* 0x000000000d058211 */ /* 0x000fe200030f0c0a */
[----:B------:R3:W-:Y:S04]  /*b310*/  @!P2 ST.E.128 desc[UR40][R26.64], RZ ;  /* 0x000000ff1a00a985 */ /* 0x0007e8000c101d28 */
[----:B------:R3:W-:Y:S04]  /*b320*/  @!P1 ST.E.128 desc[UR40][R28.64], RZ ;  /* 0x000000ff1c009985 */ /* 0x0007e8000c101d28 */
[----:B------:R3:W-:Y:S02]  /*b330*/  @!P0 ST.E.128 desc[UR40][R4.64], RZ ;  /* 0x000000ff04008985 */ /* 0x0007e4000c101d28 */
.L_x_403:
[----:B------:R-:W-:Y:S05]  /*b340*/  BSYNC B1 ;  /* 0x0000000000017941 */ /* 0x000fea0003800000 */
.L_x_402:
[----:B0-----:R-:W-:Y:S01]  /*b350*/  VIADD R0, R8, 0x60 ;  /* 0x0000006008007836 */ /* 0x001fe20000000000 */
[----:B--2-4-:R-:W0:Y:S04]  /*b360*/  SHFL.IDX PT, R3, R3, 0x3, 0x181f ;  /* 0x00781f0003037f89 */ /* 0x014e2800000e0000 */
[----:B------:R-:W-:Y:S01]  /*b370*/  ISETP.GE.AND P0, PT, R0, R11, PT ;  /* 0x0000000b0000720c */ /* 0x000fe20003f06270 */
[----:B-1-3--:R1:W2:-:S12]  /*b380*/  SHFL.IDX PT, R4, R6, 0x3, 0x181f ;  /* 0x00781f0006047f89 */ /* 0x00a29800000e0000 */
[----:B-1----:R-:W-:Y:S05]  /*b390*/  @P0 BRA `(.L_x_392) ;  /* 0x0000000000440947 */ /* 0x002fea0003800000 */
[----:B------:R-:W-:Y:S02]  /*b3a0*/  ULDC UR4, c[0x0][0xac8] ;  /* 0x0002b20000047ab9 */ /* 0x000fe40000000800 */
[----:B------:R-:W-:Y:S02]  /*b3b0*/  ISETP.GE.AND P3, PT, R7, UR4, PT ;  /* 0x0000000407007c0c */ /* 0x000fe4000bf66270 */
[----:B------:R-:W-:Y:S02]  /*b3c0*/  ISETP.GE.AND P2, PT, R15, UR4, PT ;  /* 0x000000040f007c0c */ /* 0x000fe4000bf46270 */
[----:B------:R-:W-:Y:S02]  /*b3d0*/  ISETP.GE.AND P1, PT, R9, UR4, PT ;  /* 0x0000000409007c0c */ /* 0x000fe4000bf26270 */
[----:B------:R-:W-:-:S07]  /*b3e0*/  ISETP.GE.AND P0, PT, R13, UR4, PT ;  /* 0x000000040d007c0c */ /* 0x000fce000bf06270 */
[----:B--2---:R-:W-:-:S04]  /*b3f0*/  @!P3 LEA R6, P4, R7, R4, 0x1 ;  /* 0x000000040706b211 */ /* 0x004fc800078808ff */
[-C--:B0-----:R-:W-:Y:S02]  /*b400*/  @!P3 LEA.HI.X R7, R7, R3.reuse, R14, 0x1, P4 ;  /* 0x000000030707b211 */ /* 0x081fe400020f0c0e */
[-C--:B------:R-:W-:Y:S02]  /*b410*/  @!P2 LEA R14, P4, R15, R4.reuse, 0x1 ;  /* 0x000000040f0ea211 */ /* 0x080fe400078808ff */
[-C--:B------:R-:W-:Y:S01]  /*b420*/  @!P1 LEA R8, P5, R9, R4.reuse, 0x1 ;  /* 0x0000000409089211 */ /* 0x080fe200078a08ff */
[----:B------:R0:W-:Y:S01]  /*b430*/  @!P3 ST.E.128 desc[UR40][R6.64], RZ ;  /* 0x000000ff0600b985 */ /* 0x0001e2000c101d28 */
[----:B------:R-:W-:Y:S02]  /*b440*/  @!P0 LEA R4, P6, R13, R4, 0x1 ;  /* 0x000000040d048211 */ /* 0x000fe400078c08ff */
[-C--:B------:R-:W-:Y:S02]  /*b450*/  @!P2 LEA.HI.X R15, R15, R3.reuse, R12, 0x1, P4 ;  /* 0x000000030f0fa211 */ /* 0x080fe400020f0c0c */
[----:B------:R-:W-:-:S02]  /*b460*/  @!P1 LEA.HI.X R9, R9, R3, R20, 0x1, P5 ;  /* 0x0000000309099211 */ /* 0x000fc400028f0c14 */
[----:B------:R-:W-:Y:S01]  /*b470*/  @!P0 LEA.HI.X R5, R13, R3, R10, 0x1, P6 ;  /* 0x000000030d058211 */ /* 0x000fe200030f0c0a */
[----:B------:R0:W-:Y:S04]  /*b480*/  @!P2 ST.E.128 desc[UR40][R14.64], RZ ;  /* 0x000000ff0e00a985 */ /* 0x0001e8000c101d28 */
[----:B------:R0:W-:Y:S04]  /*b490*/  @!P1 ST.E.128 desc[UR40][R8.64], RZ ;  /* 0x000000ff08009985 */ /* 0x0001e8000c101d28 */
[----:B------:R0:W-:Y:S02]  /*b4a0*/  @!P0 ST.E.128 desc[UR40][R4.64], RZ ;  /* 0x000000ff04008985 */ /* 0x0001e4000c101d28 */
.L_x_392:
[----:B------:R-:W-:Y:S05]  /*b4b0*/  BSYNC B0 ;  /* 0x0000000000007941 */ /* 0x000fea0003800000 */
.L_x_382:
[----:B------:R-:W-:Y:S02]  /*b4c0*/  ULDC UR4, c[0x0][0xc3c] ;  /* 0x00030f0000047ab9 */ /* 0x000fe40000000800 */
[----:B------:R-:W-:-:S06]  /*b4d0*/  UISETP.GE.AND UP0, UPT, UR7, UR4, UPT ;  /* 0x000000040700728c */ /* 0x000fcc000bf06270 */
[----:B------:R-:W-:-:S13]  /*b4e0*/  PLOP3.LUT P0, PT, PT, PT, UP0, 0x80, 0x0 ;  /* 0x000000000000781c */ /* 0x000fda0003f0f008 */
[----:B------:R-:W-:Y:S05]  /*b4f0*/  @!P0 BRA `(.L_x_404) ;  /* 0xffffff5c000c8947 */ /* 0x000fea000383ffff */
[----:B------:R-:W-:Y:S05]  /*b500*/  EXIT ;  /* 0x000000000000794d */ /* 0x000fea0003800000 */
.L_x_357:
[----:B------:R-:W-:-:S08]  /*b510*/  NOP ;  /* 0x0000000000007918 */ /* 0x000fd00000000000 */
[----:B------:R-:W0:-:S00]  /*b520*/  USETMAXREG.DEALLOC.CTAPOOL 0x18 ;  /* 0x00000018000079c8 */ /* 0x000e0000080e0500 */
[----:B0-----:R-:W-:Y:S01]  /*b530*/  LOP3.LUT R0, R0, 0x3, RZ, 0xc0, !PT ;  /* 0x0000000300007812 */ /* 0x001fe200078ec0ff */
[----:B------:R-:W-:-:S05]  /*b540*/  IMAD.MOV.U32 R7, RZ, RZ, RZ ;  /* 0x000000ffff077224 */ /* 0x000fca00078e00ff */
[----:B------:R-:W0:Y:S02]  /*b550*/  SHFL.IDX PT, R0, R0, RZ, 0x1f ;  /* 0x00001fff00007589 */ /* 0x000e2400000e0000 */
[----:B0-----:R-:W-:-:S04]  /*b560*/  ISETP.NE.AND P0, PT, R0, RZ, PT ;  /* 0x000000ff0000720c */ /* 0x001fc80003f05270 */
[----:B------:R-:W-:-:S05]  /*b570*/  P2R R0, PR, RZ, 0x1 ;  /* 0x00000001ff007803 */ /* 0x000fca0000000000 */
[----:B------:R0:W-:Y:S04]  /*b580*/  STL [R1+0x5c], R0 ;  /* 0x00005c0001007387 */ /* 0x0001e80000100800 */
[----:B------:R-:W-:Y:S05]  /*b590*/  @!P0 BRA `(.L_x_405) ;  /* 0x0000000000248947 */ /* 0x000fea0003800000 */
[----:B------:R-:W1:Y:S08]  /*b5a0*/  S2UR UR5, SR_CgaCtaId ;  /* 0x00000000000579c3 */ /* 0x000e700000008800 */
[----:B------:R-:W-:Y:S06]  /*b5b0*/  BAR.SYNC.DEFER_BLOCKING 0x5, 0x180 ;  /* 0x0146000000007b1d */ /* 0x000fec0000010000 */
[----:B------:R-:W-:-:S02]  /*b5c0*/  UMOV UR4, 0x400 ;  /* 0x0000040000047882 */ /* 0x000fc40000000000 */
[----:B-1----:R-:W-:-:S09]  /*b5d0*/  ULEA UR4, UR5, UR4, 0x18 ;  /* 0x0000000405047291 */ /* 0x002fd2000f8ec03f */
[----:B------:R-:W1:Y:S04]  /*b5e0*/  LDS.128 R8, [UR4+0x228d0] ;  /* 0x0228d004ff087984 */ /* 0x000e680008000c00 */
[----:B-1----:R1:W-:Y:S04]  /*b5f0*/  STL.64 [R1], R8 ;  /* 0x0000000801007387 */ /* 0x0023e80000100a00 */
[----:B------:R1:W-:Y:S01]  /*b600*/  STL.64 [R1+0x8], R10 ;  /* 0x0000080a01007387 */ /* 0x0003e20000100a00 */
[----:B------:R-:W-:Y:S06]  /*b610*/  BAR.ARV 0x4, 0x180 ;  /* 0x0106000000007b1d */ /* 0x000fec0000002000 */
[----:B------:R-:W-:Y:S05]  /*b620*/  BRA `(.L_x_406) ;  /* 0x0000000800a47947 */ /* 0x000fea0003800000 */
.L_x_405:
[----:B0-----:R-:W-:Y:S01]  /*b630*/  LOP3.LUT R0, R6, 0x1f, RZ, 0xc0, !PT ;  /* 0x0000001f06007812 */ /* 0x001fe200078ec0ff */
[----:B------:R-:W-:Y:S01]  /*b640*/  ULDC UR4, c[0x0][0xc3c] ;  /* 0x00030f0000047ab9 */ /* 0x000fe20000000800 */
[----:B------:R-:W-:Y:S01]  /*b650*/  IMAD.MOV.U32 R10, RZ, RZ, RZ ;  /* 0x000000ffff0a7224 */ /* 0x000fe200078e00ff */
[----:B------:R-:W0:Y:S01]  /*b660*/  S2UR UR6, SR_CTAID.X ;  /* 0x00000000000679c3 */ /* 0x000e220000002500 */
[----:B------:R-:W-:Y:S01]  /*b670*/  ISETP.NE.AND P0, PT, R0, 0x1f, PT ;  /* 0x0000001f0000780c */ /* 0x000fe20003f05270 */
[----:B------:R-:W-:-:S03]  /*b680*/  ULDC UR5, c[0x0][0xc38] ;  /* 0x00030e0000057ab9 */ /* 0x000fc60000000800 */
[----:B------:R-:W-:-:S13]  /*b690*/  ISETP.GE.OR P1, PT, R0, UR4, !P0 ;  /* 0x0000000400007c0c */ /* 0x000fda000c726670 */
[----:B------:R-:W1:Y:S08]  /*b6a0*/  @!P1 LDC.64 R2, c[0x0][0xc80] ;  /* 0x00032000ff029b82 */ /* 0x000e700000000a00 */
[----:B------:R-:W2:Y:S01]  /*b6b0*/  @!P1 LDC.64 R4, c[0x0][0xc78] ;  /* 0x00031e00ff049b82 */ /* 0x000ea20000000a00 */
[----:B-1----:R-:W-:-:S05]  /*b6c0*/  @!P1 IMAD.WIDE.U32 R2, R0, 0x4, R2 ;  /* 0x0000000400029825 */ /* 0x002fca00078e0002 */
[----:B------:R2:W3:Y:S02]  /*b6d0*/  @!P1 LDG.E R7, desc[UR40][R2.64] ;  /* 0x0000002802079981 */ /* 0x0004e4000c1e1900 */
[----:B--2---:R-:W-:-:S05]  /*b6e0*/  @!P1 IMAD.WIDE.U32 R2, R0, 0x4, R4 ;  /* 0x0000000400029825 */ /* 0x004fca00078e0004 */
[----:B------:R-:W3:Y:S01]  /*b6f0*/  @!P1 LDG.E R10, desc[UR40][R2.64] ;  /* 0x00000028020a9981 */ /* 0x000ee2000c1e1900 */
[C---:B------:R-:W-:Y:S01]  /*b700*/  ISETP.NE.AND P1, PT, R0.reuse, RZ, PT ;  /* 0x000000ff0000720c */ /* 0x040fe20003f25270 */
[----:B------:R-:W-:Y:S01]  /*b710*/  UMOV UR4, URZ ;  /* 0x0000003f00047c82 */ /* 0x000fe20008000000 */
[C---:B------:R-:W-:Y:S02]  /*b720*/  ISETP.GE.U32.AND P2, PT, R0.reuse, 0x2, PT ;  /* 0x000000020000780c */ /* 0x040fe40003f46070 */
[C---:B------:R-:W-:Y:S02]  /*b730*/  ISETP.GE.U32.AND P3, PT, R0.reuse, 0x4, PT ;  /* 0x000000040000780c */ /* 0x040fe40003f66070 */
[C---:B------:R-:W-:Y:S02]  /*b740*/  ISETP.GE.U32.AND P4, PT, R0.reuse, 0x8, PT ;  /* 0x000000080000780c */ /* 0x040fe40003f86070 */
[----:B------:R-:W-:Y:S01]  /*b750*/  ISETP.GE.U32.AND P5, PT, R0, 0x10, PT ;  /* 0x000000100000780c */ /* 0x000fe20003fa6070 */
[----:B---3--:R-:W-:-:S05]  /*b760*/  IMAD R4, R7, R10, RZ ;  /* 0x0000000a07047224 */ /* 0x008fca00078e02ff */
[----:B------:R-:W1:Y:S02]  /*b770*/  SHFL.UP PT, R5, R4, 0x1, RZ ;  /* 0x0420000004057989 */ /* 0x000e6400000e00ff */
[----:B-1----:R-:W-:-:S05]  /*b780*/  SEL R5, R5, RZ, P1 ;  /* 0x000000ff05057207 */ /* 0x002fca0000800000 */
[----:B------:R-:W-:-:S05]  /*b790*/  IMAD.IADD R5, R4, 0x1, R5 ;  /* 0x0000000104057824 */ /* 0x000fca00078e0205 */
        /* <DEDUP_REMOVED lines=12> */
[----:B------:R-:W1:Y:S02]  /*b860*/  SHFL.IDX PT, R8, R2, 0x1f, 0x1f ;  /* 0x03e01f0002087f89 */ /* 0x000e6400000e0000 */
[----:B-1----:R-:W-:-:S04]  /*b870*/  IMAD R8, R8, UR5, RZ ;  /* 0x0000000508087c24 */ /* 0x002fc8000f8e02ff */
[----:B------:R-:W-:Y:S01]  /*b880*/  IMAD.MOV.U32 R11, RZ, RZ, R8 ;  /* 0x000000ffff0b7224 */ /* 0x000fe200078e0008 */
[----:B0-----:R-:W-:-:S13]  /*b890*/  ISETP.GT.AND P6, PT, R8, UR6, PT ;  /* 0x0000000608007c0c */ /* 0x001fda000bfc4270 */
[----:B------:R-:W-:Y:S05]  /*b8a0*/  @P6 BRA `(.L_x_407) ;  /* 0x0000000000a46947 */ /* 0x000fea0003800000 */
[----:B------:R-:W-:Y:S01]  /*b8b0*/  IMAD.MOV.U32 R8, RZ, RZ, R11 ;  /* 0x000000ffff087224 */ /* 0x000fe200078e000b */
[----:B------:R-:W-:Y:S01]  /*b8c0*/  UMOV UR4, URZ ;  /* 0x0000003f00047c82 */ /* 0x000fe20008000000 */
[----:B------:R-:W-:-:S05]  /*b8d0*/  ULDC UR5, c[0x0][0xc38] ;  /* 0x00030e0000057ab9 */ /* 0x000fca0000000800 */
.L_x_409:
[----:B------:R-:W0:Y:S01]  /*b8e0*/  LDC R2, c[0x0][0xc3c] ;  /* 0x00030f00ff027b82 */ /* 0x000e220000000800 */
[----:B------:R-:W-:Y:S01]  /*b8f0*/  ULDC UR7, c[0x0][0xc3c] ;  /* 0x00030f0000077ab9 */ /* 0x000fe20000000800 */
[----:B------:R-:W-:Y:S01]  /*b900*/  UIADD3 UR4, UR4, 0x1f, URZ ;  /* 0x0000001f04047890 */ /* 0x000fe2000fffe03f */
[----:B------:R-:W-:-:S05]  /*b910*/  IMAD.U32 R3, RZ, RZ, UR7 ;  /* 0x00000007ff037e24 */ /* 0x000fca000f8e00ff */
[----:B------:R1:W-:Y:S01]  /*b920*/  STL [R1+0xc], R3 ;  /* 0x00000c0301007387 */ /* 0x0003e20000100800 */
[----:B0-----:R-:W-:-:S13]  /*b930*/  ISETP.LE.AND P6, PT, R2, UR4, PT ;  /* 0x0000000402007c0c */ /* 0x001fda000bfc3270 */
[----:B-1----:R-:W-:Y:S05]  /*b940*/  @P6 BRA `(.L_x_408) ;  /* 0x0000000400a46947 */ /* 0x002fea0003800000 */
[----:B------:R-:W-:Y:S02]  /*b950*/  VIADD R9, R0, UR4 ;  /* 0x0000000400097c36 */ /* 0x000fe40008000000 */
[----:B------:R-:W-:-:S03]  /*b960*/  IMAD.MOV.U32 R7, RZ, RZ, RZ ;  /* 0x000000ffff077224 */ /* 0x000fc600078e00ff */
[----:B------:R-:W-:-:S13]  /*b970*/  ISETP.GE.OR P6, PT, R9, R2, !P0 ;  /* 0x000000020900720c */ /* 0x000fda00047c6670 */
[----:B------:R-:W0:Y:S08]  /*b980*/  @!P6 LDC.64 R2, c[0x0][0xc80] ;  /* 0x00032000ff02eb82 */ /* 0x000e300000000a00 */
[----:B------:R-:W1:Y:S01]  /*b990*/  @!P6 LDC.64 R4, c[0x0][0xc78] ;  /* 0x00031e00ff04eb82 */ /* 0x000e620000000a00 */
[----:B------:R-:W-:Y:S02]  /*b9a0*/  IMAD.MOV.U32 R10, RZ, RZ, RZ ;  /* 0x000000ffff0a7224 */ /* 0x000fe400078e00ff */
[----:B0-----:R-:W-:-:S05]  /*b9b0*/  @!P6 IMAD.WIDE R2, R9, 0x4, R2 ;  /* 0x000000040902e825 */ /* 0x001fca00078e0202 */
[----:B------:R1:W2:Y:S02]  /*b9c0*/  @!P6 LDG.E R7, desc[UR40][R2.64] ;  /* 0x000000280207e981 */ /* 0x0002a4000c1e1900 */
[----:B-1----:R-:W-:-:S05]  /*b9d0*/  @!P6 IMAD.WIDE R2, R9, 0x4, R4 ;  /* 0x000000040902e825 */ /* 0x002fca00078e0204 */
[----:B------:R-:W2:Y:S02]  /*b9e0*/  @!P6 LDG.E R10, desc[UR40][R2.64] ;  /* 0x00000028020ae981 */ /* 0x000ea4000c1e1900 */
[----:B--2---:R-:W-:-:S05]  /*b9f0*/  IMAD R11, R7, R10, RZ ;  /* 0x0000000a070b7224 */ /* 0x004fca00078e02ff */
[----:B------:R-:W0:Y:S02]  /*ba00*/  SHFL.UP PT, R4, R11, 0x1, RZ ;  /* 0x042000000b047989 */ /* 0x000e2400000e00ff */
[----:B0-----:R-:W-:-:S05]  /*ba10*/  SEL R4, R4, RZ, P1 ;  /* 0x000000ff04047207 */ /* 0x001fca0000800000 */
[----:B------:R-:W-:-:S05]  /*ba20*/  IMAD.IADD R4, R11, 0x1, R4 ;  /* 0x000000010b047824 */ /* 0x000fca00078e0204 */
        /* <DEDUP_REMOVED lines=12> */
[----:B------:R-:W0:Y:S02]  /*baf0*/  SHFL.IDX PT, R4, R2, 0x1f, 0x1f ;  /* 0x03e01f0002047f89 */ /* 0x000e2400000e0000 */
[----:B0-----:R-:W-:-:S04]  /*bb00*/  IMAD R11, R4, UR5, RZ ;  /* 0x00000005040b7c24 */ /* 0x001fc8000f8e02ff */
[----:B------:R-:W-:-:S05]  /*bb10*/  IMAD.IADD R8, R11, 0x1, R8 ;  /* 0x000000010b087824 */ /* 0x000fca00078e0208 */
[----:B------:R-:W-:-:S13]  /*bb20*/  ISETP.GT.AND P6, PT, R8, UR6, PT ;  /* 0x0000000608007c0c */ /* 0x000fda000bfc4270 */
[----:B------:R-:W-:Y:S05]  /*bb30*/  @!P6 BRA `(.L_x_409) ;  /* 0xfffffffc0068e947 */ /* 0x000fea000383ffff */
.L_x_407:
[----:B------:R-:W-:Y:S02]  /*bb40*/  IMAD.IADD R11, R8, 0x1, -R11 ;  /* 0x00000001080b7824 */ /* 0x000fe400078e0a0b */
[----:B------:R-:W-:Y:S02]  /*bb50*/  IMAD.MOV.U32 R14, RZ, RZ, RZ ;  /* 0x000000ffff0e7224 */ /* 0x000fe400078e00ff */
[----:B------:R-:W-:-:S05]  /*bb60*/  IMAD R3, R2, UR5, R11 ;  /* 0x0000000502037c24 */ /* 0x000fca000f8e020b */
[----:B------:R-:W-:-:S13]  /*bb70*/  ISETP.GT.AND P0, PT, R3, UR6, PT ;  /* 0x0000000603007c0c */ /* 0x000fda000bf04270 */
[----:B------:R-:W-:-:S04]  /*bb80*/  VOTE.ANY R12, PT, !P0 ;  /* 0x00000000000c7806 */ /* 0x000fc800040e0100 */
[----:B------:R-:W0:Y:S01]  /*bb90*/  POPC R4, R12 ;  /* 0x0000000c00047309 */ /* 0x000e220000000000 */
[----:B------:R-:W-:Y:S01]  /*bba0*/  ISETP.NE.AND P0, PT, R12, RZ, PT ;  /* 0x000000ff0c00720c */ /* 0x000fe20003f05270 */
[----:B0-----:R-:W0:Y:S04]  /*bbb0*/  SHFL.IDX PT, R7, R7, R4, 0x1f ;  /* 0x00001f0407077589 */ /* 0x001e2800000e0000 */
[----:B------:R-:W1:Y:S01]  /*bbc0*/  SHFL.IDX PT, R9, R10, R4, 0x1f ;  /* 0x00001f040a097589 */ /* 0x000e6200000e0000 */
[----:B0-----:R-:W-:-:S04]  /*bbd0*/  IABS R5, R7 ;  /* 0x0000000700057213 */ /* 0x001fc80000000000 */
[----:B------:R-:W0:Y:S01]  /*bbe0*/  I2F.RP R13, R5 ;  /* 0x00000005000d7306 */ /* 0x000e220000209400 */
[----:B-1----:R-:W-:-:S07]  /*bbf0*/  IABS R8, R9 ;  /* 0x0000000900087213 */ /* 0x002fce0000000000 */
[----:B------:R-:W-:Y:S08]  /*bc00*/  I2F.RP R12, R8 ;  /* 0x00000008000c7306 */ /* 0x000ff00000209400 */
[----:B0-----:R-:W0:Y:S02]  /*bc10*/  MUFU.RCP R13, R13 ;  /* 0x0000000d000d7308 */ /* 0x001e240000001000 */
[----:B0-----:R-:W-:-:S06]  /*bc20*/  VIADD R3, R13, 0xffffffe ;  /* 0x0ffffffe0d037836 */ /* 0x001fcc0000000000 */
[----:B------:R-:W0:Y:S02]  /*bc30*/  F2I.FTZ.U32.TRUNC.NTZ R3, R3 ;  /* 0x0000000300037305 */ /* 0x000e24000021f000 */
[----:B0-----:R-:W-:Y:S01]  /*bc40*/  IMAD.MOV R16, RZ, RZ, -R3 ;  /* 0x000000ffff107224 */ /* 0x001fe200078e0a03 */
[----:B------:R-:W-:Y:S06]  /*bc50*/  @!P0 BRA `(.L_x_410) ;  /* 0x0000000000088947 */ /* 0x000fec0003800000 */
[----:B------:R-:W-:-:S05]  /*bc60*/  VIADD R13, R4, 0xffffffff ;  /* 0xffffffff040d7836 */ /* 0x000fca0000000000 */
[----:B------:R0:W1:Y:S02]  /*bc70*/  SHFL.IDX PT, R14, R2, R13, 0x1f ;  /* 0x00001f0d020e7589 */ /* 0x00006400000e0000 */
.L_x_410:
[----:B-1----:R-:W-:Y:S01]  /*bc80*/  IMAD R10, R14, UR5, R11 ;  /* 0x000000050e0a7c24 */ /* 0x002fe2000f8e020b */
[----:B------:R-:W1:Y:S01]  /*bc90*/  MUFU.RCP R12, R12 ;  /* 0x0000000c000c7308 */ /* 0x000e620000001000 */
[----:B------:R-:W-:Y:S02]  /*bca0*/  IMAD R11, R16, R5, RZ ;  /* 0x00000005100b7224 */ /* 0x000fe400078e02ff */
[----:B0-----:R-:W-:Y:S01]  /*bcb0*/  IMAD.MOV.U32 R2, RZ, RZ, RZ ;  /* 0x000000ffff027224 */ /* 0x001fe200078e00ff */
[----:B------:R0:W-:Y:S03]  /*bcc0*/  STL [R1], R10 ;  /* 0x0000000a01007387 */ /* 0x0001e60000100800 */
[----:B------:R-:W-:Y:S01]  /*bcd0*/  IMAD.HI.U32 R2, R3, R11, R2 ;  /* 0x0000000b03027227 */ /* 0x000fe200078e0002 */
[----:B------:R-:W-:-:S05]  /*bce0*/  IABS R11, R7 ;  /* 0x00000007000b7213 */ /* 0x000fca0000000000 */
[----:B------:R-:W-:Y:S01]  /*bcf0*/  IMAD.MOV R14, RZ, RZ, -R11 ;  /* 0x000000ffff0e7224 */ /* 0x000fe200078e0a0b */
[----:B0-----:R-:W-:-:S04]  /*bd00*/  IADD3 R10, -R10, UR6, RZ ;  /* 0x000000060a0a7c10 */ /* 0x001fc8000fffe1ff */
[----:B------:R-:W-:-:S05]  /*bd10*/  IABS R3, R10 ;  /* 0x0000000a00037213 */ /* 0x000fca0000000000 */
[----:B------:R-:W-:-:S04]  /*bd20*/  IMAD.HI.U32 R11, R2, R3, RZ ;  /* 0x00000003020b7227 */ /* 0x000fc800078e00ff */
[----:B------:R-:W-:Y:S02]  /*bd30*/  IMAD R2, R11, R14, R3 ;  /* 0x0000000e0b027224 */ /* 0x000fe400078e0203 */
[----:B-1----:R-:W-:-:S03]  /*bd40*/  VIADD R3, R12, 0xffffffe ;  /* 0x0ffffffe0c037836 */ /* 0x002fc60000000000 */
[----:B------:R-:W-:-:S03]  /*bd50*/  ISETP.GT.U32.AND P1, PT, R5, R2, PT ;  /* 0x000000020500720c */ /* 0x000fc60003f24070 */
[----:B------:R-:W0:Y:S10]  /*bd60*/  F2I.FTZ.U32.TRUNC.NTZ R3, R3 ;  /* 0x0000000300037305 */ /* 0x000e34000021f000 */
[----:B------:R-:W-:-:S02]  /*bd70*/  @!P1 IMAD.IADD R2, R2, 0x1, -R5 ;  /* 0x0000000102029824 */ /* 0x000fc400078e0a05 */
[----:B------:R-:W-:Y:S01]  /*bd80*/  @!P1 VIADD R11, R11, 0x1 ;  /* 0x000000010b0b9836 */ /* 0x000fe20000000000 */
[----:B------:R-:W-:Y:S02]  /*bd90*/  ISETP.NE.AND P1, PT, R7, RZ, PT ;  /* 0x000000ff0700720c */ /* 0x000fe40003f25270 */
[----:B------:R-:W-:Y:S01]  /*bda0*/  ISETP.GE.U32.AND P0, PT, R2, R5, PT ;  /* 0x000000050200720c */ /* 0x000fe20003f06070 */
[----:B0-----:R-:W-:Y:S02]  /*bdb0*/  IMAD.MOV R5, RZ, RZ, -R3 ;  /* 0x000000ffff057224 */ /* 0x001fe400078e0a03 */
[----:B------:R-:W-:Y:S02]  /*bdc0*/  IMAD.MOV.U32 R2, RZ, RZ, RZ ;  /* 0x000000ffff027224 */ /* 0x000fe400078e00ff */
[----:B------:R-:W-:-:S04]  /*bdd0*/  IMAD R5, R5, R8, RZ ;  /* 0x0000000805057224 */ /* 0x000fc800078e02ff */
[----:B------:R-:W-:Y:S01]  /*bde0*/  IMAD.HI.U32 R5, R3, R5, R2 ;  /* 0x0000000503057227 */ /* 0x000fe200078e0002 */
[----:B------:R-:W-:Y:S02]  /*bdf0*/  LOP3.LUT R2, R10, R7, RZ, 0x3c, !PT ;  /* 0x000000070a027212 */ /* 0x000fe400078e3cff */
[----:B------:R-:W-:Y:S01]  /*be00*/  IABS R3, R9 ;  /* 0x0000000900037213 */ /* 0x000fe20000000000 */
[----:B------:R-:W-:Y:S01]  /*be10*/  @P0 VIADD R11, R11, 0x1 ;  /* 0x000000010b0b0836 */ /* 0x000fe20000000000 */
[----:B------:R-:W-:-:S03]  /*be20*/  ISETP.GE.AND P2, PT, R2, RZ, PT ;  /* 0x000000ff0200720c */ /* 0x000fc60003f46270 */
[----:B------:R-:W-:-:S10]  /*be30*/  IMAD.MOV R3, RZ, RZ, -R3 ;  /* 0x000000ffff037224 */ /* 0x000fd400078e0a03 */
[----:B------:R-:W-:Y:S01]  /*be40*/  @!P2 IMAD.MOV R11, RZ, RZ, -R11 ;  /* 0x000000ffff0ba224 */ /* 0x000fe200078e0a0b */
[----:B------:R-:W-:-:S04]  /*be50*/  @!P1 LOP3.LUT R11, RZ, R7, RZ, 0x33, !PT ;  /* 0x00000007ff0b9212 */ /* 0x000fc800078e33ff */
[-C--:B------:R-:W-:Y:S01]  /*be60*/  IABS R2, R11.reuse ;  /* 0x0000000b00027213 */ /* 0x080fe20000000000 */
[----:B------:R-:W-:-:S04]  /*be70*/  IMAD R7, R7, R11, RZ ;  /* 0x0000000b07077224 */ /* 0x000fc800078e02ff */
[----:B------:R-:W-:-:S04]  /*be80*/  IMAD.HI.U32 R5, R5, R2, RZ ;  /* 0x0000000205057227 */ /* 0x000fc800078e00ff */
[----:B------:R-:W-:Y:S01]  /*be90*/  IMAD R3, R5, R3, R2 ;  /* 0x0000000305037224 */ /* 0x000fe200078e0202 */
[----:B------:R-:W-:-:S04]  /*bea0*/  LOP3.LUT R2, R11, R9, RZ, 0x3c, !PT ;  /* 0x000000090b027212 */ /* 0x000fc800078e3cff */
[----:B------:R-:W-:Y:S02]  /*beb0*/  ISETP.GT.U32.AND P1, PT, R8, R3, PT ;  /* 0x000000030800720c */ /* 0x000fe40003f24070 */
[----:B------:R-:W-:-:S11]  /*bec0*/  ISETP.GE.AND P2, PT, R2, RZ, PT ;  /* 0x000000ff0200720c */ /* 0x000fd60003f46270 */
[----:B------:R-:W-:Y:S02]  /*bed0*/  @!P1 IMAD.IADD R3, R3, 0x1, -R8 ;  /* 0x0000000103039824 */ /* 0x000fe400078e0a08 */
[----:B------:R-:W-:Y:S01]  /*bee0*/  @!P1 VIADD R5, R5, 0x1 ;  /* 0x0000000105059836 */ /* 0x000fe20000000000 */
[----:B------:R-:W-:Y:S02]  /*bef0*/  ISETP.NE.AND P1, PT, R9, RZ, PT ;  /* 0x000000ff0900720c */ /* 0x000fe40003f25270 */
[----:B------:R-:W-:-:S13]  /*bf00*/  ISETP.GE.U32.AND P0, PT, R3, R8, PT ;  /* 0x000000080300720c */ /* 0x000fda0003f06070 */
[----:B------:R-:W-:-:S04]  /*bf10*/  @P0 VIADD R5, R5, 0x1 ;  /* 0x0000000105050836 */ /* 0x000fc80000000000 */
[----:B------:R-:W-:Y:S01]  /*bf20*/  @!P2 IMAD.MOV R5, RZ, RZ, -R5 ;  /* 0x000000ffff05a224 */ /* 0x000fe200078e0a05 */
[----:B------:R-:W-:-:S05]  /*bf30*/  @!P1 LOP3.LUT R5, RZ, R9, RZ, 0x33, !PT ;  /* 0x00000009ff059212 */ /* 0x000fca00078e33ff */
[----:B------:R-:W-:-:S04]  /*bf40*/  IMAD.MOV R2, RZ, RZ, -R5 ;  /* 0x000000ffff027224 */ /* 0x000fc800078e0a05 */
[C---:B------:R-:W-:Y:S02]  /*bf50*/  IMAD R11, R9.reuse, R2, R11 ;  /* 0x00000002090b7224 */ /* 0x040fe400078e020b */
[----:B------:R-:W-:Y:S02]  /*bf60*/  IMAD R2, R9, 0x1000000, R5 ;  /* 0x0100000009027824 */ /* 0x000fe400078e0205 */
[----:B------:R-:W-:Y:S02]  /*bf70*/  IMAD.IADD R5, R10, 0x1, -R7 ;  /* 0x000000010a057824 */ /* 0x000fe400078e0a07 */
[----:B------:R-:W-:Y:S02]  /*bf80*/  IMAD R3, R11, 0x10000, R2 ;  /* 0x000100000b037824 */ /* 0x000fe400078e0202 */
[----:B------:R-:W-:Y:S01]  /*bf90*/  VIADD R2, R4, UR4 ;  /* 0x0000000404027c36 */ /* 0x000fe20008000000 */
[----:B------:R0:W-:Y:S04]  /*bfa0*/  STL [R1+0x4], R5 ;  /* 0x0000040501007387 */ /* 0x0001e80000100800 */
[----:B------:R0:W-:Y:S04]  /*bfb0*/  STL [R1+0xc], R2 ;  /* 0x00000c0201007387 */ /* 0x0001e80000100800 */
[----:B------:R0:W-:Y:S01]  /*bfc0*/  STL [R1+0x8], R3 ;  /* 0x0000080301007387 */ /* 0x0001e20000100800 */
[----:B------:R-:W-:Y:S05]  /*bfd0*/  BRA `(.L_x_411) ;  /* 0x0000000000107947 */ /* 0x000fea0003800000 */
.L_x_408:
[----:B------:R-:W-:Y:S01]  /*bfe0*/  IMAD.U32 R2, RZ, RZ, UR6 ;  /* 0x00000006ff027e24 */ /* 0x000fe2000f8e00ff */
[----:B------:R1:W-:Y:S04]  /*bff0*/  STL [R1+0x4], RZ ;  /* 0x000004ff01007387 */ /* 0x0003e80000100800 */
[----:B------:R1:W-:Y:S04]  /*c000*/  STL [R1+0x8], RZ ;  /* 0x000008ff01007387 */ /* 0x0003e80000100800 */
[----:B------:R1:W-:Y:S02]  /*c010*/  STL [R1], R2 ;  /* 0x0000000201007387 */ /* 0x0003e40000100800 */
.L_x_411:
[----:B------:R-:W2:Y:S04]  /*c020*/  LDL R8, [R1] ;  /* 0x0000000001087983 */ /* 0x000ea80000100800 */
[----:B------:R-:W2:Y:S04]  /*c030*/  LDL R9, [R1+0x4] ;  /* 0x0000040001097983 */ /* 0x000ea80000100800 */
[----:B------:R-:W2:Y:S04]  /*c040*/  LDL R10, [R1+0x8] ;  /* 0x00000800010a7983 */ /* 0x000ea80000100800 */
[----:B------:R-:W2:Y:S01]  /*c050*/  LDL R11, [R1+0xc] ;  /* 0x00000c00010b7983 */ /* 0x000ea20000100800 */
[----:B------:R-:W-:-:S13]  /*c060*/  ISETP.NE.AND P0, PT, R0, RZ, PT ;  /* 0x000000ff0000720c */ /* 0x000fda0003f05270 */
[----:B0-----:R-:W0:Y:S01]  /*c070*/  @!P0 S2R R3, SR_CgaCtaId ;  /* 0x0000000000038919 */ /* 0x001e220000008800 */
[----:B------:R-:W-:-:S04]  /*c080*/  @!P0 MOV R0, 0x400 ;  /* 0x0000040000008802 */ /* 0x000fc80000000f00 */
[----:B0-----:R-:W-:-:S05]  /*c090*/  @!P0 LEA R0, R3, R0, 0x18 ;  /* 0x0000000003008211 */ /* 0x001fca00078ec0ff */
[----:B--2---:R2:W-:Y:S01]  /*c0a0*/  @!P0 STS.128 [R0+0x228d0], R8 ;  /* 0x0228d00800008388 */ /* 0x0045e20000000c00 */
[----:B------:R-:W-:Y:S06]  /*c0b0*/  BAR.ARV 0x5, 0x180 ;  /* 0x0146000000007b1d */ /* 0x000fec0000002000 */
.L_x_406:
[----:B0-2---:R-:W2:Y:S01]  /*c0c0*/  LDL R0, [R1+0xc] ;  /* 0x00000c0001007983 */ /* 0x005ea20000100800 */
[----:B------:R-:W-:Y:S01]  /*c0d0*/  ULDC UR4, c[0x0][0xc3c] ;  /* 0x00030f0000047ab9 */ /* 0x000fe20000000800 */
[----:B------:R-:W-:Y:S02]  /*c0e0*/  IMAD.MOV.U32 R19, RZ, RZ, RZ ;  /* 0x000000ffff137224 */ /* 0x000fe400078e00ff */
[----:B------:R0:W-:Y:S01]  /*c0f0*/  STL [R1+0x48], RZ ;  /* 0x000048ff01007387 */ /* 0x0001e20000100800 */
[----:B--2---:R-:W-:Y:S01]  /*c100*/  ISETP.GE.AND P0, PT, R0, UR4, PT ;  /* 0x0000000400007c0c */ /* 0x004fe2000bf06270 */
[----:B------:R-:W-:-:S05]  /*c110*/  IMAD.MOV.U32 R0, RZ, RZ, 0x1 ;  /* 0x00000001ff007424 */ /* 0x000fca00078e00ff */
[----:B------:R0:W-:Y:S07]  /*c120*/  STL [R1+0x10], R0 ;  /* 0x0000100001007387 */ /* 0x0001ee0000100800 */
[----:B------:R-:W-:Y:S05]  /*c130*/  @P0 BRA `(.L_x_412) ;  /* 0x00000054003c0947 */ /* 0x000fea0003800000 */
[----:B------:R-:W2:Y:S01]  /*c140*/  S2UR UR5, SR_CgaCtaId ;  /* 0x00000000000579c3 */ /* 0x000ea20000008800 */
[C---:B0-----:R-:W-:Y:S01]  /*c150*/  IMAD.SHL.U32 R0, R6.reuse, 0x8, RZ ;  /* 0x0000000806007824 */ /* 0x041fe200078e00ff */
[----:B------:R-:W-:Y:S01]  /*c160*/  LOP3.LUT R4, R6, 0x7f, RZ, 0xc0, !PT ;  /* 0x0000007f06047812 */ /* 0x000fe200078ec0ff */
[----:B------:R-:W-:Y:S01]  /*c170*/  UMOV UR4, 0x400 ;  /* 0x0000040000047882 */ /* 0x000fe20000000000 */
[----:B------:R-:W-:Y:S01]  /*c180*/  BSSY B8, `(.L_x_412) ;  /* 0x000054a000087945 */ /* 0x000fe20003800000 */
[----:B------:R-:W-:Y:S01]  /*c190*/  IMAD.MOV.U32 R19, RZ, RZ, RZ ;  /* 0x000000ffff137224 */ /* 0x000fe200078e00ff */
[----:B------:R-:W-:Y:S01]  /*c1a0*/  LOP3.LUT R3, R0, 0x1f8, RZ, 0xc0, !PT ;  /* 0x000001f800037812 */ /* 0x000fe200078ec0ff */
[----:B-1----:R-:W-:Y:S01]  /*c1b0*/  IMAD.SHL.U32 R2, R4, 0x8, RZ ;  /* 0x0000000804027824 */ /* 0x002fe200078e00ff */
[----:B------:R-:W-:Y:S01]  /*c1c0*/  ULDC UR37, c[0x0][0xc] ;  /* 0x0000030000257ab9 */ /* 0x000fe20000000800 */
[----:B------:R-:W-:Y:S01]  /*c1d0*/  IMAD.MOV.U32 R0, RZ, RZ, 0x1 ;  /* 0x00000001ff007424 */ /* 0x000fe200078e00ff */
[----:B------:R-:W-:Y:S01]  /*c1e0*/  LOP3.LUT R3, R3, 0x38, R6, 0x78, !PT ;  /* 0x0000003803037812 */ /* 0x000fe200078e7806 */
[----:B------:R-:W-:Y:S01]  /*c1f0*/  IMAD.SHL.U32 R6, R6, 0x10, RZ ;  /* 0x0000001006067824 */ /* 0x000fe200078e00ff */
[----:B------:R-:W-:-:S02]  /*c200*/  ULDC.64 UR38, c[0x0][0x198] ;  /* 0x0000660000267ab9 */ /* 0x000fc40000000a00 */
[----:B------:R-:W-:Y:S02]  /*c210*/  LOP3.LUT R3, R3, 0x200, R2, 0xf8, !PT ;  /* 0x0000020003037812 */ /* 0x000fe400078ef802 */
[----:B------:R-:W-:-:S04]  /*c220*/  SHF.R.U32.HI R2, RZ, 0x3, R4 ;  /* 0x00000003ff027819 */ /* 0x000fc80000011604 */
[----:B------:R-:W-:Y:S01]  /*c230*/  LOP3.LUT R4, R2, 0x70, R6, 0xf8, !PT ;  /* 0x0000007002047812 */ /* 0x000fe200078ef806 */
[----:B--2---:R-:W-:-:S06]  /*c240*/  ULEA UR4, UR5, UR4, 0x18 ;  /* 0x0000000405047291 */ /* 0x004fcc000f8ec03f */
[----:B------:R-:W-:-:S04]  /*c250*/  IMAD.U32 R18, RZ, RZ, UR4 ;  /* 0x00000004ff127e24 */ /* 0x000fc8000f8e00ff */
[----:B------:R-:W-:-:S05]  /*c260*/  IMAD R2, R3, 0x2, R18 ;  /* 0x0000000203027824 */ /* 0x000fca00078e0212 */
[----:B------:R0:W-:Y:S04]  /*c270*/  STL [R1+0x28], R2 ;  /* 0x0000280201007387 */ /* 0x0001e80000100800 */
[----:B------:R0:W-:Y:S04]  /*c280*/  STL [R1+0x10], R0 ;  /* 0x0000100001007387 */ /* 0x0001e80000100800 */
[----:B------:R0:W-:Y:S02]  /*c290*/  STL [R1+0x48], RZ ;  /* 0x000048ff01007387 */ /* 0x0001e40000100800 */
.L_x_514:
[----:B0-2---:R-:W2:Y:S01]  /*c2a0*/  LDL R0, [R1+0xc] ;  /* 0x00000c0001007983 */ /* 0x005ea20000100800 */
[----:B------:R-:W2:Y:S01]  /*c2b0*/  LDC.64 R2, c[0x0][0xc88] ;  /* 0x00032200ff027b82 */ /* 0x000ea20000000a00 */
[----:B------:R-:W-:Y:S05]  /*c2c0*/  YIELD ;  /* 0x0000000000007946 */ /* 0x000fea0003800000 */
[----:B------:R-:W-:Y:S01]  /*c2d0*/  ULDC.64 UR4, c[0x0][0xa28] ;  /* 0x00028a0000047ab9 */ /* 0x000fe20000000a00 */
[----:B---3--:R-:W-:Y:S01]  /*c2e0*/  IMAD.MOV.U32 R6, RZ, RZ, RZ ;  /* 0x000000ffff067224 */ /* 0x008fe200078e00ff */
[----:B------:R-:W-:Y:S01]  /*c2f0*/  ISETP.NE.U32.AND P0, PT, RZ, UR4, PT ;  /* 0x00000004ff007c0c */ /* 0x000fe2000bf05070 */
[----:B------:R-:W-:Y:S01]  /*c300*/  ULDC.64 UR6, c[0x0][0xa18] ;  /* 0x0002860000067ab9 */ /* 0x000fe20000000a00 */
[----:B------:R-:W-:Y:S01]  /*c310*/  ULDC.64 UR8, c[0x0][0xa08] ;  /* 0x0002820000087ab9 */ /* 0x000fe20000000a00 */
[----:B--2---:R-:W-:-:S05]  /*c320*/  IMAD.WIDE R2, R0, 0x4, R2 ;  /* 0x0000000400027825 */ /* 0x004fca00078e0202 */
[----:B-1----:R-:W2:Y:S01]  /*c330*/  LDG.E R10, desc[UR40][R2.64] ;  /* 0x00000028020a7981 */ /* 0x002ea2000c1e1900 */
[----:B------:R-:W-:Y:S01]  /*c340*/  ISETP.NE.AND.EX P0, PT, RZ, UR5, PT, P0 ;  /* 0x00000005ff007c0c */ /* 0x000fe2000bf05300 */
[----:B------:R-:W-:Y:S01]  /*c350*/  IMAD.MOV.U32 R0, RZ, RZ, RZ ;  /* 0x000000ffff007224 */ /* 0x000fe200078e00ff */
[----:B--2---:R-:W-:Y:S01]  /*c360*/  SHF.R.S32.HI R4, RZ, 0x1f, R10 ;  /* 0x0000001fff047819 */ /* 0x004fe2000001140a */
[----:B------:R-:W-:-:S10]  /*c370*/  IMAD.SHL.U32 R16, R10, 0x4, RZ ;  /* 0x000000040a107824 */ /* 0x000fd400078e00ff */
[C---:B------:R-:W-:Y:S01]  /*c380*/  @P0 LEA R2, P1, R10.reuse, UR4, 0x2 ;  /* 0x000000040a020c11 */ /* 0x040fe2000f8210ff */
[----:B------:R-:W-:Y:S03]  /*c390*/  STL [R1+0x24], R10 ;  /* 0x0000240a01007387 */ /* 0x000fe60000100800 */
[C-C-:B------:R-:W-:Y:S01]  /*c3a0*/  @P0 LEA.HI.X R3, R10.reuse, UR5, R4.reuse, 0x2, P1 ;  /* 0x000000050a030c11 */ /* 0x140fe200088f1404 */
[----:B------:R-:W-:Y:S01]  /*c3b0*/  ULDC.64 UR4, c[0x0][0xa00] ;  /* 0x0002800000047ab9 */ /* 0x000fe20000000a00 */
[----:B------:R-:W-:Y:S01]  /*c3c0*/  SHF.L.U64.HI R9, R10, 0x2, R4 ;  /* 0x000000020a097819 */ /* 0x000fe20000010204 */
[----:B------:R0:W-:Y:S01]  /*c3d0*/  STL [R1+0x3c], R4 ;  /* 0x00003c0401007387 */ /* 0x0001e20000100800 */
[----:B------:R-:W-:-:S03]  /*c3e0*/  ISETP.NE.U32.AND P1, PT, RZ, UR4, PT ;  /* 0x00000004ff007c0c */ /* 0x000fc6000bf25070 */
[----:B------:R1:W5:Y:S01]  /*c3f0*/  @P0 LDG.E R0, desc[UR40][R2.64] ;  /* 0x0000002802000981 */ /* 0x000362000c1e1900 */
[----:B------:R-:W-:Y:S01]  /*c400*/  ISETP.NE.AND.EX P1, PT, RZ, UR5, PT, P1 ;  /* 0x00000005ff007c0c */ /* 0x000fe2000bf25310 */
[----:B------:R-:W-:Y:S01]  /*c410*/  IMAD.MOV.U32 R8, RZ, RZ, RZ ;  /* 0x000000ffff087224 */ /* 0x000fe200078e00ff */
[----:B------:R-:W-:Y:S01]  /*c420*/  ISETP.NE.U32.AND P2, PT, RZ, UR6, PT ;  /* 0x00000006ff007c0c */ /* 0x000fe2000bf45070 */
[----:B------:R-:W-:Y:S01]  /*c430*/  STL [R1+0x14], R9 ;  /* 0x0000140901007387 */ /* 0x000fe20000100800 */
[----:B------:R-:W-:Y:S02]  /*c440*/  ISETP.NE.U32.AND P0, PT, RZ, UR8, PT ;  /* 0x00000008ff007c0c */ /* 0x000fe4000bf05070 */
[C---:B0-----:R-:W-:Y:S02]  /*c450*/  IADD3 R4, P4, R16.reuse, UR8, RZ ;  /* 0x0000000810047c10 */ /* 0x041fe4000ff9e0ff */
[----:B-1----:R-:W-:Y:S02]  /*c460*/  IADD3 R2, P3, R16, UR4, RZ ;  /* 0x0000000410027c10 */ /* 0x002fe4000ff7e0ff */
[----:B------:R-:W-:-:S02]  /*c470*/  ISETP.NE.AND.EX P2, PT, RZ, UR7, PT, P2 ;  /* 0x00000007ff007c0c */ /* 0x000fc4000bf45320 */
[C---:B------:R-:W-:Y:S02]  /*c480*/  IADD3.X R3, R9.reuse, UR5, RZ, P3, !PT ;  /* 0x0000000509037c10 */ /* 0x040fe40009ffe4ff */
[----:B------:R-:W-:Y:S02]  /*c490*/  ISETP.NE.AND.EX P0, PT, RZ, UR9, PT, P0 ;  /* 0x00000009ff007c0c */ /* 0x000fe4000bf05300 */
[----:B------:R-:W-:Y:S01]  /*c4a0*/  IADD3.X R5, R9, UR9, RZ, P4, !PT ;  /* 0x0000000909057c10 */ /* 0x000fe2000a7fe4ff */
[----:B------:R-:W2:Y:S01]  /*c4b0*/  @P1 LDG.E R6, desc[UR40][R2.64] ;  /* 0x0000002802061981 */ /* 0x000ea2000c1e1900 */
[----:B------:R-:W-:Y:S02]  /*c4c0*/  ULDC UR4, c[0x0][0x288] ;  /* 0x0000a20000047ab9 */ /* 0x000fe40000000800 */
[----:B------:R-:W-:Y:S01]  /*c4d0*/  IMAD.U32 R11, RZ, RZ, UR4 ;  /* 0x00000004ff0b7e24 */ /* 0x000fe2000f8e00ff */
[----:B------:R-:W-:-:S06]  /*c4e0*/  ULDC.64 UR4, c[0x0][0x418] ;  /* 0x0001060000047ab9 */ /* 0x000fcc0000000a00 */
[----:B------:R-:W5:Y:S04]  /*c4f0*/  @P0 LDG.E R8, desc[UR40][R4.64] ;  /* 0x0000002804080981 */ /* 0x000f68000c1e1900 */
[----:B--2---:R0:W-:Y:S02]  /*c500*/  STL [R1+0x34], R6 ;  /* 0x0000340601007387 */ /* 0x0041e40000100800 */
[----:B0-----:R-:W-:-:S04]  /*c510*/  @P2 IADD3 R6, P3, R16, UR6, RZ ;  /* 0x0000000610062c10 */ /* 0x001fc8000ff7e0ff */
[----:B------:R-:W-:-:S05]  /*c520*/  @P2 IADD3.X R7, R9, UR7, RZ, P3, !PT ;  /* 0x0000000709072c10 */ /* 0x000fca0009ffe4ff */
[----:B------:R0:W2:Y:S01]  /*c530*/  @P2 LDG.E R11, desc[UR40][R6.64] ;  /* 0x00000028060b2981 */ /* 0x0000a2000c1e1900 */
[----:B------:R-:W-:-:S03]  /*c540*/  UISETP.NE.U32.AND UP0, UPT, UR4, URZ, UPT ;  /* 0x0000003f0400728c */ /* 0x000fc6000bf05070 */
[----:B------:R-:W-:Y:S01]  /*c550*/  ULDC UR4, c[0x0][0x424] ;  /* 0x0001090000047ab9 */ /* 0x000fe20000000800 */
[----:B------:R-:W-:-:S03]  /*c560*/  UISETP.NE.AND.EX UP0, UPT, UR5, URZ, UPT, UP0 ;  /* 0x0000003f0500728c */ /* 0x000fc6000bf05300 */
[----:B------:R-:W-:Y:S01]  /*c570*/  ULDC UR5, c[0x0][0x2f0] ;  /* 0x0000bc0000057ab9 */ /* 0x000fe20000000800 */
[----:B------:R-:W-:-:S04]  /*c580*/  USEL UR4, UR4, 0x1, UP0 ;  /* 0x0000000104047887 */ /* 0x000fc80008000000 */
[----:B------:R-:W-:-:S06]  /*c590*/  UIMAD UR4, UR4, UR5, URZ ;  /* 0x00000005040472a4 */ /* 0x000fcc000f8e023f */
[----:B0-----:R-:W-:Y:S01]  /*c5a0*/  IMAD.U32 R6, RZ, RZ, UR4 ;  /* 0x00000004ff067e24 */ /* 0x001fe2000f8e00ff */
[----:B--2---:R0:W-:Y:S01]  /*c5b0*/  STL [R1+0x44], R11 ;  /* 0x0000440b01007387 */ /* 0x0041e20000100800 */
[----:B------:R-:W-:Y:S05]  /*c5c0*/  @P2 BRA `(.L_x_413) ;  /* 0x0000000000142947 */ /* 0x000fea0003800000 */
[----:B------:R-:W-:Y:S05]  /*c5d0*/  @!P1 BRA `(.L_x_413) ;  /* 0x0000000000109947 */ /* 0x000fea0003800000 */
[----:B------:R-:W2:Y:S04]  /*c5e0*/  LDG.E R7, desc[UR40][R2.64] ;  /* 0x0000002802077981 */ /* 0x000ea8000c1e1900 */
[----:B------:R-:W2:Y:S02]  /*c5f0*/  LDG.E R2, desc[UR40][R2.64+0x4] ;  /* 0x0000042802027981 */ /* 0x000ea4000c1e1900 */
[----:B--2---:R-:W-:-:S05]  /*c600*/  IMAD.IADD R2, R2, 0x1, -R7 ;  /* 0x0000000102027824 */ /* 0x004fca00078e0a07 */
[----:B------:R1:W-:Y:S02]  /*c610*/  STL [R1+0x44], R2 ;  /* 0x0000440201007387 */ /* 0x0003e40000100800 */
.L_x_413:
[----:B------:R-:W1:Y:S01]  /*c620*/  LDL.LU R7, [R1+0x8] ;  /* 0x0000080001077983 */ /* 0x000e620000300800 */
[----:B------:R-:W-:Y:S02]  /*c630*/  ULDC.64 UR4, c[0x0][0xa20] ;  /* 0x0002880000047ab9 */ /* 0x000fe40000000a00 */
[----:B------:R-:W-:-:S04]  /*c640*/  ISETP.NE.U32.AND P1, PT, RZ, UR4, PT ;  /* 0x00000004ff007c0c */ /* 0x000fc8000bf25070 */
[----:B------:R-:W-:Y:S02]  /*c650*/  ISETP.NE.AND.EX P1, PT, RZ, UR5, PT, P1 ;  /* 0x00000005ff007c0c */ /* 0x000fe4000bf25310 */
[C---:B-1----:R-:W-:Y:S02]  /*c660*/  LOP3.LUT R2, R7.reuse, 0xff000000, RZ, 0xc0, !PT ;  /* 0xff00000007027812 */ /* 0x042fe400078ec0ff */
[C---:B------:R-:W-:Y:S02]  /*c670*/  LOP3.LUT R3, R7.reuse, 0xff0000, RZ, 0xc0, !PT ;  /* 0x00ff000007037812 */ /* 0x040fe400078ec0ff */
[----:B------:R-:W-:Y:S02]  /*c680*/  SHF.R.U32.HI R2, RZ, 0x8, R2 ;  /* 0x00000008ff027819 */ /* 0x000fe40000011602 */
[----:B------:R-:W-:Y:S01]  /*c690*/  LOP3.LUT R17, R7, 0xffff, RZ, 0xc0, !PT ;  /* 0x0000ffff07117812 */ /* 0x000fe200078ec0ff */
[----:B-----5:R-:W-:Y:S01]  /*c6a0*/  IMAD.IADD R7, R8, 0x1, R0 ;  /* 0x0000000108077824 */ /* 0x020fe200078e0200 */
[----:B------:R-:W-:Y:S01]  /*c6b0*/  LEA.HI R2, R3, R2, RZ, 0x10 ;  /* 0x0000000203027211 */ /* 0x000fe200078f80ff */
[----:B------:R-:W-:-:S05]  /*c6c0*/  IMAD.MOV.U32 R3, RZ, RZ, R10 ;  /* 0x000000ffff037224 */ /* 0x000fca00078e000a */
[----:B------:R1:W-:Y:S04]  /*c6d0*/  STL [R1+0x8], R3 ;  /* 0x0000080301007387 */ /* 0x0003e80000100800 */
[----:B------:R1:W-:Y:S01]  /*c6e0*/  STL [R1+0x1c], R7 ;  /* 0x00001c0701007387 */ /* 0x0003e20000100800 */
[----:B------:R-:W-:Y:S05]  /*c6f0*/  @!P1 BRA `(.L_x_414) ;  /* 0x0000000000109947 */ /* 0x000fea0003800000 */
[----:B------:R-:W-:-:S04]  /*c700*/  IADD3 R6, P0, R16, UR4, RZ ;  /* 0x0000000410067c10 */ /* 0x000fc8000ff1e0ff */
[----:B-1----:R-:W-:-:S05]  /*c710*/  IADD3.X R7, R9, UR5, RZ, P0, !PT ;  /* 0x0000000509077c10 */ /* 0x002fca00087fe4ff */
[----:B------:R1:W5:Y:S01]  /*c720*/  LDG.E R6, desc[UR40][R6.64] ;  /* 0x0000002806067981 */ /* 0x000362000c1e1900 */
[----:B------:R-:W-:Y:S05]  /*c730*/  BRA `(.L_x_415) ;  /* 0x0000000000107947 */ /* 0x000fea0003800000 */
.L_x_414:
[----:B------:R-:W-:Y:S05]  /*c740*/  @!P0 BRA `(.L_x_415) ;  /* 0x00000000000c8947 */ /* 0x000fea0003800000 */
[----:B------:R-:W2:Y:S04]  /*c750*/  LDG.E R6, desc[UR40][R4.64] ;  /* 0x0000002804067981 */ /* 0x000ea8000c1e1900 */
[----:B------:R-:W2:Y:S02]  /*c760*/  LDG.E R4, desc[UR40][R4.64+0x4] ;  /* 0x0000042804047981 */ /* 0x000ea4000c1e1900 */
[----:B--2---:R-:W-:-:S07]  /*c770*/  IMAD.IADD R6, R4, 0x1, -R6 ;  /* 0x0000000104067824 */ /* 0x004fce00078e0a06 */
.L_x_415:
[----:B-----5:R-:W-:Y:S01]  /*c780*/  IMAD.IADD R6, R6, 0x1, -R0 ;  /* 0x0000000106067824 */ /* 0x020fe200078e0a00 */
[----:B------:R-:W-:Y:S01]  /*c790*/  LOP3.LUT R9, R2, 0xff, RZ, 0xc0, !PT ;  /* 0x000000ff02097812 */ /* 0x000fe200078ec0ff */
[----:B------:R-:W-:Y:S01]  /*c7a0*/  IMAD.MOV.U32 R4, RZ, RZ, RZ ;  /* 0x000000ffff047224 */ /* 0x000fe200078e00ff */
[----:B------:R-:W-:Y:S01]  /*c7b0*/  BSSY B0, `(.L_x_416) ;  /* 0x000002a000007945 */ /* 0x000fe20003800000 */
[C---:B------:R-:W-:Y:S01]  /*c7c0*/  VIADD R0, R6.reuse, 0x5f ;  /* 0x0000005f06007836 */ /* 0x040fe20000000000 */
[----:B------:R-:W-:Y:S01]  /*c7d0*/  ISETP.GE.AND P0, PT, R6, 0x1, PT ;  /* 0x000000010600780c */ /* 0x000fe20003f06270 */
[----:B------:R-:W-:Y:S01]  /*c7e0*/  IMAD.MOV.U32 R10, RZ, RZ, R4 ;  /* 0x000000ffff0a7224 */ /* 0x000fe200078e0004 */
[----:B------:R2:W-:Y:S01]  /*c7f0*/  STL [R1+0x38], R4 ;  /* 0x0000380401007387 */ /* 0x0005e20000100800 */
[----:B------:R-:W-:-:S05]  /*c800*/  IMAD.HI R0, R0, 0x2aaaaaab, RZ ;  /* 0x2aaaaaab00007827 */ /* 0x000fca00078e02ff */
[----:B-1----:R-:W-:-:S04]  /*c810*/  SHF.R.U32.HI R3, RZ, 0x1f, R0 ;  /* 0x0000001fff037819 */ /* 0x002fc80000011600 */
[----:B------:R-:W-:-:S05]  /*c820*/  LEA.HI.SX32 R8, R0, R3, 0x1c ;  /* 0x0000000300087211 */ /* 0x000fca00078fe2ff */
[----:B------:R2:W-:Y:S04]  /*c830*/  STL [R1+0x40], R8 ;  /* 0x0000400801007387 */ /* 0x0005e80000100800 */
[----:B------:R2:W-:Y:S01]  /*c840*/  STL [R1+0x58], R9 ;  /* 0x0000580901007387 */ /* 0x0005e20000100800 */
[----:B------:R-:W-:Y:S05]  /*c850*/  @!P0 BRA `(.L_x_417) ;  /* 0x00000000007c8947 */ /* 0x000fea0003800000 */
[----:B------:R-:W-:-:S04]  /*c860*/  SHF.R.U32.HI R0, RZ, 0x10, R2 ;  /* 0x00000010ff007819 */ /* 0x000fc80000011602 */
[----:B------:R-:W-:-:S13]  /*c870*/  ISETP.NE.AND P0, PT, R0, RZ, PT ;  /* 0x000000ff0000720c */ /* 0x000fda0003f05270 */
[----:B------:R-:W2:Y:S02]  /*c880*/  @!P0 LDC R0, c[0x0][0x9f0] ;  /* 0x00027c00ff008b82 */ /* 0x000ea40000000800 */
[----:B--2---:R-:W-:-:S04]  /*c890*/  IABS R4, R0 ;  /* 0x0000000000047213 */ /* 0x004fc80000000000 */
[----:B------:R-:W1:Y:S08]  /*c8a0*/  I2F.RP R2, R4 ;  /* 0x0000000400027306 */ /* 0x000e700000209400 */
[----:B-1----:R-:W1:Y:S02]  /*c8b0*/  MUFU.RCP R2, R2 ;  /* 0x0000000200027308 */ /* 0x002e640000001000 */
[----:B-1----:R-:W-:-:S06]  /*c8c0*/  VIADD R2, R2, 0xffffffe ;  /* 0x0ffffffe02027836 */ /* 0x002fcc0000000000 */
[----:B------:R-:W1:Y:S02]  /*c8d0*/  F2I.FTZ.U32.TRUNC.NTZ R3, R2 ;  /* 0x0000000200037305 */ /* 0x000e64000021f000 */
[----:B-1----:R-:W-:-:S04]  /*c8e0*/  IMAD.MOV R2, RZ, RZ, -R3 ;  /* 0x000000ffff027224 */ /* 0x002fc800078e0a03 */
[----:B------:R-:W-:Y:S02]  /*c8f0*/  IMAD R5, R2, R4, RZ ;  /* 0x0000000402057224 */ /* 0x000fe400078e02ff */
[----:B------:R-:W-:-:S04]  /*c900*/  IMAD.MOV.U32 R2, RZ, RZ, RZ ;  /* 0x000000ffff027224 */ /* 0x000fc800078e00ff */
[----:B------:R-:W-:Y:S01]  /*c910*/  IMAD.HI.U32 R7, R3, R5, R2 ;  /* 0x0000000503077227 */ /* 0x000fe200078e0002 */
[----:B------:R-:W-:Y:S02]  /*c920*/  IABS R2, R0 ;  /* 0x0000000000027213 */ /* 0x000fe40000000000 */
[----:B------:R-:W-:-:S03]  /*c930*/  IADD3 R5, R0, -0x1, R8 ;  /* 0xffffffff00057810 */ /* 0x000fc60007ffe008 */
[----:B------:R-:W-:Y:S01]  /*c940*/  IMAD.MOV R2, RZ, RZ, -R2 ;  /* 0x000000ffff027224 */ /* 0x000fe200078e0a02 */
[----:B------:R-:W-:Y:S02]  /*c950*/  IABS R3, R5 ;  /* 0x0000000500037213 */ /* 0x000fe40000000000 */
[----:B------:R-:W-:Y:S01]  /*c960*/  LOP3.LUT R5, R5, R0, RZ, 0x3c, !PT ;  /* 0x0000000005057212 */ /* 0x000fe200078e3cff */
[----:B------:R-:W-:Y:S02]  /*c970*/  IMAD.MOV.U32 R6, RZ, RZ, R2 ;  /* 0x000000ffff067224 */ /* 0x000fe400078e0002 */
[----:B------:R-:W-:Y:S01]  /*c980*/  IMAD.HI.U32 R2, R7, R3, RZ ;  /* 0x0000000307027227 */ /* 0x000fe200078e00ff */
[----:B------:R-:W-:-:S03]  /*c990*/  ISETP.GE.AND P2, PT, R5, RZ, PT ;  /* 0x000000ff0500720c */ /* 0x000fc60003f46270 */
[----:B------:R-:W-:-:S05]  /*c9a0*/  IMAD R3, R2, R6, R3 ;  /* 0x0000000602037224 */ /* 0x000fca00078e0203 */
[----:B------:R-:W-:-:S13]  /*c9b0*/  ISETP.GT.U32.AND P1, PT, R4, R3, PT ;  /* 0x000000030400720c */ /* 0x000fda0003f24070 */
[----:B------:R-:W-:Y:S02]  /*c9c0*/  @!P1 IMAD.IADD R3, R3, 0x1, -R4 ;  /* 0x0000000103039824 */ /* 0x000fe400078e0a04 */
[----:B------:R-:W-:Y:S01]  /*c9d0*/  @!P1 VIADD R2, R2, 0x1 ;  /* 0x0000000102029836 */ /* 0x000fe20000000000 */
[----:B------:R-:W-:Y:S02]  /*c9e0*/  ISETP.NE.AND P1, PT, R0, RZ, PT ;  /* 0x000000ff0000720c */ /* 0x000fe40003f25270 */
[----:B------:R-:W-:-:S13]  /*c9f0*/  ISETP.GE.U32.AND P0, PT, R3, R4, PT ;  /* 0x000000040300720c */ /* 0x000fda0003f06070 */
[----:B------:R-:W-:-:S04]  /*ca00*/  @P0 VIADD R2, R2, 0x1 ;  /* 0x0000000102020836 */ /* 0x000fc80000000000 */
[----:B------:R-:W-:Y:S01]  /*ca10*/  @!P2 IMAD.MOV R2, RZ, RZ, -R2 ;  /* 0x000000ffff02a224 */ /* 0x000fe200078e0a02 */
[----:B------:R-:W-:-:S05]  /*ca20*/  @!P1 LOP3.LUT R2, RZ, R0, RZ, 0x33, !PT ;  /* 0x00000000ff029212 */ /* 0x000fca00078e33ff */
[----:B------:R-:W-:-:S05]  /*ca30*/  IMAD.MOV.U32 R10, RZ, RZ, R2 ;  /* 0x000000ffff0a7224 */ /* 0x000fca00078e0002 */
[----:B------:R1:W-:Y:S02]  /*ca40*/  STL [R1+0x38], R10 ;  /* 0x0000380a01007387 */ /* 0x0003e40000100800 */
.L_x_417:
[----:B------:R-:W-:Y:S05]  /*ca50*/  BSYNC B0 ;  /* 0x0000000000007941 */ /* 0x000fea0003800000 */
.L_x_416:
[----:B------:R-:W-:Y:S01]  /*ca60*/  IMAD.MOV.U32 R0, RZ, RZ, R10 ;  /* 0x000000ffff007224 */ /* 0x000fe200078e000a */
[----:B------:R-:W-:Y:S03]  /*ca70*/  BSSY B7, `(.L_x_418) ;  /* 0x00003e2000077945 */ /* 0x000fe60003800000 */
[----:B------:R-:W-:-:S05]  /*ca80*/  IMAD R2, R9, R0, RZ ;  /* 0x0000000009027224 */ /* 0x000fca00078e02ff */
[----:B------:R-:W-:Y:S01]  /*ca90*/  VIADDMNMX R0, R2, R0, R8, PT ;  /* 0x0000000002007246 */ /* 0x000fe20003800108 */
[----:B------:R3:W-:Y:S03]  /*caa0*/  STL [R1+0x20], R2 ;  /* 0x0000200201007387 */ /* 0x0007e60000100800 */
[----:B------:R-:W-:Y:S01]  /*cab0*/  ISETP.GT.AND P0, PT, R0, R2, PT ;  /* 0x000000020000720c */ /* 0x000fe20003f04270 */
[----:B------:R3:W-:-:S12]  /*cac0*/  STL [R1+0x30], R0 ;  /* 0x0000300001007387 */ /* 0x0007d80000100800 */
[----:B---3--:R-:W-:Y:S05]  /*cad0*/  @P0 BRA `(.L_x_419) ;  /* 0x0000000000480947 */ /* 0x008fea0003800000 */
[----:B------:R-:W3:Y:S02]  /*cae0*/  S2R R0, SR_TID.X ;  /* 0x0000000000007919 */ /* 0x000ee40000002100 */
[----:B---3--:R-:W-:-:S04]  /*caf0*/  LOP3.LUT R0, R0, 0x7f, RZ, 0xc0, !PT ;  /* 0x0000007f00007812 */ /* 0x008fc800078ec0ff */
[----:B------:R-:W-:-:S13]  /*cb00*/  ISETP.NE.AND P0, PT, R0, RZ, PT ;  /* 0x000000ff0000720c */ /* 0x000fda0003f05270 */
[----:B------:R-:W-:Y:S05]  /*cb10*/  @P0 BRA `(.L_x_420) ;  /* 0x0000003c005c0947 */ /* 0x000fea0003800000 */
[----:B------:R-:W3:Y:S01]  /*cb20*/  S2R R5, SR_LANEID ;  /* 0x0000000000057919 */ /* 0x000ee20000000000 */
[----:B------:R-:W-:Y:S01]  /*cb30*/  VOTEU.ANY UR4, UPT, PT ;  /* 0x0000000000047886 */ /* 0x000fe200038e0100 */
[----:B------:R-:W4:Y:S01]  /*cb40*/  LDC.64 R2, c[0x0][0xc60] ;  /* 0x00031800ff027b82 */ /* 0x000f220000000a00 */
[----:B------:R-:W3:Y:S02]  /*cb50*/  FLO.U32 R0, UR4 ;  /* 0x0000000400007d00 */ /* 0x000ee400080e0000 */
[----:B---3--:R-:W-:-:S06]  /*cb60*/  ISETP.EQ.U32.AND P0, PT, R0, R5, PT ;  /* 0x000000050000720c */ /* 0x008fcc0003f02070 */
[----:B------:R-:W4:Y:S07]  /*cb70*/  POPC R5, UR4 ;  /* 0x0000000400057d09 */ /* 0x000f2e0008000000 */
[----:B----4-:R-:W3:Y:S01]  /*cb80*/  @P0 ATOMG.E.ADD.STRONG.GPU PT, R3, desc[UR40][R2.64], R5 ;  /* 0x00000005020309a8 */ /* 0x010ee200081ee1e8 */
[----:B--2---:R-:W2:Y:S02]  /*cb90*/  S2R R4, SR_LTMASK ;  /* 0x0000000000047919 */ /* 0x004ea40000003900 */
[----:B--2---:R-:W-:-:S04]  /*cba0*/  LOP3.LUT R4, R4, UR4, RZ, 0xc0, !PT ;  /* 0x0000000404047c12 */ /* 0x004fc8000f8ec0ff */
[----:B------:R-:W2:Y:S01]  /*cbb0*/  POPC R7, R4 ;  /* 0x0000000400077309 */ /* 0x000ea20000000000 */
[----:B---3--:R-:W2:Y:S02]  /*cbc0*/  SHFL.IDX PT, R0, R3, R0, 0x1f ;  /* 0x00001f0003007589 */ /* 0x008ea400000e0000 */
[----:B--2---:R-:W-:-:S05]  /*cbd0*/  IADD3 R0, R0, UR37, R7 ;  /* 0x0000002500007c10 */ /* 0x004fca000fffe007 */
[----:B------:R4:W-:Y:S01]  /*cbe0*/  STL [R1], R0 ;  /* 0x0000000001007387 */ /* 0x0009e20000100800 */
[----:B------:R-:W-:Y:S05]  /*cbf0*/  BRA `(.L_x_420) ;  /* 0x0000003c00247947 */ /* 0x000fea0003800000 */
.L_x_419:
[----:B------:R-:W-:Y:S01]  /*cc00*/  VIADD R0, R18, 0x1c400 ;  /* 0x0001c40012007836 */ /* 0x000fe20000000000 */
[----:B------:R-:W-:Y:S04]  /*cc10*/  BSSY B6, `(.L_x_421) ;  /* 0x0000013000067945 */ /* 0x000fe80003800000 */
[----:B------:R-:W-:-:S13]  /*cc20*/  LOP3.LUT P0, RZ, R0, 0x3ff, RZ, 0xc0, !PT ;  /* 0x000003ff00ff7812 */ /* 0x000fda000780c0ff */
[----:B------:R-:W-:Y:S05]  /*cc30*/  @!P0 BRA `(.L_x_422) ;  /* 0x0000000000408947 */ /* 0x000fea0003800000 */
[----:B------:R-:W-:Y:S01]  /*cc40*/  MOV R2, 0x0 ;  /* 0x0000000000027802 */ /* 0x000fe20000000f00 */
[----:B------:R-:W-:Y:S01]  /*cc50*/  ULDC.64 UR6, c[0x4][0x98] ;  /* 0x0100260000067ab9 */ /* 0x000fe20000000a00 */
[----:B------:R-:W-:Y:S01]  /*cc60*/  ULDC.64 UR8, c[0x4][0xa0] ;  /* 0x0100280000087ab9 */ /* 0x000fe20000000a00 */
[----:B------:R-:W-:Y:S01]  /*cc70*/  ULDC.64 UR4, c[0x4][0x8] ;  /* 0x0100020000047ab9 */ /* 0x000fe20000000a00 */
[----:B--2---:R-:W-:Y:S02]  /*cc80*/  IMAD.U32 R4, RZ, RZ, UR6 ;  /* 0x00000006ff047e24 */ /* 0x004fe4000f8e00ff */
[----:B------:R-:W2:Y:S01]  /*cc90*/  LDC.64 R2, c[0x4][R2] ;  /* 0x0100000002027b82 */ /* 0x000ea20000000a00 */
[----:B------:R-:W-:Y:S02]  /*cca0*/  IMAD.U32 R5, RZ, RZ, UR7 ;  /* 0x00000007ff057e24 */ /* 0x000fe4000f8e00ff */
[----:B------:R-:W-:Y:S02]  /*ccb0*/  IMAD.U32 R6, RZ, RZ, UR8 ;  /* 0x00000008ff067e24 */ /* 0x000fe4000f8e00ff */
[----:B------:R-:W-:-:S02]  /*ccc0*/  IMAD.U32 R7, RZ, RZ, UR9 ;  /* 0x00000009ff077e24 */ /* 0x000fc4000f8e00ff */
[----:B-1----:R-:W-:Y:S02]  /*ccd0*/  IMAD.U32 R10, RZ, RZ, UR4 ;  /* 0x00000004ff0a7e24 */ /* 0x002fe4000f8e00ff */
[----:B0-----:R-:W-:Y:S02]  /*cce0*/  IMAD.U32 R11, RZ, RZ, UR5 ;  /* 0x00000005ff0b7e24 */ /* 0x001fe4000f8e00ff */
[----:B------:R-:W-:Y:S02]  /*ccf0*/  IMAD.MOV.U32 R8, RZ, RZ, 0x70 ;  /* 0x00000070ff087424 */ /* 0x000fe400078e00ff */
[----:B------:R-:W-:Y:S02]  /*cd00*/  IMAD.MOV.U32 R12, RZ, RZ, 0x1 ;  /* 0x00000001ff0c7424 */ /* 0x000fe400078e00ff */
[----:B------:R-:W-:-:S07]  /*cd10*/  IMAD.MOV.U32 R13, RZ, RZ, RZ ;  /* 0x000000ffff0d7224 */ /* 0x000fce00078e00ff */
[----:B------:R-:W-:-:S07]  /*cd20*/  LEPC R20, `(.L_x_422) ;  /* 0x000000001014794e */ /* 0x000fce0000000000 */
[----:B--2---:R-:W-:Y:S05]  /*cd30*/  CALL.ABS.NOINC R2 ;  /* 0x0000000002007343 */ /* 0x004fea0003c00000 */
.L_x_422:
[----:B------:R-:W-:Y:S05]  /*cd40*/  BSYNC B6 ;  /* 0x0000000000067941 */ /* 0x000fea0003800000 */
.L_x_421:
        /* <DEDUP_REMOVED lines=8> */
[----:B------:R3:W4:Y:S01]  /*cdd0*/  LDC.64 R2, c[0x4][R0] ;  /* 0x0100000000027b82 */ /* 0x0007220000000a00 */
[----:B--2---:R-:W-:Y:S02]  /*cde0*/  IMAD.U32 R4, RZ, RZ, UR6 ;  /* 0x00000006ff047e24 */ /* 0x004fe4000f8e00ff */
[----:B------:R-:W-:Y:S02]  /*cdf0*/  IMAD.U32 R5, RZ, RZ, UR7 ;  /* 0x00000007ff057e24 */ /* 0x000fe4000f8e00ff */
[----:B------:R-:W-:Y:S02]  /*ce00*/  IMAD.U32 R6, RZ, RZ, UR8 ;  /* 0x00000008ff067e24 */ /* 0x000fe4000f8e00ff */
[----:B------:R-:W-:-:S02]  /*ce10*/  IMAD.U32 R7, RZ, RZ, UR9 ;  /* 0x00000009ff077e24 */ /* 0x000fc4000f8e00ff */
[----:B-1----:R-:W-:Y:S02]  /*ce20*/  IMAD.U32 R10, RZ, RZ, UR4 ;  /* 0x00000004ff0a7e24 */ /* 0x002fe4000f8e00ff */
[----:B0-----:R-:W-:Y:S02]  /*ce30*/  IMAD.U32 R11, RZ, RZ, UR5 ;  /* 0x00000005ff0b7e24 */ /* 0x001fe4000f8e00ff */
[----:B------:R-:W-:Y:S02]  /*ce40*/  IMAD.MOV.U32 R8, RZ, RZ, 0x70 ;  /* 0x00000070ff087424 */ /* 0x000fe400078e00ff */
[----:B------:R-:W-:Y:S02]  /*ce50*/  IMAD.MOV.U32 R12, RZ, RZ, 0x1 ;  /* 0x00000001ff0c7424 */ /* 0x000fe400078e00ff */
[----:B---3--:R-:W-:-:S07]  /*ce60*/  IMAD.MOV.U32 R13, RZ, RZ, RZ ;  /* 0x000000ffff0d7224 */ /* 0x008fce00078e00ff */
[----:B------:R-:W-:-:S07]  /*ce70*/  LEPC R20, `(.L_x_425) ;  /* 0x000000001014794e */ /* 0x000fce0000000000 */
[----:B----4-:R-:W-:Y:S05]  /*ce80*/  CALL.ABS.NOINC R2 ;  /* 0x0000000002007343 */ /* 0x010fea0003c00000 */
.L_x_425:
[----:B------:R-:W-:Y:S01]  /*ce90*/  MOV R2, 0x0 ;  /* 0x0000000000027802 */ /* 0x000fe20000000f00 */
[----:B------:R-:W-:Y:S01]  /*cea0*/  ULDC.64 UR6, c[0x4][0x98] ;  /* 0x0100260000067ab9 */ /* 0x000fe20000000a00 */
[----:B------:R-:W-:Y:S01]  /*ceb0*/  ULDC.64 UR8, c[0x4][0xa0] ;  /* 0x0100280000087ab9 */ /* 0x000fe20000000a00 */
[----:B------:R-:W-:Y:S01]  /*cec0*/  ULDC.64 UR4, c[0x4][0x18] ;  /* 0x0100060000047ab9 */ /* 0x000fe20000000a00 */
[----:B------:R-:W-:Y:S02]  /*ced0*/  IMAD.U32 R4, RZ, RZ, UR6 ;  /* 0x00000006ff047e24 */ /* 0x000fe4000f8e00ff */
[----:B------:R-:W0:Y:S01]  /*cee0*/  LDC.64 R2, c[0x4][R2] ;  /* 0x0100000002027b82 */ /* 0x000e220000000a00 */
[----:B------:R-:W-:Y:S02]  /*cef0*/  IMAD.U32 R5, RZ, RZ, UR7 ;  /* 0x00000007ff057e24 */ /* 0x000fe4000f8e00ff */
[----:B------:R-:W-:Y:S02]  /*cf00*/  IMAD.U32 R6, RZ, RZ, UR8 ;  /* 0x00000008ff067e24 */ /* 0x000fe4000f8e00ff */
[----:B------:R-:W-:-:S02]  /*cf10*/  IMAD.U32 R7, RZ, RZ, UR9 ;  /* 0x00000009ff077e24 */ /* 0x000fc4000f8e00ff */
[----:B------:R-:W-:Y:S02]  /*cf20*/  IMAD.U32 R10, RZ, RZ, UR4 ;  /* 0x00000004ff0a7e24 */ /* 0x000fe4000f8e00ff */
[----:B------:R-:W-:Y:S02]  /*cf30*/  IMAD.U32 R11, RZ, RZ, UR5 ;  /* 0x00000005ff0b7e24 */ /* 0x000fe4000f8e00ff */
[----:B------:R-:W-:Y:S02]  /*cf40*/  IMAD.MOV.U32 R8, RZ, RZ, 0x70 ;  /* 0x00000070ff087424 */ /* 0x000fe400078e00ff */
[----:B------:R-:W-:Y:S02]  /*cf50*/  IMAD.MOV.U32 R12, RZ, RZ, 0x1 ;  /* 0x00000001ff0c7424 */ /* 0x000fe400078e00ff */
[----:B------:R-:W-:-:S07]  /*cf60*/  IMAD.MOV.U32 R13, RZ, RZ, RZ ;  /* 0x000000ffff0d7224 */ /* 0x000fce00078e00ff */
[----:B------:R-:W-:-:S07]  /*cf70*/  LEPC R20, `(.L_x_424) ;  /* 0x000000001014794e */ /* 0x000fce0000000000 */
[----:B0-----:R-:W-:Y:S05]  /*cf80*/  CALL.ABS.NOINC R2 ;  /* 0x0000000002007343 */ /* 0x001fea0003c00000 */
.L_x_424:
[----:B------:R-:W-:Y:S05]  /*cf90*/  BSYNC B6 ;  /* 0x0000000000067941 */ /* 0x000fea0003800000 */
.L_x_423:
[----:B--2---:R-:W2:Y:S01]  /*cfa0*/  LDL.LU R4, [R1+0x14] ;  /* 0x0000140001047983 */ /* 0x004ea20000300800 */
[----:B------:R-:W-:-:S03]  /*cfb0*/  ULDC.64 UR4, c[0x0][0x9f8] ;  /* 0x00027e0000047ab9 */ /* 0x000fc60000000a00 */
[----:B------:R-:W3:Y:S01]  /*cfc0*/  LDL R7, [R1+0x8] ;  /* 0x0000080001077983 */ /* 0x000ee20000100800 */
[----:B------:R-:W-:-:S03]  /*cfd0*/  ISETP.NE.U32.AND P0, PT, RZ, UR4, PT ;  /* 0x00000004ff007c0c */ /* 0x000fc6000bf05070 */
[----:B------:R-:W4:Y:S01]  /*cfe0*/  LDL R0, [R1+0x30] ;  /* 0x0000300001007983 */ /* 0x000f220000100800 */
[----:B------:R-:W-:-:S13]  /*cff0*/  ISETP.NE.AND.EX P0, PT, RZ, UR5, PT, P0 ;  /* 0x00000005ff007c0c */ /* 0x000fda000bf05300 */
[----:B------:R-:W-:-:S04]  /*d000*/  @P0 IADD3 R2, P1, R16, UR4, RZ ;  /* 0x0000000410020c10 */ /* 0x000fc8000ff3e0ff */
[----:B--2---:R-:W-:Y:S01]  /*d010*/  @P0 IADD3.X R3, R4, UR5, RZ, P1, !PT ;  /* 0x0000000504030c10 */ /* 0x004fe20008ffe4ff */
[----:B------:R-:W-:-:S04]  /*d020*/  ULDC.64 UR4, c[0x0][0xa08] ;  /* 0x0002820000047ab9 */ /* 0x000fc80000000a00 */
[----:B---3--:R2:W3:Y:S02]  /*d030*/  @P0 LDG.E R7, desc[UR40][R2.64] ;  /* 0x0000002802070981 */ /* 0x0084e4000c1e1900 */
[----:B--2---:R-:W2:Y:S01]  /*d040*/  LDC.64 R2, c[0x0][0x418] ;  /* 0x00010600ff027b82 */ /* 0x004ea20000000a00 */
[----:B----4-:R-:W-:Y:S01]  /*d050*/  VIADD R0, R0, 0xffffffff ;  /* 0xffffffff00007836 */ /* 0x010fe20000000000 */
[----:B---3--:R-:W-:Y:S01]  /*d060*/  SHF.R.S32.HI R8, RZ, 0x1f, R7 ;  /* 0x0000001fff087819 */ /* 0x008fe20000011407 */
[----:B------:R3:W-:Y:S04]  /*d070*/  @P0 STL [R1+0x8], R7 ;  /* 0x0000080701000387 */ /* 0x0007e80000100800 */
[----:B------:R3:W-:Y:S01]  /*d080*/  STL [R1+0x14], R8 ;  /* 0x0000140801007387 */ /* 0x0007e20000100800 */
[----:B--2---:R-:W-:Y:S01]  /*d090*/  LOP3.LUT P0, RZ, R2, UR4, RZ, 0xfc, !PT ;  /* 0x0000000402ff7c12 */ /* 0x004fe2000f80fcff */
[----:B------:R-:W-:-:S03]  /*d0a0*/  UMOV UR4, 0xffffffff ;  /* 0xffffffff00047882 */ /* 0x000fc60000000000 */
[----:B------:R-:W-:-:S04]  /*d0b0*/  LOP3.LUT P0, RZ, R3, UR5, RZ, 0xfc, P0 ;  /* 0x0000000503ff7c12 */ /* 0x000fc8000800fcff */
[----:B------:R-:W-:Y:S01]  /*d0c0*/  SEL R16, R7, RZ, !P0 ;  /* 0x000000ff07107207 */ /* 0x000fe20004000000 */
[----:B---3--:R-:W-:Y:S08]  /*d0d0*/  BRA.DIV UR4, `(.L_x_426) ;  /* 0x0000004a04b07947 */ /* 0x008ff0000b800000 */
[----:B------:R-:W2:Y:S02]  /*d0e0*/  S2R R4, SR_TID.X ;  /* 0x0000000000047919 */ /* 0x000ea40000002100 */
[----:B--2---:R-:W-:-:S04]  /*d0f0*/  SHF.R.U32.HI R4, RZ, 0x5, R4 ;  /* 0x00000005ff047819 */ /* 0x004fc80000011604 */
[----:B------:R-:W-:-:S05]  /*d100*/  LOP3.LUT R4, R4, 0x3, RZ, 0xc0, !PT ;  /* 0x0000000304047812 */ /* 0x000fca00078ec0ff */
[----:B------:R2:W3:Y:S02]  /*d110*/  SHFL.IDX PT, R14, R4, RZ, 0x1f ;  /* 0x00001fff040e7589 */ /* 0x0004e400000e0000 */
.L_x_530:
[----:B------:R-:W-:Y:S01]  /*d120*/  PLOP3.LUT P1, PT, PT, PT, PT, 0x8, 0x0 ;  /* 0x000000000000781c */ /* 0x000fe20003f2e170 */
[----:B------:R4:W-:Y:S01]  /*d130*/  STL [R1+0x2c], R0 ;  /* 0x00002c0001007387 */ /* 0x0009e20000100800 */
[----:B---3--:R-:W-:Y:S02]  /*d140*/  ISETP.NE.AND P0, PT, R14, RZ, PT ;  /* 0x000000ff0e00720c */ /* 0x008fe40003f05270 */
[----:B--2---:R-:W-:-:S05]  /*d150*/  P2R R4, PR, RZ, 0x2 ;  /* 0x00000002ff047803 */ /* 0x004fca0000000000 */
[----:B------:R4:W-:Y:S06]  /*d160*/  STL [R1+0x18], R4 ;  /* 0x0000180401007387 */ /* 0x0009ec0000100800 */
[----:B------:R-:W-:Y:S05]  /*d170*/  @P0 BRA `(.L_x_427) ;  /* 0x0000000400040947 */ /* 0x000fea0003800000 */
[----:B------:R-:W-:-:S03]  /*d180*/  UMOV UR4, 0xffffffff ;  /* 0xffffffff00047882 */ /* 0x000fc60000000000 */
[----:B------:R-:W-:Y:S05]  /*d190*/  BRA.DIV UR4, `(.L_x_428) ;  /* 0x0000004a04b47947 */ /* 0x000fea000b800000 */
[----:B------:R-:W-:-:S13]  /*d1a0*/  ELECT P6, URZ, PT ;  /* 0x00000000003f782f */ /* 0x000fda00038c0000 */
.L_x_533:
[----:B------:R-:W-:Y:S05]  /*d1b0*/  @!P6 BRA `(.L_x_427) ;  /* 0x0000000000f4e947 */ /* 0x000fea0003800000 */
[----:B------:R-:W-:-:S04]  /*d1c0*/  ISETP.NE.U32.AND P0, PT, R2, RZ, PT ;  /* 0x000000ff0200720c */ /* 0x000fc80003f05070 */
[----:B------:R-:W-:-:S13]  /*d1d0*/  ISETP.NE.AND.EX P0, PT, R3, RZ, PT, P0 ;  /* 0x000000ff0300720c */ /* 0x000fda0003f05300 */
[----:B------:R-:W-:Y:S05]  /*d1e0*/  @!P0 BRA `(.L_x_429) ;  /* 0x0000000000508947 */ /* 0x000fea0003800000 */
[----:B------:R-:W2:Y:S01]  /*d1f0*/  LDC R6, c[0x0][0x43c] ;  /* 0x00010f00ff067b82 */ /* 0x000ea20000000800 */
[----:B------:R-:W-:Y:S01]  /*d200*/  IMAD.MOV.U32 R9, RZ, RZ, R0 ;  /* 0x000000ffff097224 */ /* 0x000fe200078e0000 */
[----:B------:R-:W-:-:S03]  /*d210*/  ULDC.64 UR4, c[0x0][0x428] ;  /* 0x00010a0000047ab9 */ /* 0x000fc60000000a00 */
[----:B----4-:R-:W-:Y:S01]  /*d220*/  IMAD.MOV.U32 R0, RZ, RZ, R9 ;  /* 0x000000ffff007224 */ /* 0x010fe200078e0009 */
[----:B--2---:R-:W-:-:S13]  /*d230*/  ISETP.NE.AND P0, PT, R6, 0x1, PT ;  /* 0x000000010600780c */ /* 0x004fda0003f05270 */
[----:B------:R-:W2:Y:S02]  /*d240*/  @P0 LDC.64 R4, c[0x0][0x440] ;  /* 0x00011000ff040b82 */ /* 0x000ea40000000a00 */
[----:B--2---:R-:W-:-:S05]  /*d250*/  @P0 IMAD.HI.U32 R4, R9, R4, RZ ;  /* 0x0000000409040227 */ /* 0x004fca00078e00ff */
[----:B------:R-:W-:-:S04]  /*d260*/  @P0 SHF.R.U32.HI R0, RZ, R5, R4 ;  /* 0x00000005ff000219 */ /* 0x000fc80000011604 */
[--C-:B------:R-:W-:Y:S01]  /*d270*/  SHF.R.S32.HI R5, RZ, 0x1f, R0.reuse ;  /* 0x0000001fff057819 */ /* 0x100fe20000011400 */
[----:B------:R-:W-:-:S04]  /*d280*/  IMAD.MOV R4, RZ, RZ, -R0 ;  /* 0x000000ffff047224 */ /* 0x000fc800078e0a00 */
[----:B------:R-:W-:Y:S02]  /*d290*/  IMAD R9, R6, R4, R9 ;  /* 0x0000000406097224 */ /* 0x000fe400078e0209 */
[----:B------:R-:W-:Y:S02]  /*d2a0*/  IMAD R6, R8, UR4, RZ ;  /* 0x0000000408067c24 */ /* 0x000fe4000f8e02ff */
[----:B------:R-:W-:Y:S01]  /*d2b0*/  IMAD.MOV.U32 R4, RZ, RZ, R0 ;  /* 0x000000ffff047224 */ /* 0x000fe200078e0000 */
[----:B------:R2:W-:Y:S01]  /*d2c0*/  STL [R1+0x2c], R9 ;  /* 0x00002c0901007387 */ /* 0x0005e20000100800 */
[C---:B------:R-:W-:Y:S02]  /*d2d0*/  IMAD R0, R7.reuse, UR5, R6 ;  /* 0x0000000507007c24 */ /* 0x040fe4000f8e0206 */
[----:B------:R-:W-:-:S04]  /*d2e0*/  IMAD.WIDE.U32 R4, R7, UR4, R4 ;  /* 0x0000000407047c25 */ /* 0x000fc8000f8e0004 */
[----:B------:R-:W-:Y:S01]  /*d2f0*/  IMAD.IADD R0, R5, 0x1, R0 ;  /* 0x0000000105007824 */ /* 0x000fe200078e0200 */
[----:B------:R-:W-:-:S04]  /*d300*/  LEA R2, P0, R4, R2, 0x2 ;  /* 0x0000000204027211 */ /* 0x000fc800078010ff */
[----:B------:R-:W-:-:S05]  /*d310*/  LEA.HI.X R3, R4, R3, R0, 0x2, P0 ;  /* 0x0000000304037211 */ /* 0x000fca00000f1400 */
[----:B------:R2:W5:Y:S04]  /*d320*/  LDG.E R16, desc[UR40][R2.64] ;  /* 0x0000002802107981 */ /* 0x000568000c1e1900 */
.L_x_429:
[----:B--2---:R-:W2:Y:S01]  /*d330*/  LDL R2, [R1+0x10] ;  /* 0x0000100001027983 */ /* 0x004ea20000100800 */
[----:B----4-:R-:W-:Y:S01]  /*d340*/  IMAD R0, R19, 0x8, R18 ;  /* 0x0000000813007824 */ /* 0x010fe200078e0212 */
[----:B--2---:R-:W-:-:S04]  /*d350*/  SHF.L.U32 R2, R2, 0x1f, RZ ;  /* 0x0000001f02027819 */ /* 0x004fc800000006ff */
[----:B------:R-:W2:Y:S02]  /*d360*/  SYNCS.PHASECHK.TRANS64.TRYWAIT P0, [R0+URZ+0x22840], R2 ;  /* 0x02284002000075a7 */ /* 0x000ea4000800017f */
[----:B--2---:R-:W-:Y:S05]  /*d370*/  @!P0 BRA `(.L_x_430) ;  /* 0x00000048005c8947 */ /* 0x004fea0003800000 */
.L_x_534:
[----:B------:R-:W3:Y:S02]  /*d380*/  S2R R3, SR_TID.X ;  /* 0x0000000000037919 */ /* 0x000ee40000002100 */
[----:B---3--:R-:W-:-:S04]  /*d390*/  LOP3.LUT R3, R3, 0x7f, RZ, 0xc0, !PT ;  /* 0x0000007f03037812 */ /* 0x008fc800078ec0ff */
[----:B------:R-:W-:-:S13]  /*d3a0*/  ISETP.NE.AND P0, PT, R3, RZ, PT ;  /* 0x000000ff0300720c */ /* 0x000fda0003f05270 */
[----:B------:R-:W-:Y:S05]  /*d3b0*/  @P0 BRA `(.L_x_431) ;  /* 0x00000000001c0947 */ /* 0x000fea0003800000 */
[----:B------:R-:W3:Y:S01]  /*d3c0*/  S2R R3, SR_TID.X ;  /* 0x0000000000037919 */ /* 0x000ee20000002100 */
[----:B--2---:R-:W-:-:S04]  /*d3d0*/  IMAD.MOV.U32 R2, RZ, RZ, 0x3000 ;  /* 0x00003000ff027424 */ /* 0x004fc800078e00ff */
[----:B------:R4:W-:Y:S01]  /*d3e0*/  SYNCS.ARRIVE.TRANS64 RZ, [R0+URZ+0x22830], R2 ;  /* 0x0228300200ff79a7 */ /* 0x0009e2000800003f */
[----:B---3--:R-:W-:-:S04]  /*d3f0*/  LOP3.LUT R3, R3, 0x1f, RZ, 0xc0, !PT ;  /* 0x0000001f03037812 */ /* 0x008fc800078ec0ff */
[----:B------:R-:W-:-:S13]  /*d400*/  ISETP.NE.AND P0, PT, R3, RZ, PT ;  /* 0x000000ff0300720c */ /* 0x000fda0003f05270 */
[----:B----4-:R-:W-:Y:S05]  /*d410*/  @!P0 BRA `(.L_x_431) ;  /* 0x0000000000048947 */ /* 0x010fea0003800000 */
[----:B------:R-:W-:Y:S01]  /*d420*/  BPT.TRAP 0x1 ;  /* 0x000000040000795c */ /* 0x000fe20000300000 */
.L_x_431:
[----:B------:R-:W3:Y:S04]  /*d430*/  LDL R3, [R1+0x2c] ;  /* 0x00002c0001037983 */ /* 0x000ee80000100800 */
[----:B--2---:R-:W2:Y:S01]  /*d440*/  LDL R2, [R1+0x1c] ;  /* 0x00001c0001027983 */ /* 0x004ea20000100800 */
[----:B------:R-:W-:Y:S01]  /*d450*/  R2UR UR9, R0 ;  /* 0x00000000000972ca */ /* 0x000fe200000e0000 */
[----:B------:R-:W-:Y:S01]  /*d460*/  IMAD R0, R19, 0x3000, R18 ;  /* 0x0000300013007824 */ /* 0x000fe200078e0212 */
[----:B------:R-:W-:Y:S01]  /*d470*/  UIADD3 UR6, UP0, UR38, 0x370, URZ ;  /* 0x0000037026067890 */ /* 0x000fe2000ff1e03f */
[----:B------:R-:W-:Y:S01]  /*d480*/  R2UR UR12, R17 ;  /* 0x00000000110c72ca */ /* 0x000fe200000e0000 */
[----:B------:R-:W-:Y:S01]  /*d490*/  UMOV UR5, 0x14f00000 ;  /* 0x14f0000000057882 */ /* 0x000fe20000000000 */
[----:B-----5:R-:W-:Y:S01]  /*d4a0*/  R2UR UR13, R16 ;  /* 0x00000000100d72ca */ /* 0x020fe200000e0000 */
[----:B------:R-:W-:Y:S01]  /*d4b0*/  UIADD3.X UR7, URZ, UR39, URZ, UP0, !UPT ;  /* 0x000000273f077290 */ /* 0x000fe200087fe43f */
[----:B------:R-:W-:Y:S01]  /*d4c0*/  R2UR UR8, R0 ;  /* 0x00000000000872ca */ /* 0x000fe200000e0000 */
[----:B------:R-:W-:Y:S01]  /*d4d0*/  UMOV UR10, URZ ;  /* 0x0000003f000a7c82 */ /* 0x000fe20008000000 */
[----:B------:R-:W-:-:S04]  /*d4e0*/  PLOP3.LUT P0, PT, PT, PT, PT, 0x80, 0x0 ;  /* 0x000000000000781c */ /* 0x000fc80003f0f070 */
[----:B------:R-:W-:Y:S01]  /*d4f0*/  UIADD3 UR9, UR9, 0x22830, URZ ;  /* 0x0002283009097890 */ /* 0x000fe2000fffe03f */
[----:B------:R-:W-:-:S05]  /*d500*/  P2R R0, PR, RZ, 0x1 ;  /* 0x00000001ff007803 */ /* 0x000fca0000000000 */
[----:B------:R4:W-:Y:S01]  /*d510*/  STL [R1+0x18], R0 ;  /* 0x0000180001007387 */ /* 0x0009e20000100800 */
[----:B------:R-:W-:Y:S01]  /*d520*/  UIADD3 UR8, UR8, 0x1c400, URZ ;  /* 0x0001c40008087890 */ /* 0x000fe2000fffe03f */
[----:B---3--:R-:W-:Y:S02]  /*d530*/  R2UR UR11, R3 ;  /* 0x00000000030b72ca */ /* 0x008fe400000e0000 */
[----:B--2---:R-:W-:-:S13]  /*d540*/  R2UR UR4, R2 ;  /* 0x00000000020472ca */ /* 0x004fda00000e0000 */
[----:B------:R-:W-:-:S03]  /*d550*/  UIMAD UR11, UR11, 0x60, UR4 ;  /* 0x000000600b0b78a4 */ /* 0x000fc6000f8e0204 */
[----:B------:R-:W-:-:S06]  /*d560*/  UMOV UR4, 0x0 ;  /* 0x0000000000047882 */ /* 0x000fcc0000000000 */
[----:B------:R4:W-:Y:S02]  /*d570*/  UTMALDG.4D [UR8], [UR6], desc[UR4] ;  /* 0x00000408060075b4 */ /* 0x0009e40008019000 */
[----:B----4-:R-:W-:Y:S01]  /*d580*/  NOP ;  /* 0x0000000000007918 */ /* 0x010fe20000000000 */
.L_x_427:
[----:B------:R-:W2:Y:S04]  /*d590*/  LDL.LU R3, [R1+0x34] ;  /* 0x0000340001037983 */ /* 0x000ea80000300800 */
[----:B------:R-:W3:Y:S04]  /*d5a0*/  LDL.LU R5, [R1+0x24] ;  /* 0x0000240001057983 */ /* 0x000ee80000300800 */
[----:B----4-:R-:W4:Y:S01]  /*d5b0*/  LDL.LU R4, [R1+0x3c] ;  /* 0x00003c0001047983 */ /* 0x010f220000300800 */
[----:B------:R-:W-:Y:S05]  /*d5c0*/  WARPSYNC.ALL ;  /* 0x0000000000007948 */ /* 0x000fea0003800000 */
[----:B------:R-:W-:Y:S01]  /*d5d0*/  ULDC.64 UR6, c[0x0][0xa00] ;  /* 0x0002800000067ab9 */ /* 0x000fe20000000a00 */
[----:B------:R-:W-:Y:S01]  /*d5e0*/  ULDC.64 UR4, c[0x0][0x298] ;  /* 0x0000a60000047ab9 */ /* 0x000fe20000000a00 */
[----:B------:R-:W-:Y:S01]  /*d5f0*/  BAR.SYNC.DEFER_BLOCKING 0x8, 0x180 ;  /* 0x0206000000007b1d */ /* 0x000fe20000010000 */
[----:B------:R-:W-:Y:S01]  /*d600*/  ISETP.NE.U32.AND P0, PT, RZ, UR6, PT ;  /* 0x00000006ff007c0c */ /* 0x000fe2000bf05070 */
[----:B------:R-:W-:-:S03]  /*d610*/  VIADD R2, R18, 0x18400 ;  /* 0x0001840012027836 */ /* 0x000fc60000000000 */
[----:B------:R-:W-:Y:S01]  /*d620*/  ISETP.NE.AND.EX P0, PT, RZ, UR7, PT, P0 ;  /* 0x00000007ff007c0c */ /* 0x000fe2000bf05300 */
[----:B------:R-:W-:Y:S01]  /*d630*/  BSSY B6, `(.L_x_432) ;  /* 0x000001e000067945 */ /* 0x000fe20003800000 */
[----:B------:R-:W-:Y:S02]  /*d640*/  LOP3.LUT P1, RZ, R2, 0x3ff, RZ, 0xc0, !PT ;  /* 0x000003ff02ff7812 */ /* 0x000fe4000782c0ff */
[----:B--2---:R-:W-:Y:S02]  /*d650*/  SHF.R.S32.HI R0, RZ, 0x1f, R3 ;  /* 0x0000001fff007819 */ /* 0x004fe40000011403 */
[----:B---3--:R-:W-:-:S03]  /*d660*/  SEL R5, R5, RZ, !P0 ;  /* 0x000000ff05057207 */ /* 0x008fc60004000000 */
[----:B------:R-:W-:Y:S01]  /*d670*/  IMAD R0, R0, UR4, RZ ;  /* 0x0000000400007c24 */ /* 0x000fe2000f8e02ff */
[----:B----4-:R-:W-:-:S03]  /*d680*/  SEL R4, R4, RZ, !P0 ;  /* 0x000000ff04047207 */ /* 0x010fc60004000000 */
[C---:B------:R-:W-:Y:S02]  /*d690*/  IMAD R0, R3.reuse, UR5, R0 ;  /* 0x0000000503007c24 */ /* 0x040fe4000f8e0200 */
[----:B------:R-:W-:-:S04]  /*d6a0*/  IMAD.WIDE.U32 R2, R3, UR4, RZ ;  /* 0x0000000403027c25 */ /* 0x000fc8000f8e00ff */
[----:B------:R-:W-:Y:S01]  /*d6b0*/  IMAD.IADD R0, R3, 0x1, R0 ;  /* 0x0000000103007824 */ /* 0x000fe200078e0200 */
[----:B------:R2:W-:Y:S04]  /*d6c0*/  STL.64 [R1+0x50], R2 ;  /* 0x0000500201007387 */ /* 0x0005e80000100a00 */
[----:B------:R2:W-:Y:S04]  /*d6d0*/  STL [R1+0x24], R5 ;  /* 0x0000240501007387 */ /* 0x0005e80000100800 */
[----:B------:R2:W-:Y:S04]  /*d6e0*/  STL [R1+0x3c], R4 ;  /* 0x00003c0401007387 */ /* 0x0005e80000100800 */
[----:B------:R2:W-:Y:S01]  /*d6f0*/  STL [R1+0x34], R0 ;  /* 0x0000340001007387 */ /* 0x0005e20000100800 */
[----:B------:R-:W-:Y:S05]  /*d700*/  @!P1 BRA `(.L_x_433) ;  /* 0x0000000000409947 */ /* 0x000fea0003800000 */
[----:B--2---:R-:W-:Y:S01]  /*d710*/  MOV R2, 0x0 ;  /* 0x0000000000027802 */ /* 0x004fe20000000f00 */
[----:B------:R-:W-:Y:S01]  /*d720*/  ULDC.64 UR6, c[0x4][0x98] ;  /* 0x0100260000067ab9 */ /* 0x000fe20000000a00 */
[----:B------:R-:W-:Y:S01]  /*d730*/  ULDC.64 UR8, c[0x4][0xa0] ;  /* 0x0100280000087ab9 */ /* 0x000fe20000000a00 */
[----:B------:R-:W-:Y:S01]  /*d740*/  ULDC.64 UR4, c[0x4][0x20] ;  /* 0x0100080000047ab9 */ /* 0x000fe20000000a00 */
[----:B------:R-:W-:Y:S02]  /*d750*/  IMAD.U32 R4, RZ, RZ, UR6 ;  /* 0x00000006ff047e24 */ /* 0x000fe4000f8e00ff */
        /* <DEDUP_REMOVED lines=11> */
.L_x_433:
[----:B------:R-:W-:Y:S05]  /*d810*/  BSYNC B6 ;  /* 0x0000000000067941 */ /* 0x000fea0003800000 */
.L_x_432:
[----:B--2---:R-:W2:Y:S01]  /*d820*/  LDL.LU R0, [R1+0x3c] ;  /* 0x00003c0001007983 */ /* 0x004ea20000300800 */
[----:B------:R-:W-:Y:S01]  /*d830*/  ULDC.64 UR4, c[0x0][0x2d8] ;  /* 0x0000b60000047ab9 */ /* 0x000fe20000000a00 */
[----:B------:R-:W3:Y:S01]  /*d840*/  LDC R8, c[0x0][0x448] ;  /* 0x00011200ff087b82 */ /* 0x000ee20000000800 */
[----:B------:R-:W-:Y:S01]  /*d850*/  ULDC UR6, c[0x0][0x2b8] ;  /* 0x0000ae0000067ab9 */ /* 0x000fe20000000800 */
[----:B------:R-:W4:Y:S04]  /*d860*/  LDL.LU R5, [R1+0x34] ;  /* 0x0000340001057983 */ /* 0x000f280000300800 */
[----:B------:R-:W4:Y:S04]  /*d870*/  LDL.LU.64 R2, [R1+0x50] ;  /* 0x0000500001027983 */ /* 0x000f280000300a00 */
[----:B------:R-:W2:Y:S01]  /*d880*/  LDL.LU R4, [R1+0x24] ;  /* 0x0000240001047983 */ /* 0x000ea20000300800 */
[----:B---3--:R-:W-:-:S13]  /*d890*/  ISETP.NE.AND P0, PT, R8, 0x1, PT ;  /* 0x000000010800780c */ /* 0x008fda0003f05270 */
[----:B------:R-:W3:Y:S01]  /*d8a0*/  @P0 LDC R7, c[0x0][0x450] ;  /* 0x00011400ff070b82 */ /* 0x000ee20000000800 */
[----:B----4-:R-:W-:Y:S02]  /*d8b0*/  IMAD.MOV.U32 R3, RZ, RZ, R5 ;  /* 0x000000ffff037224 */ /* 0x010fe400078e0005 */
[----:B------:R-:W4:Y:S01]  /*d8c0*/  LDL.LU R5, [R1+0x4] ;  /* 0x0000040001057983 */ /* 0x000f220000300800 */
[----:B------:R-:W-:-:S03]  /*d8d0*/  IMAD.WIDE.U32 R2, R17, UR4, R2 ;  /* 0x0000000411027c25 */ /* 0x000fc6000f8e0002 */
[----:B------:R0:W5:Y:S01]  /*d8e0*/  LDL R9, [R1+0x28] ;  /* 0x0000280001097983 */ /* 0x0001620000100800 */
[----:B------:R-:W-:Y:S01]  /*d8f0*/  IMAD R3, R17, UR5, R3 ;  /* 0x0000000511037c24 */ /* 0x000fe2000f8e0203 */
[----:B------:R-:W-:Y:S02]  /*d900*/  ULDC.64 UR4, c[0x0][0x2e0] ;  /* 0x0000b80000047ab9 */ /* 0x000fe40000000a00 */
[----:B--2---:R-:W-:Y:S02]  /*d910*/  IMAD R0, R0, UR4, RZ ;  /* 0x0000000400007c24 */ /* 0x004fe4000f8e02ff */
[----:B------:R-:W-:-:S04]  /*d920*/  IMAD.WIDE.U32 R2, R4, UR4, R2 ;  /* 0x0000000404027c25 */ /* 0x000fc8000f8e0002 */
[----:B------:R-:W-:Y:S01]  /*d930*/  IMAD R0, R4, UR5, R0 ;  /* 0x0000000504007c24 */ /* 0x000fe2000f8e0200 */
[----:B-1----:R-:W1:Y:S01]  /*d940*/  S2R R10, SR_TID.X ;  /* 0x00000000000a7919 */ /* 0x002e620000002100 */
[----:B------:R-:W-:Y:S02]  /*d950*/  ULDC.64 UR4, c[0x0][0x2d0] ;  /* 0x0000b40000047ab9 */ /* 0x000fe40000000a00 */
[----:B------:R-:W-:Y:S01]  /*d960*/  IMAD.IADD R3, R3, 0x1, R0 ;  /* 0x0000000103037824 */ /* 0x000fe200078e0200 */
[----:B------:R-:W2:Y:S02]  /*d970*/  S2R R4, SR_TID.X ;  /* 0x0000000000047919 */ /* 0x000ea40000002100 */
[----:B--2---:R-:W-:-:S04]  /*d980*/  LOP3.LUT R4, R4, 0x7f, RZ, 0xc0, !PT ;  /* 0x0000007f04047812 */ /* 0x004fc800078ec0ff */
[----:B------:R-:W-:Y:S02]  /*d990*/  SHF.R.U32.HI R6, RZ, 0x3, R4 ;  /* 0x00000003ff067819 */ /* 0x000fe40000011604 */
[----:B------:R-:W2:Y:S02]  /*d9a0*/  S2R R4, SR_TID.X ;  /* 0x0000000000047919 */ /* 0x000ea40000002100 */
[----:B--2---:R-:W-:-:S05]  /*d9b0*/  IMAD.SHL.U32 R4, R4, 0x10, RZ ;  /* 0x0000001004047824 */ /* 0x004fca00078e00ff */
[----:B------:R-:W-:Y:S02]  /*d9c0*/  LOP3.LUT R4, R6, 0x70, R4, 0xf8, !PT ;  /* 0x0000007006047812 */ /* 0x000fe400078ef804 */
[----:B------:R-:W2:Y:S01]  /*d9d0*/  @P0 LDC R6, c[0x0][0x44c] ;  /* 0x00011300ff060b82 */ /* 0x000ea20000000800 */
[----:B-1----:R-:W-:-:S05]  /*d9e0*/  IMAD.SHL.U32 R10, R10, 0x8, RZ ;  /* 0x000000080a0a7824 */ /* 0x002fca00078e00ff */
[----:B------:R-:W-:Y:S01]  /*d9f0*/  LOP3.LUT R10, R10, 0x38, RZ, 0xc0, !PT ;  /* 0x000000380a0a7812 */ /* 0x000fe200078ec0ff */
[----:B----4-:R-:W-:-:S05]  /*da00*/  IMAD.SHL.U32 R5, R5, 0x80, RZ ;  /* 0x0000008005057824 */ /* 0x010fca00078e00ff */
[----:B------:R-:W-:-:S05]  /*da10*/  LOP3.LUT R0, R4, R5, RZ, 0xfc, !PT ;  /* 0x0000000504007212 */ /* 0x000fca00078efcff */
[----:B--2---:R-:W-:-:S04]  /*da20*/  @P0 IMAD.HI.U32 R6, R0, R6, RZ ;  /* 0x0000000600060227 */ /* 0x004fc800078e00ff */
[----:B------:R-:W-:Y:S01]  /*da30*/  IMAD.MOV.U32 R4, RZ, RZ, R0 ;  /* 0x000000ffff047224 */ /* 0x000fe200078e0000 */
[----:B---3--:R-:W-:-:S05]  /*da40*/  @P0 SHF.R.U32.HI R4, RZ, R7, R6 ;  /* 0x00000007ff040219 */ /* 0x008fca0000011606 */
[----:B------:R-:W-:-:S04]  /*da50*/  IMAD.MOV R6, RZ, RZ, -R4 ;  /* 0x000000ffff067224 */ /* 0x000fc800078e0a04 */
[----:B------:R-:W-:Y:S01]  /*da60*/  IMAD R0, R8, R6, R0 ;  /* 0x0000000608007224 */ /* 0x000fe200078e0200 */
[----:B------:R-:W-:Y:S01]  /*da70*/  SHF.R.S32.HI R6, RZ, 0x1f, R4 ;  /* 0x0000001fff067819 */ /* 0x000fe20000011404 */
[----:B------:R-:W-:-:S04]  /*da80*/  IMAD.WIDE.U32 R2, R4, UR4, R2 ;  /* 0x0000000404027c25 */ /* 0x000fc8000f8e0002 */
[----:B------:R-:W-:-:S04]  /*da90*/  IMAD R6, R6, UR4, RZ ;  /* 0x0000000406067c24 */ /* 0x000fc8000f8e02ff */
[----:B------:R-:W-:Y:S01]  /*daa0*/  IMAD R4, R4, UR5, R6 ;  /* 0x0000000504047c24 */ /* 0x000fe2000f8e0206 */
[----:B------:R-:W-:-:S03]  /*dab0*/  ULDC.64 UR4, c[0x0][0x2c8] ;  /* 0x0000b20000047ab9 */ /* 0x000fc60000000a00 */
[----:B------:R-:W-:Y:S01]  /*dac0*/  IMAD.IADD R3, R3, 0x1, R4 ;  /* 0x0000000103037824 */ /* 0x000fe200078e0204 */
[----:B------:R-:W-:-:S05]  /*dad0*/  SHF.R.S32.HI R4, RZ, 0x1f, R0 ;  /* 0x0000001fff047819 */ /* 0x000fca0000011400 */
[----:B------:R-:W-:Y:S02]  /*dae0*/  IMAD R4, R4, UR4, RZ ;  /* 0x0000000404047c24 */ /* 0x000fe4000f8e02ff */
[----:B------:R-:W-:-:S04]  /*daf0*/  IMAD.WIDE.U32 R2, R0, UR4, R2 ;  /* 0x0000000400027c25 */ /* 0x000fc8000f8e0002 */
[----:B------:R-:W-:Y:S01]  /*db00*/  IMAD R4, R0, UR5, R4 ;  /* 0x0000000500047c24 */ /* 0x000fe2000f8e0204 */
[----:B------:R-:W-:Y:S02]  /*db10*/  ULDC.64 UR4, c[0x0][0x280] ;  /* 0x0000a00000047ab9 */ /* 0x000fe40000000a00 */
[----:B------:R-:W-:Y:S01]  /*db20*/  LEA R0, P1, R2, UR4, 0x1 ;  /* 0x0000000402007c11 */ /* 0x000fe2000f8208ff */
[----:B------:R-:W-:Y:S01]  /*db30*/  IMAD.IADD R4, R3, 0x1, R4 ;  /* 0x0000000103047824 */ /* 0x000fe200078e0204 */
[----:B------:R-:W-:Y:S01]  /*db40*/  UMOV UR4, 0xffffffff ;  /* 0xffffffff00047882 */ /* 0x000fe20000000000 */
[----:B------:R-:W-:-:S03]  /*db50*/  ISETP.GE.AND P0, PT, R10, UR6, PT ;  /* 0x000000060a007c0c */ /* 0x000fc6000bf06270 */
[----:B------:R-:W-:Y:S01]  /*db60*/  LEA.HI.X R2, R2, UR5, R4, 0x1, P1 ;  /* 0x0000000502027c11 */ /* 0x000fe200088f0c04 */
[----:B0-----:R-:W-:Y:S09]  /*db70*/  BRA.DIV UR4, `(.L_x_434) ;  /* 0x0000004204707947 */ /* 0x001ff2000b800000 */
[----:B------:R-:W2:Y:S01]  /*db80*/  LDL.LU R6, [R1+0x44] ;  /* 0x0000440001067983 */ /* 0x000ea20000300800 */
[----:B------:R-:W0:Y:S02]  /*db90*/  S2R R7, SR_TID.X ;  /* 0x0000000000077919 */ /* 0x000e240000002100 */
[----:B0-----:R-:W-:-:S04]  /*dba0*/  LOP3.LUT R7, R7, 0x7f, RZ, 0xc0, !PT ;  /* 0x0000007f07077812 */ /* 0x001fc800078ec0ff */
[----:B------:R-:W-:Y:S02]  /*dbb0*/  SHF.R.U32.HI R11, RZ, 0x3, R7 ;  /* 0x00000003ff0b7819 */ /* 0x000fe40000011607 */
[----:B------:R-:W0:Y:S03]  /*dbc0*/  SHFL.IDX PT, R7, R0, RZ, 0x181f ;  /* 0x00181fff00077589 */ /* 0x000e2600000e0000 */
[----:B------:R-:W-:-:S04]  /*dbd0*/  IMAD.IADD R3, R11, 0x1, R5 ;  /* 0x000000010b037824 */ /* 0x000fc800078e0205 */
[C---:B------:R-:W-:Y:S02]  /*dbe0*/  VIADD R5, R3.reuse, 0x10 ;  /* 0x0000001003057836 */ /* 0x040fe40000000000 */
[----:B--2---:R-:W-:Y:S02]  /*dbf0*/  IMAD R4, R6, R8, RZ ;  /* 0x0000000806047224 */ /* 0x004fe400078e02ff */
[----:B------:R-:W1:Y:S03]  /*dc00*/  SHFL.IDX PT, R6, R2, RZ, 0x181f ;  /* 0x00181fff02067589 */ /* 0x000e6600000e0000 */
[----:B------:R-:W-:-:S13]  /*dc10*/  ISETP.GE.AND P1, PT, R3, R4, PT ;  /* 0x000000040300720c */ /* 0x000fda0003f26270 */
[----:B0-----:R-:W-:-:S05]  /*dc20*/  @!P1 LEA R7, P2, R10, R7, 0x1 ;  /* 0x000000070a079211 */ /* 0x001fca00078408ff */
[----:B-1----:R-:W-:-:S05]  /*dc30*/  @!P1 IMAD.X R6, RZ, RZ, R6, P2 ;  /* 0x000000ffff069224 */ /* 0x002fca00010e0606 */
[----:B------:R-:W-:-:S04]  /*dc40*/  @!P1 LOP3.LUT R7, R7, R6, RZ, 0x3c, !PT ;  /* 0x0000000607079212 */ /* 0x000fc800078e3cff */
[----:B------:R-:W-:-:S04]  /*dc50*/  @!P1 LOP3.LUT R6, R7, R6, RZ, 0x3c, !PT ;  /* 0x0000000607069212 */ /* 0x000fc800078e3cff */
[----:B------:R-:W-:-:S05]  /*dc60*/  @!P1 LOP3.LUT R7, R7, R6, RZ, 0x3c, !PT ;  /* 0x0000000607079212 */ /* 0x000fca00078e3cff */
[----:B------:R-:W-:Y:S01]  /*dc70*/  @!PT LDS RZ, [RZ] ;  /* 0x00000000fffff984 */ /* 0x000fe20000000800 */
[----:B-----5:R0:W-:Y:S01]  /*dc80*/  @!P1 LDGSTS.E.BYPASS.LTC128B.128 [R9+0x18400], desc[UR40][R6.64], !P0 ;  /* 0x1840000006099fae */ /* 0x0201e2000c101d68 */
[----:B------:R-:W-:-:S03]  /*dc90*/  ISETP.GE.AND P1, PT, R5, R4, PT ;  /* 0x000000040500720c */ /* 0x000fc60003f26270 */
[----:B------:R-:W1:Y:S04]  /*dca0*/  SHFL.IDX PT, R5, R0, 0x1, 0x181f ;  /* 0x00381f0000057f89 */ /* 0x000e6800000e0000 */
[----:B0-----:R-:W0:Y:S06]  /*dcb0*/  SHFL.IDX PT, R6, R2, 0x1, 0x181f ;  /* 0x00381f0002067f89 */ /* 0x001e2c00000e0000 */
[----:B-1----:R-:W-:-:S05]  /*dcc0*/  @!P1 LEA R5, P2, R10, R5, 0x1 ;  /* 0x000000050a059211 */ /* 0x002fca00078408ff */
[----:B0-----:R-:W-:-:S04]  /*dcd0*/  @!P1 IMAD.X R6, RZ, RZ, R6, P2 ;  /* 0x000000ffff069224 */ /* 0x001fc800010e0606 */
[----:B------:R-:W-:Y:S02]  /*dce0*/  @!P1 IMAD.MOV.U32 R7, RZ, RZ, R6 ;  /* 0x000000ffff079224 */ /* 0x000fe400078e0006 */
[----:B------:R-:W-:Y:S02]  /*dcf0*/  @!P1 IMAD.MOV.U32 R6, RZ, RZ, R5 ;  /* 0x000000ffff069224 */ /* 0x000fe400078e0005 */
[----:B------:R-:W-:-:S03]  /*dd00*/  VIADD R5, R3, 0x20 ;  /* 0x0000002003057836 */ /* 0x000fc60000000000 */
[----:B------:R0:W-:Y:S02]  /*dd10*/  @!P1 LDGSTS.E.BYPASS.LTC128B.128 [R9+0x18c00], desc[UR40][R6.64], !P0 ;  /* 0x18c0000006099fae */ /* 0x0001e4000c101d68 */
[----:B------:R-:W-:Y:S02]  /*dd20*/  ISETP.GE.AND P1, PT, R5, R4, PT ;  /* 0x000000040500720c */ /* 0x000fe40003f26270 */
[----:B------:R-:W1:Y:S04]  /*dd30*/  SHFL.IDX PT, R5, R0, 0x2, 0x181f ;  /* 0x00581f0000057f89 */ /* 0x000e6800000e0000 */
[----:B0-----:R-:W0:Y:S07]  /*dd40*/  SHFL.IDX PT, R6, R2, 0x2, 0x181f ;  /* 0x00581f0002067f89 */ /* 0x001e2e00000e0000 */
        /* <DEDUP_REMOVED lines=39> */
[----:B------:R-:W-:Y:S01]  /*dfc0*/  @!P1 IMAD.MOV.U32 R6, RZ, RZ, R5 ;  /* 0x000000ffff069224 */ /* 0x000fe200078e0005 */
[----:B------:R-:W0:Y:S04]  /*dfd0*/  SHFL.IDX PT, R0, R0, 0x7, 0x181f ;  /* 0x00f81f0000007f89 */ /* 0x000e2800000e0000 */
[----:B------:R1:W-:Y:S04]  /*dfe0*/  @!P1 LDGSTS.E.BYPASS.LTC128B.128 [R9+0x1b400], desc[UR40][R6.64], !P0 ;  /* 0x1b40000006099fae */ /* 0x0003e8000c101d68 */
[----:B------:R1:W2:Y:S02]  /*dff0*/  SHFL.IDX PT, R5, R2, 0x7, 0x181f ;  /* 0x00f81f0002057f89 */ /* 0x0002a400000e0000 */
.L_x_551:
[----:B------:R-:W-:-:S05]  /*e000*/  VIADD R3, R3, 0x70 ;  /* 0x0000007003037836 */ /* 0x000fca0000000000 */
[----:B------:R-:W-:-:S13]  /*e010*/  ISETP.GE.AND P1, PT, R3, R4, PT ;  /* 0x000000040300720c */ /* 0x000fda0003f26270 */
[----:B01----:R-:W-:-:S05]  /*e020*/  @!P1 LEA R2, P2, R10, R0, 0x1 ;  /* 0x000000000a029211 */ /* 0x003fca00078408ff */
[----:B--2---:R-:W-:-:S05]  /*e030*/  @!P1 IMAD.X R3, RZ, RZ, R5, P2 ;  /* 0x000000ffff039224 */ /* 0x004fca00010e0605 */
[----:B------:R-:W-:Y:S01]  /*e040*/  @!PT LDS RZ, [RZ] ;  /* 0x00000000fffff984 */ /* 0x000fe20000000800 */
[----:B------:R-:W-:Y:S01]  /*e050*/  @!PT LDS RZ, [RZ] ;  /* 0x00000000fffff984 */ /* 0x000fe20000000800 */
[----:B------:R-:W-:Y:S01]  /*e060*/  @!PT LDS RZ, [RZ] ;  /* 0x00000000fffff984 */ /* 0x000fe20000000800 */
[----:B------:R0:W-:Y:S01]  /*e070*/  @!P1 LDGSTS.E.BYPASS.LTC128B.128 [R9+0x1bc00], desc[UR40][R2.64], !P0 ;  /* 0x1bc0000002099fae */ /* 0x0001e2000c101d68 */
[----:B------:R-:W-:Y:S01]  /*e080*/  PLOP3.LUT P0, PT, PT, PT, PT, 0x80, 0x0 ;  /* 0x000000000000781c */ /* 0x000fe20003f0f070 */
[----:B------:R-:W-:-:S12]  /*e090*/  NOP ;  /* 0x0000000000007918 */ /* 0x000fd80000000000 */
.L_x_435:
[----:B------:R-:W-:Y:S02]  /*e0a0*/  PLOP3.LUT P1, PT, P1, P0, PT, 0xa2, 0x0 ;  /* 0x000000000000781c */ /* 0x000fe40000f21472 */
[----:B------:R-:W-:-:S08]  /*e0b0*/  @P0 R2UR P1, UR4, R18 ;  /* 0x00000000120402ca */ /* 0x000fd00000020000 */
[----:B------:R-:W-:-:S05]  /*e0c0*/  @P0 PLOP3.LUT P0, PT, P1, PT, PT, 0x80, 0x0 ;  /* 0x000000000000081c */ /* 0x000fca0000f0f070 */
[----:B------:R-:W-:Y:S01]  /*e0d0*/  @!P1 SYNCS.ARRIVE.TRANS64.RED.A0T1 RZ, [UR4+0x22800], RZ ;  /* 0x022800ffffff99a7 */ /* 0x000fe20008200404 */
[----:B------:R-:W-:Y:S07]  /*e0e0*/  @!P1 ARRIVES.LDGSTSBAR.64.TRANSCNT [UR4+0x22800] ;  /* 0x02280000ff0099b0 */ /* 0x000fee0008000a84 */
[----:B------:R-:W-:Y:S05]  /*e0f0*/  @P0 BRA.U.ANY `(.L_x_435) ;  /* 0xfffffffd00e80947 */ /* 0x000fea000393ffff */
[----:B0-----:R-:W2:Y:S02]  /*e100*/  LDL.LU R2, [R1+0x48] ;  /* 0x0000480001027983 */ /* 0x001ea40000300800 */
[----:B--2---:R-:W-:-:S05]  /*e110*/  VIADD R2, R2, 0x1 ;  /* 0x0000000102027836 */ /* 0x004fca0000000000 */
[----:B------:R0:W-:Y:S01]  /*e120*/  STL [R1+0x48], R2 ;  /* 0x0000480201007387 */ /* 0x0001e20000100800 */
[----:B------:R-:W-:-:S04]  /*e130*/  LEA.HI R0, R2, R2, RZ, 0x1 ;  /* 0x0000000202007211 */ /* 0x000fc800078f08ff */
[----:B------:R-:W-:-:S05]  /*e140*/  LOP3.LUT R0, R0, 0xfffffffe, RZ, 0xc0, !PT ;  /* 0xfffffffe00007812 */ /* 0x000fca00078ec0ff */
[----:B------:R-:W-:-:S05]  /*e150*/  IMAD.IADD R0, R2, 0x1, -R0 ;  /* 0x0000000102007824 */ /* 0x000fca00078e0a00 */
[----:B------:R-:W-:Y:S01]  /*e160*/  SHF.L.U32 R0, R0, 0x1f, RZ ;  /* 0x0000001f00007819 */ /* 0x000fe200000006ff */
[----:B------:R-:W-:Y:S01]  /*e170*/  NOP ;  /* 0x0000000000007918 */ /* 0x000fe20000000000 */
[----:B------:R0:W-:Y:S01]  /*e180*/  SYNCS.ARRIVE.TRANS64.A1T0 RZ, [R18+URZ+0x22800], RZ ;  /* 0x022800ff12ff79a7 */ /* 0x0001e2000810003f */
[----:B------:R-:W-:Y:S01]  /*e190*/  BSSY B0, `(.L_x_436) ;  /* 0x0000003000007945 */ /* 0x000fe20003800000 */
[----:B------:R-:W1:Y:S03]  /*e1a0*/  SYNCS.PHASECHK.TRANS64.TRYWAIT P0, [R18+URZ+0x22820], R0 ;  /* 0x02282000120075a7 */ /* 0x000e66000800017f */
[----:B01----:R-:W-:Y:S05]  /*e1b0*/  @!P0 BRA `(.L_x_437) ;  /* 0x00000044007c8947 */ /* 0x003fea0003800000 */
.L_x_552:
[----:B------:R-:W-:Y:S05]  /*e1c0*/  BSYNC B0 ;  /* 0x0000000000007941 */ /* 0x000fea0003800000 */
.L_x_436:
[----:B------:R-:W2:Y:S01]  /*e1d0*/  LDL R2, [R1+0x18] ;  /* 0x0000180001027983 */ /* 0x000ea20000100800 */
[----:B------:R-:W-:Y:S01]  /*e1e0*/  BSSY B0, `(.L_x_438) ;  /* 0x000005a000007945 */ /* 0x000fe20003800000 */
[----:B--2---:R-:W-:-:S13]  /*e1f0*/  ISETP.NE.AND P0, PT, R2, RZ, PT ;  /* 0x000000ff0200720c */ /* 0x004fda0003f05270 */
[----:B------:R-:W-:Y:S05]  /*e200*/  @!P0 BRA `(.L_x_439) ;  /* 0x00000004005c8947 */ /* 0x000fea0003800000 */
[----:B------:R-:W0:Y:S01]  /*e210*/  LDL R4, [R1+0x10] ;  /* 0x0000100001047983 */ /* 0x000e220000100800 */
[----:B------:R-:W-:Y:S01]  /*e220*/  IMAD R2, R19, 0x8, R18 ;  /* 0x0000000813027824 */ /* 0x000fe200078e0212 */
[----:B------:R-:W-:Y:S01]  /*e230*/  BSSY B1, `(.L_x_440) ;  /* 0x0000007000017945 */ /* 0x000fe20003800000 */
[----:B------:R-:W1:Y:S02]  /*e240*/  S2R R3, SR_TID.X ;  /* 0x0000000000037919 */ /* 0x000e640000002100 */
[----:B-1----:R-:W-:-:S04]  /*e250*/  LOP3.LUT R3, R3, 0x7f, RZ, 0xc0, !PT ;  /* 0x0000007f03037812 */ /* 0x002fc800078ec0ff */
[----:B------:R-:W-:Y:S02]  /*e260*/  ISETP.NE.AND P1, PT, R3, RZ, PT ;  /* 0x000000ff0300720c */ /* 0x000fe40003f25270 */
[----:B0-----:R-:W-:-:S04]  /*e270*/  SHF.L.U32 R0, R4, 0x1f, RZ ;  /* 0x0000001f04007819 */ /* 0x001fc800000006ff */
[----:B------:R-:W0:Y:S02]  /*e280*/  SYNCS.PHASECHK.TRANS64.TRYWAIT P0, [R2+URZ+0x22860], R0 ;  /* 0x02286000020075a7 */ /* 0x000e24000800017f */
[----:B0-----:R-:W-:Y:S05]  /*e290*/  @!P0 BRA `(.L_x_441) ;  /* 0x0000004400588947 */ /* 0x001fea0003800000 */
.L_x_553:
[----:B------:R-:W-:Y:S05]  /*e2a0*/  BSYNC B1 ;  /* 0x0000000000017941 */ /* 0x000fea0003800000 */
.L_x_440:
[----:B------:R-:W-:Y:S04]  /*e2b0*/  BSSY B1, `(.L_x_442) ;  /* 0x0000009000017945 */ /* 0x000fe80003800000 */
[----:B------:R-:W-:Y:S05]  /*e2c0*/  @P1 BRA `(.L_x_443) ;  /* 0x00000000001c1947 */ /* 0x000fea0003800000 */
[----:B------:R-:W1:Y:S01]  /*e2d0*/  S2R R3, SR_TID.X ;  /* 0x0000000000037919 */ /* 0x000e620000002100 */
[----:B0-----:R-:W-:-:S04]  /*e2e0*/  IMAD.MOV.U32 R0, RZ, RZ, 0xc000 ;  /* 0x0000c000ff007424 */ /* 0x001fc800078e00ff */
[----:B------:R2:W-:Y:S01]  /*e2f0*/  SYNCS.ARRIVE.TRANS64 RZ, [R2+URZ+0x22850], R0 ;  /* 0x0228500002ff79a7 */ /* 0x0005e2000800003f */
[----:B-1----:R-:W-:-:S04]  /*e300*/  LOP3.LUT R3, R3, 0x1f, RZ, 0xc0, !PT ;  /* 0x0000001f03037812 */ /* 0x002fc800078ec0ff */
[----:B------:R-:W-:-:S13]  /*e310*/  ISETP.NE.AND P0, PT, R3, RZ, PT ;  /* 0x000000ff0300720c */ /* 0x000fda0003f05270 */
[----:B--2---:R-:W-:Y:S05]  /*e320*/  @!P0 BRA `(.L_x_443) ;  /* 0x0000000000048947 */ /* 0x004fea0003800000 */
[----:B------:R-:W-:Y:S01]  /*e330*/  BPT.TRAP 0x1 ;  /* 0x000000040000795c */ /* 0x000fe20000300000 */
.L_x_443:
[----:B------:R-:W-:Y:S05]  /*e340*/  BSYNC B1 ;  /* 0x0000000000017941 */ /* 0x000fea0003800000 */
.L_x_442:
[----:B------:R-:W2:Y:S04]  /*e350*/  LDL R4, [R1+0x1c] ;  /* 0x00001c0001047983 */ /* 0x000ea80000100800 */
[----:B------:R-:W2:Y:S01]  /*e360*/  LDL.LU R3, [R1+0x2c] ;  /* 0x00002c0001037983 */ /* 0x000ea20000300800 */
[----:B0-----:R-:W-:Y:S01]  /*e370*/  IMAD R0, R19, 0xc000, R18 ;  /* 0x0000c00013007824 */ /* 0x001fe200078e0212 */
[----:B------:R-:W-:Y:S01]  /*e380*/  UIADD3 UR4, UP0, UR38, 0x470, URZ ;  /* 0x0000047026047890 */ /* 0x000fe2000ff1e03f */
[----:B------:R-:W-:Y:S01]  /*e390*/  PLOP3.LUT P0, PT, PT, PT, PT, 0x80, 0x0 ;  /* 0x000000000000781c */ /* 0x000fe20003f0f070 */
[----:B------:R-:W-:Y:S01]  /*e3a0*/  VIADD R2, R2, 0x22850 ;  /* 0x0002285002027836 */ /* 0x000fe20000000000 */
[----:B------:R-:W-:Y:S01]  /*e3b0*/  UMOV UR6, 0x0 ;  /* 0x0000000000067882 */ /* 0x000fe20000000000 */
[----:B------:R-:W-:Y:S01]  /*e3c0*/  UIADD3.X UR5, URZ, UR39, URZ, UP0, !UPT ;  /* 0x000000273f057290 */ /* 0x000fe200087fe43f */
[----:B------:R-:W-:Y:S01]  /*e3d0*/  UMOV UR7, 0x14f00000 ;  /* 0x14f0000000077882 */ /* 0x000fe20000000000 */
[----:B------:R-:W-:Y:S01]  /*e3e0*/  UMOV UR10, URZ ;  /* 0x0000003f000a7c82 */ /* 0x000fe20008000000 */
[----:B--2---:R-:W-:-:S02]  /*e3f0*/  IMAD R3, R3, 0x60, R4 ;  /* 0x0000006003037824 */ /* 0x004fc400078e0204 */
[----:B------:R-:W-:-:S07]  /*e400*/  VIADD R4, R0, 0x400 ;  /* 0x0000040000047836 */ /* 0x000fce0000000000 */
.L_x_444:
[----:B------:R-:W-:-:S13]  /*e410*/  @P0 ELECT P1, URZ, PT ;  /* 0x00000000003f082f */ /* 0x000fda0003820000 */
[----:B------:R-:W-:Y:S02]  /*e420*/  @P1 R2UR UR13, R16 ;  /* 0x00000000100d12ca */ /* 0x000fe400000e0000 */
[----:B------:R-:W-:Y:S02]  /*e430*/  @P1 R2UR UR12, R17 ;  /* 0x00000000110c12ca */ /* 0x000fe400000e0000 */
[----:B------:R-:W-:Y:S02]  /*e440*/  @P1 R2UR UR11, R3 ;  /* 0x00000000030b12ca */ /* 0x000fe400000e0000 */
[----:B------:R-:W-:Y:S02]  /*e450*/  @P1 R2UR UR9, R2 ;  /* 0x00000000020912ca */ /* 0x000fe400000e0000 */
[----:B------:R-:W-:Y:S02]  /*e460*/  @P1 R2UR UR8, R4 ;  /* 0x00000000040812ca */ /* 0x000fe400000e0000 */
[----:B------:R-:W-:-:S02]  /*e470*/  @P1 PLOP3.LUT P0, PT, P1, PT, PT, 0x8, 0x0 ;  /* 0x000000000000181c */ /* 0x000fc40000f0e170 */
[----:B------:R-:W-:-:S09]  /*e480*/  PLOP3.LUT P1, PT, PT, PT, PT, 0x8, 0x0 ;  /* 0x000000000000781c */ /* 0x000fd20003f2e170 */
[----:B------:R0:W-:Y:S02]  /*e490*/  UTMALDG.4D [UR8], [UR4], desc[UR6] ;  /* 0x00000608040075b4 */ /* 0x0001e40008019000 */
[----:B0-----:R-:W-:Y:S05]  /*e4a0*/  @P0 BRA.U.ANY `(.L_x_444) ;  /* 0xfffffffd00d80947 */ /* 0x001fea000393ffff */
[----:B------:R-:W-:Y:S01]  /*e4b0*/  PLOP3.LUT P0, PT, PT, PT, PT, 0x80, 0x0 ;  /* 0x000000000000781c */ /* 0x000fe20003f0f070 */
[----:B------:R-:W-:Y:S01]  /*e4c0*/  VIADD R4, R0, 0x3400 ;  /* 0x0000340000047836 */ /* 0x000fe20000000000 */
[----:B------:R-:W-:Y:S01]  /*e4d0*/  UMOV UR6, 0x0 ;  /* 0x0000000000067882 */ /* 0x000fe20000000000 */
[----:B------:R-:W-:Y:S01]  /*e4e0*/  UMOV UR7, 0x14f00000 ;  /* 0x14f0000000077882 */ /* 0x000fe20000000000 */
[----:B------:R-:W-:-:S09]  /*e4f0*/  UMOV UR10, 0x40 ;  /* 0x00000040000a7882 */ /* 0x000fd20000000000 */
.L_x_445:
        /* <DEDUP_REMOVED lines=15> */
.L_x_446:
        /* <DEDUP_REMOVED lines=15> */
.L_x_447:
        /* <DEDUP_REMOVED lines=9> */
[----:B-1----:R-:W-:Y:S05]  /*e770*/  @P0 BRA.U.ANY `(.L_x_447) ;  /* 0xfffffffd00d80947 */ /* 0x002fea000393ffff */
.L_x_439:
[----:B------:R-:W-:Y:S05]  /*e780*/  BSYNC B0 ;  /* 0x0000000000007941 */ /* 0x000fea0003800000 */
.L_x_438:
[----:B------:R-:W0:Y:S04]  /*e790*/  LDL R4, [R1+0x30] ;  /* 0x0000300001047983 */ /* 0x000e280000100800 */
[----:B------:R-:W2:Y:S01]  /*e7a0*/  LDL R5, [R1+0x20] ;  /* 0x0000200001057983 */ /* 0x000ea20000100800 */
[----:B------:R-:W-:Y:S01]  /*e7b0*/  BSSY B0, `(.L_x_448) ;  /* 0x00001f3000007945 */ /* 0x000fe20003800000 */
[----:B0-----:R-:W-:-:S05]  /*e7c0*/  VIADD R0, R4, 0xfffffffe ;  /* 0xfffffffe04007836 */ /* 0x001fca0000000000 */
[----:B--2---:R-:W-:-:S13]  /*e7d0*/  ISETP.GE.AND P0, PT, R0, R5, PT ;  /* 0x000000050000720c */ /* 0x004fda0003f06270 */
[----:B------:R-:W-:Y:S05]  /*e7e0*/  @!P0 BRA `(.L_x_449) ;  /* 0x0000001c00bc8947 */ /* 0x000fea0003800000 */
[----:B------:R-:W2:Y:S04]  /*e7f0*/  LDL.LU R7, [R1+0x58] ;  /* 0x0000580001077983 */ /* 0x000ea80000300800 */
[----:B------:R-:W3:Y:S04]  /*e800*/  LDL.LU R6, [R1+0x38] ;  /* 0x0000380001067983 */ /* 0x000ee80000300800 */
[----:B------:R-:W4:Y:S01]  /*e810*/  LDL.LU R4, [R1+0x40] ;  /* 0x0000400001047983 */ /* 0x000f220000300800 */
[----:B------:R-:W-:Y:S01]  /*e820*/  LOP3.LUT R8, RZ, R5, RZ, 0x33, !PT ;  /* 0x00000005ff087212 */ /* 0x000fe200078e33ff */
[----:B------:R-:W-:Y:S01]  /*e830*/  BSSY B2, `(.L_x_450) ;  /* 0x00000a8000027945 */ /* 0x000fe20003800000 */
[----:B--2---:R-:W-:-:S04]  /*e840*/  VIADD R2, R7, 0x1 ;  /* 0x0000000107027836 */ /* 0x004fc80000000000 */
[----:B---3--:R-:W-:-:S05]  /*e850*/  IMAD R2, R2, R6, RZ ;  /* 0x0000000602027224 */ /* 0x008fca00078e02ff */
[----:B----4-:R-:W-:-:S05]  /*e860*/  VIMNMX R4, R4, R2, PT ;  /* 0x0000000204047248 */ /* 0x010fca0003fe0100 */
[----:B------:R-:W-:-:S05]  /*e870*/  IMAD.MOV R2, RZ, RZ, -R4 ;  /* 0x000000ffff027224 */ /* 0x000fca00078e0a04 */
[----:B------:R-:W-:-:S05]  /*e880*/  VIADDMNMX R8, R2, 0x1, R8, !PT ;  /* 0x0000000102087846 */ /* 0x000fca0007800108 */
[----:B------:R-:W-:-:S05]  /*e890*/  IMAD.IADD R2, R4, 0x1, R8 ;  /* 0x0000000104027824 */ /* 0x000fca00078e0208 */
[----:B------:R-:W-:-:S04]  /*e8a0*/  LOP3.LUT R2, R2, 0x1, RZ, 0xc0, !PT ;  /* 0x0000000102027812 */ /* 0x000fc800078ec0ff */
[----:B------:R-:W-:-:S13]  /*e8b0*/  ISETP.NE.U32.AND P0, PT, R2, 0x1, PT ;  /* 0x000000010200780c */ /* 0x000fda0003f05070 */
[----:B------:R-:W-:Y:S05]  /*e8c0*/  @P0 BRA `(.L_x_451) ;  /* 0x0000000800780947 */ /* 0x000fea0003800000 */
[----:B------:R-:W2:Y:S04]  /*e8d0*/  LDL R5, [R1+0x18] ;  /* 0x0000180001057983 */ /* 0x000ea80000100800 */
[----:B------:R-:W3:Y:S01]  /*e8e0*/  LDL.LU R9, [R1+0x10] ;  /* 0x0000100001097983 */ /* 0x000ee20000300800 */
[----:B------:R-:W-:Y:S01]  /*e8f0*/  VIADD R19, R19, 0x1 ;  /* 0x0000000113137836 */ /* 0x000fe20000000000 */
[----:B------:R-:W-:Y:S04]  /*e900*/  BSSY B1, `(.L_x_452) ;  /* 0x0000098000017945 */ /* 0x000fe80003800000 */
[----:B------:R-:W-:-:S04]  /*e910*/  ISETP.NE.AND P0, PT, R19, 0x2, PT ;  /* 0x000000021300780c */ /* 0x000fc80003f05270 */
[----:B------:R-:W-:Y:S02]  /*e920*/  SEL R2, RZ, 0x1, P0 ;  /* 0x00000001ff027807 */ /* 0x000fe40000000000 */
[----:B------:R-:W-:Y:S02]  /*e930*/  SEL R19, R19, RZ, P0 ;  /* 0x000000ff13137207 */ /* 0x000fe40000000000 */
[----:B--2---:R-:W-:Y:S02]  /*e940*/  ISETP.NE.AND P2, PT, R5, RZ, PT ;  /* 0x000000ff0500720c */ /* 0x004fe40003f45270 */
[----:B---3--:R-:W-:-:S05]  /*e950*/  LOP3.LUT R9, R9, R2, RZ, 0x3c, !PT ;  /* 0x0000000209097212 */ /* 0x008fca00078e3cff */
[----:B------:R0:W-:Y:S06]  /*e960*/  STL [R1+0x10], R9 ;  /* 0x0000100901007387 */ /* 0x0001ec0000100800 */
[----:B------:R-:W-:Y:S05]  /*e970*/  @!P2 BRA `(.L_x_453) ;  /* 0x000000080040a947 */ /* 0x000fea0003800000 */
[----:B------:R-:W-:Y:S02]  /*e980*/  ULDC.64 UR4, c[0x0][0x418] ;  /* 0x0001060000047ab9 */ /* 0x000fe40000000a00 */
[----:B------:R-:W-:-:S04]  /*e990*/  ISETP.NE.U32.AND P0, PT, RZ, UR4, PT ;  /* 0x00000004ff007c0c */ /* 0x000fc8000bf05070 */
[----:B------:R-:W-:-:S13]  /*e9a0*/  ISETP.NE.AND.EX P0, PT, RZ, UR5, PT, P0 ;  /* 0x00000005ff007c0c */ /* 0x000fda000bf05300 */
[----:B------:R-:W-:Y:S05]  /*e9b0*/  @!P0 BRA `(.L_x_454) ;  /* 0x00000000004c8947 */ /* 0x000fea0003800000 */
[----:B------:R-:W2:Y:S01]  /*e9c0*/  LDL R10, [R1+0x14] ;  /* 0x00001400010a7983 */ /* 0x000ea20000100800 */
[----:B------:R-:W1:Y:S01]  /*e9d0*/  LDC R6, c[0x0][0x43c] ;  /* 0x00010f00ff067b82 */ /* 0x000e620000000800 */
[----:B------:R-:W-:Y:S02]  /*e9e0*/  ULDC.64 UR6, c[0x0][0x428] ;  /* 0x00010a0000067ab9 */ /* 0x000fe40000000a00 */
[----:B------:R-:W3:Y:S01]  /*e9f0*/  LDL R7, [R1+0x8] ;  /* 0x0000080001077983 */ /* 0x000ee20000100800 */
[----:B-1----:R-:W-:-:S13]  /*ea00*/  ISETP.NE.AND P0, PT, R6, 0x1, PT ;  /* 0x000000010600780c */ /* 0x002fda0003f05270 */
[----:B------:R-:W1:Y:S02]  /*ea10*/  @P0 LDC.64 R2, c[0x0][0x440] ;  /* 0x00011000ff020b82 */ /* 0x000e640000000a00 */
[----:B-1----:R-:W-:-:S04]  /*ea20*/  @P0 IMAD.HI.U32 R5, R0, R2, RZ ;  /* 0x0000000200050227 */ /* 0x002fc800078e00ff */
[----:B------:R-:W-:Y:S01]  /*ea30*/  IMAD.MOV.U32 R2, RZ, RZ, R0 ;  /* 0x000000ffff027224 */ /* 0x000fe200078e0000 */
[----:B------:R-:W-:-:S05]  /*ea40*/  @P0 SHF.R.U32.HI R2, RZ, R3, R5 ;  /* 0x00000003ff020219 */ /* 0x000fca0000011605 */
[----:B------:R-:W-:-:S04]  /*ea50*/  IMAD.MOV R3, RZ, RZ, -R2 ;  /* 0x000000ffff037224 */ /* 0x000fc800078e0a02 */
[----:B------:R-:W-:Y:S01]  /*ea60*/  IMAD R0, R6, R3, R0 ;  /* 0x0000000306007224 */ /* 0x000fe200078e0200 */
[----:B------:R-:W-:Y:S01]  /*ea70*/  SHF.R.S32.HI R3, RZ, 0x1f, R2 ;  /* 0x0000001fff037819 */ /* 0x000fe20000011402 */
[----:B--2---:R-:W-:-:S04]  /*ea80*/  IMAD R5, R10, UR6, RZ ;  /* 0x000000060a057c24 */ /* 0x004fc8000f8e02ff */
[C---:B---3--:R-:W-:Y:S02]  /*ea90*/  IMAD R5, R7.reuse, UR7, R5 ;  /* 0x0000000707057c24 */ /* 0x048fe4000f8e0205 */
[----:B------:R-:W-:-:S04]  /*eaa0*/  IMAD.WIDE.U32 R2, R7, UR6, R2 ;  /* 0x0000000607027c25 */ /* 0x000fc8000f8e0002 */
[----:B------:R-:W-:Y:S01]  /*eab0*/  IMAD.IADD R3, R5, 0x1, R3 ;  /* 0x0000000105037824 */ /* 0x000fe200078e0203 */
[----:B------:R-:W-:-:S04]  /*eac0*/  LEA R6, P0, R2, UR4, 0x2 ;  /* 0x0000000402067c11 */ /* 0x000fc8000f8010ff */
[----:B------:R-:W-:-:S05]  /*ead0*/  LEA.HI.X R7, R2, UR5, R3, 0x2, P0 ;  /* 0x0000000502077c11 */ /* 0x000fca00080f1403 */
[----:B------:R1:W5:Y:S04]  /*eae0*/  LDG.E R16, desc[UR40][R6.64] ;  /* 0x0000002806107981 */ /* 0x000368000c1e1900 */
.L_x_454:
[----:B------:R-:W-:Y:S01]  /*eaf0*/  IMAD R3, R19, 0x8, R18 ;  /* 0x0000000813037824 */ /* 0x000fe200078e0212 */
[----:B------:R-:W-:Y:S01]  /*eb00*/  SHF.L.U32 R2, R9, 0x1f, RZ ;  /* 0x0000001f09027819 */ /* 0x000fe200000006ff */
[----:B------:R-:W2:Y:S01]  /*eb10*/  S2R R5, SR_TID.X ;  /* 0x0000000000057919 */ /* 0x000ea20000002100 */
[----:B------:R-:W-:Y:S02]  /*eb20*/  BSSY B3, `(.L_x_455) ;  /* 0x0000005000037945 */ /* 0x000fe40003800000 */
[----:B------:R-:W3:Y:S01]  /*eb30*/  SYNCS.PHASECHK.TRANS64.TRYWAIT P0, [R3+URZ+0x22840], R2 ;  /* 0x02284002030075a7 */ /* 0x000ee2000800017f */
[----:B--2---:R-:W-:-:S04]  /*eb40*/  LOP3.LUT R5, R5, 0x7f, RZ, 0xc0, !PT ;  /* 0x0000007f05057812 */ /* 0x004fc800078ec0ff */
[----:B------:R-:W-:Y:S01]  /*eb50*/  ISETP.NE.AND P1, PT, R5, RZ, PT ;  /* 0x000000ff0500720c */ /* 0x000fe20003f25270 */
[----:B---3--:R-:W-:-:S12]  /*eb60*/  @!P0 BRA `(.L_x_456) ;  /* 0x0000003c00388947 */ /* 0x008fd80003800000 */
.L_x_554:
[----:B------:R-:W-:Y:S05]  /*eb70*/  BSYNC B3 ;  /* 0x0000000000037941 */ /* 0x000fea0003800000 */
.L_x_455:
[----:B------:R-:W-:Y:S04]  /*eb80*/  BSSY B3, `(.L_x_457) ;  /* 0x0000009000037945 */ /* 0x000fe80003800000 */
[----:B------:R-:W-:Y:S05]  /*eb90*/  @P1 BRA `(.L_x_458) ;  /* 0x00000000001c1947 */ /* 0x000fea0003800000 */
[----:B-1----:R-:W1:Y:S01]  /*eba0*/  S2R R6, SR_TID.X ;  /* 0x0000000000067919 */ /* 0x002e620000002100 */
[----:B------:R-:W-:-:S04]  /*ebb0*/  IMAD.MOV.U32 R5, RZ, RZ, 0x3000 ;  /* 0x00003000ff057424 */ /* 0x000fc800078e00ff */
[----:B------:R3:W-:Y:S01]  /*ebc0*/  SYNCS.ARRIVE.TRANS64 RZ, [R3+URZ+0x22830], R5 ;  /* 0x0228300503ff79a7 */ /* 0x0007e2000800003f */
[----:B-1----:R-:W-:-:S04]  /*ebd0*/  LOP3.LUT R6, R6, 0x1f, RZ, 0xc0, !PT ;  /* 0x0000001f06067812 */ /* 0x002fc800078ec0ff */
[----:B------:R-:W-:-:S13]  /*ebe0*/  ISETP.NE.AND P0, PT, R6, RZ, PT ;  /* 0x000000ff0600720c */ /* 0x000fda0003f05270 */
[----:B---3--:R-:W-:Y:S05]  /*ebf0*/  @!P0 BRA `(.L_x_458) ;  /* 0x0000000000048947 */ /* 0x008fea0003800000 */
[----:B------:R-:W-:Y:S01]  /*ec00*/  BPT.TRAP 0x1 ;  /* 0x000000040000795c */ /* 0x000fe20000300000 */
.L_x_458:
[----:B------:R-:W-:Y:S05]  /*ec10*/  BSYNC B3 ;  /* 0x0000000000037941 */ /* 0x000fea0003800000 */
.L_x_457:
[----:B-1----:R-:W3:Y:S01]  /*ec20*/  LDL R6, [R1+0x1c] ;  /* 0x00001c0001067983 */ /* 0x002ee20000100800 */
[----:B0-----:R-:W-:Y:S01]  /*ec30*/  IMAD.MOV.U32 R9, RZ, RZ, RZ ;  /* 0x000000ffff097224 */ /* 0x001fe200078e00ff */
[----:B------:R-:W-:Y:S01]  /*ec40*/  UIADD3 UR4, UP0, UR38, 0x370, URZ ;  /* 0x0000037026047890 */ /* 0x000fe2000ff1e03f */
[----:B------:R-:W-:Y:S01]  /*ec50*/  IMAD R5, R19, 0x3000, R18 ;  /* 0x0000300013057824 */ /* 0x000fe200078e0212 */
[----:B------:R-:W-:Y:S01]  /*ec60*/  PLOP3.LUT P0, PT, PT, PT, PT, 0x80, 0x0 ;  /* 0x000000000000781c */ /* 0x000fe20003f0f070 */
[----:B------:R-:W-:Y:S01]  /*ec70*/  UMOV UR6, 0x0 ;  /* 0x0000000000067882 */ /* 0x000fe20000000000 */
[----:B------:R-:W-:Y:S01]  /*ec80*/  R2UR UR10, R9 ;  /* 0x00000000090a72ca */ /* 0x000fe200000e0000 */
[----:B------:R-:W-:Y:S01]  /*ec90*/  VIADD R5, R5, 0x1c400 ;  /* 0x0001c40005057836 */ /* 0x000fe20000000000 */
[----:B------:R-:W-:Y:S01]  /*eca0*/  UIADD3.X UR5, URZ, UR39, URZ, UP0, !UPT ;  /* 0x000000273f057290 */ /* 0x000fe200087fe43f */
[----:B------:R-:W-:Y:S01]  /*ecb0*/  UMOV UR7, 0x14f00000 ;  /* 0x14f0000000077882 */ /* 0x000fe20000000000 */
[----:B---3--:R-:W-:-:S02]  /*ecc0*/  IMAD R0, R0, 0x60, R6 ;  /* 0x0000006000007824 */ /* 0x008fc400078e0206 */
[----:B------:R-:W-:-:S09]  /*ecd0*/  VIADD R6, R3, 0x22830 ;  /* 0x0002283003067836 */ /* 0x000fd20000000000 */
.L_x_459:
[----:B------:R-:W-:-:S13]  /*ece0*/  @P0 ELECT P2, URZ, PT ;  /* 0x00000000003f082f */ /* 0x000fda0003840000 */
[----:B-----5:R-:W-:Y:S02]  /*ecf0*/  @P2 R2UR UR13, R16 ;  /* 0x00000000100d22ca */ /* 0x020fe400000e0000 */
        /* <DEDUP_REMOVED lines=8> */
[----:B------:R-:W0:Y:S01]  /*ed80*/  SYNCS.PHASECHK.TRANS64.TRYWAIT P0, [R3+URZ+0x22860], R2 ;  /* 0x02286002030075a7 */ /* 0x000e22000800017f */
[----:B------:R-:W-:Y:S04]  /*ed90*/  BSSY B3, `(.L_x_460) ;  /* 0x0000002000037945 */ /* 0x000fe80003800000 */
[----:B0-----:R-:W-:Y:S05]  /*eda0*/  @!P0 BRA `(.L_x_461) ;  /* 0x0000003800bc8947 */ /* 0x001fea0003800000 */
.L_x_555:
[----:B------:R-:W-:Y:S05]  /*edb0*/  BSYNC B3 ;  /* 0x0000000000037941 */ /* 0x000fea0003800000 */
.L_x_460:
[----:B------:R-:W-:Y:S01]  /*edc0*/  BSSY B3, `(.L_x_462) ;  /* 0x000000b000037945 */ /* 0x000fe20003800000 */
[----:B------:R-:W-:Y:S02]  /*edd0*/  IMAD.MOV.U32 R6, RZ, RZ, 0x0 ;  /* 0x00000000ff067424 */ /* 0x000fe400078e00ff */
[----:B------:R-:W-:Y:S01]  /*ede0*/  IMAD.MOV.U32 R7, RZ, RZ, 0x14f00000 ;  /* 0x14f00000ff077424 */ /* 0x000fe200078e00ff */
[----:B------:R-:W-:Y:S06]  /*edf0*/  @P1 BRA `(.L_x_463) ;  /* 0x00000000001c1947 */ /* 0x000fec0003800000 */
[----:B------:R-:W1:Y:S01]  /*ee00*/  S2R R5, SR_TID.X ;  /* 0x0000000000057919 */ /* 0x000e620000002100 */
[----:B0-2---:R-:W-:-:S04]  /*ee10*/  IMAD.MOV.U32 R2, RZ, RZ, 0xc000 ;  /* 0x0000c000ff027424 */ /* 0x005fc800078e00ff */
[----:B------:R3:W-:Y:S01]  /*ee20*/  SYNCS.ARRIVE.TRANS64 RZ, [R3+URZ+0x22850], R2 ;  /* 0x0228500203ff79a7 */ /* 0x0007e2000800003f */
[----:B-1----:R-:W-:-:S04]  /*ee30*/  LOP3.LUT R5, R5, 0x1f, RZ, 0xc0, !PT ;  /* 0x0000001f05057812 */ /* 0x002fc800078ec0ff */
[----:B------:R-:W-:-:S13]  /*ee40*/  ISETP.NE.AND P0, PT, R5, RZ, PT ;  /* 0x000000ff0500720c */ /* 0x000fda0003f05270 */
[----:B---3--:R-:W-:Y:S05]  /*ee50*/  @!P0 BRA `(.L_x_463) ;  /* 0x0000000000048947 */ /* 0x008fea0003800000 */
[----:B------:R-:W-:Y:S01]  /*ee60*/  BPT.TRAP 0x1 ;  /* 0x000000040000795c */ /* 0x000fe20000300000 */
.L_x_463:
[----:B------:R-:W-:Y:S05]  /*ee70*/  BSYNC B3 ;  /* 0x0000000000037941 */ /* 0x000fea0003800000 */
.L_x_462:
[----:B------:R-:W-:Y:S01]  /*ee80*/  R2UR UR10, R9 ;  /* 0x00000000090a72ca */ /* 0x000fe200000e0000 */
[----:B0-2---:R-:W-:Y:S01]  /*ee90*/  IMAD R2, R19, 0xc000, R18 ;  /* 0x0000c00013027824 */ /* 0x005fe200078e0212 */
[----:B------:R-:W-:Y:S01]  /*eea0*/  R2UR UR6, R6 ;  /* 0x00000000060672ca */ /* 0x000fe200000e0000 */
[----:B------:R-:W-:Y:S01]  /*eeb0*/  UIADD3 UR4, UP0, UR38, 0x470, URZ ;  /* 0x0000047026047890 */ /* 0x000fe2000ff1e03f */
[----:B------:R-:W-:Y:S01]  /*eec0*/  R2UR UR7, R7 ;  /* 0x00000000070772ca */ /* 0x000fe200000e0000 */
[----:B------:R-:W-:Y:S01]  /*eed0*/  VIADD R3, R3, 0x22850 ;  /* 0x0002285003037836 */ /* 0x000fe20000000000 */
[----:B------:R-:W-:Y:S01]  /*eee0*/  PLOP3.LUT P0, PT, PT, PT, PT, 0x80, 0x0 ;  /* 0x000000000000781c */ /* 0x000fe20003f0f070 */
[----:B------:R-:W-:Y:S01]  /*eef0*/  VIADD R5, R2, 0x400 ;  /* 0x0000040002057836 */ /* 0x000fe20000000000 */
[----:B------:R-:W-:-:S12]  /*ef00*/  UIADD3.X UR5, URZ, UR39, URZ, UP0, !UPT ;  /* 0x000000273f057290 */ /* 0x000fd800087fe43f */
.L_x_464:
        /* <DEDUP_REMOVED lines=10> */
[----:B------:R-:W-:Y:S01]  /*efb0*/  R2UR UR6, R6 ;  /* 0x00000000060672ca */ /* 0x000fe200000e0000 */
[----:B------:R-:W-:Y:S01]  /*efc0*/  VIADD R5, R2, 0x3400 ;  /* 0x0000340002057836 */ /* 0x000fe20000000000 */
[----:B------:R-:W-:Y:S01]  /*efd0*/  R2UR UR7, R7 ;  /* 0x00000000070772ca */ /* 0x000fe200000e0000 */
[----:B------:R-:W-:Y:S01]  /*efe0*/  UMOV UR10, 0x40 ;  /* 0x00000040000a7882 */ /* 0x000fe20000000000 */
[----:B------:R-:W-:-:S13]  /*eff0*/  PLOP3.LUT P0, PT, PT, PT, PT, 0x80, 0x0 ;  /* 0x000000000000781c */ /* 0x000fda0003f0f070 */
.L_x_465:
        /* <DEDUP_REMOVED lines=15> */
.L_x_466:
        /* <DEDUP_REMOVED lines=15> */
.L_x_467:
        /* <DEDUP_REMOVED lines=10> */
.L_x_453:
[----:B------:R-:W-:Y:S05]  /*f280*/  BSYNC B1 ;  /* 0x0000000000017941 */ /* 0x000fea0003800000 */
.L_x_452:
[----:B------:R-:W2:Y:S02]  /*f290*/  LDL.LU R5, [R1+0x30] ;  /* 0x0000300001057983 */ /* 0x000ea40000300800 */
[----:B--2---:R-:W-:-:S07]  /*f2a0*/  VIADD R0, R5, 0xfffffffd ;  /* 0xfffffffd05007836 */ /* 0x004fce0000000000 */
.L_x_451:
[----:B------:R-:W-:Y:S05]  /*f2b0*/  BSYNC B2 ;  /* 0x0000000000027941 */ /* 0x000fea0003800000 */
.L_x_450:
[----:B------:R-:W-:Y:S01]  /*f2c0*/  VIADD R8, R8, 0xfffffffe ;  /* 0xfffffffe08087836 */ /* 0x000fe20000000000 */
[----:B------:R-:W-:-:S04]  /*f2d0*/  LOP3.LUT R4, RZ, R4, RZ, 0x33, !PT ;  /* 0x00000004ff047212 */ /* 0x000fc800078e33ff */
[----:B------:R-:W-:-:S13]  /*f2e0*/  ISETP.NE.AND P0, PT, R8, R4, PT ;  /* 0x000000040800720c */ /* 0x000fda0003f05270 */
[----:B------:R-:W-:Y:S05]  /*f2f0*/  @!P0 BRA `(.L_x_449) ;  /* 0x0000001000f88947 */ /* 0x000fea0003800000 */
.L_x_500:
[----:B------:R-:W2:Y:S04]  /*f300*/  LDL R3, [R1+0x18] ;  /* 0x0000180001037983 */ /* 0x000ea80000100800 */
[----:B------:R-:W3:Y:S01]  /*f310*/  LDL.LU R2, [R1+0x10] ;  /* 0x0000100001027983 */ /* 0x000ee20000300800 */
[----:B------:R-:W-:Y:S01]  /*f320*/  VIADD R7, R19, 0x1 ;  /* 0x0000000113077836 */ /* 0x000fe20000000000 */
[----:B------:R-:W-:Y:S05]  /*f330*/  YIELD ;  /* 0x0000000000007946 */ /* 0x000fea0003800000 */
[----:B------:R-:W-:Y:S01]  /*f340*/  ISETP.NE.AND P0, PT, R7, 0x2, PT ;  /* 0x000000020700780c */ /* 0x000fe20003f05270 */
[----:B------:R-:W-:Y:S03]  /*f350*/  BSSY B1, `(.L_x_468) ;  /* 0x0000097000017945 */ /* 0x000fe60003800000 */
[----:B------:R-:W-:-:S02]  /*f360*/  SEL R6, RZ, 0x1, P0 ;  /* 0x00000001ff067807 */ /* 0x000fc40000000000 */
[----:B------:R-:W-:Y:S02]  /*f370*/  SEL R7, R7, RZ, P0 ;  /* 0x000000ff07077207 */ /* 0x000fe40000000000 */
[----:B--2---:R-:W-:Y:S02]  /*f380*/  ISETP.NE.AND P1, PT, R3, RZ, PT ;  /* 0x000000ff0300720c */ /* 0x004fe40003f25270 */
[----:B---3--:R-:W-:-:S11]  /*f390*/  LOP3.LUT R6, R2, R6, RZ, 0x3c, !PT ;  /* 0x0000000602067212 */ /* 0x008fd600078e3cff */
[----:B-1----:R-:W-:Y:S05]  /*f3a0*/  @!P1 BRA `(.L_x_469) ;  /* 0x0000000800449947 */ /* 0x002fea0003800000 */
[----:B------:R-:W-:Y:S01]  /*f3b0*/  ULDC.64 UR4, c[0x0][0x418] ;  /* 0x0001060000047ab9 */ /* 0x000fe20000000a00 */
[----:B------:R-:W-:Y:S01]  /*f3c0*/  IMAD.MOV.U32 R8, RZ, RZ, R0 ;  /* 0x000000ffff087224 */ /* 0x000fe200078e0000 */
[----:B------:R-:W-:-:S04]  /*f3d0*/  ISETP.NE.U32.AND P0, PT, RZ, UR4, PT ;  /* 0x00000004ff007c0c */ /* 0x000fc8000bf05070 */
[----:B------:R-:W-:-:S13]  /*f3e0*/  ISETP.NE.AND.EX P0, PT, RZ, UR5, PT, P0 ;  /* 0x00000005ff007c0c */ /* 0x000fda000bf05300 */
[----:B------:R-:W-:Y:S05]  /*f3f0*/  @!P0 BRA `(.L_x_470) ;  /* 0x00000000004c8947 */ /* 0x000fea0003800000 */
[----:B0-----:R-:W2:Y:S01]  /*f400*/  LDL R9, [R1+0x14] ;  /* 0x0000140001097983 */ /* 0x001ea20000100800 */
[----:B------:R-:W0:Y:S01]  /*f410*/  LDC R8, c[0x0][0x43c] ;  /* 0x00010f00ff087b82 */ /* 0x000e220000000800 */
[----:B------:R-:W-:Y:S02]  /*f420*/  ULDC.64 UR6, c[0x0][0x428] ;  /* 0x00010a0000067ab9 */ /* 0x000fe40000000a00 */
[----:B------:R-:W3:Y:S01]  /*f430*/  LDL R5, [R1+0x8] ;  /* 0x0000080001057983 */ /* 0x000ee20000100800 */
[----:B0-----:R-:W-:-:S13]  /*f440*/  ISETP.NE.AND P0, PT, R8, 0x1, PT ;  /* 0x000000010800780c */ /* 0x001fda0003f05270 */
[----:B------:R-:W0:Y:S02]  /*f450*/  @P0 LDC.64 R2, c[0x0][0x440] ;  /* 0x00011000ff020b82 */ /* 0x000e240000000a00 */
[----:B0-----:R-:W-:-:S04]  /*f460*/  @P0 IMAD.HI.U32 R4, R0, R2, RZ ;  /* 0x0000000200040227 */ /* 0x001fc800078e00ff */
        /* <DEDUP_REMOVED lines=12> */
.L_x_470:
[----:B-1----:R-:W-:Y:S01]  /*f530*/  IMAD R4, R7, 0x8, R18 ;  /* 0x0000000807047824 */ /* 0x002fe200078e0212 */
[----:B------:R-:W-:Y:S01]  /*f540*/  SHF.L.U32 R2, R6, 0x1f, RZ ;  /* 0x0000001f06027819 */ /* 0x000fe200000006ff */
[----:B------:R-:W1:Y:S01]  /*f550*/  S2R R3, SR_TID.X ;  /* 0x0000000000037919 */ /* 0x000e620000002100 */
[----:B------:R-:W-:Y:S02]  /*f560*/  BSSY B2, `(.L_x_471) ;  /* 0x0000005000027945 */ /* 0x000fe40003800000 */
[----:B------:R-:W2:Y:S01]  /*f570*/  SYNCS.PHASECHK.TRANS64.TRYWAIT P0, [R4+URZ+0x22840], R2 ;  /* 0x02284002040075a7 */ /* 0x000ea2000800017f */
[----:B-1----:R-:W-:-:S04]  /*f580*/  LOP3.LUT R3, R3, 0x7f, RZ, 0xc0, !PT ;  /* 0x0000007f03037812 */ /* 0x002fc800078ec0ff */
[----:B------:R-:W-:Y:S01]  /*f590*/  ISETP.NE.AND P1, PT, R3, RZ, PT ;  /* 0x000000ff0300720c */ /* 0x000fe20003f25270 */
[----:B--2---:R-:W-:-:S12]  /*f5a0*/  @!P0 BRA `(.L_x_472) ;  /* 0x0000003000d08947 */ /* 0x004fd80003800000 */
.L_x_556:
[----:B------:R-:W-:Y:S05]  /*f5b0*/  BSYNC B2 ;  /* 0x0000000000027941 */ /* 0x000fea0003800000 */
.L_x_471:
[----:B------:R-:W-:Y:S04]  /*f5c0*/  BSSY B2, `(.L_x_473) ;  /* 0x0000009000027945 */ /* 0x000fe80003800000 */
[----:B------:R-:W-:Y:S05]  /*f5d0*/  @P1 BRA `(.L_x_474) ;  /* 0x00000000001c1947 */ /* 0x000fea0003800000 */
[----:B------:R-:W2:Y:S01]  /*f5e0*/  S2R R5, SR_TID.X ;  /* 0x0000000000057919 */ /* 0x000ea20000002100 */
[----:B------:R-:W-:-:S04]  /*f5f0*/  IMAD.MOV.U32 R3, RZ, RZ, 0x3000 ;  /* 0x00003000ff037424 */ /* 0x000fc800078e00ff */
[----:B------:R3:W-:Y:S01]  /*f600*/  SYNCS.ARRIVE.TRANS64 RZ, [R4+URZ+0x22830], R3 ;  /* 0x0228300304ff79a7 */ /* 0x0007e2000800003f */
[----:B--2---:R-:W-:-:S04]  /*f610*/  LOP3.LUT R5, R5, 0x1f, RZ, 0xc0, !PT ;  /* 0x0000001f05057812 */ /* 0x004fc800078ec0ff */
[----:B------:R-:W-:-:S13]  /*f620*/  ISETP.NE.AND P0, PT, R5, RZ, PT ;  /* 0x000000ff0500720c */ /* 0x000fda0003f05270 */
[----:B---3--:R-:W-:Y:S05]  /*f630*/  @!P0 BRA `(.L_x_474) ;  /* 0x0000000000048947 */ /* 0x008fea0003800000 */
[----:B------:R-:W-:Y:S01]  /*f640*/  BPT.TRAP 0x1 ;  /* 0x000000040000795c */ /* 0x000fe20000300000 */
.L_x_474:
[----:B------:R-:W-:Y:S05]  /*f650*/  BSYNC B2 ;  /* 0x0000000000027941 */ /* 0x000fea0003800000 */
.L_x_473:
[----:B------:R-:W2:Y:S01]  /*f660*/  LDL R5, [R1+0x1c] ;  /* 0x00001c0001057983 */ /* 0x000ea20000100800 */
        /* <DEDUP_REMOVED lines=9> */
[----:B--2---:R-:W-:-:S02]  /*f700*/  IMAD R8, R8, 0x60, R5 ;  /* 0x0000006008087824 */ /* 0x004fc400078e0205 */
[----:B------:R-:W-:-:S09]  /*f710*/  VIADD R5, R4, 0x22830 ;  /* 0x0002283004057836 */ /* 0x000fd20000000000 */
.L_x_475:
        /* <DEDUP_REMOVED lines=13> */
.L_x_557:
[----:B------:R-:W-:Y:S05]  /*f7f0*/  BSYNC B2 ;  /* 0x0000000000027941 */ /* 0x000fea0003800000 */
.L_x_476:
[----:B------:R-:W-:Y:S01]  /*f800*/  BSSY B2, `(.L_x_478) ;  /* 0x000000b000027945 */ /* 0x000fe20003800000 */
[----:B01----:R-:W-:Y:S02]  /*f810*/  IMAD.MOV.U32 R2, RZ, RZ, 0x0 ;  /* 0x00000000ff027424 */ /* 0x003fe400078e00ff */
[----:B------:R-:W-:Y:S01]  /*f820*/  IMAD.MOV.U32 R3, RZ, RZ, 0x14f00000 ;  /* 0x14f00000ff037424 */ /* 0x000fe200078e00ff */
[----:B------:R-:W-:Y:S06]  /*f830*/  @P1 BRA `(.L_x_479) ;  /* 0x00000000001c1947 */ /* 0x000fec0003800000 */
[----:B------:R-:W0:Y:S01]  /*f840*/  S2R R10, SR_TID.X ;  /* 0x00000000000a7919 */ /* 0x000e220000002100 */
[----:B------:R-:W-:-:S04]  /*f850*/  IMAD.MOV.U32 R5, RZ, RZ, 0xc000 ;  /* 0x0000c000ff057424 */ /* 0x000fc800078e00ff */
[----:B------:R1:W-:Y:S01]  /*f860*/  SYNCS.ARRIVE.TRANS64 RZ, [R4+URZ+0x22850], R5 ;  /* 0x0228500504ff79a7 */ /* 0x0003e2000800003f */
[----:B0-----:R-:W-:-:S04]  /*f870*/  LOP3.LUT R10, R10, 0x1f, RZ, 0xc0, !PT ;  /* 0x0000001f0a0a7812 */ /* 0x001fc800078ec0ff */
[----:B------:R-:W-:-:S13]  /*f880*/  ISETP.NE.AND P0, PT, R10, RZ, PT ;  /* 0x000000ff0a00720c */ /* 0x000fda0003f05270 */
[----:B-1----:R-:W-:Y:S05]  /*f890*/  @!P0 BRA `(.L_x_479) ;  /* 0x0000000000048947 */ /* 0x002fea0003800000 */
[----:B------:R-:W-:Y:S01]  /*f8a0*/  BPT.TRAP 0x1 ;  /* 0x000000040000795c */ /* 0x000fe20000300000 */
.L_x_479:
[----:B------:R-:W-:Y:S05]  /*f8b0*/  BSYNC B2 ;  /* 0x0000000000027941 */ /* 0x000fea0003800000 */
.L_x_478:
[----:B------:R-:W-:Y:S01]  /*f8c0*/  R2UR UR6, R2 ;  /* 0x00000000020672ca */ /* 0x000fe200000e0000 */
[----:B------:R-:W-:Y:S01]  /*f8d0*/  IMAD R5, R7, 0xc000, R18 ;  /* 0x0000c00007057824 */ /* 0x000fe200078e0212 */
[----:B------:R-:W-:Y:S01]  /*f8e0*/  R2UR UR7, R3 ;  /* 0x00000000030772ca */ /* 0x000fe200000e0000 */
[----:B------:R-:W-:Y:S01]  /*f8f0*/  UIADD3 UR4, UP0, UR38, 0x470, URZ ;  /* 0x0000047026047890 */ /* 0x000fe2000ff1e03f */
[----:B------:R-:W-:Y:S01]  /*f900*/  R2UR UR10, R9 ;  /* 0x00000000090a72ca */ /* 0x000fe200000e0000 */
[----:B------:R-:W-:Y:S01]  /*f910*/  VIADD R4, R4, 0x22850 ;  /* 0x0002285004047836 */ /* 0x000fe20000000000 */
[----:B------:R-:W-:Y:S01]  /*f920*/  PLOP3.LUT P0, PT, PT, PT, PT, 0x80, 0x0 ;  /* 0x000000000000781c */ /* 0x000fe20003f0f070 */
[----:B------:R-:W-:Y:S01]  /*f930*/  VIADD R9, R5, 0x400 ;  /* 0x0000040005097836 */ /* 0x000fe20000000000 */
[----:B------:R-:W-:-:S12]  /*f940*/  UIADD3.X UR5, URZ, UR39, URZ, UP0, !UPT ;  /* 0x000000273f057290 */ /* 0x000fd800087fe43f */
.L_x_480:
        /* <DEDUP_REMOVED lines=15> */
.L_x_481:
        /* <DEDUP_REMOVED lines=15> */
.L_x_482:
        /* <DEDUP_REMOVED lines=15> */
.L_x_483:
        /* <DEDUP_REMOVED lines=10> */
.L_x_469:
[----:B------:R-:W-:Y:S05]  /*fcc0*/  BSYNC B1 ;  /* 0x0000000000017941 */ /* 0x000fea0003800000 */
.L_x_468:
[----:B------:R-:W2:Y:S01]  /*fcd0*/  LDL R2, [R1+0x18] ;  /* 0x0000180001027983 */ /* 0x000ea20000100800 */
[----:B------:R-:W-:Y:S01]  /*fce0*/  VIADD R7, R7, 0x1 ;  /* 0x0000000107077836 */ /* 0x000fe20000000000 */
[----:B------:R-:W-:Y:S04]  /*fcf0*/  BSSY B1, `(.L_x_484) ;  /* 0x000009a000017945 */ /* 0x000fe80003800000 */
[----:B------:R-:W-:-:S04]  /*fd00*/  ISETP.NE.AND P0, PT, R7, 0x2, PT ;  /* 0x000000020700780c */ /* 0x000fc80003f05270 */
[----:B------:R-:W-:Y:S02]  /*fd10*/  SEL R19, R7, RZ, P0 ;  /* 0x000000ff07137207 */ /* 0x000fe40000000000 */
[----:B--2---:R-:W-:Y:S02]  /*fd20*/  ISETP.NE.AND P2, PT, R2, RZ, PT ;  /* 0x000000ff0200720c */ /* 0x004fe40003f45270 */
[----:B------:R-:W-:-:S04]  /*fd30*/  SEL R2, RZ, 0x1, P0 ;  /* 0x00000001ff027807 */ /* 0x000fc80000000000 */
[----:B------:R-:W-:Y:S01]  /*fd40*/  LOP3.LUT R8, R6, R2, RZ, 0x3c, !PT ;  /* 0x0000000206087212 */ /* 0x000fe200078e3cff */
[----:B------:R-:W-:-:S04]  /*fd50*/  VIADD R6, R0, 0xffffffff ;  /* 0xffffffff00067836 */ /* 0x000fc80000000000 */
[----:B------:R1:W-:Y:S02]  /*fd60*/  STL [R1+0x10], R8 ;  /* 0x0000100801007387 */ /* 0x0003e40000100800 */
[----:B------:R-:W-:Y:S05]  /*fd70*/  @!P2 BRA `(.L_x_485) ;  /* 0x000000080044a947 */ /* 0x000fea0003800000 */
[----:B------:R-:W-:Y:S01]  /*fd80*/  ULDC.64 UR4, c[0x0][0x418] ;  /* 0x0001060000047ab9 */ /* 0x000fe20000000a00 */
[----:B------:R-:W-:Y:S01]  /*fd90*/  IMAD.MOV.U32 R7, RZ, RZ, R6 ;  /* 0x000000ffff077224 */ /* 0x000fe200078e0006 */
[----:B------:R-:W-:-:S04]  /*fda0*/  ISETP.NE.U32.AND P0, PT, RZ, UR4, PT ;  /* 0x00000004ff007c0c */ /* 0x000fc8000bf05070 */
[----:B------:R-:W-:-:S13]  /*fdb0*/  ISETP.NE.AND.EX P0, PT, RZ, UR5, PT, P0 ;  /* 0x00000005ff007c0c */ /* 0x000fda000bf05300 */
[----:B------:R-:W-:Y:S05]  /*fdc0*/  @!P0 BRA `(.L_x_486) ;  /* 0x00000000004c8947 */ /* 0x000fea0003800000 */
[----:B------:R-:W2:Y:S01]  /*fdd0*/  LDL R10, [R1+0x14] ;  /* 0x00001400010a7983 */ /* 0x000ea20000100800 */
[----:B------:R-:W3:Y:S01]  /*fde0*/  LDC R7, c[0x0][0x43c] ;  /* 0x00010f00ff077b82 */ /* 0x000ee20000000800 */
[----:B------:R-:W-:Y:S02]  /*fdf0*/  ULDC.64 UR6, c[0x0][0x428] ;  /* 0x00010a0000067ab9 */ /* 0x000fe40000000a00 */
[----:B0-----:R-:W4:Y:S01]  /*fe00*/  LDL R9, [R1+0x8] ;  /* 0x0000080001097983 */ /* 0x001f220000100800 */
[----:B---3--:R-:W-:-:S13]  /*fe10*/  ISETP.NE.AND P0, PT, R7, 0x1, PT ;  /* 0x000000010700780c */ /* 0x008fda0003f05270 */
        /* <DEDUP_REMOVED lines=8> */
[C---:B----4-:R-:W-:Y:S02]  /*fea0*/  IMAD R4, R9.reuse, UR7, R4 ;  /* 0x0000000709047c24 */ /* 0x050fe4000f8e0204 */
[----:B------:R-:W-:-:S04]  /*feb0*/  IMAD.WIDE.U32 R2, R9, UR6, R2 ;  /* 0x0000000609027c25 */ /* 0x000fc8000f8e0002 */
[----:B------:R-:W-:Y:S01]  /*fec0*/  IMAD.IADD R3, R4, 0x1, R3 ;  /* 0x0000000104037824 */ /* 0x000fe200078e0203 */
[----:B------:R-:W-:-:S04]  /*fed0*/  LEA R4, P0, R2, UR4, 0x2 ;  /* 0x0000000402047c11 */ /* 0x000fc8000f8010ff */
[----:B------:R-:W-:-:S05]  /*fee0*/  LEA.HI.X R5, R2, UR5, R3, 0x2, P0 ;  /* 0x0000000502057c11 */ /* 0x000fca00080f1403 */
[----:B------:R2:W5:Y:S04]  /*fef0*/  LDG.E R16, desc[UR40][R4.64] ;  /* 0x0000002804107981 */ /* 0x000568000c1e1900 */
.L_x_486:
[----:B------:R-:W-:Y:S01]  /*ff00*/  IMAD R2, R19, 0x8, R18 ;  /* 0x0000000813027824 */ /* 0x000fe200078e0212 */
[----:B------:R-:W-:Y:S01]  /*ff10*/  SHF.L.U32 R3, R8, 0x1f, RZ ;  /* 0x0000001f08037819 */ /* 0x000fe200000006ff */
[----:B--2---:R-:W2:Y:S01]  /*ff20*/  S2R R4, SR_TID.X ;  /* 0x0000000000047919 */ /* 0x004ea20000002100 */
[----:B------:R-:W-:Y:S02]  /*ff30*/  BSSY B2, `(.L_x_487) ;  /* 0x0000005000027945 */ /* 0x000fe40003800000 */
[----:B------:R-:W3:Y:S01]  /*ff40*/  SYNCS.PHASECHK.TRANS64.TRYWAIT P0, [R2+URZ+0x22840], R3 ;  /* 0x02284003020075a7 */ /* 0x000ee2000800017f */
[----:B--2---:R-:W-:-:S04]  /*ff50*/  LOP3.LUT R4, R4, 0x7f, RZ, 0xc0, !PT ;  /* 0x0000007f04047812 */ /* 0x004fc800078ec0ff */
[----:B------:R-:W-:Y:S01]  /*ff60*/  ISETP.NE.AND P1, PT, R4, RZ, PT ;  /* 0x000000ff0400720c */ /* 0x000fe20003f25270 */
[----:B---3--:R-:W-:-:S12]  /*ff70*/  @!P0 BRA `(.L_x_488) ;  /* 0x0000002800848947 */ /* 0x008fd80003800000 */
.L_x_558:
[----:B------:R-:W-:Y:S05]  /*ff80*/  BSYNC B2 ;  /* 0x0000000000027941 */ /* 0x000fea0003800000 */
.L_x_487:
[----:B------:R-:W-:Y:S04]  /*ff90*/  BSSY B2, `(.L_x_489) ;  /* 0x0000009000027945 */ /* 0x000fe80003800000 */
[----:B------:R-:W-:Y:S05]  /*ffa0*/  @P1 BRA `(.L_x_490) ;  /* 0x00000000001c1947 */ /* 0x000fea0003800000 */
[----:B------:R-:W3:Y:S01]  /*ffb0*/  S2R R5, SR_TID.X ;  /* 0x0000000000057919 */ /* 0x000ee20000002100 */
[----:B------:R-:W-:-:S04]  /*ffc0*/  IMAD.MOV.U32 R4, RZ, RZ, 0x3000 ;  /* 0x00003000ff047424 */ /* 0x000fc800078e00ff */
[----:B------:R4:W-:Y:S01]  /*ffd0*/  SYNCS.ARRIVE.TRANS64 RZ, [R2+URZ+0x22830], R4 ;  /* 0x0228300402ff79a7 */ /* 0x0009e2000800003f */
[----:B---3--:R-:W-:-:S04]  /*ffe0*/  LOP3.LUT R5, R5, 0x1f, RZ, 0xc0, !PT ;  /* 0x0000001f05057812 */ /* 0x008fc800078ec0ff */
[----:B------:R-:W-:-:S13]  /*fff0*/  ISETP.NE.AND P0, PT, R5, RZ, PT ;  /* 0x000000ff0500720c */ /* 0x000fda0003f05270 */
[----:B----4-:R-:W-:Y:S05]  /*10000*/  @!P0 BRA `(.L_x_490) ;  /* 0x0000000000048947 */ /* 0x010fea0003800000 */
[----:B------:R-:W-:Y:S01]  /*10010*/  BPT.TRAP 0x1 ;  /* 0x000000040000795c */ /* 0x000fe20000300000 */
.L_x_490:
[----:B------:R-:W-:Y:S05]  /*10020*/  BSYNC B2 ;  /* 0x0000000000027941 */ /* 0x000fea0003800000 */
.L_x_489:
[----:B------:R-:W3:Y:S01]  /*10030*/  LDL R4, [R1+0x1c] ;  /* 0x00001c0001047983 */ /* 0x000ee20000100800 */
[----:B------:R-:W-:Y:S01]  /*10040*/  IMAD.MOV.U32 R10, RZ, RZ, RZ ;  /* 0x000000ffff0a7224 */ /* 0x000fe200078e00ff */
        /* <DEDUP_REMOVED lines=10> */
.L_x_491:
        /* <DEDUP_REMOVED lines=9> */
[----:B---3--:R-:W-:Y:S05]  /*10180*/  @P0 BRA.U.ANY `(.L_x_491) ;  /* 0xfffffffd00d80947 */ /* 0x008fea000393ffff */
[----:B------:R-:W3:Y:S01]  /*10190*/  SYNCS.PHASECHK.TRANS64.TRYWAIT P0, [R2+URZ+0x22860], R3 ;  /* 0x02286003020075a7 */ /* 0x000ee2000800017f */
[----:B------:R-:W-:Y:S04]  /*101a0*/  BSSY B2, `(.L_x_492) ;  /* 0x0000002000027945 */ /* 0x000fe80003800000 */
[----:B---3--:R-:W-:Y:S05]  /*101b0*/  @!P0 BRA `(.L_x_493) ;  /* 0x0000002800088947 */ /* 0x008fea0003800000 */
.L_x_559:
[----:B------:R-:W-:Y:S05]  /*101c0*/  BSYNC B2 ;  /* 0x0000000000027941 */ /* 0x000fea0003800000 */
.L_x_492:
[----:B------:R-:W-:Y:S01]  /*101d0*/  BSSY B2, `(.L_x_494) ;  /* 0x000000b000027945 */ /* 0x000fe20003800000 */
[----:B-1----:R-:W-:Y:S02]  /*101e0*/  IMAD.MOV.U32 R8, RZ, RZ, 0x0 ;  /* 0x00000000ff087424 */ /* 0x002fe400078e00ff */
[----:B0-----:R-:W-:Y:S01]  /*101f0*/  IMAD.MOV.U32 R9, RZ, RZ, 0x14f00000 ;  /* 0x14f00000ff097424 */ /* 0x001fe200078e00ff */
[----:B------:R-:W-:Y:S06]  /*10200*/  @P1 BRA `(.L_x_495) ;  /* 0x00000000001c1947 */ /* 0x000fec0003800000 */
[----:B------:R-:W0:Y:S01]  /*10210*/  S2R R5, SR_TID.X ;  /* 0x0000000000057919 */ /* 0x000e220000002100 */
[----:B--23--:R-:W-:-:S04]  /*10220*/  IMAD.MOV.U32 R3, RZ, RZ, 0xc000 ;  /* 0x0000c000ff037424 */ /* 0x00cfc800078e00ff */
[----:B------:R1:W-:Y:S01]  /*10230*/  SYNCS.ARRIVE.TRANS64 RZ, [R2+URZ+0x22850], R3 ;  /* 0x0228500302ff79a7 */ /* 0x0003e2000800003f */
[----:B0-----:R-:W-:-:S04]  /*10240*/  LOP3.LUT R5, R5, 0x1f, RZ, 0xc0, !PT ;  /* 0x0000001f05057812 */ /* 0x001fc800078ec0ff */
[----:B------:R-:W-:-:S13]  /*10250*/  ISETP.NE.AND P0, PT, R5, RZ, PT ;  /* 0x000000ff0500720c */ /* 0x000fda0003f05270 */
[----:B-1----:R-:W-:Y:S05]  /*10260*/  @!P0 BRA `(.L_x_495) ;  /* 0x0000000000048947 */ /* 0x002fea0003800000 */
[----:B------:R-:W-:Y:S01]  /*10270*/  BPT.TRAP 0x1 ;  /* 0x000000040000795c */ /* 0x000fe20000300000 */
.L_x_495:
[----:B------:R-:W-:Y:S05]  /*10280*/  BSYNC B2 ;  /* 0x0000000000027941 */ /* 0x000fea0003800000 */
.L_x_494:
[----:B------:R-:W-:Y:S01]  /*10290*/  R2UR UR10, R10 ;  /* 0x000000000a0a72ca */ /* 0x000fe200000e0000 */
[----:B--23--:R-:W-:Y:S01]  /*102a0*/  IMAD R3, R19, 0xc000, R18 ;  /* 0x0000c00013037824 */ /* 0x00cfe200078e0212 */
[----:B------:R-:W-:Y:S01]  /*102b0*/  R2UR UR6, R8 ;  /* 0x00000000080672ca */ /* 0x000fe200000e0000 */
[----:B------:R-:W-:Y:S01]  /*102c0*/  UIADD3 UR4, UP0, UR38, 0x470, URZ ;  /* 0x0000047026047890 */ /* 0x000fe2000ff1e03f */
[----:B------:R-:W-:Y:S01]  /*102d0*/  R2UR UR7, R9 ;  /* 0x00000000090772ca */ /* 0x000fe200000e0000 */
[----:B------:R-:W-:Y:S01]  /*102e0*/  VIADD R2, R2, 0x22850 ;  /* 0x0002285002027836 */ /* 0x000fe20000000000 */
[----:B------:R-:W-:Y:S01]  /*102f0*/  PLOP3.LUT P0, PT, PT, PT, PT, 0x80, 0x0 ;  /* 0x000000000000781c */ /* 0x000fe20003f0f070 */
[----:B------:R-:W-:Y:S01]  /*10300*/  VIADD R5, R3, 0x400 ;  /* 0x0000040003057836 */ /* 0x000fe20000000000 */
[----:B------:R-:W-:-:S12]  /*10310*/  UIADD3.X UR5, URZ, UR39, URZ, UP0, !UPT ;  /* 0x000000273f057290 */ /* 0x000fd800087fe43f */
.L_x_496:
        /* <DEDUP_REMOVED lines=15> */
.L_x_497:
        /* <DEDUP_REMOVED lines=15> */
.L_x_498:
        /* <DEDUP_REMOVED lines=15> */
.L_x_499:
        /* <DEDUP_REMOVED lines=9> */
[----:B--2---:R-:W-:Y:S05]  /*10680*/  @P0 BRA.U.ANY `(.L_x_499) ;  /* 0xfffffffd00d80947 */ /* 0x004fea000393ffff */
.L_x_485:
[----:B------:R-:W-:Y:S05]  /*10690*/  BSYNC B1 ;  /* 0x0000000000017941 */ /* 0x000fea0003800000 */
.L_x_484:
[----:B------:R-:W2:Y:S01]  /*106a0*/  LDL R5, [R1+0x20] ;  /* 0x0000200001057983 */ /* 0x000ea20000100800 */
[----:B------:R-:W-:Y:S01]  /*106b0*/  VIADD R0, R0, 0xfffffffe ;  /* 0xfffffffe00007836 */ /* 0x000fe20000000000 */
[----:B--2---:R-:W-:-:S13]  /*106c0*/  ISETP.GT.AND P0, PT, R6, R5, PT ;  /* 0x000000050600720c */ /* 0x004fda0003f04270 */
[----:B------:R-:W-:Y:S05]  /*106d0*/  @P0 BRA `(.L_x_500) ;  /* 0xffffffec00080947 */ /* 0x000fea000383ffff */
.L_x_449:
[----:B------:R-:W-:Y:S05]  /*106e0*/  BSYNC B0 ;  /* 0x0000000000007941 */ /* 0x000fea0003800000 */
.L_x_448:
[----:B------:R-:W2:Y:S01]  /*106f0*/  LDL.LU R2, [R1+0x10] ;  /* 0x0000100001027983 */ /* 0x000ea20000300800 */
[----:B------:R-:W3:Y:S01]  /*10700*/  S2R R3, SR_TID.X ;  /* 0x0000000000037919 */ /* 0x000ee20000002100 */
[----:B------:R-:W-:-:S05]  /*10710*/  VIADD R19, R19, 0x1 ;  /* 0x0000000113137836 */ /* 0x000fca0000000000 */
[----:B------:R-:W-:-:S04]  /*10720*/  ISETP.NE.AND P0, PT, R19, 0x2, PT ;  /* 0x000000021300780c */ /* 0x000fc80003f05270 */
[----:B------:R-:W-:Y:S01]  /*10730*/  SEL R0, RZ, 0x1, P0 ;  /* 0x00000001ff007807 */ /* 0x000fe20000000000 */
[----:B------:R-:W-:Y:S01]  /*10740*/  BSSY B0, `(.L_x_501) ;  /* 0x0000013000007945 */ /* 0x000fe20003800000 */
[----:B---3--:R-:W-:-:S04]  /*10750*/  LOP3.LUT R3, R3, 0x7f, RZ, 0xc0, !PT ;  /* 0x0000007f03037812 */ /* 0x008fc800078ec0ff */
[----:B------:R-:W-:Y:S02]  /*10760*/  ISETP.NE.AND P1, PT, R3, RZ, PT ;  /* 0x000000ff0300720c */ /* 0x000fe40003f25270 */
[----:B--2---:R-:W-:-:S05]  /*10770*/  LOP3.LUT R2, R2, R0, RZ, 0x3c, !PT ;  /* 0x0000000002027212 */ /* 0x004fca00078e3cff */
[----:B------:R2:W-:Y:S06]  /*10780*/  STL [R1+0x10], R2 ;  /* 0x0000100201007387 */ /* 0x0005ec0000100800 */
[----:B------:R-:W-:Y:S05]  /*10790*/  @P1 BRA `(.L_x_502) ;  /* 0x0000000000341947 */ /* 0x000fea0003800000 */
[----:B------:R-:W3:Y:S01]  /*107a0*/  S2R R5, SR_LANEID ;  /* 0x0000000000057919 */ /* 0x000ee20000000000 */
[----:B------:R-:W-:Y:S01]  /*107b0*/  VOTEU.ANY UR4, UPT, PT ;  /* 0x0000000000047886 */ /* 0x000fe200038e0100 */
[----:B--2---:R-:W2:Y:S01]  /*107c0*/  LDC.64 R2, c[0x0][0xc60] ;  /* 0x00031800ff027b82 */ /* 0x004ea20000000a00 */
[----:B------:R-:W3:Y:S02]  /*107d0*/  FLO.U32 R0, UR4 ;  /* 0x0000000400007d00 */ /* 0x000ee400080e0000 */
[----:B---3--:R-:W-:-:S06]  /*107e0*/  ISETP.EQ.U32.AND P1, PT, R0, R5, PT ;  /* 0x000000050000720c */ /* 0x008fcc0003f22070 */
[----:B------:R-:W2:Y:S07]  /*107f0*/  POPC R5, UR4 ;  /* 0x0000000400057d09 */ /* 0x000eae0008000000 */
[----:B--2---:R-:W2:Y:S01]  /*10800*/  @P1 ATOMG.E.ADD.STRONG.GPU PT, R3, desc[UR40][R2.64], R5 ;  /* 0x00000005020319a8 */ /* 0x004ea200081ee1e8 */
[----:B------:R-:W3:Y:S02]  /*10810*/  S2R R4, SR_LTMASK ;  /* 0x0000000000047919 */ /* 0x000ee40000003900 */
[----:B---3--:R-:W-:-:S04]  /*10820*/  LOP3.LUT R4, R4, UR4, RZ, 0xc0, !PT ;  /* 0x0000000404047c12 */ /* 0x008fc8000f8ec0ff */
[----:B------:R-:W3:Y:S01]  /*10830*/  POPC R7, R4 ;  /* 0x0000000400077309 */ /* 0x000ee20000000000 */
[----:B--2---:R-:W3:Y:S02]  /*10840*/  SHFL.IDX PT, R0, R3, R0, 0x1f ;  /* 0x00001f0003007589 */ /* 0x004ee400000e0000 */
[----:B---3--:R-:W-:-:S05]  /*10850*/  IADD3 R0, R0, UR37, R7 ;  /* 0x0000002500007c10 */ /* 0x008fca000fffe007 */
[----:B------:R3:W-:Y:S02]  /*10860*/  STL [R1], R0 ;  /* 0x0000000001007387 */ /* 0x0007e40000100800 */
.L_x_502:
[----:B------:R-:W-:Y:S05]  /*10870*/  BSYNC B0 ;  /* 0x0000000000007941 */ /* 0x000fea0003800000 */
.L_x_501:
[----:B------:R-:W-:-:S07]  /*10880*/  SEL R19, R19, RZ, P0 ;  /* 0x000000ff13137207 */ /* 0x000fce0000000000 */
.L_x_420:
[----:B------:R-:W-:Y:S05]  /*10890*/  BSYNC B7 ;  /* 0x0000000000077941 */ /* 0x000fea0003800000 */
.L_x_418:
[----:B---34-:R-:W3:Y:S02]  /*108a0*/  LDL R0, [R1+0x5c] ;  /* 0x00005c0001007983 */ /* 0x018ee40000100800 */
[----:B---3--:R-:W-:-:S13]  /*108b0*/  ISETP.NE.AND P0, PT, R0, RZ, PT ;  /* 0x000000ff0000720c */ /* 0x008fda0003f05270 */
[----:B------:R-:W-:Y:S05]  /*108c0*/  @!P0 BRA `(.L_x_503) ;  /* 0x00000000002c8947 */ /* 0x000fea0003800000 */
[----:B------:R-:W-:Y:S05]  /*108d0*/  WARPSYNC.ALL ;  /* 0x0000000000007948 */ /* 0x000fea0003800000 */
[----:B------:R-:W3:Y:S08]  /*108e0*/  S2UR UR5, SR_CgaCtaId ;  /* 0x00000000000579c3 */ /* 0x000ef00000008800 */
[----:B------:R-:W-:Y:S06]  /*108f0*/  BAR.SYNC.DEFER_BLOCKING 0x5, 0x180 ;  /* 0x0146000000007b1d */ /* 0x000fec0000010000 */
[----:B------:R-:W-:-:S02]  /*10900*/  UMOV UR4, 0x400 ;  /* 0x0000040000047882 */ /* 0x000fc40000000000 */
[----:B---3--:R-:W-:-:S06]  /*10910*/  ULEA UR4, UR5, UR4, 0x18 ;  /* 0x0000000405047291 */ /* 0x008fcc000f8ec03f */
[----:B------:R-:W-:-:S05]  /*10920*/  IMAD.U32 R18, RZ, RZ, UR4 ;  /* 0x00000004ff127e24 */ /* 0x000fca000f8e00ff */
[----:B--2---:R-:W2:Y:S04]  /*10930*/  LDS.128 R4, [R18+0x228d0] ;  /* 0x0228d00012047984 */ /* 0x004ea80000000c00 */
[----:B--2---:R2:W-:Y:S04]  /*10940*/  STL.64 [R1], R4 ;  /* 0x0000000401007387 */ /* 0x0045e80000100a00 */
[----:B------:R2:W-:Y:S01]  /*10950*/  STL.64 [R1+0x8], R6 ;  /* 0x0000080601007387 */ /* 0x0005e20000100a00 */
[----:B------:R-:W-:Y:S06]  /*10960*/  BAR.ARV 0x4, 0x180 ;  /* 0x0106000000007b1d */ /* 0x000fec0000002000 */
[----:B------:R-:W-:Y:S05]  /*10970*/  BRA `(.L_x_504) ;  /* 0x0000000c00187947 */ /* 0x000fea0003800000 */
.L_x_503:
[----:B------:R-:W3:Y:S01]  /*10980*/  S2R R16, SR_TID.X ;  /* 0x0000000000107919 */ /* 0x000ee20000002100 */
[----:B------:R-:W-:Y:S01]  /*10990*/  UMOV UR4, 0xffffffff ;  /* 0xffffffff00047882 */ /* 0x000fe20000000000 */
[----:B---3--:R-:W-:-:S04]  /*109a0*/  LOP3.LUT R16, R16, 0x1f, RZ, 0xc0, !PT ;  /* 0x0000001f10107812 */ /* 0x008fc800078ec0ff */
[----:B------:R-:W-:Y:S01]  /*109b0*/  ISETP.NE.AND P0, PT, R16, 0x1f, PT ;  /* 0x0000001f1000780c */ /* 0x000fe20003f05270 */
[----:B------:R-:W-:-:S12]  /*109c0*/  BRA.DIV UR4, `(.L_x_505) ;  /* 0x0000002204187947 */ /* 0x000fd8000b800000 */
[----:B------:R-:W1:Y:S01]  /*109d0*/  LDL.LU R3, [R1] ;  /* 0x0000000001037983 */ /* 0x000e620000300800 */
[----:B------:R-:W-:-:S03]  /*109e0*/  ULDC UR4, c[0x0][0xc3c] ;  /* 0x00030f0000047ab9 */ /* 0x000fc60000000800 */
[----:B--2---:R-:W2:Y:S01]  /*109f0*/  LDL R4, [R1+0xc] ;  /* 0x00000c0001047983 */ /* 0x004ea20000100800 */
[----:B-1----:R-:W-:Y:S02]  /*10a00*/  IMAD.MOV.U32 R10, RZ, RZ, R3 ;  /* 0x000000ffff0a7224 */ /* 0x002fe400078e0003 */
[----:B--2---:R-:W-:-:S05]  /*10a10*/  IMAD.IADD R0, R4, 0x1, R16 ;  /* 0x0000000104007824 */ /* 0x004fca00078e0210 */
[----:B------:R-:W-:-:S13]  /*10a20*/  ISETP.GE.OR P1, PT, R0, UR4, !P0 ;  /* 0x0000000400007c0c */ /* 0x000fda000c726670 */
[----:B------:R-:W1:Y:S08]  /*10a30*/  @!P1 LDC.64 R2, c[0x0][0xc80] ;  /* 0x00032000ff029b82 */ /* 0x000e700000000a00 */
[----:B------:R-:W2:Y:S01]  /*10a40*/  @!P1 LDC.64 R4, c[0x0][0xc78] ;  /* 0x00031e00ff049b82 */ /* 0x000ea20000000a00 */
[----:B-1----:R-:W-:-:S05]  /*10a50*/  @!P1 IMAD.WIDE R2, R0, 0x4, R2 ;  /* 0x0000000400029825 */ /* 0x002fca00078e0202 */
[----:B------:R2:W3:Y:S02]  /*10a60*/  @!P1 LDG.E R6, desc[UR40][R2.64] ;  /* 0x0000002802069981 */ /* 0x0004e4000c1e1900 */
[----:B--2---:R-:W-:-:S05]  /*10a70*/  @!P1 IMAD.WIDE R2, R0, 0x4, R4 ;  /* 0x0000000400029825 */ /* 0x004fca00078e0204 */
[----:B------:R-:W2:Y:S01]  /*10a80*/  @!P1 LDG.E R4, desc[UR40][R2.64] ;  /* 0x0000002802049981 */ /* 0x000ea2000c1e1900 */
[----:B------:R-:W-:Y:S01]  /*10a90*/  IMAD.MOV.U32 R5, RZ, RZ, RZ ;  /* 0x000000ffff057224 */ /* 0x000fe200078e00ff */
[C---:B------:R-:W-:Y:S02]  /*10aa0*/  ISETP.GE.U32.AND P2, PT, R16.reuse, 0x2, PT ;  /* 0x000000021000780c */ /* 0x040fe40003f46070 */
[C---:B------:R-:W-:Y:S01]  /*10ab0*/  ISETP.GE.U32.AND P3, PT, R16.reuse, 0x4, PT ;  /* 0x000000041000780c */ /* 0x040fe20003f66070 */
[----:B------:R-:W-:Y:S01]  /*10ac0*/  SHFL.IDX PT, R0, R10, RZ, 0x1f ;  /* 0x00001fff0a007589 */ /* 0x000fe200000e0000 */
[C---:B------:R-:W-:Y:S02]  /*10ad0*/  ISETP.GE.U32.AND P4, PT, R16.reuse, 0x8, PT ;  /* 0x000000081000780c */ /* 0x040fe40003f86070 */
[----:B------:R-:W-:Y:S01]  /*10ae0*/  ISETP.GE.U32.AND P5, PT, R16, 0x10, PT ;  /* 0x000000101000780c */ /* 0x000fe20003fa6070 */
[----:B------:R-:W-:Y:S01]  /*10af0*/  SHFL.IDX PT, R8, R10, 0x1, 0x1f ;  /* 0x00201f000a087f89 */ /* 0x000fe200000e0000 */
[----:B---3--:R-:W-:Y:S01]  /*10b00*/  @!P1 IMAD.MOV.U32 R5, RZ, RZ, R6 ;  /* 0x000000ffff059224 */ /* 0x008fe200078e0006 */
[----:B------:R-:W-:-:S02]  /*10b10*/  CS2R R6, SRZ ;  /* 0x0000000000067805 */ /* 0x000fc4000001ff00 */
[----:B--2---:R-:W-:Y:S01]  /*10b20*/  @!P1 IMAD.MOV.U32 R7, RZ, RZ, R4 ;  /* 0x000000ffff079224 */ /* 0x004fe200078e0004 */
[----:B------:R-:W-:-:S03]  /*10b30*/  ISETP.NE.AND P1, PT, R16, RZ, PT ;  /* 0x000000ff1000720c */ /* 0x000fc60003f25270 */
[----:B------:R-:W-:-:S05]  /*10b40*/  IMAD R2, R7, R5, RZ ;  /* 0x0000000507027224 */ /* 0x000fca00078e02ff */
        /* <DEDUP_REMOVED lines=15> */
[----:B------:R0:W1:Y:S02]  /*10c40*/  SHFL.IDX PT, R14, R2, 0x1f, 0x1f ;  /* 0x03e01f00020e7f89 */ /* 0x00006400000e0000 */
.L_x_569:
[----:B------:R-:W-:Y:S02]  /*10c50*/  ULDC UR4, c[0x0][0xc38] ;  /* 0x00030e0000047ab9 */ /* 0x000fe40000000800 */
[----:B------:R-:W-:-:S04]  /*10c60*/  IMAD.U32 R3, RZ, RZ, UR4 ;  /* 0x00000004ff037e24 */ /* 0x000fc8000f8e00ff */
[----:B-1----:R-:W-:-:S04]  /*10c70*/  IMAD R9, R14, R3, RZ ;  /* 0x000000030e097224 */ /* 0x002fc800078e02ff */
[----:B------:R-:W-:-:S05]  /*10c80*/  IMAD.IADD R4, R8, 0x1, R9 ;  /* 0x0000000108047824 */ /* 0x000fca00078e0209 */
[----:B------:R-:W-:-:S13]  /*10c90*/  ISETP.GT.AND P6, PT, R4, R0, PT ;  /* 0x000000000400720c */ /* 0x000fda0003fc4270 */
[----:B------:R-:W-:Y:S05]  /*10ca0*/  @P6 BRA `(.L_x_506) ;  /* 0x0000000000ac6947 */ /* 0x000fea0003800000 */
.L_x_509:
[----:B0-----:R-:W2:Y:S01]  /*10cb0*/  LDL.LU R2, [R1+0xc] ;  /* 0x00000c0001027983 */ /* 0x001ea20000300800 */
[----:B------:R-:W0:Y:S01]  /*10cc0*/  LDC R3, c[0x0][0xc3c] ;  /* 0x00030f00ff037b82 */ /* 0x000e220000000800 */
[----:B--2---:R-:W-:-:S05]  /*10cd0*/  VIADD R2, R2, 0x1f ;  /* 0x0000001f02027836 */ /* 0x004fca0000000000 */
[----:B0-----:R-:W-:-:S13]  /*10ce0*/  ISETP.GE.AND P6, PT, R2, R3, PT ;  /* 0x000000030200720c */ /* 0x001fda0003fc6270 */
[----:B------:R-:W-:Y:S05]  /*10cf0*/  @P6 BRA `(.L_x_507) ;  /* 0x0000000400d06947 */ /* 0x000fea0003800000 */
[----:B------:R-:W0:Y:S01]  /*10d00*/  S2R R5, SR_TID.X ;  /* 0x0000000000057919 */ /* 0x000e220000002100 */
[----:B------:R1:W-:Y:S01]  /*10d10*/  STL [R1+0xc], R2 ;  /* 0x00000c0201007387 */ /* 0x0003e20000100800 */
[----:B0-----:R-:W-:-:S05]  /*10d20*/  LOP3.LUT R5, R5, 0x1f, RZ, 0xc0, !PT ;  /* 0x0000001f05057812 */ /* 0x001fca00078ec0ff */
[----:B------:R-:W-:Y:S02]  /*10d30*/  IMAD.IADD R7, R2, 0x1, R5 ;  /* 0x0000000102077824 */ /* 0x000fe400078e0205 */
[----:B------:R-:W-:-:S03]  /*10d40*/  IMAD.MOV.U32 R5, RZ, RZ, RZ ;  /* 0x000000ffff057224 */ /* 0x000fc600078e00ff */
[----:B------:R-:W-:-:S13]  /*10d50*/  ISETP.GE.OR P6, PT, R7, R3, !P0 ;  /* 0x000000030700720c */ /* 0x000fda00047c6670 */
[----:B-1----:R-:W0:Y:S02]  /*10d60*/  @!P6 LDC.64 R2, c[0x0][0xc80] ;  /* 0x00032000ff02eb82 */ /* 0x002e240000000a00 */
[----:B0-----:R-:W-:-:S05]  /*10d70*/  @!P6 IMAD.WIDE R2, R7, 0x4, R2 ;  /* 0x000000040702e825 */ /* 0x001fca00078e0202 */
[----:B------:R0:W2:Y:S02]  /*10d80*/  @!P6 LDG.E R5, desc[UR40][R2.64] ;  /* 0x000000280205e981 */ /* 0x0000a4000c1e1900 */
[----:B0-----:R-:W0:Y:S02]  /*10d90*/  @!P6 LDC.64 R2, c[0x0][0xc78] ;  /* 0x00031e00ff02eb82 */ /* 0x001e240000000a00 */
[----:B0-----:R-:W-:-:S04]  /*10da0*/  @!P6 IMAD.WIDE R2, R7, 0x4, R2 ;  /* 0x000000040702e825 */ /* 0x001fc800078e0202 */
[----:B------:R-:W-:-:S06]  /*10db0*/  IMAD.MOV.U32 R7, RZ, RZ, RZ ;  /* 0x000000ffff077224 */ /* 0x000fcc00078e00ff */
[----:B------:R-:W2:Y:S01]  /*10dc0*/  @!P6 LDG.E R7, desc[UR40][R2.64] ;  /* 0x000000280207e981 */ /* 0x000ea2000c1e1900 */
[----:B------:R-:W-:Y:S01]  /*10dd0*/  UMOV UR4, 0xffffffff ;  /* 0xffffffff00047882 */ /* 0x000fe20000000000 */
[----:B--2---:R-:W-:Y:S02]  /*10de0*/  IMAD R2, R7, R5, RZ ;  /* 0x0000000507027224 */ /* 0x004fe400078e02ff */
[----:B------:R-:W-:Y:S05]  /*10df0*/  BRA.DIV UR4, `(.L_x_508) ;  /* 0x0000002204507947 */ /* 0x000fea000b800000 */
        /* <DEDUP_REMOVED lines=16> */
.L_x_577:
[----:B------:R-:W-:Y:S02]  /*10f00*/  ULDC UR4, c[0x0][0xc38] ;  /* 0x00030e0000047ab9 */ /* 0x000fe40000000800 */
[----:B------:R-:W-:-:S04]  /*10f10*/  IMAD.U32 R3, RZ, RZ, UR4 ;  /* 0x00000004ff037e24 */ /* 0x000fc8000f8e00ff */
[----:B-1----:R-:W-:-:S04]  /*10f20*/  IMAD R9, R14, R3, RZ ;  /* 0x000000030e097224 */ /* 0x002fc800078e02ff */
[----:B------:R-:W-:-:S05]  /*10f30*/  IMAD.IADD R4, R9, 0x1, R4 ;  /* 0x0000000109047824 */ /* 0x000fca00078e0204 */
[----:B------:R-:W-:-:S13]  /*10f40*/  ISETP.GT.AND P6, PT, R4, R0, PT ;  /* 0x000000000400720c */ /* 0x000fda0003fc4270 */
[----:B------:R-:W-:Y:S05]  /*10f50*/  @!P6 BRA `(.L_x_509) ;  /* 0xfffffffc0054e947 */ /* 0x000fea000383ffff */
.L_x_506:
[----:B------:R-:W-:Y:S01]  /*10f60*/  IMAD.IADD R9, R4, 0x1, -R9 ;  /* 0x0000000104097824 */ /* 0x000fe200078e0a09 */
[----:B------:R-:W-:-:S03]  /*10f70*/  UMOV UR4, 0xffffffff ;  /* 0xffffffff00047882 */ /* 0x000fc60000000000 */
[----:B------:R-:W-:-:S05]  /*10f80*/  IMAD R11, R2, R3, R9 ;  /* 0x00000003020b7224 */ /* 0x000fca00078e0209 */
[----:B------:R-:W-:Y:S01]  /*10f90*/  ISETP.GT.AND P6, PT, R11, R0, PT ;  /* 0x000000000b00720c */ /* 0x000fe20003fc4270 */
[----:B------:R-:W-:-:S12]  /*10fa0*/  BRA.DIV UR4, `(.L_x_510) ;  /* 0x0000002204a47947 */ /* 0x000fd8000b800000 */
[----:B------:R-:W-:-:S04]  /*10fb0*/  VOTE.ANY R8, PT, !P6 ;  /* 0x0000000000087806 */ /* 0x000fc800070e0100 */
[----:B------:R-:W1:Y:S02]  /*10fc0*/  POPC R4, R8 ;  /* 0x0000000800047309 */ /* 0x000e640000000000 */
[----:B-1----:R1:W2:Y:S04]  /*10fd0*/  SHFL.IDX PT, R5, R5, R4, 0x1f ;  /* 0x00001f0405057589 */ /* 0x0022a800000e0000 */
[----:B------:R1:W3:Y:S02]  /*10fe0*/  SHFL.IDX PT, R7, R7, R4, 0x1f ;  /* 0x00001f0407077589 */ /* 0x0002e400000e0000 */
.L_x_582:
[----:B------:R-:W-:-:S13]  /*10ff0*/  ISETP.NE.AND P0, PT, R8, RZ, PT ;  /* 0x000000ff0800720c */ /* 0x000fda0003f05270 */
[----:B------:R-:W-:Y:S05]  /*11000*/  @!P0 BRA `(.L_x_511) ;  /* 0x0000000000108947 */ /* 0x000fea0003800000 */
[----:B------:R-:W-:Y:S01]  /*11010*/  UMOV UR4, 0xffffffff ;  /* 0xffffffff00047882 */ /* 0x000fe20000000000 */
[----:B------:R-:W-:Y:S02]  /*11020*/  VIADD R12, R4, 0xffffffff ;  /* 0xffffffff040c7836 */ /* 0x000fe40000000000 */
[----:B------:R-:W-:Y:S05]  /*11030*/  BRA.DIV UR4, `(.L_x_512) ;  /* 0x0000002204dc7947 */ /* 0x000fea000b800000 */
[----:B------:R4:W0:Y:S02]  /*11040*/  SHFL.IDX PT, R6, R2, R12, 0x1f ;  /* 0x00001f0c02067589 */ /* 0x00082400000e0000 */
.L_x_511:
[----:B----4-:R-:W4:Y:S01]  /*11050*/  LDL.LU R12, [R1+0xc] ;  /* 0x00000c00010c7983 */ /* 0x010f220000300800 */
[----:B0-----:R-:W-:Y:S01]  /*11060*/  IMAD R9, R6, R3, R9 ;  /* 0x0000000306097224 */ /* 0x001fe200078e0209 */
[----:B--2---:R-:W-:-:S03]  /*11070*/  IABS R6, R5 ;  /* 0x0000000500067213 */ /* 0x004fc60000000000 */
[----:B------:R-:W-:Y:S01]  /*11080*/  IMAD.IADD R0, R0, 0x1, -R9 ;  /* 0x0000000100007824 */ /* 0x000fe200078e0a09 */
[----:B------:R-:W0:Y:S01]  /*11090*/  I2F.RP R10, R6 ;  /* 0x00000006000a7306 */ /* 0x000e220000209400 */
[----:B------:R2:W-:Y:S02]  /*110a0*/  STL [R1], R9 ;  /* 0x0000000901007387 */ /* 0x0005e40000100800 */
[----:B--2---:R-:W-:-:S05]  /*110b0*/  IABS R9, R5 ;  /* 0x0000000500097213 */ /* 0x004fca0000000000 */
[----:B0-----:R-:W0:Y:S01]  /*110c0*/  MUFU.RCP R10, R10 ;  /* 0x0000000a000a7308 */ /* 0x001e220000001000 */
[----:B------:R-:W-:Y:S02]  /*110d0*/  IMAD.MOV R9, RZ, RZ, -R9 ;  /* 0x000000ffff097224 */ /* 0x000fe400078e0a09 */
[----:B0-----:R-:W-:-:S05]  /*110e0*/  VIADD R11, R10, 0xffffffe ;  /* 0x0ffffffe0a0b7836 */ /* 0x001fca0000000000 */
[----:B------:R-:W0:Y:S02]  /*110f0*/  F2I.FTZ.U32.TRUNC.NTZ R3, R11 ;  /* 0x0000000b00037305 */ /* 0x000e24000021f000 */
[----:B0-----:R-:W-:-:S04]  /*11100*/  IMAD.MOV R2, RZ, RZ, -R3 ;  /* 0x000000ffff027224 */ /* 0x001fc800078e0a03 */
[----:B------:R-:W-:Y:S02]  /*11110*/  IMAD R8, R2, R6, RZ ;  /* 0x0000000602087224 */ /* 0x000fe400078e02ff */
[----:B------:R-:W-:-:S04]  /*11120*/  IMAD.MOV.U32 R2, RZ, RZ, RZ ;  /* 0x000000ffff027224 */ /* 0x000fc800078e00ff */
[----:B------:R-:W-:Y:S01]  /*11130*/  IMAD.HI.U32 R2, R3, R8, R2 ;  /* 0x0000000803027227 */ /* 0x000fe200078e0002 */
[----:B------:R-:W-:-:S05]  /*11140*/  IABS R3, R0 ;  /* 0x0000000000037213 */ /* 0x000fca0000000000 */
[----:B------:R-:W-:-:S04]  /*11150*/  IMAD.HI.U32 R8, R2, R3, RZ ;  /* 0x0000000302087227 */ /* 0x000fc800078e00ff */
[----:B------:R-:W-:-:S05]  /*11160*/  IMAD R3, R8, R9, R3 ;  /* 0x0000000908037224 */ /* 0x000fca00078e0203 */
[----:B------:R-:W-:-:S13]  /*11170*/  ISETP.GT.U32.AND P1, PT, R6, R3, PT ;  /* 0x000000030600720c */ /* 0x000fda0003f24070 */
[----:B------:R-:W-:Y:S02]  /*11180*/  @!P1 IMAD.IADD R3, R3, 0x1, -R6 ;  /* 0x0000000103039824 */ /* 0x000fe400078e0a06 */
[----:B------:R-:W-:Y:S01]  /*11190*/  @!P1 VIADD R8, R8, 0x1 ;  /* 0x0000000108089836 */ /* 0x000fe20000000000 */
[----:B------:R-:W-:Y:S02]  /*111a0*/  ISETP.NE.AND P1, PT, R5, RZ, PT ;  /* 0x000000ff0500720c */ /* 0x000fe40003f25270 */
[----:B------:R-:W-:Y:S02]  /*111b0*/  ISETP.GE.U32.AND P0, PT, R3, R6, PT ;  /* 0x000000060300720c */ /* 0x000fe40003f06070 */
[----:B---3--:R-:W-:-:S04]  /*111c0*/  IABS R6, R7 ;  /* 0x0000000700067213 */ /* 0x008fc80000000000 */
[----:B------:R-:W0:Y:S07]  /*111d0*/  I2F.RP R10, R6 ;  /* 0x00000006000a7306 */ /* 0x000e2e0000209400 */
[----:B------:R-:W-:Y:S01]  /*111e0*/  @P0 VIADD R8, R8, 0x1 ;  /* 0x0000000108080836 */ /* 0x000fe20000000000 */
[----:B0-----:R-:W0:Y:S02]  /*111f0*/  MUFU.RCP R10, R10 ;  /* 0x0000000a000a7308 */ /* 0x001e240000001000 */
[----:B0-----:R-:W-:-:S06]  /*11200*/  VIADD R11, R10, 0xffffffe ;  /* 0x0ffffffe0a0b7836 */ /* 0x001fcc0000000000 */
[----:B------:R-:W0:Y:S02]  /*11210*/  F2I.FTZ.U32.TRUNC.NTZ R3, R11 ;  /* 0x0000000b00037305 */ /* 0x000e24000021f000 */
[----:B0-----:R-:W-:-:S04]  /*11220*/  IMAD.MOV R2, RZ, RZ, -R3 ;  /* 0x000000ffff027224 */ /* 0x001fc800078e0a03 */
[----:B------:R-:W-:Y:S02]  /*11230*/  IMAD R9, R2, R6, RZ ;  /* 0x0000000602097224 */ /* 0x000fe400078e02ff */
[----:B------:R-:W-:-:S04]  /*11240*/  IMAD.MOV.U32 R2, RZ, RZ, RZ ;  /* 0x000000ffff027224 */ /* 0x000fc800078e00ff */
[----:B------:R-:W-:Y:S01]  /*11250*/  IMAD.HI.U32 R2, R3, R9, R2 ;  /* 0x0000000903027227 */ /* 0x000fe200078e0002 */
[----:B------:R-:W-:Y:S02]  /*11260*/  LOP3.LUT R3, R0, R5, RZ, 0x3c, !PT ;  /* 0x0000000500037212 */ /* 0x000fe400078e3cff */
[----:B------:R-:W-:Y:S02]  /*11270*/  IABS R9, R7 ;  /* 0x0000000700097213 */ /* 0x000fe40000000000 */
[----:B------:R-:W-:-:S03]  /*11280*/  ISETP.GE.AND P2, PT, R3, RZ, PT ;  /* 0x000000ff0300720c */ /* 0x000fc60003f46270 */
[----:B------:R-:W-:-:S10]  /*11290*/  IMAD.MOV R9, RZ, RZ, -R9 ;  /* 0x000000ffff097224 */ /* 0x000fd400078e0a09 */
[----:B------:R-:W-:Y:S01]  /*112a0*/  @!P2 IMAD.MOV R8, RZ, RZ, -R8 ;  /* 0x000000ffff08a224 */ /* 0x000fe200078e0a08 */
[----:B------:R-:W-:-:S04]  /*112b0*/  @!P1 LOP3.LUT R8, RZ, R5, RZ, 0x33, !PT ;  /* 0x00000005ff089212 */ /* 0x000fc800078e33ff */
[-C--:B------:R-:W-:Y:S01]  /*112c0*/  IABS R3, R8.reuse ;  /* 0x0000000800037213 */ /* 0x080fe20000000000 */
[----:B------:R-:W-:-:S04]  /*112d0*/  IMAD R5, R5, R8, RZ ;  /* 0x0000000805057224 */ /* 0x000fc800078e02ff */
[----:B------:R-:W-:-:S04]  /*112e0*/  IMAD.HI.U32 R2, R2, R3, RZ ;  /* 0x0000000302027227 */ /* 0x000fc800078e00ff */
[----:B------:R-:W-:-:S05]  /*112f0*/  IMAD R3, R2, R9, R3 ;  /* 0x0000000902037224 */ /* 0x000fca00078e0203 */
[----:B------:R-:W-:-:S13]  /*11300*/  ISETP.GT.U32.AND P1, PT, R6, R3, PT ;  /* 0x000000030600720c */ /* 0x000fda0003f24070 */
[----:B------:R-:W-:Y:S02]  /*11310*/  @!P1 IMAD.IADD R3, R3, 0x1, -R6 ;  /* 0x0000000103039824 */ /* 0x000fe400078e0a06 */
[----:B------:R-:W-:Y:S01]  /*11320*/  @!P1 VIADD R2, R2, 0x1 ;  /* 0x0000000102029836 */ /* 0x000fe20000000000 */
[----:B------:R-:W-:Y:S02]  /*11330*/  ISETP.NE.AND P1, PT, R7, RZ, PT ;  /* 0x000000ff0700720c */ /* 0x000fe40003f25270 */
[----:B------:R-:W-:Y:S02]  /*11340*/  ISETP.GE.U32.AND P0, PT, R3, R6, PT ;  /* 0x000000060300720c */ /* 0x000fe40003f06070 */
[----:B------:R-:W-:-:S04]  /*11350*/  LOP3.LUT R3, R8, R7, RZ, 0x3c, !PT ;  /* 0x0000000708037212 */ /* 0x000fc800078e3cff */
[----:B------:R-:W-:-:S07]  /*11360*/  ISETP.GE.AND P2, PT, R3, RZ, PT ;  /* 0x000000ff0300720c */ /* 0x000fce0003f46270 */
[----:B------:R-:W-:-:S06]  /*11370*/  @P0 VIADD R2, R2, 0x1 ;  /* 0x0000000102020836 */ /* 0x000fcc0000000000 */
[----:B------:R-:W-:Y:S01]  /*11380*/  @!P2 IMAD.MOV R2, RZ, RZ, -R2 ;  /* 0x000000ffff02a224 */ /* 0x000fe200078e0a02 */
[----:B------:R-:W-:-:S05]  /*11390*/  @!P1 LOP3.LUT R2, RZ, R7, RZ, 0x33, !PT ;  /* 0x00000007ff029212 */ /* 0x000fca00078e33ff */
[--C-:B------:R-:W-:Y:S02]  /*113a0*/  IMAD.MOV R3, RZ, RZ, -R2.reuse ;  /* 0x000000ffff037224 */ /* 0x100fe400078e0a02 */
[C---:B------:R-:W-:Y:S02]  /*113b0*/  IMAD R2, R7.reuse, 0x1000000, R2 ;  /* 0x0100000007027824 */ /* 0x040fe400078e0202 */
[----:B------:R-:W-:Y:S02]  /*113c0*/  IMAD R3, R7, R3, R8 ;  /* 0x0000000307037224 */ /* 0x000fe400078e0208 */
[----:B----4-:R-:W-:Y:S02]  /*113d0*/  IMAD.IADD R12, R4, 0x1, R12 ;  /* 0x00000001040c7824 */ /* 0x010fe400078e020c */
[----:B-1----:R-:W-:Y:S02]  /*113e0*/  IMAD.IADD R4, R0, 0x1, -R5 ;  /* 0x0000000100047824 */ /* 0x002fe400078e0a05 */
[----:B------:R-:W-:-:S05]  /*113f0*/  IMAD R0, R3, 0x10000, R2 ;  /* 0x0001000003007824 */ /* 0x000fca00078e0202 */
[----:B------:R0:W-:Y:S04]  /*11400*/  STL [R1+0x8], R0 ;  /* 0x0000080001007387 */ /* 0x0001e80000100800 */
[----:B------:R0:W-:Y:S04]  /*11410*/  STL [R1+0xc], R12 ;  /* 0x00000c0c01007387 */ /* 0x0001e80000100800 */
[----:B------:R0:W-:Y:S01]  /*11420*/  STL [R1+0x4], R4 ;  /* 0x0000040401007387 */ /* 0x0001e20000100800 */
[----:B------:R-:W-:Y:S05]  /*11430*/  BRA `(.L_x_513) ;  /* 0x0000000000287947 */ /* 0x000fea0003800000 */
.L_x_507:
[----:B------:R-:W-:Y:S01]  /*11440*/  UMOV UR4, URZ ;  /* 0x0000003f00047c82 */ /* 0x000fe20008000000 */
[----:B------:R-:W-:Y:S01]  /*11450*/  ULDC UR6, c[0x0][0xc3c] ;  /* 0x00030f0000067ab9 */ /* 0x000fe20000000800 */
[----:B------:R-:W-:Y:S01]  /*11460*/  UMOV UR5, URZ ;  /* 0x0000003f00057c82 */ /* 0x000fe20008000000 */
[----:B------:R0:W-:Y:S01]  /*11470*/  STL [R1], R0 ;  /* 0x0000000001007387 */ /* 0x0001e20000100800 */
[----:B------:R-:W-:Y:S02]  /*11480*/  IMAD.U32 R3, RZ, RZ, UR4 ;  /* 0x00000004ff037e24 */ /* 0x000fe4000f8e00ff */
[----:B------:R-:W-:-:S03]  /*11490*/  IMAD.U32 R2, RZ, RZ, UR5 ;  /* 0x00000005ff027e24 */ /* 0x000fc6000f8e00ff */
[----:B------:R1:W-:Y:S01]  /*114a0*/  STL [R1+0x4], R3 ;  /* 0x0000040301007387 */ /* 0x0003e20000100800 */
[----:B0-----:R-:W-:-:S05]  /*114b0*/  IMAD.U32 R0, RZ, RZ, UR6 ;  /* 0x00000006ff007e24 */ /* 0x001fca000f8e00ff */
[----:B------:R1:W-:Y:S04]  /*114c0*/  STL [R1+0xc], R0 ;  /* 0x00000c0001007387 */ /* 0x0003e80000100800 */
[----:B------:R1:W-:Y:S02]  /*114d0*/  STL [R1+0x8], R2 ;  /* 0x0000080201007387 */ /* 0x0003e40000100800 */
.L_x_513:
[----:B-1----:R-:W2:Y:S04]  /*114e0*/  LDL R3, [R1+0x8] ;  /* 0x0000080001037983 */ /* 0x002ea80000100800 */
[----:B------:R-:W3:Y:S04]  /*114f0*/  LDL R2, [R1+0xc] ;  /* 0x00000c0001027983 */ /* 0x000ee80000100800 */
[----:B------:R-:W4:Y:S04]  /*11500*/  LDL R5, [R1+0x4] ;  /* 0x0000040001057983 */ /* 0x000f280000100800 */
[----:B0-----:R-:W4:Y:S01]  /*11510*/  LDL R4, [R1] ;  /* 0x0000000001047983 */ /* 0x001f220000100800 */
[----:B------:R-:W0:Y:S01]  /*11520*/  S2R R0, SR_TID.X ;  /* 0x0000000000007919 */ /* 0x000e220000002100 */
[----:B------:R-:W-:Y:S05]  /*11530*/  WARPSYNC.ALL ;  /* 0x0000000000007948 */ /* 0x000fea0003800000 */
[----:B0-----:R-:W-:Y:S01]  /*11540*/  LOP3.LUT R0, R0, 0x1f, RZ, 0xc0, !PT ;  /* 0x0000001f00007812 */ /* 0x001fe200078ec0ff */
[----:B------:R-:W-:Y:S03]  /*11550*/  BAR.SYNC.DEFER_BLOCKING 0x4, 0x180 ;  /* 0x0106000000007b1d */ /* 0x000fe60000010000 */
[----:B------:R-:W-:-:S13]  /*11560*/  ISETP.NE.AND P0, PT, R0, RZ, PT ;  /* 0x000000ff0000720c */ /* 0x000fda0003f05270 */
[----:B------:R-:W-:Y:S01]  /*11570*/  @!P0 MOV R0, 0x400 ;  /* 0x0000040000008802 */ /* 0x000fe20000000f00 */
[----:B--2---:R-:W-:Y:S02]  /*11580*/  IMAD.MOV.U32 R6, RZ, RZ, R3 ;  /* 0x000000ffff067224 */ /* 0x004fe400078e0003 */
[----:B------:R-:W0:Y:S01]  /*11590*/  @!P0 S2R R3, SR_CgaCtaId ;  /* 0x0000000000038919 */ /* 0x000e220000008800 */
[----:B---3--:R-:W-:Y:S01]  /*115a0*/  IMAD.MOV.U32 R7, RZ, RZ, R2 ;  /* 0x000000ffff077224 */ /* 0x008fe200078e0002 */
[----:B0-----:R-:W-:-:S05]  /*115b0*/  @!P0 LEA R18, R3, R0, 0x18 ;  /* 0x0000000003128211 */ /* 0x001fca00078ec0ff */
[----:B----4-:R3:W-:Y:S01]  /*115c0*/  @!P0 STS.128 [R18+0x228d0], R4 ;  /* 0x0228d00412008388 */ /* 0x0107e20000000c00 */
[----:B------:R-:W-:Y:S06]  /*115d0*/  BAR.ARV 0x5, 0x180 ;  /* 0x0146000000007b1d */ /* 0x000fec0000002000 */
.L_x_504:
[----:B------:R-:W4:Y:S01]  /*115e0*/  LDL R0, [R1+0xc] ;  /* 0x00000c0001007983 */ /* 0x000f220000100800 */
[----:B------:R-:W-:Y:S02]  /*115f0*/  ULDC UR4, c[0x0][0xc3c] ;  /* 0x00030f0000047ab9 */ /* 0x000fe40000000800 */
[----:B----4-:R-:W-:-:S13]  /*11600*/  ISETP.GE.AND P0, PT, R0, UR4, PT ;  /* 0x0000000400007c0c */ /* 0x010fda000bf06270 */
[----:B------:R-:W-:Y:S05]  /*11610*/  @!P0 BRA `(.L_x_514) ;  /* 0xffffffac00208947 */ /* 0x000fea000383ffff */
[----:B------:R-:W-:Y:S05]  /*11620*/  BSYNC B8 ;  /* 0x0000000000087941 */ /* 0x000fea0003800000 */
.L_x_412:
[----:B0-----:R-:W4:Y:S01]  /*11630*/  LDL.LU R0, [R1+0x48] ;  /* 0x0000480001007983 */ /* 0x001f220000300800 */
[----:B------:R-:W-:Y:S01]  /*11640*/  BSSY B0, `(.L_x_515) ;  /* 0x000000b000007945 */ /* 0x000fe20003800000 */
[----:B--23--:R-:W0:Y:S01]  /*11650*/  S2R R5, SR_CgaCtaId ;  /* 0x0000000000057919 */ /* 0x00ce220000008800 */
[----:B----4-:R-:W-:-:S05]  /*11660*/  VIADD R0, R0, 0x1 ;  /* 0x0000000100007836 */ /* 0x010fca0000000000 */
[----:B-1----:R-:W-:-:S04]  /*11670*/  LEA.HI R2, R0, R0, RZ, 0x1 ;  /* 0x0000000000027211 */ /* 0x002fc800078f08ff */
[----:B------:R-:W-:-:S05]  /*11680*/  LOP3.LUT R3, R2, 0xfffffffe, RZ, 0xc0, !PT ;  /* 0xfffffffe02037812 */ /* 0x000fca00078ec0ff */
[----:B------:R-:W-:Y:S01]  /*11690*/  IMAD.IADD R3, R0, 0x1, -R3 ;  /* 0x0000000100037824 */ /* 0x000fe200078e0a03 */
[----:B------:R-:W-:-:S04]  /*116a0*/  MOV R0, 0x400 ;  /* 0x0000040000007802 */ /* 0x000fc80000000f00 */
[----:B0-----:R-:W-:Y:S02]  /*116b0*/  LEA R0, R5, R0, 0x18 ;  /* 0x0000000005007211 */ /* 0x001fe400078ec0ff */
[----:B------:R-:W-:-:S04]  /*116c0*/  SHF.L.U32 R3, R3, 0x1f, RZ ;  /* 0x0000001f03037819 */ /* 0x000fc800000006ff */
[----:B------:R-:W0:Y:S02]  /*116d0*/  SYNCS.PHASECHK.TRANS64.TRYWAIT P0, [R0+URZ+0x22820], R3 ;  /* 0x02282003000075a7 */ /* 0x000e24000800017f */
[----:B0-----:R-:W-:Y:S05]  /*116e0*/  @!P0 BRA `(.L_x_516) ;  /* 0x0000001c00588947 */ /* 0x001fea0003800000 */
.L_x_585:
[----:B------:R-:W-:Y:S05]  /*116f0*/  BSYNC B0 ;  /* 0x0000000000007941 */ /* 0x000fea0003800000 */
.L_x_515:
[----:B------:R-:W-:-:S03]  /*11700*/  UMOV UR4, 0xffffffff ;  /* 0xffffffff00047882 */ /* 0x000fc60000000000 */
[----:B------:R-:W-:Y:S05]  /*11710*/  BRA.DIV UR4, `(.L_x_517) ;  /* 0x0000001e04607947 */ /* 0x000fea000b800000 */
[----:B------:R-:W1:Y:S02]  /*11720*/  S2R R2, SR_TID.X ;  /* 0x0000000000027919 */ /* 0x000e640000002100 */
[----:B-1----:R-:W-:-:S04]  /*11730*/  SHF.R.U32.HI R2, RZ, 0x5, R2 ;  /* 0x00000005ff027819 */ /* 0x002fc80000011602 */
[----:B------:R-:W-:-:S05]  /*11740*/  LOP3.LUT R2, R2, 0x3, RZ, 0xc0, !PT ;  /* 0x0000000302027812 */ /* 0x000fca00078ec0ff */
[----:B------:R1:W2:Y:S02]  /*11750*/  SHFL.IDX PT, R14, R2, RZ, 0x1f ;  /* 0x00001fff020e7589 */ /* 0x0002a400000e0000 */
.L_x_588:
[----:B--2---:R-:W-:Y:S01]  /*11760*/  ISETP.NE.AND P0, PT, R14, RZ, PT ;  /* 0x000000ff0e00720c */ /* 0x004fe20003f05270 */
[----:B------:R-:W-:-:S12]  /*11770*/  BSSY B0, `(.L_x_518) ;  /* 0x0000025000007945 */ /* 0x000fd80003800000 */
[----:B------:R-:W-:Y:S05]  /*11780*/  @P0 BRA `(.L_x_519) ;  /* 0x00000000008c0947 */ /* 0x000fea0003800000 */
[----:B------:R-:W-:-:S03]  /*11790*/  UMOV UR4, 0xffffffff ;  /* 0xffffffff00047882 */ /* 0x000fc60000000000 */
[----:B------:R-:W-:Y:S05]  /*117a0*/  BRA.DIV UR4, `(.L_x_520) ;  /* 0x0000001e04707947 */ /* 0x000fea000b800000 */
[----:B------:R-:W-:-:S13]  /*117b0*/  ELECT P6, URZ, PT ;  /* 0x00000000003f782f */ /* 0x000fda00038c0000 */
.L_x_591:
[----:B------:R-:W-:Y:S05]  /*117c0*/  @!P6 BRA `(.L_x_519) ;  /* 0x00000000007ce947 */ /* 0x000fea0003800000 */
[----:B------:R-:W-:-:S06]  /*117d0*/  ULOP3.LUT UR4, UR36, 0x2, URZ, 0xfc, !UPT ;  /* 0x0000000224047892 */ /* 0x000fcc000f8efc3f */
[----:B-1----:R-:W-:-:S05]  /*117e0*/  IMAD.U32 R2, RZ, RZ, UR4 ;  /* 0x00000004ff027e24 */ /* 0x002fca000f8e00ff */
[----:B------:R-:W-:-:S13]  /*117f0*/  ISETP.NE.AND P2, PT, R2, 0x3, PT ;  /* 0x000000030200780c */ /* 0x000fda0003f45270 */
[----:B------:R-:W-:Y:S05]  /*11800*/  @!P2 BRA `(.L_x_521) ;  /* 0x000000000004a947 */ /* 0x000fea0003800000 */
[----:B------:R-:W-:Y:S01]  /*11810*/  BPT.TRAP 0x1 ;  /* 0x000000040000795c */ /* 0x000fe20000300000 */
.L_x_521:
[----:B------:R-:W2:Y:S01]  /*11820*/  LDL.LU R7, [R1+0x10] ;  /* 0x0000100001077983 */ /* 0x000ea20000300800 */
[----:B------:R-:W-:Y:S02]  /*11830*/  VIADD R2, R0, 0x22840 ;  /* 0x0002284000027836 */ /* 0x000fe40000000000 */
[C---:B0-----:R-:W-:Y:S02]  /*11840*/  VIADD R3, R19.reuse, 0x1 ;  /* 0x0000000113037836 */ /* 0x041fe40000000000 */
[----:B------:R-:W-:-:S03]  /*11850*/  IMAD R6, R19, 0x8, R2 ;  /* 0x0000000813067824 */ /* 0x000fc600078e0202 */
[----:B------:R-:W-:-:S04]  /*11860*/  ISETP.NE.AND P1, PT, R3, 0x2, PT ;  /* 0x000000020300780c */ /* 0x000fc80003f25270 */
[----:B------:R-:W-:Y:S02]  /*11870*/  SEL R4, RZ, 0x1, P1 ;  /* 0x00000001ff047807 */ /* 0x000fe40000800000 */
[----:B------:R-:W-:Y:S02]  /*11880*/  SEL R3, R3, RZ, P1 ;  /* 0x000000ff03037207 */ /* 0x000fe40000800000 */
[C---:B--2---:R-:W-:Y:S02]  /*11890*/  SHF.L.U32 R5, R7.reuse, 0x1f, RZ ;  /* 0x0000001f07057819 */ /* 0x044fe400000006ff */
[----:B------:R-:W-:Y:S01]  /*118a0*/  LOP3.LUT R4, R7, R4, RZ, 0x3c, !PT ;  /* 0x0000000407047212 */ /* 0x000fe200078e3cff */
[----:B------:R-:W-:Y:S01]  /*118b0*/  IMAD R7, R3, 0x8, R2 ;  /* 0x0000000803077824 */ /* 0x000fe200078e0202 */
[----:B------:R-:W0:Y:S02]  /*118c0*/  SYNCS.PHASECHK.TRANS64.TRYWAIT P0, [R6+URZ], R5 ;  /* 0x00000005060075a7 */ /* 0x000e24000800017f */
[----:B------:R-:W-:Y:S01]  /*118d0*/  SHF.L.U32 R2, R4, 0x1f, RZ ;  /* 0x0000001f04027819 */ /* 0x000fe200000006ff */
[----:B0-----:R-:W-:Y:S06]  /*118e0*/  @!P0 BRA `(.L_x_522) ;  /* 0x0000001c00408947 */ /* 0x001fec0003800000 */
.L_x_592:
[----:B------:R-:W1:Y:S02]  /*118f0*/  SYNCS.PHASECHK.TRANS64.TRYWAIT P0, [R7+URZ], R2 ;  /* 0x00000002070075a7 */ /* 0x000e64000800017f */
[----:B-1----:R-:W-:Y:S05]  /*11900*/  @!P0 BRA `(.L_x_523) ;  /* 0x0000001c004c8947 */ /* 0x002fea0003800000 */
.L_x_593:
[----:B------:R-:W-:Y:S05]  /*11910*/  @!P2 BRA `(.L_x_524) ;  /* 0x000000000004a947 */ /* 0x000fea0003800000 */
[----:B------:R-:W-:Y:S01]  /*11920*/  BPT.TRAP 0x1 ;  /* 0x000000040000795c */ /* 0x000fe20000300000 */
.L_x_524:
[----:B------:R-:W-:-:S04]  /*11930*/  VIADD R0, R0, 0x22860 ;  /* 0x0002286000007836 */ /* 0x000fc80000000000 */
[----:B------:R-:W-:-:S04]  /*11940*/  IMAD R4, R19, 0x8, R0 ;  /* 0x0000000813047824 */ /* 0x000fc800078e0200 */
[----:B------:R-:W2:Y:S02]  /*11950*/  SYNCS.PHASECHK.TRANS64.TRYWAIT P0, [R4+URZ], R5 ;  /* 0x00000005040075a7 */ /* 0x000ea4000800017f */
[----:B--2---:R-:W-:Y:S05]  /*11960*/  @!P0 BRA `(.L_x_525) ;  /* 0x0000001c00488947 */ /* 0x004fea0003800000 */
.L_x_594:
[----:B------:R-:W-:-:S07]  /*11970*/  IMAD R3, R3, 0x8, R0 ;  /* 0x0000000803037824 */ /* 0x000fce00078e0200 */
.L_x_526:
[----:B---3--:R3:W4:Y:S02]  /*11980*/  SYNCS.PHASECHK.TRANS64.TRYWAIT P0, [R3+URZ], R2 ;  /* 0x00000002030075a7 */ /* 0x008724000800017f */
[----:B----4-:R-:W-:Y:S05]  /*11990*/  @!P0 NANOSLEEP.SYNCS 0x989680 ;  /* 0x009896800000895d */ /* 0x010fea0003900000 */
[----:B------:R-:W4:Y:S02]  /*119a0*/  @!P0 SYNCS.PHASECHK.TRANS64 P0, [R3+URZ], R2 ;  /* 0x00000002030085a7 */ /* 0x000f24000800007f */
[----:B----4-:R-:W-:Y:S05]  /*119b0*/  @!P0 BRA `(.L_x_526) ;  /* 0xfffffffc00f08947 */ /* 0x010fea000383ffff */
.L_x_519:
[----:B------:R-:W-:Y:S05]  /*119c0*/  BSYNC B0 ;  /* 0x0000000000007941 */ /* 0x000fea0003800000 */
.L_x_518:
[----:B------:R-:W-:Y:S05]  /*119d0*/  EXIT ;  /* 0x000000000000794d */ /* 0x000fea0003800000 */
.L_x_363:
[----:B0-----:R0:W1:Y:S02]  /*119e0*/  SYNCS.PHASECHK.TRANS64.TRYWAIT P0, [R6+URZ+0x22800], R3 ;  /* 0x02280003060075a7 */ /* 0x001064000800017f */
[----:B-1----:R-:W-:Y:S05]  /*119f0*/  @!P0 NANOSLEEP.SYNCS 0x989680 ;  /* 0x009896800000895d */ /* 0x002fea0003900000 */
[----:B------:R-:W1:Y:S02]  /*11a00*/  @!P0 SYNCS.PHASECHK.TRANS64 P0, [R6+URZ+0x22800], R3 ;  /* 0x02280003060085a7 */ /* 0x000e64000800007f */
[----:B-1----:R-:W-:Y:S05]  /*11a10*/  @!P0 BRA `(.L_x_363) ;  /* 0xfffffffc00f08947 */ /* 0x002fea000383ffff */
[----:B------:R-:W-:Y:S05]  /*11a20*/  BRA `(.L_x_527) ;  /* 0xffffff0400487947 */ /* 0x000fea000383ffff */
.L_x_367:
[----:B0-----:R-:W-:-:S04]  /*11a30*/  IMAD.U32 R3, RZ, RZ, UR22 ;  /* 0x00000016ff037e24 */ /* 0x001fc8000f8e00ff */
[----:B------:R0:W2:Y:S03]  /*11a40*/  SYNCS.PHASECHK.TRANS64.TRYWAIT P1, [R3+URZ+0x22830], R8 ;  /* 0x02283008030075a7 */ /* 0x0000a6000802017f */
[----:B--2---:R-:W-:Y:S05]  /*11a50*/  @!P1 NANOSLEEP.SYNCS 0x989680 ;  /* 0x009896800000995d */ /* 0x004fea0003900000 */
[----:B------:R-:W2:Y:S02]  /*11a60*/  @!P1 SYNCS.PHASECHK.TRANS64 P1, [R3+URZ+0x22830], R8 ;  /* 0x02283008030095a7 */ /* 0x000ea4000802007f */
[----:B--2---:R-:W-:Y:S05]  /*11a70*/  @!P1 BRA `(.L_x_367) ;  /* 0xfffffffc00ec9947 */ /* 0x004fea000383ffff */
[----:B------:R-:W-:Y:S05]  /*11a80*/  BRA `(.L_x_366) ;  /* 0xffffff0400707947 */ /* 0x000fea000383ffff */
.L_x_371:
[----:B--2---:R-:W-:-:S04]  /*11a90*/  IMAD.U32 R9, RZ, RZ, UR22 ;  /* 0x00000016ff097e24 */ /* 0x004fc8000f8e00ff */
[----:B------:R2:W3:Y:S03]  /*11aa0*/  SYNCS.PHASECHK.TRANS64.TRYWAIT P2, [R9+URZ+0x22850], R8 ;  /* 0x02285008090075a7 */ /* 0x0004e6000804017f */
[----:B---3--:R-:W-:Y:S05]  /*11ab0*/  @!P2 NANOSLEEP.SYNCS 0x989680 ;  /* 0x009896800000a95d */ /* 0x008fea0003900000 */
[----:B------:R-:W3:Y:S02]  /*11ac0*/  @!P2 SYNCS.PHASECHK.TRANS64 P2, [R9+URZ+0x22850], R8 ;  /* 0x022850080900a5a7 */ /* 0x000ee4000804007f */
[----:B---3--:R-:W-:Y:S05]  /*11ad0*/  @!P2 BRA `(.L_x_371) ;  /* 0xfffffffc00eca947 */ /* 0x008fea000383ffff */
[----:B------:R-:W-:Y:S05]  /*11ae0*/  BRA `(.L_x_370) ;  /* 0xffffff20006c7947 */ /* 0x000fea000383ffff */
.L_x_376:
[----:B-1----:R-:W-:-:S04]  /*11af0*/  IMAD.U32 R3, RZ, RZ, UR25 ;  /* 0x00000019ff037e24 */ /* 0x002fc8000f8e00ff */
[----:B------:R1:W2:Y:S03]  /*11b00*/  SYNCS.PHASECHK.TRANS64.TRYWAIT P2, [R3+URZ+0x22830], R6 ;  /* 0x02283006030075a7 */ /* 0x0002a6000804017f */
[----:B--2---:R-:W-:Y:S05]  /*11b10*/  @!P2 NANOSLEEP.SYNCS 0x989680 ;  /* 0x009896800000a95d */ /* 0x004fea0003900000 */
[----:B------:R-:W2:Y:S02]  /*11b20*/  @!P2 SYNCS.PHASECHK.TRANS64 P2, [R3+URZ+0x22830], R6 ;  /* 0x022830060300a5a7 */ /* 0x000ea4000804007f */
[----:B--2---:R-:W-:Y:S05]  /*11b30*/  @!P2 BRA `(.L_x_376) ;  /* 0xfffffffc00eca947 */ /* 0x004fea000383ffff */
[----:B------:R-:W-:Y:S05]  /*11b40*/  BRA `(.L_x_375) ;  /* 0xffffff2400847947 */ /* 0x000fea000383ffff */
.L_x_380:
[----:B-1----:R1:W2:Y:S02]  /*11b50*/  SYNCS.PHASECHK.TRANS64.TRYWAIT P2, [R9+URZ+0x22850], R6 ;  /* 0x02285006090075a7 */ /* 0x0022a4000804017f */
[----:B--2---:R-:W-:Y:S05]  /*11b60*/  @!P2 NANOSLEEP.SYNCS 0x989680 ;  /* 0x009896800000a95d */ /* 0x004fea0003900000 */
[----:B------:R-:W2:Y:S02]  /*11b70*/  @!P2 SYNCS.PHASECHK.TRANS64 P2, [R9+URZ+0x22850], R6 ;  /* 0x022850060900a5a7 */ /* 0x000ea4000804007f */
[----:B--2---:R-:W-:Y:S05]  /*11b80*/  @!P2 BRA `(.L_x_380) ;  /* 0xfffffffc00f0a947 */ /* 0x004fea000383ffff */
[----:B------:R-:W-:Y:S05]  /*11b90*/  BRA `(.L_x_379) ;  /* 0xffffff4400247947 */ /* 0x000fea000383ffff */
.L_x_426:
[----:B------:R-:W2:Y:S01]  /*11ba0*/  S2R R4, SR_TID.X ;  /* 0x0000000000047919 */ /* 0x000ea20000002100 */
[----:B------:R-:W-:Y:S01]  /*11bb0*/  BSSY B0, `(.L_x_528) ;  /* 0x000000a000007945 */ /* 0x000fe20003800000 */
[----:B------:R-:W-:Y:S02]  /*11bc0*/  IMAD.MOV.U32 R12, RZ, RZ, RZ ;  /* 0x000000ffff0c7224 */ /* 0x000fe400078e00ff */
[----:B0-----:R-:W-:Y:S02]  /*11bd0*/  IMAD.MOV.U32 R11, RZ, RZ, 0x1f ;  /* 0x0000001fff0b7424 */ /* 0x001fe400078e00ff */
[----:B------:R-:W-:Y:S01]  /*11be0*/  IMAD.MOV.U32 R15, RZ, RZ, -0x1 ;  /* 0xffffffffff0f7424 */ /* 0x000fe200078e00ff */
[----:B--2---:R-:W-:-:S04]  /*11bf0*/  SHF.R.U32.HI R4, RZ, 0x5, R4 ;  /* 0x00000005ff047819 */ /* 0x004fc80000011604 */
[----:B------:R-:W-:-:S05]  /*11c00*/  LOP3.LUT R4, R4, 0x3, RZ, 0xc0, !PT ;  /* 0x0000000304047812 */ /* 0x000fca00078ec0ff */
[----:B------:R-:W-:-:S07]  /*11c10*/  IMAD.MOV.U32 R13, RZ, RZ, R4 ;  /* 0x000000ffff0d7224 */ /* 0x000fce00078e0004 */
[----:B-1----:R-:W-:Y:S05]  /*11c20*/  WARPSYNC.COLLECTIVE R15, `(.L_x_529) ;  /* 0x000000000f087348 */ /* 0x002fea0003c00000 */
[----:B------:R0:W2:Y:S02]  /*11c30*/  SHFL.IDX P6, R14, R13, R12, R11 ;  /* 0x0000000c0d0e7389 */ /* 0x0000a400000c000b */
[----:B012---:R-:W-:Y:S01]  /*11c40*/  ENDCOLLECTIVE ;  /* 0x000000000000791b */ /* 0x007fe20003800000 */
.L_x_529:
[----:B------:R-:W-:Y:S05]  /*11c50*/  BSYNC B0 ;  /* 0x0000000000007941 */ /* 0x000fea0003800000 */
.L_x_528:
[----:B------:R-:W-:Y:S05]  /*11c60*/  BRA `(.L_x_530) ;  /* 0xffffffb4002c7947 */ /* 0x000fea000383ffff */
.L_x_428:
[----:B------:R-:W-:Y:S01]  /*11c70*/  BSSY B0, `(.L_x_531) ;  /* 0x0000006000007945 */ /* 0x000fe20003800000 */
[----:B------:R-:W-:-:S07]  /*11c80*/  IMAD.MOV.U32 R15, RZ, RZ, -0x1 ;  /* 0xffffffffff0f7424 */ /* 0x000fce00078e00ff */
[----:B01--4-:R-:W-:Y:S05]  /*11c90*/  WARPSYNC.COLLECTIVE R15, `(.L_x_532) ;  /* 0x000000000f0c7348 */ /* 0x013fea0003c00000 */
[----:B------:R-:W-:Y:S02]  /*11ca0*/  ELECT P6, UR62, PT ;  /* 0x00000000003e782f */ /* 0x000fe400038c0000 */
[----:B------:R-:W-:Y:S01]  /*11cb0*/  MOV R14, UR62 ;  /* 0x0000003e000e7c02 */ /* 0x000fe20008000f00 */
[----:B01--4-:R-:W-:Y:S10]  /*11cc0*/  ENDCOLLECTIVE ;  /* 0x000000000000791b */ /* 0x013ff40003800000 */
.L_x_532:
[----:B------:R-:W-:Y:S05]  /*11cd0*/  BSYNC B0 ;  /* 0x0000000000007941 */ /* 0x000fea0003800000 */
.L_x_531:
[----:B------:R-:W-:Y:S05]  /*11ce0*/  BRA `(.L_x_533) ;  /* 0xffffffb400307947 */ /* 0x000fea000383ffff */
.L_x_430:
[----:B--2---:R2:W3:Y:S02]  /*11cf0*/  SYNCS.PHASECHK.TRANS64.TRYWAIT P0, [R0+URZ+0x22840], R2 ;  /* 0x02284002000075a7 */ /* 0x0044e4000800017f */
[----:B---3--:R-:W-:Y:S05]  /*11d00*/  @!P0 NANOSLEEP.SYNCS 0x989680 ;  /* 0x009896800000895d */ /* 0x008fea0003900000 */
[----:B------:R-:W3:Y:S02]  /*11d10*/  @!P0 SYNCS.PHASECHK.TRANS64 P0, [R0+URZ+0x22840], R2 ;  /* 0x02284002000085a7 */ /* 0x000ee4000800007f */
[----:B---3--:R-:W-:Y:S05]  /*11d20*/  @!P0 BRA `(.L_x_430) ;  /* 0xfffffffc00f08947 */ /* 0x008fea000383ffff */
[----:B------:R-:W-:Y:S05]  /*11d30*/  BRA `(.L_x_534) ;  /* 0xffffffb400907947 */ /* 0x000fea000383ffff */
.L_x_434:
[----:B------:R-:W2:Y:S01]  /*11d40*/  LDL.LU R11, [R1+0x44] ;  /* 0x00004400010b7983 */ /* 0x000ea20000300800 */
[----:B------:R-:W-:Y:S02]  /*11d50*/  IMAD.MOV.U32 R13, RZ, RZ, R2 ;  /* 0x000000ffff0d7224 */ /* 0x000fe400078e0002 */
[----:B------:R-:W-:Y:S01]  /*11d60*/  IMAD.MOV.U32 R12, RZ, RZ, RZ ;  /* 0x000000ffff0c7224 */ /* 0x000fe200078e00ff */
[----:B------:R-:W0:Y:S01]  /*11d70*/  S2R R7, SR_TID.X ;  /* 0x0000000000077919 */ /* 0x000e220000002100 */
[----:B------:R-:W-:Y:S01]  /*11d80*/  IMAD.MOV.U32 R15, RZ, RZ, -0x1 ;  /* 0xffffffffff0f7424 */ /* 0x000fe200078e00ff */
[----:B0-----:R-:W-:-:S04]  /*11d90*/  LOP3.LUT R7, R7, 0x7f, RZ, 0xc0, !PT ;  /* 0x0000007f07077812 */ /* 0x001fc800078ec0ff */
[----:B------:R-:W-:-:S05]  /*11da0*/  SHF.R.U32.HI R3, RZ, 0x3, R7 ;  /* 0x00000003ff037819 */ /* 0x000fca0000011607 */
[----:B------:R-:W-:-:S04]  /*11db0*/  IMAD.IADD R3, R3, 0x1, R5 ;  /* 0x0000000103037824 */ /* 0x000fc800078e0205 */
[----:B------:R-:W-:Y:S02]  /*11dc0*/  VIADD R5, R3, 0x10 ;  /* 0x0000001003057836 */ /* 0x000fe40000000000 */
[----:B--2---:R-:W-:Y:S02]  /*11dd0*/  IMAD R4, R11, R8, RZ ;  /* 0x000000080b047224 */ /* 0x004fe400078e02ff */
[----:B------:R-:W-:-:S03]  /*11de0*/  IMAD.MOV.U32 R11, RZ, RZ, 0x181f ;  /* 0x0000181fff0b7424 */ /* 0x000fc600078e00ff */
[----:B------:R-:W-:-:S13]  /*11df0*/  ISETP.GE.AND P1, PT, R3, R4, PT ;  /* 0x000000040300720c */ /* 0x000fda0003f26270 */
[----:B-----5:R-:W-:Y:S05]  /*11e00*/  WARPSYNC.COLLECTIVE R15, `(.L_x_535) ;  /* 0x000000000f087348 */ /* 0x020fea0003c00000 */
[----:B------:R0:W1:Y:S02]  /*11e10*/  SHFL.IDX P6, R14, R13, R12, R11 ;  /* 0x0000000c0d0e7389 */ /* 0x00006400000c000b */
[----:B01---5:R-:W-:Y:S01]  /*11e20*/  ENDCOLLECTIVE ;  /* 0x000000000000791b */ /* 0x023fe20003800000 */
.L_x_535:
[----:B------:R-:W-:Y:S02]  /*11e30*/  IMAD.MOV.U32 R13, RZ, RZ, R0 ;  /* 0x000000ffff0d7224 */ /* 0x000fe400078e0000 */
[----:B------:R-:W-:-:S07]  /*11e40*/  IMAD.MOV.U32 R6, RZ, RZ, R14 ;  /* 0x000000ffff067224 */ /* 0x000fce00078e000e */
[----:B------:R-:W-:Y:S05]  /*11e50*/  WARPSYNC.COLLECTIVE R15, `(.L_x_536) ;  /* 0x000000000f087348 */ /* 0x000fea0003c00000 */
[----:B------:R0:W1:Y:S02]  /*11e60*/  SHFL.IDX P6, R14, R13, R12, R11 ;  /* 0x0000000c0d0e7389 */ /* 0x00006400000c000b */
[----:B01----:R-:W-:Y:S01]  /*11e70*/  ENDCOLLECTIVE ;  /* 0x000000000000791b */ /* 0x003fe20003800000 */
.L_x_536:
[----:B------:R-:W-:Y:S02]  /*11e80*/  IMAD.MOV.U32 R13, RZ, RZ, R2 ;  /* 0x000000ffff0d7224 */ /* 0x000fe400078e0002 */
[----:B------:R-:W-:Y:S02]  /*11e90*/  IMAD.MOV.U32 R12, RZ, RZ, 0x1 ;  /* 0x00000001ff0c7424 */ /* 0x000fe400078e00ff */
[----:B------:R-:W-:-:S07]  /*11ea0*/  IMAD.MOV.U32 R7, RZ, RZ, R14 ;  /* 0x000000ffff077224 */ /* 0x000fce00078e000e */
[----:B------:R-:W-:Y:S05]  /*11eb0*/  WARPSYNC.COLLECTIVE R15, `(.L_x_537) ;  /* 0x000000000f087348 */ /* 0x000fea0003c00000 */
[----:B------:R0:W1:Y:S02]  /*11ec0*/  SHFL.IDX P6, R14, R13, R12, R11 ;  /* 0x0000000c0d0e7389 */ /* 0x00006400000c000b */
[----:B01----:R-:W-:Y:S01]  /*11ed0*/  ENDCOLLECTIVE ;  /* 0x000000000000791b */ /* 0x003fe20003800000 */
.L_x_537:
[----:B------:R-:W-:-:S05]  /*11ee0*/  @!P1 LEA R7, P2, R10, R7, 0x1 ;  /* 0x000000070a079211 */ /* 0x000fca00078408ff */
[----:B------:R-:W-:-:S05]  /*11ef0*/  @!P1 IMAD.X R6, RZ, RZ, R6, P2 ;  /* 0x000000ffff069224 */ /* 0x000fca00010e0606 */
[----:B------:R-:W-:Y:S01]  /*11f00*/  @!P1 LOP3.LUT R7, R7, R6, RZ, 0x3c, !PT ;  /* 0x0000000607079212 */ /* 0x000fe200078e3cff */
[----:B------:R-:W-:-:S03]  /*11f10*/  IMAD.MOV.U32 R13, RZ, RZ, R0 ;  /* 0x000000ffff0d7224 */ /* 0x000fc600078e0000 */
[----:B------:R-:W-:-:S04]  /*11f20*/  @!P1 LOP3.LUT R6, R7, R6, RZ, 0x3c, !PT ;  /* 0x0000000607069212 */ /* 0x000fc800078e3cff */
[----:B------:R-:W-:-:S05]  /*11f30*/  @!P1 LOP3.LUT R7, R7, R6, RZ, 0x3c, !PT ;  /* 0x0000000607079212 */ /* 0x000fca00078e3cff */
[----:B------:R-:W-:Y:S01]  /*11f40*/  @!PT LDS RZ, [RZ] ;  /* 0x00000000fffff984 */ /* 0x000fe20000000800 */
[----:B------:R-:W-:Y:S01]  /*11f50*/  @!PT LDS RZ, [RZ] ;  /* 0x00000000fffff984 */ /* 0x000fe20000000800 */
[----:B------:R-:W-:Y:S01]  /*11f60*/  @!PT LDS RZ, [RZ] ;  /* 0x00000000fffff984 */ /* 0x000fe20000000800 */
[----:B------:R0:W-:Y:S01]  /*11f70*/  @!P1 LDGSTS.E.BYPASS.LTC128B.128 [R9+0x18400], desc[UR40][R6.64], !P0 ;  /* 0x1840000006099fae */ /* 0x0001e2000c101d68 */
[----:B------:R-:W-:Y:S01]  /*11f80*/  ISETP.GE.AND P1, PT, R5, R4, PT ;  /* 0x000000040500720c */ /* 0x000fe20003f26270 */
[----:B0-----:R-:W-:-:S12]  /*11f90*/  IMAD.MOV.U32 R6, RZ, RZ, R14 ;  /* 0x000000ffff067224 */ /* 0x001fd800078e000e */
[----:B------:R-:W-:Y:S05]  /*11fa0*/  WARPSYNC.COLLECTIVE R15, `(.L_x_538) ;  /* 0x000000000f087348 */ /* 0x000fea0003c00000 */
[----:B------:R0:W1:Y:S02]  /*11fb0*/  SHFL.IDX P6, R14, R13, R12, R11 ;  /* 0x0000000c0d0e7389 */ /* 0x00006400000c000b */
[----:B01----:R-:W-:Y:S01]  /*11fc0*/  ENDCOLLECTIVE ;  /* 0x000000000000791b */ /* 0x003fe20003800000 */
.L_x_538:
[----:B------:R-:W-:Y:S02]  /*11fd0*/  IMAD.MOV.U32 R13, RZ, RZ, R2 ;  /* 0x000000ffff0d7224 */ /* 0x000fe400078e0002 */
[----:B------:R-:W-:Y:S02]  /*11fe0*/  IMAD.MOV.U32 R12, RZ, RZ, 0x2 ;  /* 0x00000002ff0c7424 */ /* 0x000fe400078e00ff */
[----:B------:R-:W-:-:S07]  /*11ff0*/  IMAD.MOV.U32 R5, RZ, RZ, R14 ;  /* 0x000000ffff057224 */ /* 0x000fce00078e000e */
[----:B------:R-:W-:Y:S05]  /*12000*/  WARPSYNC.COLLECTIVE R15, `(.L_x_539) ;  /* 0x000000000f087348 */ /* 0x000fea0003c00000 */
[----:B------:R0:W1:Y:S02]  /*12010*/  SHFL.IDX P6, R14, R13, R12, R11 ;  /* 0x0000000c0d0e7389 */ /* 0x00006400000c000b */
[----:B01----:R-:W-:Y:S01]  /*12020*/  ENDCOLLECTIVE ;  /* 0x000000000000791b */ /* 0x003fe20003800000 */
.L_x_539:
[----:B------:R-:W-:-:S05]  /*12030*/  @!P1 LEA R5, P2, R10, R5, 0x1 ;  /* 0x000000050a059211 */ /* 0x000fca00078408ff */
[----:B------:R-:W-:-:S04]  /*12040*/  @!P1 IMAD.X R6, RZ, RZ, R6, P2 ;  /* 0x000000ffff069224 */ /* 0x000fc800010e0606 */
[----:B------:R-:W-:Y:S02]  /*12050*/  @!P1 IMAD.MOV.U32 R7, RZ, RZ, R6 ;  /* 0x000000ffff079224 */ /* 0x000fe400078e0006 */
[----:B------:R-:W-:Y:S02]  /*12060*/  @!P1 IMAD.MOV.U32 R6, RZ, RZ, R5 ;  /* 0x000000ffff069224 */ /* 0x000fe400078e0005 */
[----:B------:R-:W-:Y:S02]  /*12070*/  IMAD.MOV.U32 R13, RZ, RZ, R0 ;  /* 0x000000ffff0d7224 */ /* 0x000fe400078e0000 */
[----:B------:R-:W-:Y:S01]  /*12080*/  VIADD R5, R3, 0x20 ;  /* 0x0000002003057836 */ /* 0x000fe20000000000 */
[----:B------:R-:W-:Y:S01]  /*12090*/  @!PT LDS RZ, [RZ] ;  /* 0x00000000fffff984 */ /* 0x000fe20000000800 */
[----:B------:R-:W-:Y:S01]  /*120a0*/  @!PT LDS RZ, [RZ] ;  /* 0x00000000fffff984 */ /* 0x000fe20000000800 */
[----:B------:R-:W-:Y:S01]  /*120b0*/  @!PT LDS RZ, [RZ] ;  /* 0x00000000fffff984 */ /* 0x000fe20000000800 */
[----:B------:R0:W-:Y:S04]  /*120c0*/  @!P1 LDGSTS.E.BYPASS.LTC128B.128 [R9+0x18c00], desc[UR40][R6.64], !P0 ;  /* 0x18c0000006099fae */ /* 0x0001e8000c101d68 */
[----:B------:R-:W-:Y:S01]  /*120d0*/  ISETP.GE.AND P1, PT, R5, R4, PT ;  /* 0x000000040500720c */ /* 0x000fe20003f26270 */
[----:B0-----:R-:W-:-:S12]  /*120e0*/  IMAD.MOV.U32 R6, RZ, RZ, R14 ;  /* 0x000000ffff067224 */ /* 0x001fd800078e000e */
[----:B------:R-:W-:Y:S05]  /*120f0*/  WARPSYNC.COLLECTIVE R15, `(.L_x_540) ;  /* 0x000000000f087348 */ /* 0x000fea0003c00000 */
[----:B------:R0:W1:Y:S02]  /*12100*/  SHFL.IDX P6, R14, R13, R12, R11 ;  /* 0x0000000c0d0e7389 */ /* 0x00006400000c000b */
[----:B01----:R-:W-:Y:S01]  /*12110*/  ENDCOLLECTIVE ;  /* 0x000000000000791b */ /* 0x003fe20003800000 */
.L_x_540:
[----:B------:R-:W-:Y:S02]  /*12120*/  IMAD.MOV.U32 R13, RZ, RZ, R2 ;  /* 0x000000ffff0d7224 */ /* 0x000fe400078e0002 */
[----:B------:R-:W-:Y:S02]  /*12130*/  IMAD.MOV.U32 R12, RZ, RZ, 0x3 ;  /* 0x00000003ff0c7424 */ /* 0x000fe400078e00ff */
[----:B------:R-:W-:-:S07]  /*12140*/  IMAD.MOV.U32 R5, RZ, RZ, R14 ;  /* 0x000000ffff057224 */ /* 0x000fce00078e000e */
[----:B------:R-:W-:Y:S05]  /*12150*/  WARPSYNC.COLLECTIVE R15, `(.L_x_541) ;  /* 0x000000000f087348 */ /* 0x000fea0003c00000 */
[----:B------:R0:W1:Y:S02]  /*12160*/  SHFL.IDX P6, R14, R13, R12, R11 ;  /* 0x0000000c0d0e7389 */ /* 0x00006400000c000b */
[----:B01----:R-:W-:Y:S01]  /*12170*/  ENDCOLLECTIVE ;  /* 0x000000000000791b */ /* 0x003fe20003800000 */
.L_x_541:
        /* <DEDUP_REMOVED lines=15> */
.L_x_542:
[----:B------:R-:W-:Y:S02]  /*12270*/  IMAD.MOV.U32 R13, RZ, RZ, R2 ;  /* 0x000000ffff0d7224 */ /* 0x000fe400078e0002 */
[----:B------:R-:W-:Y:S02]  /*12280*/  IMAD.MOV.U32 R12, RZ, RZ, 0x4 ;  /* 0x00000004ff0c7424 */ /* 0x000fe400078e00ff */
[----:B------:R-:W-:-:S07]  /*12290*/  IMAD.MOV.U32 R5, RZ, RZ, R14 ;  /* 0x000000ffff057224 */ /* 0x000fce00078e000e */
[----:B------:R-:W-:Y:S05]  /*122a0*/  WARPSYNC.COLLECTIVE R15, `(.L_x_543) ;  /* 0x000000000f087348 */ /* 0x000fea0003c00000 */
[----:B------:R0:W1:Y:S02]  /*122b0*/  SHFL.IDX P6, R14, R13, R12, R11 ;  /* 0x0000000c0d0e7389 */ /* 0x00006400000c000b */
[----:B01----:R-:W-:Y:S01]  /*122c0*/  ENDCOLLECTIVE ;  /* 0x000000000000791b */ /* 0x003fe20003800000 */
.L_x_543:
        /* <DEDUP_REMOVED lines=15> */
.L_x_544:
[----:B------:R-:W-:Y:S02]  /*123c0*/  IMAD.MOV.U32 R13, RZ, RZ, R2 ;  /* 0x000000ffff0d7224 */ /* 0x000fe400078e0002 */
[----:B------:R-:W-:Y:S02]  /*123d0*/  IMAD.MOV.U32 R12, RZ, RZ, 0x5 ;  /* 0x00000005ff0c7424 */ /* 0x000fe400078e00ff */
[----:B------:R-:W-:-:S07]  /*123e0*/  IMAD.MOV.U32 R5, RZ, RZ, R14 ;  /* 0x000000ffff057224 */ /* 0x000fce00078e000e */
[----:B------:R-:W-:Y:S05]  /*123f0*/  WARPSYNC.COLLECTIVE R15, `(.L_x_545) ;  /* 0x000000000f087348 */ /* 0x000fea0003c00000 */
[----:B------:R0:W1:Y:S02]  /*12400*/  SHFL.IDX P6, R14, R13, R12, R11 ;  /* 0x0000000c0d0e7389 */ /* 0x00006400000c000b */
[----:B01----:R-:W-:Y:S01]  /*12410*/  ENDCOLLECTIVE ;  /* 0x000000000000791b */ /* 0x003fe20003800000 */
.L_x_545:
        /* <DEDUP_REMOVED lines=15> */
.L_x_546:
[----:B------:R-:W-:Y:S02]  /*12510*/  IMAD.MOV.U32 R13, RZ, RZ, R2 ;  /* 0x000000ffff0d7224 */ /* 0x000fe400078e0002 */
[----:B------:R-:W-:Y:S02]  /*12520*/  IMAD.MOV.U32 R12, RZ, RZ, 0x6 ;  /* 0x00000006ff0c7424 */ /* 0x000fe400078e00ff */
[----:B------:R-:W-:-:S07]  /*12530*/  IMAD.MOV.U32 R5, RZ, RZ, R14 ;  /* 0x000000ffff057224 */ /* 0x000fce00078e000e */
[----:B------:R-:W-:Y:S05]  /*12540*/  WARPSYNC.COLLECTIVE R15, `(.L_x_547) ;  /* 0x000000000f087348 */ /* 0x000fea0003c00000 */
[----:B------:R0:W1:Y:S02]  /*12550*/  SHFL.IDX P6, R14, R13, R12, R11 ;  /* 0x0000000c0d0e7389 */ /* 0x00006400000c000b */
[----:B01----:R-:W-:Y:S01]  /*12560*/  ENDCOLLECTIVE ;  /* 0x000000000000791b */ /* 0x003fe20003800000 */
.L_x_547:
[----:B------:R-:W-:-:S05]  /*12570*/  @!P1 LEA R5, P2, R10, R5, 0x1 ;  /* 0x000000050a059211 */ /* 0x000fca00078408ff */
[----:B------:R-:W-:-:S04]  /*12580*/  @!P1 IMAD.X R6, RZ, RZ, R6, P2 ;  /* 0x000000ffff069224 */ /* 0x000fc800010e0606 */
[----:B------:R-:W-:Y:S02]  /*12590*/  @!P1 IMAD.MOV.U32 R7, RZ, RZ, R6 ;  /* 0x000000ffff079224 */ /* 0x000fe400078e0006 */
[----:B------:R-:W-:Y:S02]  /*125a0*/  @!P1 IMAD.MOV.U32 R6, RZ, RZ, R5 ;  /* 0x000000ffff069224 */ /* 0x000fe400078e0005 */
[----:B------:R-:W-:-:S03]  /*125b0*/  IMAD.MOV.U32 R13, RZ, RZ, R0 ;  /* 0x000000ffff0d7224 */ /* 0x000fc600078e0000 */
[----:B------:R-:W-:Y:S01]  /*125c0*/  @!PT LDS RZ, [RZ] ;  /* 0x00000000fffff984 */ /* 0x000fe20000000800 */
[----:B------:R-:W-:Y:S01]  /*125d0*/  @!PT LDS RZ, [RZ] ;  /* 0x00000000fffff984 */ /* 0x000fe20000000800 */
[----:B------:R-:W-:Y:S01]  /*125e0*/  @!PT LDS RZ, [RZ] ;  /* 0x00000000fffff984 */ /* 0x000fe20000000800 */
[----:B------:R0:W-:Y:S02]  /*125f0*/  @!P1 LDGSTS.E.BYPASS.LTC128B.128 [R9+0x1ac00], desc[UR40][R6.64], !P0 ;  /* 0x1ac0000006099fae */ /* 0x0001e4000c101d68 */
[----:B0-----:R-:W-:-:S07]  /*12600*/  IMAD.MOV.U32 R6, RZ, RZ, R14 ;  /* 0x000000ffff067224 */ /* 0x001fce00078e000e */
[----:B------:R-:W-:Y:S05]  /*12610*/  WARPSYNC.COLLECTIVE R15, `(.L_x_548) ;  /* 0x000000000f087348 */ /* 0x000fea0003c00000 */
[----:B------:R0:W1:Y:S02]  /*12620*/  SHFL.IDX P6, R14, R13, R12, R11 ;  /* 0x0000000c0d0e7389 */ /* 0x00006400000c000b */
[----:B01----:R-:W-:Y:S01]  /*12630*/  ENDCOLLECTIVE ;  /* 0x000000000000791b */ /* 0x003fe20003800000 */
.L_x_548:
[----:B------:R-:W-:-:S05]  /*12640*/  VIADD R7, R3, 0x60 ;  /* 0x0000006003077836 */ /* 0x000fca0000000000 */
[----:B------:R-:W-:Y:S01]  /*12650*/  ISETP.GE.AND P1, PT, R7, R4, PT ;  /* 0x000000040700720c */ /* 0x000fe20003f26270 */
[----:B------:R-:W-:Y:S02]  /*12660*/  IMAD.MOV.U32 R13, RZ, RZ, R2 ;  /* 0x000000ffff0d7224 */ /* 0x000fe400078e0002 */
[----:B------:R-:W-:Y:S02]  /*12670*/  IMAD.MOV.U32 R12, RZ, RZ, 0x7 ;  /* 0x00000007ff0c7424 */ /* 0x000fe400078e00ff */
[----:B------:R-:W-:-:S08]  /*12680*/  IMAD.MOV.U32 R5, RZ, RZ, R14 ;  /* 0x000000ffff057224 */ /* 0x000fd000078e000e */
[----:B------:R-:W-:Y:S05]  /*12690*/  WARPSYNC.COLLECTIVE R15, `(.L_x_549) ;  /* 0x000000000f087348 */ /* 0x000fea0003c00000 */
[----:B------:R0:W1:Y:S02]  /*126a0*/  SHFL.IDX P6, R14, R13, R12, R11 ;  /* 0x0000000c0d0e7389 */ /* 0x00006400000c000b */
[----:B01----:R-:W-:Y:S01]  /*126b0*/  ENDCOLLECTIVE ;  /* 0x000000000000791b */ /* 0x003fe20003800000 */
.L_x_549:
[----:B------:R-:W-:-:S05]  /*126c0*/  @!P1 LEA R5, P2, R10, R5, 0x1 ;  /* 0x000000050a059211 */ /* 0x000fca00078408ff */
[----:B------:R-:W-:-:S04]  /*126d0*/  @!P1 IMAD.X R6, RZ, RZ, R6, P2 ;  /* 0x000000ffff069224 */ /* 0x000fc800010e0606 */
[----:B------:R-:W-:Y:S02]  /*126e0*/  @!P1 IMAD.MOV.U32 R7, RZ, RZ, R6 ;  /* 0x000000ffff079224 */ /* 0x000fe400078e0006 */
[----:B------:R-:W-:Y:S02]  /*126f0*/  IMAD.MOV.U32 R13, RZ, RZ, R0 ;  /* 0x000000ffff0d7224 */ /* 0x000fe400078e0000 */
[----:B------:R-:W-:-:S05]  /*12700*/  @!P1 IMAD.MOV.U32 R6, RZ, RZ, R5 ;  /* 0x000000ffff069224 */ /* 0x000fca00078e0005 */
[----:B------:R-:W-:Y:S01]  /*12710*/  @!PT LDS RZ, [RZ] ;  /* 0x00000000fffff984 */ /* 0x000fe20000000800 */
[----:B------:R-:W-:Y:S01]  /*12720*/  @!PT LDS RZ, [RZ] ;  /* 0x00000000fffff984 */ /* 0x000fe20000000800 */
[----:B------:R-:W-:Y:S01]  /*12730*/  @!PT LDS RZ, [RZ] ;  /* 0x00000000fffff984 */ /* 0x000fe20000000800 */
[----:B------:R0:W-:Y:S01]  /*12740*/  @!P1 LDGSTS.E.BYPASS.LTC128B.128 [R9+0x1b400], desc[UR40][R6.64], !P0 ;  /* 0x1b40000006099fae */ /* 0x0001e2000c101d68 */
[----:B------:R-:W-:-:S07]  /*12750*/  IMAD.MOV.U32 R5, RZ, RZ, R14 ;  /* 0x000000ffff057224 */ /* 0x000fce00078e000e */
[----:B0-----:R-:W-:Y:S05]  /*12760*/  WARPSYNC.COLLECTIVE R15, `(.L_x_550) ;  /* 0x000000000f087348 */ /* 0x001fea0003c00000 */
[----:B------:R1:W2:Y:S02]  /*12770*/  SHFL.IDX P6, R14, R13, R12, R11 ;  /* 0x0000000c0d0e7389 */ /* 0x0002a400000c000b */
[----:B012---:R-:W-:Y:S01]  /*12780*/  ENDCOLLECTIVE ;  /* 0x000000000000791b */ /* 0x007fe20003800000 */
.L_x_550:
[----:B------:R-:W-:Y:S01]  /*12790*/  IMAD.MOV.U32 R0, RZ, RZ, R14 ;  /* 0x000000ffff007224 */ /* 0x000fe200078e000e */
[----:B------:R-:W-:Y:S06]  /*127a0*/  BRA `(.L_x_551) ;  /* 0xffffffb800147947 */ /* 0x000fec000383ffff */
.L_x_437:
[----:B0-----:R0:W1:Y:S02]  /*127b0*/  SYNCS.PHASECHK.TRANS64.TRYWAIT P0, [R18+URZ+0x22820], R0 ;  /* 0x02282000120075a7 */ /* 0x001064000800017f */
[----:B-1----:R-:W-:Y:S05]  /*127c0*/  @!P0 NANOSLEEP.SYNCS 0x989680 ;  /* 0x009896800000895d */ /* 0x002fea0003900000 */
[----:B------:R-:W1:Y:S02]  /*127d0*/  @!P0 SYNCS.PHASECHK.TRANS64 P0, [R18+URZ+0x22820], R0 ;  /* 0x02282000120085a7 */ /* 0x000e64000800007f */
[----:B-1----:R-:W-:Y:S05]  /*127e0*/  @!P0 BRA `(.L_x_437) ;  /* 0xfffffffc00f08947 */ /* 0x002fea000383ffff */
[----:B------:R-:W-:Y:S05]  /*127f0*/  BRA `(.L_x_552) ;  /* 0xffffffb800707947 */ /* 0x000fea000383ffff */
.L_x_441:
[----:B0-----:R0:W1:Y:S02]  /*12800*/  SYNCS.PHASECHK.TRANS64.TRYWAIT P0, [R2+URZ+0x22860], R0 ;  /* 0x02286000020075a7 */ /* 0x001064000800017f */
[----:B-1----:R-:W-:Y:S05]  /*12810*/  @!P0 NANOSLEEP.SYNCS 0x989680 ;  /* 0x009896800000895d */ /* 0x002fea0003900000 */
[----:B------:R-:W1:Y:S02]  /*12820*/  @!P0 SYNCS.PHASECHK.TRANS64 P0, [R2+URZ+0x22860], R0 ;  /* 0x02286000020085a7 */ /* 0x000e64000800007f */
[----:B-1----:R-:W-:Y:S05]  /*12830*/  @!P0 BRA `(.L_x_441) ;  /* 0xfffffffc00f08947 */ /* 0x002fea000383ffff */
[----:B------:R-:W-:Y:S05]  /*12840*/  BRA `(.L_x_553) ;  /* 0xffffffb800947947 */ /* 0x000fea000383ffff */
.L_x_456:
[----:B--2---:R2:W3:Y:S02]  /*12850*/  SYNCS.PHASECHK.TRANS64.TRYWAIT P0, [R3+URZ+0x22840], R2 ;  /* 0x02284002030075a7 */ /* 0x0044e4000800017f */
[----:B---3--:R-:W-:Y:S05]  /*12860*/  @!P0 NANOSLEEP.SYNCS 0x989680 ;  /* 0x009896800000895d */ /* 0x008fea0003900000 */
[----:B------:R-:W3:Y:S02]  /*12870*/  @!P0 SYNCS.PHASECHK.TRANS64 P0, [R3+URZ+0x22840], R2 ;  /* 0x02284002030085a7 */ /* 0x000ee4000800007f */
[----:B---3--:R-:W-:Y:S05]  /*12880*/  @!P0 BRA `(.L_x_456) ;  /* 0xfffffffc00f08947 */ /* 0x008fea000383ffff */
[----:B------:R-:W-:Y:S05]  /*12890*/  BRA `(.L_x_554) ;  /* 0xffffffc000b47947 */ /* 0x000fea000383ffff */
.L_x_461:
[----:B0-----:R0:W1:Y:S02]  /*128a0*/  SYNCS.PHASECHK.TRANS64.TRYWAIT P0, [R3+URZ+0x22860], R2 ;  /* 0x02286002030075a7 */ /* 0x001064000800017f */
[----:B-1----:R-:W-:Y:S05]  /*128b0*/  @!P0 NANOSLEEP.SYNCS 0x989680 ;  /* 0x009896800000895d */ /* 0x002fea0003900000 */
[----:B------:R-:W1:Y:S02]  /*128c0*/  @!P0 SYNCS.PHASECHK.TRANS64 P0, [R3+URZ+0x22860], R2 ;  /* 0x02286002030085a7 */ /* 0x000e64000800007f */
[----:B-1----:R-:W-:Y:S05]  /*128d0*/  @!P0 BRA `(.L_x_461) ;  /* 0xfffffffc00f08947 */ /* 0x002fea000383ffff */
[----:B------:R-:W-:Y:S05]  /*128e0*/  BRA `(.L_x_555) ;  /* 0xffffffc400307947 */ /* 0x000fea000383ffff */
.L_x_472:
[----:B-1----:R1:W2:Y:S02]  /*128f0*/  SYNCS.PHASECHK.TRANS64.TRYWAIT P0, [R4+URZ+0x22840], R2 ;  /* 0x02284002040075a7 */ /* 0x0022a4000800017f */
[----:B--2---:R-:W-:Y:S05]  /*12900*/  @!P0 NANOSLEEP.SYNCS 0x989680 ;  /* 0x009896800000895d */ /* 0x004fea0003900000 */
[----:B------:R-:W2:Y:S02]  /*12910*/  @!P0 SYNCS.PHASECHK.TRANS64 P0, [R4+URZ+0x22840], R2 ;  /* 0x02284002040085a7 */ /* 0x000ea4000800007f */
[----:B--2---:R-:W-:Y:S05]  /*12920*/  @!P0 BRA `(.L_x_472) ;  /* 0xfffffffc00f08947 */ /* 0x004fea000383ffff */
[----:B------:R-:W-:Y:S05]  /*12930*/  BRA `(.L_x_556) ;  /* 0xffffffcc001c7947 */ /* 0x000fea000383ffff */
.L_x_477:
[----:B0-----:R0:W2:Y:S02]  /*12940*/  SYNCS.PHASECHK.TRANS64.TRYWAIT P0, [R4+URZ+0x22860], R2 ;  /* 0x02286002040075a7 */ /* 0x0010a4000800017f */
[----:B--2---:R-:W-:Y:S05]  /*12950*/  @!P0 NANOSLEEP.SYNCS 0x989680 ;  /* 0x009896800000895d */ /* 0x004fea0003900000 */
[----:B------:R-:W2:Y:S02]  /*12960*/  @!P0 SYNCS.PHASECHK.TRANS64 P0, [R4+URZ+0x22860], R2 ;  /* 0x02286002040085a7 */ /* 0x000ea4000800007f */
[----:B--2---:R-:W-:Y:S05]  /*12970*/  @!P0 BRA `(.L_x_477) ;  /* 0xfffffffc00f08947 */ /* 0x004fea000383ffff */
[----:B------:R-:W-:Y:S05]  /*12980*/  BRA `(.L_x_557) ;  /* 0xffffffcc00987947 */ /* 0x000fea000383ffff */
.L_x_488:
[----:B--2---:R2:W3:Y:S02]  /*12990*/  SYNCS.PHASECHK.TRANS64.TRYWAIT P0, [R2+URZ+0x22840], R3 ;  /* 0x02284003020075a7 */ /* 0x0044e4000800017f */
[----:B---3--:R-:W-:Y:S05]  /*129a0*/  @!P0 NANOSLEEP.SYNCS 0x989680 ;  /* 0x009896800000895d */ /* 0x008fea0003900000 */
[----:B------:R-:W3:Y:S02]  /*129b0*/  @!P0 SYNCS.PHASECHK.TRANS64 P0, [R2+URZ+0x22840], R3 ;  /* 0x02284003020085a7 */ /* 0x000ee4000800007f */
[----:B---3--:R-:W-:Y:S05]  /*129c0*/  @!P0 BRA `(.L_x_488) ;  /* 0xfffffffc00f08947 */ /* 0x008fea000383ffff */
[----:B------:R-:W-:Y:S05]  /*129d0*/  BRA `(.L_x_558) ;  /* 0xffffffd400687947 */ /* 0x000fea000383ffff */
.L_x_493:
[----:B---3--:R3:W4:Y:S02]  /*129e0*/  SYNCS.PHASECHK.TRANS64.TRYWAIT P0, [R2+URZ+0x22860], R3 ;  /* 0x02286003020075a7 */ /* 0x008724000800017f */
[----:B----4-:R-:W-:Y:S05]  /*129f0*/  @!P0 NANOSLEEP.SYNCS 0x989680 ;  /* 0x009896800000895d */ /* 0x010fea0003900000 */
[----:B------:R-:W4:Y:S02]  /*12a00*/  @!P0 SYNCS.PHASECHK.TRANS64 P0, [R2+URZ+0x22860], R3 ;  /* 0x02286003020085a7 */ /* 0x000f24000800007f */
[----:B----4-:R-:W-:Y:S05]  /*12a10*/  @!P0 BRA `(.L_x_493) ;  /* 0xfffffffc00f08947 */ /* 0x010fea000383ffff */
[----:B------:R-:W-:Y:S05]  /*12a20*/  BRA `(.L_x_559) ;  /* 0xffffffd400e47947 */ /* 0x000fea000383ffff */
.L_x_505:
[----:B------:R-:W3:Y:S01]  /*12a30*/  LDL R3, [R1] ;  /* 0x0000000001037983 */ /* 0x000ee20000100800 */
[----:B------:R-:W-:Y:S01]  /*12a40*/  BSSY B0, `(.L_x_560) ;  /* 0x0000008000007945 */ /* 0x000fe20003800000 */
[----:B------:R-:W-:Y:S02]  /*12a50*/  IMAD.MOV.U32 R12, RZ, RZ, RZ ;  /* 0x000000ffff0c7224 */ /* 0x000fe400078e00ff */
[----:B0-----:R-:W-:Y:S02]  /*12a60*/  IMAD.MOV.U32 R11, RZ, RZ, 0x1f ;  /* 0x0000001fff0b7424 */ /* 0x001fe400078e00ff */
[----:B------:R-:W-:Y:S02]  /*12a70*/  IMAD.MOV.U32 R15, RZ, RZ, -0x1 ;  /* 0xffffffffff0f7424 */ /* 0x000fe400078e00ff */
[----:B---3--:R-:W-:-:S07]  /*12a80*/  IMAD.MOV.U32 R13, RZ, RZ, R3 ;  /* 0x000000ffff0d7224 */ /* 0x008fce00078e0003 */
[----:B-12---:R-:W-:Y:S05]  /*12a90*/  WARPSYNC.COLLECTIVE R15, `(.L_x_561) ;  /* 0x000000000f087348 */ /* 0x006fea0003c00000 */
[----:B------:R0:W3:Y:S02]  /*12aa0*/  SHFL.IDX P6, R14, R13, R12, R11 ;  /* 0x0000000c0d0e7389 */ /* 0x0000e400000c000b */
[----:B0123--:R-:W-:Y:S01]  /*12ab0*/  ENDCOLLECTIVE ;  /* 0x000000000000791b */ /* 0x00ffe20003800000 */
.L_x_561:
[----:B------:R-:W-:Y:S05]  /*12ac0*/  BSYNC B0 ;  /* 0x0000000000007941 */ /* 0x000fea0003800000 */
.L_x_560:
[----:B------:R0:W5:Y:S01]  /*12ad0*/  LDL R2, [R1+0xc] ;  /* 0x00000c0001027983 */ /* 0x0001620000100800 */
[----:B------:R-:W-:Y:S02]  /*12ae0*/  IMAD.MOV.U32 R13, RZ, RZ, R3 ;  /* 0x000000ffff0d7224 */ /* 0x000fe400078e0003 */
[----:B------:R-:W-:Y:S02]  /*12af0*/  IMAD.MOV.U32 R12, RZ, RZ, 0x1 ;  /* 0x00000001ff0c7424 */ /* 0x000fe400078e00ff */
[----:B------:R-:W-:Y:S02]  /*12b00*/  IMAD.MOV.U32 R11, RZ, RZ, 0x1f ;  /* 0x0000001fff0b7424 */ /* 0x000fe400078e00ff */
[----:B------:R-:W-:Y:S02]  /*12b10*/  IMAD.MOV.U32 R15, RZ, RZ, -0x1 ;  /* 0xffffffffff0f7424 */ /* 0x000fe400078e00ff */
[----:B0-----:R-:W-:-:S07]  /*12b20*/  IMAD.MOV.U32 R0, RZ, RZ, R14 ;  /* 0x000000ffff007224 */ /* 0x001fce00078e000e */
[----:B-----5:R-:W-:Y:S05]  /*12b30*/  WARPSYNC.COLLECTIVE R15, `(.L_x_562) ;  /* 0x000000000f087348 */ /* 0x020fea0003c00000 */
[----:B------:R0:W1:Y:S02]  /*12b40*/  SHFL.IDX P6, R14, R13, R12, R11 ;  /* 0x0000000c0d0e7389 */ /* 0x00006400000c000b */
[----:B01---5:R-:W-:Y:S01]  /*12b50*/  ENDCOLLECTIVE ;  /* 0x000000000000791b */ /* 0x023fe20003800000 */
.L_x_562:
[----:B------:R-:W-:Y:S01]  /*12b60*/  ULDC UR4, c[0x0][0xc3c] ;  /* 0x00030f0000047ab9 */ /* 0x000fe20000000800 */
[----:B------:R-:W-:Y:S02]  /*12b70*/  IMAD.IADD R7, R2, 0x1, R16 ;  /* 0x0000000102077824 */ /* 0x000fe400078e0210 */
[----:B------:R-:W-:Y:S02]  /*12b80*/  IMAD.MOV.U32 R11, RZ, RZ, RZ ;  /* 0x000000ffff0b7224 */ /* 0x000fe400078e00ff */
[----:B------:R-:W-:Y:S01]  /*12b90*/  IMAD.MOV.U32 R8, RZ, RZ, R14 ;  /* 0x000000ffff087224 */ /* 0x000fe200078e000e */
[----:B------:R-:W-:-:S13]  /*12ba0*/  ISETP.GE.OR P1, PT, R7, UR4, !P0 ;  /* 0x0000000407007c0c */ /* 0x000fda000c726670 */
[----:B------:R-:W0:Y:S08]  /*12bb0*/  @!P1 LDC.64 R2, c[0x0][0xc80] ;  /* 0x00032000ff029b82 */ /* 0x000e300000000a00 */
[----:B------:R-:W1:Y:S01]  /*12bc0*/  @!P1 LDC.64 R4, c[0x0][0xc78] ;  /* 0x00031e00ff049b82 */ /* 0x000e620000000a00 */
[----:B0-----:R-:W-:-:S05]  /*12bd0*/  @!P1 IMAD.WIDE R2, R7, 0x4, R2 ;  /* 0x0000000407029825 */ /* 0x001fca00078e0202 */
[----:B------:R1:W2:Y:S02]  /*12be0*/  @!P1 LDG.E R6, desc[UR40][R2.64] ;  /* 0x0000002802069981 */ /* 0x0002a4000c1e1900 */
[----:B-1----:R-:W-:-:S05]  /*12bf0*/  @!P1 IMAD.WIDE R2, R7, 0x4, R4 ;  /* 0x0000000407029825 */ /* 0x002fca00078e0204 */
[----:B------:R-:W3:Y:S01]  /*12c00*/  @!P1 LDG.E R4, desc[UR40][R2.64] ;  /* 0x0000002802049981 */ /* 0x000ee2000c1e1900 */
[----:B------:R-:W-:Y:S01]  /*12c10*/  IMAD.MOV.U32 R5, RZ, RZ, RZ ;  /* 0x000000ffff057224 */ /* 0x000fe200078e00ff */
[C---:B------:R-:W-:Y:S02]  /*12c20*/  ISETP.GE.U32.AND P2, PT, R16.reuse, 0x2, PT ;  /* 0x000000021000780c */ /* 0x040fe40003f46070 */
[C---:B------:R-:W-:Y:S02]  /*12c30*/  ISETP.GE.U32.AND P3, PT, R16.reuse, 0x4, PT ;  /* 0x000000041000780c */ /* 0x040fe40003f66070 */
[C---:B------:R-:W-:Y:S02]  /*12c40*/  ISETP.GE.U32.AND P4, PT, R16.reuse, 0x8, PT ;  /* 0x000000081000780c */ /* 0x040fe40003f86070 */
[----:B------:R-:W-:Y:S01]  /*12c50*/  ISETP.GE.U32.AND P5, PT, R16, 0x10, PT ;  /* 0x000000101000780c */ /* 0x000fe20003fa6070 */
[----:B--2---:R-:W-:Y:S01]  /*12c60*/  @!P1 IMAD.MOV.U32 R5, RZ, RZ, R6 ;  /* 0x000000ffff059224 */ /* 0x004fe200078e0006 */
[----:B------:R-:W-:-:S02]  /*12c70*/  CS2R R6, SRZ ;  /* 0x0000000000067805 */ /* 0x000fc4000001ff00 */
[----:B---3--:R-:W-:Y:S01]  /*12c80*/  @!P1 IMAD.MOV.U32 R7, RZ, RZ, R4 ;  /* 0x000000ffff079224 */ /* 0x008fe200078e0004 */
[----:B------:R-:W-:-:S03]  /*12c90*/  ISETP.NE.AND P1, PT, R16, RZ, PT ;  /* 0x000000ff1000720c */ /* 0x000fc60003f25270 */
[----:B------:R-:W-:-:S04]  /*12ca0*/  IMAD R2, R7, R5, RZ ;  /* 0x0000000507027224 */ /* 0x000fc800078e02ff */
[----:B------:R-:W-:-:S07]  /*12cb0*/  IMAD.MOV.U32 R13, RZ, RZ, R2 ;  /* 0x000000ffff0d7224 */ /* 0x000fce00078e0002 */
[----:B------:R-:W-:Y:S05]  /*12cc0*/  WARPSYNC.COLLECTIVE R15, `(.L_x_563) ;  /* 0x000000000f087348 */ /* 0x000fea0003c00000 */
[----:B------:R0:W1:Y:S02]  /*12cd0*/  SHFL.UP P6, R14, R13, R12, R11 ;  /* 0x0400000c0d0e7389 */ /* 0x00006400000c000b */
[----:B01----:R-:W-:Y:S01]  /*12ce0*/  ENDCOLLECTIVE ;  /* 0x000000000000791b */ /* 0x003fe20003800000 */
.L_x_563:
[----:B------:R-:W-:Y:S01]  /*12cf0*/  IMAD.MOV.U32 R12, RZ, RZ, 0x2 ;  /* 0x00000002ff0c7424 */ /* 0x000fe200078e00ff */
[----:B------:R-:W-:-:S05]  /*12d00*/  SEL R3, R14, RZ, P1 ;  /* 0x000000ff0e037207 */ /* 0x000fca0000800000 */
[----:B------:R-:W-:-:S04]  /*12d10*/  IMAD.IADD R2, R2, 0x1, R3 ;  /* 0x0000000102027824 */ /* 0x000fc800078e0203 */
[----:B------:R-:W-:-:S07]  /*12d20*/  IMAD.MOV.U32 R13, RZ, RZ, R2 ;  /* 0x000000ffff0d7224 */ /* 0x000fce00078e0002 */
[----:B------:R-:W-:Y:S05]  /*12d30*/  WARPSYNC.COLLECTIVE R15, `(.L_x_564) ;  /* 0x000000000f087348 */ /* 0x000fea0003c00000 */
[----:B------:R0:W1:Y:S02]  /*12d40*/  SHFL.UP P6, R14, R13, R12, R11 ;  /* 0x0400000c0d0e7389 */ /* 0x00006400000c000b */
[----:B01----:R-:W-:Y:S01]  /*12d50*/  ENDCOLLECTIVE ;  /* 0x000000000000791b */ /* 0x003fe20003800000 */
.L_x_564:
[----:B------:R-:W-:Y:S01]  /*12d60*/  IMAD.MOV.U32 R12, RZ, RZ, 0x4 ;  /* 0x00000004ff0c7424 */ /* 0x000fe200078e00ff */
[----:B------:R-:W-:-:S05]  /*12d70*/  SEL R3, R14, RZ, P2 ;  /* 0x000000ff0e037207 */ /* 0x000fca0001000000 */
[----:B------:R-:W-:-:S04]  /*12d80*/  IMAD.IADD R2, R2, 0x1, R3 ;  /* 0x0000000102027824 */ /* 0x000fc800078e0203 */
[----:B------:R-:W-:-:S07]  /*12d90*/  IMAD.MOV.U32 R13, RZ, RZ, R2 ;  /* 0x000000ffff0d7224 */ /* 0x000fce00078e0002 */
[----:B------:R-:W-:Y:S05]  /*12da0*/  WARPSYNC.COLLECTIVE R15, `(.L_x_565) ;  /* 0x000000000f087348 */ /* 0x000fea0003c00000 */
[----:B------:R0:W1:Y:S02]  /*12db0*/  SHFL.UP P6, R14, R13, R12, R11 ;  /* 0x0400000c0d0e7389 */ /* 0x00006400000c000b */
[----:B01----:R-:W-:Y:S01]  /*12dc0*/  ENDCOLLECTIVE ;  /* 0x000000000000791b */ /* 0x003fe20003800000 */
.L_x_565:
[----:B------:R-:W-:Y:S01]  /*12dd0*/  IMAD.MOV.U32 R12, RZ, RZ, 0x8 ;  /* 0x00000008ff0c7424 */ /* 0x000fe200078e00ff */
[----:B------:R-:W-:-:S05]  /*12de0*/  SEL R3, R14, RZ, P3 ;  /* 0x000000ff0e037207 */ /* 0x000fca0001800000 */
[----:B------:R-:W-:-:S04]  /*12df0*/  IMAD.IADD R2, R2, 0x1, R3 ;  /* 0x0000000102027824 */ /* 0x000fc800078e0203 */
[----:B------:R-:W-:-:S07]  /*12e00*/  IMAD.MOV.U32 R13, RZ, RZ, R2 ;  /* 0x000000ffff0d7224 */ /* 0x000fce00078e0002 */
[----:B------:R-:W-:Y:S05]  /*12e10*/  WARPSYNC.COLLECTIVE R15, `(.L_x_566) ;  /* 0x000000000f087348 */ /* 0x000fea0003c00000 */
[----:B------:R0:W1:Y:S02]  /*12e20*/  SHFL.UP P6, R14, R13, R12, R11 ;  /* 0x0400000c0d0e7389 */ /* 0x00006400000c000b */
[----:B01----:R-:W-:Y:S01]  /*12e30*/  ENDCOLLECTIVE ;  /* 0x000000000000791b */ /* 0x003fe20003800000 */
.L_x_566:
[----:B------:R-:W-:Y:S01]  /*12e40*/  IMAD.MOV.U32 R12, RZ, RZ, 0x10 ;  /* 0x00000010ff0c7424 */ /* 0x000fe200078e00ff */
[----:B------:R-:W-:-:S05]  /*12e50*/  SEL R3, R14, RZ, P4 ;  /* 0x000000ff0e037207 */ /* 0x000fca0002000000 */
[----:B------:R-:W-:-:S04]  /*12e60*/  IMAD.IADD R2, R2, 0x1, R3 ;  /* 0x0000000102027824 */ /* 0x000fc800078e0203 */
[----:B------:R-:W-:-:S07]  /*12e70*/  IMAD.MOV.U32 R13, RZ, RZ, R2 ;  /* 0x000000ffff0d7224 */ /* 0x000fce00078e0002 */
[----:B------:R-:W-:Y:S05]  /*12e80*/  WARPSYNC.COLLECTIVE R15, `(.L_x_567) ;  /* 0x000000000f087348 */ /* 0x000fea0003c00000 */
[----:B------:R0:W1:Y:S02]  /*12e90*/  SHFL.UP P6, R14, R13, R12, R11 ;  /* 0x0400000c0d0e7389 */ /* 0x00006400000c000b */
[----:B01----:R-:W-:Y:S01]  /*12ea0*/  ENDCOLLECTIVE ;  /* 0x000000000000791b */ /* 0x003fe20003800000 */
.L_x_567:
[----:B------:R-:W-:Y:S02]  /*12eb0*/  IMAD.MOV.U32 R12, RZ, RZ, 0x1f ;  /* 0x0000001fff0c7424 */ /* 0x000fe400078e00ff */
[----:B------:R-:W-:Y:S01]  /*12ec0*/  IMAD.MOV.U32 R11, RZ, RZ, 0x1f ;  /* 0x0000001fff0b7424 */ /* 0x000fe200078e00ff */
[----:B------:R-:W-:-:S05]  /*12ed0*/  SEL R3, R14, RZ, P5 ;  /* 0x000000ff0e037207 */ /* 0x000fca0002800000 */
[----:B------:R-:W-:-:S04]  /*12ee0*/  IMAD.IADD R2, R2, 0x1, R3 ;  /* 0x0000000102027824 */ /* 0x000fc800078e0203 */
[----:B------:R-:W-:-:S07]  /*12ef0*/  IMAD.MOV.U32 R13, RZ, RZ, R2 ;  /* 0x000000ffff0d7224 */ /* 0x000fce00078e0002 */
[----:B------:R-:W-:Y:S05]  /*12f00*/  WARPSYNC.COLLECTIVE R15, `(.L_x_568) ;  /* 0x000000000f087348 */ /* 0x000fea0003c00000 */
[----:B------:R0:W1:Y:S02]  /*12f10*/  SHFL.IDX P6, R14, R13, R12, R11 ;  /* 0x0000000c0d0e7389 */ /* 0x00006400000c000b */
[----:B01----:R-:W-:Y:S01]  /*12f20*/  ENDCOLLECTIVE ;  /* 0x000000000000791b */ /* 0x003fe20003800000 */
.L_x_568:
[----:B------:R-:W-:Y:S05]  /*12f30*/  BRA `(.L_x_569) ;  /* 0xffffffdc00447947 */ /* 0x000fea000383ffff */
.L_x_508:
[----:B------:R-:W-:Y:S01]  /*12f40*/  BSSY B0, `(.L_x_570) ;  /* 0x0000008000007945 */ /* 0x000fe20003800000 */
[----:B------:R-:W-:Y:S02]  /*12f50*/  IMAD.MOV.U32 R13, RZ, RZ, R2 ;  /* 0x000000ffff0d7224 */ /* 0x000fe400078e0002 */
[----:B------:R-:W-:Y:S02]  /*12f60*/  IMAD.MOV.U32 R12, RZ, RZ, 0x1 ;  /* 0x00000001ff0c7424 */ /* 0x000fe400078e00ff */
[----:B------:R-:W-:Y:S02]  /*12f70*/  IMAD.MOV.U32 R11, RZ, RZ, RZ ;  /* 0x000000ffff0b7224 */ /* 0x000fe400078e00ff */
[----:B------:R-:W-:-:S07]  /*12f80*/  IMAD.MOV.U32 R15, RZ, RZ, -0x1 ;  /* 0xffffffffff0f7424 */ /* 0x000fce00078e00ff */
[----:B------:R-:W-:Y:S05]  /*12f90*/  WARPSYNC.COLLECTIVE R15, `(.L_x_571) ;  /* 0x000000000f087348 */ /* 0x000fea0003c00000 */
[----:B------:R0:W1:Y:S02]  /*12fa0*/  SHFL.UP P6, R14, R13, R12, R11 ;  /* 0x0400000c0d0e7389 */ /* 0x00006400000c000b */
[----:B01----:R-:W-:Y:S01]  /*12fb0*/  ENDCOLLECTIVE ;  /* 0x000000000000791b */ /* 0x003fe20003800000 */
.L_x_571:
[----:B------:R-:W-:Y:S05]  /*12fc0*/  BSYNC B0 ;  /* 0x0000000000007941 */ /* 0x000fea0003800000 */
.L_x_570:
[----:B------:R-:W-:Y:S01]  /*12fd0*/  SEL R3, R14, RZ, P1 ;  /* 0x000000ff0e037207 */ /* 0x000fe20000800000 */
[----:B------:R-:W-:Y:S02]  /*12fe0*/  IMAD.MOV.U32 R12, RZ, RZ, 0x2 ;  /* 0x00000002ff0c7424 */ /* 0x000fe400078e00ff */
[----:B------:R-:W-:Y:S02]  /*12ff0*/  IMAD.MOV.U32 R11, RZ, RZ, RZ ;  /* 0x000000ffff0b7224 */ /* 0x000fe400078e00ff */
[----:B------:R-:W-:Y:S02]  /*13000*/  IMAD.IADD R2, R2, 0x1, R3 ;  /* 0x0000000102027824 */ /* 0x000fe400078e0203 */
[----:B------:R-:W-:Y:S02]  /*13010*/  IMAD.MOV.U32 R15, RZ, RZ, -0x1 ;  /* 0xffffffffff0f7424 */ /* 0x000fe400078e00ff */
[----:B------:R-:W-:-:S07]  /*13020*/  IMAD.MOV.U32 R13, RZ, RZ, R2 ;  /* 0x000000ffff0d7224 */ /* 0x000fce00078e0002 */
[----:B------:R-:W-:Y:S05]  /*13030*/  WARPSYNC.COLLECTIVE R15, `(.L_x_572) ;  /* 0x000000000f087348 */ /* 0x000fea0003c00000 */
[----:B------:R0:W1:Y:S02]  /*13040*/  SHFL.UP P6, R14, R13, R12, R11 ;  /* 0x0400000c0d0e7389 */ /* 0x00006400000c000b */
[----:B01----:R-:W-:Y:S01]  /*13050*/  ENDCOLLECTIVE ;  /* 0x000000000000791b */ /* 0x003fe20003800000 */
.L_x_572:
[----:B------:R-:W-:Y:S01]  /*13060*/  IMAD.MOV.U32 R12, RZ, RZ, 0x4 ;  /* 0x00000004ff0c7424 */ /* 0x000fe200078e00ff */
[----:B------:R-:W-:-:S05]  /*13070*/  SEL R3, R14, RZ, P2 ;  /* 0x000000ff0e037207 */ /* 0x000fca0001000000 */
[----:B------:R-:W-:-:S04]  /*13080*/  IMAD.IADD R2, R2, 0x1, R3 ;  /* 0x0000000102027824 */ /* 0x000fc800078e0203 */
[----:B------:R-:W-:-:S07]  /*13090*/  IMAD.MOV.U32 R13, RZ, RZ, R2 ;  /* 0x000000ffff0d7224 */ /* 0x000fce00078e0002 */
[----:B------:R-:W-:Y:S05]  /*130a0*/  WARPSYNC.COLLECTIVE R15, `(.L_x_573) ;  /* 0x000000000f087348 */ /* 0x000fea0003c00000 */
[----:B------:R0:W1:Y:S02]  /*130b0*/  SHFL.UP P6, R14, R13, R12, R11 ;  /* 0x0400000c0d0e7389 */ /* 0x00006400000c000b */
[----:B01----:R-:W-:Y:S01]  /*130c0*/  ENDCOLLECTIVE ;  /* 0x000000000000791b */ /* 0x003fe20003800000 */
.L_x_573:
[----:B------:R-:W-:Y:S01]  /*130d0*/  IMAD.MOV.U32 R12, RZ, RZ, 0x8 ;  /* 0x00000008ff0c7424 */ /* 0x000fe200078e00ff */
[----:B------:R-:W-:-:S05]  /*130e0*/  SEL R3, R14, RZ, P3 ;  /* 0x000000ff0e037207 */ /* 0x000fca0001800000 */
[----:B------:R-:W-:-:S04]  /*130f0*/  IMAD.IADD R2, R2, 0x1, R3 ;  /* 0x0000000102027824 */ /* 0x000fc800078e0203 */
[----:B------:R-:W-:-:S07]  /*13100*/  IMAD.MOV.U32 R13, RZ, RZ, R2 ;  /* 0x000000ffff0d7224 */ /* 0x000fce00078e0002 */
[----:B------:R-:W-:Y:S05]  /*13110*/  WARPSYNC.COLLECTIVE R15, `(.L_x_574) ;  /* 0x000000000f087348 */ /* 0x000fea0003c00000 */
[----:B------:R0:W1:Y:S02]  /*13120*/  SHFL.UP P6, R14, R13, R12, R11 ;  /* 0x0400000c0d0e7389 */ /* 0x00006400000c000b */
[----:B01----:R-:W-:Y:S01]  /*13130*/  ENDCOLLECTIVE ;  /* 0x000000000000791b */ /* 0x003fe20003800000 */
.L_x_574:
[----:B------:R-:W-:Y:S01]  /*13140*/  IMAD.MOV.U32 R12, RZ, RZ, 0x10 ;  /* 0x00000010ff0c7424 */ /* 0x000fe200078e00ff */
[----:B------:R-:W-:-:S05]  /*13150*/  SEL R3, R14, RZ, P4 ;  /* 0x000000ff0e037207 */ /* 0x000fca0002000000 */
[----:B------:R-:W-:-:S04]  /*13160*/  IMAD.IADD R2, R2, 0x1, R3 ;  /* 0x0000000102027824 */ /* 0x000fc800078e0203 */
[----:B------:R-:W-:-:S07]  /*13170*/  IMAD.MOV.U32 R13, RZ, RZ, R2 ;  /* 0x000000ffff0d7224 */ /* 0x000fce00078e0002 */
[----:B------:R-:W-:Y:S05]  /*13180*/  WARPSYNC.COLLECTIVE R15, `(.L_x_575) ;  /* 0x000000000f087348 */ /* 0x000fea0003c00000 */
[----:B------:R0:W1:Y:S02]  /*13190*/  SHFL.UP P6, R14, R13, R12, R11 ;  /* 0x0400000c0d0e7389 */ /* 0x00006400000c000b */
[----:B01----:R-:W-:Y:S01]  /*131a0*/  ENDCOLLECTIVE ;  /* 0x000000000000791b */ /* 0x003fe20003800000 */
.L_x_575:
        /* <DEDUP_REMOVED lines=8> */
.L_x_576:
[----:B------:R-:W-:Y:S05]  /*13230*/  BRA `(.L_x_577) ;  /* 0xffffffdc00307947 */ /* 0x000fea000383ffff */
.L_x_510:
[----:B------:R-:W-:Y:S01]  /*13240*/  BSSY B0, `(.L_x_578) ;  /* 0x0000006000007945 */ /* 0x000fe20003800000 */
[----:B------:R-:W-:Y:S01]  /*13250*/  PLOP3.LUT P6, PT, P6, PT, PT, 0x8, 0x0 ;  /* 0x000000000000781c */ /* 0x000fe200037ce170 */
[----:B------:R-:W-:-:S12]  /*13260*/  IMAD.MOV.U32 R15, RZ, RZ, -0x1 ;  /* 0xffffffffff0f7424 */ /* 0x000fd800078e00ff */
[----:B0-----:R-:W-:Y:S05]  /*13270*/  WARPSYNC.COLLECTIVE R15, `(.L_x_579) ;  /* 0x000000000f087348 */ /* 0x001fea0003c00000 */
[----:B------:R-:W-:Y:S01]  /*13280*/  VOTE.ANY R14, PT, P6 ;  /* 0x00000000000e7806 */ /* 0x000fe200030e0100 */
[----:B0-----:R-:W-:Y:S06]  /*13290*/  ENDCOLLECTIVE ;  /* 0x000000000000791b */ /* 0x001fec0003800000 */
.L_x_579:
[----:B------:R-:W-:Y:S05]  /*132a0*/  BSYNC B0 ;  /* 0x0000000000007941 */ /* 0x000fea0003800000 */
.L_x_578:
[----:B------:R-:W-:Y:S02]  /*132b0*/  IMAD.MOV.U32 R8, RZ, RZ, R14 ;  /* 0x000000ffff087224 */ /* 0x000fe400078e000e */
[----:B------:R-:W-:Y:S02]  /*132c0*/  IMAD.MOV.U32 R13, RZ, RZ, R5 ;  /* 0x000000ffff0d7224 */ /* 0x000fe400078e0005 */
[----:B------:R-:W0:Y:S01]  /*132d0*/  POPC R4, R8 ;  /* 0x0000000800047309 */ /* 0x000e220000000000 */
[----:B------:R-:W-:Y:S02]  /*132e0*/  IMAD.MOV.U32 R11, RZ, RZ, 0x1f ;  /* 0x0000001fff0b7424 */ /* 0x000fe400078e00ff */
[----:B------:R-:W-:Y:S02]  /*132f0*/  IMAD.MOV.U32 R15, RZ, RZ, -0x1 ;  /* 0xffffffffff0f7424 */ /* 0x000fe400078e00ff */
[----:B0-----:R-:W-:-:S07]  /*13300*/  IMAD.MOV.U32 R12, RZ, RZ, R4 ;  /* 0x000000ffff0c7224 */ /* 0x001fce00078e0004 */
[----:B------:R-:W-:Y:S05]  /*13310*/  WARPSYNC.COLLECTIVE R15, `(.L_x_580) ;  /* 0x000000000f087348 */ /* 0x000fea0003c00000 */
[----:B------:R0:W1:Y:S02]  /*13320*/  SHFL.IDX P6, R14, R13, R12, R11 ;  /* 0x0000000c0d0e7389 */ /* 0x00006400000c000b */
[----:B01----:R-:W-:Y:S01]  /*13330*/  ENDCOLLECTIVE ;  /* 0x000000000000791b */ /* 0x003fe20003800000 */
.L_x_580:
[----:B------:R-:W-:Y:S02]  /*13340*/  IMAD.MOV.U32 R13, RZ, RZ, R7 ;  /* 0x000000ffff0d7224 */ /* 0x000fe400078e0007 */
[----:B------:R-:W-:-:S07]  /*13350*/  IMAD.MOV.U32 R5, RZ, RZ, R14 ;  /* 0x000000ffff057224 */ /* 0x000fce00078e000e */
[----:B------:R-:W-:Y:S05]  /*13360*/  WARPSYNC.COLLECTIVE R15, `(.L_x_581) ;  /* 0x000000000f087348 */ /* 0x000fea0003c00000 */
[----:B------:R0:W1:Y:S02]  /*13370*/  SHFL.IDX P6, R14, R13, R12, R11 ;  /* 0x0000000c0d0e7389 */ /* 0x00006400000c000b */
[----:B01----:R-:W-:Y:S01]  /*13380*/  ENDCOLLECTIVE ;  /* 0x000000000000791b */ /* 0x003fe20003800000 */
.L_x_581:
[----:B------:R-:W-:Y:S01]  /*13390*/  IMAD.MOV.U32 R7, RZ, RZ, R14 ;  /* 0x000000ffff077224 */ /* 0x000fe200078e000e */
[----:B------:R-:W-:Y:S06]  /*133a0*/  BRA `(.L_x_582) ;  /* 0xffffffdc00107947 */ /* 0x000fec000383ffff */
.L_x_512:
[----:B------:R-:W-:Y:S01]  /*133b0*/  BSSY B0, `(.L_x_583) ;  /* 0x0000007000007945 */ /* 0x000fe20003800000 */
[----:B------:R-:W-:Y:S02]  /*133c0*/  IMAD.MOV.U32 R13, RZ, RZ, R2 ;  /* 0x000000ffff0d7224 */ /* 0x000fe400078e0002 */
[----:B------:R-:W-:Y:S02]  /*133d0*/  IMAD.MOV.U32 R11, RZ, RZ, 0x1f ;  /* 0x0000001fff0b7424 */ /* 0x000fe400078e00ff */
[----:B------:R-:W-:-:S07]  /*133e0*/  IMAD.MOV.U32 R15, RZ, RZ, -0x1 ;  /* 0xffffffffff0f7424 */ /* 0x000fce00078e00ff */
[----:B0123--:R-:W-:Y:S05]  /*133f0*/  WARPSYNC.COLLECTIVE R15, `(.L_x_584) ;  /* 0x000000000f087348 */ /* 0x00ffea0003c00000 */
[----:B------:R4:W0:Y:S02]  /*13400*/  SHFL.IDX P6, R14, R13, R12, R11 ;  /* 0x0000000c0d0e7389 */ /* 0x00082400000c000b */
[----:B01234-:R-:W-:Y:S01]  /*13410*/  ENDCOLLECTIVE ;  /* 0x000000000000791b */ /* 0x01ffe20003800000 */
.L_x_584:
[----:B------:R-:W-:Y:S05]  /*13420*/  BSYNC B0 ;  /* 0x0000000000007941 */ /* 0x000fea0003800000 */
.L_x_583:
[----:B------:R-:W-:Y:S01]  /*13430*/  IMAD.MOV.U32 R6, RZ, RZ, R14 ;  /* 0x000000ffff067224 */ /* 0x000fe200078e000e */
[----:B------:R-:W-:Y:S06]  /*13440*/  BRA `(.L_x_511) ;  /* 0xffffffdc00007947 */ /* 0x000fec000383ffff */
.L_x_516:
[----:B0-----:R0:W1:Y:S02]  /*13450*/  SYNCS.PHASECHK.TRANS64.TRYWAIT P0, [R0+URZ+0x22820], R3 ;  /* 0x02282003000075a7 */ /* 0x001064000800017f */
[----:B-1----:R-:W-:Y:S05]  /*13460*/  @!P0 NANOSLEEP.SYNCS 0x989680 ;  /* 0x009896800000895d */ /* 0x002fea0003900000 */
[----:B------:R-:W1:Y:S02]  /*13470*/  @!P0 SYNCS.PHASECHK.TRANS64 P0, [R0+URZ+0x22820], R3 ;  /* 0x02282003000085a7 */ /* 0x000e64000800007f */
[----:B-1----:R-:W-:Y:S05]  /*13480*/  @!P0 BRA `(.L_x_516) ;  /* 0xfffffffc00f08947 */ /* 0x002fea000383ffff */
[----:B------:R-:W-:Y:S05]  /*13490*/  BRA `(.L_x_585) ;  /* 0xffffffe000947947 */ /* 0x000fea000383ffff */
.L_x_517:
        /* <DEDUP_REMOVED lines=8> */
[----:B0-----:R-:W-:Y:S05]  /*13520*/  WARPSYNC.COLLECTIVE R15, `(.L_x_587) ;  /* 0x000000000f087348 */ /* 0x001fea0003c00000 */
[----:B------:R1:W2:Y:S02]  /*13530*/  SHFL.IDX P6, R14, R13, R12, R11 ;  /* 0x0000000c0d0e7389 */ /* 0x0002a400000c000b */
[----:B012---:R-:W-:Y:S01]  /*13540*/  ENDCOLLECTIVE ;  /* 0x000000000000791b */ /* 0x007fe20003800000 */
.L_x_587:
[----:B------:R-:W-:Y:S05]  /*13550*/  BSYNC B0 ;  /* 0x0000000000007941 */ /* 0x000fea0003800000 */
.L_x_586:
[----:B------:R-:W-:Y:S05]  /*13560*/  BRA `(.L_x_588) ;  /* 0xffffffe0007c7947 */ /* 0x000fea000383ffff */
.L_x_520:
[----:B------:R-:W-:Y:S01]  /*13570*/  BSSY B1, `(.L_x_589) ;  /* 0x0000006000017945 */ /* 0x000fe20003800000 */
[----:B------:R-:W-:-:S07]  /*13580*/  IMAD.MOV.U32 R15, RZ, RZ, -0x1 ;  /* 0xffffffffff0f7424 */ /* 0x000fce00078e00ff */
[----:B01----:R-:W-:Y:S05]  /*13590*/  WARPSYNC.COLLECTIVE R15, `(.L_x_590) ;  /* 0x000000000f0c7348 */ /* 0x003fea0003c00000 */
[----:B------:R-:W-:Y:S02]  /*135a0*/  ELECT P6, UR62, PT ;  /* 0x00000000003e782f */ /* 0x000fe400038c0000 */
[----:B------:R-:W-:Y:S01]  /*135b0*/  MOV R14, UR62 ;  /* 0x0000003e000e7c02 */ /* 0x000fe20008000f00 */
[----:B01----:R-:W-:Y:S10]  /*135c0*/  ENDCOLLECTIVE ;  /* 0x000000000000791b */ /* 0x003ff40003800000 */
.L_x_590:
[----:B------:R-:W-:Y:S05]  /*135d0*/  BSYNC B1 ;  /* 0x0000000000017941 */ /* 0x000fea0003800000 */
.L_x_589:
[----:B------:R-:W-:Y:S05]  /*135e0*/  BRA `(.L_x_591) ;  /* 0xffffffe000747947 */ /* 0x000fea000383ffff */
.L_x_522:
[----:B0-----:R0:W1:Y:S02]  /*135f0*/  SYNCS.PHASECHK.TRANS64.TRYWAIT P0, [R6+URZ], R5 ;  /* 0x00000005060075a7 */ /* 0x001064000800017f */
[----:B-1----:R-:W-:Y:S05]  /*13600*/  @!P0 NANOSLEEP.SYNCS 0x989680 ;  /* 0x009896800000895d */ /* 0x002fea0003900000 */
[----:B------:R-:W1:Y:S02]  /*13610*/  @!P0 SYNCS.PHASECHK.TRANS64 P0, [R6+URZ], R5 ;  /* 0x00000005060085a7 */ /* 0x000e64000800007f */
[----:B-1----:R-:W-:Y:S05]  /*13620*/  @!P0 BRA `(.L_x_522) ;  /* 0xfffffffc00f08947 */ /* 0x002fea000383ffff */
[----:B------:R-:W-:Y:S05]  /*13630*/  BRA `(.L_x_592) ;  /* 0xffffffe000ac7947 */ /* 0x000fea000383ffff */
.L_x_523:
[----:B-1----:R1:W2:Y:S02]  /*13640*/  SYNCS.PHASECHK.TRANS64.TRYWAIT P0, [R7+URZ], R2 ;  /* 0x00000002070075a7 */ /* 0x0022a4000800017f */
[----:B--2---:R-:W-:Y:S05]  /*13650*/  @!P0 NANOSLEEP.SYNCS 0x989680 ;  /* 0x009896800000895d */ /* 0x004fea0003900000 */
[----:B------:R-:W2:Y:S02]  /*13660*/  @!P0 SYNCS.PHASECHK.TRANS64 P0, [R7+URZ], R2 ;  /* 0x00000002070085a7 */ /* 0x000ea4000800007f */
[----:B--2---:R-:W-:Y:S05]  /*13670*/  @!P0 BRA `(.L_x_523) ;  /* 0xfffffffc00f08947 */ /* 0x004fea000383ffff */
[----:B------:R-:W-:Y:S05]  /*13680*/  BRA `(.L_x_593) ;  /* 0xffffffe000a07947 */ /* 0x000fea000383ffff */
.L_x_525:
[----:B--2---:R2:W3:Y:S02]  /*13690*/  SYNCS.PHASECHK.TRANS64.TRYWAIT P0, [R4+URZ], R5 ;  /* 0x00000005040075a7 */ /* 0x0044e4000800017f */
[----:B---3--:R-:W-:Y:S05]  /*136a0*/  @!P0 NANOSLEEP.SYNCS 0x989680 ;  /* 0x009896800000895d */ /* 0x008fea0003900000 */
[----:B------:R-:W3:Y:S02]  /*136b0*/  @!P0 SYNCS.PHASECHK.TRANS64 P0, [R4+URZ], R5 ;  /* 0x00000005040085a7 */ /* 0x000ee4000800007f */
[----:B---3--:R-:W-:Y:S05]  /*136c0*/  @!P0 BRA `(.L_x_525) ;  /* 0xfffffffc00f08947 */ /* 0x008fea000383ffff */
[----:B------:R-:W-:Y:S05]  /*136d0*/  BRA `(.L_x_594) ;  /* 0xffffffe000a47947 */ /* 0x000fea000383ffff */
.L_x_595:
        /* <DEDUP_REMOVED lines=10> */
.L_x_6130:


//--------------------- .text._ZN7cutlass13device_kernelIN5flash11enable_sm90INS1_16FlashAttnFwdSm90INS1_25CollectiveMainloopFwdSm90ILi2EN4cute5tupleIJNS5_1CILi1EEES8_S8_EEENS6_IJNS7_ILi128EEENS7_ILi96EEENS7_ILi64EEEEEELi256ENS_10bfloat16_tEfNS_4arch4Sm90ELb0ELb0ELb1ELb1ELb0ELb1ELb0ELb1ELb0ELb1ELb1ELb0EEENS1_21CollectiveEpilogueFwdINS6_IJSA_NS7_ILi256EEESB_EEES9_SE_SG_Li256ELb1ELb1ELb1ELb0EEENS1_36VarlenDynamicPersistentTileSchedulerILi128ELi96ELi256ELi128ELb1ELb1ELb1ELb0ELb1ELb1EEEEEEEEEvNT_6ParamsE --------------------------
	.section	.text._ZN7cutlass13device_kernelIN5flash11enable_sm90INS1_16FlashAttnFwdSm90INS1_25CollectiveMainloopFwdSm90ILi2EN4cute5tupleIJNS5_1CILi1EEES8_S8_EEENS6_IJNS7_ILi128EEENS7_ILi96EEENS7_ILi64EEEEEELi256ENS_10bfloat16_tEfNS_4arch4Sm90ELb0ELb0ELb1ELb1ELb0ELb1ELb0ELb1ELb0ELb1ELb1ELb0EEENS1_21CollectiveEpilogueFwdINS6_IJSA_NS7_ILi256EEESB_EEES9_SE_SG_Li256ELb1ELb1ELb1ELb0EEENS1_36VarlenDynamicPersistentTileSchedulerILi128ELi96ELi256ELi128ELb1ELb1ELb1ELb0ELb1ELb1EEEEEEEEEvNT_6ParamsE,"ax",@progbits
	.align	128
.text._ZN7cutlass13device_kernelIN5flash11enable_sm90INS1_16FlashAttnFwdSm90INS1_25CollectiveMainloopFwdSm90ILi2EN4cute5tupleIJNS5_1CILi1EEES8_S8_EEENS6_IJNS7_ILi128EEENS7_ILi96EEENS7_ILi64EEEEEELi256ENS_10bfloat16_tEfNS_4arch4Sm90ELb0ELb0ELb1ELb1ELb0ELb1ELb0ELb1ELb0ELb1ELb1ELb0EEENS1_21CollectiveEpilogueFwdINS6_IJSA_NS7_ILi256EEESB_EEES9_SE_SG_Li256ELb1ELb1ELb1ELb0EEENS1_36VarlenDynamicPersistentTileSchedulerILi128ELi96ELi256ELi128ELb1ELb1ELb1ELb0ELb1ELb1EEEEEEEEEvNT_6ParamsE:
        .type           _ZN7cutlass13device_kernelIN5flash11enable_sm90INS1_16FlashAttnFwdSm90INS1_25CollectiveMainloopFwdSm90ILi2EN4cute5tupleIJNS5_1CILi1EEES8_S8_EEENS6_IJNS7_ILi128EEENS7_ILi96EEENS7_ILi64EEEEEELi256ENS_10bfloat16_tEfNS_4arch4Sm90ELb0ELb0ELb1ELb1ELb0ELb1ELb0ELb1ELb0ELb1ELb1ELb0EEENS1_21CollectiveEpilogueFwdINS6_IJSA_NS7_ILi256EEESB_EEES9_SE_SG_Li256ELb1ELb1ELb1ELb0EEENS1_36VarlenDynamicPersistentTileSchedulerILi128ELi96ELi256ELi128ELb1ELb1ELb1ELb0ELb1ELb1EEEEEEEEEvNT_6ParamsE,@function
        .size           _ZN7cutlass13device_kernelIN5flash11enable_sm90INS1_16FlashAttnFwdSm90INS1_25CollectiveMainloopFwdSm90ILi2EN4cute5tupleIJNS5_1CILi1EEES8_S8_EEENS6_IJNS7_ILi128EEENS7_ILi96EEENS7_ILi64EEEEEELi256ENS_10bfloat16_tEfNS_4arch4Sm90ELb0ELb0ELb1ELb1ELb0ELb1ELb0ELb1ELb0ELb1ELb1ELb0EEENS1_21CollectiveEpilogueFwdINS6_IJSA_NS7_ILi256EEESB_EEES9_SE_SG_Li256ELb1ELb1ELb1ELb0EEENS1_36VarlenDynamicPersistentTileSchedulerILi128ELi96ELi256ELi128ELb1ELb1ELb1ELb0ELb1ELb1EEEEEEEEEvNT_6ParamsE,(.L_x_6131 - _ZN7cutlass13device_kernelIN5flash11enable_sm90INS1_16FlashAttnFwdSm90INS1_25CollectiveMainloopFwdSm90ILi2EN4cute5tupleIJNS5_1CILi1EEES8_S8_EEENS6_IJNS7_ILi128EEENS7_ILi96EEENS7_ILi64EEEEEELi256ENS_10bfloat16_tEfNS_4arch4Sm90ELb0ELb0ELb1ELb1ELb0ELb1ELb0ELb1ELb0ELb1ELb1ELb0EEENS1_21CollectiveEpilogueFwdINS6_IJSA_NS7_ILi256EEESB_EEES9_SE_SG_Li256ELb1ELb1ELb1ELb0EEENS1_36VarlenDynamicPersistentTileSchedulerILi128ELi96ELi256ELi128ELb1ELb1ELb1ELb0ELb1ELb1EEEEEEEEEvNT_6ParamsE)
        .other          _ZN7cutlass13device_kernelIN5flash11enable_sm90INS1_16FlashAttnFwdSm90INS1_25CollectiveMainloopFwdSm90ILi2EN4cute5tupleIJNS5_1CILi1EEES8_S8_EEENS6_IJNS7_ILi128EEENS7_ILi96EEENS7_ILi64EEEEEELi256ENS_10bfloat16_tEfNS_4arch4Sm90ELb0ELb0ELb1ELb1ELb0ELb1ELb0ELb1ELb0ELb1ELb1ELb0EEENS1_21CollectiveEpilogueFwdINS6_IJSA_NS7_ILi256EEESB_EEES9_SE_SG_Li256ELb1ELb1ELb1ELb0EEENS1_36VarlenDynamicPersistentTileSchedulerILi128ELi96ELi256ELi128ELb1ELb1ELb1ELb0ELb1ELb1EEEEEEEEEvNT_6ParamsE,@"STO_CUDA_ENTRY STV_DEFAULT"
_ZN7cutlass13device_kernelIN5flash11enable_sm90INS1_16FlashAttnFwdSm90INS1_25CollectiveMainloopFwdSm90ILi2EN4cute5tupleIJNS5_1CILi1EEES8_S8_EEENS6_IJNS7_ILi128EEENS7_ILi96EEENS7_ILi64EEEEEELi256ENS_10bfloat16_tEfNS_4arch4Sm90ELb0ELb0ELb1ELb1ELb0ELb1ELb0ELb1ELb0ELb1ELb1ELb0EEENS1_21CollectiveEpilogueFwdINS6_IJSA_NS7_ILi256EEESB_EEES9_SE_SG_Li256ELb1ELb1ELb1ELb0EEENS1_36VarlenDynamicPersistentTileSchedulerILi128ELi96ELi256ELi128ELb1ELb1ELb1ELb0ELb1ELb1EEEEEEEEEvNT_6ParamsE:
        /* <DEDUP_REMOVED lines=13> */
[----:B------:R-:W-:Y:S02]  /*00d0*/  UIADD3 UR10, UP2, UR4, 0x570, URZ ;  /* 0x00000570040a7890 */ /* 0x000fe4000ff5e03f */
[----:B------:R-:W-:Y:S02]  /*00e0*/  UIADD3 UR4, UP3, UR4, 0x670, URZ ;  /* 0x0000067004047890 */ /* 0x000fe4000ff7e03f */
[----:B------:R-:W-:-:S02]  /*00f0*/  UIADD3.X UR7, URZ, UR5, URZ, UP0, !UPT ;  /* 0x000000053f077290 */ /* 0x000fc400087fe43f */
[----:B------:R-:W-:Y:S02]  /*0100*/  UIADD3.X UR9, URZ, UR5, URZ, UP1, !UPT ;  /* 0x000000053f097290 */ /* 0x000fe40008ffe43f */
[----:B------:R-:W-:Y:S02]  /*0110*/  UIADD3.X UR11, URZ, UR5, URZ, UP2, !UPT ;  /* 0x000000053f0b7290 */ /* 0x000fe400097fe43f */
[----:B------:R-:W-:-:S03]  /*0120*/  UIADD3.X UR5, URZ, UR5, URZ, UP3, !UPT ;  /* 0x000000053f057290 */ /* 0x000fc60009ffe43f */
[----:B------:R0:W-:Y:S02]  /*0130*/  UTMACCTL.PF [UR6] ;  /* 0x00000000060079b9 */ /* 0x0001e40008040000 */
[----:B------:R0:W-:Y:S02]  /*0140*/  UTMACCTL.PF [UR8] ;  /* 0x00000000080079b9 */ /* 0x0001e40008040000 */
[----:B------:R0:W-:Y:S02]  /*0150*/  UTMACCTL.PF [UR10] ;  /* 0x000000000a0079b9 */ /* 0x0001e40008040000 */
[----:B------:R0:W-:Y:S02]  /*0160*/  UTMACCTL.PF [UR4] ;  /* 0x00000000040079b9 */ /* 0x0001e40008040000 */
[----:B0-----:R-:W-:Y:S01]  /*0170*/  NOP ;  /* 0x0000000000007918 */ /* 0x001fe20000000000 */
.L_x_597:
[----:B------:R-:W-:Y:S05]  /*0180*/  BSYNC B0 ;  /* 0x0000000000007941 */ /* 0x000fea0003800000 */
.L_x_596:
        /* <DEDUP_REMOVED lines=41> */
.L_x_598:
        /* <DEDUP_REMOVED lines=22> */
.L_x_599:
        /* <DEDUP_REMOVED lines=18> */
.L_x_600:
        /* <DEDUP_REMOVED lines=22> */
.L_x_601:
        /* <DEDUP_REMOVED lines=22> */
.L_x_602:
        /* <DEDUP_REMOVED lines=8> */
.L_x_605:
        /* <DEDUP_REMOVED lines=11> */
[----:B------:R-:W-:Y:S04]  /*0a90*/  BAR.SYNC.DEFER_BLOCKING 0x5, 0x180 ;  /* 0x0146000000007b1d */ /* 0x000fe80000010000 */
[----:B------:R-:W-:-:S02]  /*0aa0*/  IMAD.U32 R19, RZ, RZ, UR4 ;  /* 0x00000004ff137e24 */ /* 0x000fc4000f8e00ff */
[----:B------:R-:W-:-:S03]  /*0ab0*/  ULDC UR4, c[0x0][0xc3c] ;  /* 0x00030f0000047ab9 */ /* 0x000fc60000000800 */
[----:B------:R-:W0:Y:S01]  /*0ac0*/  LDS.128 R152, [R19+0x228d0] ;  /* 0x0228d00013987984 */ /* 0x000e220000000c00 */
[----:B------:R-:W-:Y:S06]  /*0ad0*/  BAR.ARV 0x4, 0x180 ;  /* 0x0106000000007b1d */ /* 0x000fec0000002000 */
[----:B0-----:R-:W-:-:S13]  /*0ae0*/  ISETP.GE.AND P0, PT, R155, UR4, PT ;  /* 0x000000049b007c0c */ /* 0x001fda000bf06270 */
[----:B------:R-:W-:Y:S05]  /*0af0*/  @P0 BRA `(.L_x_606) ;  /* 0x0000019c00200947 */ /* 0x000fea0003800000 */
[----:B------:R-:W-:Y:S01]  /*0b00*/  VIADD R6, R6, 0xffffff80 ;  /* 0xffffff8006067836 */ /* 0x000fe20000000000 */
[----:B------:R-:W-:Y:S01]  /*0b10*/  CS2R R200, SRZ ;  /* 0x0000000000c87805 */ /* 0x000fe2000001ff00 */
[----:B------:R-:W-:Y:S01]  /*0b20*/  IMAD.MOV.U32 R217, RZ, RZ, RZ ;  /* 0x000000ffffd97224 */ /* 0x000fe200078e00ff */
[----:B------:R-:W-:Y:S01]  /*0b30*/  ULOP3.LUT UR44, UR36, 0x1, URZ, 0xfc, !UPT ;  /* 0x00000001242c7892 */ /* 0x000fe2000f8efc3f */
[----:B------:R-:W-:Y:S01]  /*0b40*/  IMAD.MOV.U32 R204, RZ, RZ, RZ ;  /* 0x000000ffffcc7224 */ /* 0x000fe200078e00ff */
[----:B------:R-:W-:-:S04]  /*0b50*/  SHF.R.S32.HI R3, RZ, 0x1f, R6 ;  /* 0x0000001fff037819 */ /* 0x000fc80000011406 */
[CC--:B------:R-:W-:Y:S02]  /*0b60*/  LEA.HI R0, R3.reuse, R6.reuse, RZ, 0x7 ;  /* 0x0000000603007211 */ /* 0x0c0fe400078f38ff */
[CC--:B------:R-:W-:Y:S02]  /*0b70*/  LEA.HI R2, R3.reuse, R6.reuse, RZ, 0x4 ;  /* 0x0000000603027211 */ /* 0x0c0fe400078f20ff */
[----:B------:R-:W-:Y:S02]  /*0b80*/  LOP3.LUT R5, R0, 0xffffff80, RZ, 0xc0, !PT ;  /* 0xffffff8000057812 */ /* 0x000fe400078ec0ff */
[----:B------:R-:W-:Y:S02]  /*0b90*/  SHF.R.S32.HI R7, RZ, 0x4, R2 ;  /* 0x00000004ff077819 */ /* 0x000fe40000011402 */
[----:B------:R-:W-:Y:S01]  /*0ba0*/  LEA.HI R206, R3, R6, RZ, 0x5 ;  /* 0x0000000603ce7211 */ /* 0x000fe200078f28ff */
[----:B------:R-:W-:Y:S01]  /*0bb0*/  IMAD.IADD R13, R6, 0x1, -R5 ;  /* 0x00000001060d7824 */ /* 0x000fe200078e0a05 */
[----:B------:R-:W-:-:S02]  /*0bc0*/  SHF.R.S32.HI R5, RZ, 0x7, R0 ;  /* 0x00000007ff057819 */ /* 0x000fc40000011400 */
[----:B------:R-:W-:Y:S02]  /*0bd0*/  LEA.HI R4, R2, R7, RZ, 0x1 ;  /* 0x0000000702047211 */ /* 0x000fe400078f08ff */
[----:B------:R-:W-:Y:S01]  /*0be0*/  SHF.R.S32.HI R8, RZ, 0x1f, R13 ;  /* 0x0000001fff087819 */ /* 0x000fe2000001140d */
[----:B------:R-:W-:Y:S01]  /*0bf0*/  STL [R1+0x54], R13 ;  /* 0x0000540d01007387 */ /* 0x000fe20000100800 */
[----:B------:R-:W-:Y:S02]  /*0c00*/  LEA.HI R0, R0, R5, RZ, 0x1 ;  /* 0x0000000500007211 */ /* 0x000fe400078f08ff */
[----:B------:R-:W-:Y:S02]  /*0c10*/  LEA.HI R9, R8, R13, RZ, 0x2 ;  /* 0x0000000d08097211 */ /* 0x000fe400078f10ff */
[----:B------:R-:W-:Y:S02]  /*0c20*/  LOP3.LUT R0, R0, 0x3fffffe, RZ, 0xc0, !PT ;  /* 0x03fffffe00007812 */ /* 0x000fe400078ec0ff */
[----:B------:R-:W-:-:S02]  /*0c30*/  SHF.R.S32.HI R10, RZ, 0x2, R9 ;  /* 0x00000002ff0a7819 */ /* 0x000fc40000011409 */
[----:B------:R-:W-:Y:S01]  /*0c40*/  SHF.R.S32.HI R11, RZ, 0x1f, R9 ;  /* 0x0000001fff0b7819 */ /* 0x000fe20000011409 */
[----:B------:R-:W-:Y:S01]  /*0c50*/  IMAD.IADD R0, R5, 0x1, -R0 ;  /* 0x0000000105007824 */ /* 0x000fe200078e0a00 */
[----:B------:R-:W-:Y:S02]  /*0c60*/  LOP3.LUT R4, R4, 0x1ffffffe, RZ, 0xc0, !PT ;  /* 0x1ffffffe04047812 */ /* 0x000fe400078ec0ff */
[CC--:B------:R-:W-:Y:S02]  /*0c70*/  LEA.HI R18, R3.reuse, R6.reuse, RZ, 0x2 ;  /* 0x0000000603127211 */ /* 0x0c0fe400078f10ff */
[----:B------:R-:W-:Y:S01]  /*0c80*/  LEA.HI R3, R3, R6, RZ, 0x3 ;  /* 0x0000000603037211 */ /* 0x000fe200078f18ff */
[----:B------:R-:W-:Y:S01]  /*0c90*/  IMAD.IADD R4, R7, 0x1, -R4 ;  /* 0x0000000107047824 */ /* 0x000fe200078e0a04 */
[----:B------:R-:W-:Y:S02]  /*0ca0*/  LEA.HI R11, R11, R10, RZ, 0x3 ;  /* 0x0000000a0b0b7211 */ /* 0x000fe400078f18ff */
[----:B------:R-:W-:Y:S01]  /*0cb0*/  LOP3.LUT R5, R2, 0x3fffff0, RZ, 0xc0, !PT ;  /* 0x03fffff002057812 */ /* 0x000fe200078ec0ff */
[----:B------:R-:W-:Y:S01]  /*0cc0*/  IMAD.MOV.U32 R2, RZ, RZ, RZ ;  /* 0x000000ffff027224 */ /* 0x000fe200078e00ff */
[----:B------:R-:W-:-:S02]  /*0cd0*/  LOP3.LUT R7, R3, 0xfffffff8, RZ, 0xc0, !PT ;  /* 0xfffffff803077812 */ /* 0x000fc400078ec0ff */
[----:B------:R-:W-:Y:S01]  /*0ce0*/  LOP3.LUT R11, R11, 0xfffffff8, RZ, 0xc0, !PT ;  /* 0xfffffff80b0b7812 */ /* 0x000fe200078ec0ff */
[----:B------:R-:W-:Y:S01]  /*0cf0*/  IMAD.IADD R5, R6, 0x1, -R5 ;  /* 0x0000000106057824 */ /* 0x000fe200078e0a05 */
[----:B------:R-:W-:Y:S01]  /*0d00*/  LEA.HI R8, R8, R13, RZ, 0x5 ;  /* 0x0000000d08087211 */ /* 0x000fe200078f28ff */
[----:B------:R-:W-:Y:S01]  /*0d10*/  IMAD.IADD R7, R6, 0x1, -R7 ;  /* 0x0000000106077824 */ /* 0x000fe200078e0a07 */
[----:B------:R-:W-:Y:S01]  /*0d20*/  LOP3.LUT R3, R18, 0xfffffffc, RZ, 0xc0, !PT ;  /* 0xfffffffc12037812 */ /* 0x000fe200078ec0ff */
[----:B------:R-:W-:Y:S01]  /*0d30*/  IMAD.IADD R11, R10, 0x1, -R11 ;  /* 0x000000010a0b7824 */ /* 0x000fe200078e0a0b */
[----:B------:R-:W-:Y:S01]  /*0d40*/  SHF.R.S32.HI R206, RZ, 0x5, R206 ;  /* 0x00000005ffce7819 */ /* 0x000fe200000114ce */
[----:B------:R-:W-:Y:S01]  /*0d50*/  IMAD.SHL.U32 R203, R7, 0x8, RZ ;  /* 0x0000000807cb7824 */ /* 0x000fe200078e00ff */
[----:B------:R-:W-:Y:S01]  /*0d60*/  SHF.R.S32.HI R18, RZ, 0x2, R18 ;  /* 0x00000002ff127819 */ /* 0x000fe20000011412 */
[----:B------:R-:W-:Y:S01]  /*0d70*/  IMAD.IADD R3, R6, 0x1, -R3 ;  /* 0x0000000106037824 */ /* 0x000fe200078e0a03 */
[----:B------:R-:W-:Y:S01]  /*0d80*/  SHF.R.S32.HI R8, RZ, 0x5, R8 ;  /* 0x00000005ff087819 */ /* 0x000fe20000011408 */
[----:B------:R-:W-:Y:S01]  /*0d90*/  IMAD R5, R206, 0x10, R5 ;  /* 0x00000010ce057824 */ /* 0x000fe200078e0205 */
[----:B------:R-:W-:Y:S01]  /*0da0*/  LOP3.LUT R9, R9, 0x7ffffffc, RZ, 0xc0, !PT ;  /* 0x7ffffffc09097812 */ /* 0x000fe200078ec0ff */
[----:B------:R-:W-:Y:S01]  /*0db0*/  VIADD R216, R18, 0x40 ;  /* 0x0000004012d87836 */ /* 0x000fe20000000000 */
[----:B------:R-:W-:Y:S01]  /*0dc0*/  SHF.R.S32.HI R220, RZ, 0x1f, R18 ;  /* 0x0000001fffdc7819 */ /* 0x000fe20000011412 */
[----:B------:R-:W-:-:S02]  /*0dd0*/  IMAD R11, R8, 0x10, R11 ;  /* 0x00000010080b7824 */ /* 0x000fc400078e020b */
[----:B------:R-:W-:Y:S01]  /*0de0*/  IMAD R6, R5, 0x8, R4 ;  /* 0x0000000805067824 */ /* 0x000fe200078e0204 */
[----:B------:R-:W-:Y:S01]  /*0df0*/  SHF.R.S32.HI R5, RZ, 0x1f, R216 ;  /* 0x0000001fff057819 */ /* 0x000fe200000114d8 */
[----:B------:R-:W-:Y:S01]  /*0e00*/  IMAD R12, R0, 0x40, R11 ;  /* 0x00000040000c7824 */ /* 0x000fe200078e020b */
[----:B------:R-:W-:Y:S01]  /*0e10*/  LEA.HI R0, R3, R3, RZ, 0x1 ;  /* 0x0000000303007211 */ /* 0x000fe200078f08ff */
[----:B------:R-:W-:Y:S01]  /*0e20*/  IMAD.SHL.U32 R205, R216, 0x40, RZ ;  /* 0x00000040d8cd7824 */ /* 0x000fe200078e00ff */
[----:B------:R-:W-:Y:S01]  /*0e30*/  LEA.HI R5, R5, R216, RZ, 0x3 ;  /* 0x000000d805057211 */ /* 0x000fe200078f18ff */
[C---:B------:R-:W-:Y:S01]  /*0e40*/  IMAD.SHL.U32 R16, R3.reuse, 0x8, RZ ;  /* 0x0000000803107824 */ /* 0x040fe200078e00ff */
[----:B------:R-:W-:Y:S01]  /*0e50*/  LOP3.LUT R0, R0, 0x1ffffffe, RZ, 0xc0, !PT ;  /* 0x1ffffffe00007812 */ /* 0x000fe200078ec0ff */
[----:B------:R-:W-:Y:S01]  /*0e60*/  IMAD.SHL.U32 R22, R3, 0x4, RZ ;  /* 0x0000000403167824 */ /* 0x000fe200078e00ff */
[----:B------:R-:W-:Y:S01]  /*0e70*/  LOP3.LUT R205, R205, 0x1c0, RZ, 0xc0, !PT ;  /* 0x000001c0cdcd7812 */ /* 0x000fe200078ec0ff */
[----:B------:R-:W-:Y:S01]  /*0e80*/  IMAD.SHL.U32 R5, R5, 0x40, RZ ;  /* 0x0000004005057824 */ /* 0x000fe200078e00ff */
[----:B------:R-:W-:Y:S01]  /*0e90*/  STL [R1+0x68], R12 ;  /* 0x0000680c01007387 */ /* 0x000fe20000100800 */
[----:B------:R-:W-:Y:S01]  /*0ea0*/  IMAD.IADD R0, R3, 0x1, -R0 ;  /* 0x0000000103007824 */ /* 0x000fe200078e0a00 */
[----:B------:R-:W-:Y:S01]  /*0eb0*/  SHF.R.S32.HI R3, RZ, 0x1f, R203 ;  /* 0x0000001fff037819 */ /* 0x000fe200000114cb */
[----:B------:R-:W-:Y:S01]  /*0ec0*/  VIADD R210, R203, 0x40 ;  /* 0x00000040cbd27836 */ /* 0x000fe20000000000 */
[----:B------:R-:W-:Y:S01]  /*0ed0*/  SHF.R.U32.HI R4, RZ, 0x3, R205 ;  /* 0x00000003ff047819 */ /* 0x000fe200000116cd */
[----:B------:R-:W-:Y:S01]  /*0ee0*/  IMAD R0, R0, 0x8, R12 ;  /* 0x0000000800007824 */ /* 0x000fe200078e020c */
[----:B------:R-:W-:Y:S01]  /*0ef0*/  LOP3.LUT R3, R205, 0x38, R16, 0xf8, !PT ;  /* 0x00000038cd037812 */ /* 0x000fe200078ef810 */
[----:B------:R-:W-:Y:S01]  /*0f00*/  IMAD.IADD R9, R13, 0x1, -R9 ;  /* 0x000000010d097824 */ /* 0x000fe200078e0a09 */
[----:B------:R-:W-:Y:S01]  /*0f10*/  LOP3.LUT R208, R5, 0xfffffe00, RZ, 0xc0, !PT ;  /* 0xfffffe0005d07812 */ /* 0x000fe200078ec0ff */
[----:B------:R-:W-:Y:S01]  /*0f20*/  VIADD R209, R203, 0x80 ;  /* 0x00000080cbd17836 */ /* 0x000fe20000000000 */
[----:B------:R-:W-:Y:S01]  /*0f30*/  SHF.R.S32.HI R5, RZ, 0x1f, R210 ;  /* 0x0000001fff057819 */ /* 0x000fe200000114d2 */
[----:B------:R-:W-:Y:S01]  /*0f40*/  IMAD.SHL.U32 R5, R6, 0x8, RZ ;  /* 0x0000000806057824 */ /* 0x000fe200078e00ff */
[----:B------:R-:W-:Y:S01]  /*0f50*/  LOP3.LUT R4, R208, R3, R4, 0xf6, !PT ;  /* 0x00000003d0047212 */ /* 0x000fe200078ef604 */
[----:B------:R-:W-:Y:S01]  /*0f60*/  IMAD.SHL.U32 R224, R9, 0x2, RZ ;  /* 0x0000000209e07824 */ /* 0x000fe200078e00ff */
[----:B------:R-:W-:Y:S01]  /*0f70*/  SHF.R.S32.HI R7, RZ, 0x1f, R209 ;  /* 0x0000001fff077819 */ /* 0x000fe200000114d1 */
[----:B------:R-:W-:Y:S01]  /*0f80*/  VIADD R202, R22, 0x10 ;  /* 0x0000001016ca7836 */ /* 0x000fe20000000000 */
[----:B------:R0:W-:Y:S01]  /*0f90*/  STL [R1+0x70], R5 ;  /* 0x0000700501007387 */ /* 0x0001e20000100800 */
[----:B------:R-:W-:-:S02]  /*0fa0*/  IMAD R3, R4, 0x2, R19 ;  /* 0x0000000204037824 */ /* 0x000fc400078e0213 */
[C---:B------:R-:W-:Y:S02]  /*0fb0*/  VIADD R27, R224.reuse, 0x18 ;  /* 0x00000018e01b7836 */ /* 0x040fe40000000000 */
[C---:B------:R-:W-:Y:S01]  /*0fc0*/  VIADD R24, R224.reuse, 0x30 ;  /* 0x00000030e0187836 */ /* 0x040fe20000000000 */
[----:B------:R1:W-:Y:S01]  /*0fd0*/  STL [R1+0x64], R3 ;  /* 0x0000640301007387 */ /* 0x0003e20000100800 */
[C---:B------:R-:W-:Y:S01]  /*0fe0*/  VIADD R15, R224.reuse, 0x48 ;  /* 0x00000048e00f7836 */ /* 0x040fe20000000000 */
[----:B------:R-:W-:Y:S01]  /*0ff0*/  SHF.R.S32.HI R4, RZ, 0x1f, R27 ;  /* 0x0000001fff047819 */ /* 0x000fe2000001141b */
[C---:B------:R-:W-:Y:S01]  /*1000*/  VIADD R11, R224.reuse, 0x60 ;  /* 0x00000060e00b7836 */ /* 0x040fe20000000000 */
[----:B------:R2:W-:Y:S01]  /*1010*/  STL [R1+0x6c], R0 ;  /* 0x00006c0001007387 */ /* 0x0005e20000100800 */
[C---:B------:R-:W-:Y:S01]  /*1020*/  VIADD R8, R224.reuse, 0x78 ;  /* 0x00000078e0087836 */ /* 0x040fe20000000000 */
[----:B------:R-:W-:Y:S01]  /*1030*/  SHF.R.S32.HI R4, RZ, 0x1f, R24 ;  /* 0x0000001fff047819 */ /* 0x000fe20000011418 */
[C---:B0-----:R-:W-:Y:S01]  /*1040*/  VIADD R5, R224.reuse, 0x90 ;  /* 0x00000090e0057836 */ /* 0x041fe20000000000 */
[----:B------:R-:W-:Y:S01]  /*1050*/  SHF.R.S32.HI R4, RZ, 0x1f, R15 ;  /* 0x0000001fff047819 */ /* 0x000fe2000001140f */
[C---:B------:R-:W-:Y:S01]  /*1060*/  VIADD R237, R224.reuse, 0xa0 ;  /* 0x000000a0e0ed7836 */ /* 0x040fe20000000000 */
[----:B------:R-:W-:Y:S01]  /*1070*/  SHF.R.S32.HI R4, RZ, 0x1f, R11 ;  /* 0x0000001fff047819 */ /* 0x000fe2000001140b */
[C---:B-1----:R-:W-:Y:S01]  /*1080*/  VIADD R3, R224.reuse, 0x98 ;  /* 0x00000098e0037836 */ /* 0x042fe20000000000 */
        /* <DEDUP_REMOVED lines=47> */
[----:B------:R-:W-:Y:S02]  /*1380*/  SHF.R.S32.HI R5, RZ, 0x1f, R228 ;  /* 0x0000001fff057819 */ /* 0x000fe400000114e4 */
[----:B------:R-:W-:Y:S02]  /*1390*/  SHF.R.S32.HI R4, RZ, 0x1f, R226 ;  /* 0x0000001fff047819 */ /* 0x000fe400000114e2 */
[----:B--2---:R-:W-:-:S07]  /*13a0*/  SHF.R.S32.HI R3, RZ, 0x1f, R225 ;  /* 0x0000001fff037819 */ /* 0x004fce00000114e1 */
.L_x_752:
[----:B0--3--:R-:W0:Y:S02]  /*13b0*/  LDC.64 R4, c[0x0][0xc88] ;  /* 0x00032200ff047b82 */ /* 0x009e240000000a00 */
[----:B0-----:R-:W-:-:S05]  /*13c0*/  IMAD.WIDE R4, R155, 0x4, R4 ;  /* 0x000000049b047825 */ /* 0x001fca00078e0204 */
[----:B------:R-:W2:Y:S01]  /*13d0*/  LDG.E R213, desc[UR40][R4.64] ;  /* 0x0000002804d57981 */ /* 0x000ea2000c1e1900 */
[----:B------:R-:W-:Y:S05]  /*13e0*/  YIELD ;  /* 0x0000000000007946 */ /* 0x000fea0003800000 */
[----:B------:R-:W-:Y:S01]  /*13f0*/  ULDC.64 UR4, c[0x0][0xa28] ;  /* 0x00028a0000047ab9 */ /* 0x000fe20000000a00 */
[----:B------:R-:W-:Y:S01]  /*1400*/  ULDC.64 UR8, c[0x0][0xa18] ;  /* 0x0002860000087ab9 */ /* 0x000fe20000000a00 */
[----:B------:R-:W-:Y:S01]  /*1410*/  ISETP.NE.U32.AND P1, PT, RZ, UR4, PT ;  /* 0x00000004ff007c0c */ /* 0x000fe2000bf25070 */
[----:B------:R-:W-:Y:S01]  /*1420*/  ULDC.64 UR6, c[0x0][0xa08] ;  /* 0x0002820000067ab9 */ /* 0x000fe20000000a00 */
[----:B----4-:R-:W-:Y:S01]  /*1430*/  IMAD.MOV.U32 R11, RZ, RZ, RZ ;  /* 0x000000ffff0b7224 */ /* 0x010fe200078e00ff */
[----:B------:R-:W-:Y:S01]  /*1440*/  ISETP.NE.U32.AND P0, PT, RZ, UR6, PT ;  /* 0x00000006ff007c0c */ /* 0x000fe2000bf05070 */
[----:B------:R-:W-:Y:S01]  /*1450*/  IMAD.MOV.U32 R31, RZ, RZ, RZ ;  /* 0x000000ffff1f7224 */ /* 0x000fe200078e00ff */
[----:B------:R-:W-:-:S02]  /*1460*/  ISETP.NE.AND.EX P1, PT, RZ, UR5, PT, P1 ;  /* 0x00000005ff007c0c */ /* 0x000fc4000bf25310 */
[----:B------:R-:W-:Y:S02]  /*1470*/  ISETP.NE.AND.EX P0, PT, RZ, UR7, PT, P0 ;  /* 0x00000007ff007c0c */ /* 0x000fe4000bf05300 */
[----:B--2---:R-:W-:Y:S01]  /*1480*/  SHF.R.S32.HI R0, RZ, 0x1f, R213 ;  /* 0x0000001fff007819 */ /* 0x004fe200000114d5 */
[----:B------:R-:W-:-:S08]  /*1490*/  IMAD.SHL.U32 R214, R213, 0x4, RZ ;  /* 0x00000004d5d67824 */ /* 0x000fd000078e00ff */
[C---:B------:R-:W-:Y:S02]  /*14a0*/  @P1 LEA R6, P2, R213.reuse, UR4, 0x2 ;  /* 0x00000004d5061c11 */ /* 0x040fe4000f8410ff */
[C-C-:B------:R-:W-:Y:S01]  /*14b0*/  SHF.L.U64.HI R215, R213.reuse, 0x2, R0.reuse ;  /* 0x00000002d5d77819 */ /* 0x140fe20000010200 */
[----:B------:R0:W-:Y:S01]  /*14c0*/  STL [R1+0x4c], R0 ;  /* 0x00004c0001007387 */ /* 0x0001e20000100800 */
[----:B------:R-:W-:Y:S02]  /*14d0*/  @P1 LEA.HI.X R7, R213, UR5, R0, 0x2, P2 ;  /* 0x00000005d5071c11 */ /* 0x000fe400090f1400 */
[----:B------:R-:W-:Y:S01]  /*14e0*/  ISETP.NE.U32.AND P2, PT, RZ, UR8, PT ;  /* 0x00000008ff007c0c */ /* 0x000fe2000bf45070 */
[----:B------:R-:W-:Y:S01]  /*14f0*/  ULDC UR4, c[0x0][0x288] ;  /* 0x0000a20000047ab9 */ /* 0x000fe20000000800 */
[----:B------:R-:W-:Y:S01]  /*1500*/  IADD3 R8, P3, R214, UR6, RZ ;  /* 0x00000006d6087c10 */ /* 0x000fe2000ff7e0ff */
[----:B------:R0:W5:Y:S01]  /*1510*/  @P1 LDG.E R11, desc[UR40][R6.64] ;  /* 0x00000028060b1981 */ /* 0x000162000c1e1900 */
[----:B------:R-:W-:Y:S01]  /*1520*/  ISETP.NE.AND.EX P2, PT, RZ, UR9, PT, P2 ;  /* 0x00000009ff007c0c */ /* 0x000fe2000bf45320 */
[----:B------:R-:W-:Y:S01]  /*1530*/  IMAD.U32 R155, RZ, RZ, UR4 ;  /* 0x00000004ff9b7e24 */ /* 0x000fe2000f8e00ff */
[----:B-1----:R-:W-:Y:S01]  /*1540*/  IADD3.X R9, R215, UR7, RZ, P3, !PT ;  /* 0x00000007d7097c10 */ /* 0x002fe20009ffe4ff */
[----:B------:R-:W-:-:S04]  /*1550*/  ULDC.64 UR4, c[0x0][0x418] ;  /* 0x0001060000047ab9 */ /* 0x000fc80000000a00 */
[----:B------:R0:W5:Y:S06]  /*1560*/  @P0 LDG.E R31, desc[UR40][R8.64] ;  /* 0x00000028081f0981 */ /* 0x00016c000c1e1900 */
[----:B------:R-:W-:-:S04]  /*1570*/  @P2 IADD3 R4, P1, R214, UR8, RZ ;  /* 0x00000008d6042c10 */ /* 0x000fc8000ff3e0ff */
[----:B------:R-:W-:-:S05]  /*1580*/  @P2 IADD3.X R5, R215, UR9, RZ, P1, !PT ;  /* 0x00000009d7052c10 */ /* 0x000fca0008ffe4ff */
[----:B------:R0:W5:Y:S01]  /*1590*/  @P2 LDG.E R155, desc[UR40][R4.64] ;  /* 0x00000028049b2981 */ /* 0x000162000c1e1900 */
[----:B------:R-:W-:-:S03]  /*15a0*/  UISETP.NE.U32.AND UP0, UPT, UR4, URZ, UPT ;  /* 0x0000003f0400728c */ /* 0x000fc6000bf05070 */
[----:B------:R-:W-:Y:S01]  /*15b0*/  ULDC UR4, c[0x0][0x424] ;  /* 0x0001090000047ab9 */ /* 0x000fe20000000800 */
[----:B------:R-:W-:-:S03]  /*15c0*/  UISETP.NE.AND.EX UP0, UPT, UR5, URZ, UPT, UP0 ;  /* 0x0000003f0500728c */ /* 0x000fc6000bf05300 */
[----:B------:R-:W-:Y:S01]  /*15d0*/  ULDC UR5, c[0x0][0x2f0] ;  /* 0x0000bc0000057ab9 */ /* 0x000fe20000000800 */
[----:B------:R-:W-:-:S04]  /*15e0*/  USEL UR4, UR4, 0x1, UP0 ;  /* 0x0000000104047887 */ /* 0x000fc80008000000 */
[----:B------:R-:W-:-:S03]  /*15f0*/  UIMAD UR4, UR4, UR5, URZ ;  /* 0x00000005040472a4 */ /* 0x000fc6000f8e023f */
[----:B------:R-:W-:Y:S02]  /*1600*/  ULDC UR5, c[0x0][0x348] ;  /* 0x0000d20000057ab9 */ /* 0x000fe40000000800 */
[----:B------:R-:W-:Y:S02]  /*1610*/  IMAD.U32 R24, RZ, RZ, UR5 ;  /* 0x00000005ff187e24 */ /* 0x000fe4000f8e00ff */
[----:B------:R-:W-:Y:S01]  /*1620*/  IMAD.U32 R30, RZ, RZ, UR4 ;  /* 0x00000004ff1e7e24 */ /* 0x000fe2000f8e00ff */
[----:B0-----:R-:W-:Y:S06]  /*1630*/  @P2 BRA `(.L_x_607) ;  /* 0x0000000000242947 */ /* 0x001fec0003800000 */
[----:B------:R-:W-:Y:S02]  /*1640*/  ULDC.64 UR4, c[0x0][0xa00] ;  /* 0x0002800000047ab9 */ /* 0x000fe40000000a00 */
[----:B------:R-:W-:-:S04]  /*1650*/  ISETP.NE.U32.AND P1, PT, RZ, UR4, PT ;  /* 0x00000004ff007c0c */ /* 0x000fc8000bf25070 */
[----:B------:R-:W-:-:S13]  /*1660*/  ISETP.NE.AND.EX P1, PT, RZ, UR5, PT, P1 ;  /* 0x00000005ff007c0c */ /* 0x000fda000bf25310 */
[----:B------:R-:W-:Y:S05]  /*1670*/  @!P1 BRA `(.L_x_607) ;  /* 0x0000000000149947 */ /* 0x000fea0003800000 */
[----:B------:R-:W0:Y:S02]  /*1680*/  LDC.64 R4, c[0x0][0xa00] ;  /* 0x00028000ff047b82 */ /* 0x000e240000000a00 */
[----:B0-----:R-:W-:-:S05]  /*1690*/  IMAD.WIDE R4, R213, 0x4, R4 ;  /* 0x00000004d5047825 */ /* 0x001fca00078e0204 */
[----:B-----5:R-:W2:Y:S04]  /*16a0*/  LDG.E R155, desc[UR40][R4.64] ;  /* 0x00000028049b7981 */ /* 0x020ea8000c1e1900 */
[----:B------:R-:W2:Y:S02]  /*16b0*/  LDG.E R0, desc[UR40][R4.64+0x4] ;  /* 0x0000042804007981 */ /* 0x000ea4000c1e1900 */
[----:B--2---:R-:W-:-:S07]  /*16c0*/  IMAD.IADD R155, R0, 0x1, -R155 ;  /* 0x00000001009b7824 */ /* 0x004fce00078e0a9b */
.L_x_607:
[----:B------:R-:W-:Y:S01]  /*16d0*/  ULDC.64 UR4, c[0x0][0xa20] ;  /* 0x0002880000047ab9 */ /* 0x000fe20000000a00 */
[C---:B------:R-:W-:Y:S01]  /*16e0*/  LOP3.LUT R3, R154.reuse, 0xff000000, RZ, 0xc0, !PT ;  /* 0xff0000009a037812 */ /* 0x040fe200078ec0ff */
[----:B------:R-:W-:Y:S01]  /*16f0*/  IMAD.MOV.U32 R218, RZ, RZ, R153 ;  /* 0x000000ffffda7224 */ /* 0x000fe200078e0099 */
[----:B------:R-:W-:Y:S02]  /*1700*/  ISETP.NE.U32.AND P1, PT, RZ, UR4, PT ;  /* 0x00000004ff007c0c */ /* 0x000fe4000bf25070 */
[C---:B------:R-:W-:Y:S02]  /*1710*/  LOP3.LUT R0, R154.reuse, 0xff0000, RZ, 0xc0, !PT ;  /* 0x00ff00009a007812 */ /* 0x040fe400078ec0ff */
[----:B------:R-:W-:Y:S02]  /*1720*/  ISETP.NE.AND.EX P1, PT, RZ, UR5, PT, P1 ;  /* 0x00000005ff007c0c */ /* 0x000fe4000bf25310 */
[----:B------:R-:W-:Y:S02]  /*1730*/  SHF.R.U32.HI R3, RZ, 0x8, R3 ;  /* 0x00000008ff037819 */ /* 0x000fe40000011603 */
[----:B------:R-:W-:-:S02]  /*1740*/  LOP3.LUT R211, R154, 0xffff, RZ, 0xc0, !PT ;  /* 0x0000ffff9ad37812 */ /* 0x000fc400078ec0ff */
[----:B------:R-:W-:-:S07]  /*1750*/  LEA.HI R212, R0, R3, RZ, 0x10 ;  /* 0x0000000300d47211 */ /* 0x000fce00078f80ff */
[----:B------:R-:W-:Y:S05]  /*1760*/  @!P1 BRA `(.L_x_608) ;  /* 0x0000000000109947 */ /* 0x000fea0003800000 */
[----:B------:R-:W-:-:S04]  /*1770*/  IADD3 R4, P0, R214, UR4, RZ ;  /* 0x00000004d6047c10 */ /* 0x000fc8000ff1e0ff */
[----:B------:R-:W-:-:S05]  /*1780*/  IADD3.X R5, R215, UR5, RZ, P0, !PT ;  /* 0x00000005d7057c10 */ /* 0x000fca00087fe4ff */
[----:B------:R0:W5:Y:S01]  /*1790*/  LDG.E R30, desc[UR40][R4.64] ;  /* 0x00000028041e7981 */ /* 0x000162000c1e1900 */
[----:B------:R-:W-:Y:S05]  /*17a0*/  BRA `(.L_x_609) ;  /* 0x0000000000107947 */ /* 0x000fea0003800000 */
.L_x_608:
[----:B------:R-:W-:Y:S05]  /*17b0*/  @!P0 BRA `(.L_x_609) ;  /* 0x00000000000c8947 */ /* 0x000fea0003800000 */
[----:B------:R-:W2:Y:S04]  /*17c0*/  LDG.E R3, desc[UR40][R8.64] ;  /* 0x0000002808037981 */ /* 0x000ea8000c1e1900 */
[----:B------:R-:W2:Y:S02]  /*17d0*/  LDG.E R30, desc[UR40][R8.64+0x4] ;  /* 0x00000428081e7981 */ /* 0x000ea4000c1e1900 */
[----:B--2---:R-:W-:-:S07]  /*17e0*/  IMAD.IADD R30, R30, 0x1, -R3 ;  /* 0x000000011e1e7824 */ /* 0x004fce00078e0a03 */
.L_x_609:
[----:B------:R-:W-:Y:S02]  /*17f0*/  ULDC.64 UR4, c[0x0][0xa10] ;  /* 0x0002840000047ab9 */ /* 0x000fe40000000a00 */
[----:B------:R-:W-:-:S04]  /*1800*/  ISETP.NE.U32.AND P0, PT, RZ, UR4, PT ;  /* 0x00000004ff007c0c */ /* 0x000fc8000bf05070 */
[----:B------:R-:W-:Y:S01]  /*1810*/  ISETP.NE.AND.EX P0, PT, RZ, UR5, PT, P0 ;  /* 0x00000005ff007c0c */ /* 0x000fe2000bf05300 */
[----:B------:R-:W-:-:S12]  /*1820*/  ULDC.64 UR4, c[0x0][0xa30] ;  /* 0x00028c0000047ab9 */ /* 0x000fd80000000a00 */
[----:B0-----:R-:W0:Y:S01]  /*1830*/  @P0 LDC.64 R4, c[0x0][0xa10] ;  /* 0x00028400ff040b82 */ /* 0x001e220000000a00 */
[----:B------:R-:W-:-:S04]  /*1840*/  ISETP.NE.U32.AND P1, PT, RZ, UR4, PT ;  /* 0x00000004ff007c0c */ /* 0x000fc8000bf25070 */
[----:B------:R-:W-:Y:S01]  /*1850*/  ISETP.NE.AND.EX P1, PT, RZ, UR5, PT, P1 ;  /* 0x00000005ff007c0c */ /* 0x000fe2000bf25310 */
[----:B0-----:R-:W-:-:S05]  /*1860*/  @P0 IMAD.WIDE R4, R213, 0x4, R4 ;  /* 0x00000004d5040825 */ /* 0x001fca00078e0204 */
[----:B------:R-:W2:Y:S04]  /*1870*/  @P0 LDG.E R0, desc[UR40][R4.64] ;  /* 0x0000002804000981 */ /* 0x000ea8000c1e1900 */
[----:B------:R-:W2:Y:S03]  /*1880*/  @P0 LDG.E R3, desc[UR40][R4.64+0x4] ;  /* 0x0000042804030981 */ /* 0x000ea6000c1e1900 */
[----:B------:R-:W-:Y:S01]  /*1890*/  @P1 IADD3 R6, P2, R214, UR4, RZ ;  /* 0x00000004d6061c10 */ /* 0x000fe2000ff5e0ff */
[----:B-----5:R-:W-:-:S03]  /*18a0*/  IMAD.MOV.U32 R154, RZ, RZ, R30 ;  /* 0x000000ffff9a7224 */ /* 0x020fc600078e001e */
[----:B------:R-:W-:-:S05]  /*18b0*/  @P1 IADD3.X R7, R215, UR5, RZ, P2, !PT ;  /* 0x00000005d7071c10 */ /* 0x000fca00097fe4ff */
[----:B------:R0:W5:Y:S01]  /*18c0*/  @P1 LDG.E R154, desc[UR40][R6.64] ;  /* 0x00000028069a1981 */ /* 0x000162000c1e1900 */
[----:B------:R-:W-:Y:S01]  /*18d0*/  IMAD.IADD R11, R30, 0x1, -R11 ;  /* 0x000000011e0b7824 */ /* 0x000fe200078e0a0b */
[----:B------:R-:W-:Y:S01]  /*18e0*/  BSSY B0, `(.L_x_610) ;  /* 0x000002a000007945 */ /* 0x000fe20003800000 */
[----:B------:R-:W-:Y:S02]  /*18f0*/  LOP3.LUT R219, R212, 0xff, RZ, 0xc0, !PT ;  /* 0x000000ffd4db7812 */ /* 0x000fe400078ec0ff */
[----:B------:R-:W-:Y:S01]  /*1900*/  SHF.R.U32.HI R212, RZ, 0x10, R212 ;  /* 0x00000010ffd47819 */ /* 0x000fe200000116d4 */
[----:B--2---:R-:W-:-:S04]  /*1910*/  @P0 IMAD.IADD R24, R3, 0x1, -R0 ;  /* 0x0000000103180824 */ /* 0x004fc800078e0a00 */
[----:B------:R-:W-:-:S04]  /*1920*/  IMAD.IADD R152, R11, 0x1, R24 ;  /* 0x000000010b987824 */ /* 0x000fc800078e0218 */
[C---:B------:R-:W-:Y:S01]  /*1930*/  VIADD R0, R152.reuse, 0x5f ;  /* 0x0000005f98007836 */ /* 0x040fe20000000000 */
[----:B------:R-:W-:-:S03]  /*1940*/  ISETP.GE.AND P3, PT, R152, 0x1, PT ;  /* 0x000000019800780c */ /* 0x000fc60003f66270 */
[----:B------:R-:W-:Y:S01]  /*1950*/  IMAD.HI R0, R0, 0x2aaaaaab, RZ ;  /* 0x2aaaaaab00007827 */ /* 0x000fe200078e02ff */
[----:B------:R-:W-:-:S04]  /*1960*/  P2R R29, PR, RZ, 0x8 ;  /* 0x00000008ff1d7803 */ /* 0x000fc80000000000 */
[----:B------:R-:W-:-:S04]  /*1970*/  SHF.R.U32.HI R3, RZ, 0x1f, R0 ;  /* 0x0000001fff037819 */ /* 0x000fc80000011600 */
[----:B------:R-:W-:Y:S01]  /*1980*/  LEA.HI.SX32 R178, R0, R3, 0x1c ;  /* 0x0000000300b27211 */ /* 0x000fe200078fe2ff */
[----:B------:R-:W-:Y:S01]  /*1990*/  IMAD.MOV.U32 R0, RZ, RZ, RZ ;  /* 0x000000ffff007224 */ /* 0x000fe200078e00ff */
[----:B0-----:R-:W-:Y:S06]  /*19a0*/  @!P3 BRA `(.L_x_611) ;  /* 0x000000000074b947 */ /* 0x001fec0003800000 */
[----:B------:R-:W-:Y:S01]  /*19b0*/  ISETP.NE.AND P0, PT, R212, RZ, PT ;  /* 0x000000ffd400720c */ /* 0x000fe20003f05270 */
[----:B------:R-:W-:-:S03]  /*19c0*/  ULDC UR4, c[0x0][0x9f0] ;  /* 0x00027c0000047ab9 */ /* 0x000fc60000000800 */
[----:B------:R-:W-:-:S04]  /*19d0*/  SEL R9, R212, UR4, P0 ;  /* 0x00000004d4097c07 */ /* 0x000fc80008000000 */
[-C--:B------:R-:W-:Y:S02]  /*19e0*/  IABS R6, R9.reuse ;  /* 0x0000000900067213 */ /* 0x080fe40000000000 */
[----:B------:R-:W-:Y:S02]  /*19f0*/  IADD3 R0, R178, -0x1, R9 ;  /* 0xffffffffb2007810 */ /* 0x000fe40007ffe009 */
[----:B------:R-:W0:Y:S01]  /*1a00*/  I2F.RP R3, R6 ;  /* 0x0000000600037306 */ /* 0x000e220000209400 */
[-C--:B------:R-:W-:Y:S02]  /*1a10*/  IABS R10, R9.reuse ;  /* 0x00000009000a7213 */ /* 0x080fe40000000000 */
[----:B------:R-:W-:Y:S02]  /*1a20*/  IABS R8, R0 ;  /* 0x0000000000087213 */ /* 0x000fe40000000000 */
[----:B------:R-:W-:-:S04]  /*1a30*/  LOP3.LUT R0, R0, R9, RZ, 0x3c, !PT ;  /* 0x0000000900007212 */ /* 0x000fc800078e3cff */
[----:B------:R-:W-:Y:S01]  /*1a40*/  ISETP.GE.AND P2, PT, R0, RZ, PT ;  /* 0x000000ff0000720c */ /* 0x000fe20003f46270 */
[----:B0-----:R-:W0:Y:S02]  /*1a50*/  MUFU.RCP R3, R3 ;  /* 0x0000000300037308 */ /* 0x001e240000001000 */
[----:B0-----:R-:W-:Y:S02]  /*1a60*/  VIADD R4, R3, 0xffffffe ;  /* 0x0ffffffe03047836 */ /* 0x001fe40000000000 */
[----:B------:R-:W-:-:S04]  /*1a70*/  IMAD.MOV R3, RZ, RZ, -R10 ;  /* 0x000000ffff037224 */ /* 0x000fc800078e0a0a */
[----:B------:R0:W1:Y:S02]  /*1a80*/  F2I.FTZ.U32.TRUNC.NTZ R5, R4 ;  /* 0x0000000400057305 */ /* 0x000064000021f000 */
[----:B0-----:R-:W-:Y:S02]  /*1a90*/  IMAD.MOV.U32 R4, RZ, RZ, RZ ;  /* 0x000000ffff047224 */ /* 0x001fe400078e00ff */
[----:B-1----:R-:W-:-:S04]  /*1aa0*/  IMAD.MOV R7, RZ, RZ, -R5 ;  /* 0x000000ffff077224 */ /* 0x002fc800078e0a05 */
[----:B------:R-:W-:-:S04]  /*1ab0*/  IMAD R7, R7, R6, RZ ;  /* 0x0000000607077224 */ /* 0x000fc800078e02ff */
[----:B------:R-:W-:-:S06]  /*1ac0*/  IMAD.HI.U32 R5, R5, R7, R4 ;  /* 0x0000000705057227 */ /* 0x000fcc00078e0004 */
[----:B------:R-:W-:-:S04]  /*1ad0*/  IMAD.HI.U32 R5, R5, R8, RZ ;  /* 0x0000000805057227 */ /* 0x000fc800078e00ff */
[----:B------:R-:W-:-:S05]  /*1ae0*/  IMAD R3, R5, R3, R8 ;  /* 0x0000000305037224 */ /* 0x000fca00078e0208 */
[----:B------:R-:W-:-:S13]  /*1af0*/  ISETP.GT.U32.AND P1, PT, R6, R3, PT ;  /* 0x000000030600720c */ /* 0x000fda0003f24070 */
[----:B------:R-:W-:Y:S02]  /*1b00*/  @!P1 IMAD.IADD R3, R3, 0x1, -R6 ;  /* 0x0000000103039824 */ /* 0x000fe400078e0a06 */
[----:B------:R-:W-:Y:S01]  /*1b10*/  @!P1 VIADD R5, R5, 0x1 ;  /* 0x0000000105059836 */ /* 0x000fe20000000000 */
[----:B------:R-:W-:Y:S02]  /*1b20*/  ISETP.NE.AND P1, PT, R9, RZ, PT ;  /* 0x000000ff0900720c */ /* 0x000fe40003f25270 */
[----:B------:R-:W-:-:S13]  /*1b30*/  ISETP.GE.U32.AND P0, PT, R3, R6, PT ;  /* 0x000000060300720c */ /* 0x000fda0003f06070 */
[----:B------:R-:W-:-:S04]  /*1b40*/  @P0 VIADD R5, R5, 0x1 ;  /* 0x0000000105050836 */ /* 0x000fc80000000000 */
[----:B------:R-:W-:-:S04]  /*1b50*/  IMAD.MOV.U32 R0, RZ, RZ, R5 ;  /* 0x000000ffff007224 */ /* 0x000fc800078e0005 */
[----:B------:R-:W-:Y:S01]  /*1b60*/  @!P2 IMAD.MOV R0, RZ, RZ, -R0 ;  /* 0x000000ffff00a224 */ /* 0x000fe200078e0a00 */
[----:B------:R-:W-:-:S07]  /*1b70*/  @!P1 LOP3.LUT R0, RZ, R9, RZ, 0x33, !PT ;  /* 0x00000009ff009212 */ /* 0x000fce00078e33ff */
.L_x_611:
[----:B------:R-:W-:Y:S05]  /*1b80*/  BSYNC B0 ;  /* 0x0000000000007941 */ /* 0x000fea0003800000 */
.L_x_610:
[----:B------:R-:W-:-:S05]  /*1b90*/  IMAD R3, R219, R0, RZ ;  /* 0x00000000db037224 */ /* 0x000fca00078e02ff */
[C---:B------:R-:W-:Y:S01]  /*1ba0*/  VIADDMNMX R0, R3.reuse, R0, R178, PT ;  /* 0x0000000003007246 */ /* 0x040fe200038001b2 */
[----:B------:R-:W-:-:S04]  /*1bb0*/  IMAD R3, R3, 0x60, -R11 ;  /* 0x0000006003037824 */ /* 0x000fc800078e0a0b */
[----:B------:R-:W-:Y:S01]  /*1bc0*/  IMAD R5, R0, 0x60, -R11 ;  /* 0x0000006000057824 */ /* 0x000fe200078e0a0b */
[----:B------:R-:W-:-:S04]  /*1bd0*/  VIMNMX R3, RZ, R3, !PT ;  /* 0x00000003ff037248 */ /* 0x000fc80007fe0100 */
[----:B------:R-:W-:Y:S01]  /*1be0*/  VIMNMX R0, R5, R24, PT ;  /* 0x0000001805007248 */ /* 0x000fe20003fe0100 */
[----:B------:R-:W-:-:S03]  /*1bf0*/  IMAD.WIDE.U32 R4, R3, -0x55555555, RZ ;  /* 0xaaaaaaab03047825 */ /* 0x000fc600078e00ff */
[----:B------:R-:W-:Y:S02]  /*1c00*/  ISETP.GT.AND P0, PT, R0, R3, PT ;  /* 0x000000030000720c */ /* 0x000fe40003f04270 */
[----:B------:R-:W-:-:S05]  /*1c10*/  SHF.R.U32.HI R28, RZ, 0x6, R5 ;  /* 0x00000006ff1c7819 */ /* 0x000fca0000011605 */
[----:B------:R-:W-:-:S06]  /*1c20*/  IMAD.MOV.U32 R27, RZ, RZ, R28 ;  /* 0x000000ffff1b7224 */ /* 0x000fcc00078e001c */
[----:B------:R-:W-:-:S04]  /*1c30*/  @P0 VIADD R0, R0, 0x5f ;  /* 0x0000005f00000836 */ /* 0x000fc80000000000 */
[----:B------:R-:W-:-:S05]  /*1c40*/  @P0 IMAD.HI R0, R0, 0x2aaaaaab, RZ ;  /* 0x2aaaaaab00000827 */ /* 0x000fca00078e02ff */
[----:B------:R-:W-:-:S04]  /*1c50*/  @P0 SHF.R.U32.HI R3, RZ, 0x1f, R0 ;  /* 0x0000001fff030819 */ /* 0x000fc80000011600 */
[----:B------:R-:W-:Y:S02]  /*1c60*/  @P0 LEA.HI.SX32 R27, R0, R3, 0x1c ;  /* 0x00000003001b0211 */ /* 0x000fe400078fe2ff */
[----:B------:R-:W-:Y:S02]  /*1c70*/  PLOP3.LUT P0, PT, PT, PT, PT, 0x80, 0x0 ;  /* 0x000000000000781c */ /* 0x000fe40003f0f070 */
[----:B------:R-:W-:-:S13]  /*1c80*/  ISETP.GT.AND P1, PT, R27, R28, PT ;  /* 0x0000001c1b00720c */ /* 0x000fda0003f24270 */
[----:B------:R-:W-:Y:S05]  /*1c90*/  @!P1 BRA `(.L_x_612) ;  /* 0x00000040008c9947 */ /* 0x000fea0003800000 */
[----:B------:R-:W-:Y:S01]  /*1ca0*/  VIADD R26, R19, 0x1c400 ;  /* 0x0001c400131a7836 */ /* 0x000fe20000000000 */
[----:B------:R-:W-:Y:S04]  /*1cb0*/  BSSY B6, `(.L_x_613) ;  /* 0x0000013000067945 */ /* 0x000fe80003800000 */
[----:B------:R-:W-:-:S13]  /*1cc0*/  LOP3.LUT P0, RZ, R26, 0x3ff, RZ, 0xc0, !PT ;  /* 0x000003ff1aff7812 */ /* 0x000fda000780c0ff */
[----:B------:R-:W-:Y:S05]  /*1cd0*/  @!P0 BRA `(.L_x_614) ;  /* 0x0000000000408947 */ /* 0x000fea0003800000 */
[----:B------:R-:W-:Y:S01]  /*1ce0*/  MOV R14, 0x0 ;  /* 0x00000000000e7802 */ /* 0x000fe20000000f00 */
[----:B------:R-:W-:Y:S01]  /*1cf0*/  ULDC.64 UR4, c[0x4][0x98] ;  /* 0x0100260000047ab9 */ /* 0x000fe20000000a00 */
[----:B------:R-:W-:Y:S01]  /*1d00*/  ULDC.64 UR6, c[0x4][0x30] ;  /* 0x01000c0000067ab9 */ /* 0x000fe20000000a00 */
[----:B------:R-:W-:Y:S02]  /*1d10*/  IMAD.U32 R4, RZ, RZ, UR4 ;  /* 0x00000004ff047e24 */ /* 0x000fe4000f8e00ff */
[----:B------:R-:W-:Y:S01]  /*1d20*/  IMAD.U32 R5, RZ, RZ, UR5 ;  /* 0x00000005ff057e24 */ /* 0x000fe2000f8e00ff */
[----:B------:R-:W0:Y:S01]  /*1d30*/  LDC.64 R14, c[0x4][R14] ;  /* 0x010000000e0e7b82 */ /* 0x000e220000000a00 */
[----:B------:R-:W-:Y:S01]  /*1d40*/  ULDC.64 UR4, c[0x4][0xa0] ;  /* 0x0100280000047ab9 */ /* 0x000fe20000000a00 */
        /* <DEDUP_REMOVED lines=8> */
[----:B0----5:R-:W-:Y:S05]  /*1dd0*/  CALL.ABS.NOINC R14 ;  /* 0x000000000e007343 */ /* 0x021fea0003c00000 */
.L_x_614:
[----:B------:R-:W-:Y:S05]  /*1de0*/  BSYNC B6 ;  /* 0x0000000000067941 */ /* 0x000fea0003800000 */
.L_x_613:
        /* <DEDUP_REMOVED lines=20> */
.L_x_616:
[----:B------:R-:W-:Y:S05]  /*1f30*/  BSYNC B6 ;  /* 0x0000000000067941 */ /* 0x000fea0003800000 */
.L_x_615:
[----:B------:R-:W-:Y:S01]  /*1f40*/  ULDC.64 UR4, c[0x0][0x9f8] ;  /* 0x00027e0000047ab9 */ /* 0x000fe20000000a00 */
[----:B------:R-:W-:Y:S01]  /*1f50*/  IMAD.MOV.U32 R0, RZ, RZ, R213 ;  /* 0x000000ffff007224 */ /* 0x000fe200078e00d5 */
[----:B------:R-:W-:Y:S01]  /*1f60*/  ISETP.NE.U32.AND P0, PT, RZ, UR4, PT ;  /* 0x00000004ff007c0c */ /* 0x000fe2000bf05070 */
[----:B------:R-:W0:Y:S03]  /*1f70*/  LDC.64 R8, c[0x0][0x300] ;  /* 0x0000c000ff087b82 */ /* 0x000e260000000a00 */
[----:B------:R-:W-:Y:S01]  /*1f80*/  ISETP.NE.AND.EX P0, PT, RZ, UR5, PT, P0 ;  /* 0x00000005ff007c0c */ /* 0x000fe2000bf05300 */
[----:B------:R-:W1:Y:S01]  /*1f90*/  S2R R38, SR_TID.X ;  /* 0x0000000000267919 */ /* 0x000e620000002100 */
[----:B------:R-:W2:Y:S01]  /*1fa0*/  S2R R11, SR_TID.X ;  /* 0x00000000000b7919 */ /* 0x000ea20000002100 */
[----:B------:R-:W-:Y:S01]  /*1fb0*/  IMAD.IADD R59, R31, 0x1, R30 ;  /* 0x000000011f3b7824 */ /* 0x000fe200078e021e */
[----:B------:R-:W-:Y:S01]  /*1fc0*/  SHF.R.S32.HI R17, RZ, 0x1f, R16 ;  /* 0x0000001fff117819 */ /* 0x000fe20000011410 */
[----:B------:R-:W3:Y:S08]  /*1fd0*/  LDC.64 R56, c[0x0][0x408] ;  /* 0x00010200ff387b82 */ /* 0x000ef00000000a00 */
[----:B------:R-:W-:Y:S01]  /*1fe0*/  @P0 IADD3 R6, P1, R214, UR4, RZ ;  /* 0x00000004d6060c10 */ /* 0x000fe2000ff3e0ff */
[----:B------:R-:W-:-:S02]  /*1ff0*/  VIADD R62, R16, 0x40 ;  /* 0x00000040103e7836 */ /* 0x000fc40000000000 */
[----:B------:R-:W-:Y:S01]  /*2000*/  VIADD R63, R16, 0x60 ;  /* 0x00000060103f7836 */ /* 0x000fe20000000000 */
[----:B------:R-:W-:Y:S01]  /*2010*/  @P0 IADD3.X R7, R215, UR5, RZ, P1, !PT ;  /* 0x00000005d7070c10 */ /* 0x000fe20008ffe4ff */
[----:B------:R-:W-:Y:S01]  /*2020*/  ULDC.64 UR4, c[0x0][0xa08] ;  /* 0x0002820000047ab9 */ /* 0x000fe20000000a00 */
[----:B------:R-:W4:Y:S03]  /*2030*/  LDC R43, c[0x0][0x3f4] ;  /* 0x0000fd00ff2b7b82 */ /* 0x000f260000000800 */
[----:B------:R3:W4:Y:S01]  /*2040*/  @P0 LDG.E R0, desc[UR40][R6.64] ;  /* 0x0000002806000981 */ /* 0x000722000c1e1900 */
[----:B------:R-:W-:Y:S01]  /*2050*/  SHF.R.S32.HI R33, RZ, 0x1f, R59 ;  /* 0x0000001fff217819 */ /* 0x000fe2000001143b */
[-C--:B0-----:R-:W-:Y:S01]  /*2060*/  IMAD.WIDE.U32 R4, R59, R8.reuse, RZ ;  /* 0x000000083b047225 */ /* 0x081fe200078e00ff */
[----:B------:R-:W-:Y:S02]  /*2070*/  ISETP.NE.U32.AND P0, PT, RZ, UR4, PT ;  /* 0x00000004ff007c0c */ /* 0x000fe4000bf05070 */
[----:B------:R-:W0:Y:S01]  /*2080*/  LDC.64 R14, c[0x0][0x3f8] ;  /* 0x0000fe00ff0e7b82 */ /* 0x000e220000000a00 */
[-C--:B------:R-:W-:Y:S01]  /*2090*/  IMAD R10, R33, R8.reuse, RZ ;  /* 0x00000008210a7224 */ /* 0x080fe200078e02ff */
[----:B------:R-:W-:Y:S01]  /*20a0*/  ISETP.NE.AND.EX P0, PT, RZ, UR5, PT, P0 ;  /* 0x00000005ff007c0c */ /* 0x000fe2000bf05300 */
[----:B------:R-:W-:Y:S01]  /*20b0*/  ULDC.64 UR4, c[0x0][0x308] ;  /* 0x0000c20000047ab9 */ /* 0x000fe20000000a00 */
[----:B------:R-:W-:Y:S01]  /*20c0*/  IMAD.WIDE.U32 R60, R18, R8, R16 ;  /* 0x00000008123c7225 */ /* 0x000fe200078e0010 */
[----:B------:R-:W-:-:S02]  /*20d0*/  SHF.R.S32.HI R23, RZ, 0x1f, R22 ;  /* 0x0000001fff177819 */ /* 0x000fc40000011416 */
[----:B-1----:R-:W-:Y:S01]  /*20e0*/  SHF.R.U32.HI R38, RZ, 0x7, R38 ;  /* 0x00000007ff267819 */ /* 0x002fe20000011626 */
[----:B------:R-:W-:Y:S01]  /*20f0*/  IMAD R3, R59, R9, R10 ;  /* 0x000000093b037224 */ /* 0x000fe200078e020a */
[----:B------:R-:W-:Y:S01]  /*2100*/  SHF.L.U64.HI R66, R8, 0x6, R9 ;  /* 0x0000000608427819 */ /* 0x000fe20000010209 */
[----:B--2---:R-:W-:Y:S01]  /*2110*/  VIADD R11, R11, 0xffffff80 ;  /* 0xffffff800b0b7836 */ /* 0x004fe20000000000 */
[----:B------:R-:W-:Y:S01]  /*2120*/  ISETP.NE.AND P6, PT, R38, 0x1, PT ;  /* 0x000000012600780c */ /* 0x000fe20003fc5270 */
[----:B------:R-:W-:Y:S01]  /*2130*/  IMAD.IADD R5, R5, 0x1, R3 ;  /* 0x0000000105057824 */ /* 0x000fe200078e0203 */
[----:B---3--:R-:W-:Y:S01]  /*2140*/  SHF.L.U64.HI R70, R56, 0x6, R57 ;  /* 0x0000000638467819 */ /* 0x008fe20000010239 */
[----:B------:R-:W-:Y:S01]  /*2150*/  VIADD R10, R16, 0xc0 ;  /* 0x000000c0100a7836 */ /* 0x000fe20000000000 */
[----:B------:R-:W-:Y:S01]  /*2160*/  SHF.R.S32.HI R6, RZ, 0x1f, R11 ;  /* 0x0000001fff067819 */ /* 0x000fe2000001140b */
[----:B------:R-:W-:Y:S01]  /*2170*/  IMAD.WIDE.U32 R4, R211, UR4, R4 ;  /* 0x00000004d3047c25 */ /* 0x000fe2000f8e0004 */
[----:B------:R-:W-:-:S02]  /*2180*/  SHF.R.S32.HI R72, RZ, 0x1f, R216 ;  /* 0x0000001fff487819 */ /* 0x000fc400000114d8 */
[----:B------:R-:W-:Y:S01]  /*2190*/  LEA.HI R36, R6, R11, RZ, 0x2 ;  /* 0x0000000b06247211 */ /* 0x000fe200078f10ff */
[----:B------:R-:W-:Y:S01]  /*21a0*/  IMAD R5, R211, UR5, R5 ;  /* 0x00000005d3057c24 */ /* 0x000fe2000f8e0205 */
[----:B------:R-:W-:Y:S01]  /*21b0*/  ULDC.64 UR4, c[0x0][0x310] ;  /* 0x0000c40000047ab9 */ /* 0x000fe20000000a00 */
[C---:B------:R-:W-:Y:S02]  /*21c0*/  VIADD R64, R16.reuse, 0x80 ;  /* 0x0000008010407836 */ /* 0x040fe40000000000 */
[----:B------:R-:W-:Y:S01]  /*21d0*/  VIADD R65, R16, 0xa0 ;  /* 0x000000a010417836 */ /* 0x000fe20000000000 */
[----:B0-----:R-:W-:Y:S01]  /*21e0*/  SHF.L.U64.HI R68, R14, 0x6, R15 ;  /* 0x000000060e447819 */ /* 0x001fe2000001020f */
[----:B------:R-:W-:Y:S02]  /*21f0*/  IMAD R30, R220, R56, RZ ;  /* 0x00000038dc1e7224 */ /* 0x000fe400078e02ff */
[----:B------:R-:W-:Y:S01]  /*2200*/  VIADD R73, R38, 0x8 ;  /* 0x0000000826497836 */ /* 0x000fe20000000000 */
[----:B------:R-:W-:Y:S01]  /*2210*/  SHF.R.U32.HI R38, RZ, 0x3, R205 ;  /* 0x00000003ff267819 */ /* 0x000fe200000116cd */
[----:B------:R-:W-:-:S02]  /*2220*/  IMAD R39, R18, R57, R30 ;  /* 0x0000003912277224 */ /* 0x000fc400078e021e */
[----:B------:R-:W-:-:S04]  /*2230*/  IMAD.WIDE.U32 R30, R18, R56, R16 ;  /* 0x00000038121e7225 */ /* 0x000fc800078e0010 */
[----:B------:R-:W-:Y:S02]  /*2240*/  IMAD.IADD R31, R39, 0x1, R31 ;  /* 0x00000001271f7824 */ /* 0x000fe400078e021f */
[----:B------:R-:W-:Y:S02]  /*2250*/  IMAD.MOV.U32 R88, RZ, RZ, 0x20 ;  /* 0x00000020ff587424 */ /* 0x000fe400078e00ff */
[----:B------:R-:W-:Y:S02]  /*2260*/  IMAD R75, R9, 0x60, RZ ;  /* 0x00000060094b7824 */ /* 0x000fe400078e02ff */
[----:B------:R-:W-:Y:S02]  /*2270*/  IMAD.SHL.U32 R67, R8, 0x40, RZ ;  /* 0x0000004008437824 */ /* 0x000fe400078e00ff */
[----:B------:R-:W-:Y:S02]  /*2280*/  IMAD.SHL.U32 R69, R14, 0x40, RZ ;  /* 0x000000400e457824 */ /* 0x000fe400078e00ff */
[----:B------:R-:W-:-:S02]  /*2290*/  IMAD R77, R57, 0x60, RZ ;  /* 0x00000060394d7824 */ /* 0x000fc400078e02ff */
[----:B------:R-:W-:Y:S02]  /*22a0*/  IMAD.SHL.U32 R71, R56, 0x40, RZ ;  /* 0x0000004038477824 */ /* 0x000fe400078e00ff */
[----:B-----5:R-:W-:-:S04]  /*22b0*/  IMAD.WIDE.U32 R30, R154, R56, R30 ;  /* 0x000000389a1e7225 */ /* 0x020fc800078e001e */
[----:B----4-:R-:W-:Y:S01]  /*22c0*/  IMAD.SHL.U32 R74, R43, 0x2, RZ ;  /* 0x000000022b4a7824 */ /* 0x010fe200078e00ff */
[----:B------:R-:W-:Y:S02]  /*22d0*/  SHF.R.S32.HI R3, RZ, 0x1f, R0 ;  /* 0x0000001fff037819 */ /* 0x000fe40000011400 */
[----:B------:R-:W-:Y:S02]  /*22e0*/  SEL R21, R0, RZ, !P0 ;  /* 0x000000ff00157207 */ /* 0x000fe40004000000 */
[----:B------:R-:W-:Y:S01]  /*22f0*/  SEL R20, R3, RZ, !P0 ;  /* 0x000000ff03147207 */ /* 0x000fe20004000000 */
[----:B------:R-:W-:Y:S02]  /*2300*/  IMAD R3, R220, R8, RZ ;  /* 0x00000008dc037224 */ /* 0x000fe400078e02ff */
[----:B------:R-:W-:-:S04]  /*2310*/  IMAD.WIDE.U32 R4, R21, UR4, R4 ;  /* 0x0000000415047c25 */ /* 0x000fc8000f8e0004 */
[----:B------:R-:W-:Y:S02]  /*2320*/  IMAD R0, R20, UR4, RZ ;  /* 0x0000000414007c24 */ /* 0x000fe4000f8e02ff */
[----:B------:R-:W-:Y:S01]  /*2330*/  IMAD R13, R18, R9, R3 ;  /* 0x00000009120d7224 */ /* 0x000fe200078e0203 */
[----:B------:R-:W-:Y:S01]  /*2340*/  IADD3 R3, P2, R4, R60, RZ ;  /* 0x0000003c04037210 */ /* 0x000fe20007f5e0ff */
[----:B------:R-:W-:Y:S01]  /*2350*/  IMAD R11, R21, UR5, R0 ;  /* 0x00000005150b7c24 */ /* 0x000fe2000f8e0200 */
[----:B------:R-:W-:Y:S05]  /*2360*/  @!P6 WARPSYNC.ALL ;  /* 0x000000000000e948 */ /* 0x000fea0003800000 */
[C---:B------:R-:W-:Y:S01]  /*2370*/  VIADD R0, R16.reuse, 0x20 ;  /* 0x0000002010007836 */ /* 0x040fe20000000000 */
[----:B------:R-:W-:Y:S01]  /*2380*/  ULDC UR4, c[0x0][0x320] ;  /* 0x0000c80000047ab9 */ /* 0x000fe20000000800 */
[----:B------:R-:W-:Y:S01]  /*2390*/  IMAD.IADD R60, R5, 0x1, R11 ;  /* 0x00000001053c7824 */ /* 0x000fe200078e020b */
[----:B------:R-:W-:Y:S01]  /*23a0*/  @!P6 BAR.SYNC.DEFER_BLOCKING 0x9, 0x100 ;  /* 0x024400000000eb1d */ /* 0x000fe20000010000 */
[C---:B------:R-:W-:Y:S01]  /*23b0*/  ISETP.GE.AND P0, PT, R16.reuse, UR4, PT ;  /* 0x0000000410007c0c */ /* 0x040fe2000bf06270 */
[----:B------:R-:W-:Y:S01]  /*23c0*/  VIADD R11, R16, 0xe0 ;  /* 0x000000e0100b7836 */ /* 0x000fe20000000000 */
[----:B------:R-:W-:Y:S01]  /*23d0*/  ISETP.GE.AND P1, PT, R0, UR4, PT ;  /* 0x0000000400007c0c */ /* 0x000fe2000bf26270 */
[----:B------:R-:W-:Y:S01]  /*23e0*/  IMAD.WIDE.U32 R8, R8, 0x60, RZ ;  /* 0x0000006008087825 */ /* 0x000fe200078e00ff */
[----:B------:R-:W-:Y:S01]  /*23f0*/  SEL R6, RZ, 0x1, P0 ;  /* 0x00000001ff067807 */ /* 0x000fe20000000000 */
[----:B------:R-:W-:Y:S01]  /*2400*/  ULDC.64 UR6, c[0x0][0x330] ;  /* 0x0000cc0000067ab9 */ /* 0x000fe20000000a00 */
[----:B------:R-:W-:Y:S01]  /*2410*/  SEL R7, RZ, 0xffffffff, P1 ;  /* 0xffffffffff077807 */ /* 0x000fe20000800000 */
[----:B------:R-:W-:Y:S01]  /*2420*/  IMAD.IADD R75, R9, 0x1, R75 ;  /* 0x00000001094b7824 */ /* 0x000fe200078e024b */
[----:B------:R-:W-:-:S02]  /*2430*/  IADD3.X R61, R60, R61, R13, P2, !PT ;  /* 0x0000003d3c3d7210 */ /* 0x000fc400017fe40d */
[----:B------:R-:W-:Y:S01]  /*2440*/  ISETP.GE.AND P1, PT, R62, UR4, PT ;  /* 0x000000043e007c0c */ /* 0x000fe2000bf26270 */
[----:B------:R-:W-:Y:S01]  /*2450*/  IMAD.SHL.U32 R7, R7, 0x2, RZ ;  /* 0x0000000207077824 */ /* 0x000fe200078e00ff */
[----:B------:R-:W-:Y:S02]  /*2460*/  ISETP.GE.AND P2, PT, R63, UR4, PT ;  /* 0x000000043f007c0c */ /* 0x000fe4000bf46270 */
[----:B------:R-:W-:Y:S02]  /*2470*/  ISETP.GE.AND P0, PT, R10, UR4, PT ;  /* 0x000000040a007c0c */ /* 0x000fe4000bf06270 */
[----:B------:R-:W-:Y:S02]  /*2480*/  ISETP.GE.AND P3, PT, R11, UR4, PT ;  /* 0x000000040b007c0c */ /* 0x000fe4000bf66270 */
[----:B------:R-:W-:Y:S01]  /*2490*/  LOP3.LUT R10, R7, 0x2, R6, 0xe2, !PT ;  /* 0x00000002070a7812 */ /* 0x000fe200078ee206 */
[----:B------:R-:W-:Y:S01]  /*24a0*/  IMAD.WIDE.U32 R6, R211, UR6, R16 ;  /* 0x00000006d3067c25 */ /* 0x000fe2000f8e0010 */
[----:B------:R-:W-:-:S02]  /*24b0*/  SEL R11, RZ, 0x4, P1 ;  /* 0x00000004ff0b7807 */ /* 0x000fc40000800000 */
[----:B------:R-:W-:Y:S01]  /*24c0*/  SEL R12, RZ, 0x8, P2 ;  /* 0x00000008ff0c7807 */ /* 0x000fe20001000000 */
[----:B------:R-:W-:Y:S01]  /*24d0*/  IMAD R7, R211, UR7, R7 ;  /* 0x00000007d3077c24 */ /* 0x000fe2000f8e0207 */
[----:B------:R-:W-:Y:S02]  /*24e0*/  ISETP.GE.AND P1, PT, R64, UR4, PT ;  /* 0x0000000440007c0c */ /* 0x000fe4000bf26270 */
[----:B------:R-:W-:Y:S01]  /*24f0*/  ISETP.GE.AND P2, PT, R65, UR4, PT ;  /* 0x0000000441007c0c */ /* 0x000fe2000bf46270 */
[----:B------:R-:W-:Y:S01]  /*2500*/  ULDC.64 UR4, c[0x0][0x338] ;  /* 0x0000ce0000047ab9 */ /* 0x000fe20000000a00 */
[----:B------:R-:W-:Y:S01]  /*2510*/  LOP3.LUT R10, R12, R10, R11, 0xfe, !PT ;  /* 0x0000000a0c0a7212 */ /* 0x000fe200078efe0b */
[----:B------:R-:W-:Y:S01]  /*2520*/  IMAD R13, R20, UR4, RZ ;  /* 0x00000004140d7c24 */ /* 0x000fe2000f8e02ff */
[----:B------:R-:W-:Y:S01]  /*2530*/  SEL R11, RZ, 0x10, P1 ;  /* 0x00000010ff0b7807 */ /* 0x000fe20000800000 */
[C---:B------:R-:W-:Y:S01]  /*2540*/  IMAD.WIDE.U32 R6, R21.reuse, UR4, R6 ;  /* 0x0000000415067c25 */ /* 0x040fe2000f8e0006 */
[----:B------:R-:W-:Y:S01]  /*2550*/  SEL R12, RZ, 0x20, P2 ;  /* 0x00000020ff0c7807 */ /* 0x000fe20001000000 */
[----:B------:R-:W-:Y:S01]  /*2560*/  ULDC UR4, c[0x0][0x2f4] ;  /* 0x0000bd0000047ab9 */ /* 0x000fe20000000800 */
[----:B------:R-:W-:Y:S01]  /*2570*/  IADD3 R58, P1, R18, R59, RZ ;  /* 0x0000003b123a7210 */ /* 0x000fe20007f3e0ff */
[----:B------:R-:W-:Y:S01]  /*2580*/  IMAD R41, R21, UR5, R13 ;  /* 0x0000000515297c24 */ /* 0x000fe2000f8e020d */
[----:B------:R-:W-:Y:S01]  /*2590*/  LOP3.LUT R11, R12, R10, R11, 0xfe, !PT ;  /* 0x0000000a0c0b7212 */ /* 0x000fe200078efe0b */
[----:B------:R-:W-:Y:S01]  /*25a0*/  IMAD.WIDE.U32 R20, R18, R56, R22 ;  /* 0x0000003812147225 */ /* 0x000fe200078e0016 */
[----:B------:R-:W-:-:S02]  /*25b0*/  SEL R10, RZ, 0x40, P0 ;  /* 0x00000040ff0a7807 */ /* 0x000fc40000000000 */
[----:B------:R-:W-:Y:S01]  /*25c0*/  ISETP.GE.AND P0, PT, R16, R43, PT ;  /* 0x0000002b1000720c */ /* 0x000fe20003f06270 */
[----:B------:R-:W-:Y:S01]  /*25d0*/  IMAD.IADD R21, R21, 0x1, R39 ;  /* 0x0000000115157824 */ /* 0x000fe200078e0227 */
[----:B------:R-:W-:Y:S01]  /*25e0*/  SHF.R.S32.HI R39, RZ, 0x1f, R36 ;  /* 0x0000001fff277819 */ /* 0x000fe20000011424 */
[----:B------:R-:W-:Y:S01]  /*25f0*/  IMAD.WIDE.U32 R12, R18, R14, R16 ;  /* 0x0000000e120c7225 */ /* 0x000fe200078e0010 */
[----:B------:R-:W-:Y:S02]  /*2600*/  LOP3.LUT R94, R11, R10, RZ, 0xfc, !PT ;  /* 0x0000000a0b5e7212 */ /* 0x000fe400078efcff */
[----:B------:R-:W-:Y:S01]  /*2610*/  LEA.HI R39, R39, R18, RZ, 0x3 ;  /* 0x0000001227277211 */ /* 0x000fe200078f18ff */
[CC--:B------:R-:W-:Y:S01]  /*2620*/  IMAD R10, R220.reuse, R14.reuse, RZ ;  /* 0x0000000edc0a7224 */ /* 0x0c0fe200078e02ff */
[----:B------:R-:W-:Y:S01]  /*2630*/  SEL R35, R43, RZ, P0 ;  /* 0x000000ff2b237207 */ /* 0x000fe20000000000 */
[----:B------:R-:W-:Y:S01]  /*2640*/  IMAD.X R59, R220, 0x1, R33, P1 ;  /* 0x00000001dc3b7824 */ /* 0x000fe200008e0621 */
[----:B------:R-:W-:Y:S01]  /*2650*/  LOP3.LUT R39, R39, 0xfffffff8, RZ, 0xc0, !PT ;  /* 0xfffffff827277812 */ /* 0x000fe200078ec0ff */
[C---:B------:R-:W-:Y:S01]  /*2660*/  IMAD R37, R18.reuse, R15, R10 ;  /* 0x0000000f12257224 */ /* 0x040fe200078e020a */
[----:B------:R-:W-:Y:S01]  /*2670*/  SEL R93, RZ, 0xffffff80, P3 ;  /* 0xffffff80ff5d7807 */ /* 0x000fe20001800000 */
[----:B------:R-:W-:Y:S01]  /*2680*/  IMAD.WIDE.U32 R10, R18, R14, R22 ;  /* 0x0000000e120a7225 */ /* 0x000fe200078e0016 */
[----:B------:R-:W-:-:S02]  /*2690*/  ISETP.GE.AND P2, PT, R0, UR4, PT ;  /* 0x0000000400007c0c */ /* 0x000fc4000bf46270 */
[----:B------:R-:W-:Y:S01]  /*26a0*/  LOP3.LUT R93, R94, 0x80, R93, 0xc8, !PT ;  /* 0x000000805e5d7812 */ /* 0x000fe200078ec85d */
[----:B------:R-:W-:Y:S01]  /*26b0*/  IMAD.IADD R35, R16, 0x1, R35 ;  /* 0x0000000110237824 */ /* 0x000fe200078e0223 */
[----:B------:R-:W-:Y:S01]  /*26c0*/  LOP3.LUT R94, R94, 0x40, RZ, 0xc0, !PT ;  /* 0x000000405e5e7812 */ /* 0x000fe200078ec0ff */
[----:B------:R-:W-:Y:S02]  /*26d0*/  IMAD.IADD R39, R18, 0x1, -R39 ;  /* 0x0000000112277824 */ /* 0x000fe400078e0a27 */
[----:B------:R-:W-:Y:S01]  /*26e0*/  IMAD.IADD R11, R11, 0x1, R37 ;  /* 0x000000010b0b7824 */ /* 0x000fe200078e0225 */
[----:B------:R-:W-:Y:S01]  /*26f0*/  SHF.R.S32.HI R32, RZ, 0x1f, R35 ;  /* 0x0000001fff207819 */ /* 0x000fe20000011423 */
[----:B------:R-:W-:Y:S01]  /*2700*/  IMAD.IADD R13, R37, 0x1, R13 ;  /* 0x00000001250d7824 */ /* 0x000fe200078e020d */
[----:B------:R-:W-:Y:S01]  /*2710*/  SHF.R.S32.HI R37, RZ, 0x1f, R154 ;  /* 0x0000001fff257819 */ /* 0x000fe2000001149a */
[----:B------:R-:W-:Y:S01]  /*2720*/  IMAD.SHL.U32 R82, R39, 0x40, RZ ;  /* 0x0000004027527824 */ /* 0x000fe200078e00ff */
[----:B------:R-:W-:Y:S01]  /*2730*/  LEA.HI R32, R32, R35, RZ, 0x3 ;  /* 0x0000002320207211 */ /* 0x000fe200078f18ff */
[----:B------:R-:W-:Y:S01]  /*2740*/  IMAD R35, R15, 0x60, RZ ;  /* 0x000000600f237824 */ /* 0x000fe200078e02ff */
[----:B------:R-:W-:Y:S01]  /*2750*/  LOP3.LUT P1, RZ, R39, 0x4, RZ, 0xc0, !PT ;  /* 0x0000000427ff7812 */ /* 0x000fe2000782c0ff */
[C---:B------:R-:W-:Y:S01]  /*2760*/  IMAD R34, R37.reuse, R14, RZ ;  /* 0x0000000e25227224 */ /* 0x040fe200078e02ff */
[----:B------:R-:W-:Y:S01]  /*2770*/  LOP3.LUT R82, R82, 0x1c0, RZ, 0xc0, !PT ;  /* 0x000001c052527812 */ /* 0x000fe200078ec0ff */
[----:B------:R-:W-:Y:S01]  /*2780*/  IMAD R37, R37, R56, RZ ;  /* 0x0000003825257224 */ /* 0x000fe200078e02ff */
[----:B------:R-:W-:Y:S01]  /*2790*/  LOP3.LUT R33, R205, 0x38, R32, 0xf8, !PT ;  /* 0x00000038cd217812 */ /* 0x000fe200078ef820 */
[C---:B------:R-:W-:Y:S01]  /*27a0*/  IMAD R79, R154.reuse, R15, R34 ;  /* 0x0000000f9a4f7224 */ /* 0x040fe200078e0222 */
[----:B------:R-:W-:Y:S01]  /*27b0*/  SHF.R.U32.HI R85, RZ, 0x3, R82 ;  /* 0x00000003ff557819 */ /* 0x000fe20000011652 */
[----:B------:R-:W-:Y:S01]  /*27c0*/  IMAD.WIDE.U32 R10, R154, R14, R10 ;  /* 0x0000000e9a0a7225 */ /* 0x000fe200078e000a */
[----:B------:R-:W-:-:S02]  /*27d0*/  LOP3.LUT R34, R82, 0x18, R16, 0xf8, !PT ;  /* 0x0000001852227812 */ /* 0x000fc400078ef810 */
[----:B------:R-:W-:Y:S01]  /*27e0*/  LOP3.LUT R33, R33, R38, RZ, 0x3c, !PT ;  /* 0x0000002621217212 */ /* 0x000fe200078e3cff */
[----:B------:R-:W-:Y:S01]  /*27f0*/  IMAD.WIDE.U32 R12, R154, R14, R12 ;  /* 0x0000000e9a0c7225 */ /* 0x000fe200078e000c */
[--C-:B------:R-:W-:Y:S02]  /*2800*/  SHF.R.S32.HI R83, RZ, 0x3, R32.reuse ;  /* 0x00000003ff537819 */ /* 0x100fe40000011420 */
[----:B------:R-:W-:Y:S01]  /*2810*/  LOP3.LUT R84, R32, 0xfffffff8, RZ, 0xc0, !PT ;  /* 0xfffffff820547812 */ /* 0x000fe200078ec0ff */
[----:B------:R-:W-:Y:S01]  /*2820*/  IMAD.IADD R87, R208, 0x1, R33 ;  /* 0x00000001d0577824 */ /* 0x000fe200078e0221 */
[----:B------:R-:W-:Y:S01]  /*2830*/  LOP3.LUT R32, R82, 0x38, R32, 0xf8, !PT ;  /* 0x0000003852207812 */ /* 0x000fe200078ef820 */
[----:B------:R-:W-:Y:S01]  /*2840*/  IMAD R37, R154, R57, R37 ;  /* 0x000000399a257224 */ /* 0x000fe200078e0225 */
[----:B------:R-:W-:Y:S01]  /*2850*/  LOP3.LUT R89, R34, R85, RZ, 0x3c, !PT ;  /* 0x0000005522597212 */ /* 0x000fe200078e3cff */
[----:B------:R-:W-:Y:S01]  /*2860*/  IMAD.WIDE.U32 R20, R154, R56, R20 ;  /* 0x000000389a147225 */ /* 0x000fe200078e0014 */
[----:B------:R-:W-:-:S02]  /*2870*/  SEL R88, R88, 0xffffffe0, !P1 ;  /* 0xffffffe058587807 */ /* 0x000fc40004800000 */
[----:B------:R-:W-:Y:S01]  /*2880*/  LOP3.LUT R33, R32, R85, RZ, 0x3c, !PT ;  /* 0x0000005520217212 */ /* 0x000fe200078e3cff */
[----:B------:R-:W-:Y:S01]  /*2890*/  IMAD.WIDE.U32 R14, R14, 0x60, RZ ;  /* 0x000000600e0e7825 */ /* 0x000fe200078e00ff */
[----:B------:R-:W-:Y:S02]  /*28a0*/  SHF.R.S32.HI R86, RZ, 0x1f, R84 ;  /* 0x0000001fff567819 */ /* 0x000fe40000011454 */
[----:B------:R-:W-:Y:S01]  /*28b0*/  ISETP.GE.AND P1, PT, R16, UR4, PT ;  /* 0x0000000410007c0c */ /* 0x000fe2000bf26270 */
[----:B------:R-:W-:-:S04]  /*28c0*/  IMAD.WIDE.U32 R56, R56, 0x60, RZ ;  /* 0x0000006038387825 */ /* 0x000fc800078e00ff */
[----:B------:R-:W-:Y:S02]  /*28d0*/  IMAD R89, R206, 0x200, R89 ;  /* 0x00000200ce597824 */ /* 0x000fe400078e0259 */
[----:B------:R-:W-:Y:S02]  /*28e0*/  IMAD.IADD R78, R11, 0x1, R79 ;  /* 0x000000010b4e7824 */ /* 0x000fe400078e024f */
[----:B------:R-:W-:Y:S02]  /*28f0*/  IMAD.IADD R76, R15, 0x1, R35 ;  /* 0x000000010f4c7824 */ /* 0x000fe400078e0223 */
[----:B------:R-:W-:Y:S02]  /*2900*/  IMAD.IADD R77, R57, 0x1, R77 ;  /* 0x00000001394d7824 */ /* 0x000fe400078e024d */
[----:B------:R-:W-:Y:S02]  /*2910*/  IMAD.IADD R79, R79, 0x1, R13 ;  /* 0x000000014f4f7824 */ /* 0x000fe400078e020d */
[----:B------:R-:W-:-:S02]  /*2920*/  IMAD.IADD R80, R21, 0x1, R37 ;  /* 0x0000000115507824 */ /* 0x000fc400078e0225 */
[----:B------:R-:W-:Y:S02]  /*2930*/  IMAD.IADD R81, R37, 0x1, R31 ;  /* 0x0000000125517824 */ /* 0x000fe400078e021f */
[----:B------:R-:W-:Y:S02]  /*2940*/  IMAD R90, R206, 0x200, R33 ;  /* 0x00000200ce5a7824 */ /* 0x000fe400078e0221 */
[----:B------:R-:W-:Y:S02]  /*2950*/  IMAD.IADD R91, R88, 0x1, R89 ;  /* 0x00000001585b7824 */ /* 0x000fe400078e0259 */
[----:B------:R-:W-:-:S07]  /*2960*/  IMAD.IADD R92, R7, 0x1, R41 ;  /* 0x00000001075c7824 */ /* 0x000fce00078e0229 */
.L_x_664:
[----:B------:R-:W-:Y:S01]  /*2970*/  VIADD R45, R27, 0xffffffff ;  /* 0xffffffff1b2d7836 */ /* 0x000fe20000000000 */
[----:B0-----:R-:W0:Y:S01]  /*2980*/  LDC.64 R98, c[0x0][0x2e8] ;  /* 0x0000ba00ff627b82 */ /* 0x001e220000000a00 */
[----:B------:R-:W-:Y:S01]  /*2990*/  IMAD R103, R2, 0x1800, R91 ;  /* 0x0000180002677824 */ /* 0x000fe200078e025b */
[----:B------:R-:W-:Y:S05]  /*29a0*/  YIELD ;  /* 0x0000000000007946 */ /* 0x000fea0003800000 */
[----:B------:R-:W-:Y:S01]  /*29b0*/  SHF.R.S32.HI R39, RZ, 0x1f, R45 ;  /* 0x0000001fff277819 */ /* 0x000fe2000001142d */
[-C--:B------:R-:W-:Y:S01]  /*29c0*/  IMAD R27, R75, R45.reuse, RZ ;  /* 0x0000002d4b1b7224 */ /* 0x080fe200078e02ff */
[----:B------:R-:W1:Y:S01]  /*29d0*/  LDC R102, c[0x0][0x3f4] ;  /* 0x0000fd00ff667b82 */ /* 0x000e620000000800 */
[----:B------:R-:W-:Y:S01]  /*29e0*/  IMAD.WIDE.U32 R100, R8, R45, RZ ;  /* 0x0000002d08647225 */ /* 0x000fe200078e00ff */
[----:B------:R-:W-:Y:S03]  /*29f0*/  BSSY B0, `(.L_x_617) ;  /* 0x00002cf000007945 */ /* 0x000fe60003800000 */
[----:B------:R-:W-:Y:S01]  /*2a00*/  IMAD R33, R39, R8, R27 ;  /* 0x0000000827217224 */ /* 0x000fe200078e021b */
[----:B------:R-:W-:Y:S01]  /*2a10*/  IADD3 R27, P3, P4, R3, R100, R67 ;  /* 0x00000064031b7210 */ /* 0x000fe20007c7e043 */
[----:B------:R-:W-:-:S02]  /*2a20*/  IMAD R103, R103, 0x2, R26 ;  /* 0x0000000267677824 */ /* 0x000fc400078e021a */
[----:B------:R-:W-:-:S05]  /*2a30*/  IMAD.IADD R50, R101, 0x1, R33 ;  /* 0x0000000165327824 */ /* 0x000fca00078e0221 */
[----:B------:R-:W-:Y:S02]  /*2a40*/  IADD3.X R32, R61, R50, R66, P3, P4 ;  /* 0x000000323d207210 */ /* 0x000fe40001fe8442 */
[----:B------:R-:W-:-:S04]  /*2a50*/  IADD3 R33, P4, R3, R100, RZ ;  /* 0x0000006403217210 */ /* 0x000fc80007f9e0ff */
[-C--:B0-----:R-:W-:Y:S01]  /*2a60*/  LEA R42, P3, R33, R98.reuse, 0x1 ;  /* 0x00000062212a7211 */ /* 0x081fe200078608ff */
[----:B------:R-:W-:Y:S01]  /*2a70*/  IMAD.X R34, R50, 0x1, R61, P4 ;  /* 0x0000000132227824 */ /* 0x000fe200020e063d */
[----:B------:R-:W-:-:S04]  /*2a80*/  LEA R40, P4, R27, R98, 0x1 ;  /* 0x000000621b287211 */ /* 0x000fc800078808ff */
[-C--:B------:R-:W-:Y:S02]  /*2a90*/  LEA.HI.X R43, R33, R99.reuse, R34, 0x1, P3 ;  /* 0x00000063212b7211 */ /* 0x080fe400018f0c22 */
[----:B-1----:R-:W-:Y:S02]  /*2aa0*/  ISETP.GE.AND P3, PT, R102, 0x1, PT ;  /* 0x000000016600780c */ /* 0x002fe40003f66270 */
[----:B------:R-:W-:Y:S01]  /*2ab0*/  LEA.HI.X R41, R27, R99, R32, 0x1, P4 ;  /* 0x000000631b297211 */ /* 0x000fe200020f0c20 */
[----:B------:R-:W-:Y:S01]  /*2ac0*/  IMAD R27, R2, 0x1800, R89 ;  /* 0x00001800021b7824 */ /* 0x000fe200078e0259 */
[----:B------:R-:W-:-:S03]  /*2ad0*/  ISETP.GT.AND P4, PT, R45, R28, PT ;  /* 0x0000001c2d00720c */ /* 0x000fc60003f84270 */
[----:B------:R-:W-:Y:S01]  /*2ae0*/  IMAD R104, R27, 0x2, R26 ;  /* 0x000000021b687824 */ /* 0x000fe200078e021a */
[----:B------:R-:W-:Y:S01]  /*2af0*/  P2R R96, PR, RZ, 0x10 ;  /* 0x00000010ff607803 */ /* 0x000fe20000000000 */
[----:B------:R-:W-:-:S04]  /*2b00*/  IMAD.MOV.U32 R27, RZ, RZ, R45 ;  /* 0x000000ffff1b7224 */ /* 0x000fc800078e002d */
[----:B------:R-:W-:Y:S05]  /*2b10*/  @!P3 BRA `(.L_x_618) ;  /* 0x000000280088b947 */ /* 0x000fea0003800000 */
[----:B------:R-:W-:Y:S01]  /*2b20*/  ULDC.U8 UR4, c[0x0][0x410] ;  /* 0x0001040000047ab9 */ /* 0x000fe20000000000 */
[-C--:B------:R-:W-:Y:S01]  /*2b30*/  IMAD R33, R76, R45.reuse, RZ ;  /* 0x0000002d4c217224 */ /* 0x080fe200078e02ff */
[----:B------:R-:W-:Y:S01]  /*2b40*/  ISETP.NE.AND P3, PT, RZ, UR4, PT ;  /* 0x00000004ff007c0c */ /* 0x000fe2000bf65270 */
[-C--:B------:R-:W-:Y:S02]  /*2b50*/  IMAD R35, R77, R45.reuse, RZ ;  /* 0x0000002d4d237224 */ /* 0x080fe400078e02ff */
[C---:B------:R-:W-:Y:S02]  /*2b60*/  IMAD R37, R39.reuse, R14, R33 ;  /* 0x0000000e27257224 */ /* 0x040fe400078e0221 */
[----:B------:R-:W-:Y:S02]  /*2b70*/  IMAD R39, R39, R56, R35 ;  /* 0x0000003827277224 */ /* 0x000fe400078e0223 */
[----:B------:R-:W-:Y:S02]  /*2b80*/  IMAD R97, R27, -0x60, R24 ;  /* 0xffffffa01b617824 */ /* 0x000fe400078e0218 */
[----:B------:R-:W-:-:S03]  /*2b90*/  IMAD.WIDE.U32 R32, R14, R45, RZ ;  /* 0x0000002d0e207225 */ /* 0x000fc600078e00ff */
[----:B------:R-:W-:Y:S01]  /*2ba0*/  VIMNMX R97, R97, 0x60, PT ;  /* 0x0000006061617848 */ /* 0x000fe20003fe0100 */
[----:B------:R-:W-:-:S04]  /*2bb0*/  IMAD.WIDE.U32 R34, R56, R45, RZ ;  /* 0x0000002d38227225 */ /* 0x000fc800078e00ff */
[----:B------:R-:W-:Y:S02]  /*2bc0*/  IMAD.IADD R95, R33, 0x1, R37 ;  /* 0x00000001215f7824 */ /* 0x000fe400078e0225 */
[----:B------:R-:W-:Y:S01]  /*2bd0*/  IMAD.IADD R105, R35, 0x1, R39 ;  /* 0x0000000123697824 */ /* 0x000fe200078e0227 */
[----:B------:R-:W-:Y:S06]  /*2be0*/  @!P3 BRA `(.L_x_619) ;  /* 0x0000001000f0b947 */ /* 0x000fec0003800000 */
[----:B------:R-:W-:Y:S01]  /*2bf0*/  ISETP.GE.AND P4, PT, R18, R97, PT ;  /* 0x000000611200720c */ /* 0x000fe20003f86270 */
[----:B------:R-:W-:Y:S01]  /*2c00*/  BSSY B1, `(.L_x_620) ;  /* 0x000001e000017945 */ /* 0x000fe20003800000 */
        /* <DEDUP_REMOVED lines=8> */
[----:B------:R-:W-:Y:S06]  /*2c90*/  @P4 BRA `(.L_x_621) ;  /* 0x0000000000504947 */ /* 0x000fec0003800000 */
[----:B------:R-:W-:Y:S01]  /*2ca0*/  IADD3 R50, P3, R10, R32, RZ ;  /* 0x000000200a327210 */ /* 0x000fe20007f7e0ff */
[----:B------:R-:W-:Y:S01]  /*2cb0*/  ULDC.64 UR4, c[0x0][0x3e8] ;  /* 0x0000fa0000047ab9 */ /* 0x000fe20000000a00 */
[----:B------:R-:W-:Y:S02]  /*2cc0*/  CS2R R52, SRZ ;  /* 0x0000000000347805 */ /* 0x000fe4000001ff00 */
[----:B------:R-:W-:Y:S01]  /*2cd0*/  CS2R R54, SRZ ;  /* 0x0000000000367805 */ /* 0x000fe2000001ff00 */
[----:B------:R-:W-:Y:S01]  /*2ce0*/  IMAD.X R51, R95, 0x1, R78, P3 ;  /* 0x000000015f337824 */ /* 0x000fe200018e064e */
[----:B------:R-:W-:-:S05]  /*2cf0*/  IADD3 R48, P3, R20, R34, RZ ;  /* 0x0000002214307210 */ /* 0x000fca0007f7e0ff */
[----:B------:R-:W-:Y:S01]  /*2d00*/  IMAD.X R49, R105, 0x1, R80, P3 ;  /* 0x0000000169317824 */ /* 0x000fe200018e0650 */
[----:B------:R-:W-:-:S04]  /*2d10*/  LEA R98, P3, R50, UR4, 0x1 ;  /* 0x0000000432627c11 */ /* 0x000fc8000f8608ff */
[----:B------:R-:W-:Y:S01]  /*2d20*/  LEA.HI.X R99, R50, UR5, R51, 0x1, P3 ;  /* 0x0000000532637c11 */ /* 0x000fe200098f0c33 */
[----:B------:R-:W-:Y:S02]  /*2d30*/  ULDC.64 UR4, c[0x0][0x400] ;  /* 0x0001000000047ab9 */ /* 0x000fe40000000a00 */
[----:B------:R-:W-:-:S04]  /*2d40*/  LEA R100, P3, R48, UR4, 0x1 ;  /* 0x0000000430647c11 */ /* 0x000fc8000f8608ff */
[----:B------:R-:W-:Y:S02]  /*2d50*/  LEA.HI.X R101, R48, UR5, R49, 0x1, P3 ;  /* 0x0000000530657c11 */ /* 0x000fe400098f0c31 */
[----:B------:R-:W-:Y:S02]  /*2d60*/  ISETP.GE.AND P3, PT, R22, R102, PT ;  /* 0x000000661600720c */ /* 0x000fe40003f66270 */
[----:B------:R-:W-:Y:S02]  /*2d70*/  CS2R R50, SRZ ;  /* 0x0000000000327805 */ /* 0x000fe4000001ff00 */
[----:B------:R-:W-:-:S09]  /*2d80*/  CS2R R48, SRZ ;  /* 0x0000000000307805 */ /* 0x000fd2000001ff00 */
[----:B------:R0:W5:Y:S04]  /*2d90*/  @!P3 LDG.E.64 R52, desc[UR40][R98.64] ;  /* 0x000000286234b981 */ /* 0x000168000c1e1b00 */
[----:B------:R0:W5:Y:S01]  /*2da0*/  @!P3 LDG.E.64 R54, desc[UR40][R100.64] ;  /* 0x000000286436b981 */ /* 0x000162000c1e1b00 */
[----:B------:R-:W-:-:S13]  /*2db0*/  ISETP.GE.AND P3, PT, R202, R102, PT ;  /* 0x00000066ca00720c */ /* 0x000fda0003f66270 */
[----:B------:R0:W5:Y:S04]  /*2dc0*/  @!P3 LDG.E.64 R50, desc[UR40][R98.64+0x20] ;  /* 0x000020286232b981 */ /* 0x000168000c1e1b00 */
[----:B------:R0:W5:Y:S02]  /*2dd0*/  @!P3 LDG.E.64 R48, desc[UR40][R100.64+0x20] ;  /* 0x000020286430b981 */ /* 0x000164000c1e1b00 */
.L_x_621:
[----:B------:R-:W-:Y:S05]  /*2de0*/  BSYNC B1 ;  /* 0x0000000000017941 */ /* 0x000fea0003800000 */
.L_x_620:
[----:B------:R-:W-:Y:S01]  /*2df0*/  ISETP.GE.AND P5, PT, R216, R97, PT ;  /* 0x00000061d800720c */ /* 0x000fe20003fa6270 */
[----:B------:R-:W-:Y:S01]  /*2e00*/  BSSY B1, `(.L_x_622) ;  /* 0x0000018000017945 */ /* 0x000fe20003800000 */
[----:B0----5:R-:W-:Y:S02]  /*2e10*/  IMAD.MOV.U32 R98, RZ, RZ, R50 ;  /* 0x000000ffff627224 */ /* 0x021fe400078e0032 */
[----:B------:R-:W-:-:S09]  /*2e20*/  IMAD.MOV.U32 R99, RZ, RZ, R51 ;  /* 0x000000ffff637224 */ /* 0x000fd200078e0033 */
[----:B------:R-:W-:Y:S05]  /*2e30*/  @P5 BRA `(.L_x_623) ;  /* 0x0000000000505947 */ /* 0x000fea0003800000 */
[----:B------:R-:W-:Y:S01]  /*2e40*/  IADD3 R33, P3, P6, R10, R32, R69 ;  /* 0x000000200a217210 */ /* 0x000fe20007e7e045 */
[----:B------:R-:W-:Y:S01]  /*2e50*/  ULDC.64 UR4, c[0x0][0x3e8] ;  /* 0x0000fa0000047ab9 */ /* 0x000fe20000000a00 */
[----:B------:R-:W-:Y:S02]  /*2e60*/  CS2R R44, SRZ ;  /* 0x00000000002c7805 */ /* 0x000fe4000001ff00 */
[----:B------:R-:W-:Y:S02]  /*2e70*/  CS2R R46, SRZ ;  /* 0x00000000002e7805 */ /* 0x000fe4000001ff00 */
[----:B------:R-:W-:Y:S02]  /*2e80*/  IADD3.X R38, R78, R95, R68, P3, P6 ;  /* 0x0000005f4e267210 */ /* 0x000fe40001fec444 */
[----:B------:R-:W-:-:S04]  /*2e90*/  IADD3 R35, P3, P6, R20, R34, R71 ;  /* 0x0000002214237210 */ /* 0x000fc80007e7e047 */
[----:B------:R-:W-:Y:S02]  /*2ea0*/  IADD3.X R36, R80, R105, R70, P3, P6 ;  /* 0x0000006950247210 */ /* 0x000fe40001fec446 */
        /* <DEDUP_REMOVED lines=13> */
.L_x_623:
[----:B------:R-:W-:Y:S05]  /*2f80*/  BSYNC B1 ;  /* 0x0000000000017941 */ /* 0x000fea0003800000 */
.L_x_622:
[----:B0-----:R-:W-:Y:S01]  /*2f90*/  IMAD.MOV.U32 R32, RZ, RZ, R52 ;  /* 0x000000ffff207224 */ /* 0x001fe200078e0034 */
[----:B------:R-:W-:Y:S01]  /*2fa0*/  UISETP.NE.AND UP0, UPT, UR44, 0x3, UPT ;  /* 0x000000032c00788c */ /* 0x000fe2000bf05270 */
[----:B------:R-:W-:Y:S01]  /*2fb0*/  IMAD.MOV.U32 R33, RZ, RZ, R53 ;  /* 0x000000ffff217224 */ /* 0x000fe200078e0035 */
[C---:B------:R-:W-:Y:S01]  /*2fc0*/  PRMT R121, R99.reuse, 0x7610, R121 ;  /* 0x0000761063797816 */ /* 0x040fe20000000079 */
[----:B------:R-:W-:Y:S01]  /*2fd0*/  IMAD.MOV.U32 R34, RZ, RZ, R54 ;  /* 0x000000ffff227224 */ /* 0x000fe200078e0036 */
[----:B------:R-:W-:Y:S01]  /*2fe0*/  PRMT R99, R99, 0x5410, R32 ;  /* 0x0000541063637816 */ /* 0x000fe20000000020 */
[----:B------:R-:W-:Y:S01]  /*2ff0*/  IMAD.MOV.U32 R32, RZ, RZ, R48 ;  /* 0x000000ffff207224 */ /* 0x000fe200078e0030 */
[----:B------:R-:W-:Y:S01]  /*3000*/  PRMT R100, R100, 0x5410, R33 ;  /* 0x0000541064647816 */ /* 0x000fe20000000021 */
[----:B------:R-:W-:Y:S01]  /*3010*/  IMAD.MOV.U32 R33, RZ, RZ, R49 ;  /* 0x000000ffff217224 */ /* 0x000fe200078e0031 */
[----:B------:R-:W-:Y:S01]  /*3020*/  PLOP3.LUT P3, PT, PT, PT, UP0, 0x80, 0x0 ;  /* 0x000000000000781c */ /* 0x000fe20003f6f008 */
[----:B------:R-:W-:Y:S01]  /*3030*/  IMAD.MOV.U32 R35, RZ, RZ, R55 ;  /* 0x000000ffff237224 */ /* 0x000fe200078e0037 */
[----:B------:R-:W-:Y:S01]  /*3040*/  PRMT R101, R101, 0x5410, R32 ;  /* 0x0000541065657816 */ /* 0x000fe20000000020 */
[----:B-----5:R-:W-:Y:S01]  /*3050*/  IMAD.MOV.U32 R32, RZ, RZ, R38 ;  /* 0x000000ffff207224 */ /* 0x020fe200078e0026 */
[----:B------:R-:W-:Y:S01]  /*3060*/  PRMT R122, R33, 0x7610, R122 ;  /* 0x00007610217a7816 */ /* 0x000fe2000000007a */
[----:B------:R-:W-:Y:S01]  /*3070*/  IMAD.MOV.U32 R33, RZ, RZ, R39 ;  /* 0x000000ffff217224 */ /* 0x000fe200078e0027 */
[----:B------:R-:W-:Y:S01]  /*3080*/  PRMT R105, R105, 0x5410, R34 ;  /* 0x0000541069697816 */ /* 0x000fe20000000022 */
[----:B------:R-:W-:Y:S01]  /*3090*/  IMAD.MOV.U32 R34, RZ, RZ, R44 ;  /* 0x000000ffff227224 */ /* 0x000fe200078e002c */
[----:B------:R-:W-:Y:S01]  /*30a0*/  PRMT R107, R107, 0x5410, R35 ;  /* 0x000054106b6b7816 */ /* 0x000fe20000000023 */
[----:B------:R-:W-:Y:S01]  /*30b0*/  IMAD.MOV.U32 R35, RZ, RZ, R45 ;  /* 0x000000ffff237224 */ /* 0x000fe200078e002d */
[----:B------:R-:W-:-:S02]  /*30c0*/  PRMT R98, R98, 0x5410, R98 ;  /* 0x0000541062627816 */ /* 0x000fc40000000062 */
[----:B------:R-:W-:Y:S01]  /*30d0*/  PRMT R99, R33, 0x7610, R99 ;  /* 0x0000761021637816 */ /* 0x000fe20000000063 */
[----:B------:R-:W-:Y:S01]  /*30e0*/  IMAD.MOV.U32 R33, RZ, RZ, R37 ;  /* 0x000000ffff217224 */ /* 0x000fe200078e0025 */
[----:B------:R-:W-:Y:S01]  /*30f0*/  PRMT R98, R32, 0x7610, R98 ;  /* 0x0000761020627816 */ /* 0x000fe20000000062 */
[----:B------:R-:W-:Y:S01]  /*3100*/  IMAD.MOV.U32 R32, RZ, RZ, R36 ;  /* 0x000000ffff207224 */ /* 0x000fe200078e0024 */
[----:B------:R-:W-:Y:S01]  /*3110*/  PRMT R109, R34, 0x7610, R109 ;  /* 0x00007610226d7816 */ /* 0x000fe2000000006d */
[----:B------:R-:W-:Y:S01]  /*3120*/  IMAD.MOV.U32 R34, RZ, RZ, R46 ;  /* 0x000000ffff227224 */ /* 0x000fe200078e002e */
[----:B------:R-:W-:Y:S01]  /*3130*/  PRMT R108, R35, 0x7610, R108 ;  /* 0x00007610236c7816 */ /* 0x000fe2000000006c */
[----:B------:R-:W-:Y:S01]  /*3140*/  IMAD.MOV.U32 R35, RZ, RZ, R47 ;  /* 0x000000ffff237224 */ /* 0x000fe200078e002f */
[----:B------:R-:W-:Y:S02]  /*3150*/  PRMT R100, R32, 0x7610, R100 ;  /* 0x0000761020647816 */ /* 0x000fe40000000064 */
[----:B------:R-:W-:-:S02]  /*3160*/  PRMT R101, R33, 0x7610, R101 ;  /* 0x0000761021657816 */ /* 0x000fc40000000065 */
[----:B------:R-:W-:Y:S02]  /*3170*/  PRMT R107, R34, 0x7610, R107 ;  /* 0x00007610226b7816 */ /* 0x000fe4000000006b */
[----:B------:R-:W-:Y:S01]  /*3180*/  PRMT R105, R35, 0x7610, R105 ;  /* 0x0000761023697816 */ /* 0x000fe20000000069 */
[----:B------:R-:W-:Y:S06]  /*3190*/  @!P3 BRA `(.L_x_624) ;  /* 0x000000000004b947 */ /* 0x000fec0003800000 */
[----:B------:R-:W-:Y:S01]  /*31a0*/  BPT.TRAP 0x1 ;  /* 0x000000040000795c */ /* 0x000fe20000300000 */
.L_x_624:
[----:B------:R-:W-:Y:S01]  /*31b0*/  IMAD R95, R2, 0x8, R19 ;  /* 0x00000008025f7824 */ /* 0x000fe200078e0213 */
[----:B------:R-:W-:Y:S01]  /*31c0*/  SHF.L.U32 R106, R201, 0x1f, RZ ;  /* 0x0000001fc96a7819 */ /* 0x000fe200000006ff */
[----:B------:R-:W-:Y:S03]  /*31d0*/  BSSY B1, `(.L_x_625) ;  /* 0x0000003000017945 */ /* 0x000fe60003800000 */
[----:B------:R-:W0:Y:S02]  /*31e0*/  SYNCS.PHASECHK.TRANS64.TRYWAIT P6, [R95+URZ+0x22890], R106 ;  /* 0x0228906a5f0075a7 */ /* 0x000e2400080c017f */
[----:B0-----:R-:W-:Y:S05]  /*31f0*/  @!P6 BRA `(.L_x_626) ;  /* 0x000001740068e947 */ /* 0x001fea0003800000 */
.L_x_913:
[----:B------:R-:W-:Y:S05]  /*3200*/  BSYNC B1 ;  /* 0x0000000000017941 */ /* 0x000fea0003800000 */
.L_x_625:
[----:B------:R-:W-:Y:S04]  /*3210*/  BSSY B1, `(.L_x_627) ;  /* 0x000006b000017945 */ /* 0x000fe80003800000 */
[----:B------:R-:W-:Y:S05]  /*3220*/  @P4 BRA `(.L_x_628) ;  /* 0x0000000400a44947 */ /* 0x000fea0003800000 */
[----:B------:R-:W-:Y:S04]  /*3230*/  BSSY B2, `(.L_x_629) ;  /* 0x0000034000027945 */ /* 0x000fe80003800000 */
[----:B------:R-:W-:Y:S05]  /*3240*/  @P1 BRA `(.L_x_630) ;  /* 0x0000000000c81947 */ /* 0x000fea0003800000 */
[----:B------:R1:W2:Y:S01]  /*3250*/  LDS.128 R32, [R104] ;  /* 0x0000000068207984 */ /* 0x0002a20000000c00 */
[----:B------:R-:W-:Y:S01]  /*3260*/  ISETP.GE.AND P4, PT, R22, R102, PT ;  /* 0x000000661600720c */ /* 0x000fe20003f86270 */
[----:B------:R-:W-:-:S12]  /*3270*/  BSSY B3, `(.L_x_631) ;  /* 0x000002e000037945 */ /* 0x000fd80003800000 */
[----:B-1----:R-:W-:Y:S05]  /*3280*/  @P4 BRA `(.L_x_632) ;  /* 0x0000000000b04947 */ /* 0x002fea0003800000 */
[----:B------:R-:W-:Y:S02]  /*3290*/  SHF.R.U64 R110, R52, 0x10, R53 ;  /* 0x00000010346e7819 */ /* 0x000fe40000001235 */
[----:B------:R-:W-:Y:S02]  /*32a0*/  SHF.R.U64 R114, R54, 0x10, R55 ;  /* 0x0000001036727819 */ /* 0x000fe40000001237 */
[----:B------:R-:W-:Y:S01]  /*32b0*/  SHF.R.U32.HI R112, RZ, 0x10, R53 ;  /* 0x00000010ff707819 */ /* 0x000fe20000011635 */
[C---:B--2---:R-:W-:Y:S01]  /*32c0*/  IMAD.U32 R53, R34.reuse, 0x10000, RZ ;  /* 0x0001000022357824 */ /* 0x044fe200078e00ff */
[----:B------:R-:W-:Y:S02]  /*32d0*/  SHF.R.U32.HI R116, RZ, 0x10, R55 ;  /* 0x00000010ff747819 */ /* 0x000fe40000011637 */
[----:B------:R-:W-:Y:S01]  /*32e0*/  LOP3.LUT R54, R34, 0xffff0000, RZ, 0xc0, !PT ;  /* 0xffff000022367812 */ /* 0x000fe200078ec0ff */
[C---:B------:R-:W-:Y:S01]  /*32f0*/  IMAD.U32 R34, R35.reuse, 0x10000, RZ ;  /* 0x0001000023227824 */ /* 0x040fe200078e00ff */
[----:B------:R-:W-:-:S02]  /*3300*/  LOP3.LUT R52, R35, 0xffff0000, RZ, 0xc0, !PT ;  /* 0xffff000023347812 */ /* 0x000fc400078ec0ff */
[----:B------:R-:W-:Y:S01]  /*3310*/  PRMT R35, R99, 0x5432, R110 ;  /* 0x0000543263237816 */ /* 0x000fe2000000006e */
[----:B------:R-:W-:Y:S01]  /*3320*/  IMAD.U32 R110, R33, 0x10000, RZ ;  /* 0x00010000216e7824 */ /* 0x000fe200078e00ff */
[----:B------:R-:W-:Y:S02]  /*3330*/  PRMT R114, R105, 0x5432, R114 ;  /* 0x0000543269727816 */ /* 0x000fe40000000072 */
[----:B------:R-:W-:Y:S02]  /*3340*/  PRMT R116, R107, 0x5432, R116 ;  /* 0x000054326b747816 */ /* 0x000fe40000000074 */
[----:B------:R-:W-:Y:S01]  /*3350*/  LOP3.LUT R55, R33, 0xffff0000, RZ, 0xc0, !PT ;  /* 0xffff000021377812 */ /* 0x000fe200078ec0ff */
[----:B------:R-:W-:Y:S01]  /*3360*/  IMAD.U32 R33, R32, 0x10000, RZ ;  /* 0x0001000020217824 */ /* 0x000fe200078e00ff */
[----:B------:R-:W-:Y:S01]  /*3370*/  LOP3.LUT R115, R114, 0xffff0000, RZ, 0xc0, !PT ;  /* 0xffff000072737812 */ /* 0x000fe200078ec0ff */
[----:B------:R-:W-:Y:S01]  /*3380*/  IMAD.U32 R117, R116, 0x10000, RZ ;  /* 0x0001000074757824 */ /* 0x000fe200078e00ff */
[----:B------:R-:W-:Y:S01]  /*3390*/  LOP3.LUT R111, R35, 0xffff0000, RZ, 0xc0, !PT ;  /* 0xffff0000236f7812 */ /* 0x000fe200078ec0ff */
[----:B------:R-:W-:Y:S01]  /*33a0*/  IMAD.U32 R114, R114, 0x10000, RZ ;  /* 0x0001000072727824 */ /* 0x000fe200078e00ff */
[----:B------:R-:W-:Y:S01]  /*33b0*/  PRMT R112, R100, 0x5432, R112 ;  /* 0x0000543264707816 */ /* 0x000fe20000000070 */
[C---:B------:R-:W-:Y:S01]  /*33c0*/  FMUL.FTZ R119, R55.reuse, R115 ;  /* 0x0000007337777220 */ /* 0x040fe20000410000 */
[----:B------:R-:W-:Y:S01]  /*33d0*/  FMUL.FTZ R120, R54, R117 ;  /* 0x0000007536787220 */ /* 0x000fe20000410000 */
[----:B------:R-:W-:Y:S01]  /*33e0*/  FMUL.FTZ R118, R55, R111 ;  /* 0x0000006f37767220 */ /* 0x000fe20000410000 */
[----:B------:R-:W-:Y:S01]  /*33f0*/  LOP3.LUT R55, R32, 0xffff0000, RZ, 0xc0, !PT ;  /* 0xffff000020377812 */ /* 0x000fe200078ec0ff */
[----:B------:R-:W-:-:S02]  /*3400*/  IMAD.U32 R113, R112, 0x10000, RZ ;  /* 0x0001000070717824 */ /* 0x000fc400078e00ff */
[C---:B------:R-:W-:Y:S01]  /*3410*/  FFMA.FTZ R32, R110.reuse, R111, -R119 ;  /* 0x0000006f6e207223 */ /* 0x040fe20000010877 */
[----:B------:R-:W-:Y:S01]  /*3420*/  FFMA.FTZ R115, R110, R115, R118 ;  /* 0x000000736e737223 */ /* 0x000fe20000010076 */
[----:B------:R-:W-:Y:S01]  /*3430*/  LOP3.LUT R111, R112, 0xffff0000, RZ, 0xc0, !PT ;  /* 0xffff0000706f7812 */ /* 0x000fe200078ec0ff */
[-C--:B------:R-:W-:Y:S01]  /*3440*/  FMUL.FTZ R110, R54, R113.reuse ;  /* 0x00000071366e7220 */ /* 0x080fe20000410000 */
[----:B------:R-:W-:Y:S01]  /*3450*/  FFMA.FTZ R120, R53, R113, -R120 ;  /* 0x0000007135787223 */ /* 0x000fe20000010878 */
[----:B------:R-:W-:Y:S01]  /*3460*/  LOP3.LUT R113, R116, 0xffff0000, RZ, 0xc0, !PT ;  /* 0xffff000074717812 */ /* 0x000fe200078ec0ff */
[----:B------:R-:W-:Y:S02]  /*3470*/  IMAD.U32 R54, R35, 0x10000, RZ ;  /* 0x0001000023367824 */ /* 0x000fe400078e00ff */
[----:B------:R-:W-:Y:S01]  /*3480*/  FFMA.FTZ R53, R53, R117, R110 ;  /* 0x0000007535357223 */ /* 0x000fe2000001006e */
[C---:B------:R-:W-:Y:S01]  /*3490*/  FMUL.FTZ R110, R52.reuse, R111 ;  /* 0x0000006f346e7220 */ /* 0x040fe20000410000 */
[-C--:B------:R-:W-:Y:S01]  /*34a0*/  FMUL.FTZ R35, R52, R113.reuse ;  /* 0x0000007134237220 */ /* 0x080fe20000410000 */
[C---:B------:R-:W-:Y:S01]  /*34b0*/  FMUL.FTZ R52, R55.reuse, R114 ;  /* 0x0000007237347220 */ /* 0x040fe20000410000 */
[-C--:B------:R-:W-:Y:S01]  /*34c0*/  FMUL.FTZ R55, R55, R54.reuse ;  /* 0x0000003637377220 */ /* 0x080fe20000410000 */
[C---:B------:R-:W-:Y:S01]  /*34d0*/  FFMA.FTZ R110, R34.reuse, R113, R110 ;  /* 0x00000071226e7223 */ /* 0x040fe2000001006e */
[----:B------:R-:W-:Y:S01]  /*34e0*/  FFMA.FTZ R35, R34, R111, -R35 ;  /* 0x0000006f22237223 */ /* 0x000fe20000010823 */
[C---:B------:R-:W-:Y:S01]  /*34f0*/  FFMA.FTZ R52, R33.reuse, R54, -R52 ;  /* 0x0000003621347223 */ /* 0x040fe20000010834 */
[----:B------:R-:W-:Y:S01]  /*3500*/  FFMA.FTZ R55, R33, R114, R55 ;  /* 0x0000007221377223 */ /* 0x000fe20000010037 */
[----:B------:R-:W-:-:S02]  /*3510*/  F2FP.BF16.F32.PACK_AB R33, R115, R32 ;  /* 0x000000207321723e */ /* 0x000fc400000010ff */
[----:B------:R-:W-:Y:S02]  /*3520*/  F2FP.BF16.F32.PACK_AB R35, R110, R35 ;  /* 0x000000236e23723e */ /* 0x000fe400000010ff */
[----:B------:R-:W-:Y:S02]  /*3530*/  F2FP.BF16.F32.PACK_AB R34, R53, R120 ;  /* 0x000000783522723e */ /* 0x000fe400000010ff */
[----:B------:R-:W-:-:S07]  /*3540*/  F2FP.BF16.F32.PACK_AB R32, R55, R52 ;  /* 0x000000343720723e */ /* 0x000fce00000010ff */
.L_x_632:
[----:B------:R-:W-:Y:S05]  /*3550*/  BSYNC B3 ;  /* 0x0000000000037941 */ /* 0x000fea0003800000 */
.L_x_631:
[----:B--2---:R1:W-:Y:S02]  /*3560*/  STG.E.128 desc[UR40][R42.64], R32 ;  /* 0x000000202a007986 */ /* 0x0043e4000c101d28 */
.L_x_630:
[----:B------:R-:W-:Y:S05]  /*3570*/  BSYNC B2 ;  /* 0x0000000000027941 */ /* 0x000fea0003800000 */
.L_x_629:
[----:B------:R-:W-:Y:S05]  /*3580*/  @P2 BRA `(.L_x_628) ;  /* 0x0000000000cc2947 */ /* 0x000fea0003800000 */
[----:B-1----:R1:W2:Y:S01]  /*3590*/  LDS.128 R32, [R103] ;  /* 0x0000000067207984 */ /* 0x0022a20000000c00 */
[----:B------:R-:W-:Y:S01]  /*35a0*/  ISETP.GE.AND P4, PT, R202, R102, PT ;  /* 0x00000066ca00720c */ /* 0x000fe20003f86270 */
[----:B------:R-:W-:-:S12]  /*35b0*/  BSSY B2, `(.L_x_633) ;  /* 0x000002f000027945 */ /* 0x000fd80003800000 */
[----:B-1----:R-:W-:Y:S05]  /*35c0*/  @P4 BRA `(.L_x_634) ;  /* 0x0000000000b44947 */ /* 0x002fea0003800000 */
[----:B------:R-:W-:Y:S02]  /*35d0*/  SHF.R.U32.HI R111, RZ, 0x10, R49 ;  /* 0x00000010ff6f7819 */ /* 0x000fe40000011631 */
[----:B------:R-:W-:Y:S02]  /*35e0*/  SHF.R.U32.HI R53, RZ, 0x10, R51 ;  /* 0x00000010ff357819 */ /* 0x000fe40000011633 */
[----:B------:R-:W-:Y:S02]  /*35f0*/  SHF.R.U64 R110, R48, 0x10, R49 ;  /* 0x00000010306e7819 */ /* 0x000fe40000001231 */
[----:B------:R-:W-:Y:S02]  /*3600*/  PRMT R111, R122, 0x5410, R111 ;  /* 0x000054107a6f7816 */ /* 0x000fe4000000006f */
[----:B------:R-:W-:Y:S01]  /*3610*/  SHF.R.U64 R52, R50, 0x10, R51 ;  /* 0x0000001032347819 */ /* 0x000fe20000001233 */
[----:B--2---:R-:W-:Y:S01]  /*3620*/  IMAD.U32 R50, R34, 0x10000, RZ ;  /* 0x0001000022327824 */ /* 0x004fe200078e00ff */
[----:B------:R-:W-:Y:S01]  /*3630*/  PRMT R53, R121, 0x5410, R53 ;  /* 0x0000541079357816 */ /* 0x000fe20000000035 */
[----:B------:R-:W-:Y:S01]  /*3640*/  IMAD.U32 R113, R111, 0x10000, RZ ;  /* 0x000100006f717824 */ /* 0x000fe200078e00ff */
[----:B------:R-:W-:-:S02]  /*3650*/  PRMT R110, R101, 0x5432, R110 ;  /* 0x00005432656e7816 */ /* 0x000fc4000000006e */
[----:B------:R-:W-:Y:S01]  /*3660*/  LOP3.LUT R51, R34, 0xffff0000, RZ, 0xc0, !PT ;  /* 0xffff000022337812 */ /* 0x000fe200078ec0ff */
[----:B------:R-:W-:Y:S01]  /*3670*/  IMAD.U32 R55, R53, 0x10000, RZ ;  /* 0x0001000035377824 */ /* 0x000fe200078e00ff */
[----:B------:R-:W-:Y:S01]  /*3680*/  PRMT R52, R98, 0x5432, R52 ;  /* 0x0000543262347816 */ /* 0x000fe20000000034 */
[----:B------:R-:W-:Y:S01]  /*3690*/  IMAD.U32 R34, R35, 0x10000, RZ ;  /* 0x0001000023227824 */ /* 0x000fe200078e00ff */
[----:B------:R-:W-:Y:S01]  /*36a0*/  LOP3.LUT R49, R33, 0xffff0000, RZ, 0xc0, !PT ;  /* 0xffff000021317812 */ /* 0x000fe200078ec0ff */
[C---:B------:R-:W-:Y:S01]  /*36b0*/  FMUL.FTZ R115, R51.reuse, R113 ;  /* 0x0000007133737220 */ /* 0x040fe20000410000 */
[----:B------:R-:W-:Y:S01]  /*36c0*/  LOP3.LUT R112, R110, 0xffff0000, RZ, 0xc0, !PT ;  /* 0xffff00006e707812 */ /* 0x000fe200078ec0ff */
[-C--:B------:R-:W-:Y:S01]  /*36d0*/  FMUL.FTZ R51, R51, R55.reuse ;  /* 0x0000003733337220 */ /* 0x080fe20000410000 */
[----:B------:R-:W-:Y:S01]  /*36e0*/  LOP3.LUT R48, R35, 0xffff0000, RZ, 0xc0, !PT ;  /* 0xffff000023307812 */ /* 0x000fe200078ec0ff */
[----:B------:R-:W-:Y:S01]  /*36f0*/  IMAD.U32 R35, R33, 0x10000, RZ ;  /* 0x0001000021237824 */ /* 0x000fe200078e00ff */
[----:B------:R-:W-:Y:S01]  /*3700*/  LOP3.LUT R54, R52, 0xffff0000, RZ, 0xc0, !PT ;  /* 0xffff000034367812 */ /* 0x000fe200078ec0ff */
[----:B------:R-:W-:Y:S01]  /*3710*/  FMUL.FTZ R114, R49, R112 ;  /* 0x0000007031727220 */ /* 0x000fe20000410000 */
[----:B------:R-:W-:Y:S01]  /*3720*/  LOP3.LUT R111, R111, 0xffff0000, RZ, 0xc0, !PT ;  /* 0xffff00006f6f7812 */ /* 0x000fe200078ec0ff */
[----:B------:R-:W-:Y:S01]  /*3730*/  IMAD.U32 R33, R32, 0x10000, RZ ;  /* 0x0001000020217824 */ /* 0x000fe200078e00ff */
[----:B------:R-:W-:Y:S01]  /*3740*/  LOP3.LUT R53, R53, 0xffff0000, RZ, 0xc0, !PT ;  /* 0xffff000035357812 */ /* 0x000fe200078ec0ff */
[----:B------:R-:W-:Y:S01]  /*3750*/  FFMA.FTZ R115, R50, R55, -R115 ;  /* 0x0000003732737223 */ /* 0x000fe20000010873 */
[-C--:B------:R-:W-:Y:S01]  /*3760*/  FMUL.FTZ R49, R49, R54.reuse ;  /* 0x0000003631317220 */ /* 0x080fe20000410000 */
[----:B------:R-:W-:Y:S01]  /*3770*/  LOP3.LUT R32, R32, 0xffff0000, RZ, 0xc0, !PT ;  /* 0xffff000020207812 */ /* 0x000fe200078ec0ff */
[----:B------:R-:W-:Y:S01]  /*3780*/  FFMA.FTZ R114, R35, R54, -R114 ;  /* 0x0000003623727223 */ /* 0x000fe20000010872 */
[----:B------:R-:W-:Y:S01]  /*3790*/  FFMA.FTZ R50, R50, R113, R51 ;  /* 0x0000007132327223 */ /* 0x000fe20000010033 */
[----:B------:R-:W-:-:S02]  /*37a0*/  IMAD.U32 R110, R110, 0x10000, RZ ;  /* 0x000100006e6e7824 */ /* 0x000fc400078e00ff */
[----:B------:R-:W-:Y:S01]  /*37b0*/  FMUL.FTZ R51, R48, R111 ;  /* 0x0000006f30337220 */ /* 0x000fe20000410000 */
[----:B------:R-:W-:Y:S02]  /*37c0*/  IMAD.U32 R52, R52, 0x10000, RZ ;  /* 0x0001000034347824 */ /* 0x000fe400078e00ff */
[-C--:B------:R-:W-:Y:S01]  /*37d0*/  FMUL.FTZ R54, R48, R53.reuse ;  /* 0x0000003530367220 */ /* 0x080fe20000410000 */
[----:B------:R-:W-:Y:S01]  /*37e0*/  FFMA.FTZ R49, R35, R112, R49 ;  /* 0x0000007023317223 */ /* 0x000fe20000010031 */
[C---:B------:R-:W-:Y:S01]  /*37f0*/  FMUL.FTZ R48, R32.reuse, R110 ;  /* 0x0000006e20307220 */ /* 0x040fe20000410000 */
[-C--:B------:R-:W-:Y:S01]  /*3800*/  FMUL.FTZ R35, R32, R52.reuse ;  /* 0x0000003420237220 */ /* 0x080fe20000410000 */
[C---:B------:R-:W-:Y:S01]  /*3810*/  FFMA.FTZ R51, R34.reuse, R53, -R51 ;  /* 0x0000003522337223 */ /* 0x040fe20000010833 */
[----:B------:R-:W-:Y:S01]  /*3820*/  FFMA.FTZ R54, R34, R111, R54 ;  /* 0x0000006f22367223 */ /* 0x000fe20000010036 */
[C---:B------:R-:W-:Y:S01]  /*3830*/  FFMA.FTZ R48, R33.reuse, R52, -R48 ;  /* 0x0000003421307223 */ /* 0x040fe20000010830 */
[----:B------:R-:W-:Y:S01]  /*3840*/  FFMA.FTZ R35, R33, R110, R35 ;  /* 0x0000006e21237223 */ /* 0x000fe20000010023 */
[----:B------:R-:W-:-:S02]  /*3850*/  F2FP.BF16.F32.PACK_AB R33, R49, R114 ;  /* 0x000000723121723e */ /* 0x000fc400000010ff */
[----:B------:R-:W-:Y:S02]  /*3860*/  F2FP.BF16.F32.PACK_AB R51, R54, R51 ;  /* 0x000000333633723e */ /* 0x000fe400000010ff */
[----:B------:R-:W-:Y:S02]  /*3870*/  F2FP.BF16.F32.PACK_AB R32, R35, R48 ;  /* 0x000000302320723e */ /* 0x000fe400000010ff */
[----:B------:R-:W-:Y:S01]  /*3880*/  F2FP.BF16.F32.PACK_AB R34, R50, R115 ;  /* 0x000000733222723e */ /* 0x000fe200000010ff */
[----:B------:R-:W-:-:S07]  /*3890*/  IMAD.MOV.U32 R35, RZ, RZ, R51 ;  /* 0x000000ffff237224 */ /* 0x000fce00078e0033 */
.L_x_634:
[----:B------:R-:W-:Y:S05]  /*38a0*/  BSYNC B2 ;  /* 0x0000000000027941 */ /* 0x000fea0003800000 */
.L_x_633:
[----:B--2---:R2:W-:Y:S02]  /*38b0*/  STG.E.128 desc[UR40][R42.64+0x40], R32 ;  /* 0x000040202a007986 */ /* 0x0045e4000c101d28 */
.L_x_628:
[----:B------:R-:W-:Y:S05]  /*38c0*/  BSYNC B1 ;  /* 0x0000000000017941 */ /* 0x000fea0003800000 */
.L_x_627:
[----:B------:R-:W-:Y:S05]  /*38d0*/  @P5 BRA `(.L_x_635) ;  /* 0x0000001c00805947 */ /* 0x000fea0003800000 */
[----:B------:R-:W-:Y:S04]  /*38e0*/  BSSY B1, `(.L_x_636) ;  /* 0x0000036000017945 */ /* 0x000fe80003800000 */
[----:B------:R-:W-:Y:S05]  /*38f0*/  @P1 BRA `(.L_x_637) ;  /* 0x0000000000d01947 */ /* 0x000fea0003800000 */
[----:B-12---:R1:W2:Y:S01]  /*3900*/  LDS.128 R32, [R104+0x2000] ;  /* 0x0020000068207984 */ /* 0x0062a20000000c00 */
[----:B------:R-:W-:Y:S01]  /*3910*/  ISETP.GE.AND P4, PT, R22, R102, PT ;  /* 0x000000661600720c */ /* 0x000fe20003f86270 */
[----:B------:R-:W-:-:S12]  /*3920*/  BSSY B2, `(.L_x_638) ;  /* 0x0000030000027945 */ /* 0x000fd80003800000 */
[----:B-1----:R-:W-:Y:S05]  /*3930*/  @P4 BRA `(.L_x_639) ;  /* 0x0000000000b84947 */ /* 0x002fea0003800000 */
[----:B------:R-:W-:Y:S01]  /*3940*/  SHF.R.U64 R48, R46, 0x10, R47 ;  /* 0x000000102e307819 */ /* 0x000fe2000000122f */
[----:B--2---:R-:W-:Y:S01]  /*3950*/  IMAD.U32 R42, R34, 0x10000, RZ ;  /* 0x00010000222a7824 */ /* 0x004fe200078e00ff */
[----:B------:R-:W-:Y:S01]  /*3960*/  SHF.R.U64 R50, R44, 0x10, R45 ;  /* 0x000000102c327819 */ /* 0x000fe2000000122d */
[----:B------:R-:W-:Y:S01]  /*3970*/  IMAD.U32 R44, R35, 0x10000, RZ ;  /* 0x00010000232c7824 */ /* 0x000fe200078e00ff */
[----:B------:R-:W-:Y:S02]  /*3980*/  SHF.R.U32.HI R46, RZ, 0x10, R47 ;  /* 0x00000010ff2e7819 */ /* 0x000fe4000001162f */
[----:B------:R-:W-:Y:S02]  /*3990*/  SHF.R.U32.HI R49, RZ, 0x10, R45 ;  /* 0x00000010ff317819 */ /* 0x000fe4000001162d */
[----:B------:R-:W-:Y:S02]  /*39a0*/  PRMT R107, R107, 0x5410, R48 ;  /* 0x000054106b6b7816 */ /* 0x000fe40000000030 */
[----:B------:R-:W-:-:S02]  /*39b0*/  PRMT R109, R109, 0x5410, R50 ;  /* 0x000054106d6d7816 */ /* 0x000fc40000000032 */
[----:B------:R-:W-:Y:S02]  /*39c0*/  PRMT R105, R105, 0x5410, R46 ;  /* 0x0000541069697816 */ /* 0x000fe4000000002e */
[----:B------:R-:W-:Y:S02]  /*39d0*/  LOP3.LUT R45, R35, 0xffff0000, RZ, 0xc0, !PT ;  /* 0xffff0000232d7812 */ /* 0x000fe400078ec0ff */
[----:B------:R-:W-:Y:S01]  /*39e0*/  PRMT R108, R108, 0x5410, R49 ;  /* 0x000054106c6c7816 */ /* 0x000fe20000000031 */
[----:B------:R-:W-:Y:S01]  /*39f0*/  IMAD.U32 R49, R105, 0x10000, RZ ;  /* 0x0001000069317824 */ /* 0x000fe200078e00ff */
[----:B------:R-:W-:Y:S02]  /*3a00*/  LOP3.LUT R35, R33, 0xffff0000, RZ, 0xc0, !PT ;  /* 0xffff000021237812 */ /* 0x000fe400078ec0ff */
[----:B------:R-:W-:Y:S01]  /*3a10*/  LOP3.LUT R48, R107, 0xffff0000, RZ, 0xc0, !PT ;  /* 0xffff00006b307812 */ /* 0x000fe200078ec0ff */
[----:B------:R-:W-:Y:S01]  /*3a20*/  IMAD.U32 R47, R108, 0x10000, RZ ;  /* 0x000100006c2f7824 */ /* 0x000fe200078e00ff */
[----:B------:R-:W-:Y:S01]  /*3a30*/  LOP3.LUT R46, R109, 0xffff0000, RZ, 0xc0, !PT ;  /* 0xffff00006d2e7812 */ /* 0x000fe200078ec0ff */
[----:B------:R-:W-:Y:S01]  /*3a40*/  IMAD.U32 R107, R107, 0x10000, RZ ;  /* 0x000100006b6b7824 */ /* 0x000fe200078e00ff */
[----:B------:R-:W-:Y:S01]  /*3a50*/  LOP3.LUT R43, R34, 0xffff0000, RZ, 0xc0, !PT ;  /* 0xffff0000222b7812 */ /* 0x000fe200078ec0ff */
[----:B------:R-:W-:-:S02]  /*3a60*/  IMAD.U32 R34, R33, 0x10000, RZ ;  /* 0x0001000021227824 */ /* 0x000fc400078e00ff */
[C---:B------:R-:W-:Y:S01]  /*3a70*/  FMUL.FTZ R51, R35.reuse, R48 ;  /* 0x0000003023337220 */ /* 0x040fe20000410000 */
[C---:B------:R-:W-:Y:S02]  /*3a80*/  IMAD.U32 R33, R32.reuse, 0x10000, RZ ;  /* 0x0001000020217824 */ /* 0x040fe400078e00ff */
[-C--:B------:R-:W-:Y:S01]  /*3a90*/  FMUL.FTZ R35, R35, R46.reuse ;  /* 0x0000002e23237220 */ /* 0x080fe20000410000 */
[----:B------:R-:W-:Y:S01]  /*3aa0*/  LOP3.LUT R32, R32, 0xffff0000, RZ, 0xc0, !PT ;  /* 0xffff000020207812 */ /* 0x000fe200078ec0ff */
[C---:B------:R-:W-:Y:S01]  /*3ab0*/  FMUL.FTZ R53, R43.reuse, R49 ;  /* 0x000000312b357220 */ /* 0x040fe20000410000 */
[-C--:B------:R-:W-:Y:S01]  /*3ac0*/  FMUL.FTZ R43, R43, R47.reuse ;  /* 0x0000002f2b2b7220 */ /* 0x080fe20000410000 */
[----:B------:R-:W-:Y:S01]  /*3ad0*/  LOP3.LUT R105, R105, 0xffff0000, RZ, 0xc0, !PT ;  /* 0xffff000069697812 */ /* 0x000fe200078ec0ff */
[----:B------:R-:W-:Y:S01]  /*3ae0*/  IMAD.U32 R109, R109, 0x10000, RZ ;  /* 0x000100006d6d7824 */ /* 0x000fe200078e00ff */
[----:B------:R-:W-:Y:S01]  /*3af0*/  LOP3.LUT R108, R108, 0xffff0000, RZ, 0xc0, !PT ;  /* 0xffff00006c6c7812 */ /* 0x000fe200078ec0ff */
[C---:B------:R-:W-:Y:S01]  /*3b00*/  FFMA.FTZ R51, R34.reuse, R46, -R51 ;  /* 0x0000002e22337223 */ /* 0x040fe20000010833 */
[----:B------:R-:W-:Y:S01]  /*3b10*/  FFMA.FTZ R48, R34, R48, R35 ;  /* 0x0000003022307223 */ /* 0x000fe20000010023 */
[----:B------:R-:W-:Y:S01]  /*3b20*/  FFMA.FTZ R53, R42, R47, -R53 ;  /* 0x0000002f2a357223 */ /* 0x000fe20000010835 */
[----:B------:R-:W-:Y:S01]  /*3b30*/  FMUL.FTZ R34, R32, R107 ;  /* 0x0000006b20227220 */ /* 0x000fe20000410000 */
[----:B------:R-:W-:Y:S01]  /*3b40*/  FFMA.FTZ R42, R42, R49, R43 ;  /* 0x000000312a2a7223 */ /* 0x000fe2000001002b */
[----:B------:R-:W-:Y:S01]  /*3b50*/  FMUL.FTZ R32, R32, R109 ;  /* 0x0000006d20207220 */ /* 0x000fe20000410000 */
        /* <DEDUP_REMOVED lines=8> */
[----:B------:R-:W-:Y:S01]  /*3be0*/  F2FP.BF16.F32.PACK_AB R32, R33, R34 ;  /* 0x000000222120723e */ /* 0x000fe200000010ff */
[----:B------:R-:W-:Y:S01]  /*3bf0*/  IMAD.MOV.U32 R33, RZ, RZ, R48 ;  /* 0x000000ffff217224 */ /* 0x000fe200078e0030 */
[----:B------:R-:W-:Y:S01]  /*3c00*/  F2FP.BF16.F32.PACK_AB R35, R46, R35 ;  /* 0x000000232e23723e */ /* 0x000fe200000010ff */
[----:B------:R-:W-:-:S07]  /*3c10*/  IMAD.MOV.U32 R34, RZ, RZ, R42 ;  /* 0x000000ffff227224 */ /* 0x000fce00078e002a */
.L_x_639:
[----:B------:R-:W-:Y:S05]  /*3c20*/  BSYNC B2 ;  /* 0x0000000000027941 */ /* 0x000fea0003800000 */
.L_x_638:
[----:B--2---:R3:W-:Y:S02]  /*3c30*/  STG.E.128 desc[UR40][R40.64], R32 ;  /* 0x0000002028007986 */ /* 0x0047e4000c101d28 */
.L_x_637:
[----:B------:R-:W-:Y:S05]  /*3c40*/  BSYNC B1 ;  /* 0x0000000000017941 */ /* 0x000fea0003800000 */
.L_x_636:
[----:B------:R-:W-:Y:S05]  /*3c50*/  @P2 BRA `(.L_x_635) ;  /* 0x0000001800a02947 */ /* 0x000fea0003800000 */
[----:B-123--:R1:W2:Y:S01]  /*3c60*/  LDS.128 R32, [R103+0x2000] ;  /* 0x0020000067207984 */ /* 0x00e2a20000000c00 */
[----:B------:R-:W-:Y:S01]  /*3c70*/  ISETP.GE.AND P4, PT, R202, R102, PT ;  /* 0x00000066ca00720c */ /* 0x000fe20003f86270 */
[----:B------:R-:W-:-:S12]  /*3c80*/  BSSY B1, `(.L_x_640) ;  /* 0x0000030000017945 */ /* 0x000fd80003800000 */
[----:B-1----:R-:W-:Y:S05]  /*3c90*/  @P4 BRA `(.L_x_641) ;  /* 0x0000000000b84947 */ /* 0x002fea0003800000 */
[----:B------:R-:W-:Y:S02]  /*3ca0*/  SHF.R.U32.HI R42, RZ, 0x10, R37 ;  /* 0x00000010ff2a7819 */ /* 0x000fe40000011625 */
[----:B------:R-:W-:Y:S02]  /*3cb0*/  SHF.R.U32.HI R44, RZ, 0x10, R39 ;  /* 0x00000010ff2c7819 */ /* 0x000fe40000011627 */
[----:B------:R-:W-:Y:S01]  /*3cc0*/  SHF.R.U64 R43, R36, 0x10, R37 ;  /* 0x00000010242b7819 */ /* 0x000fe20000001225 */
[----:B--2---:R-:W-:Y:S01]  /*3cd0*/  IMAD.U32 R36, R34, 0x10000, RZ ;  /* 0x0001000022247824 */ /* 0x004fe200078e00ff */
[----:B------:R-:W-:Y:S01]  /*3ce0*/  SHF.R.U64 R45, R38, 0x10, R39 ;  /* 0x00000010262d7819 */ /* 0x000fe20000001227 */
[----:B------:R-:W-:Y:S01]  /*3cf0*/  IMAD.U32 R38, R35, 0x10000, RZ ;  /* 0x0001000023267824 */ /* 0x000fe200078e00ff */
[----:B------:R-:W-:Y:S02]  /*3d00*/  PRMT R101, R101, 0x5410, R42 ;  /* 0x0000541065657816 */ /* 0x000fe4000000002a */
[----:B------:R-:W-:-:S02]  /*3d10*/  PRMT R99, R99, 0x5410, R44 ;  /* 0x0000541063637816 */ /* 0x000fc4000000002c */
[----:B------:R-:W-:Y:S02]  /*3d20*/  PRMT R100, R100, 0x5410, R43 ;  /* 0x0000541064647816 */ /* 0x000fe4000000002b */
[----:B------:R-:W-:Y:S01]  /*3d30*/  LOP3.LUT R37, R34, 0xffff0000, RZ, 0xc0, !PT ;  /* 0xffff000022257812 */ /* 0x000fe200078ec0ff */
[----:B------:R-:W-:Y:S01]  /*3d40*/  IMAD.U32 R43, R99, 0x10000, RZ ;  /* 0x00010000632b7824 */ /* 0x000fe200078e00ff */
[----:B------:R-:W-:Y:S01]  /*3d50*/  LOP3.LUT R39, R35, 0xffff0000, RZ, 0xc0, !PT ;  /* 0xffff000023277812 */ /* 0x000fe200078ec0ff */
[----:B------:R-:W-:Y:S01]  /*3d60*/  IMAD.U32 R34, R33, 0x10000, RZ ;  /* 0x0001000021227824 */ /* 0x000fe200078e00ff */
[----:B------:R-:W-:Y:S01]  /*3d70*/  PRMT R98, R98, 0x5410, R45 ;  /* 0x0000541062627816 */ /* 0x000fe2000000002d */
[----:B------:R-:W-:Y:S01]  /*3d80*/  IMAD.U32 R45, R101, 0x10000, RZ ;  /* 0x00010000652d7824 */ /* 0x000fe200078e00ff */
[----:B------:R-:W-:Y:S01]  /*3d90*/  LOP3.LUT R35, R33, 0xffff0000, RZ, 0xc0, !PT ;  /* 0xffff000021237812 */ /* 0x000fe200078ec0ff */
[----:B------:R-:W-:Y:S01]  /*3da0*/  IMAD.U32 R33, R32, 0x10000, RZ ;  /* 0x0001000020217824 */ /* 0x000fe200078e00ff */
[----:B------:R-:W-:Y:S01]  /*3db0*/  LOP3.LUT R44, R100, 0xffff0000, RZ, 0xc0, !PT ;  /* 0xffff0000642c7812 */ /* 0x000fe200078ec0ff */
[C---:B------:R-:W-:Y:S01]  /*3dc0*/  FMUL.FTZ R49, R37.reuse, R45 ;  /* 0x0000002d25317220 */ /* 0x040fe20000410000 */
[----:B------:R-:W-:Y:S01]  /*3dd0*/  LOP3.LUT R42, R98, 0xffff0000, RZ, 0xc0, !PT ;  /* 0xffff0000622a7812 */ /* 0x000fe200078ec0ff */
[-C--:B------:R-:W-:Y:S01]  /*3de0*/  FMUL.FTZ R37, R37, R43.reuse ;  /* 0x0000002b25257220 */ /* 0x080fe20000410000 */
[----:B------:R-:W-:Y:S01]  /*3df0*/  LOP3.LUT R101, R101, 0xffff0000, RZ, 0xc0, !PT ;  /* 0xffff000065657812 */ /* 0x000fe200078ec0ff */
[----:B------:R-:W-:Y:S01]  /*3e00*/  FMUL.FTZ R47, R35, R44 ;  /* 0x0000002c232f7220 */ /* 0x000fe20000410000 */
[----:B------:R-:W-:Y:S01]  /*3e10*/  LOP3.LUT R99, R99, 0xffff0000, RZ, 0xc0, !PT ;  /* 0xffff000063637812 */ /* 0x000fe200078ec0ff */
[----:B------:R-:W-:Y:S01]  /*3e20*/  FFMA.FTZ R49, R36, R43, -R49 ;  /* 0x0000002b24317223 */ /* 0x000fe20000010831 */
[-C--:B------:R-:W-:Y:S01]  /*3e30*/  FMUL.FTZ R35, R35, R42.reuse ;  /* 0x0000002a23237220 */ /* 0x080fe20000410000 */
[----:B------:R-:W-:Y:S01]  /*3e40*/  LOP3.LUT R32, R32, 0xffff0000, RZ, 0xc0, !PT ;  /* 0xffff000020207812 */ /* 0x000fe200078ec0ff */
[----:B------:R-:W-:Y:S01]  /*3e50*/  FFMA.FTZ R47, R34, R42, -R47 ;  /* 0x0000002a222f7223 */ /* 0x000fe2000001082f */
[----:B------:R-:W-:Y:S01]  /*3e60*/  FFMA.FTZ R36, R36, R45, R37 ;  /* 0x0000002d24247223 */ /* 0x000fe20000010025 */
[----:B------:R-:W-:-:S02]  /*3e70*/  IMAD.U32 R100, R100, 0x10000, RZ ;  /* 0x0001000064647824 */ /* 0x000fc400078e00ff */
[C---:B------:R-:W-:Y:S01]  /*3e80*/  FMUL.FTZ R37, R39.reuse, R101 ;  /* 0x0000006527257220 */ /* 0x040fe20000410000 */
        /* <DEDUP_REMOVED lines=15> */
.L_x_641:
[----:B------:R-:W-:Y:S05]  /*3f80*/  BSYNC B1 ;  /* 0x0000000000017941 */ /* 0x000fea0003800000 */
.L_x_640:
[----:B--2---:R4:W-:Y:S01]  /*3f90*/  STG.E.128 desc[UR40][R40.64+0x40], R32 ;  /* 0x0000402028007986 */ /* 0x0049e2000c101d28 */
[----:B------:R-:W-:Y:S05]  /*3fa0*/  BRA `(.L_x_635) ;  /* 0x0000001400cc7947 */ /* 0x000fea0003800000 */
.L_x_619:
[----:B------:R-:W-:Y:S02]  /*3fb0*/  ISETP.GE.AND P3, PT, R216, R97, PT ;  /* 0x00000061d800720c */ /* 0x000fe40003f66270 */
[----:B------:R-:W-:Y:S02]  /*3fc0*/  CS2R R38, SRZ ;  /* 0x0000000000267805 */ /* 0x000fe4000001ff00 */
[----:B------:R-:W-:-:S13]  /*3fd0*/  ISETP.GE.OR P3, PT, R16, R102, P3 ;  /* 0x000000661000720c */ /* 0x000fda0001f66670 */
[----:B------:R-:W-:Y:S01]  /*3fe0*/  @!P3 IADD3 R33, P4, P5, R12, R32, R69 ;  /* 0x000000200c21b210 */ /* 0x000fe20007d9e045 */
[----:B------:R-:W0:Y:S03]  /*3ff0*/  @!P3 LDC.64 R44, c[0x0][0x3e8] ;  /* 0x0000fa00ff2cbb82 */ /* 0x000e260000000a00 */
[----:B------:R-:W-:Y:S02]  /*4000*/  @!P3 IADD3.X R36, R79, R95, R68, P4, P5 ;  /* 0x0000005f4f24b210 */ /* 0x000fe400027ea444 */
[----:B------:R-:W-:-:S03]  /*4010*/  @!P3 IADD3 R46, P4, P5, R30, R34, R71 ;  /* 0x000000221e2eb210 */ /* 0x000fc60007d9e047 */
[----:B------:R-:W1:Y:S01]  /*4020*/  @!P3 LDC.64 R48, c[0x0][0x400] ;  /* 0x00010000ff30bb82 */ /* 0x000e620000000a00 */
[----:B------:R-:W-:Y:S02]  /*4030*/  @!P3 IADD3.X R47, R81, R105, R70, P4, P5 ;  /* 0x00000069512fb210 */ /* 0x000fe400027ea446 */
[----:B------:R-:W-:-:S04]  /*4040*/  ISETP.GE.AND P4, PT, R18, R97, PT ;  /* 0x000000611200720c */ /* 0x000fc80003f86270 */
[----:B------:R-:W-:-:S13]  /*4050*/  ISETP.GE.OR P4, PT, R16, R102, P4 ;  /* 0x000000661000720c */ /* 0x000fda0002786670 */
[----:B------:R-:W2:Y:S01]  /*4060*/  @!P4 LDC.64 R40, c[0x0][0x3e8] ;  /* 0x0000fa00ff28cb82 */ /* 0x000ea20000000a00 */
[----:B------:R-:W-:-:S05]  /*4070*/  @!P4 IADD3 R32, P5, R12, R32, RZ ;  /* 0x000000200c20c210 */ /* 0x000fca0007fbe0ff */
[----:B------:R-:W-:Y:S02]  /*4080*/  @!P4 IMAD.X R35, R95, 0x1, R79, P5 ;  /* 0x000000015f23c824 */ /* 0x000fe400028e064f */
[----:B------:R-:W3:Y:S01]  /*4090*/  @!P4 LDC.64 R42, c[0x0][0x400] ;  /* 0x00010000ff2acb82 */ /* 0x000ee20000000a00 */
[----:B--2---:R-:W-:-:S04]  /*40a0*/  @!P4 LEA R40, P5, R32, R40, 0x1 ;  /* 0x000000282028c211 */ /* 0x004fc800078a08ff */
[----:B------:R-:W-:Y:S02]  /*40b0*/  @!P4 LEA.HI.X R41, R32, R41, R35, 0x1, P5 ;  /* 0x000000292029c211 */ /* 0x000fe400028f0c23 */
[----:B------:R-:W-:-:S05]  /*40c0*/  @!P4 IADD3 R34, P5, R30, R34, RZ ;  /* 0x000000221e22c210 */ /* 0x000fca0007fbe0ff */
[----:B------:R-:W-:Y:S01]  /*40d0*/  @!P4 IMAD.X R32, R105, 0x1, R81, P5 ;  /* 0x000000016920c824 */ /* 0x000fe200028e0651 */
[----:B---3--:R-:W-:-:S04]  /*40e0*/  @!P4 LEA R42, P5, R34, R42, 0x1 ;  /* 0x0000002a222ac211 */ /* 0x008fc800078a08ff */
[----:B------:R-:W-:Y:S02]  /*40f0*/  @!P4 LEA.HI.X R43, R34, R43, R32, 0x1, P5 ;  /* 0x0000002b222bc211 */ /* 0x000fe400028f0c20 */
[----:B------:R-:W-:Y:S02]  /*4100*/  CS2R R34, SRZ ;  /* 0x0000000000227805 */ /* 0x000fe4000001ff00 */
[----:B0-----:R-:W-:-:S04]  /*4110*/  @!P3 LEA R44, P5, R33, R44, 0x1 ;  /* 0x0000002c212cb211 */ /* 0x001fc800078a08ff */
[----:B------:R-:W-:Y:S02]  /*4120*/  @!P3 LEA.HI.X R45, R33, R45, R36, 0x1, P5 ;  /* 0x0000002d212db211 */ /* 0x000fe400028f0c24 */
[----:B------:R-:W-:Y:S02]  /*4130*/  CS2R R32, SRZ ;  /* 0x0000000000207805 */ /* 0x000fe4000001ff00 */
[----:B------:R-:W-:-:S04]  /*4140*/  CS2R R36, SRZ ;  /* 0x0000000000247805 */ /* 0x000fc8000001ff00 */
[----:B------:R0:W2:Y:S04]  /*4150*/  @!P4 LDG.E.128 R32, desc[UR40][R40.64] ;  /* 0x000000282820c981 */ /* 0x0000a8000c1e1d00 */
[----:B------:R3:W4:Y:S01]  /*4160*/  @!P4 LDG.E.128 R36, desc[UR40][R42.64] ;  /* 0x000000282a24c981 */ /* 0x000722000c1e1d00 */
[----:B-1----:R-:W-:-:S04]  /*4170*/  @!P3 LEA R48, P4, R46, R48, 0x1 ;  /* 0x000000302e30b211 */ /* 0x002fc800078808ff */
[----:B------:R-:W-:Y:S02]  /*4180*/  @!P3 LEA.HI.X R49, R46, R49, R47, 0x1, P4 ;  /* 0x000000312e31b211 */ /* 0x000fe400020f0c2f */
[----:B0-----:R-:W-:Y:S02]  /*4190*/  CS2R R40, SRZ ;  /* 0x0000000000287805 */ /* 0x001fe4000001ff00 */
[----:B---3--:R-:W-:Y:S02]  /*41a0*/  CS2R R42, SRZ ;  /* 0x00000000002a7805 */ /* 0x008fe4000001ff00 */
[----:B------:R-:W-:-:S04]  /*41b0*/  CS2R R46, SRZ ;  /* 0x00000000002e7805 */ /* 0x000fc8000001ff00 */
[----:B------:R0:W3:Y:S02]  /*41c0*/  @!P3 LDG.E.128 R40, desc[UR40][R44.64] ;  /* 0x000000282c28b981 */ /* 0x0000e4000c1e1d00 */
[----:B0-----:R-:W-:-:S06]  /*41d0*/  CS2R R44, SRZ ;  /* 0x00000000002c7805 */ /* 0x001fcc000001ff00 */
[----:B------:R0:W5:Y:S01]  /*41e0*/  @!P3 LDG.E.128 R44, desc[UR40][R48.64] ;  /* 0x00000028302cb981 */ /* 0x000162000c1e1d00 */
[----:B------:R-:W-:Y:S01]  /*41f0*/  UISETP.NE.AND UP0, UPT, UR44, 0x3, UPT ;  /* 0x000000032c00788c */ /* 0x000fe2000bf05270 */
[----:B------:R-:W-:-:S05]  /*4200*/  ISETP.GE.AND P4, PT, R16, R102, PT ;  /* 0x000000661000720c */ /* 0x000fca0003f86270 */
[----:B------:R-:W-:Y:S01]  /*4210*/  PLOP3.LUT P3, PT, PT, PT, UP0, 0x80, 0x0 ;  /* 0x000000000000781c */ /* 0x000fe20003f6f008 */
[----:B--2---:R-:W-:Y:S02]  /*4220*/  IMAD.MOV.U32 R51, RZ, RZ, R34 ;  /* 0x000000ffff337224 */ /* 0x004fe400078e0022 */
[----:B------:R-:W-:Y:S02]  /*4230*/  IMAD.MOV.U32 R52, RZ, RZ, R35 ;  /* 0x000000ffff347224 */ /* 0x000fe400078e0023 */
[----:B------:R-:W-:Y:S01]  /*4240*/  IMAD.MOV.U32 R54, RZ, RZ, R33 ;  /* 0x000000ffff367224 */ /* 0x000fe200078e0021 */
[----:B------:R-:W-:Y:S01]  /*4250*/  PRMT R119, R119, 0x5410, R51 ;  /* 0x0000541077777816 */ /* 0x000fe20000000033 */
[----:B----4-:R-:W-:Y:S01]  /*4260*/  IMAD.MOV.U32 R51, RZ, RZ, R38 ;  /* 0x000000ffff337224 */ /* 0x010fe200078e0026 */
[----:B------:R-:W-:Y:S01]  /*4270*/  PRMT R128, R52, 0x7610, R128 ;  /* 0x0000761034807816 */ /* 0x000fe20000000080 */
[----:B0-----:R-:W-:Y:S01]  /*4280*/  IMAD.MOV.U32 R48, RZ, RZ, R39 ;  /* 0x000000ffff307224 */ /* 0x001fe200078e0027 */
[----:B------:R-:W-:Y:S01]  /*4290*/  PRMT R114, R54, 0x7610, R114 ;  /* 0x0000761036727816 */ /* 0x000fe20000000072 */
[----:B------:R-:W-:Y:S01]  /*42a0*/  IMAD.MOV.U32 R49, RZ, RZ, R36 ;  /* 0x000000ffff317224 */ /* 0x000fe200078e0024 */
[----:B------:R-:W-:Y:S01]  /*42b0*/  PRMT R127, R51, 0x7610, R127 ;  /* 0x00007610337f7816 */ /* 0x000fe2000000007f */
[----:B------:R-:W-:Y:S01]  /*42c0*/  IMAD.MOV.U32 R52, RZ, RZ, R37 ;  /* 0x000000ffff347224 */ /* 0x000fe200078e0025 */
[----:B------:R-:W-:Y:S01]  /*42d0*/  PRMT R122, R122, 0x5410, R48 ;  /* 0x000054107a7a7816 */ /* 0x000fe20000000030 */
[----:B------:R-:W-:Y:S01]  /*42e0*/  IMAD.MOV.U32 R53, RZ, RZ, R32 ;  /* 0x000000ffff357224 */ /* 0x000fe200078e0020 */
[----:B------:R-:W-:-:S02]  /*42f0*/  PRMT R121, R121, 0x5410, R49 ;  /* 0x0000541079797816 */ /* 0x000fc40000000031 */
[----:B------:R-:W-:Y:S02]  /*4300*/  PRMT R114, R114, 0x5410, R52 ;  /* 0x0000541072727816 */ /* 0x000fe40000000034 */
[----:B------:R-:W-:Y:S01]  /*4310*/  PRMT R120, R120, 0x5410, R53 ;  /* 0x0000541078787816 */ /* 0x000fe20000000035 */
[----:B---3--:R-:W-:Y:S02]  /*4320*/  IMAD.MOV.U32 R48, RZ, RZ, R42 ;  /* 0x000000ffff307224 */ /* 0x008fe400078e002a */
[----:B------:R-:W-:Y:S02]  /*4330*/  IMAD.MOV.U32 R49, RZ, RZ, R43 ;  /* 0x000000ffff317224 */ /* 0x000fe400078e002b */
[----:B------:R-:W-:Y:S01]  /*4340*/  IMAD.MOV.U32 R51, RZ, RZ, R40 ;  /* 0x000000ffff337224 */ /* 0x000fe200078e0028 */
[----:B------:R-:W-:Y:S01]  /*4350*/  PRMT R124, R48, 0x7610, R124 ;  /* 0x00007610307c7816 */ /* 0x000fe2000000007c */
[----:B------:R-:W-:Y:S01]  /*4360*/  IMAD.MOV.U32 R52, RZ, RZ, R41 ;  /* 0x000000ffff347224 */ /* 0x000fe200078e0029 */
[----:B------:R-:W-:-:S02]  /*4370*/  PRMT R120, R49, 0x7610, R120 ;  /* 0x0000761031787816 */ /* 0x000fc40000000078 */
[----:B------:R-:W-:Y:S02]  /*4380*/  PRMT R126, R51, 0x7610, R126 ;  /* 0x00007610337e7816 */ /* 0x000fe4000000007e */
[----:B------:R-:W-:Y:S01]  /*4390*/  PRMT R125, R52, 0x7610, R125 ;  /* 0x00007610347d7816 */ /* 0x000fe2000000007d */
[----:B-----5:R-:W-:Y:S02]  /*43a0*/  IMAD.MOV.U32 R48, RZ, RZ, R46 ;  /* 0x000000ffff307224 */ /* 0x020fe400078e002e */
[----:B------:R-:W-:Y:S02]  /*43b0*/  IMAD.MOV.U32 R49, RZ, RZ, R47 ;  /* 0x000000ffff317224 */ /* 0x000fe400078e002f */
[----:B------:R-:W-:Y:S01]  /*43c0*/  IMAD.MOV.U32 R51, RZ, RZ, R44 ;  /* 0x000000ffff337224 */ /* 0x000fe200078e002c */
[----:B------:R-:W-:Y:S01]  /*43d0*/  PRMT R121, R48, 0x7610, R121 ;  /* 0x0000761030797816 */ /* 0x000fe20000000079 */
[----:B------:R-:W-:Y:S01]  /*43e0*/  IMAD.MOV.U32 R52, RZ, RZ, R45 ;  /* 0x000000ffff347224 */ /* 0x000fe200078e002d */
[----:B------:R-:W-:-:S02]  /*43f0*/  PRMT R119, R49, 0x7610, R119 ;  /* 0x0000761031777816 */ /* 0x000fc40000000077 */
[----:B------:R-:W-:Y:S02]  /*4400*/  PRMT R122, R51, 0x7610, R122 ;  /* 0x00007610337a7816 */ /* 0x000fe4000000007a */
[----:B------:R-:W-:Y:S01]  /*4410*/  PRMT R123, R52, 0x7610, R123 ;  /* 0x00007610347b7816 */ /* 0x000fe2000000007b */
[----:B------:R-:W-:Y:S06]  /*4420*/  @!P3 BRA `(.L_x_642) ;  /* 0x000000000004b947 */ /* 0x000fec0003800000 */
[----:B------:R-:W-:Y:S01]  /*4430*/  BPT.TRAP 0x1 ;  /* 0x000000040000795c */ /* 0x000fe20000300000 */
.L_x_642:
[----:B------:R-:W-:Y:S01]  /*4440*/  IMAD R95, R2, 0x8, R19 ;  /* 0x00000008025f7824 */ /* 0x000fe200078e0213 */
[----:B------:R-:W-:Y:S01]  /*4450*/  SHF.L.U32 R106, R201, 0x1f, RZ ;  /* 0x0000001fc96a7819 */ /* 0x000fe200000006ff */
[----:B------:R-:W0:Y:S01]  /*4460*/  LDC R107, c[0x0][0x2f4] ;  /* 0x0000bd00ff6b7b82 */ /* 0x000e220000000800 */
[----:B------:R-:W-:Y:S01]  /*4470*/  BSSY B1, `(.L_x_643) ;  /* 0x0000006000017945 */ /* 0x000fe20003800000 */
[----:B------:R-:W-:Y:S01]  /*4480*/  IMAD.MOV.U32 R101, RZ, RZ, R50 ;  /* 0x000000ffff657224 */ /* 0x000fe200078e0032 */
[----:B------:R-:W1:Y:S05]  /*4490*/  SYNCS.PHASECHK.TRANS64.TRYWAIT P5, [R95+URZ+0x22890], R106 ;  /* 0x0228906a5f0075a7 */ /* 0x000e6a00080a017f */
[----:B------:R-:W2:Y:S01]  /*44a0*/  LDC.64 R102, c[0x0][0x300] ;  /* 0x0000c000ff667b82 */ /* 0x000ea20000000a00 */
[----:B0-----:R-:W-:Y:S01]  /*44b0*/  IMAD.IADD R109, R107, 0x1, -R74 ;  /* 0x000000016b6d7824 */ /* 0x001fe200078e0a4a */
[----:B-1----:R-:W-:Y:S06]  /*44c0*/  @!P5 BRA `(.L_x_644) ;  /* 0x0000016000c8d947 */ /* 0x002fec0003800000 */
.L_x_914:
[----:B------:R-:W-:Y:S05]  /*44d0*/  BSYNC B1 ;  /* 0x0000000000017941 */ /* 0x000fea0003800000 */
.L_x_643:
[----:B------:R-:W-:Y:S01]  /*44e0*/  ISETP.GE.OR P5, PT, R18, R97, P1 ;  /* 0x000000611200720c */ /* 0x000fe20000fa6670 */
[----:B------:R-:W-:-:S12]  /*44f0*/  BSSY B1, `(.L_x_645) ;  /* 0x0000080000017945 */ /* 0x000fd80003800000 */
[----:B------:R-:W-:Y:S05]  /*4500*/  @P5 BRA `(.L_x_646) ;  /* 0x0000000400f85947 */ /* 0x000fea0003800000 */
[-C--:B--2---:R-:W-:Y:S01]  /*4510*/  IMAD R48, R220, R102.reuse, RZ ;  /* 0x00000066dc307224 */ /* 0x084fe200078e02ff */
[----:B------:R-:W-:Y:S01]  /*4520*/  BSSY B2, `(.L_x_647) ;  /* 0x0000070000027945 */ /* 0x000fe20003800000 */
[----:B------:R-:W-:-:S04]  /*4530*/  IMAD.WIDE.U32 R104, R18, R102, R100 ;  /* 0x0000006612687225 */ /* 0x000fc800078e0064 */
[----:B------:R-:W-:Y:S01]  /*4540*/  IMAD R111, R18, R103, R48 ;  /* 0x00000067126f7224 */ /* 0x000fe200078e0230 */
[----:B------:R-:W-:Y:S02]  /*4550*/  SEL R48, R74, R109, !P0 ;  /* 0x0000006d4a307207 */ /* 0x000fe40004000000 */
[----:B------:R-:W-:Y:S01]  /*4560*/  IADD3 R108, P5, P6, R4, R104, R84 ;  /* 0x00000068046c7210 */ /* 0x000fe20007ebe054 */
[----:B------:R-:W-:Y:S01]  /*4570*/  IMAD.IADD R111, R111, 0x1, R105 ;  /* 0x000000016f6f7824 */ /* 0x000fe200078e0269 */
[----:B------:R-:W-:-:S04]  /*4580*/  SHF.R.S32.HI R49, RZ, 0x1f, R48 ;  /* 0x0000001fff317819 */ /* 0x000fc80000011430 */
[----:B------:R-:W-:Y:S02]  /*4590*/  LEA.HI R48, R49, R48, RZ, 0x4 ;  /* 0x0000003031307211 */ /* 0x000fe400078f20ff */
[----:B------:R-:W-:Y:S02]  /*45a0*/  IADD3.X R110, R60, R111, R86, P5, P6 ;  /* 0x0000006f3c6e7210 */ /* 0x000fe40002fec456 */
[----:B------:R-:W-:-:S05]  /*45b0*/  LEA.HI.SX32 R48, R48, R83, 0x1c ;  /* 0x0000005330307211 */ /* 0x000fca00078fe2ff */
[----:B------:R-:W-:-:S05]  /*45c0*/  IMAD.SHL.U32 R113, R48, 0x8, RZ ;  /* 0x0000000830717824 */ /* 0x000fca00078e00ff */
[----:B------:R-:W-:-:S04]  /*45d0*/  LOP3.LUT R48, R82, 0x38, R113, 0xf8, !PT ;  /* 0x0000003852307812 */ /* 0x000fc800078ef871 */
[----:B------:R-:W-:Y:S01]  /*45e0*/  LOP3.LUT R49, R48, R85, RZ, 0x3c, !PT ;  /* 0x0000005530317212 */ /* 0x000fe200078e3cff */
[----:B------:R-:W-:-:S04]  /*45f0*/  IMAD R48, R2, 0x1800, R90 ;  /* 0x0000180002307824 */ /* 0x000fc800078e025a */
[----:B------:R-:W-:Y:S02]  /*4600*/  IMAD R49, R206, 0x200, R49 ;  /* 0x00000200ce317824 */ /* 0x000fe400078e0231 */
[----:B------:R-:W-:Y:S02]  /*4610*/  IMAD R48, R48, 0x2, R19 ;  /* 0x0000000230307824 */ /* 0x000fe400078e0213 */
[----:B------:R-:W-:-:S04]  /*4620*/  IMAD R50, R2, 0x1800, R49 ;  /* 0x0000180002327824 */ /* 0x000fc800078e0231 */
[----:B------:R-:W-:Y:S02]  /*4630*/  IMAD R52, R50, 0x2, R19 ;  /* 0x0000000232347824 */ /* 0x000fe400078e0213 */
[----:B------:R-:W1:Y:S04]  /*4640*/  LDS.128 R48, [R48+0x1c400] ;  /* 0x01c4000030307984 */ /* 0x000e680000000c00 */
[----:B------:R-:W2:Y:S01]  /*4650*/  LDS.128 R52, [R52+0x1c400] ;  /* 0x01c4000034347984 */ /* 0x000ea20000000c00 */
[----:B------:R-:W-:Y:S05]  /*4660*/  @P4 BRA `(.L_x_648) ;  /* 0x00000004006c4947 */ /* 0x000fea0003800000 */
[----:B------:R-:W-:Y:S01]  /*4670*/  SHF.R.U32.HI R116, RZ, 0x10, R37 ;  /* 0x00000010ff747819 */ /* 0x000fe20000011625 */
[----:B--2---:R-:W-:Y:S01]  /*4680*/  IMAD.U32 R112, R53, 0x10000, RZ ;  /* 0x0001000035707824 */ /* 0x004fe200078e00ff */
[----:B------:R-:W-:Y:S02]  /*4690*/  SHF.R.U32.HI R115, RZ, 0x10, R33 ;  /* 0x00000010ff737819 */ /* 0x000fe40000011621 */
[C---:B------:R-:W-:Y:S02]  /*46a0*/  PRMT R116, R114.reuse, 0x5432, R116 ;  /* 0x0000543272747816 */ /* 0x040fe40000000074 */
[----:B------:R-:W-:Y:S01]  /*46b0*/  PRMT R115, R114, 0x5410, R115 ;  /* 0x0000541072737816 */ /* 0x000fe20000000073 */
[----:B-1----:R-:W-:Y:S01]  /*46c0*/  IMAD.U32 R114, R49, 0x10000, RZ ;  /* 0x0001000031727824 */ /* 0x002fe200078e00ff */
[----:B------:R-:W-:Y:S01]  /*46d0*/  SHF.R.U64 R36, R36, 0x10, R37 ;  /* 0x0000001024247819 */ /* 0x000fe20000001225 */
[----:B------:R-:W-:Y:S01]  /*46e0*/  IMAD.U32 R129, R116, 0x10000, RZ ;  /* 0x0001000074817824 */ /* 0x000fe200078e00ff */
[----:B------:R-:W-:Y:S01]  /*46f0*/  SHF.R.U64 R32, R32, 0x10, R33 ;  /* 0x0000001020207819 */ /* 0x000fe20000001221 */
[C---:B------:R-:W-:Y:S01]  /*4700*/  IMAD.U32 R117, R115.reuse, 0x10000, RZ ;  /* 0x0001000073757824 */ /* 0x040fe200078e00ff */
[----:B------:R-:W-:Y:S01]  /*4710*/  LOP3.LUT R115, R115, 0xffff0000, RZ, 0xc0, !PT ;  /* 0xffff000073737812 */ /* 0x000fe200078ec0ff */
[----:B------:R-:W-:Y:S01]  /*4720*/  FMUL.FTZ R131, R112, R129 ;  /* 0x0000008170837220 */ /* 0x000fe20000410000 */
[----:B------:R-:W-:Y:S01]  /*4730*/  PRMT R32, R120, 0x5432, R32 ;  /* 0x0000543278207816 */ /* 0x000fe20000000020 */
[-C--:B------:R-:W-:Y:S01]  /*4740*/  FMUL.FTZ R118, R112, R117.reuse ;  /* 0x0000007570767220 */ /* 0x080fe20000410000 */
[----:B------:R-:W-:Y:S01]  /*4750*/  SHF.R.U64 R34, R34, 0x10, R35 ;  /* 0x0000001022227819 */ /* 0x000fe20000001223 */
[----:B------:R-:W-:Y:S01]  /*4760*/  FFMA.FTZ R112, R114, R117, -R131 ;  /* 0x0000007572707223 */ /* 0x000fe20000010883 */
[----:B------:R-:W-:Y:S01]  /*4770*/  LOP3.LUT R117, R116, 0xffff0000, RZ, 0xc0, !PT ;  /* 0xffff000074757812 */ /* 0x000fe200078ec0ff */
[----:B------:R-:W-:Y:S01]  /*4780*/  FFMA.FTZ R114, R114, R129, R118 ;  /* 0x0000008172727223 */ /* 0x000fe20000010076 */
[----:B------:R-:W-:Y:S01]  /*4790*/  LOP3.LUT R116, R53, 0xffff0000, RZ, 0xc0, !PT ;  /* 0xffff000035747812 */ /* 0x000fe200078ec0ff */
[----:B------:R-:W-:Y:S01]  /*47a0*/  IMAD.U32 R33, R48, 0x10000, RZ ;  /* 0x0001000030217824 */ /* 0x000fe200078e00ff */
[----:B------:R-:W-:Y:S01]  /*47b0*/  LOP3.LUT R53, R49, 0xffff0000, RZ, 0xc0, !PT ;  /* 0xffff000031357812 */ /* 0x000fe200078ec0ff */
[----:B------:R-:W-:Y:S01]  /*47c0*/  IMAD.U32 R37, R50, 0x10000, RZ ;  /* 0x0001000032257824 */ /* 0x000fe200078e00ff */
[----:B------:R-:W-:Y:S01]  /*47d0*/  LOP3.LUT R48, R48, 0xffff0000, RZ, 0xc0, !PT ;  /* 0xffff000030307812 */ /* 0x000fe200078ec0ff */
[C---:B------:R-:W-:Y:S01]  /*47e0*/  FMUL.FTZ R118, R116.reuse, R117 ;  /* 0x0000007574767220 */ /* 0x040fe20000410000 */
[----:B------:R-:W-:Y:S01]  /*47f0*/  FMUL.FTZ R116, R116, R115 ;  /* 0x0000007374747220 */ /* 0x000fe20000410000 */
[----:B------:R-:W-:-:S02]  /*4800*/  PRMT R34, R119, 0x5432, R34 ;  /* 0x0000543277227816 */ /* 0x000fc40000000022 */
[C---:B------:R-:W-:Y:S01]  /*4810*/  FFMA.FTZ R49, R53.reuse, R115, -R118 ;  /* 0x0000007335317223 */ /* 0x040fe20000010876 */
[----:B------:R-:W-:Y:S01]  /*4820*/  FFMA.FTZ R53, R53, R117, R116 ;  /* 0x0000007535357223 */ /* 0x000fe20000010074 */
[----:B------:R-:W-:Y:S01]  /*4830*/  SHF.R.U32.HI R116, RZ, 0x10, R39 ;  /* 0x00000010ff747819 */ /* 0x000fe20000011627 */
[----:B------:R-:W-:Y:S01]  /*4840*/  IMAD.U32 R117, R55, 0x10000, RZ ;  /* 0x0001000037757824 */ /* 0x000fe200078e00ff */
[----:B------:R-:W-:Y:S01]  /*4850*/  SHF.R.U32.HI R115, RZ, 0x10, R35 ;  /* 0x00000010ff737819 */ /* 0x000fe20000011623 */
[----:B------:R-:W-:Y:S01]  /*4860*/  IMAD.U32 R118, R51, 0x10000, RZ ;  /* 0x0001000033767824 */ /* 0x000fe200078e00ff */
[----:B------:R-:W-:Y:S01]  /*4870*/  PRMT R116, R122, 0x5432, R116 ;  /* 0x000054327a747816 */ /* 0x000fe20000000074 */
[----:B------:R-:W-:Y:S01]  /*4880*/  IMAD.U32 R35, R52, 0x10000, RZ ;  /* 0x0001000034237824 */ /* 0x000fe200078e00ff */
[----:B------:R-:W-:Y:S02]  /*4890*/  PRMT R115, R128, 0x5410, R115 ;  /* 0x0000541080737816 */ /* 0x000fe40000000073 */
[----:B------:R-:W-:Y:S01]  /*48a0*/  LOP3.LUT R55, R55, 0xffff0000, RZ, 0xc0, !PT ;  /* 0xffff000037377812 */ /* 0x000fe200078ec0ff */
[C---:B------:R-:W-:Y:S01]  /*48b0*/  IMAD.U32 R129, R116.reuse, 0x10000, RZ ;  /* 0x0001000074817824 */ /* 0x040fe200078e00ff */
[----:B------:R-:W-:Y:S01]  /*48c0*/  LOP3.LUT R116, R116, 0xffff0000, RZ, 0xc0, !PT ;  /* 0xffff000074747812 */ /* 0x000fe200078ec0ff */
[----:B------:R-:W-:Y:S01]  /*48d0*/  IMAD.U32 R128, R115, 0x10000, RZ ;  /* 0x0001000073807824 */ /* 0x000fe200078e00ff */
[----:B------:R-:W-:Y:S01]  /*48e0*/  LOP3.LUT R51, R51, 0xffff0000, RZ, 0xc0, !PT ;  /* 0xffff000033337812 */ /* 0x000fe200078ec0ff */
[CC--:B------:R-:W-:Y:S01]  /*48f0*/  FMUL.FTZ R131, R117.reuse, R129.reuse ;  /* 0x0000008175837220 */ /* 0x0c0fe20000410000 */
[----:B------:R-:W-:Y:S01]  /*4900*/  SHF.R.U64 R39, R38, 0x10, R39 ;  /* 0x0000001026277819 */ /* 0x000fe20000001227 */
[-C--:B------:R-:W-:Y:S01]  /*4910*/  FMUL.FTZ R130, R117, R128.reuse ;  /* 0x0000008075827220 */ /* 0x080fe20000410000 */
[----:B------:R-:W-:Y:S01]  /*4920*/  LOP3.LUT R52, R52, 0xffff0000, RZ, 0xc0, !PT ;  /* 0xffff000034347812 */ /* 0x000fe200078ec0ff */
[C---:B------:R-:W-:Y:S01]  /*4930*/  FFMA.FTZ R117, R118.reuse, R128, -R131 ;  /* 0x0000008076757223 */ /* 0x040fe20000010883 */
[----:B------:R-:W-:Y:S01]  /*4940*/  LOP3.LUT R128, R115, 0xffff0000, RZ, 0xc0, !PT ;  /* 0xffff000073807812 */ /* 0x000fe200078ec0ff */
[----:B------:R-:W-:Y:S01]  /*4950*/  FFMA.FTZ R118, R118, R129, R130 ;  /* 0x0000008176767223 */ /* 0x000fe20000010082 */
[----:B------:R-:W-:Y:S01]  /*4960*/  PRMT R115, R121, 0x5432, R36 ;  /* 0x0000543279737816 */ /* 0x000fe20000000024 */
[----:B------:R-:W-:Y:S01]  /*4970*/  FMUL.FTZ R36, R55, R116 ;  /* 0x0000007437247220 */ /* 0x000fe20000410000 */
[----:B------:R-:W-:Y:S01]  /*4980*/  PRMT R39, R127, 0x5410, R39 ;  /* 0x000054107f277816 */ /* 0x000fe20000000027 */
[----:B------:R-:W-:Y:S01]  /*4990*/  FMUL.FTZ R55, R55, R128 ;  /* 0x0000008037377220 */ /* 0x000fe20000410000 */
[----:B------:R-:W-:-:S02]  /*49a0*/  IMAD.U32 R38, R54, 0x10000, RZ ;  /* 0x0001000036267824 */ /* 0x000fc400078e00ff */
[----:B------:R-:W-:Y:S01]  /*49b0*/  FFMA.FTZ R36, R51, R128, -R36 ;  /* 0x0000008033247223 */ /* 0x000fe20000010824 */
[----:B------:R-:W-:Y:S02]  /*49c0*/  IMAD.U32 R128, R115, 0x10000, RZ ;  /* 0x0001000073807824 */ /* 0x000fe400078e00ff */
[----:B------:R-:W-:Y:S01]  /*49d0*/  FFMA.FTZ R51, R51, R116, R55 ;  /* 0x0000007433337223 */ /* 0x000fe20000010037 */
[C---:B------:R-:W-:Y:S01]  /*49e0*/  IMAD.U32 R116, R32.reuse, 0x10000, RZ ;  /* 0x0001000020747824 */ /* 0x040fe200078e00ff */
[----:B------:R-:W-:Y:S01]  /*49f0*/  LOP3.LUT R55, R115, 0xffff0000, RZ, 0xc0, !PT ;  /* 0xffff000073377812 */ /* 0x000fe200078ec0ff */
[C---:B------:R-:W-:Y:S01]  /*4a00*/  FMUL.FTZ R130, R35.reuse, R128 ;  /* 0x0000008023827220 */ /* 0x040fe20000410000 */
[----:B------:R-:W-:Y:S01]  /*4a10*/  LOP3.LUT R115, R32, 0xffff0000, RZ, 0xc0, !PT ;  /* 0xffff000020737812 */ /* 0x000fe200078ec0ff */
[-C--:B------:R-:W-:Y:S01]  /*4a20*/  FMUL.FTZ R35, R35, R116.reuse ;  /* 0x0000007423237220 */ /* 0x080fe20000410000 */
[----:B------:R-:W-:Y:S01]  /*4a30*/  LOP3.LUT R54, R54, 0xffff0000, RZ, 0xc0, !PT ;  /* 0xffff000036367812 */ /* 0x000fe200078ec0ff */
[C---:B------:R-:W-:Y:S01]  /*4a40*/  FMUL.FTZ R127, R52.reuse, R55 ;  /* 0x00000037347f7220 */ /* 0x040fe20000410000 */
[C---:B------:R-:W-:Y:S01]  /*4a50*/  FFMA.FTZ R32, R33.reuse, R116, -R130 ;  /* 0x0000007421207223 */ /* 0x040fe20000010882 */
[----:B------:R-:W-:Y:S01]  /*4a60*/  FFMA.FTZ R33, R33, R128, R35 ;  /* 0x0000008021217223 */ /* 0x000fe20000010023 */
[-C--:B------:R-:W-:Y:S01]  /*4a70*/  FMUL.FTZ R129, R52, R115.reuse ;  /* 0x0000007334817220 */ /* 0x080fe20000410000 */
[----:B------:R-:W-:Y:S01]  /*4a80*/  FFMA.FTZ R35, R48, R115, -R127 ;  /* 0x0000007330237223 */ /* 0x000fe2000001087f */
[C---:B------:R-:W-:Y:S01]  /*4a90*/  IMAD.U32 R115, R39.reuse, 0x10000, RZ ;  /* 0x0001000027737824 */ /* 0x040fe200078e00ff */
[----:B------:R-:W-:Y:S01]  /*4aa0*/  LOP3.LUT R127, R39, 0xffff0000, RZ, 0xc0, !PT ;  /* 0xffff0000277f7812 */ /* 0x000fe200078ec0ff */
[C---:B------:R-:W-:Y:S01]  /*4ab0*/  IMAD.U32 R52, R34.reuse, 0x10000, RZ ;  /* 0x0001000022347824 */ /* 0x040fe200078e00ff */
[----:B------:R-:W-:Y:S01]  /*4ac0*/  LOP3.LUT R39, R34, 0xffff0000, RZ, 0xc0, !PT ;  /* 0xffff000022277812 */ /* 0x000fe200078ec0ff */
[----:B------:R-:W-:Y:S01]  /*4ad0*/  FFMA.FTZ R48, R48, R55, R129 ;  /* 0x0000003730307223 */ /* 0x000fe20000010081 */
[----:B------:R-:W-:Y:S01]  /*4ae0*/  LOP3.LUT R50, R50, 0xffff0000, RZ, 0xc0, !PT ;  /* 0xffff000032327812 */ /* 0x000fe200078ec0ff */
[----:B------:R-:W-:Y:S01]  /*4af0*/  FMUL.FTZ R34, R38, R115 ;  /* 0x0000007326227220 */ /* 0x000fe20000410000 */
[----:B------:R-:W-:Y:S01]  /*4b00*/  FMUL.FTZ R55, R54, R127 ;  /* 0x0000007f36377220 */ /* 0x000fe20000410000 */
[-C--:B------:R-:W-:Y:S01]  /*4b10*/  FMUL.FTZ R38, R38, R52.reuse ;  /* 0x0000003426267220 */ /* 0x080fe20000410000 */
[-C--:B------:R-:W-:Y:S01]  /*4b20*/  FMUL.FTZ R54, R54, R39.reuse ;  /* 0x0000002736367220 */ /* 0x080fe20000410000 */
[C---:B------:R-:W-:Y:S01]  /*4b30*/  FFMA.FTZ R34, R37.reuse, R52, -R34 ;  /* 0x0000003425227223 */ /* 0x040fe20000010822 */
[C---:B------:R-:W-:Y:S01]  /*4b40*/  FFMA.FTZ R55, R50.reuse, R39, -R55 ;  /* 0x0000002732377223 */ /* 0x040fe20000010837 */
[----:B------:R-:W-:Y:S01]  /*4b50*/  FFMA.FTZ R38, R37, R115, R38 ;  /* 0x0000007325267223 */ /* 0x000fe20000010026 */
[----:B------:R-:W-:Y:S01]  /*4b60*/  FFMA.FTZ R127, R50, R127, R54 ;  /* 0x0000007f327f7223 */ /* 0x000fe20000010036 */
[----:B------:R-:W-:-:S02]  /*4b70*/  F2FP.BF16.F32.PACK_AB R36, R36, R117 ;  /* 0x000000752424723e */ /* 0x000fc400000010ff */
[----:B------:R-:W-:Y:S02]  /*4b80*/  F2FP.BF16.F32.PACK_AB R118, R51, R118 ;  /* 0x000000763376723e */ /* 0x000fe400000010ff */
[----:B------:R-:W-:Y:S01]  /*4b90*/  F2FP.BF16.F32.PACK_AB R32, R35, R32 ;  /* 0x000000202320723e */ /* 0x000fe200000010ff */
[----:B------:R-:W-:Y:S01]  /*4ba0*/  IMAD.MOV.U32 R51, RZ, RZ, R36 ;  /* 0x000000ffff337224 */ /* 0x000fe200078e0024 */
[----:B------:R-:W-:Y:S02]  /*4bb0*/  F2FP.BF16.F32.PACK_AB R52, R48, R33 ;  /* 0x000000213034723e */ /* 0x000fe400000010ff */
[----:B------:R-:W-:Y:S01]  /*4bc0*/  F2FP.BF16.F32.PACK_AB R50, R55, R34 ;  /* 0x000000223732723e */ /* 0x000fe200000010ff */
[----:B------:R-:W-:Y:S01]  /*4bd0*/  IMAD.MOV.U32 R48, RZ, RZ, R32 ;  /* 0x000000ffff307224 */ /* 0x000fe200078e0020 */
[----:B------:R-:W-:Y:S01]  /*4be0*/  F2FP.BF16.F32.PACK_AB R49, R49, R112 ;  /* 0x000000703131723e */ /* 0x000fe200000010ff */
[----:B------:R-:W-:Y:S01]  /*4bf0*/  IMAD.MOV.U32 R55, RZ, RZ, R118 ;  /* 0x000000ffff377224 */ /* 0x000fe200078e0076 */
[----:B------:R-:W-:-:S02]  /*4c00*/  F2FP.BF16.F32.PACK_AB R53, R53, R114 ;  /* 0x000000723535723e */ /* 0x000fc400000010ff */
[----:B------:R-:W-:-:S07]  /*4c10*/  F2FP.BF16.F32.PACK_AB R54, R127, R38 ;  /* 0x000000267f36723e */ /* 0x000fce00000010ff */
.L_x_648:
[----:B------:R-:W-:Y:S05]  /*4c20*/  BSYNC B2 ;  /* 0x0000000000027941 */ /* 0x000fea0003800000 */
.L_x_647:
[----:B------:R-:W-:Y:S02]  /*4c30*/  ISETP.GE.AND P5, PT, R113, R107, PT ;  /* 0x0000006b7100720c */ /* 0x000fe40003fa6270 */
[----:B------:R-:W-:-:S11]  /*4c40*/  P2R R33, PR, RZ, 0x1 ;  /* 0x00000001ff217803 */ /* 0x000fd60000000000 */
[--C-:B------:R-:W-:Y:S02]  /*4c50*/  @!P5 SHF.R.S32.HI R32, RZ, 0x1f, R113.reuse ;  /* 0x0000001fff20d819 */ /* 0x100fe40000011471 */
[----:B------:R-:W-:-:S04]  /*4c60*/  @!P5 IADD3 R104, P0, P6, R4, R104, R113 ;  /* 0x000000680468d210 */ /* 0x000fc80007e1e071 */
[----:B------:R-:W-:Y:S02]  /*4c70*/  @!P5 IADD3.X R111, R60, R111, R32, P0, P6 ;  /* 0x0000006f3c6fd210 */ /* 0x000fe400007ec420 */
[CC--:B------:R-:W-:Y:S02]  /*4c80*/  LEA R32, P6, R108.reuse, R98.reuse, 0x1 ;  /* 0x000000626c207211 */ /* 0x0c0fe400078c08ff */
[----:B------:R-:W-:Y:S02]  /*4c90*/  ISETP.NE.AND P0, PT, R33, RZ, PT ;  /* 0x000000ff2100720c */ /* 0x000fe40003f05270 */
[----:B------:R-:W-:Y:S02]  /*4ca0*/  LEA.HI.X R33, R108, R99, R110, 0x1, P6 ;  /* 0x000000636c217211 */ /* 0x000fe400030f0c6e */
[----:B------:R-:W-:-:S03]  /*4cb0*/  @!P5 LEA R34, P6, R104, R98, 0x1 ;  /* 0x000000626822d211 */ /* 0x000fc600078c08ff */
[----:B-1----:R1:W-:Y:S01]  /*4cc0*/  STG.E.128 desc[UR40][R32.64], R48 ;  /* 0x0000003020007986 */ /* 0x0023e2000c101d28 */
[----:B------:R-:W-:-:S05]  /*4cd0*/  @!P5 LEA.HI.X R35, R104, R99, R111, 0x1, P6 ;  /* 0x000000636823d211 */ /* 0x000fca00030f0c6f */
[----:B--2---:R1:W-:Y:S04]  /*4ce0*/  @!P5 STG.E.128 desc[UR40][R34.64], R52 ;  /* 0x000000342200d986 */ /* 0x0043e8000c101d28 */
.L_x_646:
[----:B------:R-:W-:Y:S05]  /*4cf0*/  BSYNC B1 ;  /* 0x0000000000017941 */ /* 0x000fea0003800000 */
.L_x_645:
[----:B------:R-:W-:Y:S01]  /*4d00*/  ISETP.GE.OR P5, PT, R216, R97, P1 ;  /* 0x00000061d800720c */ /* 0x000fe20000fa6670 */
[-C--:B-12---:R-:W-:Y:S02]  /*4d10*/  IMAD R32, R72, R102.reuse, RZ ;  /* 0x0000006648207224 */ /* 0x086fe400078e02ff */
[----:B------:R-:W-:-:S04]  /*4d20*/  IMAD.WIDE.U32 R100, R216, R102, R100 ;  /* 0x00000066d8647225 */ /* 0x000fc800078e0064 */
[----:B------:R-:W-:-:S06]  /*4d30*/  IMAD R51, R216, R103, R32 ;  /* 0x00000067d8337224 */ /* 0x000fcc00078e0220 */
[----:B------:R-:W-:Y:S05]  /*4d40*/  @P5 BRA `(.L_x_635) ;  /* 0x0000000800645947 */ /* 0x000fea0003800000 */
[----:B------:R-:W-:Y:S01]  /*4d50*/  IMAD.IADD R51, R101, 0x1, R51 ;  /* 0x0000000165337824 */ /* 0x000fe200078e0233 */
[----:B------:R-:W-:Y:S01]  /*4d60*/  IADD3 R32, P5, P6, R4, R100, R84 ;  /* 0x0000006404207210 */ /* 0x000fe20007ebe054 */
[----:B------:R-:W-:Y:S01]  /*4d70*/  BSSY B1, `(.L_x_649) ;  /* 0x0000072000017945 */ /* 0x000fe20003800000 */
[----:B------:R-:W-:Y:S02]  /*4d80*/  SEL R109, R74, R109, !P0 ;  /* 0x0000006d4a6d7207 */ /* 0x000fe40004000000 */
[----:B------:R-:W-:Y:S02]  /*4d90*/  IADD3.X R33, R60, R51, R86, P5, P6 ;  /* 0x000000333c217210 */ /* 0x000fe40002fec456 */
[C---:B------:R-:W-:Y:S02]  /*4da0*/  LEA R48, P5, R32.reuse, R98, 0x1 ;  /* 0x0000006220307211 */ /* 0x040fe400078a08ff */
[----:B------:R-:W-:Y:S02]  /*4db0*/  SHF.R.U32.HI R34, RZ, 0x3, R205 ;  /* 0x00000003ff227819 */ /* 0x000fe400000116cd */
[----:B------:R-:W-:-:S02]  /*4dc0*/  LEA.HI.X R49, R32, R99, R33, 0x1, P5 ;  /* 0x0000006320317211 */ /* 0x000fc400028f0c21 */
[----:B------:R-:W-:-:S04]  /*4dd0*/  SHF.R.S32.HI R32, RZ, 0x1f, R109 ;  /* 0x0000001fff207819 */ /* 0x000fc8000001146d */
[----:B------:R-:W-:-:S04]  /*4de0*/  LEA.HI R32, R32, R109, RZ, 0x4 ;  /* 0x0000006d20207211 */ /* 0x000fc800078f20ff */
[----:B------:R-:W-:-:S05]  /*4df0*/  LEA.HI.SX32 R32, R32, R83, 0x1c ;  /* 0x0000005320207211 */ /* 0x000fca00078fe2ff */
[----:B------:R-:W-:-:S05]  /*4e00*/  IMAD.SHL.U32 R50, R32, 0x8, RZ ;  /* 0x0000000820327824 */ /* 0x000fca00078e00ff */
[----:B------:R-:W-:-:S04]  /*4e10*/  LOP3.LUT R32, R205, 0x38, R50, 0xf8, !PT ;  /* 0x00000038cd207812 */ /* 0x000fc800078ef832 */
[----:B------:R-:W-:Y:S01]  /*4e20*/  LOP3.LUT R33, R32, R34, RZ, 0x3c, !PT ;  /* 0x0000002220217212 */ /* 0x000fe200078e3cff */
[----:B------:R-:W-:-:S04]  /*4e30*/  IMAD R32, R2, 0x1800, R87 ;  /* 0x0000180002207824 */ /* 0x000fc800078e0257 */
[----:B------:R-:W-:Y:S02]  /*4e40*/  IMAD.IADD R33, R208, 0x1, R33 ;  /* 0x00000001d0217824 */ /* 0x000fe400078e0221 */
        /* <DEDUP_REMOVED lines=9> */
[----:B------:R-:W-:Y:S01]  /*4ee0*/  SHF.R.U64 R53, R42, 0x10, R43 ;  /* 0x000000102a357819 */ /* 0x000fe2000000122b */
[----:B-1----:R-:W-:Y:S01]  /*4ef0*/  IMAD.U32 R42, R33, 0x10000, RZ ;  /* 0x00010000212a7824 */ /* 0x002fe200078e00ff */
[----:B------:R-:W-:Y:S02]  /*4f00*/  PRMT R123, R123, 0x5410, R104 ;  /* 0x000054107b7b7816 */ /* 0x000fe40000000068 */
[----:B------:R-:W-:Y:S02]  /*4f10*/  PRMT R125, R125, 0x5410, R108 ;  /* 0x000054107d7d7816 */ /* 0x000fe4000000006c */
[----:B------:R-:W-:-:S02]  /*4f20*/  SHF.R.U32.HI R54, RZ, 0x10, R47 ;  /* 0x00000010ff367819 */ /* 0x000fc4000001162f */
[----:B------:R-:W-:Y:S02]  /*4f30*/  SHF.R.U32.HI R103, RZ, 0x10, R43 ;  /* 0x00000010ff677819 */ /* 0x000fe4000001162b */
[----:B------:R-:W-:Y:S02]  /*4f40*/  SHF.R.U64 R55, R44, 0x10, R45 ;  /* 0x000000102c377819 */ /* 0x000fe4000000122d */
[----:B------:R-:W-:Y:S01]  /*4f50*/  SHF.R.U64 R102, R46, 0x10, R47 ;  /* 0x000000102e667819 */ /* 0x000fe2000000122f */
[----:B------:R-:W-:Y:S01]  /*4f60*/  IMAD.U32 R47, R39, 0x10000, RZ ;  /* 0x00010000272f7824 */ /* 0x000fe200078e00ff */
[----:B------:R-:W-:Y:S01]  /*4f70*/  PRMT R124, R124, 0x5410, R53 ;  /* 0x000054107c7c7816 */ /* 0x000fe20000000035 */
[----:B------:R-:W-:Y:S01]  /*4f80*/  IMAD.U32 R53, R123, 0x10000, RZ ;  /* 0x000100007b357824 */ /* 0x000fe200078e00ff */
[----:B------:R-:W-:Y:S01]  /*4f90*/  LOP3.LUT R45, R39, 0xffff0000, RZ, 0xc0, !PT ;  /* 0xffff0000272d7812 */ /* 0x000fe200078ec0ff */
[----:B------:R-:W-:Y:S01]  /*4fa0*/  IMAD.U32 R39, R125, 0x10000, RZ ;  /* 0x000100007d277824 */ /* 0x000fe200078e00ff */
[----:B------:R-:W-:Y:S01]  /*4fb0*/  PRMT R119, R119, 0x5410, R54 ;  /* 0x0000541077777816 */ /* 0x000fe20000000036 */
[----:B------:R-:W-:Y:S01]  /*4fc0*/  IMAD.U32 R46, R35, 0x10000, RZ ;  /* 0x00010000232e7824 */ /* 0x000fe200078e00ff */
[----:B------:R-:W-:Y:S01]  /*4fd0*/  PRMT R120, R120, 0x5410, R103 ;  /* 0x0000541078787816 */ /* 0x000fe20000000067 */
[----:B------:R-:W-:Y:S01]  /*4fe0*/  FMUL.FTZ R103, R52, R39 ;  /* 0x0000002734677220 */ /* 0x000fe20000410000 */
[----:B------:R-:W-:Y:S01]  /*4ff0*/  LOP3.LUT R44, R37, 0xffff0000, RZ, 0xc0, !PT ;  /* 0xffff0000252c7812 */ /* 0x000fe200078ec0ff */
[----:B------:R-:W-:Y:S01]  /*5000*/  IMAD.U32 R54, R119, 0x10000, RZ ;  /* 0x0001000077367824 */ /* 0x000fe200078e00ff */
[----:B------:R-:W-:Y:S01]  /*5010*/  PRMT R122, R122, 0x5410, R55 ;  /* 0x000054107a7a7816 */ /* 0x000fe20000000037 */
[----:B------:R-:W-:Y:S01]  /*5020*/  FMUL.FTZ R55, R52, R53 ;  /* 0x0000003534377220 */ /* 0x000fe20000410000 */
[----:B------:R-:W-:Y:S01]  /*5030*/  LOP3.LUT R123, R123, 0xffff0000, RZ, 0xc0, !PT ;  /* 0xffff00007b7b7812 */ /* 0x000fe200078ec0ff */
[----:B------:R-:W-:Y:S01]  /*5040*/  IMAD.U32 R52, R120, 0x10000, RZ ;  /* 0x0001000078347824 */ /* 0x000fe200078e00ff */
[----:B------:R-:W-:Y:S01]  /*5050*/  LOP3.LUT R125, R125, 0xffff0000, RZ, 0xc0, !PT ;  /* 0xffff00007d7d7812 */ /* 0x000fe200078ec0ff */
[----:B------:R-:W-:Y:S01]  /*5060*/  FFMA.FTZ R39, R42, R39, -R55 ;  /* 0x000000272a277223 */ /* 0x000fe20000010837 */
[----:B------:R-:W-:Y:S01]  /*5070*/  SHF.R.U64 R105, R40, 0x10, R41 ;  /* 0x0000001028697819 */ /* 0x000fe20000001229 */
[----:B------:R-:W-:Y:S01]  /*5080*/  FFMA.FTZ R42, R42, R53, R103 ;  /* 0x000000352a2a7223 */ /* 0x000fe20000010067 */
[----:B------:R-:W-:Y:S01]  /*5090*/  LOP3.LUT R43, R33, 0xffff0000, RZ, 0xc0, !PT ;  /* 0xffff0000212b7812 */ /* 0x000fe200078ec0ff */
[----:B------:R-:W-:Y:S01]  /*50a0*/  FMUL.FTZ R53, R47, R54 ;  /* 0x000000362f357220 */ /* 0x000fe20000410000 */
[----:B------:R-:W-:Y:S01]  /*50b0*/  PRMT R121, R121, 0x5410, R102 ;  /* 0x0000541079797816 */ /* 0x000fe20000000066 */
[----:B------:R-:W-:Y:S01]  /*50c0*/  FMUL.FTZ R102, R44, R123 ;  /* 0x0000007b2c667220 */ /* 0x000fe20000410000 */
[----:B------:R-:W-:Y:S01]  /*50d0*/  PRMT R126, R126, 0x5410, R105 ;  /* 0x000054107e7e7816 */ /* 0x000fe20000000069 */
[-C--:B------:R-:W-:Y:S01]  /*50e0*/  FMUL.FTZ R104, R44, R125.reuse ;  /* 0x0000007d2c687220 */ /* 0x080fe20000410000 */
[-C--:B------:R-:W-:Y:S01]  /*50f0*/  FMUL.FTZ R55, R47, R52.reuse ;  /* 0x000000342f377220 */ /* 0x080fe20000410000 */
[----:B------:R-:W-:Y:S01]  /*5100*/  FFMA.FTZ R44, R43, R125, -R102 ;  /* 0x0000007d2b2c7223 */ /* 0x000fe20000010866 */
[----:B------:R-:W-:Y:S01]  /*5110*/  LOP3.LUT R102, R119, 0xffff0000, RZ, 0xc0, !PT ;  /* 0xffff000077667812 */ /* 0x000fe200078ec0ff */
[----:B------:R-:W-:Y:S01]  /*5120*/  FFMA.FTZ R47, R46, R52, -R53 ;  /* 0x000000342e2f7223 */ /* 0x000fe20000010835 */
[----:B------:R-:W-:Y:S01]  /*5130*/  LOP3.LUT R120, R120, 0xffff0000, RZ, 0xc0, !PT ;  /* 0xffff000078787812 */ /* 0x000fe200078ec0ff */
[----:B------:R-:W-:-:S02]  /*5140*/  IMAD.U32 R37, R36, 0x10000, RZ ;  /* 0x0001000024257824 */ /* 0x000fc400078e00ff */
[----:B------:R-:W-:Y:S01]  /*5150*/  FFMA.FTZ R54, R46, R54, R55 ;  /* 0x000000362e367223 */ /* 0x000fe20000010037 */
[----:B------:R-:W-:Y:S02]  /*5160*/  IMAD.U32 R52, R122, 0x10000, RZ ;  /* 0x000100007a347824 */ /* 0x000fe400078e00ff */
[----:B------:R-:W-:Y:S01]  /*5170*/  FFMA.FTZ R43, R43, R123, R104 ;  /* 0x0000007b2b2b7223 */ /* 0x000fe20000010068 */
[----:B------:R-:W-:Y:S01]  /*5180*/  IMAD.U32 R46, R126, 0x10000, RZ ;  /* 0x000100007e2e7824 */ /* 0x000fe200078e00ff */
[----:B------:R-:W-:Y:S01]  /*5190*/  LOP3.LUT R41, R35, 0xffff0000, RZ, 0xc0, !PT ;  /* 0xffff000023297812 */ /* 0x000fe200078ec0ff */
[C---:B------:R-:W-:Y:S01]  /*51a0*/  FMUL.FTZ R104, R45.reuse, R102 ;  /* 0x000000662d687220 */ /* 0x040fe20000410000 */
[----:B------:R-:W-:Y:S01]  /*51b0*/  FMUL.FTZ R108, R45, R120 ;  /* 0x000000782d6c7220 */ /* 0x000fe20000410000 */
[----:B------:R-:W-:Y:S01]  /*51c0*/  IMAD.U32 R40, R32, 0x10000, RZ ;  /* 0x0001000020287824 */ /* 0x000fe200078e00ff */
[----:B------:R-:W-:Y:S01]  /*51d0*/  LOP3.LUT R36, R36, 0xffff0000, RZ, 0xc0, !PT ;  /* 0xffff000024247812 */ /* 0x000fe200078ec0ff */
[C---:B------:R-:W-:Y:S01]  /*51e0*/  FMUL.FTZ R55, R37.reuse, R52 ;  /* 0x0000003425377220 */ /* 0x040fe20000410000 */
[----:B------:R-:W-:Y:S01]  /*51f0*/  LOP3.LUT R53, R122, 0xffff0000, RZ, 0xc0, !PT ;  /* 0xffff00007a357812 */ /* 0x000fe200078ec0ff */
[----:B------:R-:W-:Y:S01]  /*5200*/  FMUL.FTZ R37, R37, R46 ;  /* 0x0000002e25257220 */ /* 0x000fe20000410000 */
[----:B------:R-:W-:Y:S01]  /*5210*/  LOP3.LUT R45, R126, 0xffff0000, RZ, 0xc0, !PT ;  /* 0xffff00007e2d7812 */ /* 0x000fe200078ec0ff */
[C---:B------:R-:W-:Y:S01]  /*5220*/  FFMA.FTZ R104, R41.reuse, R120, -R104 ;  /* 0x0000007829687223 */ /* 0x040fe20000010868 */
[----:B------:R-:W-:Y:S01]  /*5230*/  LOP3.LUT R32, R32, 0xffff0000, RZ, 0xc0, !PT ;  /* 0xffff000020207812 */ /* 0x000fe200078ec0ff */
[----:B------:R-:W-:Y:S01]  /*5240*/  FFMA.FTZ R105, R41, R102, R108 ;  /* 0x0000006629697223 */ /* 0x000fe2000001006c */
[----:B------:R-:W-:Y:S01]  /*5250*/  FFMA.FTZ R55, R40, R46, -R55 ;  /* 0x0000002e28377223 */ /* 0x000fe20000010837 */
[C---:B------:R-:W-:Y:S01]  /*5260*/  IMAD.U32 R33, R34.reuse, 0x10000, RZ ;  /* 0x0001000022217824 */ /* 0x040fe200078e00ff */
[----:B------:R-:W-:Y:S01]  /*5270*/  LOP3.LUT R35, R34, 0xffff0000, RZ, 0xc0, !PT ;  /* 0xffff000022237812 */ /* 0x000fe200078ec0ff */
[----:B------:R-:W-:Y:S01]  /*5280*/  FMUL.FTZ R41, R36, R53 ;  /* 0x0000003524297220 */ /* 0x000fe20000410000 */
[----:B------:R-:W-:Y:S01]  /*5290*/  FFMA.FTZ R40, R40, R52, R37 ;  /* 0x0000003428287223 */ /* 0x000fe20000010025 */
[-C--:B------:R-:W-:Y:S01]  /*52a0*/  FMUL.FTZ R103, R36, R45.reuse ;  /* 0x0000002d24677220 */ /* 0x080fe20000410000 */
[C---:B------:R-:W-:Y:S01]  /*52b0*/  IMAD.U32 R34, R38.reuse, 0x10000, RZ ;  /* 0x0001000026227824 */ /* 0x040fe200078e00ff */
[----:B------:R-:W-:Y:S01]  /*52c0*/  LOP3.LUT R38, R38, 0xffff0000, RZ, 0xc0, !PT ;  /* 0xffff000026267812 */ /* 0x000fe200078ec0ff */
[C---:B------:R-:W-:Y:S01]  /*52d0*/  IMAD.U32 R37, R121.reuse, 0x10000, RZ ;  /* 0x0001000079257824 */ /* 0x040fe200078e00ff */
[----:B------:R-:W-:Y:S01]  /*52e0*/  LOP3.LUT R121, R121, 0xffff0000, RZ, 0xc0, !PT ;  /* 0xffff000079797812 */ /* 0x000fe200078ec0ff */
[C---:B------:R-:W-:Y:S01]  /*52f0*/  IMAD.U32 R36, R124.reuse, 0x10000, RZ ;  /* 0x000100007c247824 */ /* 0x040fe200078e00ff */
[----:B------:R-:W-:Y:S01]  /*5300*/  LOP3.LUT R124, R124, 0xffff0000, RZ, 0xc0, !PT ;  /* 0xffff00007c7c7812 */ /* 0x000fe200078ec0ff */
[C---:B------:R-:W-:Y:S01]  /*5310*/  FFMA.FTZ R46, R32.reuse, R45, -R41 ;  /* 0x0000002d202e7223 */ /* 0x040fe20000010829 */
[----:B------:R-:W-:Y:S01]  /*5320*/  FFMA.FTZ R103, R32, R53, R103 ;  /* 0x0000003520677223 */ /* 0x000fe20000010067 */
[C---:B------:R-:W-:Y:S01]  /*5330*/  FMUL.FTZ R32, R34.reuse, R37 ;  /* 0x0000002522207220 */ /* 0x040fe20000410000 */
[----:B------:R-:W-:Y:S01]  /*5340*/  FMUL.FTZ R34, R34, R36 ;  /* 0x0000002422227220 */ /* 0x000fe20000410000 */
[C---:B------:R-:W-:Y:S01]  /*5350*/  FMUL.FTZ R52, R38.reuse, R121 ;  /* 0x0000007926347220 */ /* 0x040fe20000410000 */
[----:B------:R-:W-:Y:S01]  /*5360*/  FMUL.FTZ R38, R38, R124 ;  /* 0x0000007c26267220 */ /* 0x000fe20000410000 */
[C---:B------:R-:W-:Y:S01]  /*5370*/  FFMA.FTZ R32, R33.reuse, R36, -R32 ;  /* 0x0000002421207223 */ /* 0x040fe20000010820 */
[----:B------:R-:W-:Y:S01]  /*5380*/  FFMA.FTZ R34, R33, R37, R34 ;  /* 0x0000002521227223 */ /* 0x000fe20000010022 */
[C---:B------:R-:W-:Y:S01]  /*5390*/  FFMA.FTZ R33, R35.reuse, R124, -R52 ;  /* 0x0000007c23217223 */ /* 0x040fe20000010834 */
[----:B------:R-:W-:Y:S01]  /*53a0*/  FFMA.FTZ R35, R35, R121, R38 ;  /* 0x0000007923237223 */ /* 0x000fe20000010026 */
[----:B------:R-:W-:-:S02]  /*53b0*/  F2FP.BF16.F32.PACK_AB R39, R44, R39 ;  /* 0x000000272c27723e */ /* 0x000fc400000010ff */
[----:B------:R-:W-:Y:S02]  /*53c0*/  F2FP.BF16.F32.PACK_AB R38, R46, R55 ;  /* 0x000000372e26723e */ /* 0x000fe400000010ff */
[----:B------:R-:W-:Y:S02]  /*53d0*/  F2FP.BF16.F32.PACK_AB R47, R104, R47 ;  /* 0x0000002f682f723e */ /* 0x000fe400000010ff */
[----:B------:R-:W-:Y:S02]  /*53e0*/  F2FP.BF16.F32.PACK_AB R54, R105, R54 ;  /* 0x000000366936723e */ /* 0x000fe400000010ff */
[----:B------:R-:W-:Y:S01]  /*53f0*/  F2FP.BF16.F32.PACK_AB R46, R33, R32 ;  /* 0x00000020212e723e */ /* 0x000fe200000010ff */
[----:B------:R-:W-:Y:S01]  /*5400*/  IMAD.MOV.U32 R32, RZ, RZ, R38 ;  /* 0x000000ffff207224 */ /* 0x000fe200078e0026 */
[----:B------:R-:W-:Y:S01]  /*5410*/  F2FP.BF16.F32.PACK_AB R41, R35, R34 ;  /* 0x000000222329723e */ /* 0x000fe200000010ff */
[----:B------:R-:W-:Y:S01]  /*5420*/  IMAD.MOV.U32 R33, RZ, RZ, R39 ;  /* 0x000000ffff217224 */ /* 0x000fe200078e0027 */
[----:B------:R-:W-:Y:S01]  /*5430*/  F2FP.BF16.F32.PACK_AB R37, R43, R42 ;  /* 0x0000002a2b25723e */ /* 0x000fe200000010ff */
[----:B------:R-:W-:Y:S01]  /*5440*/  IMAD.MOV.U32 R34, RZ, RZ, R46 ;  /* 0x000000ffff227224 */ /* 0x000fe200078e002e */
[----:B------:R-:W-:Y:S01]  /*5450*/  F2FP.BF16.F32.PACK_AB R36, R103, R40 ;  /* 0x000000286724723e */ /* 0x000fe200000010ff */
[----:B------:R-:W-:-:S02]  /*5460*/  IMAD.MOV.U32 R35, RZ, RZ, R47 ;  /* 0x000000ffff237224 */ /* 0x000fc400078e002f */
[----:B------:R-:W-:Y:S02]  /*5470*/  IMAD.MOV.U32 R38, RZ, RZ, R41 ;  /* 0x000000ffff267224 */ /* 0x000fe400078e0029 */
[----:B------:R-:W-:-:S07]  /*5480*/  IMAD.MOV.U32 R39, RZ, RZ, R54 ;  /* 0x000000ffff277224 */ /* 0x000fce00078e0036 */
.L_x_650:
[----:B------:R-:W-:Y:S05]  /*5490*/  BSYNC B1 ;  /* 0x0000000000017941 */ /* 0x000fea0003800000 */
.L_x_649:
[----:B-1----:R1:W-:Y:S01]  /*54a0*/  STG.E.128 desc[UR40][R48.64], R32 ;  /* 0x0000002030007986 */ /* 0x0023e2000c101d28 */
[----:B------:R-:W-:-:S13]  /*54b0*/  ISETP.GE.AND P4, PT, R50, R107, PT ;  /* 0x0000006b3200720c */ /* 0x000fda0003f86270 */
[----:B------:R-:W-:Y:S05]  /*54c0*/  @P4 BRA `(.L_x_635) ;  /* 0x0000000000844947 */ /* 0x000fea0003800000 */
[--C-:B-1----:R-:W-:Y:S02]  /*54d0*/  SHF.R.S32.HI R32, RZ, 0x1f, R50.reuse ;  /* 0x0000001fff207819 */ /* 0x102fe40000011432 */
[----:B------:R-:W-:-:S04]  /*54e0*/  IADD3 R50, P4, P5, R4, R100, R50 ;  /* 0x0000006404327210 */ /* 0x000fc80007d9e032 */
[----:B------:R-:W-:Y:S02]  /*54f0*/  IADD3.X R51, R60, R51, R32, P4, P5 ;  /* 0x000000333c337210 */ /* 0x000fe400027ea420 */
[----:B------:R-:W-:-:S04]  /*5500*/  LEA R98, P4, R50, R98, 0x1 ;  /* 0x0000006232627211 */ /* 0x000fc800078808ff */
[----:B------:R-:W-:-:S05]  /*5510*/  LEA.HI.X R99, R50, R99, R51, 0x1, P4 ;  /* 0x0000006332637211 */ /* 0x000fca00020f0c33 */
[----:B--2---:R1:W-:Y:S01]  /*5520*/  STG.E.128 desc[UR40][R98.64], R36 ;  /* 0x0000002462007986 */ /* 0x0043e2000c101d28 */
[----:B------:R-:W-:Y:S05]  /*5530*/  BRA `(.L_x_635) ;  /* 0x0000000000687947 */ /* 0x000fea0003800000 */
.L_x_618:
[----:B------:R-:W-:-:S06]  /*5540*/  UISETP.NE.AND UP0, UPT, UR44, 0x3, UPT ;  /* 0x000000032c00788c */ /* 0x000fcc000bf05270 */
[----:B------:R-:W-:-:S13]  /*5550*/  PLOP3.LUT P3, PT, PT, PT, UP0, 0x80, 0x0 ;  /* 0x000000000000781c */ /* 0x000fda0003f6f008 */
[----:B------:R-:W-:Y:S05]  /*5560*/  @!P3 BRA `(.L_x_651) ;  /* 0x000000000004b947 */ /* 0x000fea0003800000 */
[----:B------:R-:W-:Y:S01]  /*5570*/  BPT.TRAP 0x1 ;  /* 0x000000040000795c */ /* 0x000fe20000300000 */
.L_x_651:
[----:B------:R-:W-:Y:S01]  /*5580*/  IMAD R95, R2, 0x8, R19 ;  /* 0x00000008025f7824 */ /* 0x000fe200078e0213 */
[----:B------:R-:W-:Y:S01]  /*5590*/  SHF.L.U32 R106, R201, 0x1f, RZ ;  /* 0x0000001fc96a7819 */ /* 0x000fe200000006ff */
[----:B------:R-:W-:Y:S01]  /*55a0*/  IMAD R97, R27, -0x60, R24 ;  /* 0xffffffa01b617824 */ /* 0x000fe200078e0218 */
[----:B------:R-:W-:Y:S02]  /*55b0*/  BSSY B1, `(.L_x_652) ;  /* 0x0000004000017945 */ /* 0x000fe40003800000 */
[----:B------:R-:W0:Y:S02]  /*55c0*/  SYNCS.PHASECHK.TRANS64.TRYWAIT P4, [R95+URZ+0x22890], R106 ;  /* 0x0228906a5f0075a7 */ /* 0x000e24000808017f */
[----:B------:R-:W-:Y:S01]  /*55d0*/  VIMNMX R97, R97, 0x60, PT ;  /* 0x0000006061617848 */ /* 0x000fe20003fe0100 */
[----:B0-----:R-:W-:Y:S06]  /*55e0*/  @!P4 BRA `(.L_x_653) ;  /* 0x000001500094c947 */ /* 0x001fec0003800000 */
.L_x_915:
[----:B------:R-:W-:Y:S05]  /*55f0*/  BSYNC B1 ;  /* 0x0000000000017941 */ /* 0x000fea0003800000 */
.L_x_652:
[----:B------:R-:W-:Y:S01]  /*5600*/  ISETP.GE.AND P4, PT, R18, R97, PT ;  /* 0x000000611200720c */ /* 0x000fe20003f86270 */
[----:B------:R-:W-:-:S12]  /*5610*/  BSSY B1, `(.L_x_654) ;  /* 0x0000006000017945 */ /* 0x000fd80003800000 */
[----:B------:R-:W-:Y:S05]  /*5620*/  @P4 BRA `(.L_x_655) ;  /* 0x0000000000104947 */ /* 0x000fea0003800000 */
[----:B------:R-:W1:Y:S04]  /*5630*/  @!P1 LDS.128 R32, [R104] ;  /* 0x0000000068209984 */ /* 0x000e680000000c00 */
[----:B------:R-:W2:Y:S04]  /*5640*/  @!P2 LDS.128 R36, [R103] ;  /* 0x000000006724a984 */ /* 0x000ea80000000c00 */
[----:B-1----:R1:W-:Y:S04]  /*5650*/  @!P1 STG.E.128 desc[UR40][R42.64], R32 ;  /* 0x000000202a009986 */ /* 0x0023e8000c101d28 */
[----:B--2---:R1:W-:Y:S02]  /*5660*/  @!P2 STG.E.128 desc[UR40][R42.64+0x40], R36 ;  /* 0x000040242a00a986 */ /* 0x0043e4000c101d28 */
.L_x_655:
[----:B------:R-:W-:Y:S05]  /*5670*/  BSYNC B1 ;  /* 0x0000000000017941 */ /* 0x000fea0003800000 */
.L_x_654:
[----:B------:R-:W-:-:S13]  /*5680*/  ISETP.GE.AND P4, PT, R216, R97, PT ;  /* 0x00000061d800720c */ /* 0x000fda0003f86270 */
[----:B------:R-:W-:Y:S05]  /*5690*/  @P4 BRA `(.L_x_635) ;  /* 0x0000000000104947 */ /* 0x000fea0003800000 */
[----:B-1----:R-:W1:Y:S04]  /*56a0*/  @!P1 LDS.128 R32, [R104+0x2000] ;  /* 0x0020000068209984 */ /* 0x002e680000000c00 */
[----:B------:R-:W2:Y:S04]  /*56b0*/  @!P2 LDS.128 R36, [R103+0x2000] ;  /* 0x002000006724a984 */ /* 0x000ea80000000c00 */
[----:B-1----:R1:W-:Y:S04]  /*56c0*/  @!P1 STG.E.128 desc[UR40][R40.64], R32 ;  /* 0x0000002028009986 */ /* 0x0023e8000c101d28 */
[----:B--2---:R1:W-:Y:S02]  /*56d0*/  @!P2 STG.E.128 desc[UR40][R40.64+0x40], R36 ;  /* 0x000040242800a986 */ /* 0x0043e4000c101d28 */
.L_x_635:
[----:B------:R-:W-:Y:S05]  /*56e0*/  BSYNC B0 ;  /* 0x0000000000007941 */ /* 0x000fea0003800000 */
.L_x_617:
[----:B-1234-:R-:W1:Y:S01]  /*56f0*/  S2R R32, SR_TID.X ;  /* 0x0000000000207919 */ /* 0x01ee620000002100 */
[----:B------:R-:W-:Y:S01]  /*5700*/  @!PT LDS RZ, [RZ] ;  /* 0x00000000fffff984 */ /* 0x000fe20000000800 */
[----:B------:R-:W-:Y:S01]  /*5710*/  @!PT LDS RZ, [RZ] ;  /* 0x00000000fffff984 */ /* 0x000fe20000000800 */
[----:B------:R-:W-:Y:S01]  /*5720*/  @!PT LDS RZ, [RZ] ;  /* 0x00000000fffff984 */ /* 0x000fe20000000800 */
[----:B------:R-:W-:Y:S01]  /*5730*/  @!PT LDS RZ, [RZ] ;  /* 0x00000000fffff984 */ /* 0x000fe20000000800 */
[----:B------:R2:W-:Y:S06]  /*5740*/  MEMBAR.ALL.CTA ;  /* 0x0000000000007992 */ /* 0x0005ec0000008000 */
[----:B--2---:R-:W2:Y:S01]  /*5750*/  FENCE.VIEW.ASYNC.S ;  /* 0x00000000000073c6 */ /* 0x004ea20000000000 */
[----:B------:R-:W-:Y:S05]  /*5760*/  WARPSYNC.ALL ;  /* 0x0000000000007948 */ /* 0x000fea0003800000 */
[----:B------:R-:W-:Y:S01]  /*5770*/  BSSY B0, `(.L_x_656) ;  /* 0x0000009000007945 */ /* 0x000fe20003800000 */
[----:B-1----:R-:W-:Y:S01]  /*5780*/  LOP3.LUT R32, R32, 0x7f, RZ, 0xc0, !PT ;  /* 0x0000007f20207812 */ /* 0x002fe200078ec0ff */
[----:B--2---:R1:W-:Y:S03]  /*5790*/  BAR.SYNC.DEFER_BLOCKING R73, 0x80 ;  /* 0x000200490000751d */ /* 0x0043e60000010000 */
[----:B------:R-:W-:-:S13]  /*57a0*/  ISETP.NE.AND P4, PT, R32, RZ, PT ;  /* 0x000000ff2000720c */ /* 0x000fda0003f85270 */
[----:B------:R-:W-:-:S05]  /*57b0*/  @!P4 VIADD R32, R95, 0x228a0 ;  /* 0x000228a05f20c836 */ /* 0x000fca0000000000 */
[----:B------:R-:W-:-:S04]  /*57c0*/  @!P4 PRMT R32, RZ, 0x654, R32 ;  /* 0x00000654ff20c816 */ /* 0x000fc80000000020 */
[----:B------:R1:W-:Y:S01]  /*57d0*/  @!P4 SYNCS.ARRIVE.TRANS64.RED.A1T0 RZ, [R32+URZ], RZ ;  /* 0x000000ff20ffc9a7 */ /* 0x0003e2000810043f */
[----:B------:R-:W-:Y:S05]  /*57e0*/  @!P3 BRA `(.L_x_657) ;  /* 0x000000000004b947 */ /* 0x000fea0003800000 */
[----:B------:R-:W-:Y:S01]  /*57f0*/  BPT.TRAP 0x1 ;  /* 0x000000040000795c */ /* 0x000fe20000300000 */
.L_x_657:
[----:B------:R-:W-:Y:S05]  /*5800*/  BSYNC B0 ;  /* 0x0000000000007941 */ /* 0x000fea0003800000 */
.L_x_656:
[----:B------:R-:W2:Y:S01]  /*5810*/  SYNCS.PHASECHK.TRANS64.TRYWAIT P3, [R95+URZ+0x228b0], R106 ;  /* 0x0228b06a5f0075a7 */ /* 0x000ea2000806017f */
[----:B------:R-:W-:Y:S01]  /*5820*/  IMAD R41, R2, 0x6000, R89 ;  /* 0x0000600002297824 */ /* 0x000fe200078e0259 */
[----:B------:R-:W-:Y:S01]  /*5830*/  ULDC UR45, c[0x0][0x320] ;  /* 0x0000c800002d7ab9 */ /* 0x000fe20000000800 */
[----:B------:R-:W-:Y:S01]  /*5840*/  ULDC.64 UR42, c[0x0][0x328] ;  /* 0x0000ca00002a7ab9 */ /* 0x000fe20000000a00 */
[----:B------:R-:W-:Y:S01]  /*5850*/  ULDC.64 UR38, c[0x0][0x318] ;  /* 0x0000c60000267ab9 */ /* 0x000fe20000000a00 */
[----:B------:R-:W-:Y:S01]  /*5860*/  BSSY B0, `(.L_x_658) ;  /* 0x0000003000007945 */ /* 0x000fe20003800000 */
[----:B------:R-:W-:-:S03]  /*5870*/  IMAD.IADD R40, R88, 0x1, R41 ;  /* 0x0000000158287824 */ /* 0x000fc600078e0229 */
[----:B--2---:R-:W-:Y:S05]  /*5880*/  @!P3 BRA `(.L_x_659) ;  /* 0x000001500000b947 */ /* 0x004fea0003800000 */
.L_x_916:
[----:B------:R-:W-:Y:S05]  /*5890*/  BSYNC B0 ;  /* 0x0000000000007941 */ /* 0x000fea0003800000 */
.L_x_658:
[----:B------:R-:W-:Y:S01]  /*58a0*/  ISETP.GE.AND P3, PT, R18, R97, PT ;  /* 0x000000611200720c */ /* 0x000fe20003f66270 */
[----:B------:R-:W-:Y:S01]  /*58b0*/  BSSY B0, `(.L_x_660) ;  /* 0x0000025000007945 */ /* 0x000fe20003800000 */
[----:B------:R-:W-:Y:S02]  /*58c0*/  IMAD R41, R41, 0x2, R25 ;  /* 0x0000000229297824 */ /* 0x000fe400078e0219 */
[----:B------:R-:W-:-:S04]  /*58d0*/  IMAD.WIDE R36, R27, 0x60, R58 ;  /* 0x000000601b247825 */ /* 0x000fc800078e023a */
[----:B------:R-:W-:-:S05]  /*58e0*/  IMAD R40, R40, 0x2, R25 ;  /* 0x0000000228287824 */ /* 0x000fca00078e0219 */
[----:B------:R-:W-:Y:S05]  /*58f0*/  @P3 BRA `(.L_x_661) ;  /* 0x0000000000803947 */ /* 0x000fea0003800000 */
[----:B------:R-:W-:Y:S02]  /*5900*/  IMAD R35, R37, UR42, RZ ;  /* 0x0000002a25237c24 */ /* 0x000fe4000f8e02ff */
[----:B-1----:R-:W-:Y:S02]  /*5910*/  IMAD.MOV.U32 R32, RZ, RZ, R6 ;  /* 0x000000ffff207224 */ /* 0x002fe400078e0006 */
[----:B------:R-:W-:Y:S02]  /*5920*/  IMAD.MOV.U32 R33, RZ, RZ, R92 ;  /* 0x000000ffff217224 */ /* 0x000fe400078e005c */
[C---:B------:R-:W-:Y:S02]  /*5930*/  IMAD R35, R36.reuse, UR43, R35 ;  /* 0x0000002b24237c24 */ /* 0x040fe4000f8e0223 */
[----:B------:R-:W-:-:S04]  /*5940*/  IMAD.WIDE.U32 R32, R36, UR42, R32 ;  /* 0x0000002a24207c25 */ /* 0x000fc8000f8e0020 */
[----:B------:R-:W-:Y:S01]  /*5950*/  IMAD.IADD R33, R33, 0x1, R35 ;  /* 0x0000000121217824 */ /* 0x000fe200078e0223 */
[----:B------:R-:W-:-:S04]  /*5960*/  LEA R38, P3, R32, UR38, 0x1 ;  /* 0x0000002620267c11 */ /* 0x000fc8000f8608ff */
[----:B------:R-:W-:Y:S02]  /*5970*/  LEA.HI.X R39, R32, UR39, R33, 0x1, P3 ;  /* 0x0000002720277c11 */ /* 0x000fe400098f0c21 */
[----:B------:R-:W-:-:S13]  /*5980*/  ISETP.GE.AND P3, PT, R16, UR45, PT ;  /* 0x0000002d10007c0c */ /* 0x000fda000bf66270 */
[----:B------:R-:W1:Y:S04]  /*5990*/  @!P3 LDS.128 R32, [R41] ;  /* 0x000000002920b984 */ /* 0x000e680000000c00 */
[----:B-1----:R-:W-:Y:S01]  /*59a0*/  @!P3 STG.E.128 desc[UR40][R38.64], R32 ;  /* 0x000000202600b986 */ /* 0x002fe2000c101d28 */
[----:B------:R-:W-:-:S13]  /*59b0*/  ISETP.GE.AND P3, PT, R0, UR45, PT ;  /* 0x0000002d00007c0c */ /* 0x000fda000bf66270 */
[----:B------:R-:W1:Y:S04]  /*59c0*/  @!P3 LDS.128 R32, [R40] ;  /* 0x000000002820b984 */ /* 0x000e680000000c00 */
[----:B-1----:R-:W-:Y:S01]  /*59d0*/  @!P3 STG.E.128 desc[UR40][R38.64+0x40], R32 ;  /* 0x000040202600b986 */ /* 0x002fe2000c101d28 */
[----:B------:R-:W-:-:S13]  /*59e0*/  ISETP.GE.AND P3, PT, R62, UR45, PT ;  /* 0x0000002d3e007c0c */ /* 0x000fda000bf66270 */
[----:B------:R-:W1:Y:S04]  /*59f0*/  @!P3 LDS.128 R32, [R41+0x3000] ;  /* 0x003000002920b984 */ /* 0x000e680000000c00 */
        /* <DEDUP_REMOVED lines=10> */
[----:B------:R-:W-:-:S13]  /*5aa0*/  ISETP.NE.AND P3, PT, R94, RZ, PT ;  /* 0x000000ff5e00720c */ /* 0x000fda0003f65270 */
[----:B------:R-:W1:Y:S04]  /*5ab0*/  @P3 LDS.128 R32, [R41+0x9000] ;  /* 0x0090000029203984 */ /* 0x000e680000000c00 */
[----:B-1----:R-:W-:Y:S01]  /*5ac0*/  @P3 STG.E.128 desc[UR40][R38.64+0x180], R32 ;  /* 0x0001802026003986 */ /* 0x002fe2000c101d28 */
[----:B------:R-:W-:-:S13]  /*5ad0*/  ISETP.NE.AND P3, PT, R93, RZ, PT ;  /* 0x000000ff5d00720c */ /* 0x000fda0003f65270 */
[----:B------:R-:W1:Y:S04]  /*5ae0*/  @P3 LDS.128 R32, [R40+0x9000] ;  /* 0x0090000028203984 */ /* 0x000e680000000c00 */
[----:B-1----:R3:W-:Y:S02]  /*5af0*/  @P3 STG.E.128 desc[UR40][R38.64+0x1c0], R32 ;  /* 0x0001c02026003986 */ /* 0x0027e4000c101d28 */
.L_x_661:
[----:B------:R-:W-:Y:S05]  /*5b00*/  BSYNC B0 ;  /* 0x0000000000007941 */ /* 0x000fea0003800000 */
.L_x_660:
[----:B------:R-:W-:Y:S01]  /*5b10*/  ISETP.GE.AND P3, PT, R216, R97, PT ;  /* 0x00000061d800720c */ /* 0x000fe20003f66270 */
[----:B------:R-:W-:-:S12]  /*5b20*/  BSSY B0, `(.L_x_662) ;  /* 0x0000024000007945 */ /* 0x000fd80003800000 */
[----:B------:R-:W-:Y:S05]  /*5b30*/  @P3 BRA `(.L_x_663) ;  /* 0x0000000000883947 */ /* 0x000fea0003800000 */
[----:B---3--:R-:W-:Y:S01]  /*5b40*/  IADD3 R35, P3, R36, 0x40, RZ ;  /* 0x0000004024237810 */ /* 0x008fe20007f7e0ff */
[----:B-1----:R-:W-:Y:S02]  /*5b50*/  IMAD.MOV.U32 R32, RZ, RZ, R6 ;  /* 0x000000ffff207224 */ /* 0x002fe400078e0006 */
[----:B------:R-:W-:Y:S02]  /*5b60*/  IMAD.MOV.U32 R33, RZ, RZ, R92 ;  /* 0x000000ffff217224 */ /* 0x000fe400078e005c */
[----:B------:R-:W-:Y:S02]  /*5b70*/  IMAD.X R36, RZ, RZ, R37, P3 ;  /* 0x000000ffff247224 */ /* 0x000fe400018e0625 */
[----:B------:R-:W-:-:S04]  /*5b80*/  IMAD.WIDE.U32 R32, R35, UR42, R32 ;  /* 0x0000002a23207c25 */ /* 0x000fc8000f8e0020 */
[----:B------:R-:W-:-:S04]  /*5b90*/  IMAD R36, R36, UR42, RZ ;  /* 0x0000002a24247c24 */ /* 0x000fc8000f8e02ff */
[----:B------:R-:W-:Y:S01]  /*5ba0*/  IMAD R35, R35, UR43, R36 ;  /* 0x0000002b23237c24 */ /* 0x000fe2000f8e0224 */
[----:B------:R-:W-:-:S03]  /*5bb0*/  LEA R36, P3, R32, UR38, 0x1 ;  /* 0x0000002620247c11 */ /* 0x000fc6000f8608ff */
[----:B------:R-:W-:-:S05]  /*5bc0*/  IMAD.IADD R33, R33, 0x1, R35 ;  /* 0x0000000121217824 */ /* 0x000fca00078e0223 */
[----:B------:R-:W-:Y:S02]  /*5bd0*/  LEA.HI.X R37, R32, UR39, R33, 0x1, P3 ;  /* 0x0000002720257c11 */ /* 0x000fe400098f0c21 */
        /* <DEDUP_REMOVED lines=23> */
[----:B-1----:R4:W-:Y:S02]  /*5d50*/  @P3 STG.E.128 desc[UR40][R36.64+0x1c0], R32 ;  /* 0x0001c02024003986 */ /* 0x0029e4000c101d28 */
.L_x_663:
[----:B------:R-:W-:Y:S05]  /*5d60*/  BSYNC B0 ;  /* 0x0000000000007941 */ /* 0x000fea0003800000 */
.L_x_662:
[----:B------:R-:W-:Y:S01]  /*5d70*/  @!PT LDS RZ, [RZ] ;  /* 0x00000000fffff984 */ /* 0x000fe20000000800 */
[----:B------:R-:W-:Y:S01]  /*5d80*/  @!PT LDS RZ, [RZ] ;  /* 0x00000000fffff984 */ /* 0x000fe20000000800 */
[----:B------:R-:W-:Y:S01]  /*5d90*/  @!PT LDS RZ, [RZ] ;  /* 0x00000000fffff984 */ /* 0x000fe20000000800 */
[----:B------:R-:W-:Y:S01]  /*5da0*/  @!PT LDS RZ, [RZ] ;  /* 0x00000000fffff984 */ /* 0x000fe20000000800 */
[----:B------:R5:W-:Y:S06]  /*5db0*/  MEMBAR.ALL.CTA ;  /* 0x0000000000007992 */ /* 0x000bec0000008000 */
[----:B-----5:R-:W5:Y:S02]  /*5dc0*/  FENCE.VIEW.ASYNC.S ;  /* 0x00000000000073c6 */ /* 0x020f640000000000 */
[----:B-----5:R1:W-:Y:S01]  /*5dd0*/  BAR.SYNC.DEFER_BLOCKING R73, 0x80 ;  /* 0x000200490000751d */ /* 0x0203e20000010000 */
[----:B------:R-:W-:Y:S01]  /*5de0*/  ISETP.NE.AND P5, PT, R96, RZ, PT ;  /* 0x000000ff6000720c */ /* 0x000fe20003fa5270 */
[----:B------:R-:W-:-:S02]  /*5df0*/  VIADD R2, R2, 0x1 ;  /* 0x0000000102027836 */ /* 0x000fc40000000000 */
[----:B0-2---:R-:W-:-:S03]  /*5e00*/  @!P4 VIADD R95, R95, 0x228c0 ;  /* 0x000228c05f5fc836 */ /* 0x005fc60000000000 */
[C---:B------:R-:W-:Y:S02]  /*5e10*/  ISETP.NE.AND P3, PT, R2.reuse, 0x2, PT ;  /* 0x000000020200780c */ /* 0x040fe40003f65270 */
[----:B------:R-:W-:Y:S02]  /*5e20*/  @!P4 PRMT R95, RZ, 0x654, R95 ;  /* 0x00000654ff5fc816 */ /* 0x000fe4000000005f */
[----:B-1-34-:R-:W-:Y:S02]  /*5e30*/  SEL R32, RZ, 0x1, P3 ;  /* 0x00000001ff207807 */ /* 0x01afe40001800000 */
[----:B------:R-:W-:Y:S02]  /*5e40*/  SEL R2, R2, RZ, P3 ;  /* 0x000000ff02027207 */ /* 0x000fe40001800000 */
[----:B------:R-:W-:Y:S01]  /*5e50*/  LOP3.LUT R201, R201, R32, RZ, 0x3c, !PT ;  /* 0x00000020c9c97212 */ /* 0x000fe200078e3cff */
[----:B------:R0:W-:Y:S01]  /*5e60*/  @!P4 SYNCS.ARRIVE.TRANS64.RED.A1T0 RZ, [R95+URZ], RZ ;  /* 0x000000ff5fffc9a7 */ /* 0x0001e2000810043f */
[----:B------:R-:W-:Y:S05]  /*5e70*/  @P5 BRA `(.L_x_664) ;  /* 0xffffffc800bc5947 */ /* 0x000fea000383ffff */
[----:B------:R-:W1:Y:S01]  /*5e80*/  S2R R33, SR_TID.X ;  /* 0x0000000000217919 */ /* 0x000e620000002100 */
[----:B------:R-:W-:Y:S02]  /*5e90*/  PLOP3.LUT P0, PT, PT, PT, PT, 0x8, 0x0 ;  /* 0x000000000000781c */ /* 0x000fe40003f0e170 */
[----:B-1----:R-:W-:-:S04]  /*5ea0*/  SHF.R.U32.HI R33, RZ, 0x7, R33 ;  /* 0x00000007ff217819 */ /* 0x002fc80000011621 */
[----:B------:R-:W-:-:S13]  /*5eb0*/  ISETP.NE.AND P5, PT, R33, 0x1, PT ;  /* 0x000000012100780c */ /* 0x000fda0003fa5270 */
[----:B------:R-:W-:Y:S06]  /*5ec0*/  @!P5 BAR.ARV 0x9, 0x100 ;  /* 0x024400000000db1d */ /* 0x000fec0000002000 */
.L_x_612:
[----:B------:R-:W-:Y:S01]  /*5ed0*/  IMAD.MOV.U32 R0, RZ, RZ, RZ ;  /* 0x000000ffff007224 */ /* 0x000fe200078e00ff */
[----:B------:R-:W-:Y:S06]  /*5ee0*/  @P0 BRA `(.L_x_665) ;  /* 0x00000000000c0947 */ /* 0x000fec0003800000 */
[----:B------:R-:W1:Y:S01]  /*5ef0*/  FENCE.VIEW.ASYNC.G ;  /* 0x00000000000073c6 */ /* 0x000e620000000100 */
[----:B------:R-:W-:Y:S05]  /*5f00*/  WARPSYNC.ALL ;  /* 0x0000000000007948 */ /* 0x000fea0003800000 */
[----:B-1----:R-:W-:Y:S06]  /*5f10*/  BAR.ARV 0xc, 0x180 ;  /* 0x0306000000007b1d */ /* 0x002fec0000002000 */
.L_x_665:
[----:B------:R-:W-:Y:S01]  /*5f20*/  ISETP.NE.AND P0, PT, R29, RZ, PT ;  /* 0x000000ff1d00720c */ /* 0x000fe20003f05270 */
[----:B------:R-:W-:-:S12]  /*5f30*/  BSSY B0, `(.L_x_666) ;  /* 0x000001f000007945 */ /* 0x000fd80003800000 */
[----:B------:R-:W-:Y:S05]  /*5f40*/  @!P0 BRA `(.L_x_667) ;  /* 0x0000000000748947 */ /* 0x000fea0003800000 */
[----:B------:R-:W-:Y:S01]  /*5f50*/  ISETP.NE.AND P0, PT, R212, RZ, PT ;  /* 0x000000ffd400720c */ /* 0x000fe20003f05270 */
[----:B------:R-:W-:-:S03]  /*5f60*/  ULDC UR4, c[0x0][0x9f0] ;  /* 0x00027c0000047ab9 */ /* 0x000fc60000000800 */
[----:B------:R-:W-:-:S04]  /*5f70*/  SEL R9, R212, UR4, P0 ;  /* 0x00000004d4097c07 */ /* 0x000fc80008000000 */
[-C--:B------:R-:W-:Y:S02]  /*5f80*/  IABS R6, R9.reuse ;  /* 0x0000000900067213 */ /* 0x080fe40000000000 */
[----:B------:R-:W-:Y:S02]  /*5f90*/  IADD3 R0, R178, -0x1, R9 ;  /* 0xffffffffb2007810 */ /* 0x000fe40007ffe009 */
[----:B------:R-:W1:Y:S01]  /*5fa0*/  I2F.RP R3, R6 ;  /* 0x0000000600037306 */ /* 0x000e620000209400 */
[-C--:B------:R-:W-:Y:S02]  /*5fb0*/  IABS R10, R9.reuse ;  /* 0x00000009000a7213 */ /* 0x080fe40000000000 */
[----:B------:R-:W-:Y:S02]  /*5fc0*/  IABS R8, R0 ;  /* 0x0000000000087213 */ /* 0x000fe40000000000 */
[----:B------:R-:W-:-:S04]  /*5fd0*/  LOP3.LUT R0, R0, R9, RZ, 0x3c, !PT ;  /* 0x0000000900007212 */ /* 0x000fc800078e3cff */
[----:B------:R-:W-:Y:S01]  /*5fe0*/  ISETP.GE.AND P2, PT, R0, RZ, PT ;  /* 0x000000ff0000720c */ /* 0x000fe20003f46270 */
[----:B-1----:R-:W1:Y:S02]  /*5ff0*/  MUFU.RCP R3, R3 ;  /* 0x0000000300037308 */ /* 0x002e640000001000 */
[----:B-1----:R-:W-:Y:S02]  /*6000*/  VIADD R4, R3, 0xffffffe ;  /* 0x0ffffffe03047836 */ /* 0x002fe40000000000 */
[----:B------:R-:W-:-:S04]  /*6010*/  IMAD.MOV R3, RZ, RZ, -R10 ;  /* 0x000000ffff037224 */ /* 0x000fc800078e0a0a */
[----:B------:R1:W2:Y:S02]  /*6020*/  F2I.FTZ.U32.TRUNC.NTZ R5, R4 ;  /* 0x0000000400057305 */ /* 0x0002a4000021f000 */
[----:B-1----:R-:W-:Y:S02]  /*6030*/  IMAD.MOV.U32 R4, RZ, RZ, RZ ;  /* 0x000000ffff047224 */ /* 0x002fe400078e00ff */
[----:B--2---:R-:W-:-:S04]  /*6040*/  IMAD.MOV R7, RZ, RZ, -R5 ;  /* 0x000000ffff077224 */ /* 0x004fc800078e0a05 */
        /* <DEDUP_REMOVED lines=13> */
.L_x_667:
[----:B------:R-:W-:Y:S05]  /*6120*/  BSYNC B0 ;  /* 0x0000000000007941 */ /* 0x000fea0003800000 */
.L_x_666:
[-C--:B------:R-:W-:Y:S01]  /*6130*/  IMAD R207, R219, R0.reuse, RZ ;  /* 0x00000000dbcf7224 */ /* 0x080fe200078e02ff */
[----:B------:R-:W-:Y:S01]  /*6140*/  PLOP3.LUT P0, PT, PT, PT, PT, 0x80, 0x0 ;  /* 0x000000000000781c */ /* 0x000fe20003f0f070 */
[----:B------:R-:W-:Y:S01]  /*6150*/  IMAD.MOV.U32 R3, RZ, RZ, RZ ;  /* 0x000000ffff037224 */ /* 0x000fe200078e00ff */
[----:B------:R-:W-:Y:S01]  /*6160*/  CS2R R150, SRZ ;  /* 0x0000000000967805 */ /* 0x000fe2000001ff00 */
[----:B------:R-:W-:Y:S01]  /*6170*/  IMAD.MOV.U32 R20, RZ, RZ, RZ ;  /* 0x000000ffff147224 */ /* 0x000fe200078e00ff */
[----:B------:R-:W-:Y:S02]  /*6180*/  VIADDMNMX R178, R207, R0, R178, PT ;  /* 0x00000000cfb27246 */ /* 0x000fe400038001b2 */
[----:B------:R-:W-:Y:S02]  /*6190*/  CS2R R148, SRZ ;  /* 0x0000000000947805 */ /* 0x000fe4000001ff00 */
[----:B------:R-:W-:Y:S02]  /*61a0*/  CS2R R146, SRZ ;  /* 0x0000000000927805 */ /* 0x000fe4000001ff00 */
[----:B------:R-:W-:-:S02]  /*61b0*/  CS2R R144, SRZ ;  /* 0x0000000000907805 */ /* 0x000fc4000001ff00 */
[----:B------:R-:W-:Y:S02]  /*61c0*/  ISETP.GT.AND P1, PT, R178, R207, PT ;  /* 0x000000cfb200720c */ /* 0x000fe40003f24270 */
        /* <DEDUP_REMOVED lines=24> */
[----:B0-----:R-:W-:Y:S02]  /*6350*/  CS2R R94, SRZ ;  /* 0x00000000005e7805 */ /* 0x001fe4000001ff00 */
        /* <DEDUP_REMOVED lines=34> */
[----:B------:R-:W-:Y:S01]  /*6580*/  CS2R R24, SRZ ;  /* 0x0000000000187805 */ /* 0x000fe2000001ff00 */
[----:B------:R-:W-:Y:S06]  /*6590*/  @!P1 BRA `(.L_x_668) ;  /* 0x0000007400c49947 */ /* 0x000fec0003800000 */
[----:B------:R-:W0:Y:S01]  /*65a0*/  S2R R0, SR_TID.X ;  /* 0x0000000000007919 */ /* 0x000e220000002100 */
[----:B------:R-:W-:Y:S01]  /*65b0*/  UMOV UR4, 0xffffffff ;  /* 0xffffffff00047882 */ /* 0x000fe20000000000 */
[----:B0-----:R-:W-:-:S05]  /*65c0*/  VIADD R29, R0, 0xffffff80 ;  /* 0xffffff80001d7836 */ /* 0x001fca0000000000 */
[----:B------:R-:W-:-:S04]  /*65d0*/  SHF.R.S32.HI R30, RZ, 0x1f, R29 ;  /* 0x0000001fff1e7819 */ /* 0x000fc8000001141d */
[----:B------:R-:W-:-:S04]  /*65e0*/  LEA.HI R13, R30, R29, RZ, 0x7 ;  /* 0x0000001d1e0d7211 */ /* 0x000fc800078f38ff */
[----:B------:R-:W-:Y:S01]  /*65f0*/  SHF.R.S32.HI R13, RZ, 0x7, R13 ;  /* 0x00000007ff0d7819 */ /* 0x000fe2000001140d */
[----:B------:R-:W-:Y:S06]  /*6600*/  BRA.DIV UR4, `(.L_x_669) ;  /* 0x0000014204b47947 */ /* 0x000fec000b800000 */
[----:B------:R0:W1:Y:S02]  /*6610*/  SHFL.IDX PT, R14, R13, RZ, 0x1f ;  /* 0x00001fff0d0e7589 */ /* 0x00006400000e0000 */
.L_x_919:
[----:B-1----:R-:W-:Y:S01]  /*6620*/  LEA.HI R0, R14, R14, RZ, 0x1 ;  /* 0x0000000e0e007211 */ /* 0x002fe200078f08ff */
[----:B------:R-:W-:Y:S01]  /*6630*/  VIADD R24, R19, 0x18400 ;  /* 0x0001840013187836 */ /* 0x000fe20000000000 */
[----:B------:R-:W-:Y:S02]  /*6640*/  BSSY B6, `(.L_x_670) ;  /* 0x0000018000067945 */ /* 0x000fe40003800000 */
[----:B------:R-:W-:Y:S02]  /*6650*/  LOP3.LUT R3, R0, 0x1e, RZ, 0xc0, !PT ;  /* 0x0000001e00037812 */ /* 0x000fe400078ec0ff */
[----:B------:R-:W-:-:S03]  /*6660*/  LOP3.LUT P0, RZ, R24, 0x1bf, RZ, 0xc0, !PT ;  /* 0x000001bf18ff7812 */ /* 0x000fc6000780c0ff */
[----:B------:R-:W-:-:S04]  /*6670*/  IMAD.IADD R3, R14, 0x1, -R3 ;  /* 0x000000010e037824 */ /* 0x000fc800078e0a03 */
[----:B------:R-:W-:-:S05]  /*6680*/  IMAD R3, R3, 0x2000, R24 ;  /* 0x0000200003037824 */ /* 0x000fca00078e0218 */
[----:B------:R-:W-:-:S04]  /*6690*/  SHF.R.U32.HI R3, RZ, 0x4, R3 ;  /* 0x00000004ff037819 */ /* 0x000fc80000011603 */
[----:B------:R-:W-:Y:S01]  /*66a0*/  LOP3.LUT R28, R3, 0x3fff, RZ, 0xc0, !PT ;  /* 0x00003fff031c7812 */ /* 0x000fe200078ec0ff */
[----:B------:R-:W-:Y:S06]  /*66b0*/  @!P0 BRA `(.L_x_671) ;  /* 0x0000000000408947 */ /* 0x000fec0003800000 */
[----:B------:R-:W-:Y:S01]  /*66c0*/  MOV R14, 0x0 ;  /* 0x00000000000e7802 */ /* 0x000fe20000000f00 */
[----:B------:R-:W-:Y:S01]  /*66d0*/  ULDC.64 UR4, c[0x4][0x98] ;  /* 0x0100260000047ab9 */ /* 0x000fe20000000a00 */
[----:B------:R-:W-:Y:S01]  /*66e0*/  ULDC.64 UR6, c[0x4][0xa0] ;  /* 0x0100280000067ab9 */ /* 0x000fe20000000a00 */
[----:B------:R-:W-:Y:S02]  /*66f0*/  IMAD.U32 R4, RZ, RZ, UR4 ;  /* 0x00000004ff047e24 */ /* 0x000fe4000f8e00ff */
[----:B------:R-:W-:Y:S01]  /*6700*/  IMAD.U32 R5, RZ, RZ, UR5 ;  /* 0x00000005ff057e24 */ /* 0x000fe2000f8e00ff */
[----:B------:R-:W1:Y:S01]  /*6710*/  LDC.64 R14, c[0x4][R14] ;  /* 0x010000000e0e7b82 */ /* 0x000e620000000a00 */
[----:B------:R-:W-:Y:S01]  /*6720*/  ULDC.64 UR4, c[0x4][0x38] ;  /* 0x01000e0000047ab9 */ /* 0x000fe20000000a00 */
        /* <DEDUP_REMOVED lines=8> */
[----:B-1---5:R-:W-:Y:S05]  /*67b0*/  CALL.ABS.NOINC R14 ;  /* 0x000000000e007343 */ /* 0x022fea0003c00000 */
.L_x_671:
[----:B------:R-:W-:Y:S05]  /*67c0*/  BSYNC B6 ;  /* 0x0000000000067941 */ /* 0x000fea0003800000 */
.L_x_670:
[----:B------:R-:W-:Y:S02]  /*67d0*/  ULDC UR4, c[0x0][0x3f4] ;  /* 0x0000fd0000047ab9 */ /* 0x000fe40000000800 */
[----:B------:R-:W-:-:S13]  /*67e0*/  ISETP.LT.AND P0, PT, RZ, UR4, PT ;  /* 0x00000004ff007c0c */ /* 0x000fda000bf01270 */
[----:B------:R-:W-:Y:S05]  /*67f0*/  @P0 BRA `(.L_x_672) ;  /* 0x00000000003c0947 */ /* 0x000fea0003800000 */
[----:B------:R-:W-:-:S04]  /*6800*/  LEA.HI R0, R217, R217, RZ, 0x1 ;  /* 0x000000d9d9007211 */ /* 0x000fc800078f08ff */
[----:B------:R-:W-:-:S05]  /*6810*/  LOP3.LUT R0, R0, 0xfffffffe, RZ, 0xc0, !PT ;  /* 0xfffffffe00007812 */ /* 0x000fca00078ec0ff */
[----:B------:R-:W-:-:S05]  /*6820*/  IMAD.IADD R0, R217, 0x1, -R0 ;  /* 0x00000001d9007824 */ /* 0x000fca00078e0a00 */
[----:B------:R-:W-:-:S04]  /*6830*/  SHF.L.U32 R0, R0, 0x1f, RZ ;  /* 0x0000001f00007819 */ /* 0x000fc800000006ff */
[----:B------:R1:W2:Y:S03]  /*6840*/  SYNCS.PHASECHK.TRANS64.TRYWAIT P0, [R19+URZ+0x22800], R0 ;  /* 0x02280000130075a7 */ /* 0x0002a6000800017f */
[----:B--2---:R-:W-:Y:S05]  /*6850*/  @!P0 NANOSLEEP.SYNCS 0x989680 ;  /* 0x009896800000895d */ /* 0x004fea0003900000 */
[----:B------:R-:W2:Y:S01]  /*6860*/  @!P0 SYNCS.PHASECHK.TRANS64 P0, [R19+URZ+0x22800], R0 ;  /* 0x02280000130085a7 */ /* 0x000ea2000800007f */
[----:B------:R-:W-:Y:S04]  /*6870*/  BSSY B0, `(.L_x_673) ;  /* 0x0000006000007945 */ /* 0x000fe80003800000 */
[----:B--2---:R-:W-:Y:S05]  /*6880*/  @P0 BRA `(.L_x_674) ;  /* 0x0000000000100947 */ /* 0x004fea0003800000 */
.L_x_675:
[----:B--2---:R2:W3:Y:S02]  /*6890*/  SYNCS.PHASECHK.TRANS64.TRYWAIT P0, [R19+URZ+0x22800], R0 ;  /* 0x02280000130075a7 */ /* 0x0044e4000800017f */
[----:B---3--:R-:W-:Y:S05]  /*68a0*/  @!P0 NANOSLEEP.SYNCS 0x989680 ;  /* 0x009896800000895d */ /* 0x008fea0003900000 */
[----:B------:R-:W3:Y:S02]  /*68b0*/  @!P0 SYNCS.PHASECHK.TRANS64 P0, [R19+URZ+0x22800], R0 ;  /* 0x02280000130085a7 */ /* 0x000ee4000800007f */
[----:B---3--:R-:W-:Y:S05]  /*68c0*/  @!P0 BRA `(.L_x_675) ;  /* 0xfffffffc00f08947 */ /* 0x008fea000383ffff */
.L_x_674:
[----:B------:R-:W-:Y:S05]  /*68d0*/  BSYNC B0 ;  /* 0x0000000000007941 */ /* 0x000fea0003800000 */
.L_x_673:
[----:B------:R-:W-:Y:S05]  /*68e0*/  BRA `(.L_x_676) ;  /* 0x0000002000ac7947 */ /* 0x000fea0003800000 */
.L_x_672:
[----:B-----5:R-:W-:Y:S01]  /*68f0*/  SHF.R.S32.HI R0, RZ, 0x1f, R154 ;  /* 0x0000001fff007819 */ /* 0x020fe2000001149a */
[----:B------:R-:W-:Y:S01]  /*6900*/  ULDC.64 UR4, c[0x0][0x3f8] ;  /* 0x0000fe0000047ab9 */ /* 0x000fe20000000a00 */
[----:B------:R-:W-:Y:S01]  /*6910*/  ULDC.64 UR6, c[0x0][0x408] ;  /* 0x0001020000067ab9 */ /* 0x000fe20000000a00 */
[----:B------:R-:W-:Y:S01]  /*6920*/  LOP3.LUT P0, RZ, R24, 0x3ff, RZ, 0xc0, !PT ;  /* 0x000003ff18ff7812 */ /* 0x000fe2000780c0ff */
[----:B------:R-:W-:Y:S01]  /*6930*/  IMAD.WIDE.U32 R4, R154, UR4, RZ ;  /* 0x000000049a047c25 */ /* 0x000fe2000f8e00ff */
[----:B------:R-:W-:Y:S03]  /*6940*/  BSSY B6, `(.L_x_677) ;  /* 0x000001f000067945 */ /* 0x000fe60003800000 */
[C---:B------:R-:W-:Y:S02]  /*6950*/  IMAD R3, R0.reuse, UR4, RZ ;  /* 0x0000000400037c24 */ /* 0x040fe4000f8e02ff */
[----:B------:R-:W-:-:S02]  /*6960*/  IMAD R9, R0, UR6, RZ ;  /* 0x0000000600097c24 */ /* 0x000fc4000f8e02ff */
[C---:B------:R-:W-:Y:S01]  /*6970*/  IMAD R3, R154.reuse, UR5, R3 ;  /* 0x000000059a037c24 */ /* 0x040fe2000f8e0203 */
[----:B------:R-:W-:Y:S01]  /*6980*/  ULDC.64 UR4, c[0x0][0x3e8] ;  /* 0x0000fa0000047ab9 */ /* 0x000fe20000000a00 */
[----:B------:R-:W-:Y:S01]  /*6990*/  IMAD.WIDE.U32 R6, R154, UR6, RZ ;  /* 0x000000069a067c25 */ /* 0x000fe2000f8e00ff */
[----:B------:R-:W-:-:S03]  /*69a0*/  LEA R24, P1, R4, UR4, 0x1 ;  /* 0x0000000404187c11 */ /* 0x000fc6000f8208ff */
[----:B------:R-:W-:Y:S01]  /*69b0*/  IMAD R9, R154, UR7, R9 ;  /* 0x000000079a097c24 */ /* 0x000fe2000f8e0209 */
[----:B------:R-:W-:Y:S01]  /*69c0*/  ULDC.64 UR6, c[0x0][0x400] ;  /* 0x0001000000067ab9 */ /* 0x000fe20000000a00 */
[----:B------:R-:W-:Y:S01]  /*69d0*/  IMAD.IADD R25, R3, 0x1, R5 ;  /* 0x0000000103197824 */ /* 0x000fe200078e0205 */
[----:B------:R-:W-:Y:S01]  /*69e0*/  LEA R26, P2, R6, UR6, 0x1 ;  /* 0x00000006061a7c11 */ /* 0x000fe2000f8408ff */
[----:B------:R-:W-:-:S03]  /*69f0*/  IMAD.IADD R27, R9, 0x1, R7 ;  /* 0x00000001091b7824 */ /* 0x000fc600078e0207 */
[----:B------:R-:W-:Y:S02]  /*6a00*/  LEA.HI.X R25, R4, UR5, R25, 0x1, P1 ;  /* 0x0000000504197c11 */ /* 0x000fe400088f0c19 */
[----:B------:R-:W-:Y:S01]  /*6a10*/  LEA.HI.X R27, R6, UR7, R27, 0x1, P2 ;  /* 0x00000007061b7c11 */ /* 0x000fe200090f0c1b */
        /* <DEDUP_REMOVED lines=17> */
.L_x_678:
[----:B------:R-:W-:Y:S05]  /*6b30*/  BSYNC B6 ;  /* 0x0000000000067941 */ /* 0x000fea0003800000 */
.L_x_677:
[----:B------:R-:W-:Y:S01]  /*6b40*/  LEA.HI R29, R30, R29, RZ, 0x2 ;  /* 0x0000001d1e1d7211 */ /* 0x000fe200078f10ff */
[----:B------:R-:W-:Y:S01]  /*6b50*/  ULDC.U8 UR4, c[0x0][0x410] ;  /* 0x0001040000047ab9 */ /* 0x000fe20000000000 */
[----:B------:R-:W-:Y:S01]  /*6b60*/  BSSY B0, `(.L_x_679) ;  /* 0x00001fb000007945 */ /* 0x000fe20003800000 */
[----:B------:R-:W-:Y:S01]  /*6b70*/  ISETP.NE.AND P0, PT, RZ, UR4, PT ;  /* 0x00000004ff007c0c */ /* 0x000fe2000bf05270 */
[----:B------:R-:W-:Y:S01]  /*6b80*/  IMAD R4, R153, 0x80, R18 ;  /* 0x0000008099047824 */ /* 0x000fe200078e0212 */
[----:B------:R-:W-:-:S04]  /*6b90*/  SHF.R.S32.HI R29, RZ, 0x1f, R29 ;  /* 0x0000001fff1d7819 */ /* 0x000fc8000001141d */
[----:B------:R-:W-:-:S04]  /*6ba0*/  LEA.HI R29, R29, R18, RZ, 0x3 ;  /* 0x000000121d1d7211 */ /* 0x000fc800078f18ff */
[----:B------:R-:W-:-:S05]  /*6bb0*/  LOP3.LUT R29, R29, 0xfffffff8, RZ, 0xc0, !PT ;  /* 0xfffffff81d1d7812 */ /* 0x000fca00078ec0ff */
[----:B------:R-:W-:Y:S01]  /*6bc0*/  IMAD.IADD R30, R18, 0x1, -R29 ;  /* 0x00000001121e7824 */ /* 0x000fe200078e0a1d */
[----:B------:R-:W-:Y:S06]  /*6bd0*/  @!P0 BRA `(.L_x_680) ;  /* 0x0000001000048947 */ /* 0x000fec0003800000 */
[----:B------:R-:W-:-:S03]  /*6be0*/  UMOV UR4, 0xffffffff ;  /* 0xffffffff00047882 */ /* 0x000fc60000000000 */
[----:B------:R-:W-:Y:S05]  /*6bf0*/  BRA.DIV UR4, `(.L_x_681) ;  /* 0x0000013e045c7947 */ /* 0x000fea000b800000 */
[----:B------:R1:W2:Y:S04]  /*6c00*/  SHFL.IDX PT, R3, R25, RZ, 0x1c1f ;  /* 0x001c1fff19037589 */ /* 0x0002a800000e0000 */
[----:B------:R1:W3:Y:S04]  /*6c10*/  SHFL.IDX PT, R0, R24, RZ, 0x1c1f ;  /* 0x001c1fff18007589 */ /* 0x0002e800000e0000 */
[----:B------:R1:W4:Y:S04]  /*6c20*/  SHFL.IDX PT, R5, R27, RZ, 0x1c1f ;  /* 0x001c1fff1b057589 */ /* 0x00032800000e0000 */
[----:B------:R1:W0:Y:S02]  /*6c30*/  SHFL.IDX PT, R14, R26, RZ, 0x1c1f ;  /* 0x001c1fff1a0e7589 */ /* 0x00022400000e0000 */
.L_x_925:
[----:B------:R-:W-:Y:S01]  /*6c40*/  ULDC UR4, c[0x0][0x448] ;  /* 0x0001120000047ab9 */ /* 0x000fe20000000800 */
[----:B------:R-:W-:Y:S01]  /*6c50*/  LEA.HI R6, R217, R217, RZ, 0x1 ;  /* 0x000000d9d9067211 */ /* 0x000fe200078f08ff */
[----:B------:R-:W-:Y:S01]  /*6c60*/  IMAD R155, R155, UR4, RZ ;  /* 0x000000049b9b7c24 */ /* 0x000fe2000f8e02ff */
[----:B------:R-:W-:Y:S01]  /*6c70*/  BSSY B1, `(.L_x_682) ;  /* 0x0000023000017945 */ /* 0x000fe20003800000 */
[----:B------:R-:W-:Y:S02]  /*6c80*/  CS2R R8, SRZ ;  /* 0x0000000000087805 */ /* 0x000fe4000001ff00 */
[----:B------:R-:W-:Y:S02]  /*6c90*/  LOP3.LUT R6, R6, 0xfffffffe, RZ, 0xc0, !PT ;  /* 0xfffffffe06067812 */ /* 0x000fe400078ec0ff */
[----:B------:R-:W-:Y:S02]  /*6ca0*/  CS2R R10, SRZ ;  /* 0x00000000000a7805 */ /* 0x000fe4000001ff00 */
[----:B------:R-:W-:Y:S01]  /*6cb0*/  ISETP.GE.AND P0, PT, R4, R155, PT ;  /* 0x0000009b0400720c */ /* 0x000fe20003f06270 */
[----:B------:R-:W-:Y:S01]  /*6cc0*/  IMAD.SHL.U32 R4, R30, 0x40, RZ ;  /* 0x000000401e047824 */ /* 0x000fe200078e00ff */
[----:B0-----:R-:W-:Y:S01]  /*6cd0*/  CS2R R12, SRZ ;  /* 0x00000000000c7805 */ /* 0x001fe2000001ff00 */
[----:B-1----:R-:W-:Y:S01]  /*6ce0*/  IMAD.IADD R26, R217, 0x1, -R6 ;  /* 0x00000001d91a7824 */ /* 0x002fe200078e0a06 */
[----:B------:R-:W-:-:S02]  /*6cf0*/  CS2R R6, SRZ ;  /* 0x0000000000067805 */ /* 0x000fc4000001ff00 */
[----:B------:R-:W-:Y:S02]  /*6d00*/  LOP3.LUT R27, R4, 0x1c0, RZ, 0xc0, !PT ;  /* 0x000001c0041b7812 */ /* 0x000fe400078ec0ff */
[----:B------:R-:W-:-:S05]  /*6d10*/  SHF.L.U32 R26, R26, 0x1f, RZ ;  /* 0x0000001f1a1a7819 */ /* 0x000fca00000006ff */
[----:B------:R-:W-:Y:S05]  /*6d20*/  @P0 BRA `(.L_x_683) ;  /* 0x00000000005c0947 */ /* 0x000fea0003800000 */
[----:B------:R-:W-:Y:S01]  /*6d30*/  ULDC UR4, c[0x0][0x3f4] ;  /* 0x0000fd0000047ab9 */ /* 0x000fe20000000800 */
[C---:B------:R-:W-:Y:S01]  /*6d40*/  IMAD.SHL.U32 R13, R202.reuse, 0x2, RZ ;  /* 0x00000002ca0d7824 */ /* 0x040fe200078e00ff */
[----:B------:R-:W-:Y:S01]  /*6d50*/  ISETP.GE.AND P3, PT, R202, UR4, PT ;  /* 0x00000004ca007c0c */ /* 0x000fe2000bf66270 */
[----:B---3--:R-:W-:Y:S01]  /*6d60*/  IMAD.MOV.U32 R8, RZ, RZ, R0 ;  /* 0x000000ffff087224 */ /* 0x008fe200078e0000 */
[----:B------:R-:W-:Y:S01]  /*6d70*/  ISETP.GE.AND P2, PT, R22, UR4, PT ;  /* 0x0000000416007c0c */ /* 0x000fe2000bf46270 */
[----:B--2---:R-:W-:Y:S01]  /*6d80*/  IMAD.MOV.U32 R9, RZ, RZ, R3 ;  /* 0x000000ffff097224 */ /* 0x004fe200078e0003 */
[----:B------:R-:W-:Y:S01]  /*6d90*/  SHF.R.S32.HI R11, RZ, 0x1f, R202 ;  /* 0x0000001fff0b7819 */ /* 0x000fe200000114ca */
[----:B----4-:R-:W-:Y:S01]  /*6da0*/  IMAD.MOV.U32 R15, RZ, RZ, R5 ;  /* 0x000000ffff0f7224 */ /* 0x010fe200078e0005 */
[----:B------:R-:W-:Y:S02]  /*6db0*/  CS2R R6, SRZ ;  /* 0x0000000000067805 */ /* 0x000fe4000001ff00 */
[----:B------:R-:W-:-:S05]  /*6dc0*/  SHF.L.U64.HI R10, R202, 0x1, R11 ;  /* 0x00000001ca0a7819 */ /* 0x000fca000001020b */
[-C--:B------:R-:W-:Y:S02]  /*6dd0*/  @!P3 IADD3 R20, P0, R0, R13.reuse, RZ ;  /* 0x0000000d0014b210 */ /* 0x080fe40007f1e0ff */
[----:B------:R-:W-:Y:S01]  /*6de0*/  @!P3 IADD3 R4, P1, R14, R13, RZ ;  /* 0x0000000d0e04b210 */ /* 0x000fe20007f3e0ff */
[C---:B------:R-:W-:Y:S01]  /*6df0*/  @!P2 IMAD.WIDE R24, R22.reuse, 0x2, R8 ;  /* 0x000000021618a825 */ /* 0x040fe200078e0208 */
[----:B------:R-:W-:Y:S02]  /*6e00*/  CS2R R8, SRZ ;  /* 0x0000000000087805 */ /* 0x000fe4000001ff00 */
[----:B------:R-:W-:Y:S01]  /*6e10*/  CS2R R12, SRZ ;  /* 0x00000000000c7805 */ /* 0x000fe2000001ff00 */
[--C-:B------:R-:W-:Y:S01]  /*6e20*/  @!P3 IMAD.X R21, R3, 0x1, R10.reuse, P0 ;  /* 0x000000010315b824 */ /* 0x100fe200000e060a */
[----:B------:R0:W5:Y:S01]  /*6e30*/  @!P2 LD.E.64 R6, desc[UR40][R24.64] ;  /* 0x000000281806a980 */ /* 0x000162000c101b00 */
[----:B------:R-:W-:Y:S01]  /*6e40*/  @!P3 IMAD.X R5, R5, 0x1, R10, P1 ;  /* 0x000000010505b824 */ /* 0x000fe200008e060a */
[----:B------:R-:W-:Y:S01]  /*6e50*/  CS2R R10, SRZ ;  /* 0x00000000000a7805 */ /* 0x000fe2000001ff00 */
[----:B------:R-:W-:Y:S01]  /*6e60*/  @!P2 IMAD.WIDE R14, R22, 0x2, R14 ;  /* 0x00000002160ea825 */ /* 0x000fe200078e020e */
[----:B------:R0:W5:Y:S04]  /*6e70*/  @!P3 LD.E.64 R12, desc[UR40][R20.64] ;  /* 0x00000028140cb980 */ /* 0x000168000c101b00 */
[----:B------:R0:W5:Y:S04]  /*6e80*/  @!P2 LD.E.64 R8, desc[UR40][R14.64] ;  /* 0x000000280e08a980 */ /* 0x000168000c101b00 */
[----:B------:R0:W5:Y:S02]  /*6e90*/  @!P3 LD.E.64 R10, desc[UR40][R4.64] ;  /* 0x00000028040ab980 */ /* 0x000164000c101b00 */
.L_x_683:
[----:B------:R-:W-:Y:S05]  /*6ea0*/  BSYNC B1 ;  /* 0x0000000000017941 */ /* 0x000fea0003800000 */
.L_x_682:
[----:B------:R-:W1:Y:S01]  /*6eb0*/  SYNCS.PHASECHK.TRANS64.TRYWAIT P0, [R19+URZ+0x22800], R26 ;  /* 0x0228001a130075a7 */ /* 0x000e62000800017f */
[----:B--2---:R-:W-:Y:S01]  /*6ec0*/  LOP3.LUT R3, R27, 0x18, R16, 0xf8, !PT ;  /* 0x000000181b037812 */ /* 0x004fe200078ef810 */
[----:B---3--:R-:W-:Y:S01]  /*6ed0*/  IMAD R0, R153, -0x80, R155 ;  /* 0xffffff8099007824 */ /* 0x008fe200078e029b */
[----:B0-----:R-:W-:Y:S01]  /*6ee0*/  SHF.R.U32.HI R4, RZ, 0x3, R27 ;  /* 0x00000003ff047819 */ /* 0x001fe2000001161b */
[----:B-----5:R-:W-:Y:S01]  /*6ef0*/  IMAD.MOV.U32 R14, RZ, RZ, R12 ;  /* 0x000000ffff0e7224 */ /* 0x020fe200078e000c */
[----:B------:R-:W-:Y:S01]  /*6f00*/  SHF.R.U64 R32, R6, 0x10, R7 ;  /* 0x0000001006207819 */ /* 0x000fe20000001207 */
[----:B------:R-:W-:Y:S01]  /*6f10*/  IMAD.MOV.U32 R15, RZ, RZ, R13 ;  /* 0x000000ffff0f7224 */ /* 0x000fe200078e000d */
[----:B------:R-:W-:Y:S01]  /*6f20*/  LOP3.LUT R29, R3, R4, RZ, 0x3c, !PT ;  /* 0x00000004031d7212 */ /* 0x000fe200078e3cff */
[----:B------:R-:W-:Y:S01]  /*6f30*/  IMAD.MOV.U32 R3, RZ, RZ, R6 ;  /* 0x000000ffff037224 */ /* 0x000fe200078e0006 */
[----:B------:R-:W-:Y:S01]  /*6f40*/  VIMNMX R35, R0, 0x80, PT ;  /* 0x0000008000237848 */ /* 0x000fe20003fe0100 */
[--C-:B------:R-:W-:Y:S01]  /*6f50*/  IMAD.MOV.U32 R4, RZ, RZ, R7.reuse ;  /* 0x000000ffff047224 */ /* 0x100fe200078e0007 */
[----:B------:R-:W-:Y:S01]  /*6f60*/  SHF.R.U32.HI R27, RZ, 0x10, R7 ;  /* 0x00000010ff1b7819 */ /* 0x000fe20000011607 */
[----:B------:R-:W-:Y:S01]  /*6f70*/  IMAD R0, R206, 0x200, R29 ;  /* 0x00000200ce007824 */ /* 0x000fe200078e021d */
[----:B------:R-:W-:Y:S01]  /*6f80*/  LOP3.LUT P2, RZ, R30, 0x4, RZ, 0xc0, !PT ;  /* 0x000000041eff7812 */ /* 0x000fe2000784c0ff */
[----:B----4-:R-:W-:Y:S01]  /*6f90*/  IMAD.MOV.U32 R5, RZ, RZ, R8 ;  /* 0x000000ffff057224 */ /* 0x010fe200078e0008 */
[----:B------:R-:W-:Y:S01]  /*6fa0*/  SHF.R.U64 R20, R10, 0x10, R11 ;  /* 0x000000100a147819 */ /* 0x000fe2000000120b */
[----:B------:R-:W-:Y:S01]  /*6fb0*/  IMAD.MOV.U32 R7, RZ, RZ, R10 ;  /* 0x000000ffff077224 */ /* 0x000fe200078e000a */
[----:B------:R-:W-:Y:S01]  /*6fc0*/  SHF.R.U64 R25, R12, 0x10, R13 ;  /* 0x000000100c197819 */ /* 0x000fe2000000120d */
[----:B------:R-:W-:Y:S01]  /*6fd0*/  IMAD R10, R0, 0x2, R19 ;  /* 0x00000002000a7824 */ /* 0x000fe200078e0213 */
[----:B------:R-:W-:Y:S01]  /*6fe0*/  SHF.R.U32.HI R30, RZ, 0x10, R13 ;  /* 0x00000010ff1e7819 */ /* 0x000fe2000001160d */
[----:B------:R-:W-:Y:S01]  /*6ff0*/  BSSY B1, `(.L_x_684) ;  /* 0x000000f000017945 */ /* 0x000fe20003800000 */
[--C-:B------:R-:W-:Y:S01]  /*7000*/  SHF.R.U64 R24, R8, 0x10, R9.reuse ;  /* 0x0000001008187819 */ /* 0x100fe20000001209 */
[--C-:B------:R-:W-:Y:S01]  /*7010*/  IMAD.MOV.U32 R6, RZ, RZ, R9.reuse ;  /* 0x000000ffff067224 */ /* 0x100fe200078e0009 */
[----:B------:R-:W-:Y:S01]  /*7020*/  SHF.R.U32.HI R21, RZ, 0x10, R9 ;  /* 0x00000010ff157819 */ /* 0x000fe20000011609 */
[----:B------:R-:W-:Y:S01]  /*7030*/  IMAD.MOV.U32 R8, RZ, RZ, R11 ;  /* 0x000000ffff087224 */ /* 0x000fe200078e000b */
[----:B------:R-:W-:Y:S01]  /*7040*/  PRMT R31, R3, 0x5410, R32 ;  /* 0x00005410031f7816 */ /* 0x000fe20000000020 */
[----:B------:R-:W-:Y:S01]  /*7050*/  VIADD R0, R10, 0x18440 ;  /* 0x000184400a007836 */ /* 0x000fe20000000000 */
[----:B------:R-:W-:Y:S01]  /*7060*/  PRMT R12, R4, 0x5410, R27 ;  /* 0x00005410040c7816 */ /* 0x000fe2000000001b */
[----:B------:R-:W-:Y:S01]  /*7070*/  VIADD R4, R10, 0x18400 ;  /* 0x000184000a047836 */ /* 0x000fe20000000000 */
[----:B------:R-:W-:-:S02]  /*7080*/  SHF.R.U32.HI R13, RZ, 0x10, R11 ;  /* 0x00000010ff0d7819 */ /* 0x000fc4000001160b */
[----:B------:R-:W-:Y:S02]  /*7090*/  ISETP.GE.AND P1, PT, R18, R35, PT ;  /* 0x000000231200720c */ /* 0x000fe40003f26270 */
[----:B------:R-:W-:Y:S02]  /*70a0*/  PRMT R9, R14, 0x5410, R25 ;  /* 0x000054100e097816 */ /* 0x000fe40000000019 */
[----:B------:R-:W-:Y:S02]  /*70b0*/  PRMT R3, R15, 0x5410, R30 ;  /* 0x000054100f037816 */ /* 0x000fe4000000001e */
[----:B------:R-:W-:Y:S01]  /*70c0*/  PRMT R33, R5, 0x5410, R24 ;  /* 0x0000541005217816 */ /* 0x000fe20000000018 */
[----:B-1----:R-:W-:Y:S06]  /*70d0*/  @!P0 BRA `(.L_x_685) ;  /* 0x0000013800948947 */ /* 0x002fec0003800000 */
.L_x_926:
[----:B------:R-:W-:Y:S05]  /*70e0*/  BSYNC B1 ;  /* 0x0000000000017941 */ /* 0x000fea0003800000 */
.L_x_684:
[----:B------:R-:W-:Y:S01]  /*70f0*/  BSSY B1, `(.L_x_686) ;  /* 0x0000059000017945 */ /* 0x000fe20003800000 */
[----:B------:R-:W-:Y:S01]  /*7100*/  PRMT R34, R6, 0x5410, R21 ;  /* 0x0000541006227816 */ /* 0x000fe20000000015 */
[----:B------:R-:W-:Y:S01]  /*7110*/  @P2 VIADD R0, R4, 0xffffffc0 ;  /* 0xffffffc004002836 */ /* 0x000fe20000000000 */
[----:B------:R-:W-:Y:S02]  /*7120*/  PRMT R11, R7, 0x5410, R20 ;  /* 0x00005410070b7816 */ /* 0x000fe40000000014 */
[----:B------:R-:W-:Y:S01]  /*7130*/  PRMT R8, R8, 0x5410, R13 ;  /* 0x0000541008087816 */ /* 0x000fe2000000000d */
[----:B------:R-:W-:Y:S06]  /*7140*/  @P1 BRA `(.L_x_687) ;  /* 0x00000004004c1947 */ /* 0x000fec0003800000 */
[----:B------:R-:W1:Y:S01]  /*7150*/  LDC R5, c[0x0][0x3f4] ;  /* 0x0000fd00ff057b82 */ /* 0x000e620000000800 */
[----:B------:R-:W-:Y:S01]  /*7160*/  BSSY B2, `(.L_x_688) ;  /* 0x000002a000027945 */ /* 0x000fe20003800000 */
[-C--:B-1----:R-:W-:Y:S02]  /*7170*/  ISETP.GE.AND P0, PT, R22, R5.reuse, PT ;  /* 0x000000051600720c */ /* 0x082fe40003f06270 */
[----:B------:R-:W-:-:S11]  /*7180*/  ISETP.GE.AND P1, PT, R202, R5, PT ;  /* 0x00000005ca00720c */ /* 0x000fd60003f26270 */
[----:B------:R-:W-:Y:S05]  /*7190*/  @P0 BRA `(.L_x_689) ;  /* 0x0000000000980947 */ /* 0x000fea0003800000 */
[----:B------:R-:W1:Y:S01]  /*71a0*/  LDS.128 R4, [R10+0x18400] ;  /* 0x018400000a047984 */ /* 0x000e620000000c00 */
[----:B------:R-:W-:Y:S01]  /*71b0*/  IMAD.U32 R25, R33, 0x10000, RZ ;  /* 0x0001000021197824 */ /* 0x000fe200078e00ff */
[C---:B------:R-:W-:Y:S01]  /*71c0*/  LOP3.LUT R24, R31.reuse, 0xffff0000, RZ, 0xc0, !PT ;  /* 0xffff00001f187812 */ /* 0x040fe200078ec0ff */
[----:B------:R-:W-:Y:S01]  /*71d0*/  IMAD.U32 R21, R31, 0x10000, RZ ;  /* 0x000100001f157824 */ /* 0x000fe200078e00ff */
[----:B0-----:R-:W-:Y:S01]  /*71e0*/  LOP3.LUT R26, R33, 0xffff0000, RZ, 0xc0, !PT ;  /* 0xffff0000211a7812 */ /* 0x001fe200078ec0ff */
[C---:B-1----:R-:W-:Y:S01]  /*71f0*/  IMAD.U32 R13, R4.reuse, 0x10000, RZ ;  /* 0x00010000040d7824 */ /* 0x042fe200078e00ff */
[----:B------:R-:W-:Y:S01]  /*7200*/  LOP3.LUT R4, R4, 0xffff0000, RZ, 0xc0, !PT ;  /* 0xffff000004047812 */ /* 0x000fe200078ec0ff */
[C---:B------:R-:W-:Y:S01]  /*7210*/  IMAD.U32 R14, R5.reuse, 0x10000, RZ ;  /* 0x00010000050e7824 */ /* 0x040fe200078e00ff */
[----:B------:R-:W-:Y:S01]  /*7220*/  LOP3.LUT R5, R5, 0xffff0000, RZ, 0xc0, !PT ;  /* 0xffff000005057812 */ /* 0x000fe200078ec0ff */
[C---:B------:R-:W-:Y:S01]  /*7230*/  IMAD.U32 R15, R6.reuse, 0x10000, RZ ;  /* 0x00010000060f7824 */ /* 0x040fe200078e00ff */
[----:B------:R-:W-:Y:S01]  /*7240*/  LOP3.LUT R6, R6, 0xffff0000, RZ, 0xc0, !PT ;  /* 0xffff000006067812 */ /* 0x000fe200078ec0ff */
[C---:B------:R-:W-:Y:S01]  /*7250*/  FMUL.FTZ R30, R4.reuse, R25 ;  /* 0x00000019041e7220 */ /* 0x040fe20000410000 */
[----:B------:R-:W-:Y:S01]  /*7260*/  FMUL.FTZ R4, R4, R21 ;  /* 0x0000001504047220 */ /* 0x000fe20000410000 */
[----:B------:R-:W-:-:S02]  /*7270*/  IMAD.U32 R20, R7, 0x10000, RZ ;  /* 0x0001000007147824 */ /* 0x000fc400078e00ff */
[----:B------:R-:W-:Y:S01]  /*7280*/  FMUL.FTZ R27, R5, R26 ;  /* 0x0000001a051b7220 */ /* 0x000fe20000410000 */
[----:B------:R-:W-:Y:S01]  /*7290*/  FFMA.FTZ R30, R13, R21, -R30 ;  /* 0x000000150d1e7223 */ /* 0x000fe2000001081e */
[-C--:B------:R-:W-:Y:S01]  /*72a0*/  FMUL.FTZ R29, R5, R24.reuse ;  /* 0x00000018051d7220 */ /* 0x080fe20000410000 */
[----:B------:R-:W-:Y:S01]  /*72b0*/  LOP3.LUT R7, R7, 0xffff0000, RZ, 0xc0, !PT ;  /* 0xffff000007077812 */ /* 0x000fe200078ec0ff */
[----:B------:R-:W-:Y:S01]  /*72c0*/  FFMA.FTZ R25, R13, R25, R4 ;  /* 0x000000190d197223 */ /* 0x000fe20000010004 */
[C---:B------:R-:W-:Y:S01]  /*72d0*/  LOP3.LUT R21, R34.reuse, 0xffff0000, RZ, 0xc0, !PT ;  /* 0xffff000022157812 */ /* 0x040fe200078ec0ff */
[----:B------:R-:W-:Y:S01]  /*72e0*/  IMAD.U32 R13, R34, 0x10000, RZ ;  /* 0x00010000220d7824 */ /* 0x000fe200078e00ff */
[C---:B------:R-:W-:Y:S01]  /*72f0*/  LOP3.LUT R5, R12.reuse, 0xffff0000, RZ, 0xc0, !PT ;  /* 0xffff00000c057812 */ /* 0x040fe200078ec0ff */
[----:B------:R-:W-:Y:S02]  /*7300*/  IMAD.U32 R4, R12, 0x10000, RZ ;  /* 0x000100000c047824 */ /* 0x000fe400078e00ff */
[C---:B------:R-:W-:Y:S01]  /*7310*/  FFMA.FTZ R27, R14.reuse, R24, -R27 ;  /* 0x000000180e1b7223 */ /* 0x040fe2000001081b */
[----:B------:R-:W-:Y:S01]  /*7320*/  FFMA.FTZ R14, R14, R26, R29 ;  /* 0x0000001a0e0e7223 */ /* 0x000fe2000001001d */
[C---:B------:R-:W-:Y:S01]  /*7330*/  FMUL.FTZ R24, R6.reuse, R13 ;  /* 0x0000000d06187220 */ /* 0x040fe20000410000 */
[-C--:B------:R-:W-:Y:S01]  /*7340*/  FMUL.FTZ R26, R6, R4.reuse ;  /* 0x00000004061a7220 */ /* 0x080fe20000410000 */
        /* <DEDUP_REMOVED lines=9> */
[----:B------:R-:W-:-:S05]  /*73e0*/  F2FP.BF16.F32.PACK_AB R7, R32, R7 ;  /* 0x000000072007723e */ /* 0x000fca00000010ff */
[----:B------:R1:W-:Y:S02]  /*73f0*/  STS.128 [R10+0x18400], R4 ;  /* 0x018400040a007388 */ /* 0x0003e40000000c00 */
.L_x_689:
[----:B------:R-:W-:Y:S05]  /*7400*/  BSYNC B2 ;  /* 0x0000000000027941 */ /* 0x000fea0003800000 */
.L_x_688:
[----:B------:R-:W-:Y:S05]  /*7410*/  @P1 BRA `(.L_x_687) ;  /* 0x0000000000981947 */ /* 0x000fea0003800000 */
[----:B-1----:R-:W1:Y:S01]  /*7420*/  LDS.128 R4, [R0] ;  /* 0x0000000000047984 */ /* 0x002e620000000c00 */
        /* <DEDUP_REMOVED lines=36> */
[----:B------:R2:W-:Y:S02]  /*7670*/  STS.128 [R0], R4 ;  /* 0x0000000400007388 */ /* 0x0005e40000000c00 */
.L_x_687:
[----:B------:R-:W-:Y:S05]  /*7680*/  BSYNC B1 ;  /* 0x0000000000017941 */ /* 0x000fea0003800000 */
.L_x_686:
[----:B------:R-:W-:-:S13]  /*7690*/  ISETP.GE.AND P0, PT, R216, R35, PT ;  /* 0x00000023d800720c */ /* 0x000fda0003f06270 */
[----:B------:R-:W-:Y:S05]  /*76a0*/  @P0 BRA `(.L_x_690) ;  /* 0x0000001400180947 */ /* 0x000fea0003800000 */
[----:B-12---:R-:W1:Y:S01]  /*76b0*/  LDC R5, c[0x0][0x3f4] ;  /* 0x0000fd00ff057b82 */ /* 0x006e620000000800 */
[----:B------:R-:W-:Y:S01]  /*76c0*/  BSSY B1, `(.L_x_691) ;  /* 0x000002a000017945 */ /* 0x000fe20003800000 */
[-C--:B-1----:R-:W-:Y:S02]  /*76d0*/  ISETP.GE.AND P0, PT, R22, R5.reuse, PT ;  /* 0x000000051600720c */ /* 0x082fe40003f06270 */
[----:B------:R-:W-:-:S11]  /*76e0*/  ISETP.GE.AND P1, PT, R202, R5, PT ;  /* 0x00000005ca00720c */ /* 0x000fd60003f26270 */
[----:B------:R-:W-:Y:S05]  /*76f0*/  @P0 BRA `(.L_x_692) ;  /* 0x0000000000980947 */ /* 0x000fea0003800000 */
[----:B------:R-:W1:Y:S01]  /*7700*/  LDS.128 R4, [R10+0x1a400] ;  /* 0x01a400000a047984 */ /* 0x000e620000000c00 */
[C---:B------:R-:W-:Y:S01]  /*7710*/  IMAD.U32 R27, R33.reuse, 0x10000, RZ ;  /* 0x00010000211b7824 */ /* 0x040fe200078e00ff */
[----:B------:R-:W-:Y:S01]  /*7720*/  LOP3.LUT R32, R33, 0xffff0000, RZ, 0xc0, !PT ;  /* 0xffff000021207812 */ /* 0x000fe200078ec0ff */
[C---:B------:R-:W-:Y:S01]  /*7730*/  IMAD.U32 R25, R31.reuse, 0x10000, RZ ;  /* 0x000100001f197824 */ /* 0x040fe200078e00ff */
[----:B------:R-:W-:Y:S01]  /*7740*/  LOP3.LUT R30, R31, 0xffff0000, RZ, 0xc0, !PT ;  /* 0xffff00001f1e7812 */ /* 0x000fe200078ec0ff */
[C---:B------:R-:W-:Y:S01]  /*7750*/  IMAD.U32 R29, R34.reuse, 0x10000, RZ ;  /* 0x00010000221d7824 */ /* 0x040fe200078e00ff */
[----:B------:R-:W-:Y:S01]  /*7760*/  LOP3.LUT R34, R34, 0xffff0000, RZ, 0xc0, !PT ;  /* 0xffff000022227812 */ /* 0x000fe200078ec0ff */
[C---:B-1----:R-:W-:Y:S01]  /*7770*/  IMAD.U32 R13, R4.reuse, 0x10000, RZ ;  /* 0x00010000040d7824 */ /* 0x042fe200078e00ff */
[----:B------:R-:W-:Y:S01]  /*7780*/  LOP3.LUT R4, R4, 0xffff0000, RZ, 0xc0, !PT ;  /* 0xffff000004047812 */ /* 0x000fe200078ec0ff */
[C---:B------:R-:W-:Y:S01]  /*7790*/  IMAD.U32 R14, R5.reuse, 0x10000, RZ ;  /* 0x00010000050e7824 */ /* 0x040fe200078e00ff */
[----:B------:R-:W-:Y:S01]  /*77a0*/  LOP3.LUT R5, R5, 0xffff0000, RZ, 0xc0, !PT ;  /* 0xffff000005057812 */ /* 0x000fe200078ec0ff */
[C---:B------:R-:W-:Y:S01]  /*77b0*/  IMAD.U32 R15, R6.reuse, 0x10000, RZ ;  /* 0x00010000060f7824 */ /* 0x040fe200078e00ff */
[----:B------:R-:W-:Y:S01]  /*77c0*/  LOP3.LUT R6, R6, 0xffff0000, RZ, 0xc0, !PT ;  /* 0xffff000006067812 */ /* 0x000fe200078ec0ff */
[-C--:B------:R-:W-:Y:S01]  /*77d0*/  FMUL.FTZ R24, R27, R4.reuse ;  /* 0x000000041b187220 */ /* 0x080fe20000410000 */
[----:B0-----:R-:W-:Y:S01]  /*77e0*/  FMUL.FTZ R26, R25, R4 ;  /* 0x00000004191a7220 */ /* 0x001fe20000410000 */
[C---:B------:R-:W-:Y:S01]  /*77f0*/  IMAD.U32 R20, R7.reuse, 0x10000, RZ ;  /* 0x0001000007147824 */ /* 0x040fe200078e00ff */
[----:B------:R-:W-:Y:S01]  /*7800*/  LOP3.LUT R7, R7, 0xffff0000, RZ, 0xc0, !PT ;  /* 0xffff000007077812 */ /* 0x000fe200078ec0ff */
[----:B------:R-:W-:Y:S01]  /*7810*/  FFMA.FTZ R4, R25, R13, -R24 ;  /* 0x0000000d19047223 */ /* 0x000fe20000010818 */
[----:B------:R-:W-:Y:S01]  /*7820*/  FMUL.FTZ R21, R32, R5 ;  /* 0x0000000520157220 */ /* 0x000fe20000410000 */
[----:B------:R-:W-:Y:S01]  /*7830*/  FFMA.FTZ R13, R27, R13, R26 ;  /* 0x0000000d1b0d7223 */ /* 0x000fe2000001001a */
[----:B------:R-:W-:Y:S01]  /*7840*/  FMUL.FTZ R25, R30, R5 ;  /* 0x000000051e197220 */ /* 0x000fe20000410000 */
[C---:B------:R-:W-:Y:S01]  /*7850*/  LOP3.LUT R26, R12.reuse, 0xffff0000, RZ, 0xc0, !PT ;  /* 0xffff00000c1a7812 */ /* 0x040fe200078ec0ff */
[----:B------:R-:W-:-:S02]  /*7860*/  IMAD.U32 R27, R12, 0x10000, RZ ;  /* 0x000100000c1b7824 */ /* 0x000fc400078e00ff */
[-C--:B------:R-:W-:Y:S01]  /*7870*/  FFMA.FTZ R5, R30, R14.reuse, -R21 ;  /* 0x0000000e1e057223 */ /* 0x080fe20000010815 */
[----:B------:R-:W-:Y:S01]  /*7880*/  FFMA.FTZ R14, R32, R14, R25 ;  /* 0x0000000e200e7223 */ /* 0x000fe20000010019 */
[-C--:B------:R-:W-:Y:S01]  /*7890*/  FMUL.FTZ R12, R29, R6.reuse ;  /* 0x000000061d0c7220 */ /* 0x080fe20000410000 */
[-C--:B------:R-:W-:Y:S01]  /*78a0*/  FMUL.FTZ R21, R34, R7.reuse ;  /* 0x0000000722157220 */ /* 0x080fe20000410000 */
[C---:B------:R-:W-:Y:S01]  /*78b0*/  FMUL.FTZ R24, R27.reuse, R6 ;  /* 0x000000061b187220 */ /* 0x040fe20000410000 */
[C---:B------:R-:W-:Y:S01]  /*78c0*/  FMUL.FTZ R25, R26.reuse, R7 ;  /* 0x000000071a197220 */ /* 0x040fe20000410000 */
[-C--:B------:R-:W-:Y:S01]  /*78d0*/  FFMA.FTZ R6, R27, R15.reuse, -R12 ;  /* 0x0000000f1b067223 */ /* 0x080fe2000001080c */
[-C--:B------:R-:W-:Y:S01]  /*78e0*/  FFMA.FTZ R7, R26, R20.reuse, -R21 ;  /* 0x000000141a077223 */ /* 0x080fe20000010815 */
[----:B------:R-:W-:Y:S01]  /*78f0*/  FFMA.FTZ R15, R29, R15, R24 ;  /* 0x0000000f1d0f7223 */ /* 0x000fe20000010018 */
[----:B------:R-:W-:Y:S01]  /*7900*/  FFMA.FTZ R20, R34, R20, R25 ;  /* 0x0000001422147223 */ /* 0x000fe20000010019 */
[----:B------:R-:W-:-:S02]  /*7910*/  F2FP.BF16.F32.PACK_AB R4, R13, R4 ;  /* 0x000000040d04723e */ /* 0x000fc400000010ff */
[----:B------:R-:W-:Y:S02]  /*7920*/  F2FP.BF16.F32.PACK_AB R5, R14, R5 ;  /* 0x000000050e05723e */ /* 0x000fe400000010ff */
[----:B------:R-:W-:Y:S02]  /*7930*/  F2FP.BF16.F32.PACK_AB R6, R15, R6 ;  /* 0x000000060f06723e */ /* 0x000fe400000010ff */
[----:B------:R-:W-:-:S05]  /*7940*/  F2FP.BF16.F32.PACK_AB R7, R20, R7 ;  /* 0x000000071407723e */ /* 0x000fca00000010ff */
[----:B------:R1:W-:Y:S02]  /*7950*/  STS.128 [R10+0x1a400], R4 ;  /* 0x01a400040a007388 */ /* 0x0003e40000000c00 */
.L_x_692:
[----:B------:R-:W-:Y:S05]  /*7960*/  BSYNC B1 ;  /* 0x0000000000017941 */ /* 0x000fea0003800000 */
.L_x_691:
[----:B------:R-:W-:Y:S05]  /*7970*/  @P1 BRA `(.L_x_690) ;  /* 0x0000001000641947 */ /* 0x000fea0003800000 */
[----:B-1----:R-:W1:Y:S01]  /*7980*/  LDS.128 R4, [R0+0x2000] ;  /* 0x0020000000047984 */ /* 0x002e620000000c00 */
[C---:B------:R-:W-:Y:S01]  /*7990*/  IMAD.U32 R24, R11.reuse, 0x10000, RZ ;  /* 0x000100000b187824 */ /* 0x040fe200078e00ff */
[----:B0-----:R-:W-:Y:S01]  /*79a0*/  LOP3.LUT R26, R11, 0xffff0000, RZ, 0xc0, !PT ;  /* 0xffff00000b1a7812 */ /* 0x001fe200078ec0ff */
        /* <DEDUP_REMOVED lines=11> */
[----:B------:R-:W-:Y:S01]  /*7a60*/  FMUL.FTZ R15, R14, R4 ;  /* 0x000000040e0f7220 */ /* 0x000fe20000410000 */
[----:B------:R-:W-:Y:S01]  /*7a70*/  FMUL.FTZ R21, R26, R5 ;  /* 0x000000051a157220 */ /* 0x000fe20000410000 */
[----:B------:R-:W-:-:S02]  /*7a80*/  IMAD.U32 R11, R7, 0x10000, RZ ;  /* 0x00010000070b7824 */ /* 0x000fc400078e00ff */
[----:B------:R-:W-:Y:S01]  /*7a90*/  FFMA.FTZ R4, R14, R10, -R13 ;  /* 0x0000000a0e047223 */ /* 0x000fe2000001080d */
[C---:B------:R-:W-:Y:S01]  /*7aa0*/  FMUL.FTZ R13, R20.reuse, R5 ;  /* 0x00000005140d7220 */ /* 0x040fe20000410000 */
[----:B------:R-:W-:Y:S01]  /*7ab0*/  FFMA.FTZ R5, R20, R12, -R21 ;  /* 0x0000000c14057223 */ /* 0x000fe20000010815 */
[----:B------:R-:W-:Y:S01]  /*7ac0*/  IMAD.U32 R21, R3, 0x10000, RZ ;  /* 0x0001000003157824 */ /* 0x000fe200078e00ff */
[----:B------:R-:W-:Y:S01]  /*7ad0*/  LOP3.LUT R7, R7, 0xffff0000, RZ, 0xc0, !PT ;  /* 0xffff000007077812 */ /* 0x000fe200078ec0ff */
[----:B------:R-:W-:Y:S01]  /*7ae0*/  FFMA.FTZ R15, R24, R10, R15 ;  /* 0x0000000a180f7223 */ /* 0x000fe2000001000f */
[----:B------:R-:W-:Y:S01]  /*7af0*/  LOP3.LUT R3, R3, 0xffff0000, RZ, 0xc0, !PT ;  /* 0xffff000003037812 */ /* 0x000fe200078ec0ff */
[-C--:B------:R-:W-:Y:S01]  /*7b00*/  FMUL.FTZ R8, R25, R6.reuse ;  /* 0x0000000619087220 */ /* 0x080fe20000410000 */
[----:B------:R-:W-:Y:S01]  /*7b10*/  FMUL.FTZ R10, R21, R6 ;  /* 0x00000006150a7220 */ /* 0x000fe20000410000 */
[-C--:B------:R-:W-:Y:S01]  /*7b20*/  FMUL.FTZ R14, R27, R7.reuse ;  /* 0x000000071b0e7220 */ /* 0x080fe20000410000 */
[----:B------:R-:W-:Y:S01]  /*7b30*/  FFMA.FTZ R12, R26, R12, R13 ;  /* 0x0000000c1a0c7223 */ /* 0x000fe2000001000d */
[----:B------:R-:W-:Y:S01]  /*7b40*/  FMUL.FTZ R20, R3, R7 ;  /* 0x0000000703147220 */ /* 0x000fe20000410000 */
[-C--:B------:R-:W-:Y:S01]  /*7b50*/  FFMA.FTZ R6, R21, R9.reuse, -R8 ;  /* 0x0000000915067223 */ /* 0x080fe20000010808 */
[----:B------:R-:W-:Y:S01]  /*7b60*/  FFMA.FTZ R9, R25, R9, R10 ;  /* 0x0000000919097223 */ /* 0x000fe2000001000a */
[-C--:B------:R-:W-:Y:S01]  /*7b70*/  FFMA.FTZ R7, R3, R11.reuse, -R14 ;  /* 0x0000000b03077223 */ /* 0x080fe2000001080e */
[----:B------:R-:W-:Y:S01]  /*7b80*/  FFMA.FTZ R20, R27, R11, R20 ;  /* 0x0000000b1b147223 */ /* 0x000fe20000010014 */
[----:B------:R-:W-:-:S02]  /*7b90*/  F2FP.BF16.F32.PACK_AB R4, R15, R4 ;  /* 0x000000040f04723e */ /* 0x000fc400000010ff */
[----:B------:R-:W-:Y:S02]  /*7ba0*/  F2FP.BF16.F32.PACK_AB R5, R12, R5 ;  /* 0x000000050c05723e */ /* 0x000fe400000010ff */
[----:B------:R-:W-:Y:S02]  /*7bb0*/  F2FP.BF16.F32.PACK_AB R6, R9, R6 ;  /* 0x000000060906723e */ /* 0x000fe400000010ff */
[----:B------:R-:W-:-:S05]  /*7bc0*/  F2FP.BF16.F32.PACK_AB R7, R20, R7 ;  /* 0x000000071407723e */ /* 0x000fca00000010ff */
[----:B------:R3:W-:Y:S01]  /*7bd0*/  STS.128 [R0+0x2000], R4 ;  /* 0x0020000400007388 */ /* 0x0007e20000000c00 */
[----:B------:R-:W-:Y:S05]  /*7be0*/  BRA `(.L_x_690) ;  /* 0x0000000c00c87947 */ /* 0x000fea0003800000 */
.L_x_680:
[----:B------:R-:W-:-:S03]  /*7bf0*/  UMOV UR4, 0xffffffff ;  /* 0xffffffff00047882 */ /* 0x000fc60000000000 */
[----:B------:R-:W-:Y:S05]  /*7c00*/  BRA.DIV UR4, `(.L_x_693) ;  /* 0x0000012e04dc7947 */ /* 0x000fea000b800000 */
[----:B------:R1:W2:Y:S04]  /*7c10*/  SHFL.IDX PT, R0, R25, RZ, 0x1c1f ;  /* 0x001c1fff19007589 */ /* 0x0002a800000e0000 */
[----:B------:R1:W3:Y:S04]  /*7c20*/  SHFL.IDX PT, R3, R24, RZ, 0x1c1f ;  /* 0x001c1fff18037589 */ /* 0x0002e800000e0000 */
[----:B------:R1:W4:Y:S04]  /*7c30*/  SHFL.IDX PT, R20, R27, RZ, 0x1c1f ;  /* 0x001c1fff1b147589 */ /* 0x00032800000e0000 */
[----:B------:R1:W0:Y:S02]  /*7c40*/  SHFL.IDX PT, R14, R26, RZ, 0x1c1f ;  /* 0x001c1fff1a0e7589 */ /* 0x00022400000e0000 */
.L_x_932:
[----:B------:R-:W-:Y:S01]  /*7c50*/  ULDC UR4, c[0x0][0x448] ;  /* 0x0001120000047ab9 */ /* 0x000fe20000000800 */
[----:B-1----:R-:W1:Y:S01]  /*7c60*/  LDC R25, c[0x0][0x3f4] ;  /* 0x0000fd00ff197b82 */ /* 0x002e620000000800 */
[----:B------:R-:W-:Y:S01]  /*7c70*/  IMAD R155, R155, UR4, RZ ;  /* 0x000000049b9b7c24 */ /* 0x000fe2000f8e02ff */
[----:B------:R-:W-:Y:S01]  /*7c80*/  LEA.HI R5, R217, R217, RZ, 0x1 ;  /* 0x000000d9d9057211 */ /* 0x000fe200078f08ff */
[----:B------:R-:W-:Y:S01]  /*7c90*/  BSSY B1, `(.L_x_694) ;  /* 0x0000017000017945 */ /* 0x000fe20003800000 */
[----:B------:R-:W-:Y:S02]  /*7ca0*/  CS2R R10, SRZ ;  /* 0x00000000000a7805 */ /* 0x000fe4000001ff00 */
[----:B------:R-:W-:Y:S02]  /*7cb0*/  CS2R R8, SRZ ;  /* 0x0000000000087805 */ /* 0x000fe4000001ff00 */
[----:B------:R-:W-:Y:S02]  /*7cc0*/  ISETP.GE.AND P0, PT, R4, R155, PT ;  /* 0x0000009b0400720c */ /* 0x000fe40003f06270 */
[----:B------:R-:W-:-:S02]  /*7cd0*/  LOP3.LUT R6, R5, 0xfffffffe, RZ, 0xc0, !PT ;  /* 0xfffffffe05067812 */ /* 0x000fc400078ec0ff */
[----:B------:R-:W-:-:S03]  /*7ce0*/  CS2R R4, SRZ ;  /* 0x0000000000047805 */ /* 0x000fc6000001ff00 */
[----:B------:R-:W-:Y:S01]  /*7cf0*/  IMAD.IADD R24, R217, 0x1, -R6 ;  /* 0x00000001d9187824 */ /* 0x000fe200078e0a06 */
[----:B------:R-:W-:-:S04]  /*7d00*/  CS2R R6, SRZ ;  /* 0x0000000000067805 */ /* 0x000fc8000001ff00 */
[----:B------:R-:W-:Y:S01]  /*7d10*/  SHF.L.U32 R24, R24, 0x1f, RZ ;  /* 0x0000001f18187819 */ /* 0x000fe200000006ff */
[----:B------:R-:W-:Y:S06]  /*7d20*/  @P0 BRA `(.L_x_695) ;  /* 0x0000000000340947 */ /* 0x000fec0003800000 */
[----:B------:R-:W-:Y:S01]  /*7d30*/  ULDC UR4, c[0x0][0x3f4] ;  /* 0x0000fd0000047ab9 */ /* 0x000fe20000000800 */
[C---:B------:R-:W-:Y:S01]  /*7d40*/  IMAD.SHL.U32 R15, R16.reuse, 0x2, RZ ;  /* 0x00000002100f7824 */ /* 0x040fe200078e00ff */
[C---:B------:R-:W-:Y:S02]  /*7d50*/  ISETP.GE.AND P2, PT, R16.reuse, UR4, PT ;  /* 0x0000000410007c0c */ /* 0x040fe4000bf46270 */
[----:B------:R-:W-:Y:S02]  /*7d60*/  SHF.R.S32.HI R7, RZ, 0x1f, R16 ;  /* 0x0000001fff077819 */ /* 0x000fe40000011410 */
[----:B---3--:R-:W-:Y:S02]  /*7d70*/  IADD3 R12, P0, R3, R15, RZ ;  /* 0x0000000f030c7210 */ /* 0x008fe40007f1e0ff */
[----:B------:R-:W-:Y:S02]  /*7d80*/  SHF.L.U64.HI R3, R16, 0x1, R7 ;  /* 0x0000000110037819 */ /* 0x000fe40000010207 */
[----:B------:R-:W-:-:S02]  /*7d90*/  CS2R R6, SRZ ;  /* 0x0000000000067805 */ /* 0x000fc4000001ff00 */
[----:B0-----:R-:W-:Y:S01]  /*7da0*/  IADD3 R14, P1, R14, R15, RZ ;  /* 0x0000000f0e0e7210 */ /* 0x001fe20007f3e0ff */
[----:B--2---:R-:W-:-:S04]  /*7db0*/  IMAD.X R13, R0, 0x1, R3, P0 ;  /* 0x00000001000d7824 */ /* 0x004fc800000e0603 */
[----:B----4-:R-:W-:Y:S01]  /*7dc0*/  IMAD.X R15, R20, 0x1, R3, P1 ;  /* 0x00000001140f7824 */ /* 0x010fe200008e0603 */
[----:B------:R-:W-:Y:S07]  /*7dd0*/  @P2 BRA `(.L_x_695) ;  /* 0x0000000000082947 */ /* 0x000fee0003800000 */
[----:B------:R0:W5:Y:S04]  /*7de0*/  LD.E.128 R8, desc[UR40][R12.64] ;  /* 0x000000280c087980 */ /* 0x000168000c101d00 */
[----:B------:R0:W5:Y:S02]  /*7df0*/  LD.E.128 R4, desc[UR40][R14.64] ;  /* 0x000000280e047980 */ /* 0x000164000c101d00 */
.L_x_695:
[----:B------:R-:W-:Y:S05]  /*7e00*/  BSYNC B1 ;  /* 0x0000000000017941 */ /* 0x000fea0003800000 */
.L_x_694:
[----:B------:R-:W1:Y:S01]  /*7e10*/  SYNCS.PHASECHK.TRANS64.TRYWAIT P1, [R19+URZ+0x22800], R24 ;  /* 0x02280018130075a7 */ /* 0x000e62000802017f */
[----:B--2---:R-:W-:Y:S01]  /*7e20*/  IMAD R0, R153, -0x80, R155 ;  /* 0xffffff8099007824 */ /* 0x004fe200078e029b */
[--C-:B-----5:R-:W-:Y:S01]  /*7e30*/  SHF.R.U64 R27, R8, 0x10, R9.reuse ;  /* 0x00000010081b7819 */ /* 0x120fe20000001209 */
[----:B----4-:R-:W-:Y:S01]  /*7e40*/  IMAD.MOV.U32 R20, RZ, RZ, R8 ;  /* 0x000000ffff147224 */ /* 0x010fe200078e0008 */
[--C-:B------:R-:W-:Y:S01]  /*7e50*/  SHF.R.U32.HI R26, RZ, 0x10, R9.reuse ;  /* 0x00000010ff1a7819 */ /* 0x100fe20000011609 */
[----:B0-----:R-:W-:Y:S01]  /*7e60*/  IMAD.MOV.U32 R15, RZ, RZ, R9 ;  /* 0x000000ffff0f7224 */ /* 0x001fe200078e0009 */
[----:B------:R-:W-:Y:S01]  /*7e70*/  VIMNMX R29, R0, 0x80, PT ;  /* 0x00000080001d7848 */ /* 0x000fe20003fe0100 */
[----:B---3--:R-:W-:Y:S01]  /*7e80*/  IMAD.MOV.U32 R3, RZ, RZ, R10 ;  /* 0x000000ffff037224 */ /* 0x008fe200078e000a */
[--C-:B------:R-:W-:Y:S01]  /*7e90*/  SHF.R.U64 R10, R10, 0x10, R11.reuse ;  /* 0x000000100a0a7819 */ /* 0x100fe2000000120b */
[----:B------:R-:W-:Y:S01]  /*7ea0*/  IMAD.MOV.U32 R14, RZ, RZ, R11 ;  /* 0x000000ffff0e7224 */ /* 0x000fe200078e000b */
[--C-:B------:R-:W-:Y:S01]  /*7eb0*/  SHF.R.U64 R8, R4, 0x10, R5.reuse ;  /* 0x0000001004087819 */ /* 0x100fe20000001205 */
[----:B------:R-:W-:Y:S01]  /*7ec0*/  IMAD.MOV.U32 R21, RZ, RZ, R4 ;  /* 0x000000ffff157224 */ /* 0x000fe200078e0004 */
[--C-:B------:R-:W-:Y:S01]  /*7ed0*/  SHF.R.U32.HI R9, RZ, 0x10, R5.reuse ;  /* 0x00000010ff097819 */ /* 0x100fe20000011605 */
[----:B------:R-:W-:Y:S01]  /*7ee0*/  IMAD.MOV.U32 R12, RZ, RZ, R5 ;  /* 0x000000ffff0c7224 */ /* 0x000fe200078e0005 */
[----:B-1----:R-:W-:Y:S01]  /*7ef0*/  ISETP.GE.AND P0, PT, R16, R25, PT ;  /* 0x000000191000720c */ /* 0x002fe20003f06270 */
[----:B------:R-:W-:Y:S01]  /*7f00*/  IMAD.MOV.U32 R13, RZ, RZ, R6 ;  /* 0x000000ffff0d7224 */ /* 0x000fe200078e0006 */
[----:B------:R-:W-:Y:S01]  /*7f10*/  SHF.R.U32.HI R11, RZ, 0x10, R11 ;  /* 0x00000010ff0b7819 */ /* 0x000fe2000001160b */
[--C-:B------:R-:W-:Y:S01]  /*7f20*/  IMAD.MOV.U32 R0, RZ, RZ, R7.reuse ;  /* 0x000000ffff007224 */ /* 0x100fe200078e0007 */
[--C-:B------:R-:W-:Y:S01]  /*7f30*/  SHF.R.U64 R4, R6, 0x10, R7.reuse ;  /* 0x0000001006047819 */ /* 0x100fe20000001207 */
[----:B------:R-:W-:Y:S01]  /*7f40*/  BSSY B1, `(.L_x_696) ;  /* 0x000000d000017945 */ /* 0x000fe20003800000 */
[----:B------:R-:W-:-:S02]  /*7f50*/  SHF.R.U32.HI R5, RZ, 0x10, R7 ;  /* 0x00000010ff057819 */ /* 0x000fc40000011607 */
[-C--:B------:R-:W-:Y:S02]  /*7f60*/  ISETP.GE.OR P2, PT, R18, R29.reuse, P0 ;  /* 0x0000001d1200720c */ /* 0x080fe40000746670 */
[----:B------:R-:W-:Y:S02]  /*7f70*/  PRMT R20, R20, 0x5410, R27 ;  /* 0x0000541014147816 */ /* 0x000fe4000000001b */
[----:B------:R-:W-:Y:S02]  /*7f80*/  ISETP.GE.OR P0, PT, R216, R29, P0 ;  /* 0x0000001dd800720c */ /* 0x000fe40000706670 */
[----:B------:R-:W-:Y:S02]  /*7f90*/  PRMT R15, R15, 0x5410, R26 ;  /* 0x000054100f0f7816 */ /* 0x000fe4000000001a */
[----:B------:R-:W-:Y:S02]  /*7fa0*/  PRMT R3, R3, 0x5410, R10 ;  /* 0x0000541003037816 */ /* 0x000fe4000000000a */
[----:B------:R-:W-:-:S02]  /*7fb0*/  PRMT R14, R14, 0x5410, R11 ;  /* 0x000054100e0e7816 */ /* 0x000fc4000000000b */
[----:B------:R-:W-:Y:S02]  /*7fc0*/  PRMT R21, R21, 0x5410, R8 ;  /* 0x0000541015157816 */ /* 0x000fe40000000008 */
[----:B------:R-:W-:Y:S02]  /*7fd0*/  PRMT R12, R12, 0x5410, R9 ;  /* 0x000054100c0c7816 */ /* 0x000fe40000000009 */
[----:B------:R-:W-:Y:S02]  /*7fe0*/  PRMT R13, R13, 0x5410, R4 ;  /* 0x000054100d0d7816 */ /* 0x000fe40000000004 */
[----:B------:R-:W-:Y:S01]  /*7ff0*/  PRMT R0, R0, 0x5410, R5 ;  /* 0x0000541000007816 */ /* 0x000fe20000000005 */
[----:B------:R-:W-:Y:S06]  /*8000*/  @!P1 BRA `(.L_x_697) ;  /* 0x0000012c004c9947 */ /* 0x000fec0003800000 */
.L_x_933:
[----:B------:R-:W-:Y:S05]  /*8010*/  BSYNC B1 ;  /* 0x0000000000017941 */ /* 0x000fea0003800000 */
.L_x_696:
[----:B------:R-:W-:Y:S04]  /*8020*/  BSSY B1, `(.L_x_698) ;  /* 0x000005a000017945 */ /* 0x000fe80003800000 */
[----:B------:R-:W-:Y:S05]  /*8030*/  @P2 BRA `(.L_x_699) ;  /* 0x0000000400602947 */ /* 0x000fea0003800000 */
[----:B------:R-:W-:Y:S01]  /*8040*/  IMAD.SHL.U32 R4, R30, 0x40, RZ ;  /* 0x000000401e047824 */ /* 0x000fe200078e00ff */
[----:B------:R-:W-:Y:S01]  /*8050*/  LOP3.LUT R39, R13, 0xffff0000, RZ, 0xc0, !PT ;  /* 0xffff00000d277812 */ /* 0x000fe200078ec0ff */
[----:B------:R-:W-:Y:S01]  /*8060*/  IMAD.IADD R6, R16, 0x1, R25 ;  /* 0x0000000110067824 */ /* 0x000fe200078e0219 */
[----:B------:R-:W-:Y:S01]  /*8070*/  LOP3.LUT R35, R3, 0xffff0000, RZ, 0xc0, !PT ;  /* 0xffff000003237812 */ /* 0x000fe200078ec0ff */
[----:B------:R-:W-:Y:S01]  /*8080*/  IMAD.U32 R36, R13, 0x10000, RZ ;  /* 0x000100000d247824 */ /* 0x000fe200078e00ff */
[----:B------:R-:W-:Y:S01]  /*8090*/  LOP3.LUT R7, R4, 0x1c0, RZ, 0xc0, !PT ;  /* 0x000001c004077812 */ /* 0x000fe200078ec0ff */
[----:B------:R-:W-:Y:S02]  /*80a0*/  IMAD.U32 R34, R3, 0x10000, RZ ;  /* 0x0001000003227824 */ /* 0x000fe400078e00ff */
[----:B------:R-:W-:Y:S01]  /*80b0*/  IMAD.U32 R37, R21, 0x10000, RZ ;  /* 0x0001000015257824 */ /* 0x000fe200078e00ff */
[----:B------:R-:W-:Y:S02]  /*80c0*/  LOP3.LUT R4, R7, 0x38, R16, 0xf8, !PT ;  /* 0x0000003807047812 */ /* 0x000fe400078ef810 */
[----:B------:R-:W-:-:S02]  /*80d0*/  SHF.R.U32.HI R9, RZ, 0x3, R7 ;  /* 0x00000003ff097819 */ /* 0x000fc40000011607 */
[----:B------:R-:W-:Y:S02]  /*80e0*/  LOP3.LUT R6, R7, 0x38, R6, 0xf8, !PT ;  /* 0x0000003807067812 */ /* 0x000fe400078ef806 */
[----:B------:R-:W-:-:S05]  /*80f0*/  LOP3.LUT R5, R4, R9, RZ, 0x3c, !PT ;  /* 0x0000000904057212 */ /* 0x000fca00078e3cff */
[----:B------:R-:W-:Y:S01]  /*8100*/  IMAD R4, R206, 0x200, R5 ;  /* 0x00000200ce047824 */ /* 0x000fe200078e0205 */
[----:B------:R-:W-:-:S03]  /*8110*/  LOP3.LUT R5, R6, R9, RZ, 0x3c, !PT ;  /* 0x0000000906057212 */ /* 0x000fc600078e3cff */
[----:B------:R-:W-:Y:S02]  /*8120*/  IMAD R42, R4, 0x2, R19 ;  /* 0x00000002042a7824 */ /* 0x000fe400078e0213 */
[----:B------:R-:W-:-:S03]  /*8130*/  IMAD R8, R206, 0x200, R5 ;  /* 0x00000200ce087824 */ /* 0x000fc600078e0205 */
[----:B------:R-:W1:Y:S01]  /*8140*/  LDS.128 R4, [R42+0x18400] ;  /* 0x018400002a047984 */ /* 0x000e620000000c00 */
[----:B------:R-:W-:-:S05]  /*8150*/  IMAD R44, R8, 0x2, R19 ;  /* 0x00000002082c7824 */ /* 0x000fca00078e0213 */
[----:B------:R-:W2:Y:S01]  /*8160*/  LDS.128 R8, [R44+0x18400] ;  /* 0x018400002c087984 */ /* 0x000ea20000000c00 */
[C---:B-1----:R-:W-:Y:S01]  /*8170*/  IMAD.U32 R27, R6.reuse, 0x10000, RZ ;  /* 0x00010000061b7824 */ /* 0x042fe200078e00ff */
[----:B------:R-:W-:Y:S01]  /*8180*/  LOP3.LUT R6, R6, 0xffff0000, RZ, 0xc0, !PT ;  /* 0xffff000006067812 */ /* 0x000fe200078ec0ff */
[C---:B0-----:R-:W-:Y:S01]  /*8190*/  IMAD.U32 R24, R4.reuse, 0x10000, RZ ;  /* 0x0001000004187824 */ /* 0x041fe200078e00ff */
[----:B------:R-:W-:Y:S01]  /*81a0*/  LOP3.LUT R4, R4, 0xffff0000, RZ, 0xc0, !PT ;  /* 0xffff000004047812 */ /* 0x000fe200078ec0ff */
[C---:B------:R-:W-:Y:S01]  /*81b0*/  IMAD.U32 R26, R5.reuse, 0x10000, RZ ;  /* 0x00010000051a7824 */ /* 0x040fe200078e00ff */
[----:B------:R-:W-:Y:S01]  /*81c0*/  LOP3.LUT R5, R5, 0xffff0000, RZ, 0xc0, !PT ;  /* 0xffff000005057812 */ /* 0x000fe200078ec0ff */
[C---:B--2---:R-:W-:Y:S01]  /*81d0*/  IMAD.U32 R32, R10.reuse, 0x10000, RZ ;  /* 0x000100000a207824 */ /* 0x044fe200078e00ff */
[----:B------:R-:W-:Y:S01]  /*81e0*/  LOP3.LUT R10, R10, 0xffff0000, RZ, 0xc0, !PT ;  /* 0xffff00000a0a7812 */ /* 0x000fe200078ec0ff */
[C---:B------:R-:W-:Y:S01]  /*81f0*/  IMAD.U32 R30, R8.reuse, 0x10000, RZ ;  /* 0x00010000081e7824 */ /* 0x040fe200078e00ff */
[----:B------:R-:W-:Y:S01]  /*8200*/  LOP3.LUT R8, R8, 0xffff0000, RZ, 0xc0, !PT ;  /* 0xffff000008087812 */ /* 0x000fe200078ec0ff */
[C---:B------:R-:W-:Y:S01]  /*8210*/  FMUL.FTZ R38, R32.reuse, R36 ;  /* 0x0000002420267220 */ /* 0x040fe20000410000 */
[-C--:B------:R-:W-:Y:S01]  /*8220*/  FMUL.FTZ R32, R32, R34.reuse ;  /* 0x0000002220207220 */ /* 0x080fe20000410000 */
[C---:B------:R-:W-:Y:S01]  /*8230*/  FMUL.FTZ R41, R10.reuse, R39 ;  /* 0x000000270a297220 */ /* 0x040fe20000410000 */
[----:B------:R-:W-:Y:S01]  /*8240*/  FMUL.FTZ R45, R10, R35 ;  /* 0x000000230a2d7220 */ /* 0x000fe20000410000 */
[C---:B------:R-:W-:Y:S01]  /*8250*/  FFMA.FTZ R38, R27.reuse, R34, -R38 ;  /* 0x000000221b267223 */ /* 0x040fe20000010826 */
[----:B------:R-:W-:Y:S01]  /*8260*/  FFMA.FTZ R36, R27, R36, R32 ;  /* 0x000000241b247223 */ /* 0x000fe20000010020 */
[----:B------:R-:W-:-:S02]  /*8270*/  IMAD.U32 R27, R20, 0x10000, RZ ;  /* 0x00010000141b7824 */ /* 0x000fc400078e00ff */
[----:B------:R-:W-:Y:S01]  /*8280*/  FFMA.FTZ R43, R6, R35, -R41 ;  /* 0x00000023062b7223 */ /* 0x000fe20000010829 */
[C---:B------:R-:W-:Y:S01]  /*8290*/  FMUL.FTZ R41, R30.reuse, R37 ;  /* 0x000000251e297220 */ /* 0x040fe20000410000 */
[----:B------:R-:W-:Y:S01]  /*82a0*/  LOP3.LUT R35, R21, 0xffff0000, RZ, 0xc0, !PT ;  /* 0xffff000015237812 */ /* 0x000fe200078ec0ff */
[-C--:B------:R-:W-:Y:S01]  /*82b0*/  FMUL.FTZ R30, R30, R27.reuse ;  /* 0x0000001b1e1e7220 */ /* 0x080fe20000410000 */
[----:B------:R-:W-:Y:S02]  /*82c0*/  IMAD.U32 R31, R9, 0x10000, RZ ;  /* 0x00010000091f7824 */ /* 0x000fe400078e00ff */
[----:B------:R-:W-:Y:S01]  /*82d0*/  FFMA.FTZ R41, R24, R27, -R41 ;  /* 0x0000001b18297223 */ /* 0x000fe20000010829 */
[----:B------:R-:W-:Y:S01]  /*82e0*/  LOP3.LUT R27, R20, 0xffff0000, RZ, 0xc0, !PT ;  /* 0xffff0000141b7812 */ /* 0x000fe200078ec0ff */
[----:B------:R-:W-:Y:S01]  /*82f0*/  FFMA.FTZ R30, R24, R37, R30 ;  /* 0x00000025181e7223 */ /* 0x000fe2000001001e */
[----:B------:R-:W-:Y:S01]  /*8300*/  FMUL.FTZ R37, R8, R35 ;  /* 0x0000002308257220 */ /* 0x000fe20000410000 */
[----:B------:R-:W-:Y:S01]  /*8310*/  FFMA.FTZ R45, R6, R39, R45 ;  /* 0x00000027062d7223 */ /* 0x000fe2000001002d */
[----:B------:R-:W-:-:S02]  /*8320*/  IMAD.U32 R10, R12, 0x10000, RZ ;  /* 0x000100000c0a7824 */ /* 0x000fc400078e00ff */
[-C--:B------:R-:W-:Y:S01]  /*8330*/  FMUL.FTZ R39, R8, R27.reuse ;  /* 0x0000001b08277220 */ /* 0x080fe20000410000 */
[----:B------:R-:W-:Y:S02]  /*8340*/  IMAD.U32 R6, R15, 0x10000, RZ ;  /* 0x000100000f067824 */ /* 0x000fe400078e00ff */
[----:B------:R-:W-:Y:S01]  /*8350*/  FFMA.FTZ R32, R4, R27, -R37 ;  /* 0x0000001b04207223 */ /* 0x000fe20000010825 */
[----:B------:R-:W-:Y:S02]  /*8360*/  IMAD.U32 R33, R11, 0x10000, RZ ;  /* 0x000100000b217824 */ /* 0x000fe400078e00ff */
[C---:B------:R-:W-:Y:S01]  /*8370*/  FMUL.FTZ R27, R31.reuse, R10 ;  /* 0x0000000a1f1b7220 */ /* 0x040fe20000410000 */
[----:B------:R-:W-:Y:S02]  /*8380*/  IMAD.U32 R24, R0, 0x10000, RZ ;  /* 0x0001000000187824 */ /* 0x000fe400078e00ff */
[----:B------:R-:W-:Y:S01]  /*8390*/  FMUL.FTZ R31, R31, R6 ;  /* 0x000000061f1f7220 */ /* 0x000fe20000410000 */
[----:B------:R-:W-:-:S02]  /*83a0*/  IMAD.U32 R8, R14, 0x10000, RZ ;  /* 0x000100000e087824 */ /* 0x000fc400078e00ff */
[----:B------:R-:W-:Y:S01]  /*83b0*/  FFMA.FTZ R39, R4, R35, R39 ;  /* 0x0000002304277223 */ /* 0x000fe20000010027 */
[----:B------:R-:W-:Y:S02]  /*83c0*/  IMAD.U32 R29, R7, 0x10000, RZ ;  /* 0x00010000071d7824 */ /* 0x000fe400078e00ff */
[C---:B------:R-:W-:Y:S01]  /*83d0*/  FMUL.FTZ R4, R33.reuse, R24 ;  /* 0x0000001821047220 */ /* 0x040fe20000410000 */
[C---:B------:R-:W-:Y:S01]  /*83e0*/  FFMA.FTZ R27, R26.reuse, R6, -R27 ;  /* 0x000000061a1b7223 */ /* 0x040fe2000001081b */
[----:B------:R-:W-:Y:S01]  /*83f0*/  FFMA.FTZ R31, R26, R10, R31 ;  /* 0x0000000a1a1f7223 */ /* 0x000fe2000001001f */
[-C--:B------:R-:W-:Y:S01]  /*8400*/  FMUL.FTZ R26, R33, R8.reuse ;  /* 0x00000008211a7220 */ /* 0x080fe20000410000 */
[----:B------:R-:W-:Y:S01]  /*8410*/  FFMA.FTZ R33, R29, R8, -R4 ;  /* 0x000000081d217223 */ /* 0x000fe20000010804 */
[----:B------:R-:W-:Y:S02]  /*8420*/  LOP3.LUT R9, R9, 0xffff0000, RZ, 0xc0, !PT ;  /* 0xffff000009097812 */ /* 0x000fe400078ec0ff */
[----:B------:R-:W-:Y:S01]  /*8430*/  LOP3.LUT R11, R11, 0xffff0000, RZ, 0xc0, !PT ;  /* 0xffff00000b0b7812 */ /* 0x000fe200078ec0ff */
[----:B------:R-:W-:Y:S01]  /*8440*/  FFMA.FTZ R29, R29, R24, R26 ;  /* 0x000000181d1d7223 */ /* 0x000fe2000001001a */
[----:B------:R-:W-:-:S02]  /*8450*/  LOP3.LUT R8, R12, 0xffff0000, RZ, 0xc0, !PT ;  /* 0xffff00000c087812 */ /* 0x000fc400078ec0ff */
[----:B------:R-:W-:Y:S02]  /*8460*/  LOP3.LUT R10, R0, 0xffff0000, RZ, 0xc0, !PT ;  /* 0xffff0000000a7812 */ /* 0x000fe400078ec0ff */
[----:B------:R-:W-:Y:S01]  /*8470*/  LOP3.LUT R4, R15, 0xffff0000, RZ, 0xc0, !PT ;  /* 0xffff00000f047812 */ /* 0x000fe200078ec0ff */
[----:B------:R-:W-:Y:S01]  /*8480*/  FMUL.FTZ R24, R9, R8 ;  /* 0x0000000809187220 */ /* 0x000fe20000410000 */
[----:B------:R-:W-:Y:S01]  /*8490*/  LOP3.LUT R6, R14, 0xffff0000, RZ, 0xc0, !PT ;  /* 0xffff00000e067812 */ /* 0x000fe200078ec0ff */
[----:B------:R-:W-:Y:S01]  /*84a0*/  FMUL.FTZ R34, R11, R10 ;  /* 0x0000000a0b227220 */ /* 0x000fe20000410000 */
[----:B------:R-:W-:Y:S01]  /*84b0*/  LOP3.LUT R7, R7, 0xffff0000, RZ, 0xc0, !PT ;  /* 0xffff000007077812 */ /* 0x000fe200078ec0ff */
[-C--:B------:R-:W-:Y:S01]  /*84c0*/  FMUL.FTZ R9, R9, R4.reuse ;  /* 0x0000000409097220 */ /* 0x080fe20000410000 */
[----:B------:R-:W-:Y:S01]  /*84d0*/  FFMA.FTZ R24, R5, R4, -R24 ;  /* 0x0000000405187223 */ /* 0x000fe20000010818 */
[-C--:B------:R-:W-:Y:S01]  /*84e0*/  FMUL.FTZ R11, R11, R6.reuse ;  /* 0x000000060b0b7220 */ /* 0x080fe20000410000 */
[----:B------:R-:W-:Y:S01]  /*84f0*/  F2FP.BF16.F32.PACK_AB R4, R32, R41 ;  /* 0x000000292004723e */ /* 0x000fe200000010ff */
[----:B------:R-:W-:Y:S01]  /*8500*/  FFMA.FTZ R34, R7, R6, -R34 ;  /* 0x0000000607227223 */ /* 0x000fe20000010822 */
[----:B------:R-:W-:Y:S01]  /*8510*/  FFMA.FTZ R26, R5, R8, R9 ;  /* 0x00000008051a7223 */ /* 0x000fe20000010009 */
[----:B------:R-:W-:Y:S01]  /*8520*/  FFMA.FTZ R40, R7, R10, R11 ;  /* 0x0000000a07287223 */ /* 0x000fe2000001000b */
[----:B------:R-:W-:-:S02]  /*8530*/  F2FP.BF16.F32.PACK_AB R6, R43, R38 ;  /* 0x000000262b06723e */ /* 0x000fc400000010ff */
[----:B------:R-:W-:Y:S02]  /*8540*/  F2FP.BF16.F32.PACK_AB R5, R24, R27 ;  /* 0x0000001b1805723e */ /* 0x000fe400000010ff */
[----:B------:R-:W-:Y:S02]  /*8550*/  F2FP.BF16.F32.PACK_AB R7, R34, R33 ;  /* 0x000000212207723e */ /* 0x000fe400000010ff */
[----:B------:R-:W-:Y:S02]  /*8560*/  F2FP.BF16.F32.PACK_AB R10, R45, R36 ;  /* 0x000000242d0a723e */ /* 0x000fe400000010ff */
[----:B------:R-:W-:Y:S01]  /*8570*/  F2FP.BF16.F32.PACK_AB R8, R39, R30 ;  /* 0x0000001e2708723e */ /* 0x000fe200000010ff */
[----:B------:R1:W-:Y:S01]  /*8580*/  STS.128 [R42+0x18400], R4 ;  /* 0x018400042a007388 */ /* 0x0003e20000000c00 */
[----:B------:R-:W-:Y:S02]  /*8590*/  F2FP.BF16.F32.PACK_AB R9, R26, R31 ;  /* 0x0000001f1a09723e */ /* 0x000fe400000010ff */
[----:B------:R-:W-:-:S05]  /*85a0*/  F2FP.BF16.F32.PACK_AB R11, R40, R29 ;  /* 0x0000001d280b723e */ /* 0x000fca00000010ff */
[----:B------:R1:W-:Y:S02]  /*85b0*/  STS.128 [R44+0x18400], R8 ;  /* 0x018400082c007388 */ /* 0x0003e40000000c00 */
.L_x_699:
[----:B------:R-:W-:Y:S05]  /*85c0*/  BSYNC B1 ;  /* 0x0000000000017941 */ /* 0x000fea0003800000 */
.L_x_698:
[----:B------:R-:W-:Y:S05]  /*85d0*/  @P0 BRA `(.L_x_690) ;  /* 0x00000004004c0947 */ /* 0x000fea0003800000 */
[----:B-1----:R-:W2:Y:S01]  /*85e0*/  LDL R42, [R1+0x64] ;  /* 0x00006400012a7983 */ /* 0x002ea20000100800 */
[----:B------:R-:W-:Y:S01]  /*85f0*/  IMAD.IADD R4, R16, 0x1, R25 ;  /* 0x0000000110047824 */ /* 0x000fe200078e0219 */
[----:B------:R-:W-:-:S04]  /*8600*/  SHF.R.U32.HI R5, RZ, 0x3, R205 ;  /* 0x00000003ff057819 */ /* 0x000fc800000116cd */
[----:B------:R-:W-:-:S04]  /*8610*/  LOP3.LUT R4, R205, 0x38, R4, 0xf8, !PT ;  /* 0x00000038cd047812 */ /* 0x000fc800078ef804 */
[----:B------:R-:W-:-:S05]  /*8620*/  LOP3.LUT R5, R4, R5, RZ, 0x3c, !PT ;  /* 0x0000000504057212 */ /* 0x000fca00078e3cff */
[----:B------:R-:W-:-:S04]  /*8630*/  IMAD.IADD R8, R208, 0x1, R5 ;  /* 0x00000001d0087824 */ /* 0x000fc800078e0205 */
[----:B0-----:R-:W-:-:S05]  /*8640*/  IMAD R24, R8, 0x2, R19 ;  /* 0x0000000208187824 */ /* 0x001fca00078e0213 */
[----:B------:R-:W0:Y:S01]  /*8650*/  LDS.128 R8, [R24+0x18400] ;  /* 0x0184000018087984 */ /* 0x000e220000000c00 */
[C---:B------:R-:W-:Y:S02]  /*8660*/  IMAD.U32 R37, R21.reuse, 0x10000, RZ ;  /* 0x0001000015257824 */ /* 0x040fe400078e00ff */
[C---:B------:R-:W-:Y:S01]  /*8670*/  IMAD.U32 R35, R20.reuse, 0x10000, RZ ;  /* 0x0001000014237824 */ /* 0x040fe200078e00ff */
[----:B------:R-:W-:Y:S02]  /*8680*/  LOP3.LUT R38, R21, 0xffff0000, RZ, 0xc0, !PT ;  /* 0xffff000015267812 */ /* 0x000fe400078ec0ff */
[----:B------:R-:W-:Y:S01]  /*8690*/  LOP3.LUT R20, R20, 0xffff0000, RZ, 0xc0, !PT ;  /* 0xffff000014147812 */ /* 0x000fe200078ec0ff */
[----:B------:R-:W-:Y:S02]  /*86a0*/  IMAD.U32 R41, R13, 0x10000, RZ ;  /* 0x000100000d297824 */ /* 0x000fe400078e00ff */
[----:B------:R-:W-:Y:S02]  /*86b0*/  IMAD.U32 R43, R0, 0x10000, RZ ;  /* 0x00010000002b7824 */ /* 0x000fe400078e00ff */
[----:B------:R-:W-:-:S02]  /*86c0*/  IMAD.U32 R39, R14, 0x10000, RZ ;  /* 0x000100000e277824 */ /* 0x000fc400078e00ff */
[----:B------:R-:W-:Y:S02]  /*86d0*/  IMAD.U32 R36, R15, 0x10000, RZ ;  /* 0x000100000f247824 */ /* 0x000fe400078e00ff */
[C---:B0-----:R-:W-:Y:S01]  /*86e0*/  IMAD.U32 R30, R8.reuse, 0x10000, RZ ;  /* 0x00010000081e7824 */ /* 0x041fe200078e00ff */
[----:B------:R-:W-:-:S03]  /*86f0*/  LOP3.LUT R8, R8, 0xffff0000, RZ, 0xc0, !PT ;  /* 0xffff000008087812 */ /* 0x000fc600078ec0ff */
[-C--:B------:R-:W-:Y:S01]  /*8700*/  FMUL.FTZ R34, R37, R30.reuse ;  /* 0x0000001e25227220 */ /* 0x080fe20000410000 */
[----:B------:R-:W-:Y:S01]  /*8710*/  FMUL.FTZ R30, R35, R30 ;  /* 0x0000001e231e7220 */ /* 0x000fe20000410000 */
[----:B------:R-:W-:Y:S01]  /*8720*/  FMUL.FTZ R21, R38, R8 ;  /* 0x0000000826157220 */ /* 0x000fe20000410000 */
[C---:B------:R-:W-:Y:S01]  /*8730*/  IMAD.U32 R32, R10.reuse, 0x10000, RZ ;  /* 0x000100000a207824 */ /* 0x040fe200078e00ff */
[----:B------:R-:W-:Y:S01]  /*8740*/  LOP3.LUT R10, R10, 0xffff0000, RZ, 0xc0, !PT ;  /* 0xffff00000a0a7812 */ /* 0x000fe200078ec0ff */
[C---:B------:R-:W-:Y:S01]  /*8750*/  IMAD.U32 R33, R11.reuse, 0x10000, RZ ;  /* 0x000100000b217824 */ /* 0x040fe200078e00ff */
[----:B------:R-:W-:Y:S01]  /*8760*/  LOP3.LUT R11, R11, 0xffff0000, RZ, 0xc0, !PT ;  /* 0xffff00000b0b7812 */ /* 0x000fe200078ec0ff */
[C---:B------:R-:W-:Y:S01]  /*8770*/  IMAD.U32 R31, R9.reuse, 0x10000, RZ ;  /* 0x00010000091f7824 */ /* 0x040fe200078e00ff */
[----:B------:R-:W-:Y:S01]  /*8780*/  LOP3.LUT R9, R9, 0xffff0000, RZ, 0xc0, !PT ;  /* 0xffff000009097812 */ /* 0x000fe200078ec0ff */
[----:B------:R-:W-:Y:S01]  /*8790*/  IMAD.U32 R40, R12, 0x10000, RZ ;  /* 0x000100000c287824 */ /* 0x000fe200078e00ff */
[----:B------:R-:W-:Y:S01]  /*87a0*/  LOP3.LUT R15, R15, 0xffff0000, RZ, 0xc0, !PT ;  /* 0xffff00000f0f7812 */ /* 0x000fe200078ec0ff */
[----:B--2---:R-:W0:Y:S02]  /*87b0*/  LDS.128 R4, [R42+0x18400] ;  /* 0x018400002a047984 */ /* 0x004e240000000c00 */
[C---:B0-----:R-:W-:Y:S01]  /*87c0*/  IMAD.U32 R25, R4.reuse, 0x10000, RZ ;  /* 0x0001000004197824 */ /* 0x041fe200078e00ff */
[----:B------:R-:W-:-:S03]  /*87d0*/  LOP3.LUT R4, R4, 0xffff0000, RZ, 0xc0, !PT ;  /* 0xffff000004047812 */ /* 0x000fc600078ec0ff */
[-C--:B------:R-:W-:Y:S01]  /*87e0*/  FFMA.FTZ R34, R35, R25.reuse, -R34 ;  /* 0x0000001923227223 */ /* 0x080fe20000010822 */
[----:B------:R-:W-:Y:S01]  /*87f0*/  FFMA.FTZ R30, R37, R25, R30 ;  /* 0x00000019251e7223 */ /* 0x000fe2000001001e */
[C---:B------:R-:W-:Y:S01]  /*8800*/  FMUL.FTZ R25, R20.reuse, R8 ;  /* 0x0000000814197220 */ /* 0x040fe20000410000 */
[-C--:B------:R-:W-:Y:S01]  /*8810*/  FFMA.FTZ R21, R20, R4.reuse, -R21 ;  /* 0x0000000414157223 */ /* 0x080fe20000010815 */
[----:B------:R-:W-:Y:S01]  /*8820*/  IMAD.U32 R27, R6, 0x10000, RZ ;  /* 0x00010000061b7824 */ /* 0x000fe200078e00ff */
[C---:B------:R-:W-:Y:S01]  /*8830*/  LOP3.LUT R8, R3.reuse, 0xffff0000, RZ, 0xc0, !PT ;  /* 0xffff000003087812 */ /* 0x040fe200078ec0ff */
[----:B------:R-:W-:Y:S01]  /*8840*/  FFMA.FTZ R25, R38, R4, R25 ;  /* 0x0000000426197223 */ /* 0x000fe20000010019 */
[----:B------:R-:W-:Y:S02]  /*8850*/  IMAD.U32 R37, R3, 0x10000, RZ ;  /* 0x0001000003257824 */ /* 0x000fe400078e00ff */
[----:B------:R-:W-:Y:S01]  /*8860*/  FMUL.FTZ R4, R41, R32 ;  /* 0x0000002029047220 */ /* 0x000fe20000410000 */
[----:B------:R-:W-:-:S02]  /*8870*/  LOP3.LUT R20, R13, 0xffff0000, RZ, 0xc0, !PT ;  /* 0xffff00000d147812 */ /* 0x000fc400078ec0ff */
[----:B------:R-:W-:Y:S01]  /*8880*/  LOP3.LUT R6, R6, 0xffff0000, RZ, 0xc0, !PT ;  /* 0xffff000006067812 */ /* 0x000fe200078ec0ff */
[C---:B------:R-:W-:Y:S01]  /*8890*/  FMUL.FTZ R32, R37.reuse, R32 ;  /* 0x0000002025207220 */ /* 0x040fe20000410000 */
[----:B------:R-:W-:Y:S01]  /*88a0*/  FFMA.FTZ R3, R37, R27, -R4 ;  /* 0x0000001b25037223 */ /* 0x000fe20000010804 */
[-C--:B------:R-:W-:Y:S01]  /*88b0*/  FMUL.FTZ R13, R20, R10.reuse ;  /* 0x0000000a140d7220 */ /* 0x080fe20000410000 */
[C---:B------:R-:W-:Y:S01]  /*88c0*/  FMUL.FTZ R37, R8.reuse, R10 ;  /* 0x0000000a08257220 */ /* 0x040fe20000410000 */
[----:B------:R-:W-:Y:S02]  /*88d0*/  IMAD.U32 R29, R7, 0x10000, RZ ;  /* 0x00010000071d7824 */ /* 0x000fe400078e00ff */
[-C--:B------:R-:W-:Y:S01]  /*88e0*/  FMUL.FTZ R4, R43, R33.reuse ;  /* 0x000000212b047220 */ /* 0x080fe20000410000 */
[-C--:B------:R-:W-:Y:S01]  /*88f0*/  FFMA.FTZ R8, R8, R6.reuse, -R13 ;  /* 0x0000000608087223 */ /* 0x080fe2000001080d */
[----:B------:R-:W-:Y:S01]  /*8900*/  FFMA.FTZ R37, R20, R6, R37 ;  /* 0x0000000614257223 */ /* 0x000fe20000010025 */
[C---:B------:R-:W-:Y:S01]  /*8910*/  FMUL.FTZ R6, R39.reuse, R33 ;  /* 0x0000002127067220 */ /* 0x040fe20000410000 */
[----:B------:R-:W-:Y:S01]  /*8920*/  FFMA.FTZ R13, R39, R29, -R4 ;  /* 0x0000001d270d7223 */ /* 0x000fe20000010804 */
[----:B------:R-:W-:Y:S01]  /*8930*/  FFMA.FTZ R10, R41, R27, R32 ;  /* 0x0000001b290a7223 */ /* 0x000fe20000010020 */
[----:B------:R-:W-:-:S02]  /*8940*/  LOP3.LUT R33, R12, 0xffff0000, RZ, 0xc0, !PT ;  /* 0xffff00000c217812 */ /* 0x000fc400078ec0ff */
[----:B------:R-:W-:Y:S02]  /*8950*/  LOP3.LUT R39, R0, 0xffff0000, RZ, 0xc0, !PT ;  /* 0xffff000000277812 */ /* 0x000fe400078ec0ff */
[----:B------:R-:W-:Y:S01]  /*8960*/  LOP3.LUT R27, R14, 0xffff0000, RZ, 0xc0, !PT ;  /* 0xffff00000e1b7812 */ /* 0x000fe200078ec0ff */
[C---:B------:R-:W-:Y:S01]  /*8970*/  IMAD.U32 R26, R5.reuse, 0x10000, RZ ;  /* 0x00010000051a7824 */ /* 0x040fe200078e00ff */
[----:B------:R-:W-:Y:S01]  /*8980*/  LOP3.LUT R5, R5, 0xffff0000, RZ, 0xc0, !PT ;  /* 0xffff000005057812 */ /* 0x000fe200078ec0ff */
[----:B------:R-:W-:Y:S01]  /*8990*/  FFMA.FTZ R29, R43, R29, R6 ;  /* 0x0000001d2b1d7223 */ /* 0x000fe20000010006 */
[----:B------:R-:W-:Y:S01]  /*89a0*/  LOP3.LUT R7, R7, 0xffff0000, RZ, 0xc0, !PT ;  /* 0xffff000007077812 */ /* 0x000fe200078ec0ff */
[----:B------:R-:W-:Y:S01]  /*89b0*/  FMUL.FTZ R35, R40, R31 ;  /* 0x0000001f28237220 */ /* 0x000fe20000410000 */
[----:B------:R-:W-:Y:S01]  /*89c0*/  FMUL.FTZ R0, R33, R9 ;  /* 0x0000000921007220 */ /* 0x000fe20000410000 */
[----:B------:R-:W-:Y:S01]  /*89d0*/  FMUL.FTZ R6, R39, R11 ;  /* 0x0000000b27067220 */ /* 0x000fe20000410000 */
[C---:B------:R-:W-:Y:S01]  /*89e0*/  FMUL.FTZ R31, R36.reuse, R31 ;  /* 0x0000001f241f7220 */ /* 0x040fe20000410000 */
[----:B------:R-:W-:Y:S01]  /*89f0*/  FMUL.FTZ R4, R15, R9 ;  /* 0x000000090f047220 */ /* 0x000fe20000410000 */
[----:B------:R-:W-:Y:S01]  /*8a00*/  FMUL.FTZ R20, R27, R11 ;  /* 0x0000000b1b147220 */ /* 0x000fe20000410000 */
[-C--:B------:R-:W-:Y:S01]  /*8a10*/  FFMA.FTZ R35, R36, R26.reuse, -R35 ;  /* 0x0000001a24237223 */ /* 0x080fe20000010823 */
[----:B------:R-:W-:Y:S01]  /*8a20*/  FFMA.FTZ R0, R15, R5, -R0 ;  /* 0x000000050f007223 */ /* 0x000fe20000010800 */
[----:B------:R-:W-:Y:S01]  /*8a30*/  FFMA.FTZ R14, R27, R7, -R6 ;  /* 0x000000071b0e7223 */ /* 0x000fe20000010806 */
[----:B------:R-:W-:Y:S01]  /*8a40*/  FFMA.FTZ R31, R40, R26, R31 ;  /* 0x0000001a281f7223 */ /* 0x000fe2000001001f */
[----:B------:R-:W-:Y:S01]  /*8a50*/  FFMA.FTZ R12, R33, R5, R4 ;  /* 0x00000005210c7223 */ /* 0x000fe20000010004 */
[----:B------:R-:W-:Y:S01]  /*8a60*/  FFMA.FTZ R20, R39, R7, R20 ;  /* 0x0000000727147223 */ /* 0x000fe20000010014 */
[----:B------:R-:W-:-:S02]  /*8a70*/  F2FP.BF16.F32.PACK_AB R6, R8, R3 ;  /* 0x000000030806723e */ /* 0x000fc400000010ff */
[----:B------:R-:W-:Y:S02]  /*8a80*/  F2FP.BF16.F32.PACK_AB R4, R21, R34 ;  /* 0x000000221504723e */ /* 0x000fe400000010ff */
[----:B------:R-:W-:Y:S02]  /*8a90*/  F2FP.BF16.F32.PACK_AB R5, R0, R35 ;  /* 0x000000230005723e */ /* 0x000fe400000010ff */
[----:B------:R-:W-:Y:S02]  /*8aa0*/  F2FP.BF16.F32.PACK_AB R7, R14, R13 ;  /* 0x0000000d0e07723e */ /* 0x000fe400000010ff */
[----:B------:R-:W-:Y:S02]  /*8ab0*/  F2FP.BF16.F32.PACK_AB R10, R37, R10 ;  /* 0x0000000a250a723e */ /* 0x000fe400000010ff */
[----:B------:R-:W-:Y:S02]  /*8ac0*/  F2FP.BF16.F32.PACK_AB R8, R25, R30 ;  /* 0x0000001e1908723e */ /* 0x000fe400000010ff */
[----:B------:R-:W-:-:S02]  /*8ad0*/  F2FP.BF16.F32.PACK_AB R9, R12, R31 ;  /* 0x0000001f0c09723e */ /* 0x000fc400000010ff */
[----:B------:R-:W-:Y:S01]  /*8ae0*/  F2FP.BF16.F32.PACK_AB R11, R20, R29 ;  /* 0x0000001d140b723e */ /* 0x000fe200000010ff */
[----:B------:R2:W-:Y:S04]  /*8af0*/  STS.128 [R42+0x18400], R4 ;  /* 0x018400042a007388 */ /* 0x0005e80000000c00 */
[----:B------:R2:W-:Y:S02]  /*8b00*/  STS.128 [R24+0x18400], R8 ;  /* 0x0184000818007388 */ /* 0x0005e40000000c00 */
.L_x_690:
[----:B------:R-:W-:Y:S05]  /*8b10*/  BSYNC B0 ;  /* 0x0000000000007941 */ /* 0x000fea0003800000 */
.L_x_679:
[----:B------:R-:W-:Y:S01]  /*8b20*/  @!PT LDS RZ, [RZ] ;  /* 0x00000000fffff984 */ /* 0x000fe20000000800 */
[----:B------:R-:W-:Y:S01]  /*8b30*/  @!PT LDS RZ, [RZ] ;  /* 0x00000000fffff984 */ /* 0x000fe20000000800 */
[----:B------:R-:W-:Y:S01]  /*8b40*/  @!PT LDS RZ, [RZ] ;  /* 0x00000000fffff984 */ /* 0x000fe20000000800 */
[----:B------:R-:W-:Y:S01]  /*8b50*/  @!PT LDS RZ, [RZ] ;  /* 0x00000000fffff984 */ /* 0x000fe20000000800 */
[----:B------:R4:W-:Y:S06]  /*8b60*/  MEMBAR.ALL.CTA ;  /* 0x0000000000007992 */ /* 0x0009ec0000008000 */
[----:B----4-:R-:W4:Y:S01]  /*8b70*/  FENCE.VIEW.ASYNC.S ;  /* 0x00000000000073c6 */ /* 0x010f220000000000 */
[----:B------:R-:W-:Y:S05]  /*8b80*/  WARPSYNC.ALL ;  /* 0x0000000000007948 */ /* 0x000fea0003800000 */
[----:B----4-:R-:W-:Y:S06]  /*8b90*/  BAR.SYNC.DEFER_BLOCKING 0xd, 0x100 ;  /* 0x0344000000007b1d */ /* 0x010fec0000010000 */
.L_x_676:
[----:B-123--:R-:W1:Y:S01]  /*8ba0*/  S2R R0, SR_TID.X ;  /* 0x0000000000007919 */ /* 0x00ee620000002100 */
[----:B------:R-:W-:Y:S05]  /*8bb0*/  WARPSYNC.ALL ;  /* 0x0000000000007948 */ /* 0x000fea0003800000 */
[----:B-1----:R-:W-:-:S05]  /*8bc0*/  SHF.R.U32.HI R0, RZ, 0x7, R0 ;  /* 0x00000007ff007819 */ /* 0x002fca0000011600 */
[----:B------:R-:W-:Y:S02]  /*8bd0*/  VIADD R20, R0, 0x8 ;  /* 0x0000000800147836 */ /* 0x000fe40000000000 */
[----:B------:R-:W-:-:S03]  /*8be0*/  IMAD.U32 R0, RZ, RZ, UR44 ;  /* 0x0000002cff007e24 */ /* 0x000fc6000f8e00ff */
[----:B------:R1:W-:Y:S02]  /*8bf0*/  BAR.SYNC.DEFER_BLOCKING R20, 0x100 ;  /* 0x000400140000751d */ /* 0x0003e40000010000 */
[----:B------:R-:W-:-:S13]  /*8c00*/  ISETP.NE.AND P0, PT, R0, 0x3, PT ;  /* 0x000000030000780c */ /* 0x000fda0003f05270 */
[----:B-1----:R-:W-:Y:S05]  /*8c10*/  @!P0 BRA `(.L_x_700) ;  /* 0x0000000000048947 */ /* 0x002fea0003800000 */
[----:B------:R-:W-:Y:S01]  /*8c20*/  BPT.TRAP 0x1 ;  /* 0x000000040000795c */ /* 0x000fe20000300000 */
.L_x_700:
[----:B0-----:R-:W-:Y:S01]  /*8c30*/  IMAD R13, R200, 0x8, R19 ;  /* 0x00000008c80d7824 */ /* 0x001fe200078e0213 */
[----:B------:R-:W-:-:S04]  /*8c40*/  SHF.L.U32 R72, R204, 0x1f, RZ ;  /* 0x0000001fcc487819 */ /* 0x000fc800000006ff */
[----:B------:R0:W1:Y:S01]  /*8c50*/  SYNCS.PHASECHK.TRANS64.TRYWAIT P1, [R13+URZ+0x22830], R72 ;  /* 0x022830480d0075a7 */ /* 0x000062000802017f */
[----:B------:R-:W-:Y:S05]  /*8c60*/  @!P0 BRA `(.L_x_701) ;  /* 0x0000000000048947 */ /* 0x000fea0003800000 */
[----:B------:R-:W-:Y:S01]  /*8c70*/  BPT.TRAP 0x1 ;  /* 0x000000040000795c */ /* 0x000fe20000300000 */
.L_x_701:
[----:B------:R-:W-:Y:S01]  /*8c80*/  VIADD R0, R19, 0x1c400 ;  /* 0x0001c40013007836 */ /* 0x000fe20000000000 */
[----:B------:R-:W-:Y:S01]  /*8c90*/  LOP3.LUT R4, R28, 0x10000, RZ, 0xfc, !PT ;  /* 0x000100001c047812 */ /* 0x000fe200078efcff */
[----:B------:R-:W-:-:S03]  /*8ca0*/  IMAD.MOV.U32 R5, RZ, RZ, 0x40000040 ;  /* 0x40000040ff057424 */ /* 0x000fc600078e00ff */
[----:B------:R-:W-:-:S04]  /*8cb0*/  SHF.R.U32.HI R0, RZ, 0x4, R0 ;  /* 0x00000004ff007819 */ /* 0x000fc80000011600 */
[----:B------:R-:W-:-:S04]  /*8cc0*/  LOP3.LUT R0, R0, 0x3fff, RZ, 0xc0, !PT ;  /* 0x00003fff00007812 */ /* 0x000fc800078ec0ff */
[----:B------:R-:W-:Y:S01]  /*8cd0*/  LOP3.LUT R0, R0, 0x10000, RZ, 0xfc, !PT ;  /* 0x0001000000007812 */ /* 0x000fe200078efcff */
[----:B-1----:R-:W-:Y:S06]  /*8ce0*/  @P1 BRA `(.L_x_702) ;  /* 0x0000000000081947 */ /* 0x002fec0003800000 */
[----:B------:R-:W1:Y:S02]  /*8cf0*/  SYNCS.PHASECHK.TRANS64.TRYWAIT P1, [R13+URZ+0x22830], R72 ;  /* 0x022830480d0075a7 */ /* 0x000e64000802017f */
[----:B-1----:R-:W-:Y:S05]  /*8d00*/  @!P1 BRA `(.L_x_703) ;  /* 0x0000012000209947 */ /* 0x002fea0003800000 */
.L_x_702:
[----:B------:R-:W-:Y:S01]  /*8d10*/  IMAD R14, R200, 0x300, R0 ;  /* 0x00000300c80e7824 */ /* 0x000fe200078e0200 */
[----:B------:R-:W-:Y:S05]  /*8d20*/  WARPSYNC.ALL ;  /* 0x0000000000007948 */ /* 0x000fea0003800000 */
[----:B------:R-:W-:Y:S01]  /*8d30*/  IMAD.MOV.U32 R15, RZ, RZ, 0x40000040 ;  /* 0x40000040ff0f7424 */ /* 0x000fe200078e00ff */
[C---:B------:R-:W-:Y:S01]  /*8d40*/  R2UR UR4, R4.reuse ;  /* 0x00000000040472ca */ /* 0x040fe200000e0000 */
[----:B------:R-:W-:Y:S01]  /*8d50*/  WARPGROUP.ARRIVE ;  /* 0x00000000000079c5 */ /* 0x000fe20000000000 */
[----:B------:R-:W-:Y:S01]  /*8d60*/  R2UR UR5, R5 ;  /* 0x00000000050572ca */ /* 0x000fe200000e0000 */
[----:B------:R-:W-:Y:S01]  /*8d70*/  VIADD R10, R4, 0x2 ;  /* 0x00000002040a7836 */ /* 0x000fe20000000000 */
[C---:B------:R-:W-:Y:S01]  /*8d80*/  R2UR UR6, R14.reuse ;  /* 0x000000000e0672ca */ /* 0x040fe200000e0000 */
[----:B------:R-:W-:Y:S01]  /*8d90*/  VIADD R6, R14, 0x2 ;  /* 0x000000020e067836 */ /* 0x000fe20000000000 */
[----:B------:R-:W-:Y:S01]  /*8da0*/  R2UR UR7, R15 ;  /* 0x000000000f0772ca */ /* 0x000fe200000e0000 */
[----:B------:R-:W-:Y:S01]  /*8db0*/  IMAD.MOV.U32 R11, RZ, RZ, 0x40000040 ;  /* 0x40000040ff0b7424 */ /* 0x000fe200078e00ff */
[----:B------:R-:W2:Y:S01]  /*8dc0*/  S2R R73, SR_TID.X ;  /* 0x0000000000497919 */ /* 0x000ea20000002100 */
[----:B------:R-:W-:-:S02]  /*8dd0*/  IMAD.MOV.U32 R7, RZ, RZ, 0x40000040 ;  /* 0x40000040ff077424 */ /* 0x000fc400078e00ff */
[----:B------:R-:W-:Y:S02]  /*8de0*/  VIADD R8, R4, 0x4 ;  /* 0x0000000404087836 */ /* 0x000fe40000000000 */
[----:B------:R-:W-:Y:S02]  /*8df0*/  IMAD.MOV.U32 R9, RZ, RZ, 0x40000040 ;  /* 0x40000040ff097424 */ /* 0x000fe400078e00ff */
[----:B------:R-:W-:Y:S02]  /*8e00*/  IMAD.MOV.U32 R15, RZ, RZ, 0x40000040 ;  /* 0x40000040ff0f7424 */ /* 0x000fe400078e00ff */
[----:B------:R-:W-:Y:S02]  /*8e10*/  IMAD R21, R178, -0x60, R152 ;  /* 0xffffffa0b2157824 */ /* 0x000fe400078e0298 */
[----:B------:R-:W-:Y:S01]  /*8e20*/  HGMMA.64x96x16.F32.BF16 R24, gdesc[UR4], RZ, !UPT, gsb0 ;  /* 0x01600000041879f0 */ /* 0x000fe2000c0018ff */
[----:B------:R-:W-:Y:S02]  /*8e30*/  R2UR UR4, R10 ;  /* 0x000000000a0472ca */ /* 0x000fe400000e0000 */
[----:B------:R-:W-:-:S02]  /*8e40*/  R2UR UR5, R11 ;  /* 0x000000000b0572ca */ /* 0x000fc400000e0000 */
[----:B------:R-:W-:Y:S01]  /*8e50*/  R2UR UR6, R6 ;  /* 0x00000000060672ca */ /* 0x000fe200000e0000 */
[----:B------:R-:W-:Y:S01]  /*8e60*/  VIADD R6, R14, 0x4 ;  /* 0x000000040e067836 */ /* 0x000fe20000000000 */
[----:B------:R-:W-:Y:S01]  /*8e70*/  R2UR UR7, R7 ;  /* 0x00000000070772ca */ /* 0x000fe200000e0000 */
[----:B------:R-:W-:Y:S01]  /*8e80*/  IMAD.MOV.U32 R7, RZ, RZ, 0x40000040 ;  /* 0x40000040ff077424 */ /* 0x000fe200078e00ff */
[----:B------:R-:W-:Y:S01]  /*8e90*/  IADD3 R21, -R224, 0x60, R21 ;  /* 0x00000060e0157810 */ /* 0x000fe20007ffe115 */
[----:B------:R-:W-:-:S03]  /*8ea0*/  VIADD R14, R14, 0x6 ;  /* 0x000000060e0e7836 */ /* 0x000fc60000000000 */
[C---:B------:R-:W-:Y:S02]  /*8eb0*/  ISETP.GT.AND P2, PT, R21.reuse, RZ, PT ;  /* 0x000000ff1500720c */ /* 0x040fe40003f44270 */
        /* <DEDUP_REMOVED lines=8> */
[----:B------:R-:W-:Y:S02]  /*8f40*/  R2UR UR4, R8 ;  /* 0x00000000080472ca */ /* 0x000fe400000e0000 */
[----:B------:R-:W-:Y:S02]  /*8f50*/  R2UR UR5, R9 ;  /* 0x00000000090572ca */ /* 0x000fe400000e0000 */
[----:B------:R-:W-:Y:S01]  /*8f60*/  R2UR UR6, R6 ;  /* 0x00000000060672ca */ /* 0x000fe200000e0000 */
[----:B------:R-:W-:Y:S01]  /*8f70*/  VIADD R6, R4, 0x6 ;  /* 0x0000000604067836 */ /* 0x000fe20000000000 */
[----:B------:R-:W-:Y:S01]  /*8f80*/  R2UR UR7, R7 ;  /* 0x00000000070772ca */ /* 0x000fe200000e0000 */
[----:B------:R-:W-:Y:S01]  /*8f90*/  IMAD.MOV.U32 R7, RZ, RZ, 0x40000040 ;  /* 0x40000040ff077424 */ /* 0x000fe200078e00ff */
[----:B------:R-:W-:Y:S02]  /*8fa0*/  WARPGROUP.DEPBAR.LE gsb0, 0x0 ;  /* 0x00008000000079c5 */ /* 0x000fe40000010000 */
[----:B------:R-:W-:-:S09]  /*8fb0*/  WARPGROUP.ARRIVE ;  /* 0x00000000000079c5 */ /* 0x000fd20000000000 */
[----:B------:R-:W-:Y:S01]  /*8fc0*/  HGMMA.64x96x16.F32.BF16 R24, gdesc[UR4], R24, gsb0 ;  /* 0x01600000041879f0 */ /* 0x000fe20008001818 */
[----:B------:R-:W-:Y:S02]  /*8fd0*/  R2UR UR4, R6 ;  /* 0x00000000060472ca */ /* 0x000fe400000e0000 */
[----:B------:R-:W-:Y:S02]  /*8fe0*/  R2UR UR5, R7 ;  /* 0x00000000070572ca */ /* 0x000fe400000e0000 */
[----:B------:R-:W-:Y:S02]  /*8ff0*/  R2UR UR6, R14 ;  /* 0x000000000e0672ca */ /* 0x000fe400000e0000 */
[----:B------:R-:W-:Y:S01]  /*9000*/  R2UR UR7, R15 ;  /* 0x000000000f0772ca */ /* 0x000fe200000e0000 */
[----:B------:R-:W-:Y:S02]  /*9010*/  WARPGROUP.DEPBAR.LE gsb0, 0x0 ;  /* 0x00008000000079c5 */ /* 0x000fe40000010000 */
[----:B------:R-:W-:-:S10]  /*9020*/  WARPGROUP.ARRIVE ;  /* 0x00000000000079c5 */ /* 0x000fd40000000000 */
[----:B------:R-:W-:Y:S01]  /*9030*/  HGMMA.64x96x16.F32.BF16 R24, gdesc[UR4], R24, gsb0 ;  /* 0x01600000041879f0 */ /* 0x000fe20008001818 */
[----:B------:R-:W-:Y:S01]  /*9040*/  ULDC UR4, c[0x0][0x9d8] ;  /* 0x0002760000047ab9 */ /* 0x000fe20000000800 */
[----:B------:R-:W-:Y:S01]  /*9050*/  ULDC UR5, c[0x0][0x988] ;  /* 0x0002620000057ab9 */ /* 0x000fe20000000800 */
[----:B------:R-:W-:Y:S02]  /*9060*/  WARPGROUP.DEPBAR.LE gsb0, 0x0 ;  /* 0x00008000000079c5 */ /* 0x000fe40000010000 */
        /* <DEDUP_REMOVED lines=22> */
[----:B--2---:R-:W-:Y:S01]  /*91d0*/  FSEL R15, R15, -INF , P3 ;  /* 0xff8000000f0f7808 */ /* 0x004fe20001800000 */
        /* <DEDUP_REMOVED lines=31> */
[----:B--2---:R-:W-:-:S07]  /*93d0*/  FSEL R12, R12, -INF , P2 ;  /* 0xff8000000c0c7808 */ /* 0x004fce0001000000 */
[----:B------:R-:W2:Y:S08]  /*93e0*/  MUFU.TANH R3, R27 ;  /* 0x0000001b00037308 */ /* 0x000eb00000002400 */
[----:B------:R-:W4:Y:S01]  /*93f0*/  MUFU.TANH R30, R38 ;  /* 0x00000026001e7308 */ /* 0x000f220000002400 */
[----:B---3--:R-:W-:-:S07]  /*9400*/  FSEL R14, R14, -INF , P4 ;  /* 0xff8000000e0e7808 */ /* 0x008fce0002000000 */
[----:B------:R-:W3:Y:S01]  /*9410*/  MUFU.TANH R33, R33 ;  /* 0x0000002100217308 */ /* 0x000ee20000002400 */
[----:B--2---:R-:W-:Y:S02]  /*9420*/  FSEL R3, R3, -INF , P3 ;  /* 0xff80000003037808 */ /* 0x004fe40001800000 */
[----:B------:R-:W-:-:S05]  /*9430*/  ISETP.GT.AND P3, PT, R21, 0x18, PT ;  /* 0x000000181500780c */ /* 0x000fca0003f64270 */
[----:B------:R2:W-:Y:S01]  /*9440*/  MUFU.TANH R38, R46 ;  /* 0x0000002e00267308 */ /* 0x0005e20000002400 */
[----:B----4-:R-:W-:-:S07]  /*9450*/  FSEL R30, R30, -INF , P3 ;  /* 0xff8000001e1e7808 */ /* 0x010fce0001800000 */
[----:B------:R-:W4:Y:S01]  /*9460*/  MUFU.TANH R26, R34 ;  /* 0x00000022001a7308 */ /* 0x000f220000002400 */
[----:B--2---:R-:W-:Y:S02]  /*9470*/  FSEL R46, R24, -INF , P2 ;  /* 0xff800000182e7808 */ /* 0x004fe40001000000 */
[----:B------:R-:W-:-:S04]  /*9480*/  ISETP.GT.AND P2, PT, R21, 0x11, PT ;  /* 0x000000111500780c */ /* 0x000fc80003f44270 */
[----:B---3--:R-:W-:Y:S01]  /*9490*/  FSEL R74, R33, -INF , P2 ;  /* 0xff800000214a7808 */ /* 0x008fe20001000000 */
[----:B------:R-:W-:Y:S08]  /*94a0*/  MUFU.TANH R34, R42 ;  /* 0x0000002a00227308 */ /* 0x000ff00000002400 */
[----:B------:R2:W-:Y:S01]  /*94b0*/  MUFU.TANH R25, R54 ;  /* 0x0000003600197308 */ /* 0x0005e20000002400 */
[----:B----4-:R-:W-:-:S07]  /*94c0*/  FSEL R26, R26, -INF , P1 ;  /* 0xff8000001a1a7808 */ /* 0x010fce0000800000 */
[----:B------:R-:W3:Y:S01]  /*94d0*/  MUFU.TANH R36, R36 ;  /* 0x0000002400247308 */ /* 0x000ee20000002400 */
[----:B--2---:R-:W-:Y:S02]  /*94e0*/  FSEL R54, R29, -INF , P5 ;  /* 0xff8000001d367808 */ /* 0x004fe40002800000 */
[----:B------:R-:W-:-:S05]  /*94f0*/  FMNMX.FTZ R29, R46, R15, !PT ;  /* 0x0000000f2e1d7209 */ /* 0x000fca0007810000 */
[----:B------:R2:W-:Y:S08]  /*9500*/  MUFU.TANH R42, R50 ;  /* 0x00000032002a7308 */ /* 0x0005f00000002400 */
[----:B------:R-:W4:Y:S01]  /*9510*/  MUFU.TANH R31, R31 ;  /* 0x0000001f001f7308 */ /* 0x000f220000002400 */
[----:B--2---:R-:W-:Y:S02]  /*9520*/  FSEL R50, R28, -INF , P4 ;  /* 0xff8000001c327808 */ /* 0x004fe40002000000 */
[----:B------:R-:W-:-:S02]  /*9530*/  ISETP.GT.AND P4, PT, R21, 0x19, PT ;  /* 0x000000191500780c */ /* 0x000fc40003f84270 */
[----:B------:R-:W-:Y:S02]  /*9540*/  FMNMX.FTZ R29, R50, R29, !PT ;  /* 0x0000001d321d7209 */ /* 0x000fe40007810000 */
[----:B---3--:R-:W-:Y:S01]  /*9550*/  FSEL R76, R36, -INF , P3 ;  /* 0xff800000244c7808 */ /* 0x008fe20001800000 */
[----:B------:R-:W2:Y:S01]  /*9560*/  MUFU.TANH R37, R37 ;  /* 0x0000002500257308 */ /* 0x000ea20000002400 */
[----:B------:R-:W-:Y:S02]  /*9570*/  FMNMX.FTZ R29, R54, R29, !PT ;  /* 0x0000001d361d7209 */ /* 0x000fe40007810000 */
[----:B------:R-:W-:-:S05]  /*9580*/  ISETP.GT.AND P3, PT, R21, 0x29, PT ;  /* 0x000000291500780c */ /* 0x000fca0003f64270 */
[----:B------:R-:W3:Y:S01]  /*9590*/  MUFU.TANH R40, R40 ;  /* 0x0000002800287308 */ /* 0x000ee20000002400 */
[----:B----4-:R-:W-:Y:S02]  /*95a0*/  FSEL R24, R31, -INF , P5 ;  /* 0xff8000001f187808 */ /* 0x010fe40002800000 */
[----:B------:R-:W-:-:S04]  /*95b0*/  ISETP.GT.AND P5, PT, R21, 0x20, PT ;  /* 0x000000201500780c */ /* 0x000fc80003fa4270 */
[----:B------:R-:W-:Y:S01]  /*95c0*/  FSEL R34, R34, -INF , P5 ;  /* 0xff80000022227808 */ /* 0x000fe20002800000 */
[----:B------:R4:W-:Y:S01]  /*95d0*/  MUFU.TANH R27, R58 ;  /* 0x0000003a001b7308 */ /* 0x0009e20000002400 */
[----:B--2---:R-:W-:-:S07]  /*95e0*/  FSEL R78, R37, -INF , P4 ;  /* 0xff800000254e7808 */ /* 0x004fce0002000000 */
[----:B------:R-:W2:Y:S01]  /*95f0*/  MUFU.TANH R35, R35 ;  /* 0x0000002300237308 */ /* 0x000ea20000002400 */
[----:B----4-:R-:W-:Y:S02]  /*9600*/  FSEL R58, R32, -INF , P1 ;  /* 0xff800000203a7808 */ /* 0x010fe40000800000 */
[C---:B------:R-:W-:Y:S02]  /*9610*/  ISETP.GT.AND P1, PT, R21.reuse, 0x21, PT ;  /* 0x000000211500780c */ /* 0x040fe40003f24270 */
[----:B------:R-:W-:Y:S02]  /*9620*/  FMNMX.FTZ R29, R58, R29, !PT ;  /* 0x0000001d3a1d7209 */ /* 0x000fe40007810000 */
[----:B---3--:R-:W-:Y:S01]  /*9630*/  FSEL R80, R40, -INF , P5 ;  /* 0xff80000028507808 */ /* 0x008fe20002800000 */
[----:B------:R-:W3:Y:S01]  /*9640*/  MUFU.TANH R41, R41 ;  /* 0x0000002900297308 */ /* 0x000ee20000002400 */
[----:B------:R-:W-:Y:S02]  /*9650*/  FMNMX.FTZ R29, R74, R29, !PT ;  /* 0x0000001d4a1d7209 */ /* 0x000fe40007810000 */
[----:B------:R-:W-:-:S02]  /*9660*/  ISETP.GT.AND P5, PT, R21, 0x31, PT ;  /* 0x000000311500780c */ /* 0x000fc40003fa4270 */
[----:B------:R-:W-:-:S03]  /*9670*/  FMNMX.FTZ R29, R76, R29, !PT ;  /* 0x0000001d4c1d7209 */ /* 0x000fc60007810000 */
[----:B------:R-:W4:Y:S01]  /*9680*/  MUFU.TANH R44, R44 ;  /* 0x0000002c002c7308 */ /* 0x000f220000002400 */
[----:B------:R-:W-:Y:S02]  /*9690*/  FMNMX.FTZ R29, R78, R29, !PT ;  /* 0x0000001d4e1d7209 */ /* 0x000fe40007810000 */
[----:B--2---:R-:W-:Y:S02]  /*96a0*/  FSEL R28, R35, -INF , P2 ;  /* 0xff800000231c7808 */ /* 0x004fe40001000000 */
[----:B------:R-:W-:Y:S02]  /*96b0*/  ISETP.GT.AND P2, PT, R21, 0x28, PT ;  /* 0x000000281500780c */ /* 0x000fe40003f44270 */
[----:B------:R-:W-:Y:S01]  /*96c0*/  FMNMX.FTZ R29, R80, R29, !PT ;  /* 0x0000001d501d7209 */ /* 0x000fe20007810000 */
[----:B------:R-:W2:Y:S01]  /*96d0*/  MUFU.TANH R39, R39 ;  /* 0x0000002700277308 */ /* 0x000ea20000002400 */
[----:B---3--:R-:W-:Y:S02]  /*96e0*/  FSEL R82, R41, -INF , P1 ;  /* 0xff80000029527808 */ /* 0x008fe40000800000 */
[----:B------:R-:W-:-:S02]  /*96f0*/  FSEL R38, R38, -INF , P2 ;  /* 0xff80000026267808 */ /* 0x000fc40001000000 */
[----:B------:R-:W-:-:S03]  /*9700*/  FMNMX.FTZ R29, R82, R29, !PT ;  /* 0x0000001d521d7209 */ /* 0x000fc60007810000 */
[----:B------:R-:W3:Y:S01]  /*9710*/  MUFU.TANH R45, R45 ;  /* 0x0000002d002d7308 */ /* 0x000ee20000002400 */
[----:B----4-:R-:W-:Y:S02]  /*9720*/  FSEL R84, R44, -INF , P2 ;  /* 0xff8000002c547808 */ /* 0x010fe40001000000 */
[----:B------:R-:W-:Y:S02]  /*9730*/  ISETP.GT.AND P2, PT, R21, 0x39, PT ;  /* 0x000000391500780c */ /* 0x000fe40003f44270 */
[----:B------:R-:W-:Y:S01]  /*9740*/  FMNMX.FTZ R31, R84, R29, !PT ;  /* 0x0000001d541f7209 */ /* 0x000fe20007810000 */
[----:B------:R-:W-:Y:S02]  /*9750*/  FMUL.FTZ R29, R64, UR4 ;  /* 0x00000004401d7c20 */ /* 0x000fe40008410000 */
[----:B------:R-:W4:Y:S01]  /*9760*/  MUFU.TANH R48, R48 ;  /* 0x0000003000307308 */ /* 0x000f220000002400 */
[----:B--2---:R-:W-:Y:S02]  /*9770*/  FSEL R32, R39, -INF , P4 ;  /* 0xff80000027207808 */ /* 0x004fe40002000000 */
[----:B------:R-:W-:-:S04]  /*9780*/  ISETP.GT.AND P4, PT, R21, 0x30, PT ;  /* 0x000000301500780c */ /* 0x000fc80003f84270 */
[----:B------:R-:W-:Y:S01]  /*9790*/  FSEL R42, R42, -INF , P4 ;  /* 0xff8000002a2a7808 */ /* 0x000fe20002000000 */
[----:B------:R-:W2:Y:S01]  /*97a0*/  MUFU.TANH R43, R43 ;  /* 0x0000002b002b7308 */ /* 0x000ea20000002400 */
[----:B---3--:R-:W-:-:S04]  /*97b0*/  FSEL R86, R45, -INF , P3 ;  /* 0xff8000002d567808 */ /* 0x008fc80001800000 */
[----:B------:R-:W-:-:S03]  /*97c0*/  FMNMX.FTZ R31, R86, R31, !PT ;  /* 0x0000001f561f7209 */ /* 0x000fc60007810000 */
[----:B------:R-:W3:Y:S01]  /*97d0*/  MUFU.TANH R49, R49 ;  /* 0x0000003100317308 */ /* 0x000ee20000002400 */
[----:B----4-:R-:W-:Y:S02]  /*97e0*/  FSEL R64, R48, -INF , P4 ;  /* 0xff80000030407808 */ /* 0x010fe40002000000 */
[----:B------:R-:W-:Y:S02]  /*97f0*/  ISETP.GT.AND P4, PT, R21, 0x41, PT ;  /* 0x000000411500780c */ /* 0x000fe40003f84270 */
[----:B------:R-:W-:-:S03]  /*9800*/  FMNMX.FTZ R31, R64, R31, !PT ;  /* 0x0000001f401f7209 */ /* 0x000fc60007810000 */
        /* <DEDUP_REMOVED lines=14> */
[----:B------:R-:W-:-:S05]  /*98f0*/  ISETP.GT.AND P3, PT, R21, 0x40, PT ;  /* 0x000000401500780c */ /* 0x000fca0003f64270 */
[----:B------:R-:W2:Y:S01]  /*9900*/  MUFU.TANH R51, R51 ;  /* 0x0000003300337308 */ /* 0x000ea20000002400 */
[----:B---3--:R-:W-:-:S04]  /*9910*/  FSEL R92, R53, -INF , P2 ;  /* 0xff800000355c7808 */ /* 0x008fc80001000000 */
[----:B------:R-:W-:-:S03]  /*9920*/  FMNMX.FTZ R33, R92, R33, !PT ;  /* 0x000000215c217209 */ /* 0x000fc60007810000 */
[----:B------:R-:W3:Y:S01]  /*9930*/  MUFU.TANH R57, R57 ;  /* 0x0000003900397308 */ /* 0x000ee20000002400 */
[----:B----4-:R-:W-:Y:S02]  /*9940*/  FSEL R68, R56, -INF , P3 ;  /* 0xff80000038447808 */ /* 0x010fe40001800000 */
[----:B------:R-:W-:Y:S02]  /*9950*/  FSEL R56, R27, -INF , P3 ;  /* 0xff8000001b387808 */ /* 0x000fe40001800000 */
[----:B------:R-:W-:Y:S02]  /*9960*/  FMNMX.FTZ R33, R68, R33, !PT ;  /* 0x0000002144217209 */ /* 0x000fe40007810000 */
[----:B------:R-:W-:Y:S01]  /*9970*/  ISETP.GT.AND P3, PT, R21, 0x51, PT ;  /* 0x000000511500780c */ /* 0x000fe20003f64270 */
[----:B------:R-:W4:Y:S01]  /*9980*/  MUFU.TANH R60, R60 ;  /* 0x0000003c003c7308 */ /* 0x000f220000002400 */
[----:B--2---:R-:W-:Y:S02]  /*9990*/  FSEL R44, R51, -INF , P5 ;  /* 0xff800000332c7808 */ /* 0x004fe40002800000 */
[----:B------:R-:W-:-:S02]  /*99a0*/  ISETP.GT.AND P5, PT, R21, 0x48, PT ;  /* 0x000000481500780c */ /* 0x000fc40003fa4270 */
[----:B------:R-:W-:-:S03]  /*99b0*/  FMNMX.FTZ R27, R12, R3, !PT ;  /* 0x000000030c1b7209 */ /* 0x000fc60007810000 */
[----:B------:R-:W2:Y:S01]  /*99c0*/  MUFU.TANH R55, R55 ;  /* 0x0000003700377308 */ /* 0x000ea20000002400 */
[----:B---3--:R-:W-:Y:S02]  /*99d0*/  FSEL R94, R57, -INF , P4 ;  /* 0xff800000395e7808 */ /* 0x008fe40002000000 */
[----:B------:R-:W-:Y:S02]  /*99e0*/  FMNMX.FTZ R27, R14, R27, !PT ;  /* 0x0000001b0e1b7209 */ /* 0x000fe40007810000 */
[----:B------:R-:W-:Y:S02]  /*99f0*/  FMNMX.FTZ R33, R94, R33, !PT ;  /* 0x000000215e217209 */ /* 0x000fe40007810000 */
[----:B------:R-:W-:Y:S01]  /*9a00*/  FMNMX.FTZ R27, R24, R27, !PT ;  /* 0x0000001b181b7209 */ /* 0x000fe20007810000 */
[----:B------:R-:W3:Y:S01]  /*9a10*/  MUFU.TANH R61, R61 ;  /* 0x0000003d003d7308 */ /* 0x000ee20000002400 */
[----:B----4-:R-:W-:Y:S02]  /*9a20*/  FSEL R96, R60, -INF , P5 ;  /* 0xff8000003c607808 */ /* 0x010fe40002800000 */
[----:B------:R-:W-:-:S02]  /*9a30*/  FMNMX.FTZ R27, R26, R27, !PT ;  /* 0x0000001b1a1b7209 */ /* 0x000fc40007810000 */
[----:B------:R-:W-:Y:S02]  /*9a40*/  FMNMX.FTZ R33, R96, R33, !PT ;  /* 0x0000002160217209 */ /* 0x000fe40007810000 */
[----:B------:R-:W-:Y:S01]  /*9a50*/  FMNMX.FTZ R27, R28, R27, !PT ;  /* 0x0000001b1c1b7209 */ /* 0x000fe20007810000 */
[----:B------:R-:W4:Y:S01]  /*9a60*/  MUFU.TANH R29, R29 ;  /* 0x0000001d001d7308 */ /* 0x000f220000002400 */
[----:B--2---:R-:W-:Y:S02]  /*9a70*/  FSEL R52, R55, -INF , P2 ;  /* 0xff80000037347808 */ /* 0x004fe40001000000 */
[----:B------:R-:W-:Y:S02]  /*9a80*/  ISETP.GT.AND P2, PT, R21, 0x50, PT ;  /* 0x000000501500780c */ /* 0x000fe40003f44270 */
        /* <DEDUP_REMOVED lines=18> */
[----:B------:R-:W-:-:S03]  /*9bb0*/  FMNMX.FTZ R33, R102, R33, !PT ;  /* 0x0000002166217209 */ /* 0x000fc60007810000 */
[----:B------:R-:W3:Y:S01]  /*9bc0*/  MUFU.TANH R69, R69 ;  /* 0x0000004500457308 */ /* 0x000ee20000002400 */
[----:B----4-:R-:W-:Y:S02]  /*9bd0*/  FSEL R62, R62, -INF , P5 ;  /* 0xff8000003e3e7808 */ /* 0x010fe40002800000 */
[----:B------:R-:W-:-:S05]  /*9be0*/  ISETP.GT.AND P5, PT, R21, 0x59, PT ;  /* 0x000000591500780c */ /* 0x000fca0003fa4270 */
[----:B------:R-:W4:Y:S01]  /*9bf0*/  MUFU.TANH R63, R63 ;  /* 0x0000003f003f7308 */ /* 0x000f220000002400 */
[----:B--2---:R-:W-:Y:S02]  /*9c00*/  FSEL R104, R31, -INF , P4 ;  /* 0xff8000001f687808 */ /* 0x004fe40002000000 */
[----:B------:R-:W-:Y:S02]  /*9c10*/  FMNMX.FTZ R31, R44, R29, !PT ;  /* 0x0000001d2c1f7209 */ /* 0x000fe40007810000 */
[----:B------:R-:W-:Y:S02]  /*9c20*/  FMNMX.FTZ R33, R104, R33, !PT ;  /* 0x0000002168217209 */ /* 0x000fe40007810000 */
[----:B------:R-:W-:Y:S01]  /*9c30*/  FMNMX.FTZ R31, R48, R31, !PT ;  /* 0x0000001f301f7209 */ /* 0x000fe20007810000 */
[----:B------:R-:W2:Y:S01]  /*9c40*/  MUFU.TANH R66, R66 ;  /* 0x0000004200427308 */ /* 0x000ea20000002400 */
[----:B---3--:R-:W-:Y:S02]  /*9c50*/  FSEL R106, R69, -INF , P5 ;  /* 0xff800000456a7808 */ /* 0x008fe40002800000 */
[----:B------:R-:W-:-:S02]  /*9c60*/  FMNMX.FTZ R31, R52, R31, !PT ;  /* 0x0000001f341f7209 */ /* 0x000fc40007810000 */
[----:B------:R-:W-:Y:S02]  /*9c70*/  FMNMX.FTZ R33, R106, R33, !PT ;  /* 0x000000216a217209 */ /* 0x000fe40007810000 */
[----:B------:R-:W-:Y:S01]  /*9c80*/  FMNMX.FTZ R31, R56, R31, !PT ;  /* 0x0000001f381f7209 */ /* 0x000fe20007810000 */
[----:B------:R-:W-:Y:S02]  /*9c90*/  MUFU.TANH R67, R67 ;  /* 0x0000004300437308 */ /* 0x000fe40000002400 */
[----:B------:R-:W3:Y:S06]  /*9ca0*/  SHFL.BFLY PT, R108, R33, 0x2, 0x1f ;  /* 0x0c401f00216c7f89 */ /* 0x000eec00000e0000 */
[----:B------:R-:W0:Y:S08]  /*9cb0*/  MUFU.TANH R70, R70 ;  /* 0x0000004600467308 */ /* 0x000e300000002400 */
[----:B------:R-:W1:Y:S01]  /*9cc0*/  MUFU.TANH R71, R71 ;  /* 0x0000004700477308 */ /* 0x000e620000002400 */
[----:B---3--:R-:W-:-:S02]  /*9cd0*/  FMNMX.FTZ R108, R33, R108, !PT ;  /* 0x0000006c216c7209 */ /* 0x008fc40007810000 */
[----:B------:R-:W-:-:S03]  /*9ce0*/  FMNMX.FTZ R33, R60, R31, !PT ;  /* 0x0000001f3c217209 */ /* 0x000fc60007810000 */
[----:B------:R-:W3:Y:S01]  /*9cf0*/  SHFL.BFLY PT, R21, R108, 0x1, 0x1f ;  /* 0x0c201f006c157f89 */ /* 0x000ee200000e0000 */
[----:B------:R-:W-:Y:S02]  /*9d00*/  FMNMX.FTZ R33, R62, R33, !PT ;  /* 0x000000213e217209 */ /* 0x000fe40007810000 */
[----:B---3--:R-:W-:Y:S01]  /*9d10*/  FMNMX.FTZ R176, R108, R21, !PT ;  /* 0x000000156cb07209 */ /* 0x008fe20007810000 */
[----:B------:R-:W-:-:S03]  /*9d20*/  IMAD.U32 R21, RZ, RZ, UR5 ;  /* 0x00000005ff157e24 */ /* 0x000fc6000f8e00ff */
[C---:B------:R-:W-:Y:S01]  /*9d30*/  FSETP.NEU.FTZ.AND P6, PT, R176.reuse, -INF , PT ;  /* 0xff800000b000780b */ /* 0x040fe20003fdd000 */
[----:B------:R-:W-:-:S05]  /*9d40*/  FMUL.FTZ R25, R176, R21 ;  /* 0x00000015b0197220 */ /* 0x000fca0000410000 */
[----:B------:R-:W-:-:S05]  /*9d50*/  FSEL R25, R25, RZ, P6 ;  /* 0x000000ff19197208 */ /* 0x000fca0003000000 */
[-CC-:B------:R-:W-:Y:S01]  /*9d60*/  FFMA.FTZ R152, R46, R21.reuse, -R25.reuse ;  /* 0x000000152e987223 */ /* 0x180fe20000010819 */
[----:B----4-:R-:W-:Y:S01]  /*9d70*/  FSEL R46, R63, -INF , P1 ;  /* 0xff8000003f2e7808 */ /* 0x010fe20000800000 */
[-CC-:B-----5:R-:W-:Y:S01]  /*9d80*/  FFMA.FTZ R154, R50, R21.reuse, -R25.reuse ;  /* 0x00000015329a7223 */ /* 0x1a0fe20000010819 */
[-CC-:B------:R-:W-:Y:S01]  /*9d90*/  FFMA.FTZ R54, R54, R21.reuse, -R25.reuse ;  /* 0x0000001536367223 */ /* 0x180fe20000010819 */
[----:B--2---:R-:W-:Y:S01]  /*9da0*/  FSEL R50, R66, -INF , P2 ;  /* 0xff80000042327808 */ /* 0x004fe20001000000 */
[--C-:B------:R-:W-:Y:S01]  /*9db0*/  FFMA.FTZ R156, R58, R21, -R25.reuse ;  /* 0x000000153a9c7223 */ /* 0x100fe20000010819 */
[----:B------:R-:W-:Y:S01]  /*9dc0*/  FMNMX.FTZ R33, R46, R33, !PT ;  /* 0x000000212e217209 */ /* 0x000fe20007810000 */
[----:B------:R2:W-:Y:S01]  /*9dd0*/  MUFU.EX2 R27, R54 ;  /* 0x00000036001b7308 */ /* 0x0005e20000000800 */
[----:B0-----:R-:W-:Y:S01]  /*9de0*/  FSEL R58, R70, -INF , P4 ;  /* 0xff800000463a7808 */ /* 0x001fe20002000000 */
[--C-:B------:R-:W-:Y:S01]  /*9df0*/  FFMA.FTZ R15, R15, R21, -R25.reuse ;  /* 0x000000150f0f7223 */ /* 0x100fe20000010819 */
[----:B------:R-:W-:Y:S01]  /*9e00*/  FMNMX.FTZ R33, R50, R33, !PT ;  /* 0x0000002132217209 */ /* 0x000fe20007810000 */
[-CC-:B------:R-:W-:Y:S01]  /*9e10*/  FFMA.FTZ R74, R74, R21.reuse, -R25.reuse ;  /* 0x000000154a4a7223 */ /* 0x180fe20000010819 */
[----:B-1----:R-:W-:Y:S01]  /*9e20*/  FSEL R66, R71, -INF , P5 ;  /* 0xff80000047427808 */ /* 0x002fe20002800000 */
[-CC-:B------:R-:W-:Y:S01]  /*9e30*/  FFMA.FTZ R158, R76, R21.reuse, -R25.reuse ;  /* 0x000000154c9e7223 */ /* 0x180fe20000010819 */
[-CC-:B------:R-:W-:Y:S01]  /*9e40*/  FFMA.FTZ R78, R78, R21.reuse, -R25.reuse ;  /* 0x000000154e4e7223 */ /* 0x180fe20000010819 */
[----:B------:R-:W-:Y:S01]  /*9e50*/  MUFU.EX2 R152, R152 ;  /* 0x0000009800987308 */ /* 0x000fe20000000800 */
[----:B--2---:R-:W-:Y:S01]  /*9e60*/  FSEL R54, R67, -INF , P3 ;  /* 0xff80000043367808 */ /* 0x004fe20001800000 */
[-CC-:B------:R-:W-:Y:S01]  /*9e70*/  FFMA.FTZ R160, R80, R21.reuse, -R25.reuse ;  /* 0x0000001550a07223 */ /* 0x180fe20000010819 */
[-CC-:B------:R-:W-:Y:S01]  /*9e80*/  FFMA.FTZ R82, R82, R21.reuse, -R25.reuse ;  /* 0x0000001552527223 */ /* 0x180fe20000010819 */
[--C-:B------:R-:W-:Y:S01]  /*9e90*/  FFMA.FTZ R162, R84, R21, -R25.reuse ;  /* 0x0000001554a27223 */ /* 0x100fe20000010819 */
[----:B------:R-:W-:Y:S01]  /*9ea0*/  FMNMX.FTZ R35, R54, R33, !PT ;  /* 0x0000002136237209 */ /* 0x000fe20007810000 */
[-CC-:B------:R-:W-:Y:S01]  /*9eb0*/  FFMA.FTZ R164, R64, R21.reuse, -R25.reuse ;  /* 0x0000001540a47223 */ /* 0x180fe20000010819 */
[--C-:B------:R-:W-:Y:S01]  /*9ec0*/  FFMA.FTZ R37, R88, R21, -R25.reuse ;  /* 0x0000001558257223 */ /* 0x100fe20000010819 */
[----:B------:R-:W0:Y:S01]  /*9ed0*/  MUFU.EX2 R15, R15 ;  /* 0x0000000f000f7308 */ /* 0x000e220000000800 */
[----:B------:R-:W-:Y:S01]  /*9ee0*/  FMNMX.FTZ R35, R58, R35, !PT ;  /* 0x000000233a237209 */ /* 0x000fe20007810000 */
[-CC-:B------:R-:W-:Y:S01]  /*9ef0*/  FFMA.FTZ R166, R90, R21.reuse, -R25.reuse ;  /* 0x000000155aa67223 */ /* 0x180fe20000010819 */
[-CC-:B------:R-:W-:Y:S01]  /*9f00*/  FFMA.FTZ R39, R92, R21.reuse, -R25.reuse ;  /* 0x000000155c277223 */ /* 0x180fe20000010819 */
[--C-:B------:R-:W-:Y:S01]  /*9f10*/  FFMA.FTZ R168, R68, R21, -R25.reuse ;  /* 0x0000001544a87223 */ /* 0x100fe20000010819 */
[----:B------:R-:W-:Y:S01]  /*9f20*/  FMNMX.FTZ R41, R66, R35, !PT ;  /* 0x0000002342297209 */ /* 0x000fe20007810000 */
[-CC-:B------:R-:W-:Y:S01]  /*9f30*/  FFMA.FTZ R35, R86, R21.reuse, -R25.reuse ;  /* 0x0000001556237223 */ /* 0x180fe20000010819 */
[-CC-:B------:R-:W-:Y:S01]  /*9f40*/  FFMA.FTZ R170, R96, R21.reuse, -R25.reuse ;  /* 0x0000001560aa7223 */ /* 0x180fe20000010819 */
[----:B------:R-:W1:Y:S01]  /*9f50*/  MUFU.EX2 R154, R154 ;  /* 0x0000009a009a7308 */ /* 0x000e620000000800 */
[-CC-:B------:R-:W-:Y:S01]  /*9f60*/  FFMA.FTZ R43, R98, R21.reuse, -R25.reuse ;  /* 0x00000015622b7223 */ /* 0x180fe20000010819 */
[----:B------:R-:W2:Y:S01]  /*9f70*/  SHFL.BFLY PT, R70, R41, 0x2, 0x1f ;  /* 0x0c401f0029467f89 */ /* 0x000ea200000e0000 */
[-CC-:B------:R-:W-:Y:S01]  /*9f80*/  FFMA.FTZ R172, R100, R21.reuse, -R25.reuse ;  /* 0x0000001564ac7223 */ /* 0x180fe20000010819 */
[-CC-:B------:R-:W-:Y:S01]  /*9f90*/  FFMA.FTZ R45, R102, R21.reuse, -R25.reuse ;  /* 0x00000015662d7223 */ /* 0x180fe20000010819 */
[----:B------:R-:W-:-:S03]  /*9fa0*/  FFMA.FTZ R174, R104, R21, -R25 ;  /* 0x0000001568ae7223 */ /* 0x000fc60000010819 */
[----:B------:R-:W3:Y:S08]  /*9fb0*/  MUFU.EX2 R156, R156 ;  /* 0x0000009c009c7308 */ /* 0x000ef00000000800 */
[----:B------:R-:W4:Y:S08]  /*9fc0*/  MUFU.EX2 R29, R74 ;  /* 0x0000004a001d7308 */ /* 0x000f300000000800 */
[----:B------:R-:W4:Y:S01]  /*9fd0*/  MUFU.EX2 R158, R158 ;  /* 0x0000009e009e7308 */ /* 0x000f220000000800 */
[----:B--2---:R-:W-:Y:S01]  /*9fe0*/  FMNMX.FTZ R70, R41, R70, !PT ;  /* 0x0000004629467209 */ /* 0x004fe20007810000 */
[-CC-:B------:R-:W-:Y:S01]  /*9ff0*/  FFMA.FTZ R41, R94, R21.reuse, -R25.reuse ;  /* 0x000000155e297223 */ /* 0x180fe20000010819 */
[----:B------:R-:W-:-:S03]  /*a000*/  FFMA.FTZ R25, R106, R21, -R25 ;  /* 0x000000156a197223 */ /* 0x000fc60000010819 */
[----:B------:R-:W2:Y:S02]  /*a010*/  SHFL.BFLY PT, R177, R70, 0x1, 0x1f ;  /* 0x0c201f0046b17f89 */ /* 0x000ea400000e0000 */
[----:B------:R-:W4:Y:S08]  /*a020*/  MUFU.EX2 R31, R78 ;  /* 0x0000004e001f7308 */ /* 0x000f300000000800 */
[----:B------:R-:W-:Y:S08]  /*a030*/  MUFU.EX2 R160, R160 ;  /* 0x000000a000a07308 */ /* 0x000ff00000000800 */
[----:B------:R-:W-:Y:S01]  /*a040*/  MUFU.EX2 R33, R82 ;  /* 0x0000005200217308 */ /* 0x000fe20000000800 */
[----:B--2---:R-:W-:-:S07]  /*a050*/  FMNMX.FTZ R177, R70, R177, !PT ;  /* 0x000000b146b17209 */ /* 0x004fce0007810000 */
[----:B------:R-:W-:Y:S01]  /*a060*/  MUFU.EX2 R162, R162 ;  /* 0x000000a200a27308 */ /* 0x000fe20000000800 */
[C---:B------:R-:W-:Y:S01]  /*a070*/  FSETP.NEU.FTZ.AND P1, PT, R177.reuse, -INF , PT ;  /* 0xff800000b100780b */ /* 0x040fe20003f3d000 */
[----:B------:R-:W-:-:S06]  /*a080*/  FMUL.FTZ R47, R177, R21 ;  /* 0x00000015b12f7220 */ /* 0x000fcc0000410000 */
[----:B------:R-:W-:Y:S01]  /*a090*/  MUFU.EX2 R35, R35 ;  /* 0x0000002300237308 */ /* 0x000fe20000000800 */
[----:B------:R-:W-:Y:S02]  /*a0a0*/  FSEL R47, R47, RZ, P1 ;  /* 0x000000ff2f2f7208 */ /* 0x000fe40000800000 */
[----:B------:R-:W-:Y:S02]  /*a0b0*/  ISETP.NE.AND P1, PT, R73, RZ, PT ;  /* 0x000000ff4900720c */ /* 0x000fe40003f25270 */
[----:B------:R-:W2:Y:S01]  /*a0c0*/  S2R R73, SR_TID.X ;  /* 0x0000000000497919 */ /* 0x000ea20000002100 */
[-CC-:B------:R-:W-:Y:S01]  /*a0d0*/  FFMA.FTZ R153, R12, R21.reuse, -R47.reuse ;  /* 0x000000150c997223 */ /* 0x180fe2000001082f */
[-CC-:B------:R-:W-:Y:S01]  /*a0e0*/  FFMA.FTZ R12, R3, R21.reuse, -R47.reuse ;  /* 0x00000015030c7223 */ /* 0x180fe2000001082f */
[-CC-:B------:R-:W-:Y:S01]  /*a0f0*/  FFMA.FTZ R155, R14, R21.reuse, -R47.reuse ;  /* 0x000000150e9b7223 */ /* 0x180fe2000001082f */
[-C--:B------:R-:W-:Y:S01]  /*a100*/  FFMA.FTZ R14, R24, R21.reuse, -R47 ;  /* 0x00000015180e7223 */ /* 0x080fe2000001082f */
[----:B0-----:R-:W-:Y:S01]  /*a110*/  FADD.FTZ R3, R152, R15 ;  /* 0x0000000f98037221 */ /* 0x001fe20000010000 */
[-CC-:B------:R-:W-:Y:S01]  /*a120*/  FFMA.FTZ R157, R26, R21.reuse, -R47.reuse ;  /* 0x000000151a9d7223 */ /* 0x180fe2000001082f */
[----:B------:R-:W-:Y:S01]  /*a130*/  MUFU.EX2 R153, R153 ;  /* 0x0000009900997308 */ /* 0x000fe20000000800 */
[-C--:B------:R-:W-:Y:S01]  /*a140*/  FFMA.FTZ R161, R34, R21.reuse, -R47 ;  /* 0x0000001522a17223 */ /* 0x080fe2000001082f */
[----:B-1----:R-:W-:Y:S01]  /*a150*/  FADD.FTZ R34, R154, R3 ;  /* 0x000000039a227221 */ /* 0x002fe20000010000 */
[-CC-:B------:R-:W-:Y:S01]  /*a160*/  FFMA.FTZ R24, R28, R21.reuse, -R47.reuse ;  /* 0x000000151c187223 */ /* 0x180fe2000001082f */
[-CC-:B------:R-:W-:Y:S01]  /*a170*/  FFMA.FTZ R159, R30, R21.reuse, -R47.reuse ;  /* 0x000000151e9f7223 */ /* 0x180fe2000001082f */
[-CC-:B------:R-:W-:Y:S01]  /*a180*/  FFMA.FTZ R28, R36, R21.reuse, -R47.reuse ;  /* 0x00000015241c7223 */ /* 0x180fe2000001082f */
[----:B------:R-:W-:Y:S01]  /*a190*/  FADD.FTZ R3, R27, R34 ;  /* 0x000000221b037221 */ /* 0x000fe20000010000 */
[-CC-:B------:R-:W-:Y:S01]  /*a1a0*/  FFMA.FTZ R26, R32, R21.reuse, -R47.reuse ;  /* 0x00000015201a7223 */ /* 0x180fe2000001082f */
[----:B------:R-:W0:Y:S01]  /*a1b0*/  MUFU.EX2 R12, R12 ;  /* 0x0000000c000c7308 */ /* 0x000e220000000800 */
[-C--:B------:R-:W-:Y:S01]  /*a1c0*/  FFMA.FTZ R163, R38, R21.reuse, -R47 ;  /* 0x0000001526a37223 */ /* 0x080fe2000001082f */
[----:B---3--:R-:W-:Y:S01]  /*a1d0*/  FADD.FTZ R36, R156, R3 ;  /* 0x000000039c247221 */ /* 0x008fe20000010000 */
[-CC-:B------:R-:W-:Y:S01]  /*a1e0*/  FFMA.FTZ R30, R40, R21.reuse, -R47.reuse ;  /* 0x00000015281e7223 */ /* 0x180fe2000001082f */
[-CC-:B------:R-:W-:Y:S01]  /*a1f0*/  FFMA.FTZ R165, R42, R21.reuse, -R47.reuse ;  /* 0x000000152aa57223 */ /* 0x180fe2000001082f */
[-CC-:B------:R-:W-:Y:S01]  /*a200*/  FFMA.FTZ R32, R44, R21.reuse, -R47.reuse ;  /* 0x000000152c207223 */ /* 0x180fe2000001082f */
[----:B----4-:R-:W-:Y:S01]  /*a210*/  FADD.FTZ R49, R29, R36 ;  /* 0x000000241d317221 */ /* 0x010fe20000010000 */
[-CC-:B------:R-:W-:Y:S01]  /*a220*/  FFMA.FTZ R167, R48, R21.reuse, -R47.reuse ;  /* 0x0000001530a77223 */ /* 0x180fe2000001082f */
[----:B------:R-:W1:Y:S01]  /*a230*/  MUFU.EX2 R155, R155 ;  /* 0x0000009b009b7308 */ /* 0x000e620000000800 */
[-C--:B------:R-:W-:Y:S01]  /*a240*/  FFMA.FTZ R56, R56, R21.reuse, -R47 ;  /* 0x0000001538387223 */ /* 0x080fe2000001082f */
[----:B------:R-:W-:Y:S01]  /*a250*/  FADD.FTZ R38, R158, R49 ;  /* 0x000000319e267221 */ /* 0x000fe20000010000 */
[-CC-:B------:R-:W-:Y:S01]  /*a260*/  FFMA.FTZ R60, R60, R21.reuse, -R47.reuse ;  /* 0x000000153c3c7223 */ /* 0x180fe2000001082f */
[-CC-:B------:R-:W-:Y:S01]  /*a270*/  FFMA.FTZ R62, R62, R21.reuse, -R47.reuse ;  /* 0x000000153e3e7223 */ /* 0x180fe2000001082f */
[----:B------:R-:W-:Y:S01]  /*a280*/  F2FP.BF16.F32.PACK_AB R152, R15, R152 ;  /* 0x000000980f98723e */ /* 0x000fe200000010ff */
[----:B------:R-:W-:Y:S01]  /*a290*/  FADD.FTZ R51, R31, R38 ;  /* 0x000000261f337221 */ /* 0x000fe20000010000 */
[-C--:B------:R-:W-:Y:S01]  /*a2a0*/  FFMA.FTZ R46, R46, R21.reuse, -R47 ;  /* 0x000000152e2e7223 */ /* 0x080fe2000001082f */
[----:B------:R-:W3:Y:S01]  /*a2b0*/  MUFU.EX2 R14, R14 ;  /* 0x0000000e000e7308 */ /* 0x000ee20000000800 */
[----:B0-----:R-:W-:Y:S01]  /*a2c0*/  FADD.FTZ R34, R153, R12 ;  /* 0x0000000c99227221 */ /* 0x001fe20000010000 */
[----:B------:R-:W-:Y:S01]  /*a2d0*/  FADD.FTZ R38, R160, R51 ;  /* 0x00000033a0267221 */ /* 0x000fe20000010000 */
[----:B--2---:R-:W-:Y:S01]  /*a2e0*/  SHF.R.U32.HI R73, RZ, 0x7, R73 ;  /* 0x00000007ff497819 */ /* 0x004fe20000011649 */
[-CC-:B------:R-:W-:Y:S01]  /*a2f0*/  FFMA.FTZ R50, R50, R21.reuse, -R47.reuse ;  /* 0x0000001532327223 */ /* 0x180fe2000001082f */
[-C--:B------:R-:W-:Y:S01]  /*a300*/  FFMA.FTZ R54, R54, R21.reuse, -R47 ;  /* 0x0000001536367223 */ /* 0x080fe2000001082f */
[----:B------:R-:W-:Y:S01]  /*a310*/  FADD.FTZ R51, R33, R38 ;  /* 0x0000002621337221 */ /* 0x000fe20000010000 */
[----:B------:R-:W-:Y:S01]  /*a320*/  IADD3 R194, -R73, 0xb, RZ ;  /* 0x0000000b49c27810 */ /* 0x000fe20007ffe1ff */
[----:B------:R-:W0:Y:S01]  /*a330*/  MUFU.EX2 R157, R157 ;  /* 0x0000009d009d7308 */ /* 0x000e220000000800 */
[----:B-1----:R-:W-:Y:S01]  /*a340*/  FADD.FTZ R3, R155, R34 ;  /* 0x000000229b037221 */ /* 0x002fe20000010000 */
[----:B------:R-:W-:Y:S01]  /*a350*/  FADD.FTZ R38, R162, R51 ;  /* 0x00000033a2267221 */ /* 0x000fe20000010000 */
[-CC-:B------:R-:W-:Y:S01]  /*a360*/  FFMA.FTZ R34, R52, R21.reuse, -R47.reuse ;  /* 0x0000001534227223 */ /* 0x180fe2000001082f */
[-CC-:B------:R-:W-:Y:S01]  /*a370*/  FFMA.FTZ R58, R58, R21.reuse, -R47.reuse ;  /* 0x000000153a3a7223 */ /* 0x180fe2000001082f */
[----:B------:R-:W-:Y:S01]  /*a380*/  FFMA.FTZ R47, R66, R21, -R47 ;  /* 0x00000015422f7223 */ /* 0x000fe2000001082f */
[----:B------:R-:W-:-:S02]  /*a390*/  F2FP.BF16.F32.PACK_AB R153, R12, R153 ;  /* 0x000000990c99723e */ /* 0x000fc400000010ff */
[----:B------:R-:W1:Y:S01]  /*a3a0*/  MUFU.EX2 R24, R24 ;  /* 0x0000001800187308 */ /* 0x000e620000000800 */
[----:B---3--:R-:W-:Y:S01]  /*a3b0*/  FADD.FTZ R36, R14, R3 ;  /* 0x000000030e247221 */ /* 0x008fe20000010000 */
[----:B------:R-:W-:Y:S01]  /*a3c0*/  @!P1 VIADD R3, R13, 0x22840 ;  /* 0x000228400d039836 */ /* 0x000fe20000000000 */
[----:B------:R-:W-:Y:S02]  /*a3d0*/  F2FP.BF16.F32.PACK_AB R154, R27, R154 ;  /* 0x0000009a1b9a723e */ /* 0x000fe400000010ff */
[----:B------:R-:W-:Y:S02]  /*a3e0*/  F2FP.BF16.F32.PACK_AB R156, R29, R156 ;  /* 0x0000009c1d9c723e */ /* 0x000fe400000010ff */
[----:B------:R-:W-:Y:S01]  /*a3f0*/  @!P1 PRMT R3, RZ, 0x654, R3 ;  /* 0x00000654ff039816 */ /* 0x000fe20000000003 */
[----:B------:R-:W2:Y:S01]  /*a400*/  MUFU.EX2 R159, R159 ;  /* 0x0000009f009f7308 */ /* 0x000ea20000000800 */
[----:B0-----:R-:W-:Y:S01]  /*a410*/  FADD.FTZ R49, R157, R36 ;  /* 0x000000249d317221 */ /* 0x001fe20000010000 */
[----:B------:R0:W-:Y:S06]  /*a420*/  BAR.ARV R194, 0x100 ;  /* 0x000400c20000751d */ /* 0x0001ec0000002000 */
[----:B------:R-:W3:Y:S01]  /*a430*/  MUFU.EX2 R26, R26 ;  /* 0x0000001a001a7308 */ /* 0x000ee20000000800 */
[----:B-1----:R-:W-:Y:S01]  /*a440*/  FADD.FTZ R36, R24, R49 ;  /* 0x0000003118247221 */ /* 0x002fe20000010000 */
[----:B------:R1:W-:Y:S01]  /*a450*/  @!P1 SYNCS.ARRIVE.TRANS64.RED.A1T0 RZ, [R3+URZ], RZ ;  /* 0x000000ff03ff99a7 */ /* 0x0003e2000810043f */
[----:B------:R-:W-:-:S02]  /*a460*/  F2FP.BF16.F32.PACK_AB R158, R31, R158 ;  /* 0x0000009e1f9e723e */ /* 0x000fc400000010ff */
[----:B------:R-:W-:Y:S02]  /*a470*/  F2FP.BF16.F32.PACK_AB R160, R33, R160 ;  /* 0x000000a021a0723e */ /* 0x000fe400000010ff */
[----:B------:R-:W-:Y:S01]  /*a480*/  F2FP.BF16.F32.PACK_AB R162, R35, R162 ;  /* 0x000000a223a2723e */ /* 0x000fe200000010ff */
[----:B------:R-:W1:Y:S01]  /*a490*/  MUFU.EX2 R161, R161 ;  /* 0x000000a100a17308 */ /* 0x000e620000000800 */
[----:B--2---:R-:W-:Y:S01]  /*a4a0*/  FADD.FTZ R49, R159, R36 ;  /* 0x000000249f317221 */ /* 0x004fe20000010000 */
[----:B------:R-:W-:Y:S02]  /*a4b0*/  F2FP.BF16.F32.PACK_AB R155, R14, R155 ;  /* 0x0000009b0e9b723e */ /* 0x000fe400000010ff */
[----:B------:R-:W-:-:S04]  /*a4c0*/  F2FP.BF16.F32.PACK_AB R157, R24, R157 ;  /* 0x0000009d189d723e */ /* 0x000fc800000010ff */
[----:B------:R-:W2:Y:S01]  /*a4d0*/  MUFU.EX2 R164, R164 ;  /* 0x000000a400a47308 */ /* 0x000ea20000000800 */
[C---:B---3--:R-:W-:Y:S01]  /*a4e0*/  FADD.FTZ R36, R26.reuse, R49 ;  /* 0x000000311a247221 */ /* 0x048fe20000010000 */
[----:B------:R-:W-:Y:S01]  /*a4f0*/  FADD.FTZ R49, R35, R38 ;  /* 0x0000002623317221 */ /* 0x000fe20000010000 */
[----:B------:R-:W-:-:S05]  /*a500*/  F2FP.BF16.F32.PACK_AB R159, R26, R159 ;  /* 0x0000009f1a9f723e */ /* 0x000fca00000010ff */
[----:B------:R-:W3:Y:S01]  /*a510*/  MUFU.EX2 R28, R28 ;  /* 0x0000001c001c7308 */ /* 0x000ee20000000800 */
[----:B-1----:R-:W-:-:S07]  /*a520*/  FADD.FTZ R3, R161, R36 ;  /* 0x00000024a1037221 */ /* 0x002fce0000010000 */
[----:B------:R-:W1:Y:S01]  /*a530*/  MUFU.EX2 R37, R37 ;  /* 0x0000002500257308 */ /* 0x000e620000000800 */
[----:B--2---:R-:W-:-:S07]  /*a540*/  FADD.FTZ R38, R164, R49 ;  /* 0x00000031a4267221 */ /* 0x004fce0000010000 */
[----:B------:R-:W2:Y:S01]  /*a550*/  MUFU.EX2 R163, R163 ;  /* 0x000000a300a37308 */ /* 0x000ea20000000800 */
[C---:B---3--:R-:W-:Y:S01]  /*a560*/  FADD.FTZ R36, R28.reuse, R3 ;  /* 0x000000031c247221 */ /* 0x048fe20000010000 */
[----:B------:R-:W-:-:S06]  /*a570*/  F2FP.BF16.F32.PACK_AB R161, R28, R161 ;  /* 0x000000a11ca1723e */ /* 0x000fcc00000010ff */
[----:B------:R-:W3:Y:S01]  /*a580*/  MUFU.EX2 R166, R166 ;  /* 0x000000a600a67308 */ /* 0x000ee20000000800 */
[C---:B-1----:R-:W-:Y:S01]  /*a590*/  FADD.FTZ R49, R37.reuse, R38 ;  /* 0x0000002625317221 */ /* 0x042fe20000010000 */
[----:B------:R-:W-:-:S06]  /*a5a0*/  F2FP.BF16.F32.PACK_AB R164, R37, R164 ;  /* 0x000000a425a4723e */ /* 0x000fcc00000010ff */
[----:B------:R-:W1:Y:S01]  /*a5b0*/  MUFU.EX2 R30, R30 ;  /* 0x0000001e001e7308 */ /* 0x000e620000000800 */
[----:B--2---:R-:W-:-:S07]  /*a5c0*/  FADD.FTZ R3, R163, R36 ;  /* 0x00000024a3037221 */ /* 0x004fce0000010000 */
[----:B------:R-:W2:Y:S01]  /*a5d0*/  MUFU.EX2 R39, R39 ;  /* 0x0000002700277308 */ /* 0x000ea20000000800 */
[----:B---3--:R-:W-:-:S07]  /*a5e0*/  FADD.FTZ R38, R166, R49 ;  /* 0x00000031a6267221 */ /* 0x008fce0000010000 */
[----:B------:R-:W3:Y:S01]  /*a5f0*/  MUFU.EX2 R165, R165 ;  /* 0x000000a500a57308 */ /* 0x000ee20000000800 */
[C---:B-1----:R-:W-:Y:S01]  /*a600*/  FADD.FTZ R36, R30.reuse, R3 ;  /* 0x000000031e247221 */ /* 0x042fe20000010000 */
[----:B------:R-:W-:-:S06]  /*a610*/  F2FP.BF16.F32.PACK_AB R163, R30, R163 ;  /* 0x000000a31ea3723e */ /* 0x000fcc00000010ff */
[----:B------:R-:W1:Y:S01]  /*a620*/  MUFU.EX2 R168, R168 ;  /* 0x000000a800a87308 */ /* 0x000e620000000800 */
[C---:B--2---:R-:W-:Y:S01]  /*a630*/  FADD.FTZ R49, R39.reuse, R38 ;  /* 0x0000002627317221 */ /* 0x044fe20000010000 */
[----:B------:R-:W-:-:S06]  /*a640*/  F2FP.BF16.F32.PACK_AB R166, R39, R166 ;  /* 0x000000a627a6723e */ /* 0x000fcc00000010ff */
[----:B------:R-:W2:Y:S01]  /*a650*/  MUFU.EX2 R32, R32 ;  /* 0x0000002000207308 */ /* 0x000ea20000000800 */
[----:B---3--:R-:W-:-:S07]  /*a660*/  FADD.FTZ R3, R165, R36 ;  /* 0x00000024a5037221 */ /* 0x008fce0000010000 */
[----:B------:R-:W3:Y:S01]  /*a670*/  MUFU.EX2 R41, R41 ;  /* 0x0000002900297308 */ /* 0x000ee20000000800 */
[----:B-1----:R-:W-:-:S07]  /*a680*/  FADD.FTZ R38, R168, R49 ;  /* 0x00000031a8267221 */ /* 0x002fce0000010000 */
[----:B------:R-:W1:Y:S01]  /*a690*/  MUFU.EX2 R167, R167 ;  /* 0x000000a700a77308 */ /* 0x000e620000000800 */
[C---:B--2---:R-:W-:Y:S01]  /*a6a0*/  FADD.FTZ R36, R32.reuse, R3 ;  /* 0x0000000320247221 */ /* 0x044fe20000010000 */
[----:B------:R-:W-:-:S06]  /*a6b0*/  F2FP.BF16.F32.PACK_AB R165, R32, R165 ;  /* 0x000000a520a5723e */ /* 0x000fcc00000010ff */
[----:B------:R-:W2:Y:S01]  /*a6c0*/  MUFU.EX2 R170, R170 ;  /* 0x000000aa00aa7308 */ /* 0x000ea20000000800 */
[C---:B---3--:R-:W-:Y:S01]  /*a6d0*/  FADD.FTZ R15, R41.reuse, R38 ;  /* 0x00000026290f7221 */ /* 0x048fe20000010000 */
[----:B------:R-:W-:-:S06]  /*a6e0*/  F2FP.BF16.F32.PACK_AB R168, R41, R168 ;  /* 0x000000a829a8723e */ /* 0x000fcc00000010ff */
        /* <DEDUP_REMOVED lines=28> */
[----:B---3--:R-:W-:-:S07]  /*a8b0*/  FADD.FTZ R12, R50, R15 ;  /* 0x0000000f320c7221 */ /* 0x008fce0000010000 */
[----:B------:R-:W3:Y:S01]  /*a8c0*/  MUFU.EX2 R25, R25 ;  /* 0x0000001900197308 */ /* 0x000ee20000000800 */
[C---:B-1----:R-:W-:Y:S01]  /*a8d0*/  FADD.FTZ R15, R173.reuse, R12 ;  /* 0x0000000cad0f7221 */ /* 0x042fe20000010000 */
[----:B------:R-:W-:-:S06]  /*a8e0*/  F2FP.BF16.F32.PACK_AB R173, R173, R50 ;  /* 0x00000032adad723e */ /* 0x000fcc00000010ff */
[----:B------:R-:W1:Y:S01]  /*a8f0*/  MUFU.EX2 R47, R47 ;  /* 0x0000002f002f7308 */ /* 0x000e620000000800 */
[----:B--2---:R-:W-:Y:S01]  /*a900*/  FADD.FTZ R12, R58, R15 ;  /* 0x0000000f3a0c7221 */ /* 0x004fe20000010000 */
[C---:B---3--:R-:W-:Y:S01]  /*a910*/  FADD.FTZ R3, R25.reuse, R38 ;  /* 0x0000002619037221 */ /* 0x048fe20000010000 */
[----:B------:R-:W-:Y:S02]  /*a920*/  F2FP.BF16.F32.PACK_AB R174, R25, R174 ;  /* 0x000000ae19ae723e */ /* 0x000fe400000010ff */
[C---:B-1----:R-:W-:Y:S01]  /*a930*/  FADD.FTZ R12, R47.reuse, R12 ;  /* 0x0000000c2f0c7221 */ /* 0x042fe20000010000 */
[----:B------:R-:W-:Y:S01]  /*a940*/  F2FP.BF16.F32.PACK_AB R175, R47, R58 ;  /* 0x0000003a2faf723e */ /* 0x000fe200000010ff */
[----:B0-----:R-:W-:Y:S06]  /*a950*/  @!P0 BRA `(.L_x_704) ;  /* 0x0000000000048947 */ /* 0x001fec0003800000 */
[----:B------:R-:W-:Y:S01]  /*a960*/  BPT.TRAP 0x1 ;  /* 0x000000040000795c */ /* 0x000fe20000300000 */
.L_x_704:
[----:B------:R0:W1:Y:S01]  /*a970*/  SYNCS.PHASECHK.TRANS64.TRYWAIT P2, [R13+URZ+0x22850], R72 ;  /* 0x022850480d0075a7 */ /* 0x000062000804017f */
[----:B------:R-:W-:Y:S05]  /*a980*/  @!P0 BRA `(.L_x_705) ;  /* 0x0000000000048947 */ /* 0x000fea0003800000 */
[----:B------:R-:W-:Y:S01]  /*a990*/  BPT.TRAP 0x1 ;  /* 0x000000040000795c */ /* 0x000fe20000300000 */
.L_x_705:
[----:B------:R-:W-:Y:S04]  /*a9a0*/  BSSY B0, `(.L_x_706) ;  /* 0x0000004000007945 */ /* 0x000fe80003800000 */
[----:B-1----:R-:W-:Y:S05]  /*a9b0*/  @P2 BRA `(.L_x_707) ;  /* 0x0000000000082947 */ /* 0x002fea0003800000 */
[----:B------:R-:W1:Y:S02]  /*a9c0*/  SYNCS.PHASECHK.TRANS64.TRYWAIT P2, [R13+URZ+0x22850], R72 ;  /* 0x022850480d0075a7 */ /* 0x000e64000804017f */
[----:B-1----:R-:W-:Y:S05]  /*a9d0*/  @!P2 BRA `(.L_x_708) ;  /* 0x000001040000a947 */ /* 0x002fea0003800000 */
.L_x_707:
[----:B------:R-:W-:Y:S05]  /*a9e0*/  BSYNC B0 ;  /* 0x0000000000007941 */ /* 0x000fea0003800000 */
.L_x_706:
[----:B------:R-:W-:Y:S05]  /*a9f0*/  WARPSYNC.ALL ;  /* 0x0000000000007948 */ /* 0x000fea0003800000 */
[----:B------:R-:W-:Y:S01]  /*aa00*/  R2UR UR4, R19 ;  /* 0x00000000130472ca */ /* 0x000fe200000e0000 */
[----:B------:R2:W-:Y:S01]  /*aa10*/  BAR.SYNC.DEFER_BLOCKING R20, 0x100 ;  /* 0x000400140000751d */ /* 0x0005e20000010000 */
[----:B------:R-:W-:Y:S02]  /*aa20*/  IMAD.MOV.U32 R15, RZ, RZ, 0xc00 ;  /* 0x00000c00ff0f7424 */ /* 0x000fe400078e00ff */
[----:B------:R-:W-:Y:S02]  /*aa30*/  IMAD.MOV.U32 R27, RZ, RZ, 0x40000040 ;  /* 0x40000040ff1b7424 */ /* 0x000fe400078e00ff */
[----:B------:R-:W-:Y:S01]  /*aa40*/  IMAD.MOV.U32 R25, RZ, RZ, 0x40000040 ;  /* 0x40000040ff197424 */ /* 0x000fe200078e00ff */
[----:B------:R-:W-:Y:S01]  /*aa50*/  ULDC UR47, c[0x0][0x9d8] ;  /* 0x00027600002f7ab9 */ /* 0x000fe20000000800 */
[----:B------:R-:W-:Y:S01]  /*aa60*/  IMAD.MOV.U32 R29, RZ, RZ, 0x40000040 ;  /* 0x40000040ff1d7424 */ /* 0x000fe200078e00ff */
[----:B------:R-:W-:Y:S01]  /*aa70*/  R2UR UR11, R27 ;  /* 0x000000001b0b72ca */ /* 0x000fe200000e0000 */
[----:B01----:R-:W-:Y:S01]  /*aa80*/  @!P1 VIADD R13, R13, 0x22860 ;  /* 0x000228600d0d9836 */ /* 0x003fe20000000000 */
[----:B------:R-:W-:Y:S01]  /*aa90*/  R2UR UR15, R25 ;  /* 0x00000000190f72ca */ /* 0x000fe200000e0000 */
[----:B------:R-:W-:Y:S01]  /*aaa0*/  ULDC UR46, c[0x0][0x988] ;  /* 0x00026200002e7ab9 */ /* 0x000fe20000000800 */
[----:B------:R-:W-:Y:S01]  /*aab0*/  UIADD3 UR4, UR4, 0x400, URZ ;  /* 0x0000040004047890 */ /* 0x000fe2000fffe03f */
[----:B------:R-:W-:-:S02]  /*aac0*/  R2UR UR19, R27 ;  /* 0x000000001b1372ca */ /* 0x000fc400000e0000 */
[----:B------:R-:W-:Y:S01]  /*aad0*/  R2UR UR23, R29 ;  /* 0x000000001d1772ca */ /* 0x000fe200000e0000 */
[----:B------:R-:W-:Y:S01]  /*aae0*/  USHF.R.U32.HI UR4, URZ, 0x4, UR4 ;  /* 0x000000043f047899 */ /* 0x000fe20008011604 */
[----:B------:R-:W-:-:S03]  /*aaf0*/  @!P1 PRMT R13, RZ, 0x654, R13 ;  /* 0x00000654ff0d9816 */ /* 0x000fc6000000000d */
[----:B------:R-:W-:-:S04]  /*ab00*/  ULOP3.LUT UR4, UR4, 0x3fff, URZ, 0xc0, !UPT ;  /* 0x00003fff04047892 */ /* 0x000fc8000f8ec03f */
[----:B------:R-:W-:-:S06]  /*ab10*/  ULOP3.LUT UR37, UR4, 0x3000000, URZ, 0xfc, !UPT ;  /* 0x0300000004257892 */ /* 0x000fcc000f8efc3f */
[----:B------:R-:W-:Y:S02]  /*ab20*/  IMAD R14, R200, R15, UR37 ;  /* 0x00000025c80e7e24 */ /* 0x000fe4000f8e020f */
[----:B------:R-:W-:Y:S02]  /*ab30*/  IMAD.MOV.U32 R15, RZ, RZ, 0x40000040 ;  /* 0x40000040ff0f7424 */ /* 0x000fe400078e00ff */
[C---:B------:R-:W-:Y:S01]  /*ab40*/  VIADD R26, R14.reuse, 0x80 ;  /* 0x000000800e1a7836 */ /* 0x040fe20000000000 */
[C---:B------:R-:W-:Y:S01]  /*ab50*/  R2UR UR6, R14.reuse ;  /* 0x000000000e0672ca */ /* 0x040fe200000e0000 */
[C---:B------:R-:W-:Y:S01]  /*ab60*/  VIADD R24, R14.reuse, 0x100 ;  /* 0x000001000e187836 */ /* 0x040fe20000000000 */
[----:B------:R-:W-:Y:S01]  /*ab70*/  R2UR UR7, R15 ;  /* 0x000000000f0772ca */ /* 0x000fe200000e0000 */
[----:B------:R-:W-:Y:S01]  /*ab80*/  VIADD R28, R14, 0x200 ;  /* 0x000002000e1c7836 */ /* 0x000fe20000000000 */
[----:B------:R-:W-:Y:S01]  /*ab90*/  R2UR UR10, R26 ;  /* 0x000000001a0a72ca */ /* 0x000fe200000e0000 */
[----:B------:R-:W-:Y:S01]  /*aba0*/  VIADD R26, R14, 0x180 ;  /* 0x000001800e1a7836 */ /* 0x000fe20000000000 */
[----:B------:R-:W-:Y:S01]  /*abb0*/  R2UR UR14, R24 ;  /* 0x00000000180e72ca */ /* 0x000fe200000e0000 */
[----:B------:R-:W-:Y:S01]  /*abc0*/  VIADD R14, R14, 0x280 ;  /* 0x000002800e0e7836 */ /* 0x000fe20000000000 */
[----:B------:R-:W-:-:S02]  /*abd0*/  R2UR UR22, R28 ;  /* 0x000000001c1672ca */ /* 0x000fc400000e0000 */
[----:B------:R-:W-:Y:S02]  /*abe0*/  R2UR UR18, R26 ;  /* 0x000000001a1272ca */ /* 0x000fe400000e0000 */
[----:B------:R-:W-:Y:S01]  /*abf0*/  WARPGROUP.ARRIVE ;  /* 0x00000000000079c5 */ /* 0x000fe20000000000 */
[----:B------:R-:W-:Y:S02]  /*ac00*/  R2UR UR26, R14 ;  /* 0x000000000e1a72ca */ /* 0x000fe400000e0000 */
[----:B------:R-:W-:-:S03]  /*ac10*/  R2UR UR27, R15 ;  /* 0x000000000f1b72ca */ /* 0x000fc600000e0000 */
[----:B------:R-:W-:Y:S03]  /*ac20*/  HGMMA.64x256x16.F32.BF16 R24, R152, gdesc[UR4].tnspB, RZ, !UPT, gsb0 ;  /* 0x43e0000498187df0 */ /* 0x000fe6000c0018ff */
[----:B------:R-:W-:Y:S02]  /*ac30*/  WARPGROUP.DEPBAR.LE gsb0, 0x0 ;  /* 0x00008000000079c5 */ /* 0x000fe40000010000 */
[----:B------:R-:W-:-:S15]  /*ac40*/  WARPGROUP.ARRIVE ;  /* 0x00000000000079c5 */ /* 0x000fde0000000000 */
[----:B------:R-:W-:-:S08]  /*ac50*/  NOP ;  /* 0x0000000000007918 */ /* 0x000fd00000000000 */
[----:B------:R-:W-:Y:S03]  /*ac60*/  HGMMA.64x256x16.F32.BF16 R24, R156, gdesc[UR8].tnspB, R24, gsb0 ;  /* 0x43e000089c187df0 */ /* 0x000fe60008001818 */
        /* <DEDUP_REMOVED lines=17> */
[----:B------:R0:W-:Y:S02]  /*ad80*/  @!P1 SYNCS.ARRIVE.TRANS64.RED.A1T0 RZ, [R13+URZ], RZ ;  /* 0x000000ff0dff99a7 */ /* 0x0001e4000810043f */
[----:B0-----:R-:W-:-:S05]  /*ad90*/  VIADD R13, R178, 0xfffffffe ;  /* 0xfffffffeb20d7836 */ /* 0x001fca0000000000 */
[----:B------:R-:W-:-:S13]  /*ada0*/  ISETP.GE.AND P2, PT, R13, R207, PT ;  /* 0x000000cf0d00720c */ /* 0x000fda0003f46270 */
[----:B--2---:R-:W-:Y:S05]  /*adb0*/  @!P2 BRA `(.L_x_709) ;  /* 0x000000240034a947 */ /* 0x004fea0003800000 */
[----:B------:R-:W-:Y:S02]  /*adc0*/  IMAD.MOV.U32 R20, RZ, RZ, R177 ;  /* 0x000000ffff147224 */ /* 0x000fe400078e00b1 */
[----:B------:R-:W-:-:S07]  /*add0*/  IMAD.MOV.U32 R221, RZ, RZ, R176 ;  /* 0x000000ffffdd7224 */ /* 0x000fce00078e00b0 */
.L_x_719:
[----:B------:R-:W-:Y:S01]  /*ade0*/  VIADD R200, R200, 0x1 ;  /* 0x00000001c8c87836 */ /* 0x000fe20000000000 */
[----:B------:R-:W-:Y:S05]  /*adf0*/  YIELD ;  /* 0x0000000000007946 */ /* 0x000fea0003800000 */
[----:B------:R-:W-:Y:S02]  /*ae00*/  ISETP.NE.AND P3, PT, R200, 0x2, PT ;  /* 0x00000002c800780c */ /* 0x000fe40003f65270 */
[C---:B------:R-:W-:Y:S01]  /*ae10*/  ISETP.GT.AND P2, PT, R13.reuse, R207, PT ;  /* 0x000000cf0d00720c */ /* 0x040fe20003f44270 */
[----:B------:R-:W-:Y:S01]  /*ae20*/  VIADD R13, R13, 0xffffffff ;  /* 0xffffffff0d0d7836 */ /* 0x000fe20000000000 */
[----:B0-----:R-:W-:-:S02]  /*ae30*/  SEL R14, RZ, 0x1, P3 ;  /* 0x00000001ff0e7807 */ /* 0x001fc40001800000 */
[----:B------:R-:W-:Y:S02]  /*ae40*/  SEL R200, R200, RZ, P3 ;  /* 0x000000ffc8c87207 */ /* 0x000fe40001800000 */
[----:B------:R-:W-:Y:S01]  /*ae50*/  LOP3.LUT R204, R204, R14, RZ, 0x3c, !PT ;  /* 0x0000000ecccc7212 */ /* 0x000fe200078e3cff */
[----:B------:R-:W-:Y:S06]  /*ae60*/  @!P0 BRA `(.L_x_710) ;  /* 0x0000000000048947 */ /* 0x000fec0003800000 */
[----:B------:R-:W-:Y:S01]  /*ae70*/  BPT.TRAP 0x1 ;  /* 0x000000040000795c */ /* 0x000fe20000300000 */
.L_x_710:
[----:B------:R-:W-:Y:S01]  /*ae80*/  IMAD R14, R200, 0x8, R19 ;  /* 0x00000008c80e7824 */ /* 0x000fe200078e0213 */
[----:B------:R-:W-:-:S04]  /*ae90*/  SHF.L.U32 R15, R204, 0x1f, RZ ;  /* 0x0000001fcc0f7819 */ /* 0x000fc800000006ff */
[----:B------:R0:W1:Y:S01]  /*aea0*/  SYNCS.PHASECHK.TRANS64.TRYWAIT P3, [R14+URZ+0x22830], R15 ;  /* 0x0228300f0e0075a7 */ /* 0x000062000806017f */
[----:B------:R-:W-:Y:S05]  /*aeb0*/  @!P0 BRA `(.L_x_711) ;  /* 0x0000000000048947 */ /* 0x000fea0003800000 */
[----:B------:R-:W-:Y:S01]  /*aec0*/  BPT.TRAP 0x1 ;  /* 0x000000040000795c */ /* 0x000fe20000300000 */
.L_x_711:
[----:B------:R-:W-:Y:S02]  /*aed0*/  IMAD R156, R200, 0x300, R0 ;  /* 0x00000300c89c7824 */ /* 0x000fe400078e0200 */
[----:B------:R-:W-:Y:S01]  /*aee0*/  IMAD.MOV.U32 R157, RZ, RZ, 0x40000040 ;  /* 0x40000040ff9d7424 */ /* 0x000fe200078e00ff */
[----:B-1----:R-:W-:Y:S06]  /*aef0*/  @P3 BRA `(.L_x_712) ;  /* 0x0000000000083947 */ /* 0x002fec0003800000 */
[----:B------:R-:W1:Y:S02]  /*af00*/  SYNCS.PHASECHK.TRANS64.TRYWAIT P3, [R14+URZ+0x22830], R15 ;  /* 0x0228300f0e0075a7 */ /* 0x000e64000806017f */
[----:B-1----:R-:W-:Y:S05]  /*af10*/  @!P3 BRA `(.L_x_713) ;  /* 0x000000fc00c4b947 */ /* 0x002fea0003800000 */
.L_x_712:
[----:B------:R-:W-:Y:S05]  /*af20*/  WARPSYNC.ALL ;  /* 0x0000000000007948 */ /* 0x000fea0003800000 */
[C---:B------:R-:W-:Y:S01]  /*af30*/  R2UR UR6, R156.reuse ;  /* 0x000000009c0672ca */ /* 0x040fe200000e0000 */
[C---:B------:R-:W-:Y:S01]  /*af40*/  VIADD R154, R156.reuse, 0x2 ;  /* 0x000000029c9a7836 */ /* 0x040fe20000000000 */
[----:B------:R-:W-:Y:S01]  /*af50*/  R2UR UR7, R157 ;  /* 0x000000009d0772ca */ /* 0x000fe200000e0000 */
[----:B------:R-:W-:Y:S01]  /*af60*/  VIADD R152, R156, 0x4 ;  /* 0x000000049c987836 */ /* 0x000fe20000000000 */
[----:B------:R-:W-:Y:S01]  /*af70*/  R2UR UR4, R4 ;  /* 0x00000000040472ca */ /* 0x000fe200000e0000 */
[----:B------:R-:W-:Y:S01]  /*af80*/  VIADD R156, R156, 0x6 ;  /* 0x000000069c9c7836 */ /* 0x000fe20000000000 */
[----:B------:R-:W-:Y:S01]  /*af90*/  R2UR UR5, R5 ;  /* 0x00000000050572ca */ /* 0x000fe200000e0000 */
[----:B------:R-:W-:Y:S01]  /*afa0*/  IMAD.MOV.U32 R155, RZ, RZ, 0x40000040 ;  /* 0x40000040ff9b7424 */ /* 0x000fe200078e00ff */
[----:B------:R-:W-:Y:S01]  /*afb0*/  R2UR UR10, R154 ;  /* 0x000000009a0a72ca */ /* 0x000fe200000e0000 */
[----:B------:R-:W-:Y:S01]  /*afc0*/  IMAD.MOV.U32 R153, RZ, RZ, 0x40000040 ;  /* 0x40000040ff997424 */ /* 0x000fe200078e00ff */
[----:B------:R-:W-:Y:S01]  /*afd0*/  R2UR UR14, R152 ;  /* 0x00000000980e72ca */ /* 0x000fe200000e0000 */
[----:B------:R-:W-:Y:S01]  /*afe0*/  IMAD.MOV.U32 R157, RZ, RZ, 0x40000040 ;  /* 0x40000040ff9d7424 */ /* 0x000fe200078e00ff */
[----:B------:R-:W-:-:S02]  /*aff0*/  R2UR UR11, R155 ;  /* 0x000000009b0b72ca */ /* 0x000fc400000e0000 */
[----:B------:R-:W-:Y:S02]  /*b000*/  R2UR UR15, R153 ;  /* 0x00000000990f72ca */ /* 0x000fe400000e0000 */
[----:B------:R-:W-:Y:S02]  /*b010*/  R2UR UR18, R156 ;  /* 0x000000009c1272ca */ /* 0x000fe400000e0000 */
[----:B------:R-:W-:Y:S02]  /*b020*/  R2UR UR19, R157 ;  /* 0x000000009d1372ca */ /* 0x000fe400000e0000 */
[----:B------:R-:W-:Y:S01]  /*b030*/  WARPGROUP.ARRIVE ;  /* 0x00000000000079c5 */ /* 0x000fe20000000000 */
[----:B------:R-:W-:Y:S02]  /*b040*/  R2UR UR8, R10 ;  /* 0x000000000a0872ca */ /* 0x000fe400000e0000 */
[----:B------:R-:W-:Y:S02]  /*b050*/  R2UR UR9, R11 ;  /* 0x000000000b0972ca */ /* 0x000fe400000e0000 */
[----:B------:R-:W-:Y:S01]  /*b060*/  R2UR UR12, R8 ;  /* 0x00000000080c72ca */ /* 0x000fe200000e0000 */
[----:B------:R-:W-:Y:S01]  /*b070*/  HGMMA.64x96x16.F32.BF16 R152, gdesc[UR4], RZ, !UPT, gsb0 ;  /* 0x01600000049879f0 */ /* 0x000fe2000c0018ff */
[----:B------:R-:W-:-:S02]  /*b080*/  R2UR UR13, R9 ;  /* 0x00000000090d72ca */ /* 0x000fc400000e0000 */
[----:B------:R-:W-:Y:S02]  /*b090*/  R2UR UR16, R6 ;  /* 0x00000000061072ca */ /* 0x000fe400000e0000 */
[----:B------:R-:W-:Y:S01]  /*b0a0*/  R2UR UR17, R7 ;  /* 0x00000000071172ca */ /* 0x000fe200000e0000 */
        /* <DEDUP_REMOVED lines=25> */
[----:B------:R-:W-:Y:S01]  /*b240*/  FMUL.FTZ R177, R177, UR47 ;  /* 0x0000002fb1b17c20 */ /* 0x000fe20008410000 */
[----:B------:R-:W-:Y:S01]  /*b250*/  FMUL.FTZ R180, R180, UR47 ;  /* 0x0000002fb4b47c20 */ /* 0x000fe20008410000 */
[----:B------:R-:W-:Y:S01]  /*b260*/  FMUL.FTZ R181, R181, UR47 ;  /* 0x0000002fb5b57c20 */ /* 0x000fe20008410000 */
[----:B------:R-:W-:Y:S01]  /*b270*/  FMUL.FTZ R184, R184, UR47 ;  /* 0x0000002fb8b87c20 */ /* 0x000fe20008410000 */
[----:B------:R-:W-:Y:S01]  /*b280*/  FMUL.FTZ R185, R185, UR47 ;  /* 0x0000002fb9b97c20 */ /* 0x000fe20008410000 */
[----:B------:R-:W-:Y:S01]  /*b290*/  FMUL.FTZ R188, R188, UR47 ;  /* 0x0000002fbcbc7c20 */ /* 0x000fe20008410000 */
[----:B------:R-:W-:Y:S01]  /*b2a0*/  FMUL.FTZ R189, R189, UR47 ;  /* 0x0000002fbdbd7c20 */ /* 0x000fe20008410000 */
[----:B------:R-:W4:Y:S01]  /*b2b0*/  MUFU.TANH R156, R156 ;  /* 0x0000009c009c7308 */ /* 0x000f220000002400 */
        /* <DEDUP_REMOVED lines=11> */
[----:B------:R-:W-:Y:S01]  /*b370*/  FMUL.FTZ R162, R162, UR47 ;  /* 0x0000002fa2a27c20 */ /* 0x000fe20008410000 */
[----:B------:R-:W-:Y:S01]  /*b380*/  FMUL.FTZ R163, R163, UR47 ;  /* 0x0000002fa3a37c20 */ /* 0x000fe20008410000 */
[----:B------:R-:W-:Y:S01]  /*b390*/  FMUL.FTZ R166, R166, UR47 ;  /* 0x0000002fa6a67c20 */ /* 0x000fe20008410000 */
[----:B------:R-:W-:Y:S01]  /*b3a0*/  FMUL.FTZ R167, R167, UR47 ;  /* 0x0000002fa7a77c20 */ /* 0x000fe20008410000 */
[----:B------:R-:W3:Y:S01]  /*b3b0*/  MUFU.TANH R160, R160 ;  /* 0x000000a000a07308 */ /* 0x000ee20000002400 */
[----:B----4-:R-:W-:Y:S01]  /*b3c0*/  FMNMX.FTZ R21, R156, R21, !PT ;  /* 0x000000159c157209 */ /* 0x010fe20007810000 */
        /* <DEDUP_REMOVED lines=10> */
[----:B------:R-:W-:-:S04]  /*b470*/  FMUL.FTZ R199, R199, UR47 ;  /* 0x0000002fc7c77c20 */ /* 0x000fc80008410000 */
[----:B------:R-:W2:Y:S01]  /*b480*/  MUFU.TANH R164, R164 ;  /* 0x000000a400a47308 */ /* 0x000ea20000002400 */
[----:B---3--:R-:W-:-:S07]  /*b490*/  FMNMX.FTZ R21, R160, R21, !PT ;  /* 0x00000015a0157209 */ /* 0x008fce0007810000 */
[----:B------:R-:W3:Y:S01]  /*b4a0*/  MUFU.TANH R165, R165 ;  /* 0x000000a500a57308 */ /* 0x000ee20000002400 */
[----:B----4-:R-:W-:-:S07]  /*b4b0*/  FMNMX.FTZ R21, R161, R21, !PT ;  /* 0x00000015a1157209 */ /* 0x010fce0007810000 */
[----:B------:R-:W4:Y:S01]  /*b4c0*/  MUFU.TANH R168, R168 ;  /* 0x000000a800a87308 */ /* 0x000f220000002400 */
[----:B--2---:R-:W-:-:S07]  /*b4d0*/  FMNMX.FTZ R21, R164, R21, !PT ;  /* 0x00000015a4157209 */ /* 0x004fce0007810000 */
        /* <DEDUP_REMOVED lines=30> */
[----:B------:R-:W-:Y:S01]  /*b6c0*/  MUFU.TANH R196, R196 ;  /* 0x000000c400c47308 */ /* 0x000fe20000002400 */
[----:B---3--:R-:W-:-:S07]  /*b6d0*/  FMNMX.FTZ R21, R223, R21, !PT ;  /* 0x00000015df157209 */ /* 0x008fce0007810000 */
[----:B------:R-:W-:Y:S01]  /*b6e0*/  MUFU.TANH R155, R155 ;  /* 0x0000009b009b7308 */ /* 0x000fe20000002400 */
[----:B----4-:R-:W-:-:S05]  /*b6f0*/  FMNMX.FTZ R176, R197, R21, !PT ;  /* 0x00000015c5b07209 */ /* 0x010fca0007810000 */
[----:B------:R-:W2:Y:S02]  /*b700*/  SHFL.BFLY PT, R21, R176, 0x2, 0x1f ;  /* 0x0c401f00b0157f89 */ /* 0x000ea400000e0000 */
[----:B------:R-:W-:Y:S08]  /*b710*/  MUFU.TANH R158, R158 ;  /* 0x0000009e009e7308 */ /* 0x000ff00000002400 */
[----:B------:R-:W-:Y:S08]  /*b720*/  MUFU.TANH R159, R159 ;  /* 0x0000009f009f7308 */ /* 0x000ff00000002400 */
[----:B------:R-:W-:Y:S01]  /*b730*/  MUFU.TANH R162, R162 ;  /* 0x000000a200a27308 */ /* 0x000fe20000002400 */
[----:B--2---:R-:W-:-:S07]  /*b740*/  FMNMX.FTZ R176, R176, R21, !PT ;  /* 0x00000015b0b07209 */ /* 0x004fce0007810000 */
[----:B------:R-:W-:Y:S01]  /*b750*/  MUFU.TANH R163, R163 ;  /* 0x000000a300a37308 */ /* 0x000fe20000002400 */
[----:B------:R-:W2:Y:S07]  /*b760*/  SHFL.BFLY PT, R21, R176, 0x1, 0x1f ;  /* 0x0c201f00b0157f89 */ /* 0x000eae00000e0000 */
[----:B------:R-:W-:Y:S08]  /*b770*/  MUFU.TANH R166, R166 ;  /* 0x000000a600a67308 */ /* 0x000ff00000002400 */
[----:B------:R-:W-:Y:S01]  /*b780*/  MUFU.TANH R167, R167 ;  /* 0x000000a700a77308 */ /* 0x000fe20000002400 */
[----:B--2---:R-:W-:Y:S01]  /*b790*/  FMNMX.FTZ R176, R176, R21, !PT ;  /* 0x00000015b0b07209 */ /* 0x004fe20007810000 */
[----:B------:R-:W-:-:S04]  /*b7a0*/  IMAD.U32 R21, RZ, RZ, UR46 ;  /* 0x0000002eff157e24 */ /* 0x000fc8000f8e00ff */
[C---:B------:R-:W-:Y:S01]  /*b7b0*/  FADD.FTZ R221, -R176.reuse, R221 ;  /* 0x000000ddb0dd7221 */ /* 0x040fe20000010100 */
[----:B------:R-:W-:-:S03]  /*b7c0*/  FMUL.FTZ R154, R176, R21 ;  /* 0x00000015b09a7220 */ /* 0x000fc60000410000 */
[-C--:B------:R-:W-:Y:S01]  /*b7d0*/  FMUL.FTZ R221, R221, R21.reuse ;  /* 0x00000015dddd7220 */ /* 0x080fe20000410000 */
[-CC-:B------:R-:W-:Y:S01]  /*b7e0*/  FFMA.FTZ R152, R152, R21.reuse, -R154.reuse ;  /* 0x0000001598987223 */ /* 0x180fe2000001089a */
[-CC-:B------:R-:W-:Y:S01]  /*b7f0*/  FFMA.FTZ R153, R153, R21.reuse, -R154.reuse ;  /* 0x0000001599997223 */ /* 0x180fe2000001089a */
[-CC-:B------:R-:W-:Y:S01]  /*b800*/  FFMA.FTZ R156, R156, R21.reuse, -R154.reuse ;  /* 0x000000159c9c7223 */ /* 0x180fe2000001089a */
[-CC-:B------:R-:W-:Y:S01]  /*b810*/  FFMA.FTZ R157, R157, R21.reuse, -R154.reuse ;  /* 0x000000159d9d7223 */ /* 0x180fe2000001089a */
[-CC-:B------:R-:W-:Y:S01]  /*b820*/  FFMA.FTZ R160, R160, R21.reuse, -R154.reuse ;  /* 0x00000015a0a07223 */ /* 0x180fe2000001089a */
[----:B------:R-:W2:Y:S01]  /*b830*/  MUFU.EX2 R221, R221 ;  /* 0x000000dd00dd7308 */ /* 0x000ea20000000800 */
[-CC-:B------:R-:W-:Y:S01]  /*b840*/  FFMA.FTZ R161, R161, R21.reuse, -R154.reuse ;  /* 0x00000015a1a17223 */ /* 0x180fe2000001089a */
[-CC-:B------:R-:W-:Y:S01]  /*b850*/  FFMA.FTZ R164, R164, R21.reuse, -R154.reuse ;  /* 0x00000015a4a47223 */ /* 0x180fe2000001089a */
[-CC-:B------:R-:W-:Y:S01]  /*b860*/  FFMA.FTZ R165, R165, R21.reuse, -R154.reuse ;  /* 0x00000015a5a57223 */ /* 0x180fe2000001089a */
[-CC-:B------:R-:W-:Y:S01]  /*b870*/  FFMA.FTZ R168, R168, R21.reuse, -R154.reuse ;  /* 0x00000015a8a87223 */ /* 0x180fe2000001089a */
[-CC-:B------:R-:W-:Y:S01]  /*b880*/  FFMA.FTZ R169, R169, R21.reuse, -R154.reuse ;  /* 0x00000015a9a97223 */ /* 0x180fe2000001089a */
[-CC-:B------:R-:W-:Y:S01]  /*b890*/  FFMA.FTZ R172, R172, R21.reuse, -R154.reuse ;  /* 0x00000015acac7223 */ /* 0x180fe2000001089a */
[-CC-:B------:R-:W-:Y:S01]  /*b8a0*/  FFMA.FTZ R173, R173, R21.reuse, -R154.reuse ;  /* 0x00000015adad7223 */ /* 0x180fe2000001089a */
[----:B------:R-:W3:Y:S01]  /*b8b0*/  MUFU.EX2 R152, R152 ;  /* 0x0000009800987308 */ /* 0x000ee20000000800 */
[-CC-:B------:R-:W-:Y:S01]  /*b8c0*/  FFMA.FTZ R222, R222, R21.reuse, -R154.reuse ;  /* 0x00000015dede7223 */ /* 0x180fe2000001089a */
        /* <DEDUP_REMOVED lines=10> */
[----:B------:R-:W-:Y:S01]  /*b970*/  FFMA.FTZ R197, R197, R21, -R154 ;  /* 0x00000015c5c57223 */ /* 0x000fe2000001089a */
[----:B------:R4:W-:Y:S01]  /*b980*/  MUFU.EX2 R227, R157 ;  /* 0x0000009d00e37308 */ /* 0x0009e20000000800 */
[-C--:B--2---:R-:W-:Y:S01]  /*b990*/  FMUL.FTZ R24, R24, R221.reuse ;  /* 0x000000dd18187220 */ /* 0x084fe20000410000 */
[-C--:B------:R-:W-:Y:S01]  /*b9a0*/  FMUL.FTZ R25, R25, R221.reuse ;  /* 0x000000dd19197220 */ /* 0x080fe20000410000 */
[-C--:B------:R-:W-:Y:S01]  /*b9b0*/  FMUL.FTZ R28, R28, R221.reuse ;  /* 0x000000dd1c1c7220 */ /* 0x080fe20000410000 */
[-C--:B------:R-:W-:Y:S01]  /*b9c0*/  FMUL.FTZ R29, R29, R221.reuse ;  /* 0x000000dd1d1d7220 */ /* 0x080fe20000410000 */
[-C--:B------:R-:W-:Y:S01]  /*b9d0*/  FMUL.FTZ R32, R32, R221.reuse ;  /* 0x000000dd20207220 */ /* 0x080fe20000410000 */
[-C--:B------:R-:W-:Y:S01]  /*b9e0*/  FMUL.FTZ R33, R33, R221.reuse ;  /* 0x000000dd21217220 */ /* 0x080fe20000410000 */
[-C--:B------:R-:W-:Y:S01]  /*b9f0*/  FMUL.FTZ R36, R36, R221.reuse ;  /* 0x000000dd24247220 */ /* 0x080fe20000410000 */
[----:B------:R-:W2:Y:S01]  /*ba00*/  MUFU.EX2 R154, R153 ;  /* 0x00000099009a7308 */ /* 0x000ea20000000800 */
[----:B----4-:R-:W-:Y:S01]  /*ba10*/  FMUL.FTZ R157, R178, UR47 ;  /* 0x0000002fb29d7c20 */ /* 0x010fe20008410000 */
[----:B------:R-:W-:Y:S01]  /*ba20*/  FMNMX.FTZ R178, R196, R20, !PT ;  /* 0x00000014c4b27209 */ /* 0x000fe20007810000 */
        /* <DEDUP_REMOVED lines=57> */
[----:B---3--:R-:W-:Y:S01]  /*bdc0*/  FFMA.FTZ R221, R221, R3, R152 ;  /* 0x00000003dddd7223 */ /* 0x008fe20000010098 */
[----:B------:R-:W-:Y:S01]  /*bdd0*/  FMNMX.FTZ R178, R155, R178, !PT ;  /* 0x000000b29bb27209 */ /* 0x000fe20007810000 */
[----:B------:R-:W-:Y:S01]  /*bde0*/  FMUL.FTZ R3, R170, UR47 ;  /* 0x0000002faa037c20 */ /* 0x000fe20008410000 */
[----:B------:R-:W-:Y:S01]  /*bdf0*/  FMUL.FTZ R170, R174, UR47 ;  /* 0x0000002faeaa7c20 */ /* 0x000fe20008410000 */
[----:B------:R-:W-:Y:S01]  /*be00*/  FMUL.FTZ R174, R179, UR47 ;  /* 0x0000002fb3ae7c20 */ /* 0x000fe20008410000 */
[----:B------:R-:W-:Y:S01]  /*be10*/  FMNMX.FTZ R179, R158, R178, !PT ;  /* 0x000000b29eb37209 */ /* 0x000fe20007810000 */
[C---:B--2---:R-:W-:Y:S01]  /*be20*/  FADD.FTZ R221, R154.reuse, R221 ;  /* 0x000000dd9add7221 */ /* 0x044fe20000010000 */
[----:B------:R-:W-:Y:S01]  /*be30*/  F2FP.BF16.F32.PACK_AB R152, R154, R152 ;  /* 0x000000989a98723e */ /* 0x000fe200000010ff */
[----:B------:R-:W-:Y:S01]  /*be40*/  FMUL.FTZ R153, R171, UR47 ;  /* 0x0000002fab997c20 */ /* 0x000fe20008410000 */
[----:B------:R-:W-:Y:S01]  /*be50*/  FMNMX.FTZ R179, R159, R179, !PT ;  /* 0x000000b39fb37209 */ /* 0x000fe20007810000 */
[----:B------:R2:W3:Y:S08]  /*be60*/  MUFU.EX2 R154, R156 ;  /* 0x0000009c009a7308 */ /* 0x0004f00000000800 */
[----:B------:R-:W4:Y:S01]  /*be70*/  MUFU.TANH R3, R3 ;  /* 0x0000000300037308 */ /* 0x000f220000002400 */
[----:B--2---:R-:W-:Y:S01]  /*be80*/  FMUL.FTZ R156, R175, UR47 ;  /* 0x0000002faf9c7c20 */ /* 0x004fe20008410000 */
[----:B------:R-:W-:Y:S01]  /*be90*/  FMUL.FTZ R175, R182, UR47 ;  /* 0x0000002fb6af7c20 */ /* 0x000fe20008410000 */
[----:B------:R-:W-:-:S04]  /*bea0*/  FMNMX.FTZ R182, R162, R179, !PT ;  /* 0x000000b3a2b67209 */ /* 0x000fc80007810000 */
[----:B------:R-:W-:Y:S01]  /*beb0*/  FMNMX.FTZ R182, R163, R182, !PT ;  /* 0x000000b6a3b67209 */ /* 0x000fe20007810000 */
[----:B------:R-:W2:Y:S01]  /*bec0*/  MUFU.TANH R153, R153 ;  /* 0x0000009900997308 */ /* 0x000ea20000002400 */
[----:B---3--:R-:W-:Y:S01]  /*bed0*/  FADD.FTZ R171, R154, R221 ;  /* 0x000000dd9aab7221 */ /* 0x008fe20000010000 */
[----:B------:R-:W-:-:S03]  /*bee0*/  F2FP.BF16.F32.PACK_AB R154, R227, R154 ;  /* 0x0000009ae39a723e */ /* 0x000fc600000010ff */
[----:B------:R-:W-:-:S03]  /*bef0*/  FADD.FTZ R171, R227, R171 ;  /* 0x000000abe3ab7221 */ /* 0x000fc60000010000 */
[----:B------:R-:W3:Y:S08]  /*bf00*/  MUFU.TANH R170, R170 ;  /* 0x000000aa00aa7308 */ /* 0x000ef00000002400 */
[----:B------:R5:W-:Y:S08]  /*bf10*/  MUFU.TANH R178, R183 ;  /* 0x000000b700b27308 */ /* 0x000bf00000002400 */
[----:B------:R-:W0:Y:S01]  /*bf20*/  MUFU.TANH R156, R156 ;  /* 0x0000009c009c7308 */ /* 0x000e220000002400 */
[----:B-----5:R-:W-:-:S04]  /*bf30*/  FMNMX.FTZ R183, R166, R182, !PT ;  /* 0x000000b6a6b77209 */ /* 0x020fc80007810000 */
[----:B------:R-:W-:-:S03]  /*bf40*/  FMNMX.FTZ R183, R167, R183, !PT ;  /* 0x000000b7a7b77209 */ /* 0x000fc60007810000 */
[----:B------:R-:W5:Y:S08]  /*bf50*/  MUFU.TANH R157, R157 ;  /* 0x0000009d009d7308 */ /* 0x000f700000002400 */
[----:B------:R4:W-:Y:S08]  /*bf60*/  MUFU.TANH R179, R186 ;  /* 0x000000ba00b37308 */ /* 0x0009f00000002400 */
[----:B------:R-:W1:Y:S01]  /*bf70*/  MUFU.TANH R174, R174 ;  /* 0x000000ae00ae7308 */ /* 0x000e620000002400 */
[----:B----4-:R-:W-:-:S04]  /*bf80*/  FMNMX.FTZ R186, R3, R183, !PT ;  /* 0x000000b703ba7209 */ /* 0x010fc80007810000 */
[----:B--2---:R-:W-:-:S03]  /*bf90*/  FMNMX.FTZ R186, R153, R186, !PT ;  /* 0x000000ba99ba7209 */ /* 0x004fc60007810000 */
[----:B------:R-:W2:Y:S08]  /*bfa0*/  MUFU.TANH R175, R175 ;  /* 0x000000af00af7308 */ /* 0x000eb00000002400 */
[----:B------:R3:W4:Y:S08]  /*bfb0*/  MUFU.TANH R182, R187 ;  /* 0x000000bb00b67308 */ /* 0x0007300000002400 */
[----:B------:R5:W4:Y:S01]  /*bfc0*/  MUFU.TANH R183, R190 ;  /* 0x000000be00b77308 */ /* 0x000b220000002400 */
[----:B---3--:R-:W-:-:S04]  /*bfd0*/  FMNMX.FTZ R187, R170, R186, !PT ;  /* 0x000000baaabb7209 */ /* 0x008fc80007810000 */
[----:B0-----:R-:W-:-:S03]  /*bfe0*/  FMNMX.FTZ R187, R156, R187, !PT ;  /* 0x000000bb9cbb7209 */ /* 0x001fc60007810000 */
[----:B------:R2:W0:Y:S01]  /*bff0*/  MUFU.TANH R186, R191 ;  /* 0x000000bf00ba7308 */ /* 0x0004220000002400 */
[----:B-----5:R-:W-:-:S04]  /*c000*/  FMNMX.FTZ R190, R157, R187, !PT ;  /* 0x000000bb9dbe7209 */ /* 0x020fc80007810000 */
[----:B-1----:R-:W-:-:S03]  /*c010*/  FMNMX.FTZ R190, R174, R190, !PT ;  /* 0x000000beaebe7209 */ /* 0x002fc60007810000 */
[----:B------:R1:W3:Y:S01]  /*c020*/  MUFU.TANH R187, R194 ;  /* 0x000000c200bb7308 */ /* 0x0002e20000002400 */
[----:B--2---:R-:W-:-:S04]  /*c030*/  FMNMX.FTZ R191, R175, R190, !PT ;  /* 0x000000beafbf7209 */ /* 0x004fc80007810000 */
[----:B------:R-:W-:-:S03]  /*c040*/  FMNMX.FTZ R191, R178, R191, !PT ;  /* 0x000000bfb2bf7209 */ /* 0x000fc60007810000 */
[----:B------:R2:W5:Y:S01]  /*c050*/  MUFU.TANH R190, R195 ;  /* 0x000000c300be7308 */ /* 0x0005620000002400 */
[----:B-1----:R-:W-:-:S04]  /*c060*/  FMNMX.FTZ R194, R179, R191, !PT ;  /* 0x000000bfb3c27209 */ /* 0x002fc80007810000 */
[----:B----4-:R-:W-:-:S03]  /*c070*/  FMNMX.FTZ R194, R182, R194, !PT ;  /* 0x000000c2b6c27209 */ /* 0x010fc60007810000 */
[----:B------:R-:W1:Y:S01]  /*c080*/  MUFU.TANH R191, R198 ;  /* 0x000000c600bf7308 */ /* 0x000e620000002400 */
[----:B--2---:R-:W-:-:S04]  /*c090*/  FMNMX.FTZ R195, R183, R194, !PT ;  /* 0x000000c2b7c37209 */ /* 0x004fc80007810000 */
[----:B0-----:R-:W-:-:S03]  /*c0a0*/  FMNMX.FTZ R195, R186, R195, !PT ;  /* 0x000000c3bac37209 */ /* 0x001fc60007810000 */
[----:B------:R-:W0:Y:S01]  /*c0b0*/  MUFU.TANH R194, R199 ;  /* 0x000000c700c27308 */ /* 0x000e220000002400 */
[----:B---3--:R-:W-:-:S04]  /*c0c0*/  FMNMX.FTZ R195, R187, R195, !PT ;  /* 0x000000c3bbc37209 */ /* 0x008fc80007810000 */
[----:B-----5:R-:W-:-:S03]  /*c0d0*/  FMNMX.FTZ R195, R190, R195, !PT ;  /* 0x000000c3bec37209 */ /* 0x020fc60007810000 */
[----:B------:R-:W-:Y:S01]  /*c0e0*/  MUFU.EX2 R160, R160 ;  /* 0x000000a000a07308 */ /* 0x000fe20000000800 */
[----:B-1----:R-:W-:-:S07]  /*c0f0*/  FMNMX.FTZ R195, R191, R195, !PT ;  /* 0x000000c3bfc37209 */ /* 0x002fce0007810000 */
[----:B------:R-:W1:Y:S01]  /*c100*/  MUFU.EX2 R161, R161 ;  /* 0x000000a100a17308 */ /* 0x000e620000000800 */
[----:B0-----:R-:W-:-:S05]  /*c110*/  FMNMX.FTZ R198, R194, R195, !PT ;  /* 0x000000c3c2c67209 */ /* 0x001fca0007810000 */
[----:B------:R-:W0:Y:S02]  /*c120*/  SHFL.BFLY PT, R195, R198, 0x2, 0x1f ;  /* 0x0c401f00c6c37f89 */ /* 0x000e2400000e0000 */
[----:B------:R-:W-:Y:S08]  /*c130*/  MUFU.EX2 R164, R164 ;  /* 0x000000a400a47308 */ /* 0x000ff00000000800 */
[----:B------:R-:W-:Y:S08]  /*c140*/  MUFU.EX2 R165, R165 ;  /* 0x000000a500a57308 */ /* 0x000ff00000000800 */
[----:B------:R-:W-:Y:S01]  /*c150*/  MUFU.EX2 R168, R168 ;  /* 0x000000a800a87308 */ /* 0x000fe20000000800 */
[----:B0-----:R-:W-:-:S07]  /*c160*/  FMNMX.FTZ R198, R198, R195, !PT ;  /* 0x000000c3c6c67209 */ /* 0x001fce0007810000 */
[----:B------:R0:W-:Y:S01]  /*c170*/  MUFU.EX2 R195, R177 ;  /* 0x000000b100c37308 */ /* 0x0001e20000000800 */
[----:B------:R-:W0:Y:S07]  /*c180*/  SHFL.BFLY PT, R199, R198, 0x1, 0x1f ;  /* 0x0c201f00c6c77f89 */ /* 0x000e2e00000e0000 */
[----:B------:R-:W-:Y:S08]  /*c190*/  MUFU.EX2 R169, R169 ;  /* 0x000000a900a97308 */ /* 0x000ff00000000800 */
[----:B------:R-:W-:Y:S08]  /*c1a0*/  MUFU.EX2 R172, R172 ;  /* 0x000000ac00ac7308 */ /* 0x000ff00000000800 */
[----:B------:R-:W-:Y:S01]  /*c1b0*/  MUFU.EX2 R173, R173 ;  /* 0x000000ad00ad7308 */ /* 0x000fe20000000800 */
[----:B0-----:R-:W-:-:S05]  /*c1c0*/  FMNMX.FTZ R177, R198, R199, !PT ;  /* 0x000000c7c6b17209 */ /* 0x001fca0007810000 */
[C---:B------:R-:W-:Y:S01]  /*c1d0*/  FADD.FTZ R198, -R177.reuse, R20 ;  /* 0x00000014b1c67221 */ /* 0x040fe20000010100 */
[-C--:B------:R-:W-:Y:S01]  /*c1e0*/  FMUL.FTZ R20, R177, R21.reuse ;  /* 0x00000015b1147220 */ /* 0x080fe20000410000 */
[----:B------:R-:W-:Y:S02]  /*c1f0*/  MUFU.EX2 R222, R222 ;  /* 0x000000de00de7308 */ /* 0x000fe40000000800 */
[-C--:B------:R-:W-:Y:S01]  /*c200*/  FMUL.FTZ R198, R198, R21.reuse ;  /* 0x00000015c6c67220 */ /* 0x080fe20000410000 */
        /* <DEDUP_REMOVED lines=24> */
[----:B------:R-:W0:Y:S01]  /*c390*/  MUFU.EX2 R198, R198 ;  /* 0x000000c600c67308 */ /* 0x000e220000000800 */
[----:B------:R-:W2:Y:S01]  /*c3a0*/  S2R R194, SR_TID.X ;  /* 0x0000000000c27919 */ /* 0x000ea20000002100 */
[----:B-1----:R-:W-:-:S06]  /*c3b0*/  F2FP.BF16.F32.PACK_AB R156, R161, R160 ;  /* 0x000000a0a19c723e */ /* 0x002fcc00000010ff */
[----:B------:R-:W1:Y:S08]  /*c3c0*/  MUFU.EX2 R196, R196 ;  /* 0x000000c400c47308 */ /* 0x000e700000000800 */
[----:B------:R-:W3:Y:S01]  /*c3d0*/  MUFU.EX2 R155, R155 ;  /* 0x0000009b009b7308 */ /* 0x000ee20000000800 */
[-C--:B0-----:R-:W-:Y:S01]  /*c3e0*/  FMUL.FTZ R26, R26, R198.reuse ;  /* 0x000000c61a1a7220 */ /* 0x081fe20000410000 */
[-C--:B------:R-:W-:Y:S01]  /*c3f0*/  FMUL.FTZ R27, R27, R198.reuse ;  /* 0x000000c61b1b7220 */ /* 0x080fe20000410000 */
[-C--:B------:R-:W-:Y:S01]  /*c400*/  FMUL.FTZ R30, R30, R198.reuse ;  /* 0x000000c61e1e7220 */ /* 0x080fe20000410000 */
[-C--:B------:R-:W-:Y:S01]  /*c410*/  FMUL.FTZ R31, R31, R198.reuse ;  /* 0x000000c61f1f7220 */ /* 0x080fe20000410000 */
[-C--:B------:R-:W-:Y:S01]  /*c420*/  FMUL.FTZ R34, R34, R198.reuse ;  /* 0x000000c622227220 */ /* 0x080fe20000410000 */
[-C--:B------:R-:W-:Y:S01]  /*c430*/  FMUL.FTZ R35, R35, R198.reuse ;  /* 0x000000c623237220 */ /* 0x080fe20000410000 */
[----:B------:R-:W-:Y:S01]  /*c440*/  FMUL.FTZ R38, R38, R198 ;  /* 0x000000c626267220 */ /* 0x000fe20000410000 */
[----:B------:R0:W4:Y:S01]  /*c450*/  MUFU.EX2 R221, R158 ;  /* 0x0000009e00dd7308 */ /* 0x0001220000000800 */
[----:B-1----:R-:W-:Y:S01]  /*c460*/  FFMA.FTZ R12, R198, R12, R196 ;  /* 0x0000000cc60c7223 */ /* 0x002fe200000100c4 */
[-C--:B------:R-:W-:Y:S01]  /*c470*/  FMUL.FTZ R39, R39, R198.reuse ;  /* 0x000000c627277220 */ /* 0x080fe20000410000 */
[-C--:B------:R-:W-:Y:S01]  /*c480*/  FMUL.FTZ R42, R42, R198.reuse ;  /* 0x000000c62a2a7220 */ /* 0x080fe20000410000 */
[-C--:B------:R-:W-:Y:S01]  /*c490*/  FMUL.FTZ R43, R43, R198.reuse ;  /* 0x000000c62b2b7220 */ /* 0x080fe20000410000 */
[-C--:B------:R-:W-:Y:S01]  /*c4a0*/  FMUL.FTZ R46, R46, R198.reuse ;  /* 0x000000c62e2e7220 */ /* 0x080fe20000410000 */
[-C--:B------:R-:W-:Y:S01]  /*c4b0*/  FMUL.FTZ R47, R47, R198.reuse ;  /* 0x000000c62f2f7220 */ /* 0x080fe20000410000 */
[----:B------:R-:W-:Y:S01]  /*c4c0*/  FMUL.FTZ R50, R50, R198 ;  /* 0x000000c632327220 */ /* 0x000fe20000410000 */
[----:B------:R-:W1:Y:S01]  /*c4d0*/  MUFU.EX2 R159, R159 ;  /* 0x0000009f009f7308 */ /* 0x000e620000000800 */
[----:B0-----:R-:W-:Y:S01]  /*c4e0*/  FADD.FTZ R158, R160, R171 ;  /* 0x000000aba09e7221 */ /* 0x001fe20000010000 */
[----:B---3--:R-:W-:Y:S01]  /*c4f0*/  FADD.FTZ R12, R155, R12 ;  /* 0x0000000c9b0c7221 */ /* 0x008fe20000010000 */
[----:B--2---:R-:W-:Y:S01]  /*c500*/  SHF.R.U32.HI R194, RZ, 0x7, R194 ;  /* 0x00000007ffc27819 */ /* 0x004fe200000116c2 */
[----:B------:R-:W-:-:S02]  /*c510*/  @!P1 VIADD R160, R14, 0x22840 ;  /* 0x000228400ea09836 */ /* 0x000fc40000000000 */
[----:B------:R-:W-:Y:S01]  /*c520*/  FADD.FTZ R158, R161, R158 ;  /* 0x0000009ea19e7221 */ /* 0x000fe20000010000 */
[----:B------:R-:W-:Y:S01]  /*c530*/  FMUL.FTZ R51, R51, R198 ;  /* 0x000000c633337220 */ /* 0x000fe20000410000 */
[----:B------:R-:W-:Y:S01]  /*c540*/  IADD3 R194, -R194, 0xb, RZ ;  /* 0x0000000bc2c27810 */ /* 0x000fe20007ffe1ff */
[----:B------:R0:W2:Y:S01]  /*c550*/  MUFU.EX2 R227, R162 ;  /* 0x000000a200e37308 */ /* 0x0000a20000000800 */
[----:B------:R-:W-:Y:S01]  /*c560*/  FADD.FTZ R158, R164, R158 ;  /* 0x0000009ea49e7221 */ /* 0x000fe20000010000 */
[----:B----4-:R-:W-:Y:S01]  /*c570*/  FADD.FTZ R12, R221, R12 ;  /* 0x0000000cdd0c7221 */ /* 0x010fe20000010000 */
[----:B------:R-:W-:Y:S01]  /*c580*/  @!P1 PRMT R160, RZ, 0x654, R160 ;  /* 0x00000654ffa09816 */ /* 0x000fe200000000a0 */
[----:B------:R3:W-:Y:S06]  /*c590*/  BAR.ARV R194, 0x100 ;  /* 0x000400c20000751d */ /* 0x0007ec0000002000 */
[----:B------:R-:W4:Y:S01]  /*c5a0*/  MUFU.EX2 R163, R163 ;  /* 0x000000a300a37308 */ /* 0x000f220000000800 */
[----:B------:R-:W-:Y:S01]  /*c5b0*/  FADD.FTZ R158, R165, R158 ;  /* 0x0000009ea59e7221 */ /* 0x000fe20000010000 */
[----:B-1----:R-:W-:Y:S01]  /*c5c0*/  FADD.FTZ R12, R159, R12 ;  /* 0x0000000c9f0c7221 */ /* 0x002fe20000010000 */
[----:B------:R1:W-:Y:S01]  /*c5d0*/  @!P1 SYNCS.ARRIVE.TRANS64.RED.A1T0 RZ, [R160+URZ], RZ ;  /* 0x000000ffa0ff99a7 */ /* 0x0003e2000810043f */
[----:B0-----:R-:W-:Y:S01]  /*c5e0*/  F2FP.BF16.F32.PACK_AB R162, R173, R172 ;  /* 0x000000acada2723e */ /* 0x001fe200000010ff */
[-C--:B------:R-:W-:Y:S01]  /*c5f0*/  FMUL.FTZ R54, R54, R198.reuse ;  /* 0x000000c636367220 */ /* 0x080fe20000410000 */
[-C--:B------:R-:W-:Y:S01]  /*c600*/  FMUL.FTZ R55, R55, R198.reuse ;  /* 0x000000c637377220 */ /* 0x080fe20000410000 */
[----:B--2---:R-:W-:Y:S01]  /*c610*/  FADD.FTZ R12, R227, R12 ;  /* 0x0000000ce30c7221 */ /* 0x004fe20000010000 */
[----:B------:R-:W0:Y:S01]  /*c620*/  MUFU.EX2 R161, R166 ;  /* 0x000000a600a17308 */ /* 0x000e220000000800 */
[-C--:B------:R-:W-:Y:S01]  /*c630*/  FMUL.FTZ R58, R58, R198.reuse ;  /* 0x000000c63a3a7220 */ /* 0x080fe20000410000 */
[----:B------:R-:W-:Y:S01]  /*c640*/  FMUL.FTZ R59, R59, R198 ;  /* 0x000000c63b3b7220 */ /* 0x000fe20000410000 */
[----:B-1----:R-:W-:Y:S01]  /*c650*/  F2FP.BF16.F32.PACK_AB R160, R169, R168 ;  /* 0x000000a8a9a0723e */ /* 0x002fe200000010ff */
[-C--:B------:R-:W-:Y:S01]  /*c660*/  FMUL.FTZ R62, R62, R198.reuse ;  /* 0x000000c63e3e7220 */ /* 0x080fe20000410000 */
[-C--:B------:R-:W-:Y:S01]  /*c670*/  FMUL.FTZ R63, R63, R198.reuse ;  /* 0x000000c63f3f7220 */ /* 0x080fe20000410000 */
[-C--:B------:R-:W-:Y:S01]  /*c680*/  FMUL.FTZ R66, R66, R198.reuse ;  /* 0x000000c642427220 */ /* 0x080fe20000410000 */
[-C--:B------:R-:W-:Y:S01]  /*c690*/  FMUL.FTZ R67, R67, R198.reuse ;  /* 0x000000c643437220 */ /* 0x080fe20000410000 */
[----:B------:R1:W-:Y:S01]  /*c6a0*/  MUFU.EX2 R171, R3 ;  /* 0x0000000300ab7308 */ /* 0x0003e20000000800 */
[----:B----4-:R-:W-:Y:S01]  /*c6b0*/  FADD.FTZ R12, R163, R12 ;  /* 0x0000000ca30c7221 */ /* 0x010fe20000010000 */
[-C--:B------:R-:W-:Y:S01]  /*c6c0*/  FMUL.FTZ R70, R70, R198.reuse ;  /* 0x000000c646467220 */ /* 0x080fe20000410000 */
[-C--:B------:R-:W-:Y:S01]  /*c6d0*/  FMUL.FTZ R71, R71, R198.reuse ;  /* 0x000000c647477220 */ /* 0x080fe20000410000 */
[-C--:B------:R-:W-:Y:S01]  /*c6e0*/  FMUL.FTZ R74, R74, R198.reuse ;  /* 0x000000c64a4a7220 */ /* 0x080fe20000410000 */
[-C--:B------:R-:W-:Y:S01]  /*c6f0*/  FMUL.FTZ R75, R75, R198.reuse ;  /* 0x000000c64b4b7220 */ /* 0x080fe20000410000 */
[-C--:B------:R-:W-:Y:S01]  /*c700*/  FMUL.FTZ R78, R78, R198.reuse ;  /* 0x000000c64e4e7220 */ /* 0x080fe20000410000 */
[----:B------:R-:W-:Y:S01]  /*c710*/  FMUL.FTZ R79, R79, R198 ;  /* 0x000000c64f4f7220 */ /* 0x000fe20000410000 */
[----:B------:R-:W2:Y:S01]  /*c720*/  MUFU.EX2 R167, R167 ;  /* 0x000000a700a77308 */ /* 0x000ea20000000800 */
[----:B-1----:R-:W-:Y:S01]  /*c730*/  FADD.FTZ R3, R168, R158 ;  /* 0x0000009ea8037221 */ /* 0x002fe20000010000 */
[----:B------:R-:W-:Y:S01]  /*c740*/  F2FP.BF16.F32.PACK_AB R158, R165, R164 ;  /* 0x000000a4a59e723e */ /* 0x000fe200000010ff */
[----:B0-----:R-:W-:Y:S01]  /*c750*/  FADD.FTZ R12, R161, R12 ;  /* 0x0000000ca10c7221 */ /* 0x001fe20000010000 */
[----:B------:R-:W-:Y:S01]  /*c760*/  F2FP.BF16.F32.PACK_AB R164, R195, R222 ;  /* 0x000000dec3a4723e */ /* 0x000fe200000010ff */
[----:B------:R-:W-:Y:S01]  /*c770*/  FADD.FTZ R3, R169, R3 ;  /* 0x00000003a9037221 */ /* 0x000fe20000010000 */
[-C--:B------:R-:W-:Y:S01]  /*c780*/  FMUL.FTZ R82, R82, R198.reuse ;  /* 0x000000c652527220 */ /* 0x080fe20000410000 */
[-C--:B------:R-:W-:Y:S01]  /*c790*/  FMUL.FTZ R83, R83, R198.reuse ;  /* 0x000000c653537220 */ /* 0x080fe20000410000 */
[----:B------:R-:W0:Y:S01]  /*c7a0*/  MUFU.EX2 R180, R180 ;  /* 0x000000b400b47308 */ /* 0x000e220000000800 */
[----:B------:R-:W-:Y:S01]  /*c7b0*/  FADD.FTZ R3, R172, R3 ;  /* 0x00000003ac037221 */ /* 0x000fe20000010000 */
[-C--:B------:R-:W-:Y:S01]  /*c7c0*/  FMUL.FTZ R86, R86, R198.reuse ;  /* 0x000000c656567220 */ /* 0x080fe20000410000 */
[-C--:B------:R-:W-:Y:S01]  /*c7d0*/  FMUL.FTZ R87, R87, R198.reuse ;  /* 0x000000c657577220 */ /* 0x080fe20000410000 */
[-C--:B------:R-:W-:Y:S01]  /*c7e0*/  FMUL.FTZ R90, R90, R198.reuse ;  /* 0x000000c65a5a7220 */ /* 0x080fe20000410000 */
[----:B------:R-:W-:Y:S01]  /*c7f0*/  FADD.FTZ R3, R173, R3 ;  /* 0x00000003ad037221 */ /* 0x000fe20000010000 */
[-C--:B------:R-:W-:Y:S01]  /*c800*/  FMUL.FTZ R91, R91, R198.reuse ;  /* 0x000000c65b5b7220 */ /* 0x080fe20000410000 */
[-C--:B------:R-:W-:Y:S01]  /*c810*/  FMUL.FTZ R94, R94, R198.reuse ;  /* 0x000000c65e5e7220 */ /* 0x080fe20000410000 */
[----:B------:R-:W1:Y:S01]  /*c820*/  MUFU.EX2 R181, R181 ;  /* 0x000000b500b57308 */ /* 0x000e620000000800 */
[----:B------:R-:W-:Y:S01]  /*c830*/  FADD.FTZ R3, R222, R3 ;  /* 0x00000003de037221 */ /* 0x000fe20000010000 */
[----:B--2---:R-:W-:Y:S01]  /*c840*/  FADD.FTZ R12, R167, R12 ;  /* 0x0000000ca70c7221 */ /* 0x004fe20000010000 */
[-C--:B------:R-:W-:Y:S01]  /*c850*/  FMUL.FTZ R95, R95, R198.reuse ;  /* 0x000000c65f5f7220 */ /* 0x080fe20000410000 */
[-C--:B------:R-:W-:Y:S01]  /*c860*/  FMUL.FTZ R98, R98, R198.reuse ;  /* 0x000000c662627220 */ /* 0x080fe20000410000 */
[----:B------:R-:W-:Y:S01]  /*c870*/  FADD.FTZ R3, R195, R3 ;  /* 0x00000003c3037221 */ /* 0x000fe20000010000 */
[----:B------:R-:W-:Y:S01]  /*c880*/  FADD.FTZ R12, R171, R12 ;  /* 0x0000000cab0c7221 */ /* 0x000fe20000010000 */
[-C--:B------:R-:W-:Y:S01]  /*c890*/  FMUL.FTZ R99, R99, R198.reuse ;  /* 0x000000c663637220 */ /* 0x080fe20000410000 */
[----:B------:R2:W4:Y:S01]  /*c8a0*/  MUFU.EX2 R165, R153 ;  /* 0x0000009900a57308 */ /* 0x0005220000000800 */
[----:B0-----:R-:W-:Y:S01]  /*c8b0*/  FADD.FTZ R3, R180, R3 ;  /* 0x00000003b4037221 */ /* 0x001fe20000010000 */
[-C--:B------:R-:W-:Y:S01]  /*c8c0*/  FMUL.FTZ R102, R102, R198.reuse ;  /* 0x000000c666667220 */ /* 0x080fe20000410000 */
[-C--:B------:R-:W-:Y:S01]  /*c8d0*/  FMUL.FTZ R103, R103, R198.reuse ;  /* 0x000000c667677220 */ /* 0x080fe20000410000 */
[-C--:B------:R-:W-:Y:S01]  /*c8e0*/  FMUL.FTZ R106, R106, R198.reuse ;  /* 0x000000c66a6a7220 */ /* 0x080fe20000410000 */
[-C--:B------:R-:W-:Y:S01]  /*c8f0*/  FMUL.FTZ R107, R107, R198.reuse ;  /* 0x000000c66b6b7220 */ /* 0x080fe20000410000 */
[-C--:B------:R-:W-:Y:S01]  /*c900*/  FMUL.FTZ R110, R110, R198.reuse ;  /* 0x000000c66e6e7220 */ /* 0x080fe20000410000 */
[----:B------:R-:W-:Y:S01]  /*c910*/  FMUL.FTZ R111, R111, R198 ;  /* 0x000000c66f6f7220 */ /* 0x000fe20000410000 */
[----:B------:R-:W0:Y:S01]  /*c920*/  MUFU.EX2 R199, R199 ;  /* 0x000000c700c77308 */ /* 0x000e220000000800 */
[C---:B-1----:R-:W-:Y:S01]  /*c930*/  F2FP.BF16.F32.PACK_AB R166, R181.reuse, R180 ;  /* 0x000000b4b5a6723e */ /* 0x042fe200000010ff */
[----:B------:R-:W-:Y:S01]  /*c940*/  FADD.FTZ R3, R181, R3 ;  /* 0x00000003b5037221 */ /* 0x000fe20000010000 */
[----:B--2---:R-:W-:Y:S01]  /*c950*/  F2FP.BF16.F32.PACK_AB R153, R155, R196 ;  /* 0x000000c49b99723e */ /* 0x004fe200000010ff */
[-C--:B------:R-:W-:Y:S01]  /*c960*/  FMUL.FTZ R114, R114, R198.reuse ;  /* 0x000000c672727220 */ /* 0x080fe20000410000 */
[----:B------:R-:W-:Y:S01]  /*c970*/  F2FP.BF16.F32.PACK_AB R155, R159, R221 ;  /* 0x000000dd9f9b723e */ /* 0x000fe200000010ff */
[-C--:B------:R-:W-:Y:S01]  /*c980*/  FMUL.FTZ R115, R115, R198.reuse ;  /* 0x000000c673737220 */ /* 0x080fe20000410000 */
[----:B------:R-:W-:Y:S01]  /*c990*/  F2FP.BF16.F32.PACK_AB R159, R167, R161 ;  /* 0x000000a1a79f723e */ /* 0x000fe200000010ff */
[----:B------:R-:W1:Y:S01]  /*c9a0*/  MUFU.EX2 R169, R170 ;  /* 0x000000aa00a97308 */ /* 0x000e620000000800 */
[C---:B----4-:R-:W-:Y:S01]  /*c9b0*/  FADD.FTZ R12, R165.reuse, R12 ;  /* 0x0000000ca50c7221 */ /* 0x050fe20000010000 */
[----:B------:R-:W-:Y:S01]  /*c9c0*/  F2FP.BF16.F32.PACK_AB R161, R165, R171 ;  /* 0x000000aba5a1723e */ /* 0x000fe200000010ff */
[-C--:B------:R-:W-:Y:S01]  /*c9d0*/  FMUL.FTZ R118, R118, R198.reuse ;  /* 0x000000c676767220 */ /* 0x080fe20000410000 */
[-C--:B------:R-:W-:Y:S01]  /*c9e0*/  FMUL.FTZ R119, R119, R198.reuse ;  /* 0x000000c677777220 */ /* 0x080fe20000410000 */
[-C--:B------:R-:W-:Y:S01]  /*c9f0*/  FMUL.FTZ R122, R122, R198.reuse ;  /* 0x000000c67a7a7220 */ /* 0x080fe20000410000 */
[-C--:B------:R-:W-:Y:S01]  /*ca00*/  FMUL.FTZ R123, R123, R198.reuse ;  /* 0x000000c67b7b7220 */ /* 0x080fe20000410000 */
        /* <DEDUP_REMOVED lines=11> */
[----:B--2---:R-:W-:Y:S01]  /*cac0*/  F2FP.BF16.F32.PACK_AB R157, R163, R227 ;  /* 0x000000e3a39d723e */ /* 0x004fe200000010ff */
[-C--:B------:R-:W-:Y:S01]  /*cad0*/  FMUL.FTZ R139, R139, R198.reuse ;  /* 0x000000c68b8b7220 */ /* 0x080fe20000410000 */
[----:B------:R-:W-:Y:S01]  /*cae0*/  F2FP.BF16.F32.PACK_AB R163, R169, R199 ;  /* 0x000000c7a9a3723e */ /* 0x000fe200000010ff */
[-C--:B------:R-:W-:Y:S01]  /*caf0*/  FMUL.FTZ R142, R142, R198.reuse ;  /* 0x000000c68e8e7220 */ /* 0x080fe20000410000 */
[-C--:B------:R-:W-:Y:S01]  /*cb00*/  FMUL.FTZ R143, R143, R198.reuse ;  /* 0x000000c68f8f7220 */ /* 0x080fe20000410000 */
[-C--:B------:R-:W-:Y:S01]  /*cb10*/  FMUL.FTZ R146, R146, R198.reuse ;  /* 0x000000c692927220 */ /* 0x080fe20000410000 */
[----:B------:R-:W1:Y:S01]  /*cb20*/  MUFU.EX2 R175, R175 ;  /* 0x000000af00af7308 */ /* 0x000e620000000800 */
[----:B----4-:R-:W-:Y:S01]  /*cb30*/  FADD.FTZ R12, R173, R12 ;  /* 0x0000000cad0c7221 */ /* 0x010fe20000010000 */
[-C--:B------:R-:W-:Y:S01]  /*cb40*/  FMUL.FTZ R147, R147, R198.reuse ;  /* 0x000000c693937220 */ /* 0x080fe20000410000 */
[-C--:B------:R-:W-:Y:S01]  /*cb50*/  FMUL.FTZ R150, R150, R198.reuse ;  /* 0x000000c696967220 */ /* 0x080fe20000410000 */
[----:B------:R-:W-:-:S04]  /*cb60*/  FMUL.FTZ R151, R151, R198 ;  /* 0x000000c697977220 */ /* 0x000fc80000410000 */
[----:B------:R-:W2:Y:S01]  /*cb70*/  MUFU.EX2 R178, R178 ;  /* 0x000000b200b27308 */ /* 0x000ea20000000800 */
[C---:B0-----:R-:W-:Y:S01]  /*cb80*/  FADD.FTZ R12, R180.reuse, R12 ;  /* 0x0000000cb40c7221 */ /* 0x041fe20000010000 */
[----:B------:R-:W-:-:S06]  /*cb90*/  F2FP.BF16.F32.PACK_AB R165, R180, R173 ;  /* 0x000000adb4a5723e */ /* 0x000fcc00000010ff */
[----:B------:R-:W0:Y:S01]  /*cba0*/  MUFU.EX2 R184, R184 ;  /* 0x000000b800b87308 */ /* 0x000e220000000800 */
[----:B-1----:R-:W-:-:S07]  /*cbb0*/  FADD.FTZ R12, R175, R12 ;  /* 0x0000000caf0c7221 */ /* 0x002fce0000010000 */
[----:B------:R-:W1:Y:S01]  /*cbc0*/  MUFU.EX2 R179, R179 ;  /* 0x000000b300b37308 */ /* 0x000e620000000800 */
[C---:B--2---:R-:W-:Y:S01]  /*cbd0*/  FADD.FTZ R12, R178.reuse, R12 ;  /* 0x0000000cb20c7221 */ /* 0x044fe20000010000 */
[----:B------:R-:W-:-:S06]  /*cbe0*/  F2FP.BF16.F32.PACK_AB R167, R178, R175 ;  /* 0x000000afb2a7723e */ /* 0x000fcc00000010ff */
[----:B------:R-:W2:Y:S01]  /*cbf0*/  MUFU.EX2 R185, R185 ;  /* 0x000000b900b97308 */ /* 0x000ea20000000800 */
[----:B0-----:R-:W-:-:S07]  /*cc00*/  FADD.FTZ R3, R184, R3 ;  /* 0x00000003b8037221 */ /* 0x001fce0000010000 */
[----:B------:R-:W0:Y:S01]  /*cc10*/  MUFU.EX2 R182, R182 ;  /* 0x000000b600b67308 */ /* 0x000e220000000800 */
[----:B-1----:R-:W-:-:S07]  /*cc20*/  FADD.FTZ R12, R179, R12 ;  /* 0x0000000cb30c7221 */ /* 0x002fce0000010000 */
[----:B------:R-:W1:Y:S01]  /*cc30*/  MUFU.EX2 R188, R188 ;  /* 0x000000bc00bc7308 */ /* 0x000e620000000800 */
[C---:B--2---:R-:W-:Y:S01]  /*cc40*/  FADD.FTZ R3, R185.reuse, R3 ;  /* 0x00000003b9037221 */ /* 0x044fe20000010000 */
[----:B------:R-:W-:-:S06]  /*cc50*/  F2FP.BF16.F32.PACK_AB R168, R185, R184 ;  /* 0x000000b8b9a8723e */ /* 0x000fcc00000010ff */
[----:B------:R-:W2:Y:S01]  /*cc60*/  MUFU.EX2 R183, R183 ;  /* 0x000000b700b77308 */ /* 0x000ea20000000800 */
[C---:B0-----:R-:W-:Y:S01]  /*cc70*/  FADD.FTZ R12, R182.reuse, R12 ;  /* 0x0000000cb60c7221 */ /* 0x041fe20000010000 */
[----:B------:R-:W-:-:S06]  /*cc80*/  F2FP.BF16.F32.PACK_AB R169, R182, R179 ;  /* 0x000000b3b6a9723e */ /* 0x000fcc00000010ff */
[----:B------:R-:W0:Y:S01]  /*cc90*/  MUFU.EX2 R189, R189 ;  /* 0x000000bd00bd7308 */ /* 0x000e220000000800 */
[----:B-1----:R-:W-:-:S07]  /*cca0*/  FADD.FTZ R3, R188, R3 ;  /* 0x00000003bc037221 */ /* 0x002fce0000010000 */
[----:B------:R-:W1:Y:S01]  /*ccb0*/  MUFU.EX2 R186, R186 ;  /* 0x000000ba00ba7308 */ /* 0x000e620000000800 */
[----:B--2---:R-:W-:-:S07]  /*ccc0*/  FADD.FTZ R12, R183, R12 ;  /* 0x0000000cb70c7221 */ /* 0x004fce0000010000 */
[----:B------:R-:W2:Y:S01]  /*ccd0*/  MUFU.EX2 R192, R192 ;  /* 0x000000c000c07308 */ /* 0x000ea20000000800 */
[C---:B0-----:R-:W-:Y:S01]  /*cce0*/  FADD.FTZ R3, R189.reuse, R3 ;  /* 0x00000003bd037221 */ /* 0x041fe20000010000 */
[----:B------:R-:W-:-:S06]  /*ccf0*/  F2FP.BF16.F32.PACK_AB R170, R189, R188 ;  /* 0x000000bcbdaa723e */ /* 0x000fcc00000010ff */
[----:B------:R-:W0:Y:S01]  /*cd00*/  MUFU.EX2 R187, R187 ;  /* 0x000000bb00bb7308 */ /* 0x000e220000000800 */
[C---:B-1----:R-:W-:Y:S01]  /*cd10*/  FADD.FTZ R12, R186.reuse, R12 ;  /* 0x0000000cba0c7221 */ /* 0x042fe20000010000 */
[----:B------:R-:W-:-:S06]  /*cd20*/  F2FP.BF16.F32.PACK_AB R171, R186, R183 ;  /* 0x000000b7baab723e */ /* 0x000fcc00000010ff */
[----:B------:R-:W1:Y:S01]  /*cd30*/  MUFU.EX2 R193, R193 ;  /* 0x000000c100c17308 */ /* 0x000e620000000800 */
[----:B--2---:R-:W-:-:S07]  /*cd40*/  FADD.FTZ R3, R192, R3 ;  /* 0x00000003c0037221 */ /* 0x004fce0000010000 */
[----:B------:R-:W2:Y:S01]  /*cd50*/  MUFU.EX2 R190, R190 ;  /* 0x000000be00be7308 */ /* 0x000ea20000000800 */
[----:B0-----:R-:W-:-:S07]  /*cd60*/  FADD.FTZ R12, R187, R12 ;  /* 0x0000000cbb0c7221 */ /* 0x001fce0000010000 */
[----:B------:R-:W0:Y:S01]  /*cd70*/  MUFU.EX2 R223, R223 ;  /* 0x000000df00df7308 */ /* 0x000e220000000800 */
[C---:B-1----:R-:W-:Y:S01]  /*cd80*/  FADD.FTZ R3, R193.reuse, R3 ;  /* 0x00000003c1037221 */ /* 0x042fe20000010000 */
[----:B------:R-:W-:-:S06]  /*cd90*/  F2FP.BF16.F32.PACK_AB R172, R193, R192 ;  /* 0x000000c0c1ac723e */ /* 0x000fcc00000010ff */
[----:B------:R-:W1:Y:S01]  /*cda0*/  MUFU.EX2 R191, R191 ;  /* 0x000000bf00bf7308 */ /* 0x000e620000000800 */
[C---:B--2---:R-:W-:Y:S01]  /*cdb0*/  FADD.FTZ R12, R190.reuse, R12 ;  /* 0x0000000cbe0c7221 */ /* 0x044fe20000010000 */
[----:B------:R-:W-:-:S06]  /*cdc0*/  F2FP.BF16.F32.PACK_AB R173, R190, R187 ;  /* 0x000000bbbead723e */ /* 0x000fcc00000010ff */
[----:B------:R-:W2:Y:S01]  /*cdd0*/  MUFU.EX2 R197, R197 ;  /* 0x000000c500c57308 */ /* 0x000ea20000000800 */
[----:B0-----:R-:W-:-:S07]  /*cde0*/  FADD.FTZ R3, R223, R3 ;  /* 0x00000003df037221 */ /* 0x001fce0000010000 */
[----:B------:R-:W0:Y:S01]  /*cdf0*/  MUFU.EX2 R20, R20 ;  /* 0x0000001400147308 */ /* 0x000e220000000800 */
[----:B-1----:R-:W-:Y:S01]  /*ce00*/  FADD.FTZ R12, R191, R12 ;  /* 0x0000000cbf0c7221 */ /* 0x002fe20000010000 */
[C---:B--2---:R-:W-:Y:S01]  /*ce10*/  FADD.FTZ R3, R197.reuse, R3 ;  /* 0x00000003c5037221 */ /* 0x044fe20000010000 */
[----:B------:R-:W-:Y:S02]  /*ce20*/  F2FP.BF16.F32.PACK_AB R174, R197, R223 ;  /* 0x000000dfc5ae723e */ /* 0x000fe400000010ff */
[C---:B0-----:R-:W-:Y:S01]  /*ce30*/  FADD.FTZ R12, R20.reuse, R12 ;  /* 0x0000000c140c7221 */ /* 0x041fe20000010000 */
[----:B------:R-:W-:Y:S01]  /*ce40*/  F2FP.BF16.F32.PACK_AB R175, R20, R191 ;  /* 0x000000bf14af723e */ /* 0x000fe200000010ff */
[----:B---3--:R-:W-:Y:S06]  /*ce50*/  @!P0 BRA `(.L_x_714) ;  /* 0x0000000000048947 */ /* 0x008fec0003800000 */
[----:B------:R-:W-:Y:S01]  /*ce60*/  BPT.TRAP 0x1 ;  /* 0x000000040000795c */ /* 0x000fe20000300000 */
.L_x_714:
[----:B------:R0:W1:Y:S01]  /*ce70*/  SYNCS.PHASECHK.TRANS64.TRYWAIT P3, [R14+URZ+0x22850], R15 ;  /* 0x0228500f0e0075a7 */ /* 0x000062000806017f */
[----:B------:R-:W-:Y:S05]  /*ce80*/  @!P0 BRA `(.L_x_715) ;  /* 0x0000000000048947 */ /* 0x000fea0003800000 */
[----:B------:R-:W-:Y:S01]  /*ce90*/  BPT.TRAP 0x1 ;  /* 0x000000040000795c */ /* 0x000fe20000300000 */
.L_x_715:
[----:B------:R-:W-:Y:S04]  /*cea0*/  BSSY B0, `(.L_x_716) ;  /* 0x0000004000007945 */ /* 0x000fe80003800000 */
[----:B-1----:R-:W-:Y:S05]  /*ceb0*/  @P3 BRA `(.L_x_717) ;  /* 0x0000000000083947 */ /* 0x002fea0003800000 */
[----:B------:R-:W1:Y:S02]  /*cec0*/  SYNCS.PHASECHK.TRANS64.TRYWAIT P3, [R14+URZ+0x22850], R15 ;  /* 0x0228500f0e0075a7 */ /* 0x000e64000806017f */
[----:B-1----:R-:W-:Y:S05]  /*ced0*/  @!P3 BRA `(.L_x_718) ;  /* 0x000000dc00e8b947 */ /* 0x002fea0003800000 */
.L_x_717:
[----:B------:R-:W-:Y:S05]  /*cee0*/  BSYNC B0 ;  /* 0x0000000000007941 */ /* 0x000fea0003800000 */
.L_x_716:
[----:B------:R-:W2:Y:S01]  /*cef0*/  S2R R20, SR_TID.X ;  /* 0x0000000000147919 */ /* 0x000ea20000002100 */
[----:B------:R-:W-:Y:S05]  /*cf00*/  WARPSYNC.ALL ;  /* 0x0000000000007948 */ /* 0x000fea0003800000 */
[----:B------:R-:W-:Y:S02]  /*cf10*/  IMAD.MOV.U32 R178, RZ, RZ, 0xc00 ;  /* 0x00000c00ffb27424 */ /* 0x000fe400078e00ff */
[----:B------:R-:W-:Y:S02]  /*cf20*/  IMAD.MOV.U32 R179, RZ, RZ, 0x40000040 ;  /* 0x40000040ffb37424 */ /* 0x000fe400078e00ff */
[----:B------:R-:W-:-:S02]  /*cf30*/  IMAD R178, R200, R178, UR37 ;  /* 0x00000025c8b27e24 */ /* 0x000fc4000f8e02b2 */
[----:B01----:R-:W-:Y:S01]  /*cf40*/  @!P1 VIADD R14, R14, 0x22860 ;  /* 0x000228600e0e9836 */ /* 0x003fe20000000000 */
[----:B------:R-:W-:Y:S01]  /*cf50*/  R2UR UR7, R179 ;  /* 0x00000000b30772ca */ /* 0x000fe200000e0000 */
[----:B------:R-:W-:Y:S01]  /*cf60*/  IMAD.MOV.U32 R179, RZ, RZ, 0x40000040 ;  /* 0x40000040ffb37424 */ /* 0x000fe200078e00ff */
[----:B------:R-:W-:Y:S01]  /*cf70*/  R2UR UR6, R178 ;  /* 0x00000000b20672ca */ /* 0x000fe200000e0000 */
[----:B------:R-:W-:Y:S01]  /*cf80*/  IMAD.MOV.U32 R221, RZ, RZ, R176 ;  /* 0x000000ffffdd7224 */ /* 0x000fe200078e00b0 */
[----:B------:R-:W-:Y:S02]  /*cf90*/  @!P1 PRMT R14, RZ, 0x654, R14 ;  /* 0x00000654ff0e9816 */ /* 0x000fe4000000000e */
[----:B--2---:R-:W-:-:S05]  /*cfa0*/  SHF.R.U32.HI R20, RZ, 0x7, R20 ;  /* 0x00000007ff147819 */ /* 0x004fca0000011614 */
[----:B------:R-:W-:Y:S02]  /*cfb0*/  VIADD R15, R20, 0x8 ;  /* 0x00000008140f7836 */ /* 0x000fe40000000000 */
[----:B------:R-:W-:-:S03]  /*cfc0*/  IMAD.MOV.U32 R20, RZ, RZ, R177 ;  /* 0x000000ffff147224 */ /* 0x000fc600078e00b1 */
[----:B------:R0:W-:Y:S06]  /*cfd0*/  BAR.SYNC.DEFER_BLOCKING R15, 0x100 ;  /* 0x0004000f0000751d */ /* 0x0001ec0000010000 */
[----:B------:R-:W-:-:S06]  /*cfe0*/  WARPGROUP.ARRIVE ;  /* 0x00000000000079c5 */ /* 0x000fcc0000000000 */
[----:B------:R-:W-:Y:S03]  /*cff0*/  HGMMA.64x256x16.F32.BF16 R24, R152, gdesc[UR4].tnspB, R24, gsb0 ;  /* 0x43e0000498187df0 */ /* 0x000fe60008001818 */
[----:B------:R-:W-:Y:S02]  /*d000*/  WARPGROUP.DEPBAR.LE gsb0, 0x0 ;  /* 0x00008000000079c5 */ /* 0x000fe40000010000 */
[----:B------:R-:W-:Y:S01]  /*d010*/  VIADD R152, R178, 0x80 ;  /* 0x00000080b2987836 */ /* 0x000fe20000000000 */
[----:B------:R-:W-:Y:S01]  /*d020*/  WARPGROUP.ARRIVE ;  /* 0x00000000000079c5 */ /* 0x000fe20000000000 */
[----:B------:R-:W-:-:S03]  /*d030*/  IMAD.MOV.U32 R153, RZ, RZ, 0x40000040 ;  /* 0x40000040ff997424 */ /* 0x000fc600078e00ff */
[----:B------:R-:W-:Y:S01]  /*d040*/  R2UR UR6, R152 ;  /* 0x00000000980672ca */ /* 0x000fe200000e0000 */
[----:B------:R-:W-:Y:S01]  /*d050*/  VIADD R152, R178, 0x100 ;  /* 0x00000100b2987836 */ /* 0x000fe20000000000 */
[----:B------:R-:W-:Y:S01]  /*d060*/  R2UR UR7, R153 ;  /* 0x00000000990772ca */ /* 0x000fe200000e0000 */
[----:B------:R-:W-:-:S15]  /*d070*/  IMAD.MOV.U32 R153, RZ, RZ, 0x40000040 ;  /* 0x40000040ff997424 */ /* 0x000fde00078e00ff */
[----:B------:R-:W-:Y:S01]  /*d080*/  HGMMA.64x256x16.F32.BF16 R24, R156, gdesc[UR4].tnspB, R24, gsb0 ;  /* 0x43e000049c187df0 */ /* 0x000fe20008001818 */
[----:B------:R-:W-:Y:S01]  /*d090*/  R2UR UR6, R152 ;  /* 0x00000000980672ca */ /* 0x000fe200000e0000 */
[----:B------:R-:W-:Y:S01]  /*d0a0*/  VIADD R152, R178, 0x180 ;  /* 0x00000180b2987836 */ /* 0x000fe20000000000 */
[----:B------:R-:W-:Y:S01]  /*d0b0*/  R2UR UR7, R153 ;  /* 0x00000000990772ca */ /* 0x000fe200000e0000 */
[----:B------:R-:W-:Y:S01]  /*d0c0*/  IMAD.MOV.U32 R153, RZ, RZ, 0x40000040 ;  /* 0x40000040ff997424 */ /* 0x000fe200078e00ff */
[----:B------:R-:W-:Y:S02]  /*d0d0*/  WARPGROUP.DEPBAR.LE gsb0, 0x0 ;  /* 0x00008000000079c5 */ /* 0x000fe40000010000 */
[----:B------:R-:W-:-:S15]  /*d0e0*/  WARPGROUP.ARRIVE ;  /* 0x00000000000079c5 */ /* 0x000fde0000000000 */
[----:B------:R-:W-:-:S06]  /*d0f0*/  NOP ;  /* 0x0000000000007918 */ /* 0x000fcc0000000000 */
[----:B------:R-:W-:Y:S01]  /*d100*/  HGMMA.64x256x16.F32.BF16 R24, R160, gdesc[UR4].tnspB, R24, gsb0 ;  /* 0x43e00004a0187df0 */ /* 0x000fe20008001818 */
[----:B------:R-:W-:Y:S01]  /*d110*/  R2UR UR6, R152 ;  /* 0x00000000980672ca */ /* 0x000fe200000e0000 */
[C---:B------:R-:W-:Y:S01]  /*d120*/  VIADD R152, R178.reuse, 0x200 ;  /* 0x00000200b2987836 */ /* 0x040fe20000000000 */
[----:B------:R-:W-:Y:S01]  /*d130*/  R2UR UR7, R153 ;  /* 0x00000000990772ca */ /* 0x000fe200000e0000 */
[----:B------:R-:W-:Y:S02]  /*d140*/  IMAD.MOV.U32 R153, RZ, RZ, 0x40000040 ;  /* 0x40000040ff997424 */ /* 0x000fe400078e00ff */
[----:B------:R-:W-:Y:S01]  /*d150*/  VIADD R178, R178, 0x280 ;  /* 0x00000280b2b27836 */ /* 0x000fe20000000000 */
[----:B------:R-:W-:Y:S02]  /*d160*/  WARPGROUP.DEPBAR.LE gsb0, 0x0 ;  /* 0x00008000000079c5 */ /* 0x000fe40000010000 */
[----:B------:R-:W-:-:S15]  /*d170*/  WARPGROUP.ARRIVE ;  /* 0x00000000000079c5 */ /* 0x000fde0000000000 */
[----:B------:R-:W-:-:S04]  /*d180*/  NOP ;  /* 0x0000000000007918 */ /* 0x000fc80000000000 */
[----:B------:R-:W-:Y:S01]  /*d190*/  HGMMA.64x256x16.F32.BF16 R24, R164, gdesc[UR4].tnspB, R24, gsb0 ;  /* 0x43e00004a4187df0 */ /* 0x000fe20008001818 */
[----:B------:R-:W-:Y:S02]  /*d1a0*/  R2UR UR6, R152 ;  /* 0x00000000980672ca */ /* 0x000fe400000e0000 */
[----:B------:R-:W-:Y:S01]  /*d1b0*/  R2UR UR7, R153 ;  /* 0x00000000990772ca */ /* 0x000fe200000e0000 */
[----:B------:R-:W-:Y:S02]  /*d1c0*/  WARPGROUP.DEPBAR.LE gsb0, 0x0 ;  /* 0x00008000000079c5 */ /* 0x000fe40000010000 */
[----:B------:R-:W-:-:S15]  /*d1d0*/  WARPGROUP.ARRIVE ;  /* 0x00000000000079c5 */ /* 0x000fde0000000000 */
[----:B------:R-:W-:-:S07]  /*d1e0*/  NOP ;  /* 0x0000000000007918 */ /* 0x000fce0000000000 */
[----:B------:R-:W-:Y:S01]  /*d1f0*/  HGMMA.64x256x16.F32.BF16 R24, R168, gdesc[UR4].tnspB, R24, gsb0 ;  /* 0x43e00004a8187df0 */ /* 0x000fe20008001818 */
[----:B------:R-:W-:Y:S02]  /*d200*/  R2UR UR6, R178 ;  /* 0x00000000b20672ca */ /* 0x000fe400000e0000 */
[----:B------:R-:W-:Y:S01]  /*d210*/  R2UR UR7, R179 ;  /* 0x00000000b30772ca */ /* 0x000fe200000e0000 */
[----:B------:R-:W-:Y:S02]  /*d220*/  WARPGROUP.DEPBAR.LE gsb0, 0x0 ;  /* 0x00008000000079c5 */ /* 0x000fe40000010000 */
[----:B------:R-:W-:-:S15]  /*d230*/  WARPGROUP.ARRIVE ;  /* 0x00000000000079c5 */ /* 0x000fde0000000000 */
[----:B------:R-:W-:-:S07]  /*d240*/  NOP ;  /* 0x0000000000007918 */ /* 0x000fce0000000000 */
[----:B------:R-:W-:Y:S03]  /*d250*/  HGMMA.64x256x16.F32.BF16 R24, R172, gdesc[UR4].tnspB, R24, gsb0 ;  /* 0x43e00004ac187df0 */ /* 0x000fe60008001818 */
[----:B------:R-:W-:Y:S02]  /*d260*/  WARPGROUP.DEPBAR.LE gsb0, 0x0 ;  /* 0x00008000000079c5 */ /* 0x000fe40000010000 */
[----:B------:R0:W-:Y:S01]  /*d270*/  @!P1 SYNCS.ARRIVE.TRANS64.RED.A1T0 RZ, [R14+URZ], RZ ;  /* 0x000000ff0eff99a7 */ /* 0x0001e2000810043f */
[----:B------:R-:W-:Y:S05]  /*d280*/  @P2 BRA `(.L_x_719) ;  /* 0xffffffd800d42947 */ /* 0x000fea000383ffff */
.L_x_709:
[----:B------:R-:W-:Y:S05]  /*d290*/  WARPSYNC.ALL ;  /* 0x0000000000007948 */ /* 0x000fea0003800000 */
[----:B------:R-:W1:Y:S01]  /*d2a0*/  SHFL.BFLY PT, R0, R3, 0x2, 0x1f ;  /* 0x0c401f0003007f89 */ /* 0x000e6200000e0000 */
[----:B------:R-:W-:Y:S02]  /*d2b0*/  IMAD.MOV.U32 R20, RZ, RZ, -0x800000 ;  /* 0xff800000ff147424 */ /* 0x000fe400078e00ff */
[----:B------:R-:W-:Y:S01]  /*d2c0*/  IMAD.MOV.U32 R4, RZ, RZ, RZ ;  /* 0x000000ffff047224 */ /* 0x000fe200078e00ff */
[----:B------:R2:W-:Y:S06]  /*d2d0*/  BAR.ARV R194, 0x100 ;  /* 0x000400c20000751d */ /* 0x0005ec0000002000 */
[----:B------:R-:W-:-:S02]  /*d2e0*/  VIADD R200, R200, 0x1 ;  /* 0x00000001c8c87836 */ /* 0x000fc40000000000 */
[----:B------:R-:W-:Y:S06]  /*d2f0*/  BAR.ARV 0x8, 0x180 ;  /* 0x0206000000007b1d */ /* 0x000fec0000002000 */
[----:B------:R-:W-:Y:S01]  /*d300*/  ISETP.NE.AND P1, PT, R200, 0x2, PT ;  /* 0x00000002c800780c */ /* 0x000fe20003f25270 */
[----:B------:R-:W-:-:S03]  /*d310*/  VIADD R217, R217, 0x1 ;  /* 0x00000001d9d97836 */ /* 0x000fc60000000000 */
[----:B------:R-:W-:Y:S01]  /*d320*/  SEL R200, R200, RZ, P1 ;  /* 0x000000ffc8c87207 */ /* 0x000fe20000800000 */
[----:B-1----:R-:W-:-:S05]  /*d330*/  FADD.FTZ R0, R0, R3 ;  /* 0x0000000300007221 */ /* 0x002fca0000010000 */
[----:B------:R-:W1:Y:S02]  /*d340*/  SHFL.BFLY PT, R5, R0, 0x1, 0x1f ;  /* 0x0c201f0000057f89 */ /* 0x000e6400000e0000 */
[----:B-1----:R-:W-:-:S05]  /*d350*/  FADD.FTZ R7, R0, R5 ;  /* 0x0000000500077221 */ /* 0x002fca0000010000 */
[----:B------:R-:W-:-:S13]  /*d360*/  FSETP.NE.FTZ.AND P0, PT, R7, RZ, PT ;  /* 0x000000ff0700720b */ /* 0x000fda0003f15000 */
[----:B------:R-:W1:Y:S01]  /*d370*/  @P0 MUFU.LG2 R5, R7 ;  /* 0x0000000700050308 */ /* 0x000e620000000c00 */
[----:B------:R-:W-:-:S07]  /*d380*/  @P0 FMUL.FTZ R3, R21, 0.69314718246459960938 ;  /* 0x3f31721815030820 */ /* 0x000fce0000410000 */
[----:B------:R-:W3:Y:S01]  /*d390*/  @P0 MUFU.RCP R4, R7 ;  /* 0x0000000700040308 */ /* 0x000ee20000001000 */
[----:B-1----:R-:W-:-:S04]  /*d3a0*/  @P0 FMUL.FTZ R6, R5, 0.69314718246459960938 ;  /* 0x3f31721805060820 */ /* 0x002fc80000410000 */
[----:B------:R-:W-:Y:S02]  /*d3b0*/  @P0 FFMA.FTZ R20, R3, R176, R6 ;  /* 0x000000b003140223 */ /* 0x000fe40000010006 */
[----:B------:R-:W1:Y:S01]  /*d3c0*/  SHFL.BFLY PT, R3, R12, 0x2, 0x1f ;  /* 0x0c401f000c037f89 */ /* 0x000e6200000e0000 */
        /* <DEDUP_REMOVED lines=22> */
[----:B-1----:R-:W-:Y:S01]  /*d530*/  FADD.FTZ R5, R3, R12 ;  /* 0x0000000c03057221 */ /* 0x002fe20000010000 */
[-C--:B------:R-:W-:Y:S01]  /*d540*/  FMUL.FTZ R68, R68, R4.reuse ;  /* 0x0000000444447220 */ /* 0x080fe20000410000 */
[-C--:B------:R-:W-:Y:S01]  /*d550*/  FMUL.FTZ R69, R69, R4.reuse ;  /* 0x0000000445457220 */ /* 0x080fe20000410000 */
[-C--:B------:R-:W-:Y:S01]  /*d560*/  FMUL.FTZ R72, R72, R4.reuse ;  /* 0x0000000448487220 */ /* 0x080fe20000410000 */
[-C--:B------:R-:W-:Y:S01]  /*d570*/  FMUL.FTZ R73, R73, R4.reuse ;  /* 0x0000000449497220 */ /* 0x080fe20000410000 */
[----:B------:R-:W1:Y:S01]  /*d580*/  SHFL.BFLY PT, R0, R5, 0x1, 0x1f ;  /* 0x0c201f0005007f89 */ /* 0x000e6200000e0000 */
        /* <DEDUP_REMOVED lines=24> */
[----:B------:R-:W-:Y:S01]  /*d710*/  IMAD.MOV.U32 R0, RZ, RZ, RZ ;  /* 0x000000ffff007224 */ /* 0x000fe200078e00ff */
[----:B------:R-:W-:Y:S01]  /*d720*/  SEL R5, RZ, 0x1, P1 ;  /* 0x00000001ff057807 */ /* 0x000fe20000800000 */
[-C--:B------:R-:W-:Y:S01]  /*d730*/  FMUL.FTZ R121, R121, R4.reuse ;  /* 0x0000000479797220 */ /* 0x080fe20000410000 */
[-C--:B------:R-:W-:Y:S01]  /*d740*/  FMUL.FTZ R124, R124, R4.reuse ;  /* 0x000000047c7c7220 */ /* 0x080fe20000410000 */
[----:B------:R-:W-:Y:S01]  /*d750*/  FSETP.NE.FTZ.AND P0, PT, R8, RZ, PT ;  /* 0x000000ff0800720b */ /* 0x000fe20003f15000 */
        /* <DEDUP_REMOVED lines=12> */
[----:B------:R-:W1:Y:S01]  /*d820*/  @P0 MUFU.LG2 R3, R8 ;  /* 0x0000000800030308 */ /* 0x000e620000000c00 */
[----:B------:R-:W-:Y:S01]  /*d830*/  @P0 FMUL.FTZ R21, R21, 0.69314718246459960938 ;  /* 0x3f31721815150820 */ /* 0x000fe20000410000 */
[----:B------:R-:W-:Y:S01]  /*d840*/  FMUL.FTZ R149, R149, R4 ;  /* 0x0000000495957220 */ /* 0x000fe20000410000 */
[----:B------:R-:W-:-:S05]  /*d850*/  LOP3.LUT R204, R204, R5, RZ, 0x3c, !PT ;  /* 0x00000005cccc7212 */ /* 0x000fca00078e3cff */
[----:B------:R-:W3:Y:S01]  /*d860*/  @P0 MUFU.RCP R0, R8 ;  /* 0x0000000800000308 */ /* 0x000ee20000001000 */
[----:B-1----:R-:W-:Y:S01]  /*d870*/  @P0 FMUL.FTZ R6, R3, 0.69314718246459960938 ;  /* 0x3f31721803060820 */ /* 0x002fe20000410000 */
[----:B------:R-:W-:-:S03]  /*d880*/  IMAD.MOV.U32 R3, RZ, RZ, -0x800000 ;  /* 0xff800000ff037424 */ /* 0x000fc600078e00ff */
[----:B------:R-:W-:Y:S01]  /*d890*/  @P0 FFMA.FTZ R3, R21, R177, R6 ;  /* 0x000000b115030223 */ /* 0x000fe20000010006 */
[----:B------:R-:W-:Y:S01]  /*d8a0*/  PLOP3.LUT P0, PT, PT, PT, PT, 0x8, 0x0 ;  /* 0x000000000000781c */ /* 0x000fe20003f0e170 */
        /* <DEDUP_REMOVED lines=63> */
[----:B--2---:R-:W-:-:S07]  /*dca0*/  FMUL.FTZ R151, R151, R0 ;  /* 0x0000000097977220 */ /* 0x004fce0000410000 */
.L_x_668:
[----:B------:R-:W-:Y:S05]  /*dcb0*/  WARPSYNC.ALL ;  /* 0x0000000000007948 */ /* 0x000fea0003800000 */
[----:B------:R-:W1:Y:S08]  /*dcc0*/  S2UR UR5, SR_CgaCtaId ;  /* 0x00000000000579c3 */ /* 0x000e700000008800 */
[----:B------:R-:W-:Y:S06]  /*dcd0*/  BAR.SYNC.DEFER_BLOCKING 0x5, 0x180 ;  /* 0x0146000000007b1d */ /* 0x000fec0000010000 */
[----:B------:R-:W-:Y:S01]  /*dce0*/  UMOV UR4, 0x400 ;  /* 0x0000040000047882 */ /* 0x000fe20000000000 */
[----:B------:R-:W-:Y:S01]  /*dcf0*/  BSSY B0, `(.L_x_720) ;  /* 0x00004e0000007945 */ /* 0x000fe20003800000 */
[----:B-1----:R-:W-:-:S06]  /*dd00*/  ULEA UR4, UR5, UR4, 0x18 ;  /* 0x0000000405047291 */ /* 0x002fcc000f8ec03f */
[----:B------:R-:W-:-:S05]  /*dd10*/  IMAD.U32 R19, RZ, RZ, UR4 ;  /* 0x00000004ff137e24 */ /* 0x000fca000f8e00ff */
[----:B-----5:R1:W2:Y:S01]  /*dd20*/  LDS.128 R152, [R19+0x228d0] ;  /* 0x0228d00013987984 */ /* 0x0202a20000000c00 */
[----:B------:R-:W-:Y:S06]  /*dd30*/  BAR.ARV 0x4, 0x180 ;  /* 0x0106000000007b1d */ /* 0x000fec0000002000 */
[----:B------:R-:W-:Y:S05]  /*dd40*/  @P0 BRA `(.L_x_721) ;  /* 0x0000003c00940947 */ /* 0x000fea0003800000 */
[----:B------:R-:W0:Y:S01]  /*dd50*/  LDL R4, [R1+0x70] ;  /* 0x0000700001047983 */ /* 0x000e220000100800 */
[C---:B------:R-:W-:Y:S01]  /*dd60*/  ISETP.NE.AND P0, PT, R212.reuse, RZ, PT ;  /* 0x000000ffd400720c */ /* 0x040fe20003f05270 */
[----:B------:R-:W-:Y:S01]  /*dd70*/  ULDC UR4, c[0x0][0xad4] ;  /* 0x0002b50000047ab9 */ /* 0x000fe20000000800 */
[----:B------:R-:W-:Y:S01]  /*dd80*/  F2FP.BF16.F32.PACK_AB R6, R29, R28 ;  /* 0x0000001c1d06723e */ /* 0x000fe200000010ff */
[----:B------:R-:W3:Y:S01]  /*dd90*/  S2R R0, SR_SWINHI ;  /* 0x0000000000007919 */ /* 0x000ee20000002f00 */
[----:B------:R-:W-:Y:S01]  /*dda0*/  SEL R212, R212, UR4, P0 ;  /* 0x00000004d4d47c07 */ /* 0x000fe20008000000 */
[----:B------:R-:W-:Y:S05]  /*ddb0*/  WARPSYNC.ALL ;  /* 0x0000000000007948 */ /* 0x000fea0003800000 */
[----:B------:R-:W-:Y:S01]  /*ddc0*/  F2FP.BF16.F32.PACK_AB R7, R31, R30 ;  /* 0x0000001e1f07723e */ /* 0x000fe200000010ff */
[----:B------:R-:W-:Y:S01]  /*ddd0*/  ULDC.64 UR4, c[0x0][0xc00] ;  /* 0x0003000000047ab9 */ /* 0x000fe20000000a00 */
[----:B------:R-:W-:Y:S01]  /*dde0*/  F2FP.BF16.F32.PACK_AB R8, R33, R32 ;  /* 0x000000202108723e */ /* 0x000fe200000010ff */
[----:B------:R-:W-:Y:S01]  /*ddf0*/  ULDC.64 UR6, c[0x0][0xc08] ;  /* 0x0003020000067ab9 */ /* 0x000fe20000000a00 */
[----:B------:R-:W-:-:S02]  /*de00*/  F2FP.BF16.F32.PACK_AB R9, R35, R34 ;  /* 0x000000222309723e */ /* 0x000fc400000010ff */
[----:B------:R-:W-:Y:S02]  /*de10*/  F2FP.BF16.F32.PACK_AB R10, R37, R36 ;  /* 0x00000024250a723e */ /* 0x000fe400000010ff */
[----:B------:R-:W-:Y:S01]  /*de20*/  F2FP.BF16.F32.PACK_AB R11, R39, R38 ;  /* 0x00000026270b723e */ /* 0x000fe200000010ff */
[----:B------:R-:W-:Y:S01]  /*de30*/  BAR.SYNC.DEFER_BLOCKING 0x1, 0x100 ;  /* 0x0044000000007b1d */ /* 0x000fe20000010000 */
[----:B------:R-:W-:-:S04]  /*de40*/  ISETP.NE.U32.AND P1, PT, RZ, UR4, PT ;  /* 0x00000004ff007c0c */ /* 0x000fc8000bf25070 */
[----:B------:R-:W-:Y:S02]  /*de50*/  ISETP.NE.AND.EX P1, PT, RZ, UR5, PT, P1 ;  /* 0x00000005ff007c0c */ /* 0x000fe4000bf25310 */
[----:B------:R-:W-:Y:S02]  /*de60*/  MOV R12, R19 ;  /* 0x00000013000c7202 */ /* 0x000fe40000000f00 */
[----:B---3--:R-:W-:-:S03]  /*de70*/  MOV R13, R0 ;  /* 0x00000000000d7202 */ /* 0x008fc60000000f00 */
[----:B0-----:R-:W-:-:S04]  /*de80*/  IMAD.WIDE R14, R4, 0x2, R12 ;  /* 0x00000002040e7825 */ /* 0x001fc800078e020c */
[----:B------:R-:W-:Y:S01]  /*de90*/  IMAD.MOV.U32 R5, RZ, RZ, R15 ;  /* 0x000000ffff057224 */ /* 0x000fe200078e000f */
[----:B------:R-:W-:-:S04]  /*dea0*/  LOP3.LUT R0, R14, 0x380, RZ, 0xc0, !PT ;  /* 0x000003800e007812 */ /* 0x000fc800078ec0ff */
[----:B------:R-:W-:-:S04]  /*deb0*/  SHF.R.U64 R0, R0, 0x3, RZ ;  /* 0x0000000300007819 */ /* 0x000fc800000012ff */
[----:B------:R-:W-:-:S04]  /*dec0*/  LOP3.LUT R4, R0, R14, RZ, 0x3c, !PT ;  /* 0x0000000e00047212 */ /* 0x000fc800078e3cff */
[----:B------:R-:W-:Y:S02]  /*ded0*/  MOV R0, R4 ;  /* 0x0000000400007202 */ /* 0x000fe40000000f00 */
[----:B------:R-:W-:Y:S02]  /*dee0*/  F2FP.BF16.F32.PACK_AB R4, R25, R24 ;  /* 0x000000181904723e */ /* 0x000fe400000010ff */
[----:B------:R-:W-:-:S05]  /*def0*/  F2FP.BF16.F32.PACK_AB R5, R27, R26 ;  /* 0x0000001a1b05723e */ /* 0x000fca00000010ff */
[----:B------:R0:W-:Y:S02]  /*df00*/  STSM.16.M88.4 [R0], R4 ;  /* 0x0000000400007844 */ /* 0x0001e40000000200 */
[----:B0-----:R-:W-:Y:S02]  /*df10*/  IADD3 R4, P0, R14, 0x20, RZ ;  /* 0x000000200e047810 */ /* 0x001fe40007f1e0ff */
[----:B------:R-:W-:Y:S02]  /*df20*/  F2FP.BF16.F32.PACK_AB R6, R45, R44 ;  /* 0x0000002c2d06723e */ /* 0x000fe400000010ff */
[----:B------:R-:W-:Y:S01]  /*df30*/  LOP3.LUT R0, R4, 0x380, RZ, 0xc0, !PT ;  /* 0x0000038004007812 */ /* 0x000fe200078ec0ff */
[----:B------:R-:W-:Y:S01]  /*df40*/  IMAD.X R5, RZ, RZ, R15, P0 ;  /* 0x000000ffff057224 */ /* 0x000fe200000e060f */
[----:B------:R-:W-:Y:S02]  /*df50*/  F2FP.BF16.F32.PACK_AB R7, R47, R46 ;  /* 0x0000002e2f07723e */ /* 0x000fe400000010ff */
[----:B------:R-:W-:-:S04]  /*df60*/  SHF.R.U64 R0, R0, 0x3, RZ ;  /* 0x0000000300007819 */ /* 0x000fc800000012ff */
[----:B------:R-:W-:-:S04]  /*df70*/  LOP3.LUT R4, R0, R4, RZ, 0x3c, !PT ;  /* 0x0000000400047212 */ /* 0x000fc800078e3cff */
[----:B------:R-:W-:-:S05]  /*df80*/  MOV R4, R4 ;  /* 0x0000000400047202 */ /* 0x000fca0000000f00 */
[----:B------:R0:W-:Y:S02]  /*df90*/  STSM.16.M88.4 [R4], R8 ;  /* 0x0000000804007844 */ /* 0x0001e40000000200 */
[----:B0-----:R-:W-:Y:S02]  /*dfa0*/  IADD3 R4, P0, R14, 0x40, RZ ;  /* 0x000000400e047810 */ /* 0x001fe40007f1e0ff */
[----:B------:R-:W-:Y:S02]  /*dfb0*/  F2FP.BF16.F32.PACK_AB R8, R49, R48 ;  /* 0x000000303108723e */ /* 0x000fe400000010ff */
[----:B------:R-:W-:Y:S01]  /*dfc0*/  LOP3.LUT R0, R4, 0x380, RZ, 0xc0, !PT ;  /* 0x0000038004007812 */ /* 0x000fe200078ec0ff */
[----:B------:R-:W-:Y:S01]  /*dfd0*/  IMAD.X R5, RZ, RZ, R15, P0 ;  /* 0x000000ffff057224 */ /* 0x000fe200000e060f */
[----:B------:R-:W-:Y:S02]  /*dfe0*/  F2FP.BF16.F32.PACK_AB R9, R51, R50 ;  /* 0x000000323309723e */ /* 0x000fe400000010ff */
[----:B------:R-:W-:-:S02]  /*dff0*/  SHF.R.U64 R0, R0, 0x3, RZ ;  /* 0x0000000300007819 */ /* 0x000fc400000012ff */
[----:B------:R-:W-:Y:S02]  /*e000*/  F2FP.BF16.F32.PACK_AB R10, R53, R52 ;  /* 0x00000034350a723e */ /* 0x000fe400000010ff */
[----:B------:R-:W-:Y:S02]  /*e010*/  LOP3.LUT R4, R0, R4, RZ, 0x3c, !PT ;  /* 0x0000000400047212 */ /* 0x000fe400078e3cff */
[----:B------:R-:W-:Y:S02]  /*e020*/  F2FP.BF16.F32.PACK_AB R11, R55, R54 ;  /* 0x00000036370b723e */ /* 0x000fe400000010ff */
        /* <DEDUP_REMOVED lines=136> */
[----:B0-----:R-:W-:-:S04]  /*e8b0*/  IADD3 R0, P0, R14, 0xc060, RZ ;  /* 0x0000c0600e007810 */ /* 0x001fc80007f1e0ff */
[----:B------:R-:W-:Y:S01]  /*e8c0*/  LOP3.LUT R4, R0, 0x380, RZ, 0xc0, !PT ;  /* 0x0000038000047812 */ /* 0x000fe200078ec0ff */
[----:B------:R-:W-:Y:S01]  /*e8d0*/  IMAD.X R15, RZ, RZ, R15, P0 ;  /* 0x000000ffff0f7224 */ /* 0x000fe200000e060f */
[----:B------:R-:W-:Y:S02]  /*e8e0*/  IADD3 R6, P0, R214, UR4, RZ ;  /* 0x00000004d6067c10 */ /* 0x000fe4000ff1e0ff */
[----:B------:R-:W-:Y:S02]  /*e8f0*/  SHF.R.U64 R4, R4, 0x3, RZ ;  /* 0x0000000304047819 */ /* 0x000fe400000012ff */
[----:B------:R-:W-:Y:S02]  /*e900*/  IADD3.X R7, R215, UR5, RZ, P0, !PT ;  /* 0x00000005d7077c10 */ /* 0x000fe400087fe4ff */
[----:B------:R-:W-:Y:S01]  /*e910*/  LOP3.LUT R14, R4, R0, RZ, 0x3c, !PT ;  /* 0x00000000040e7212 */ /* 0x000fe200078e3cff */
[----:B------:R-:W-:-:S03]  /*e920*/  IMAD.MOV.U32 R4, RZ, RZ, RZ ;  /* 0x000000ffff047224 */ /* 0x000fc600078e00ff */
[----:B------:R-:W-:Y:S02]  /*e930*/  MOV R14, R14 ;  /* 0x0000000e000e7202 */ /* 0x000fe40000000f00 */
[----:B------:R-:W-:-:S03]  /*e940*/  ISETP.NE.U32.AND P0, PT, RZ, UR6, PT ;  /* 0x00000006ff007c0c */ /* 0x000fc6000bf05070 */
[----:B------:R0:W-:Y:S01]  /*e950*/  STSM.16.M88.4 [R14], R8 ;  /* 0x000000080e007844 */ /* 0x0001e20000000200 */
[----:B------:R-:W-:Y:S01]  /*e960*/  BAR.SYNC.DEFER_BLOCKING 0x1, 0x100 ;  /* 0x0044000000007b1d */ /* 0x000fe20000010000 */
[----:B------:R-:W-:-:S13]  /*e970*/  ISETP.NE.AND.EX P0, PT, RZ, UR7, PT, P0 ;  /* 0x00000007ff007c0c */ /* 0x000fda000bf05300 */
[----:B------:R-:W-:Y:S01]  /*e980*/  @P0 IADD3 R214, P2, R214, UR6, RZ ;  /* 0x00000006d6d60c10 */ /* 0x000fe2000ff5e0ff */
[----:B------:R-:W-:Y:S02]  /*e990*/  ULDC UR6, c[0x0][0xa88] ;  /* 0x0002a20000067ab9 */ /* 0x000fe40000000800 */
[----:B------:R-:W-:Y:S01]  /*e9a0*/  IMAD.U32 R0, RZ, RZ, UR6 ;  /* 0x00000006ff007e24 */ /* 0x000fe2000f8e00ff */
[----:B------:R-:W-:Y:S01]  /*e9b0*/  @P0 IADD3.X R215, R215, UR7, RZ, P2, !PT ;  /* 0x00000007d7d70c10 */ /* 0x000fe200097fe4ff */
[----:B------:R3:W5:Y:S04]  /*e9c0*/  @P1 LDG.E R4, desc[UR40][R6.64] ;  /* 0x0000002806041981 */ /* 0x000768000c1e1900 */
[----:B------:R3:W5:Y:S01]  /*e9d0*/  @P0 LDG.E R0, desc[UR40][R214.64] ;  /* 0x00000028d6000981 */ /* 0x000762000c1e1900 */
[----:B------:R-:W-:Y:S01]  /*e9e0*/  IMAD.MOV.U32 R15, RZ, RZ, 0x9b8 ;  /* 0x000009b8ff0f7424 */ /* 0x000fe200078e00ff */
[----:B------:R-:W-:-:S04]  /*e9f0*/  ISETP.GT.AND P2, PT, R212, 0x1, PT ;  /* 0x00000001d400780c */ /* 0x000fc80003f44270 */
[----:B------:R-:W-:-:S04]  /*ea00*/  SEL R15, R15, 0x978, P2 ;  /* 0x000009780f0f7807 */ /* 0x000fc80001000000 */
[----:B0-----:R3:W0:Y:S08]  /*ea10*/  LDC.64 R10, c[0x0][R15+0x220] ;  /* 0x000088000f0a7b82 */ /* 0x0016300000000a00 */
[----:B------:R3:W4:Y:S01]  /*ea20*/  LDC.64 R8, c[0x0][R15+0x218] ;  /* 0x000086000f087b82 */ /* 0x0007220000000a00 */
[----:B------:R-:W-:Y:S05]  /*ea30*/  @P0 BRA `(.L_x_722) ;  /* 0x0000000000100947 */ /* 0x000fea0003800000 */
[----:B------:R-:W-:Y:S05]  /*ea40*/  @!P1 BRA `(.L_x_722) ;  /* 0x00000000000c9947 */ /* 0x000fea0003800000 */
[----:B-----5:R-:W2:Y:S04]  /*ea50*/  LDG.E R0, desc[UR40][R6.64] ;  /* 0x0000002806007981 */ /* 0x020ea8000c1e1900 */
[----:B---3--:R-:W2:Y:S02]  /*ea60*/  LDG.E R6, desc[UR40][R6.64+0x4] ;  /* 0x0000042806067981 */ /* 0x008ea4000c1e1900 */
[----:B--2---:R-:W-:-:S07]  /*ea70*/  IMAD.IADD R0, R6, 0x1, -R0 ;  /* 0x0000000106007824 */ /* 0x004fce00078e0a00 */
.L_x_722:
[----:B------:R-:W2:Y:S01]  /*ea80*/  LDL.LU R5, [R1+0x4c] ;  /* 0x00004c0001057983 */ /* 0x000ea20000300800 */
[----:B------:R-:W1:Y:S03]  /*ea90*/  LDC R157, c[0x0][0xbe8] ;  /* 0x0002fa00ff9d7b82 */ /* 0x000e660000000800 */
[----:B------:R-:W2:Y:S01]  /*eaa0*/  LDL R160, [R1+0x6c] ;  /* 0x00006c0001a07983 */ /* 0x000ea20000100800 */
[----:B------:R-:W-:-:S03]  /*eab0*/  ISETP.NE.U32.AND P0, PT, RZ, UR4, PT ;  /* 0x00000004ff007c0c */ /* 0x000fc6000bf05070 */
[----:B------:R-:W2:Y:S01]  /*eac0*/  LDL R159, [R1+0x68] ;  /* 0x00006800019f7983 */ /* 0x000ea20000100800 */
[----:B---3--:R-:W3:Y:S01]  /*ead0*/  LDC.64 R6, c[0x0][R15+0x228] ;  /* 0x00008a000f067b82 */ /* 0x008ee20000000a00 */
[----:B------:R-:W-:Y:S02]  /*eae0*/  ISETP.NE.AND.EX P0, PT, RZ, UR5, PT, P0 ;  /* 0x00000005ff007c0c */ /* 0x000fe4000bf05300 */
[----:B------:R-:W3:Y:S02]  /*eaf0*/  LDL R158, [R1+0x54] ;  /* 0x00005400019e7983 */ /* 0x000ee40000100800 */
[----:B------:R-:W-:Y:S02]  /*eb00*/  SEL R213, R213, RZ, !P0 ;  /* 0x000000ffd5d57207 */ /* 0x000fe40004000000 */
[----:B-1----:R-:W-:-:S03]  /*eb10*/  ISETP.NE.AND P1, PT, R157, 0x1, PT ;  /* 0x000000019d00780c */ /* 0x002fc60003f25270 */
[----:B0-----:R-:W-:Y:S02]  /*eb20*/  IMAD R11, R11, R213, RZ ;  /* 0x000000d50b0b7224 */ /* 0x001fe400078e02ff */
[----:B----4-:R-:W-:-:S08]  /*eb30*/  IMAD R14, R9, R211, RZ ;  /* 0x000000d3090e7224 */ /* 0x010fd000078e02ff */
[----:B--2---:R-:W0:Y:S01]  /*eb40*/  @P1 LDC R152, c[0x0][0xbec] ;  /* 0x0002fb00ff981b82 */ /* 0x004e220000000800 */
[----:B------:R-:W-:-:S07]  /*eb50*/  IMAD.WIDE.U32 R8, R8, R211, RZ ;  /* 0x000000d308087225 */ /* 0x000fce00078e00ff */
[----:B------:R-:W1:Y:S01]  /*eb60*/  @P1 LDC R156, c[0x0][0xbf0] ;  /* 0x0002fc00ff9c1b82 */ /* 0x000e620000000800 */
[----:B------:R-:W-:Y:S02]  /*eb70*/  IMAD.IADD R14, R9, 0x1, R14 ;  /* 0x00000001090e7824 */ /* 0x000fe400078e020e */
[----:B-----5:R-:W-:Y:S01]  /*eb80*/  IMAD R0, R0, R157, RZ ;  /* 0x0000009d00007224 */ /* 0x020fe200078e02ff */
[----:B------:R-:W-:-:S05]  /*eb90*/  SEL R5, R5, RZ, !P0 ;  /* 0x000000ff05057207 */ /* 0x000fca0004000000 */
[C---:B------:R-:W-:Y:S02]  /*eba0*/  IMAD R5, R10.reuse, R5, R11 ;  /* 0x000000050a057224 */ /* 0x040fe400078e020b */
[----:B------:R-:W-:-:S04]  /*ebb0*/  IMAD.WIDE.U32 R10, R10, R213, RZ ;  /* 0x000000d50a0a7225 */ /* 0x000fc800078e00ff */
[----:B------:R-:W-:Y:S01]  /*ebc0*/  IMAD.IADD R11, R11, 0x1, R5 ;  /* 0x000000010b0b7824 */ /* 0x000fe200078e0205 */
[--C-:B------:R-:W-:Y:S02]  /*ebd0*/  IADD3 R10, P0, P3, R10, R8, R4.reuse ;  /* 0x000000080a0a7210 */ /* 0x100fe40007b1e004 */
[----:B------:R-:W-:Y:S02]  /*ebe0*/  SHF.R.S32.HI R5, RZ, 0x1f, R4 ;  /* 0x0000001fff057819 */ /* 0x000fe40000011404 */
[----:B------:R-:W-:Y:S02]  /*ebf0*/  SEL R8, R219, RZ, P2 ;  /* 0x000000ffdb087207 */ /* 0x000fe40001000000 */
[----:B------:R-:W-:Y:S01]  /*ec00*/  IADD3.X R11, R11, R14, R5, P0, P3 ;  /* 0x0000000e0b0b7210 */ /* 0x000fe200007e6405 */
[----:B------:R-:W-:Y:S02]  /*ec10*/  IMAD R14, R218, 0x80, R160 ;  /* 0x00000080da0e7824 */ /* 0x000fe400078e02a0 */
[----:B---3--:R-:W-:-:S02]  /*ec20*/  IMAD R21, R7, R8, RZ ;  /* 0x0000000807157224 */ /* 0x008fc400078e02ff */
[----:B------:R-:W-:-:S04]  /*ec30*/  IMAD.WIDE.U32 R8, R6, R8, RZ ;  /* 0x0000000806087225 */ /* 0x000fc800078e00ff */
[----:B0-----:R-:W-:-:S04]  /*ec40*/  @P1 IMAD.HI.U32 R6, R14, R152, RZ ;  /* 0x000000980e061227 */ /* 0x001fc800078e00ff */
[----:B------:R-:W-:Y:S01]  /*ec50*/  IMAD.MOV.U32 R152, RZ, RZ, R14 ;  /* 0x000000ffff987224 */ /* 0x000fe200078e000e */
[----:B-1----:R-:W-:Y:S02]  /*ec60*/  @P1 SHF.R.U32.HI R152, RZ, R156, R6 ;  /* 0x0000009cff981219 */ /* 0x002fe40000011606 */
[----:B------:R0:W1:Y:S03]  /*ec70*/  LDC.64 R6, c[0x0][R15+0x210] ;  /* 0x000084000f067b82 */ /* 0x0000660000000a00 */
[----:B0-----:R-:W-:-:S04]  /*ec80*/  IMAD.MOV R15, RZ, RZ, -R152 ;  /* 0x000000ffff0f7224 */ /* 0x001fc800078e0a98 */
[----:B------:R-:W-:Y:S01]  /*ec90*/  IMAD R15, R157, R15, R14 ;  /* 0x0000000f9d0f7224 */ /* 0x000fe200078e020e */
[----:B------:R-:W-:Y:S01]  /*eca0*/  IADD3 R8, P0, P3, R152, R10, R8 ;  /* 0x0000000a98087210 */ /* 0x000fe20007b1e008 */
[----:B------:R-:W-:Y:S01]  /*ecb0*/  IMAD.IADD R21, R9, 0x1, R21 ;  /* 0x0000000109157824 */ /* 0x000fe200078e0215 */
[----:B------:R-:W-:Y:S02]  /*ecc0*/  SHF.R.S32.HI R9, RZ, 0x1f, R152 ;  /* 0x0000001fff097819 */ /* 0x000fe40000011498 */
[----:B------:R-:W-:Y:S02]  /*ecd0*/  SHF.R.S32.HI R10, RZ, 0x1f, R15 ;  /* 0x0000001fff0a7819 */ /* 0x000fe4000001140f */
[----:B------:R-:W-:Y:S01]  /*ece0*/  IADD3.X R9, R9, R11, R21, P0, P3 ;  /* 0x0000000b09097210 */ /* 0x000fe200007e6415 */
[----:B-1----:R-:W-:-:S04]  /*ecf0*/  IMAD R7, R7, R15, RZ ;  /* 0x0000000f07077224 */ /* 0x002fc800078e02ff */
[C---:B------:R-:W-:Y:S02]  /*ed00*/  IMAD R7, R6.reuse, R10, R7 ;  /* 0x0000000a06077224 */ /* 0x040fe400078e0207 */
[----:B------:R-:W0:Y:S01]  /*ed10*/  LDC.64 R10, c[0x0][0xba8] ;  /* 0x0002ea00ff0a7b82 */ /* 0x000e220000000a00 */
[----:B------:R-:W-:-:S07]  /*ed20*/  IMAD.WIDE.U32 R8, R6, R15, R8 ;  /* 0x0000000f06087225 */ /* 0x000fce00078e0008 */
[----:B0-----:R-:W0:Y:S08]  /*ed30*/  @!P2 LDC R10, c[0x0][0xb50] ;  /* 0x0002d400ff0aab82 */ /* 0x001e300000000800 */
[----:B------:R-:W1:Y:S01]  /*ed40*/  @!P2 LDC R11, c[0x0][0xb54] ;  /* 0x0002d500ff0bab82 */ /* 0x000e620000000800 */
[----:B------:R-:W-:Y:S02]  /*ed50*/  IMAD.IADD R7, R9, 0x1, R7 ;  /* 0x0000000109077824 */ /* 0x000fe400078e0207 */
[----:B------:R-:W-:Y:S01]  /*ed60*/  IMAD R21, R218, 0x80, R159 ;  /* 0x00000080da157824 */ /* 0x000fe200078e029f */
[----:B0-----:R-:W-:-:S04]  /*ed70*/  LEA R10, P0, R8, R10, 0x2 ;  /* 0x0000000a080a7211 */ /* 0x001fc800078010ff */
[----:B-1----:R-:W-:Y:S01]  /*ed80*/  LEA.HI.X R11, R8, R11, R7, 0x2, P0 ;  /* 0x0000000b080b7211 */ /* 0x002fe200000f1407 */
[----:B------:R-:W-:Y:S04]  /*ed90*/  SHFL.IDX PT, R6, R10, RZ, 0x1c1f ;  /* 0x001c1fff0a067589 */ /* 0x000fe800000e0000 */
[----:B------:R-:W0:Y:S04]  /*eda0*/  SHFL.IDX PT, R7, R11, RZ, 0x1c1f ;  /* 0x001c1fff0b077589 */ /* 0x000e2800000e0000 */
[----:B------:R1:W-:Y:S04]  /*edb0*/  SHFL.IDX PT, R8, R10, 0x1, 0x1c1f ;  /* 0x003c1f000a087f89 */ /* 0x0003e800000e0000 */
[----:B------:R-:W2:Y:S01]  /*edc0*/  SHFL.IDX PT, R9, R11, 0x1, 0x1c1f ;  /* 0x003c1f000b097f89 */ /* 0x000ea200000e0000 */
[----:B------:R-:W-:Y:S01]  /*edd0*/  LOP3.LUT P0, RZ, R158, 0x3, RZ, 0xc0, !PT ;  /* 0x000000039eff7812 */ /* 0x000fe2000780c0ff */
[----:B-1----:R-:W-:-:S03]  /*ede0*/  VIADD R10, R21, 0x8 ;  /* 0x00000008150a7836 */ /* 0x002fc60000000000 */
[-C--:B------:R-:W-:Y:S02]  /*edf0*/  ISETP.GE.OR P3, PT, R21, R0.reuse, P0 ;  /* 0x000000001500720c */ /* 0x080fe40000766670 */
[----:B------:R-:W-:-:S11]  /*ee00*/  ISETP.GE.OR P0, PT, R10, R0, P0 ;  /* 0x000000000a00720c */ /* 0x000fd60000706670 */
[----:B0-----:R0:W-:Y:S04]  /*ee10*/  @!P3 ST.E desc[UR40][R6.64], R20 ;  /* 0x000000140600b985 */ /* 0x0011e8000c101928 */
[----:B--2---:R0:W-:Y:S01]  /*ee20*/  @!P0 ST.E desc[UR40][R8.64], R3 ;  /* 0x0000000308008985 */ /* 0x0041e2000c101928 */
[----:B------:R-:W-:Y:S05]  /*ee30*/  @P2 BRA `(.L_x_723) ;  /* 0x0000001000382947 */ /* 0x000fea0003800000 */
[----:B0-----:R-:W0:Y:S01]  /*ee40*/  S2R R3, SR_TID.X ;  /* 0x0000000000037919 */ /* 0x001e220000002100 */
[----:B------:R-:W1:Y:S01]  /*ee50*/  @P1 LDC R10, c[0x0][0xbec] ;  /* 0x0002fb00ff0a1b82 */ /* 0x000e620000000800 */
[----:B------:R-:W-:Y:S01]  /*ee60*/  ULDC.64 UR4, c[0x0][0xaa0] ;  /* 0x0002a80000047ab9 */ /* 0x000fe20000000a00 */
[----:B0-----:R-:W-:-:S05]  /*ee70*/  VIADD R3, R3, 0xffffff80 ;  /* 0xffffff8003037836 */ /* 0x001fca0000000000 */
[----:B------:R-:W-:-:S04]  /*ee80*/  SHF.R.S32.HI R6, RZ, 0x1f, R3 ;  /* 0x0000001fff067819 */ /* 0x000fc80000011403 */
[----:B------:R-:W-:-:S04]  /*ee90*/  LEA.HI R7, R6, R3, RZ, 0x3 ;  /* 0x0000000306077211 */ /* 0x000fc800078f18ff */
[----:B------:R-:W-:-:S05]  /*eea0*/  SHF.R.S32.HI R6, RZ, 0x3, R7 ;  /* 0x00000003ff067819 */ /* 0x000fca0000011407 */
[----:B------:R-:W-:-:S04]  /*eeb0*/  IMAD R9, R6, 0x40, R203 ;  /* 0x0000004006097824 */ /* 0x000fc800078e02cb */
[----:B------:R-:W-:-:S03]  /*eec0*/  IMAD.WIDE R12, R9, 0x2, R12 ;  /* 0x00000002090c7825 */ /* 0x000fc600078e020c */
[C---:B------:R-:W-:Y:S02]  /*eed0*/  IADD3 R45, P5, R12.reuse, 0x5000, RZ ;  /* 0x000050000c2d7810 */ /* 0x040fe40007fbe0ff */
[C---:B------:R-:W-:Y:S02]  /*eee0*/  IADD3 R29, P0, R12.reuse, 0x1000, RZ ;  /* 0x000010000c1d7810 */ /* 0x040fe40007f1e0ff */
[C---:B------:R-:W-:Y:S02]  /*eef0*/  IADD3 R33, P2, R12.reuse, 0x2000, RZ ;  /* 0x000020000c217810 */ /* 0x040fe40007f5e0ff */
[C---:B------:R-:W-:Y:S02]  /*ef00*/  IADD3 R37, P3, R12.reuse, 0x3000, RZ ;  /* 0x000030000c257810 */ /* 0x040fe40007f7e0ff */
[----:B------:R-:W-:Y:S02]  /*ef10*/  IADD3 R41, P4, R12, 0x4000, RZ ;  /* 0x000040000c297810 */ /* 0x000fe40007f9e0ff */
[----:B------:R-:W-:-:S02]  /*ef20*/  LOP3.LUT R44, R45, 0x380, RZ, 0xc0, !PT ;  /* 0x000003802d2c7812 */ /* 0x000fc400078ec0ff */
[----:B------:R-:W-:Y:S02]  /*ef30*/  LOP3.LUT R28, R29, 0x380, RZ, 0xc0, !PT ;  /* 0x000003801d1c7812 */ /* 0x000fe400078ec0ff */
[----:B------:R-:W-:Y:S02]  /*ef40*/  LOP3.LUT R32, R33, 0x380, RZ, 0xc0, !PT ;  /* 0x0000038021207812 */ /* 0x000fe400078ec0ff */
[----:B------:R-:W-:Y:S02]  /*ef50*/  LOP3.LUT R36, R37, 0x380, RZ, 0xc0, !PT ;  /* 0x0000038025247812 */ /* 0x000fe400078ec0ff */
[----:B------:R-:W-:Y:S02]  /*ef60*/  LOP3.LUT R40, R41, 0x380, RZ, 0xc0, !PT ;  /* 0x0000038029287812 */ /* 0x000fe400078ec0ff */
[----:B------:R-:W-:Y:S02]  /*ef70*/  SHF.R.U64 R44, R44, 0x3, RZ ;  /* 0x000000032c2c7819 */ /* 0x000fe400000012ff */
[----:B------:R-:W-:-:S02]  /*ef80*/  SHF.R.U64 R28, R28, 0x3, RZ ;  /* 0x000000031c1c7819 */ /* 0x000fc400000012ff */
[----:B------:R-:W-:Y:S02]  /*ef90*/  SHF.R.U64 R32, R32, 0x3, RZ ;  /* 0x0000000320207819 */ /* 0x000fe400000012ff */
[----:B------:R-:W-:Y:S02]  /*efa0*/  SHF.R.U64 R36, R36, 0x3, RZ ;  /* 0x0000000324247819 */ /* 0x000fe400000012ff */
[----:B------:R-:W-:Y:S02]  /*efb0*/  SHF.R.U64 R40, R40, 0x3, RZ ;  /* 0x0000000328287819 */ /* 0x000fe400000012ff */
[----:B------:R-:W-:Y:S01]  /*efc0*/  LOP3.LUT R44, R44, R45, RZ, 0x3c, !PT ;  /* 0x0000002d2c2c7212 */ /* 0x000fe200078e3cff */
[--C-:B------:R-:W-:Y:S01]  /*efd0*/  IMAD.X R45, RZ, RZ, R13.reuse, P5 ;  /* 0x000000ffff2d7224 */ /* 0x100fe200028e060d */
[----:B------:R-:W-:Y:S02]  /*efe0*/  IADD3 R65, P5, R12, 0xa000, RZ ;  /* 0x0000a0000c417810 */ /* 0x000fe40007fbe0ff */
        /* <DEDUP_REMOVED lines=8> */
[C---:B------:R-:W-:Y:S01]  /*f070*/  IADD3 R49, P0, R12.reuse, 0x6000, RZ ;  /* 0x000060000c317810 */ /* 0x040fe20007f1e0ff */
[----:B------:R-:W-:Y:S01]  /*f080*/  IMAD R5, R5, UR4, RZ ;  /* 0x0000000405057c24 */ /* 0x000fe2000f8e02ff */
[C---:B------:R-:W-:Y:S01]  /*f090*/  IADD3 R53, P2, R12.reuse, 0x7000, RZ ;  /* 0x000070000c357810 */ /* 0x040fe20007f5e0ff */
[----:B------:R-:W5:Y:S01]  /*f0a0*/  LD.E.128 R28, desc[UR40][R28.64] ;  /* 0x000000281c1c7980 */ /* 0x000f62000c101d00 */
[----:B------:R-:W-:-:S02]  /*f0b0*/  IADD3 R57, P3, R12, 0x8000, RZ ;  /* 0x000080000c397810 */ /* 0x000fc40007f7e0ff */
[----:B------:R-:W-:Y:S01]  /*f0c0*/  IADD3 R61, P4, R12, 0x9000, RZ ;  /* 0x000090000c3d7810 */ /* 0x000fe20007f9e0ff */
[----:B------:R-:W5:Y:S01]  /*f0d0*/  LD.E.128 R32, desc[UR40][R32.64] ;  /* 0x0000002820207980 */ /* 0x000f62000c101d00 */
[----:B------:R-:W-:Y:S02]  /*f0e0*/  LOP3.LUT R64, R65, 0x380, RZ, 0xc0, !PT ;  /* 0x0000038041407812 */ /* 0x000fe400078ec0ff */
[----:B------:R-:W-:Y:S01]  /*f0f0*/  LOP3.LUT R48, R49, 0x380, RZ, 0xc0, !PT ;  /* 0x0000038031307812 */ /* 0x000fe200078ec0ff */
[----:B------:R-:W5:Y:S01]  /*f100*/  LD.E.128 R36, desc[UR40][R36.64] ;  /* 0x0000002824247980 */ /* 0x000f62000c101d00 */
[----:B------:R-:W-:Y:S02]  /*f110*/  LOP3.LUT R52, R53, 0x380, RZ, 0xc0, !PT ;  /* 0x0000038035347812 */ /* 0x000fe400078ec0ff */
[----:B------:R-:W-:Y:S01]  /*f120*/  LOP3.LUT R56, R57, 0x380, RZ, 0xc0, !PT ;  /* 0x0000038039387812 */ /* 0x000fe200078ec0ff */
[----:B------:R-:W5:Y:S01]  /*f130*/  LD.E.128 R40, desc[UR40][R40.64] ;  /* 0x0000002828287980 */ /* 0x000f62000c101d00 */
[----:B------:R-:W-:-:S02]  /*f140*/  LOP3.LUT R60, R61, 0x380, RZ, 0xc0, !PT ;  /* 0x000003803d3c7812 */ /* 0x000fc400078ec0ff */
[----:B------:R-:W-:Y:S01]  /*f150*/  SHF.R.U64 R64, R64, 0x3, RZ ;  /* 0x0000000340407819 */ /* 0x000fe200000012ff */
[----:B------:R-:W5:Y:S01]  /*f160*/  LD.E.128 R44, desc[UR40][R44.64] ;  /* 0x000000282c2c7980 */ /* 0x000f62000c101d00 */
[----:B------:R-:W-:Y:S02]  /*f170*/  LOP3.LUT R11, R12, 0x380, RZ, 0xc0, !PT ;  /* 0x000003800c0b7812 */ /* 0x000fe400078ec0ff */
[----:B------:R-:W-:Y:S02]  /*f180*/  SHF.R.U64 R48, R48, 0x3, RZ ;  /* 0x0000000330307819 */ /* 0x000fe400000012ff */
[----:B------:R-:W-:Y:S02]  /*f190*/  SHF.R.U64 R52, R52, 0x3, RZ ;  /* 0x0000000334347819 */ /* 0x000fe400000012ff */
[----:B------:R-:W-:Y:S02]  /*f1a0*/  SHF.R.U64 R56, R56, 0x3, RZ ;  /* 0x0000000338387819 */ /* 0x000fe400000012ff */
[----:B------:R-:W-:-:S02]  /*f1b0*/  SHF.R.U64 R60, R60, 0x3, RZ ;  /* 0x000000033c3c7819 */ /* 0x000fc400000012ff */
[----:B------:R-:W-:Y:S01]  /*f1c0*/  LOP3.LUT R64, R64, R65, RZ, 0x3c, !PT ;  /* 0x0000004140407212 */ /* 0x000fe200078e3cff */
[--C-:B------:R-:W-:Y:S01]  /*f1d0*/  IMAD.X R65, RZ, RZ, R13.reuse, P5 ;  /* 0x000000ffff417224 */ /* 0x100fe200028e060d */
[----:B------:R-:W-:Y:S02]  /*f1e0*/  IADD3 R9, P5, R12, 0xf000, RZ ;  /* 0x0000f0000c097810 */ /* 0x000fe40007fbe0ff */
[----:B------:R-:W-:Y:S02]  /*f1f0*/  SHF.R.U64 R11, R11, 0x3, RZ ;  /* 0x000000030b0b7819 */ /* 0x000fe400000012ff */
[----:B------:R-:W-:Y:S01]  /*f200*/  LOP3.LUT R48, R48, R49, RZ, 0x3c, !PT ;  /* 0x0000003130307212 */ /* 0x000fe200078e3cff */
[--C-:B------:R-:W-:Y:S01]  /*f210*/  IMAD.X R49, RZ, RZ, R13.reuse, P0 ;  /* 0x000000ffff317224 */ /* 0x100fe200000e060d */
[----:B------:R-:W-:Y:S01]  /*f220*/  LOP3.LUT R52, R52, R53, RZ, 0x3c, !PT ;  /* 0x0000003534347212 */ /* 0x000fe200078e3cff */
[--C-:B------:R-:W-:Y:S01]  /*f230*/  IMAD.X R53, RZ, RZ, R13.reuse, P2 ;  /* 0x000000ffff357224 */ /* 0x100fe200010e060d */
[----:B------:R-:W-:Y:S01]  /*f240*/  LOP3.LUT R56, R56, R57, RZ, 0x3c, !PT ;  /* 0x0000003938387212 */ /* 0x000fe200078e3cff */
[--C-:B------:R-:W-:Y:S01]  /*f250*/  IMAD.X R57, RZ, RZ, R13.reuse, P3 ;  /* 0x000000ffff397224 */ /* 0x100fe200018e060d */
[----:B------:R-:W-:Y:S01]  /*f260*/  LOP3.LUT R60, R60, R61, RZ, 0x3c, !PT ;  /* 0x0000003d3c3c7212 */ /* 0x000fe200078e3cff */
[--C-:B------:R-:W-:Y:S01]  /*f270*/  IMAD.X R61, RZ, RZ, R13.reuse, P4 ;  /* 0x000000ffff3d7224 */ /* 0x100fe200020e060d */
[C---:B------:R-:W-:Y:S01]  /*f280*/  IADD3 R69, P0, R12.reuse, 0xb000, RZ ;  /* 0x0000b0000c457810 */ /* 0x040fe20007f1e0ff */
[----:B------:R-:W-:Y:S01]  /*f290*/  IMAD.X R85, RZ, RZ, R13, P5 ;  /* 0x000000ffff557224 */ /* 0x000fe200028e060d */
[C---:B------:R-:W-:Y:S01]  /*f2a0*/  IADD3 R73, P2, R12.reuse, 0xc000, RZ ;  /* 0x0000c0000c497810 */ /* 0x040fe20007f5e0ff */
[----:B------:R-:W5:Y:S01]  /*f2b0*/  LD.E.128 R48, desc[UR40][R48.64] ;  /* 0x0000002830307980 */ /* 0x000f62000c101d00 */
[----:B------:R-:W-:-:S02]  /*f2c0*/  IADD3 R77, P3, R12, 0xd000, RZ ;  /* 0x0000d0000c4d7810 */ /* 0x000fc40007f7e0ff */
[----:B------:R-:W-:Y:S01]  /*f2d0*/  IADD3 R81, P4, R12, 0xe000, RZ ;  /* 0x0000e0000c517810 */ /* 0x000fe20007f9e0ff */
[----:B------:R-:W5:Y:S01]  /*f2e0*/  LD.E.128 R52, desc[UR40][R52.64] ;  /* 0x0000002834347980 */ /* 0x000f62000c101d00 */
[----:B------:R-:W-:Y:S02]  /*f2f0*/  LOP3.LUT R8, R9, 0x380, RZ, 0xc0, !PT ;  /* 0x0000038009087812 */ /* 0x000fe400078ec0ff */
[----:B------:R-:W-:Y:S01]  /*f300*/  LOP3.LUT R12, R11, R12, RZ, 0x3c, !PT ;  /* 0x0000000c0b0c7212 */ /* 0x000fe200078e3cff */
[----:B------:R-:W5:Y:S01]  /*f310*/  LD.E.128 R56, desc[UR40][R56.64] ;  /* 0x0000002838387980 */ /* 0x000f62000c101d00 */
[----:B------:R-:W-:Y:S02]  /*f320*/  SHF.R.U64 R8, R8, 0x3, RZ ;  /* 0x0000000308087819 */ /* 0x000fe400000012ff */
[----:B------:R-:W-:Y:S01]  /*f330*/  LOP3.LUT R68, R69, 0x380, RZ, 0xc0, !PT ;  /* 0x0000038045447812 */ /* 0x000fe200078ec0ff */
[----:B------:R0:W5:Y:S01]  /*f340*/  LD.E.128 R24, desc[UR40][R12.64] ;  /* 0x000000280c187980 */ /* 0x000162000c101d00 */
[----:B------:R-:W-:-:S02]  /*f350*/  LOP3.LUT R84, R8, R9, RZ, 0x3c, !PT ;  /* 0x0000000908547212 */ /* 0x000fc400078e3cff */
[----:B------:R-:W-:Y:S01]  /*f360*/  LOP3.LUT R8, R7, 0xfffffff8, RZ, 0xc0, !PT ;  /* 0xfffffff807087812 */ /* 0x000fe200078ec0ff */
[----:B------:R-:W5:Y:S01]  /*f370*/  LD.E.128 R60, desc[UR40][R60.64] ;  /* 0x000000283c3c7980 */ /* 0x000f62000c101d00 */
[----:B------:R-:W-:Y:S02]  /*f380*/  LOP3.LUT R72, R73, 0x380, RZ, 0xc0, !PT ;  /* 0x0000038049487812 */ /* 0x000fe400078ec0ff */
[----:B------:R-:W-:Y:S01]  /*f390*/  LOP3.LUT R76, R77, 0x380, RZ, 0xc0, !PT ;  /* 0x000003804d4c7812 */ /* 0x000fe200078ec0ff */
[----:B------:R-:W5:Y:S01]  /*f3a0*/  LD.E.128 R64, desc[UR40][R64.64] ;  /* 0x0000002840407980 */ /* 0x000f62000c101d00 */
[----:B------:R-:W-:Y:S01]  /*f3b0*/  LOP3.LUT R80, R81, 0x380, RZ, 0xc0, !PT ;  /* 0x0000038051507812 */ /* 0x000fe200078ec0ff */
[----:B0-----:R-:W0:Y:S01]  /*f3c0*/  @P1 LDC R12, c[0x0][0xbf0] ;  /* 0x0002fc00ff0c1b82 */ /* 0x001e220000000800 */
[----:B------:R-:W-:Y:S01]  /*f3d0*/  IMAD.IADD R3, R3, 0x1, -R8 ;  /* 0x0000000103037824 */ /* 0x000fe200078e0a08 */
[----:B------:R-:W-:Y:S01]  /*f3e0*/  SHF.R.U64 R68, R68, 0x3, RZ ;  /* 0x0000000344447819 */ /* 0x000fe200000012ff */
[----:B------:R-:W-:Y:S01]  /*f3f0*/  IMAD R9, R4, UR5, R5 ;  /* 0x0000000504097c24 */ /* 0x000fe2000f8e0205 */
[----:B------:R-:W-:Y:S01]  /*f400*/  SHF.R.U64 R72, R72, 0x3, RZ ;  /* 0x0000000348487819 */ /* 0x000fe200000012ff */
[----:B------:R-:W-:Y:S01]  /*f410*/  IMAD.WIDE.U32 R4, R4, UR4, RZ ;  /* 0x0000000404047c25 */ /* 0x000fe2000f8e00ff */
[----:B------:R-:W-:Y:S01]  /*f420*/  SHF.R.U64 R76, R76, 0x3, RZ ;  /* 0x000000034c4c7819 */ /* 0x000fe200000012ff */
[----:B------:R-:W-:Y:S01]  /*f430*/  ULDC.64 UR4, c[0x0][0xae8] ;  /* 0x0002ba0000047ab9 */ /* 0x000fe20000000a00 */
[----:B------:R-:W-:Y:S01]  /*f440*/  SHF.R.U64 R80, R80, 0x3, RZ ;  /* 0x0000000350507819 */ /* 0x000fe200000012ff */
[----:B------:R-:W-:Y:S01]  /*f450*/  IMAD R3, R3, 0x20, R6 ;  /* 0x0000002003037824 */ /* 0x000fe200078e0206 */
[----:B------:R-:W-:Y:S01]  /*f460*/  LOP3.LUT R68, R68, R69, RZ, 0x3c, !PT ;  /* 0x0000004544447212 */ /* 0x000fe200078e3cff */
[----:B------:R-:W-:Y:S01]  /*f470*/  IMAD.IADD R5, R5, 0x1, R9 ;  /* 0x0000000105057824 */ /* 0x000fe200078e0209 */
[----:B------:R-:W-:Y:S01]  /*f480*/  LOP3.LUT R72, R72, R73, RZ, 0x3c, !PT ;  /* 0x0000004948487212 */ /* 0x000fe200078e3cff */
[----:B------:R-:W-:Y:S01]  /*f490*/  IMAD R11, R218, 0x80, R3 ;  /* 0x00000080da0b7824 */ /* 0x000fe200078e0203 */
[----:B------:R-:W-:Y:S01]  /*f4a0*/  LOP3.LUT R76, R76, R77, RZ, 0x3c, !PT ;  /* 0x0000004d4c4c7212 */ /* 0x000fe200078e3cff */
[----:B------:R-:W-:Y:S01]  /*f4b0*/  IMAD.WIDE.U32 R4, R211, UR4, R4 ;  /* 0x00000004d3047c25 */ /* 0x000fe2000f8e0004 */
[----:B------:R-:W-:Y:S01]  /*f4c0*/  LOP3.LUT R80, R80, R81, RZ, 0x3c, !PT ;  /* 0x0000005150507212 */ /* 0x000fe200078e3cff */
[----:B------:R-:W5:Y:S01]  /*f4d0*/  LD.E.128 R84, desc[UR40][R84.64] ;  /* 0x0000002854547980 */ /* 0x000f62000c101d00 */
[----:B------:R-:W-:Y:S01]  /*f4e0*/  SHF.R.S32.HI R8, RZ, 0x1f, R213 ;  /* 0x0000001fff087819 */ /* 0x000fe200000114d5 */
[----:B-1----:R-:W-:-:S04]  /*f4f0*/  @P1 IMAD.HI.U32 R3, R11, R10, RZ ;  /* 0x0000000a0b031227 */ /* 0x002fc800078e00ff */
[--C-:B------:R-:W-:Y:S02]  /*f500*/  IMAD.X R69, RZ, RZ, R13.reuse, P0 ;  /* 0x000000ffff457224 */ /* 0x100fe400000e060d */
[--C-:B------:R-:W-:Y:S02]  /*f510*/  IMAD.X R73, RZ, RZ, R13.reuse, P2 ;  /* 0x000000ffff497224 */ /* 0x100fe400010e060d */
[--C-:B------:R-:W-:Y:S02]  /*f520*/  IMAD.X R77, RZ, RZ, R13.reuse, P3 ;  /* 0x000000ffff4d7224 */ /* 0x100fe400018e060d */
[----:B------:R-:W-:Y:S01]  /*f530*/  IMAD.X R81, RZ, RZ, R13, P4 ;  /* 0x000000ffff517224 */ /* 0x000fe200020e060d */
[----:B------:R-:W5:Y:S01]  /*f540*/  LD.E.128 R68, desc[UR40][R68.64] ;  /* 0x0000002844447980 */ /* 0x000f62000c101d00 */
[----:B------:R-:W-:Y:S01]  /*f550*/  IMAD R5, R211, UR5, R5 ;  /* 0x00000005d3057c24 */ /* 0x000fe2000f8e0205 */
[----:B------:R-:W-:Y:S01]  /*f560*/  ULDC.64 UR4, c[0x0][0xaf0] ;  /* 0x0002bc0000047ab9 */ /* 0x000fe20000000a00 */
[----:B------:R-:W-:Y:S01]  /*f570*/  IMAD.MOV.U32 R7, RZ, RZ, R11 ;  /* 0x000000ffff077224 */ /* 0x000fe200078e000b */
[----:B0-----:R-:W-:Y:S01]  /*f580*/  @P1 SHF.R.U32.HI R7, RZ, R12, R3 ;  /* 0x0000000cff071219 */ /* 0x001fe20000011603 */
[----:B------:R-:W-:Y:S01]  /*f590*/  IMAD R8, R8, UR4, RZ ;  /* 0x0000000408087c24 */ /* 0x000fe2000f8e02ff */
[----:B------:R-:W5:Y:S01]  /*f5a0*/  LD.E.128 R72, desc[UR40][R72.64] ;  /* 0x0000002848487980 */ /* 0x000f62000c101d00 */
[----:B------:R-:W-:Y:S01]  /*f5b0*/  IMAD.WIDE.U32 R4, R213, UR4, R4 ;  /* 0x00000004d5047c25 */ /* 0x000fe2000f8e0004 */
[----:B------:R-:W-:-:S02]  /*f5c0*/  SHF.R.S32.HI R3, RZ, 0x1f, R7 ;  /* 0x0000001fff037819 */ /* 0x000fc40000011407 */
[----:B------:R-:W5:Y:S01]  /*f5d0*/  LD.E.128 R76, desc[UR40][R76.64] ;  /* 0x000000284c4c7980 */ /* 0x000f62000c101d00 */
[----:B------:R-:W-:Y:S01]  /*f5e0*/  IMAD R9, R213, UR5, R8 ;  /* 0x00000005d5097c24 */ /* 0x000fe2000f8e0208 */
[----:B------:R-:W-:Y:S02]  /*f5f0*/  ULDC.64 UR4, c[0x0][0xae0] ;  /* 0x0002b80000047ab9 */ /* 0x000fe40000000a00 */
[----:B------:R-:W5:Y:S01]  /*f600*/  LD.E.128 R80, desc[UR40][R80.64] ;  /* 0x0000002850507980 */ /* 0x000f62000c101d00 */
[----:B------:R-:W-:Y:S01]  /*f610*/  IMAD.MOV R10, RZ, RZ, -R7 ;  /* 0x000000ffff0a7224 */ /* 0x000fe200078e0a07 */
[----:B------:R-:W-:Y:S01]  /*f620*/  @!PT LDS RZ, [RZ] ;  /* 0x00000000fffff984 */ /* 0x000fe20000000800 */
[----:B------:R-:W-:Y:S01]  /*f630*/  @!PT LDS RZ, [RZ] ;  /* 0x00000000fffff984 */ /* 0x000fe20000000800 */
[----:B------:R-:W-:Y:S01]  /*f640*/  @!PT LDS RZ, [RZ] ;  /* 0x00000000fffff984 */ /* 0x000fe20000000800 */
[----:B------:R-:W-:Y:S01]  /*f650*/  @!PT LDS RZ, [RZ] ;  /* 0x00000000fffff984 */ /* 0x000fe20000000800 */
[----:B------:R0:W-:Y:S06]  /*f660*/  MEMBAR.ALL.CTA ;  /* 0x0000000000007992 */ /* 0x0001ec0000008000 */
[----:B0-----:R-:W0:Y:S01]  /*f670*/  FENCE.VIEW.ASYNC.S ;  /* 0x00000000000073c6 */ /* 0x001e220000000000 */
[----:B------:R-:W-:-:S02]  /*f680*/  IMAD.IADD R5, R5, 0x1, R9 ;  /* 0x0000000105057824 */ /* 0x000fc400078e0209 */
[----:B------:R-:W-:Y:S02]  /*f690*/  IMAD R8, R3, UR4, RZ ;  /* 0x0000000403087c24 */ /* 0x000fe4000f8e02ff */
[----:B------:R-:W-:Y:S02]  /*f6a0*/  IMAD R157, R157, R10, R11 ;  /* 0x0000000a9d9d7224 */ /* 0x000fe400078e020b */
[----:B------:R-:W-:-:S04]  /*f6b0*/  IMAD.WIDE.U32 R4, R7, UR4, R4 ;  /* 0x0000000407047c25 */ /* 0x000fc8000f8e0004 */
[----:B------:R-:W-:Y:S01]  /*f6c0*/  IMAD R9, R7, UR5, R8 ;  /* 0x0000000507097c24 */ /* 0x000fe2000f8e0208 */
[----:B------:R-:W-:Y:S01]  /*f6d0*/  SHF.R.S32.HI R7, RZ, 0x1f, R157 ;  /* 0x0000001fff077819 */ /* 0x000fe2000001149d */
[----:B------:R-:W-:Y:S01]  /*f6e0*/  ULDC.64 UR4, c[0x0][0xad8] ;  /* 0x0002b60000047ab9 */ /* 0x000fe20000000a00 */
[----:B------:R-:W-:Y:S02]  /*f6f0*/  VIADD R3, R19, 0x22820 ;  /* 0x0002282013037836 */ /* 0x000fe40000000000 */
[----:B------:R-:W-:Y:S02]  /*f700*/  IMAD.IADD R5, R5, 0x1, R9 ;  /* 0x0000000105057824 */ /* 0x000fe400078e0209 */
[----:B------:R-:W-:Y:S01]  /*f710*/  IMAD R8, R7, UR4, RZ ;  /* 0x0000000407087c24 */ /* 0x000fe2000f8e02ff */
[----:B------:R-:W-:Y:S01]  /*f720*/  PRMT R3, RZ, 0x654, R3 ;  /* 0x00000654ff037816 */ /* 0x000fe20000000003 */
[----:B------:R-:W-:-:S04]  /*f730*/  IMAD.WIDE.U32 R4, R157, UR4, R4 ;  /* 0x000000049d047c25 */ /* 0x000fc8000f8e0004 */
[----:B------:R-:W-:Y:S01]  /*f740*/  IMAD R21, R157, UR5, R8 ;  /* 0x000000059d157c24 */ /* 0x000fe2000f8e0208 */
[----:B------:R-:W-:Y:S01]  /*f750*/  ULDC.64 UR4, c[0x0][0xa80] ;  /* 0x0002a00000047ab9 */ /* 0x000fe20000000a00 */
[----:B0-----:R0:W-:Y:S02]  /*f760*/  SYNCS.ARRIVE.TRANS64.RED.A1T0 RZ, [R3+URZ], RZ ;  /* 0x000000ff03ff79a7 */ /* 0x0011e4000810043f */
[----:B------:R-:W-:Y:S01]  /*f770*/  IMAD.IADD R21, R5, 0x1, R21 ;  /* 0x0000000105157824 */ /* 0x000fe200078e0215 */
[----:B0-----:R-:W-:Y:S01]  /*f780*/  LEA R3, P0, R4, UR4, 0x1 ;  /* 0x0000000404037c11 */ /* 0x001fe2000f8008ff */
[----:B------:R-:W-:-:S03]  /*f790*/  UMOV UR4, 0xffffffff ;  /* 0xffffffff00047882 */ /* 0x000fc60000000000 */
[----:B------:R-:W-:Y:S01]  /*f7a0*/  LEA.HI.X R21, R4, UR5, R21, 0x1, P0 ;  /* 0x0000000504157c11 */ /* 0x000fe200080f0c15 */
[----:B------:R-:W-:Y:S08]  /*f7b0*/  BRA.DIV UR4, `(.L_x_724) ;  /* 0x000000b604c47947 */ /* 0x000ff0000b800000 */
[----:B------:R0:W1:Y:S04]  /*f7c0*/  SHFL.IDX PT, R20, R21, RZ, 0x181f ;  /* 0x00181fff15147589 */ /* 0x00006800000e0000 */
[----:B------:R0:W2:Y:S02]  /*f7d0*/  SHFL.IDX PT, R14, R3, RZ, 0x181f ;  /* 0x00181fff030e7589 */ /* 0x0000a400000e0000 */
.L_x_936:
[----:B------:R-:W-:Y:S01]  /*f7e0*/  IMAD R89, R218, 0x80, R6 ;  /* 0x00000080da597824 */ /* 0x000fe200078e0206 */
[----:B------:R-:W-:Y:S01]  /*f7f0*/  BSSY B1, `(.L_x_725) ;  /* 0x000001a000017945 */ /* 0x000fe20003800000 */
[----:B------:R-:W-:-:S03]  /*f800*/  VIADD R91, R203, 0xc0 ;  /* 0x000000c0cb5b7836 */ /* 0x000fc60000000000 */
[----:B------:R-:W-:-:S13]  /*f810*/  ISETP.GE.AND P0, PT, R89, R0, PT ;  /* 0x000000005900720c */ /* 0x000fda0003f06270 */
[----:B------:R-:W-:Y:S05]  /*f820*/  @P0 BRA `(.L_x_726) ;  /* 0x0000000000580947 */ /* 0x000fea0003800000 */
[----:B------:R-:W-:Y:S01]  /*f830*/  ULDC UR4, c[0x0][0xac8] ;  /* 0x0002b20000047ab9 */ /* 0x000fe20000000800 */
[C---:B------:R-:W-:Y:S01]  /*f840*/  VIADD R11, R203.reuse, 0xc0 ;  /* 0x000000c0cb0b7836 */ /* 0x040fe20000000000 */
[----:B------:R-:W-:Y:S02]  /*f850*/  ISETP.GE.AND P3, PT, R203, UR4, PT ;  /* 0x00000004cb007c0c */ /* 0x000fe4000bf66270 */
[----:B------:R-:W-:Y:S02]  /*f860*/  ISETP.GE.AND P2, PT, R210, UR4, PT ;  /* 0x00000004d2007c0c */ /* 0x000fe4000bf46270 */
[----:B------:R-:W-:Y:S02]  /*f870*/  ISETP.GE.AND P1, PT, R209, UR4, PT ;  /* 0x00000004d1007c0c */ /* 0x000fe4000bf26270 */
[----:B------:R-:W-:Y:S02]  /*f880*/  ISETP.GE.AND P0, PT, R11, UR4, PT ;  /* 0x000000040b007c0c */ /* 0x000fe4000bf06270 */
[----:B------:R-:W-:-:S02]  /*f890*/  SHF.R.S32.HI R8, RZ, 0x1f, R203 ;  /* 0x0000001fff087819 */ /* 0x000fc400000114cb */
[----:B------:R-:W-:Y:S02]  /*f8a0*/  SHF.R.S32.HI R10, RZ, 0x1f, R210 ;  /* 0x0000001fff0a7819 */ /* 0x000fe400000114d2 */
[----:B------:R-:W-:Y:S02]  /*f8b0*/  SHF.R.S32.HI R13, RZ, 0x1f, R209 ;  /* 0x0000001fff0d7819 */ /* 0x000fe400000114d1 */
[CC--:B--2---:R-:W-:Y:S02]  /*f8c0*/  @!P3 LEA R4, P5, R203.reuse, R14.reuse, 0x1 ;  /* 0x0000000ecb04b211 */ /* 0x0c4fe400078a08ff */
[----:B------:R-:W-:Y:S02]  /*f8d0*/  @!P2 LEA R6, P4, R210, R14, 0x1 ;  /* 0x0000000ed206a211 */ /* 0x000fe400078808ff */
[----:B-1----:R-:W-:Y:S02]  /*f8e0*/  @!P3 LEA.HI.X R5, R203, R20, R8, 0x1, P5 ;  /* 0x00000014cb05b211 */ /* 0x002fe400028f0c08 */
[----:B------:R-:W-:-:S02]  /*f8f0*/  @!P1 LEA R8, P5, R209, R14, 0x1 ;  /* 0x0000000ed1089211 */ /* 0x000fc400078a08ff */
[----:B------:R-:W-:Y:S01]  /*f900*/  @!P2 LEA.HI.X R7, R210, R20, R10, 0x1, P4 ;  /* 0x00000014d207a211 */ /* 0x000fe200020f0c0a */
[----:B-----5:R3:W-:Y:S01]  /*f910*/  @!P3 ST.E.128 desc[UR40][R4.64], R24 ;  /* 0x000000180400b985 */ /* 0x0207e2000c101d28 */
[----:B------:R-:W-:Y:S02]  /*f920*/  SHF.R.S32.HI R12, RZ, 0x1f, R11 ;  /* 0x0000001fff0c7819 */ /* 0x000fe4000001140b */
[----:B------:R-:W-:Y:S01]  /*f930*/  @!P0 LEA R10, P4, R11, R14, 0x1 ;  /* 0x0000000e0b0a8211 */ /* 0x000fe200078808ff */
[----:B------:R3:W-:Y:S01]  /*f940*/  @!P2 ST.E.128 desc[UR40][R6.64], R40 ;  /* 0x000000280600a985 */ /* 0x0007e2000c101d28 */
[-C--:B------:R-:W-:Y:S02]  /*f950*/  @!P1 LEA.HI.X R9, R209, R20.reuse, R13, 0x1, P5 ;  /* 0x00000014d1099211 */ /* 0x080fe400028f0c0d */
[----:B------:R-:W-:-:S03]  /*f960*/  @!P0 LEA.HI.X R11, R11, R20, R12, 0x1, P4 ;  /* 0x000000140b0b8211 */ /* 0x000fc600020f0c0c */
[----:B------:R3:W-:Y:S04]  /*f970*/  @!P1 ST.E.128 desc[UR40][R8.64], R56 ;  /* 0x0000003808009985 */ /* 0x0007e8000c101d28 */
[----:B------:R3:W-:Y:S02]  /*f980*/  @!P0 ST.E.128 desc[UR40][R10.64], R72 ;  /* 0x000000480a008985 */ /* 0x0007e4000c101d28 */
.L_x_726:
[----:B------:R-:W-:Y:S05]  /*f990*/  BSYNC B1 ;  /* 0x0000000000017941 */ /* 0x000fea0003800000 */
.L_x_725:
[----:B------:R-:W-:Y:S01]  /*f9a0*/  UMOV UR4, 0xffffffff ;  /* 0xffffffff00047882 */ /* 0x000fe20000000000 */
[----:B---3-5:R-:W-:Y:S02]  /*f9b0*/  SHF.R.S32.HI R24, RZ, 0x1f, R91 ;  /* 0x0000001fff187819 */ /* 0x028fe4000001145b */
[----:B------:R-:W-:Y:S05]  /*f9c0*/  BRA.DIV UR4, `(.L_x_727) ;  /* 0x000000b604747947 */ /* 0x000fea000b800000 */
[----:B-1----:R1:W3:Y:S04]  /*f9d0*/  SHFL.IDX PT, R20, R21, 0x1, 0x181f ;  /* 0x00381f0015147f89 */ /* 0x0022e800000e0000 */
[----:B--2---:R1:W2:Y:S02]  /*f9e0*/  SHFL.IDX PT, R14, R3, 0x1, 0x181f ;  /* 0x00381f00030e7f89 */ /* 0x0042a400000e0000 */
.L_x_940:
[----:B------:R-:W-:Y:S01]  /*f9f0*/  VIADD R5, R89, 0x20 ;  /* 0x0000002059057836 */ /* 0x000fe20000000000 */
[----:B------:R-:W-:Y:S04]  /*fa00*/  BSSY B1, `(.L_x_728) ;  /* 0x0000017000017945 */ /* 0x000fe80003800000 */
[----:B------:R-:W-:-:S13]  /*fa10*/  ISETP.GE.AND P0, PT, R5, R0, PT ;  /* 0x000000000500720c */ /* 0x000fda0003f06270 */
[----:B------:R-:W-:Y:S05]  /*fa20*/  @P0 BRA `(.L_x_729) ;  /* 0x0000000000500947 */ /* 0x000fea0003800000 */
[----:B------:R-:W-:Y:S01]  /*fa30*/  ULDC UR4, c[0x0][0xac8] ;  /* 0x0002b20000047ab9 */ /* 0x000fe20000000800 */
[----:B------:R-:W-:Y:S02]  /*fa40*/  SHF.R.S32.HI R8, RZ, 0x1f, R203 ;  /* 0x0000001fff087819 */ /* 0x000fe400000114cb */
[----:B------:R-:W-:Y:S02]  /*fa50*/  ISETP.GE.AND P3, PT, R203, UR4, PT ;  /* 0x00000004cb007c0c */ /* 0x000fe4000bf66270 */
[----:B------:R-:W-:Y:S02]  /*fa60*/  ISETP.GE.AND P2, PT, R210, UR4, PT ;  /* 0x00000004d2007c0c */ /* 0x000fe4000bf46270 */
[----:B------:R-:W-:Y:S02]  /*fa70*/  ISETP.GE.AND P1, PT, R209, UR4, PT ;  /* 0x00000004d1007c0c */ /* 0x000fe4000bf26270 */
[----:B------:R-:W-:Y:S02]  /*fa80*/  ISETP.GE.AND P0, PT, R91, UR4, PT ;  /* 0x000000045b007c0c */ /* 0x000fe4000bf06270 */
[----:B------:R-:W-:-:S02]  /*fa90*/  SHF.R.S32.HI R10, RZ, 0x1f, R210 ;  /* 0x0000001fff0a7819 */ /* 0x000fc400000114d2 */
[----:B------:R-:W-:-:S03]  /*faa0*/  SHF.R.S32.HI R12, RZ, 0x1f, R209 ;  /* 0x0000001fff0c7819 */ /* 0x000fc600000114d1 */
[CC--:B--2---:R-:W-:Y:S02]  /*fab0*/  @!P3 LEA R4, P5, R203.reuse, R14.reuse, 0x1 ;  /* 0x0000000ecb04b211 */ /* 0x0c4fe400078a08ff */
[C---:B------:R-:W-:Y:S02]  /*fac0*/  @!P2 LEA R6, P4, R210.reuse, R14, 0x1 ;  /* 0x0000000ed206a211 */ /* 0x040fe400078808ff */
        /* <DEDUP_REMOVED lines=10> */
.L_x_729:
[----:B------:R-:W-:Y:S05]  /*fb70*/  BSYNC B1 ;  /* 0x0000000000017941 */ /* 0x000fea0003800000 */
.L_x_728:
[----:B------:R-:W-:-:S03]  /*fb80*/  UMOV UR4, 0xffffffff ;  /* 0xffffffff00047882 */ /* 0x000fc60000000000 */
[----:B------:R-:W-:Y:S05]  /*fb90*/  BRA.DIV UR4, `(.L_x_730) ;  /* 0x000000b604487947 */ /* 0x000fea000b800000 */
[----:B----4-:R4:W0:Y:S04]  /*fba0*/  SHFL.IDX PT, R4, R21, 0x2, 0x181f ;  /* 0x00581f0015047f89 */ /* 0x01082800000e0000 */
[----:B--2---:R4:W2:Y:S02]  /*fbb0*/  SHFL.IDX PT, R14, R3, 0x2, 0x181f ;  /* 0x00581f00030e7f89 */ /* 0x0048a400000e0000 */
.L_x_944:
        /* <DEDUP_REMOVED lines=14> */
[----:B0-----:R-:W-:Y:S02]  /*fca0*/  @!P3 LEA.HI.X R11, R203, R4, R6, 0x1, P5 ;  /* 0x00000004cb0bb211 */ /* 0x001fe400028f0c06 */
        /* <DEDUP_REMOVED lines=9> */
.L_x_732:
[----:B------:R-:W-:Y:S05]  /*fd40*/  BSYNC B1 ;  /* 0x0000000000017941 */ /* 0x000fea0003800000 */
.L_x_731:
[----:B------:R-:W-:-:S03]  /*fd50*/  UMOV UR4, 0xffffffff ;  /* 0xffffffff00047882 */ /* 0x000fc60000000000 */
[----:B------:R-:W-:Y:S05]  /*fd60*/  BRA.DIV UR4, `(.L_x_733) ;  /* 0x000000b6041c7947 */ /* 0x000fea000b800000 */
[----:B0-----:R0:W0:Y:S04]  /*fd70*/  SHFL.IDX PT, R4, R21, 0x3, 0x181f ;  /* 0x00781f0015047f89 */ /* 0x00102800000e0000 */
[----:B--2---:R2:W0:Y:S02]  /*fd80*/  SHFL.IDX PT, R14, R3, 0x3, 0x181f ;  /* 0x00781f00030e7f89 */ /* 0x00442400000e0000 */
.L_x_948:
[----:B-12-4-:R-:W-:-:S05]  /*fd90*/  VIADD R3, R89, 0x60 ;  /* 0x0000006059037836 */ /* 0x016fca0000000000 */
[----:B------:R-:W-:-:S13]  /*fda0*/  ISETP.GE.AND P0, PT, R3, R0, PT ;  /* 0x000000000300720c */ /* 0x000fda0003f06270 */
[----:B------:R-:W-:Y:S05]  /*fdb0*/  @P0 BRA `(.L_x_734) ;  /* 0x0000002c004c0947 */ /* 0x000fea0003800000 */
[----:B------:R-:W-:Y:S01]  /*fdc0*/  ULDC UR4, c[0x0][0xac8] ;  /* 0x0002b20000047ab9 */ /* 0x000fe20000000800 */
[----:B------:R-:W-:Y:S02]  /*fdd0*/  SHF.R.S32.HI R13, RZ, 0x1f, R203 ;  /* 0x0000001fff0d7819 */ /* 0x000fe400000114cb */
[----:B------:R-:W-:Y:S02]  /*fde0*/  ISETP.GE.AND P3, PT, R203, UR4, PT ;  /* 0x00000004cb007c0c */ /* 0x000fe4000bf66270 */
[----:B------:R-:W-:Y:S02]  /*fdf0*/  ISETP.GE.AND P4, PT, R210, UR4, PT ;  /* 0x00000004d2007c0c */ /* 0x000fe4000bf86270 */
[----:B------:R-:W-:Y:S02]  /*fe00*/  ISETP.GE.AND P5, PT, R209, UR4, PT ;  /* 0x00000004d1007c0c */ /* 0x000fe4000bfa6270 */
[----:B------:R-:W-:Y:S02]  /*fe10*/  SHF.R.S32.HI R12, RZ, 0x1f, R210 ;  /* 0x0000001fff0c7819 */ /* 0x000fe400000114d2 */
[----:B------:R-:W-:-:S05]  /*fe20*/  SHF.R.S32.HI R5, RZ, 0x1f, R209 ;  /* 0x0000001fff057819 */ /* 0x000fca00000114d1 */
[-C--:B0-----:R-:W-:Y:S02]  /*fe30*/  @!P3 LEA R6, P0, R203, R14.reuse, 0x1 ;  /* 0x0000000ecb06b211 */ /* 0x081fe400078008ff */
[CC--:B------:R-:W-:Y:S02]  /*fe40*/  @!P4 LEA R8, P1, R210.reuse, R14.reuse, 0x1 ;  /* 0x0000000ed208c211 */ /* 0x0c0fe400078208ff */
[----:B------:R-:W-:Y:S02]  /*fe50*/  @!P5 LEA R10, P2, R209, R14, 0x1 ;  /* 0x0000000ed10ad211 */ /* 0x000fe400078408ff */
[-C--:B------:R-:W-:Y:S02]  /*fe60*/  @!P3 LEA.HI.X R7, R203, R4.reuse, R13, 0x1, P0 ;  /* 0x00000004cb07b211 */ /* 0x080fe400000f0c0d */
[-C--:B------:R-:W-:Y:S02]  /*fe70*/  @!P4 LEA.HI.X R9, R210, R4.reuse, R12, 0x1, P1 ;  /* 0x00000004d209c211 */ /* 0x080fe400008f0c0c */
[----:B------:R-:W-:Y:S01]  /*fe80*/  @!P5 LEA.HI.X R11, R209, R4, R5, 0x1, P2 ;  /* 0x00000004d10bd211 */ /* 0x000fe200010f0c05 */
[----:B------:R4:W-:Y:S01]  /*fe90*/  @!P3 ST.E.128 desc[UR40][R6.64], R36 ;  /* 0x000000240600b985 */ /* 0x0009e2000c101d28 */
[----:B------:R-:W-:-:S03]  /*fea0*/  ISETP.GE.AND P0, PT, R91, UR4, PT ;  /* 0x000000045b007c0c */ /* 0x000fc6000bf06270 */
[----:B------:R4:W-:Y:S04]  /*feb0*/  @!P4 ST.E.128 desc[UR40][R8.64], R52 ;  /* 0x000000340800c985 */ /* 0x0009e8000c101d28 */
[----:B------:R4:W-:Y:S06]  /*fec0*/  @!P5 ST.E.128 desc[UR40][R10.64], R68 ;  /* 0x000000440a00d985 */ /* 0x0009ec000c101d28 */
[----:B------:R-:W-:Y:S05]  /*fed0*/  @P0 BRA `(.L_x_734) ;  /* 0x0000002c00040947 */ /* 0x000fea0003800000 */
[----:B------:R-:W-:-:S04]  /*fee0*/  LEA R14, P0, R91, R14, 0x1 ;  /* 0x0000000e5b0e7211 */ /* 0x000fc800078008ff */
[----:B------:R-:W-:-:S05]  /*fef0*/  LEA.HI.X R15, R91, R4, R24, 0x1, P0 ;  /* 0x000000045b0f7211 */ /* 0x000fca00000f0c18 */
[----:B------:R0:W-:Y:S01]  /*ff00*/  ST.E.128 desc[UR40][R14.64], R84 ;  /* 0x000000540e007985 */ /* 0x0001e2000c101d28 */
[----:B------:R-:W-:Y:S05]  /*ff10*/  BRA `(.L_x_734) ;  /* 0x0000002800f47947 */ /* 0x000fea0003800000 */
.L_x_723:
[----:B0-----:R-:W0:Y:S01]  /*ff20*/  @P1 LDC R7, c[0x0][0xbec] ;  /* 0x0002fb00ff071b82 */ /* 0x001e220000000800 */
[----:B------:R-:W-:Y:S01]  /*ff30*/  ULDC.64 UR4, c[0x0][0xb08] ;  /* 0x0002c20000047ab9 */ /* 0x000fe20000000a00 */
[----:B------:R-:W-:Y:S02]  /*ff40*/  IMAD.MOV.U32 R3, RZ, RZ, R14 ;  /* 0x000000ffff037224 */ /* 0x000fe400078e000e */
[----:B------:R-:W-:-:S04]  /*ff50*/  IMAD R5, R5, UR4, RZ ;  /* 0x0000000405057c24 */ /* 0x000fc8000f8e02ff */
[----:B------:R-:W1:Y:S01]  /*ff60*/  @P1 LDC R6, c[0x0][0xbf0] ;  /* 0x0002fc00ff061b82 */ /* 0x000e620000000800 */
[----:B0-----:R-:W-:-:S05]  /*ff70*/  @P1 IMAD.HI.U32 R7, R14, R7, RZ ;  /* 0x000000070e071227 */ /* 0x001fca00078e00ff */
[----:B-1----:R-:W-:Y:S01]  /*ff80*/  @P1 SHF.R.U32.HI R3, RZ, R6, R7 ;  /* 0x00000006ff031219 */ /* 0x002fe20000011607 */
[C---:B------:R-:W-:Y:S02]  /*ff90*/  IMAD R6, R4.reuse, UR5, R5 ;  /* 0x0000000504067c24 */ /* 0x040fe4000f8e0205 */
[----:B------:R-:W-:Y:S01]  /*ffa0*/  IMAD.WIDE.U32 R4, R4, UR4, RZ ;  /* 0x0000000404047c25 */ /* 0x000fe2000f8e00ff */
[----:B------:R-:W-:-:S03]  /*ffb0*/  ULDC.64 UR4, c[0x0][0xb38] ;  /* 0x0002ce0000047ab9 */ /* 0x000fc60000000a00 */
[----:B------:R-:W-:Y:S01]  /*ffc0*/  IMAD.IADD R5, R5, 0x1, R6 ;  /* 0x0000000105057824 */ /* 0x000fe200078e0206 */
[----:B------:R-:W-:Y:S01]  /*ffd0*/  SHF.R.S32.HI R6, RZ, 0x1f, R213 ;  /* 0x0000001fff067819 */ /* 0x000fe200000114d5 */
[----:B------:R-:W-:-:S04]  /*ffe0*/  IMAD.WIDE.U32 R4, R211, UR4, R4 ;  /* 0x00000004d3047c25 */ /* 0x000fc8000f8e0004 */
[----:B------:R-:W-:Y:S01]  /*fff0*/  IMAD R5, R211, UR5, R5 ;  /* 0x00000005d3057c24 */ /* 0x000fe2000f8e0205 */
[----:B------:R-:W-:Y:S02]  /*10000*/  ULDC.64 UR4, c[0x0][0xb40] ;  /* 0x0002d00000047ab9 */ /* 0x000fe40000000a00 */
[----:B------:R-:W-:Y:S02]  /*10010*/  IMAD R6, R6, UR4, RZ ;  /* 0x0000000406067c24 */ /* 0x000fe4000f8e02ff */
[----:B------:R-:W-:-:S04]  /*10020*/  IMAD.WIDE.U32 R4, R213, UR4, R4 ;  /* 0x00000004d5047c25 */ /* 0x000fc8000f8e0004 */
[----:B------:R-:W-:Y:S01]  /*10030*/  IMAD R7, R213, UR5, R6 ;  /* 0x00000005d5077c24 */ /* 0x000fe2000f8e0206 */
[----:B------:R-:W-:Y:S01]  /*10040*/  ULDC.64 UR4, c[0x0][0xb48] ;  /* 0x0002d20000047ab9 */ /* 0x000fe20000000a00 */
[----:B------:R-:W-:Y:S02]  /*10050*/  IMAD.MOV R6, RZ, RZ, -R3 ;  /* 0x000000ffff067224 */ /* 0x000fe400078e0a03 */
[----:B------:R-:W-:Y:S01]  /*10060*/  IMAD.IADD R5, R5, 0x1, R7 ;  /* 0x0000000105057824 */ /* 0x000fe200078e0207 */
[----:B------:R-:W-:Y:S01]  /*10070*/  SHF.R.S32.HI R7, RZ, 0x1f, R3 ;  /* 0x0000001fff077819 */ /* 0x000fe20000011403 */
[----:B------:R-:W-:Y:S02]  /*10080*/  IMAD R6, R157, R6, R14 ;  /* 0x000000069d067224 */ /* 0x000fe400078e020e */
[----:B------:R-:W-:-:S04]  /*10090*/  IMAD.WIDE.U32 R4, R219, UR4, R4 ;  /* 0x00000004db047c25 */ /* 0x000fc8000f8e0004 */
[----:B------:R-:W-:Y:S01]  /*100a0*/  IMAD R5, R219, UR5, R5 ;  /* 0x00000005db057c24 */ /* 0x000fe2000f8e0205 */
[----:B------:R-:W-:Y:S02]  /*100b0*/  ULDC.64 UR4, c[0x0][0xb30] ;  /* 0x0002cc0000047ab9 */ /* 0x000fe40000000a00 */
[----:B------:R-:W-:Y:S02]  /*100c0*/  IMAD R8, R7, UR4, RZ ;  /* 0x0000000407087c24 */ /* 0x000fe4000f8e02ff */
[----:B------:R-:W-:-:S04]  /*100d0*/  IMAD.WIDE.U32 R4, R3, UR4, R4 ;  /* 0x0000000403047c25 */ /* 0x000fc8000f8e0004 */
[----:B------:R-:W-:Y:S01]  /*100e0*/  IMAD R7, R3, UR5, R8 ;  /* 0x0000000503077c24 */ /* 0x000fe2000f8e0208 */
[----:B------:R-:W-:Y:S01]  /*100f0*/  ULDC.64 UR4, c[0x0][0xb28] ;  /* 0x0002ca0000047ab9 */ /* 0x000fe20000000a00 */
[----:B------:R-:W-:Y:S02]  /*10100*/  VIADD R3, R19, 0x22820 ;  /* 0x0002282013037836 */ /* 0x000fe40000000000 */
[----:B------:R-:W-:-:S03]  /*10110*/  IMAD.IADD R5, R5, 0x1, R7 ;  /* 0x0000000105057824 */ /* 0x000fc600078e0207 */
[----:B------:R-:W-:Y:S01]  /*10120*/  PRMT R3, RZ, 0x654, R3 ;  /* 0x00000654ff037816 */ /* 0x000fe20000000003 */
[----:B------:R-:W-:-:S03]  /*10130*/  IMAD.WIDE.U32 R4, R6, UR4, R4 ;  /* 0x0000000406047c25 */ /* 0x000fc6000f8e0004 */
[----:B------:R0:W-:Y:S02]  /*10140*/  SYNCS.ARRIVE.TRANS64.RED.A1T0 RZ, [R3+URZ], RZ ;  /* 0x000000ff03ff79a7 */ /* 0x0001e4000810043f */
[----:B0-----:R-:W-:-:S05]  /*10150*/  SHF.R.S32.HI R3, RZ, 0x1f, R6 ;  /* 0x0000001fff037819 */ /* 0x001fca0000011406 */
[----:B------:R-:W-:-:S04]  /*10160*/  IMAD R3, R3, UR4, RZ ;  /* 0x0000000403037c24 */ /* 0x000fc8000f8e02ff */
[----:B------:R-:W-:Y:S01]  /*10170*/  IMAD R7, R6, UR5, R3 ;  /* 0x0000000506077c24 */ /* 0x000fe2000f8e0203 */
[----:B------:R-:W-:Y:S02]  /*10180*/  ULDC.64 UR4, c[0x0][0xb00] ;  /* 0x0002c00000047ab9 */ /* 0x000fe40000000a00 */
[----:B------:R-:W-:Y:S01]  /*10190*/  LEA R3, P0, R4, UR4, 0x2 ;  /* 0x0000000404037c11 */ /* 0x000fe2000f8010ff */
[----:B------:R-:W-:Y:S01]  /*101a0*/  IMAD.IADD R5, R5, 0x1, R7 ;  /* 0x0000000105057824 */ /* 0x000fe200078e0207 */
[----:B------:R-:W-:-:S04]  /*101b0*/  UMOV UR4, 0xffffffff ;  /* 0xffffffff00047882 */ /* 0x000fc80000000000 */
[----:B------:R-:W-:Y:S01]  /*101c0*/  LEA.HI.X R8, R4, UR5, R5, 0x2, P0 ;  /* 0x0000000504087c11 */ /* 0x000fe200080f1405 */
[----:B------:R-:W-:Y:S06]  /*101d0*/  BRA.DIV UR4, `(.L_x_735) ;  /* 0x000000b204487947 */ /* 0x000fec000b800000 */
[----:B------:R0:W1:Y:S04]  /*101e0*/  SHFL.IDX PT, R9, R8, RZ, 0x1c1f ;  /* 0x001c1fff08097589 */ /* 0x00006800000e0000 */
[----:B------:R0:W2:Y:S02]  /*101f0*/  SHFL.IDX PT, R11, R3, RZ, 0x1c1f ;  /* 0x001c1fff030b7589 */ /* 0x0000a400000e0000 */
.L_x_951:
[----:B------:R-:W-:Y:S01]  /*10200*/  ISETP.GE.AND P0, PT, R21, R0, PT ;  /* 0x000000001500720c */ /* 0x000fe20003f06270 */
[----:B------:R-:W-:-:S12]  /*10210*/  BSSY B1, `(.L_x_736) ;  /* 0x00000c9000017945 */ /* 0x000fd80003800000 */
[----:B------:R-:W-:Y:S05]  /*10220*/  @P0 BRA `(.L_x_737) ;  /* 0x0000000c001c0947 */ /* 0x000fea0003800000 */
[----:B------:R-:W-:Y:S01]  /*10230*/  ULDC UR4, c[0x0][0xac8] ;  /* 0x0002b20000047ab9 */ /* 0x000fe20000000800 */
[C---:B------:R-:W-:Y:S01]  /*10240*/  VIADD R12, R224.reuse, 0x8 ;  /* 0x00000008e00c7836 */ /* 0x040fe20000000000 */
[C---:B------:R-:W-:Y:S01]  /*10250*/  ISETP.GE.AND P0, PT, R224.reuse, UR4, PT ;  /* 0x00000004e0007c0c */ /* 0x040fe2000bf06270 */
[C---:B------:R-:W-:Y:S02]  /*10260*/  VIADD R7, R224.reuse, 0x10 ;  /* 0x00000010e0077836 */ /* 0x040fe40000000000 */
[----:B------:R-:W-:Y:S01]  /*10270*/  VIADD R13, R224, 0x8 ;  /* 0x00000008e00d7836 */ /* 0x000fe20000000000 */
[----:B------:R-:W-:Y:S01]  /*10280*/  ISETP.GE.AND P1, PT, R12, UR4, PT ;  /* 0x000000040c007c0c */ /* 0x000fe2000bf26270 */
[C---:B------:R-:W-:Y:S02]  /*10290*/  VIADD R6, R224.reuse, 0x18 ;  /* 0x00000018e0067836 */ /* 0x040fe40000000000 */
[C---:B------:R-:W-:Y:S01]  /*102a0*/  VIADD R20, R224.reuse, 0x40 ;  /* 0x00000040e0147836 */ /* 0x040fe20000000000 */
[----:B------:R-:W-:Y:S01]  /*102b0*/  SHF.R.S32.HI R13, RZ, 0x1f, R13 ;  /* 0x0000001fff0d7819 */ /* 0x000fe2000001140d */
[----:B------:R-:W-:-:S02]  /*102c0*/  VIADD R15, R224, 0x38 ;  /* 0x00000038e00f7836 */ /* 0x000fc40000000000 */
[C---:B------:R-:W-:Y:S02]  /*102d0*/  VIADD R14, R224.reuse, 0x50 ;  /* 0x00000050e00e7836 */ /* 0x040fe40000000000 */
[----:B--2---:R-:W-:Y:S01]  /*102e0*/  @!P0 IMAD.MOV.U32 R4, RZ, RZ, R11 ;  /* 0x000000ffff048224 */ /* 0x004fe200078e000b */
[----:B------:R-:W-:Y:S01]  /*102f0*/  SHF.R.S32.HI R15, RZ, 0x1f, R15 ;  /* 0x0000001fff0f7819 */ /* 0x000fe2000001140f */
[----:B-1----:R-:W-:Y:S02]  /*10300*/  @!P0 IMAD.MOV.U32 R5, RZ, RZ, R9 ;  /* 0x000000ffff058224 */ /* 0x002fe400078e0009 */
[C---:B------:R-:W-:Y:S02]  /*10310*/  VIADD R21, R224.reuse, 0x40 ;  /* 0x00000040e0157836 */ /* 0x040fe40000000000 */
[----:B------:R-:W-:-:S03]  /*10320*/  @!P0 IMAD.WIDE R4, R224, 0x4, R4 ;  /* 0x00000004e0048825 */ /* 0x000fc600078e0204 */
[----:B------:R-:W-:Y:S02]  /*10330*/  SHF.R.S32.HI R21, RZ, 0x1f, R21 ;  /* 0x0000001fff157819 */ /* 0x000fe40000011415 */
[----:B------:R1:W-:Y:S01]  /*10340*/  @!P0 ST.E.64 desc[UR40][R4.64], R24 ;  /* 0x0000001804008985 */ /* 0x0003e2000c101b28 */
[----:B------:R-:W-:Y:S02]  /*10350*/  ISETP.GE.AND P0, PT, R7, UR4, PT ;  /* 0x0000000407007c0c */ /* 0x000fe4000bf06270 */
[----:B-1----:R-:W-:-:S04]  /*10360*/  @!P1 LEA R4, P2, R12, R11, 0x2 ;  /* 0x0000000b0c049211 */ /* 0x002fc800078410ff */
[----:B------:R-:W-:Y:S01]  /*10370*/  @!P1 LEA.HI.X R5, R12, R9, R13, 0x2, P2 ;  /* 0x000000090c059211 */ /* 0x000fe200010f140d */
[C---:B------:R-:W-:Y:S02]  /*10380*/  VIADD R13, R224.reuse, 0x10 ;  /* 0x00000010e00d7836 */ /* 0x040fe40000000000 */
[----:B------:R-:W-:Y:S02]  /*10390*/  VIADD R12, R224, 0x20 ;  /* 0x00000020e00c7836 */ /* 0x000fe40000000000 */
[----:B------:R1:W-:Y:S01]  /*103a0*/  @!P1 ST.E.64 desc[UR40][R4.64], R28 ;  /* 0x0000001c04009985 */ /* 0x0003e2000c101b28 */
[----:B------:R-:W-:Y:S02]  /*103b0*/  SHF.R.S32.HI R13, RZ, 0x1f, R13 ;  /* 0x0000001fff0d7819 */ /* 0x000fe4000001140d */
[----:B------:R-:W-:Y:S02]  /*103c0*/  ISETP.GE.AND P1, PT, R6, UR4, PT ;  /* 0x0000000406007c0c */ /* 0x000fe4000bf26270 */
[----:B-1----:R-:W-:-:S04]  /*103d0*/  @!P0 LEA R4, P2, R7, R11, 0x2 ;  /* 0x0000000b07048211 */ /* 0x002fc800078410ff */
[----:B------:R-:W-:Y:S01]  /*103e0*/  @!P0 LEA.HI.X R5, R7, R9, R13, 0x2, P2 ;  /* 0x0000000907058211 */ /* 0x000fe200010f140d */
[C---:B------:R-:W-:Y:S02]  /*103f0*/  VIADD R13, R224.reuse, 0x18 ;  /* 0x00000018e00d7836 */ /* 0x040fe40000000000 */
[----:B------:R-:W-:Y:S02]  /*10400*/  VIADD R7, R224, 0x28 ;  /* 0x00000028e0077836 */ /* 0x000fe40000000000 */
[----:B------:R1:W-:Y:S01]  /*10410*/  @!P0 ST.E.64 desc[UR40][R4.64], R32 ;  /* 0x0000002004008985 */ /* 0x0003e2000c101b28 */
[----:B------:R-:W-:Y:S02]  /*10420*/  ISETP.GE.AND P0, PT, R12, UR4, PT ;  /* 0x000000040c007c0c */ /* 0x000fe4000bf06270 */
[----:B------:R-:W-:Y:S02]  /*10430*/  SHF.R.S32.HI R13, RZ, 0x1f, R13 ;  /* 0x0000001fff0d7819 */ /* 0x000fe4000001140d */
[----:B-1----:R-:W-:-:S04]  /*10440*/  @!P1 LEA R4, P2, R6, R11, 0x2 ;  /* 0x0000000b06049211 */ /* 0x002fc800078410ff */
[----:B------:R-:W-:Y:S01]  /*10450*/  @!P1 LEA.HI.X R5, R6, R9, R13, 0x2, P2 ;  /* 0x0000000906059211 */ /* 0x000fe200010f140d */
[C---:B------:R-:W-:Y:S01]  /*10460*/  VIADD R13, R224.reuse, 0x20 ;  /* 0x00000020e00d7836 */ /* 0x040fe20000000000 */
[----:B------:R-:W-:Y:S01]  /*10470*/  ISETP.GE.AND P2, PT, R7, UR4, PT ;  /* 0x0000000407007c0c */ /* 0x000fe2000bf46270 */
        /* <DEDUP_REMOVED lines=13> */
[----:B------:R-:W-:Y:S01]  /*10550*/  VIADD R7, R224, 0x30 ;  /* 0x00000030e0077836 */ /* 0x000fe20000000000 */
[----:B------:R-:W-:Y:S01]  /*10560*/  ISETP.GE.AND P0, PT, R20, UR4, PT ;  /* 0x0000000414007c0c */ /* 0x000fe2000bf06270 */
[----:B------:R-:W-:Y:S02]  /*10570*/  VIADD R13, R224, 0x48 ;  /* 0x00000048e00d7836 */ /* 0x000fe40000000000 */
[----:B------:R1:W-:Y:S01]  /*10580*/  @!P2 ST.E.64 desc[UR40][R4.64], R44 ;  /* 0x0000002c0400a985 */ /* 0x0003e2000c101b28 */
[----:B------:R-:W-:Y:S02]  /*10590*/  SHF.R.S32.HI R7, RZ, 0x1f, R7 ;  /* 0x0000001fff077819 */ /* 0x000fe40000011407 */
[----:B-1----:R-:W-:-:S04]  /*105a0*/  @!P3 LEA R4, P2, R6, R11, 0x2 ;  /* 0x0000000b0604b211 */ /* 0x002fc800078410ff */
[----:B------:R-:W-:Y:S02]  /*105b0*/  @!P3 LEA.HI.X R5, R6, R9, R7, 0x2, P2 ;  /* 0x000000090605b211 */ /* 0x000fe400010f1407 */
[----:B------:R-:W-:Y:S02]  /*105c0*/  ISETP.GE.AND P2, PT, R13, UR4, PT ;  /* 0x000000040d007c0c */ /* 0x000fe4000bf46270 */
[----:B------:R-:W-:Y:S01]  /*105d0*/  @!P1 LEA R6, P4, R12, R11, 0x2 ;  /* 0x0000000b0c069211 */ /* 0x000fe200078810ff */
[----:B------:R1:W-:Y:S01]  /*105e0*/  @!P3 ST.E.64 desc[UR40][R4.64], R48 ;  /* 0x000000300400b985 */ /* 0x0003e2000c101b28 */
[----:B------:R-:W-:Y:S02]  /*105f0*/  ISETP.GE.AND P3, PT, R14, UR4, PT ;  /* 0x000000040e007c0c */ /* 0x000fe4000bf66270 */
[----:B------:R-:W-:Y:S01]  /*10600*/  @!P1 LEA.HI.X R7, R12, R9, R15, 0x2, P4 ;  /* 0x000000090c079211 */ /* 0x000fe200020f140f */
[C---:B------:R-:W-:Y:S02]  /*10610*/  VIADD R12, R224.reuse, 0x58 ;  /* 0x00000058e00c7836 */ /* 0x040fe40000000000 */
[----:B------:R-:W-:-:S02]  /*10620*/  VIADD R15, R224, 0x48 ;  /* 0x00000048e00f7836 */ /* 0x000fc40000000000 */
[----:B------:R2:W-:Y:S01]  /*10630*/  @!P1 ST.E.64 desc[UR40][R6.64], R52 ;  /* 0x0000003406009985 */ /* 0x0005e2000c101b28 */
[----:B------:R-:W-:Y:S02]  /*10640*/  ISETP.GE.AND P1, PT, R12, UR4, PT ;  /* 0x000000040c007c0c */ /* 0x000fe4000bf26270 */
[----:B------:R-:W-:Y:S02]  /*10650*/  SHF.R.S32.HI R15, RZ, 0x1f, R15 ;  /* 0x0000001fff0f7819 */ /* 0x000fe4000001140f */
[----:B-1----:R-:W-:-:S04]  /*10660*/  @!P0 LEA R4, P4, R20, R11, 0x2 ;  /* 0x0000000b14048211 */ /* 0x002fc800078810ff */
[----:B------:R-:W-:Y:S01]  /*10670*/  @!P0 LEA.HI.X R5, R20, R9, R21, 0x2, P4 ;  /* 0x0000000914058211 */ /* 0x000fe200020f1415 */
[C---:B------:R-:W-:Y:S02]  /*10680*/  VIADD R20, R224.reuse, 0x60 ;  /* 0x00000060e0147836 */ /* 0x040fe40000000000 */
[----:B------:R-:W-:Y:S01]  /*10690*/  VIADD R21, R224, 0x50 ;  /* 0x00000050e0157836 */ /* 0x000fe20000000000 */
[C---:B--2---:R-:W-:Y:S01]  /*106a0*/  @!P2 LEA R6, P5, R13.reuse, R11, 0x2 ;  /* 0x0000000b0d06a211 */ /* 0x044fe200078a10ff */
[----:B------:R1:W-:Y:S01]  /*106b0*/  @!P0 ST.E.64 desc[UR40][R4.64], R56 ;  /* 0x0000003804008985 */ /* 0x0003e2000c101b28 */
[----:B------:R-:W-:Y:S02]  /*106c0*/  ISETP.GE.AND P0, PT, R20, UR4, PT ;  /* 0x0000000414007c0c */ /* 0x000fe4000bf06270 */
[----:B------:R-:W-:Y:S01]  /*106d0*/  @!P2 LEA.HI.X R7, R13, R9, R15, 0x2, P5 ;  /* 0x000000090d07a211 */ /* 0x000fe200028f140f */
[C---:B------:R-:W-:Y:S01]  /*106e0*/  VIADD R13, R224.reuse, 0x68 ;  /* 0x00000068e00d7836 */ /* 0x040fe20000000000 */
[----:B------:R-:W-:Y:S01]  /*106f0*/  SHF.R.S32.HI R21, RZ, 0x1f, R21 ;  /* 0x0000001fff157819 */ /* 0x000fe20000011415 */
        /* <DEDUP_REMOVED lines=8> */
[----:B--2---:R-:W-:Y:S01]  /*10780*/  @!P1 LEA R6, P5, R12, R11, 0x2 ;  /* 0x0000000b0c069211 */ /* 0x004fe200078a10ff */
        /* <DEDUP_REMOVED lines=35> */
[----:B------:R-:W-:Y:S02]  /*109c0*/  SHF.R.S32.HI R15, RZ, 0x1f, R15 ;  /* 0x0000001fff0f7819 */ /* 0x000fe4000001140f */
[----:B------:R-:W-:Y:S02]  /*109d0*/  ISETP.GE.AND P1, PT, R12, UR4, PT ;  /* 0x000000040c007c0c */ /* 0x000fe4000bf26270 */
[----:B-1----:R-:W-:-:S04]  /*109e0*/  @!P0 LEA R4, P4, R20, R11, 0x2 ;  /* 0x0000000b14048211 */ /* 0x002fc800078810ff */
[----:B------:R-:W-:Y:S02]  /*109f0*/  @!P0 LEA.HI.X R5, R20, R9, R21, 0x2, P4 ;  /* 0x0000000914058211 */ /* 0x000fe400020f1415 */
[----:B------:R-:W-:Y:S02]  /*10a00*/  SHF.R.S32.HI R21, RZ, 0x1f, R226 ;  /* 0x0000001fff157819 */ /* 0x000fe400000114e2 */
        /* <DEDUP_REMOVED lines=9> */
[----:B------:R-:W-:Y:S02]  /*10aa0*/  SHF.R.S32.HI R13, RZ, 0x1f, R13 ;  /* 0x0000001fff0d7819 */ /* 0x000fe4000001140d */
[----:B------:R-:W-:Y:S02]  /*10ab0*/  ISETP.GE.AND P2, PT, R236, UR4, PT ;  /* 0x00000004ec007c0c */ /* 0x000fe4000bf46270 */
[----:B-1----:R-:W-:-:S04]  /*10ac0*/  @!P3 LEA R4, P4, R14, R11, 0x2 ;  /* 0x0000000b0e04b211 */ /* 0x002fc800078810ff */
[----:B------:R-:W-:Y:S02]  /*10ad0*/  @!P3 LEA.HI.X R5, R14, R9, R15, 0x2, P4 ;  /* 0x000000090e05b211 */ /* 0x000fe400020f140f */
[----:B------:R-:W-:Y:S02]  /*10ae0*/  ISETP.GE.AND P4, PT, R235, UR4, PT ;  /* 0x00000004eb007c0c */ /* 0x000fe4000bf86270 */
[C---:B--2---:R-:W-:Y:S01]  /*10af0*/  @!P1 LEA R6, P5, R12.reuse, R11, 0x2 ;  /* 0x0000000b0c069211 */ /* 0x044fe200078a10ff */
[----:B------:R1:W-:Y:S01]  /*10b00*/  @!P3 ST.E.64 desc[UR40][R4.64], R96 ;  /* 0x000000600400b985 */ /* 0x0003e2000c101b28 */
[----:B------:R-:W-:Y:S02]  /*10b10*/  SHF.R.S32.HI R15, RZ, 0x1f, R232 ;  /* 0x0000001fff0f7819 */ /* 0x000fe400000114e8 */
[----:B------:R-:W-:Y:S02]  /*10b20*/  @!P1 LEA.HI.X R7, R12, R9, R13, 0x2, P5 ;  /* 0x000000090c079211 */ /* 0x000fe400028f140d */
[----:B------:R-:W-:-:S02]  /*10b30*/  SHF.R.S32.HI R13, RZ, 0x1f, R237 ;  /* 0x0000001fff0d7819 */ /* 0x000fc400000114ed */
[----:B------:R-:W-:Y:S01]  /*10b40*/  SHF.R.S32.HI R12, RZ, 0x1f, R236 ;  /* 0x0000001fff0c7819 */ /* 0x000fe200000114ec */
[----:B------:R2:W-:Y:S01]  /*10b50*/  @!P1 ST.E.64 desc[UR40][R6.64], R100 ;  /* 0x0000006406009985 */ /* 0x0005e2000c101b28 */
[----:B------:R-:W-:Y:S02]  /*10b60*/  ISETP.GE.AND P1, PT, R234, UR4, PT ;  /* 0x00000004ea007c0c */ /* 0x000fe4000bf26270 */
[----:B------:R-:W-:Y:S02]  /*10b70*/  SHF.R.S32.HI R14, RZ, 0x1f, R231 ;  /* 0x0000001fff0e7819 */ /* 0x000fe400000114e7 */
[----:B-1----:R-:W-:-:S04]  /*10b80*/  @!P0 LEA R4, P3, R237, R11, 0x2 ;  /* 0x0000000bed048211 */ /* 0x002fc800078610ff */
[----:B------:R-:W-:Y:S02]  /*10b90*/  @!P0 LEA.HI.X R5, R237, R9, R13, 0x2, P3 ;  /* 0x00000009ed058211 */ /* 0x000fe400018f140d */
[----:B------:R-:W-:Y:S02]  /*10ba0*/  SHF.R.S32.HI R13, RZ, 0x1f, R235 ;  /* 0x0000001fff0d7819 */ /* 0x000fe400000114eb */
[C---:B--2---:R-:W-:Y:S01]  /*10bb0*/  @!P2 LEA R6, P5, R236.reuse, R11, 0x2 ;  /* 0x0000000bec06a211 */ /* 0x044fe200078a10ff */
[----:B------:R1:W-:Y:S01]  /*10bc0*/  @!P0 ST.E.64 desc[UR40][R4.64], R104 ;  /* 0x0000006804008985 */ /* 0x0003e2000c101b28 */
[----:B------:R-:W-:Y:S02]  /*10bd0*/  ISETP.GE.AND P0, PT, R233, UR4, PT ;  /* 0x00000004e9007c0c */ /* 0x000fe4000bf06270 */
[----:B------:R-:W-:Y:S02]  /*10be0*/  @!P2 LEA.HI.X R7, R236, R9, R12, 0x2, P5 ;  /* 0x00000009ec07a211 */ /* 0x000fe400028f140c */
[----:B------:R-:W-:-:S03]  /*10bf0*/  SHF.R.S32.HI R12, RZ, 0x1f, R234 ;  /* 0x0000001fff0c7819 */ /* 0x000fc600000114ea */
[----:B------:R2:W-:Y:S01]  /*10c00*/  @!P2 ST.E.64 desc[UR40][R6.64], R108 ;  /* 0x0000006c0600a985 */ /* 0x0005e2000c101b28 */
[----:B------:R-:W-:Y:S02]  /*10c10*/  ISETP.GE.AND P2, PT, R232, UR4, PT ;  /* 0x00000004e8007c0c */ /* 0x000fe4000bf46270 */
[----:B-1----:R-:W-:-:S04]  /*10c20*/  @!P4 LEA R4, P3, R235, R11, 0x2 ;  /* 0x0000000beb04c211 */ /* 0x002fc800078610ff */
[----:B------:R-:W-:Y:S02]  /*10c30*/  @!P4 LEA.HI.X R5, R235, R9, R13, 0x2, P3 ;  /* 0x00000009eb05c211 */ /* 0x000fe400018f140d */
[----:B------:R-:W-:Y:S02]  /*10c40*/  ISETP.GE.AND P3, PT, R231, UR4, PT ;  /* 0x00000004e7007c0c */ /* 0x000fe4000bf66270 */
[C---:B--2---:R-:W-:Y:S01]  /*10c50*/  @!P1 LEA R6, P5, R234.reuse, R11, 0x2 ;  /* 0x0000000bea069211 */ /* 0x044fe200078a10ff */
[----:B------:R1:W-:Y:S03]  /*10c60*/  @!P4 ST.E.64 desc[UR40][R4.64], R112 ;  /* 0x000000700400c985 */ /* 0x0003e6000c101b28 */
[----:B------:R-:W-:Y:S02]  /*10c70*/  @!P1 LEA.HI.X R7, R234, R9, R12, 0x2, P5 ;  /* 0x00000009ea079211 */ /* 0x000fe400028f140c */
[----:B------:R-:W-:-:S03]  /*10c80*/  SHF.R.S32.HI R12, RZ, 0x1f, R233 ;  /* 0x0000001fff0c7819 */ /* 0x000fc600000114e9 */
[----:B------:R2:W-:Y:S01]  /*10c90*/  @!P1 ST.E.64 desc[UR40][R6.64], R116 ;  /* 0x0000007406009985 */ /* 0x0005e2000c101b28 */
[----:B------:R-:W-:Y:S02]  /*10ca0*/  ISETP.GE.AND P1, PT, R230, UR4, PT ;  /* 0x00000004e6007c0c */ /* 0x000fe4000bf26270 */
[----:B-1----:R-:W-:-:S04]  /*10cb0*/  @!P0 LEA R4, P4, R233, R11, 0x2 ;  /* 0x0000000be9048211 */ /* 0x002fc800078810ff */
[----:B------:R-:W-:Y:S02]  /*10cc0*/  @!P0 LEA.HI.X R5, R233, R9, R12, 0x2, P4 ;  /* 0x00000009e9058211 */ /* 0x000fe400020f140c */
[-C--:B------:R-:W-:Y:S02]  /*10cd0*/  @!P3 LEA R12, P4, R231, R11.reuse, 0x2 ;  /* 0x0000000be70cb211 */ /* 0x080fe400078810ff */
[C---:B--2---:R-:W-:Y:S01]  /*10ce0*/  @!P2 LEA R6, P5, R232.reuse, R11, 0x2 ;  /* 0x0000000be806a211 */ /* 0x044fe200078a10ff */
[----:B------:R1:W-:Y:S01]  /*10cf0*/  @!P0 ST.E.64 desc[UR40][R4.64], R120 ;  /* 0x0000007804008985 */ /* 0x0003e2000c101b28 */
[----:B------:R-:W-:Y:S02]  /*10d00*/  ISETP.GE.AND P0, PT, R229, UR4, PT ;  /* 0x00000004e5007c0c */ /* 0x000fe4000bf06270 */
[-C--:B------:R-:W-:Y:S02]  /*10d10*/  @!P2 LEA.HI.X R7, R232, R9.reuse, R15, 0x2, P5 ;  /* 0x00000009e807a211 */ /* 0x080fe400028f140f */
[----:B------:R-:W-:-:S02]  /*10d20*/  @!P3 LEA.HI.X R13, R231, R9, R14, 0x2, P4 ;  /* 0x00000009e70db211 */ /* 0x000fc400020f140e */
[----:B------:R-:W-:Y:S01]  /*10d30*/  ISETP.GE.AND P4, PT, R228, UR4, PT ;  /* 0x00000004e4007c0c */ /* 0x000fe2000bf86270 */
[----:B------:R2:W-:Y:S01]  /*10d40*/  @!P2 ST.E.64 desc[UR40][R6.64], R124 ;  /* 0x0000007c0600a985 */ /* 0x0005e2000c101b28 */
[----:B------:R-:W-:Y:S02]  /*10d50*/  SHF.R.S32.HI R14, RZ, 0x1f, R230 ;  /* 0x0000001fff0e7819 */ /* 0x000fe400000114e6 */
[----:B------:R-:W-:Y:S01]  /*10d60*/  ISETP.GE.AND P2, PT, R226, UR4, PT ;  /* 0x00000004e2007c0c */ /* 0x000fe2000bf46270 */
[----:B------:R3:W-:Y:S01]  /*10d70*/  @!P3 ST.E.64 desc[UR40][R12.64], R128 ;  /* 0x000000800c00b985 */ /* 0x0007e2000c101b28 */
[----:B------:R-:W-:Y:S02]  /*10d80*/  ISETP.GE.AND P3, PT, R225, UR4, PT ;  /* 0x00000004e1007c0c */ /* 0x000fe4000bf66270 */
[----:B-1----:R-:W-:-:S04]  /*10d90*/  @!P1 LEA R4, P5, R230, R11, 0x2 ;  /* 0x0000000be6049211 */ /* 0x002fc800078a10ff */
[----:B------:R-:W-:Y:S02]  /*10da0*/  @!P1 LEA.HI.X R5, R230, R9, R14, 0x2, P5 ;  /* 0x00000009e6059211 */ /* 0x000fe400028f140e */
[----:B------:R-:W-:Y:S02]  /*10db0*/  SHF.R.S32.HI R14, RZ, 0x1f, R229 ;  /* 0x0000001fff0e7819 */ /* 0x000fe400000114e5 */
[CC--:B--2---:R-:W-:Y:S01]  /*10dc0*/  @!P0 LEA R6, P5, R229.reuse, R11.reuse, 0x2 ;  /* 0x0000000be5068211 */ /* 0x0c4fe200078a10ff */
[----:B------:R1:W-:Y:S01]  /*10dd0*/  @!P1 ST.E.64 desc[UR40][R4.64], R132 ;  /* 0x0000008404009985 */ /* 0x0003e2000c101b28 */
[----:B---3--:R-:W-:Y:S02]  /*10de0*/  @!P4 LEA R12, P1, R228, R11, 0x2 ;  /* 0x0000000be40cc211 */ /* 0x008fe400078210ff */
[----:B------:R-:W-:Y:S02]  /*10df0*/  @!P0 LEA.HI.X R7, R229, R9, R14, 0x2, P5 ;  /* 0x00000009e5078211 */ /* 0x000fe400028f140e */
[----:B------:R-:W-:-:S03]  /*10e00*/  SHF.R.S32.HI R14, RZ, 0x1f, R228 ;  /* 0x0000001fff0e7819 */ /* 0x000fc600000114e4 */
[----:B------:R3:W-:Y:S01]  /*10e10*/  @!P0 ST.E.64 desc[UR40][R6.64], R136 ;  /* 0x0000008806008985 */ /* 0x0007e2000c101b28 */
[----:B------:R-:W-:Y:S02]  /*10e20*/  @!P4 LEA.HI.X R13, R228, R9, R14, 0x2, P1 ;  /* 0x00000009e40dc211 */ /* 0x000fe400008f140e */
[CC--:B------:R-:W-:Y:S02]  /*10e30*/  @!P3 LEA R14, P1, R225.reuse, R11.reuse, 0x2 ;  /* 0x0000000be10eb211 */ /* 0x0c0fe400078210ff */
[C---:B-1----:R-:W-:Y:S01]  /*10e40*/  @!P2 LEA R4, P5, R226.reuse, R11, 0x2 ;  /* 0x0000000be204a211 */ /* 0x042fe200078a10ff */
[----:B------:R3:W-:Y:S01]  /*10e50*/  @!P4 ST.E.64 desc[UR40][R12.64], R140 ;  /* 0x0000008c0c00c985 */ /* 0x0007e2000c101b28 */
[-C--:B------:R-:W-:Y:S02]  /*10e60*/  @!P3 LEA.HI.X R15, R225, R9.reuse, R20, 0x2, P1 ;  /* 0x00000009e10fb211 */ /* 0x080fe400008f1414 */
[----:B------:R-:W-:-:S05]  /*10e70*/  @!P2 LEA.HI.X R5, R226, R9, R21, 0x2, P5 ;  /* 0x00000009e205a211 */ /* 0x000fca00028f1415 */
[----:B------:R3:W-:Y:S04]  /*10e80*/  @!P2 ST.E.64 desc[UR40][R4.64], R144 ;  /* 0x000000900400a985 */ /* 0x0007e8000c101b28 */
[----:B------:R3:W-:Y:S02]  /*10e90*/  @!P3 ST.E.64 desc[UR40][R14.64], R148 ;  /* 0x000000940e00b985 */ /* 0x0007e4000c101b28 */
.L_x_737:
[----:B------:R-:W-:Y:S05]  /*10ea0*/  BSYNC B1 ;  /* 0x0000000000017941 */ /* 0x000fea0003800000 */
.L_x_736:
[----:B------:R-:W-:-:S03]  /*10eb0*/  UMOV UR4, 0xffffffff ;  /* 0xffffffff00047882 */ /* 0x000fc60000000000 */
[----:B------:R-:W-:Y:S05]  /*10ec0*/  BRA.DIV UR4, `(.L_x_738) ;  /* 0x000000a604447947 */ /* 0x000fea000b800000 */
[----:B------:R4:W0:Y:S04]  /*10ed0*/  SHFL.IDX PT, R20, R8, 0x1, 0x1c1f ;  /* 0x003c1f0008147f89 */ /* 0x00082800000e0000 */
[----:B---3--:R4:W3:Y:S02]  /*10ee0*/  SHFL.IDX PT, R14, R3, 0x1, 0x1c1f ;  /* 0x003c1f00030e7f89 */ /* 0x0088e400000e0000 */
.L_x_955:
[----:B------:R-:W-:-:S13]  /*10ef0*/  ISETP.GE.AND P0, PT, R10, R0, PT ;  /* 0x000000000a00720c */ /* 0x000fda0003f06270 */
[----:B------:R-:W-:Y:S05]  /*10f00*/  @P0 BRA `(.L_x_734) ;  /* 0x0000001800f80947 */ /* 0x000fea0003800000 */
[----:B------:R-:W-:Y:S01]  /*10f10*/  ULDC UR4, c[0x0][0xac8] ;  /* 0x0002b20000047ab9 */ /* 0x000fe20000000800 */
[C---:B-1----:R-:W-:Y:S01]  /*10f20*/  VIADD R9, R224.reuse, 0x8 ;  /* 0x00000008e0097836 */ /* 0x042fe20000000000 */
[C---:B------:R-:W-:Y:S01]  /*10f30*/  ISETP.GE.AND P2, PT, R224.reuse, UR4, PT ;  /* 0x00000004e0007c0c */ /* 0x040fe2000bf46270 */
[C---:B0---4-:R-:W-:Y:S02]  /*10f40*/  VIADD R3, R224.reuse, 0x10 ;  /* 0x00000010e0037836 */ /* 0x051fe40000000000 */
[C---:B------:R-:W-:Y:S01]  /*10f50*/  VIADD R12, R224.reuse, 0x18 ;  /* 0x00000018e00c7836 */ /* 0x040fe20000000000 */
[----:B------:R-:W-:Y:S01]  /*10f60*/  ISETP.GE.AND P3, PT, R9, UR4, PT ;  /* 0x0000000409007c0c */ /* 0x000fe2000bf66270 */
[C---:B------:R-:W-:Y:S01]  /*10f70*/  VIADD R8, R224.reuse, 0x20 ;  /* 0x00000020e0087836 */ /* 0x040fe20000000000 */
[----:B------:R-:W-:Y:S01]  /*10f80*/  ISETP.GE.AND P1, PT, R3, UR4, PT ;  /* 0x0000000403007c0c */ /* 0x000fe2000bf26270 */
[----:B------:R-:W-:Y:S01]  /*10f90*/  VIADD R13, R224, 0x8 ;  /* 0x00000008e00d7836 */ /* 0x000fe20000000000 */
[----:B------:R-:W-:Y:S01]  /*10fa0*/  ISETP.GE.AND P0, PT, R12, UR4, PT ;  /* 0x000000040c007c0c */ /* 0x000fe2000bf06270 */
[----:B--2---:R-:W-:-:S02]  /*10fb0*/  VIADD R11, R224, 0x10 ;  /* 0x00000010e00b7836 */ /* 0x004fc40000000000 */
[C---:B------:R-:W-:Y:S01]  /*10fc0*/  VIADD R15, R224.reuse, 0x58 ;  /* 0x00000058e00f7836 */ /* 0x040fe20000000000 */
[----:B------:R-:W-:Y:S01]  /*10fd0*/  SHF.R.S32.HI R13, RZ, 0x1f, R13 ;  /* 0x0000001fff0d7819 */ /* 0x000fe2000001140d */
[----:B---3--:R-:W-:Y:S01]  /*10fe0*/  @!P2 IMAD.MOV.U32 R4, RZ, RZ, R14 ;  /* 0x000000ffff04a224 */ /* 0x008fe200078e000e */
[----:B------:R-:W-:Y:S01]  /*10ff0*/  SHF.R.S32.HI R11, RZ, 0x1f, R11 ;  /* 0x0000001fff0b7819 */ /* 0x000fe2000001140b */
[----:B------:R-:W-:Y:S02]  /*11000*/  @!P2 IMAD.MOV.U32 R5, RZ, RZ, R20 ;  /* 0x000000ffff05a224 */ /* 0x000fe400078e0014 */
[C---:B------:R-:W-:Y:S01]  /*11010*/  @!P3 LEA R6, P4, R9.reuse, R14, 0x2 ;  /* 0x0000000e0906b211 */ /* 0x040fe200078810ff */
[C---:B------:R-:W-:Y:S02]  /*11020*/  VIADD R24, R224.reuse, 0x68 ;  /* 0x00000068e0187836 */ /* 0x040fe40000000000 */
[----:B------:R-:W-:Y:S01]  /*11030*/  @!P2 IMAD.WIDE R4, R224, 0x4, R4 ;  /* 0x00000004e004a825 */ /* 0x000fe200078e0204 */
[----:B------:R-:W-:-:S03]  /*11040*/  @!P3 LEA.HI.X R7, R9, R20, R13, 0x2, P4 ;  /* 0x000000140907b211 */ /* 0x000fc600020f140d */
[----:B------:R-:W-:Y:S01]  /*11050*/  VIADD R9, R224, 0x28 ;  /* 0x00000028e0097836 */ /* 0x000fe20000000000 */
[----:B------:R0:W-:Y:S01]  /*11060*/  @!P2 ST.E.64 desc[UR40][R4.64], R26 ;  /* 0x0000001a0400a985 */ /* 0x0001e2000c101b28 */
[----:B------:R-:W-:Y:S01]  /*11070*/  ISETP.GE.AND P2, PT, R8, UR4, PT ;  /* 0x0000000408007c0c */ /* 0x000fe2000bf46270 */
[C---:B------:R-:W-:Y:S02]  /*11080*/  VIADD R13, R224.reuse, 0x18 ;  /* 0x00000018e00d7836 */ /* 0x040fe40000000000 */
[----:B------:R1:W-:Y:S01]  /*11090*/  @!P3 ST.E.64 desc[UR40][R6.64], R30 ;  /* 0x0000001e0600b985 */ /* 0x0003e2000c101b28 */
[----:B------:R-:W-:Y:S01]  /*110a0*/  ISETP.GE.AND P3, PT, R9, UR4, PT ;  /* 0x0000000409007c0c */ /* 0x000fe2000bf66270 */
[C---:B------:R-:W-:Y:S01]  /*110b0*/  VIADD R21, R224.reuse, 0x58 ;  /* 0x00000058e0157836 */ /* 0x040fe20000000000 */
[----:B------:R-:W-:Y:S01]  /*110c0*/  SHF.R.S32.HI R13, RZ, 0x1f, R13 ;  /* 0x0000001fff0d7819 */ /* 0x000fe2000001140d */
[C---:B------:R-:W-:Y:S02]  /*110d0*/  VIADD R28, R224.reuse, 0x78 ;  /* 0x00000078e01c7836 */ /* 0x040fe40000000000 */
[C---:B------:R-:W-:Y:S01]  /*110e0*/  VIADD R25, R224.reuse, 0x68 ;  /* 0x00000068e0197836 */ /* 0x040fe20000000000 */
[----:B------:R-:W-:Y:S01]  /*110f0*/  SHF.R.S32.HI R21, RZ, 0x1f, R21 ;  /* 0x0000001fff157819 */ /* 0x000fe20000011415 */
[----:B------:R-:W-:Y:S01]  /*11100*/  VIADD R29, R224, 0x78 ;  /* 0x00000078e01d7836 */ /* 0x000fe20000000000 */
[----:B0-----:R-:W-:-:S02]  /*11110*/  @!P1 LEA R4, P5, R3, R14, 0x2 ;  /* 0x0000000e03049211 */ /* 0x001fc400078a10ff */
[----:B------:R-:W-:Y:S02]  /*11120*/  SHF.R.S32.HI R25, RZ, 0x1f, R25 ;  /* 0x0000001fff197819 */ /* 0x000fe40000011419 */
[----:B------:R-:W-:Y:S01]  /*11130*/  @!P1 LEA.HI.X R5, R3, R20, R11, 0x2, P5 ;  /* 0x0000001403059211 */ /* 0x000fe200028f140b */
[----:B------:R-:W-:Y:S01]  /*11140*/  VIADD R3, R224, 0x30 ;  /* 0x00000030e0037836 */ /* 0x000fe20000000000 */
[----:B-1----:R-:W-:Y:S01]  /*11150*/  @!P0 LEA R6, P4, R12, R14, 0x2 ;  /* 0x0000000e0c068211 */ /* 0x002fe200078810ff */
[----:B------:R-:W-:Y:S01]  /*11160*/  VIADD R11, R224, 0x20 ;  /* 0x00000020e00b7836 */ /* 0x000fe20000000000 */
[----:B------:R-:W-:Y:S01]  /*11170*/  SHF.R.S32.HI R29, RZ, 0x1f, R29 ;  /* 0x0000001fff1d7819 */ /* 0x000fe2000001141d */
[----:B------:R0:W-:Y:S01]  /*11180*/  @!P1 ST.E.64 desc[UR40][R4.64], R34 ;  /* 0x0000002204009985 */ /* 0x0001e2000c101b28 */
[----:B------:R-:W-:Y:S02]  /*11190*/  ISETP.GE.AND P1, PT, R3, UR4, PT ;  /* 0x0000000403007c0c */ /* 0x000fe4000bf26270 */
[----:B------:R-:W-:-:S02]  /*111a0*/  SHF.R.S32.HI R11, RZ, 0x1f, R11 ;  /* 0x0000001fff0b7819 */ /* 0x000fc4000001140b */
[----:B------:R-:W-:Y:S01]  /*111b0*/  @!P0 LEA.HI.X R7, R12, R20, R13, 0x2, P4 ;  /* 0x000000140c078211 */ /* 0x000fe200020f140d */
[C---:B------:R-:W-:Y:S02]  /*111c0*/  VIADD R12, R224.reuse, 0x38 ;  /* 0x00000038e00c7836 */ /* 0x040fe40000000000 */
[----:B------:R-:W-:Y:S02]  /*111d0*/  VIADD R13, R224, 0x28 ;  /* 0x00000028e00d7836 */ /* 0x000fe40000000000 */
[----:B------:R1:W-:Y:S01]  /*111e0*/  @!P0 ST.E.64 desc[UR40][R6.64], R38 ;  /* 0x0000002606008985 */ /* 0x0003e2000c101b28 */
[----:B------:R-:W-:Y:S02]  /*111f0*/  ISETP.GE.AND P0, PT, R12, UR4, PT ;  /* 0x000000040c007c0c */ /* 0x000fe4000bf06270 */
[----:B------:R-:W-:Y:S02]  /*11200*/  SHF.R.S32.HI R13, RZ, 0x1f, R13 ;  /* 0x0000001fff0d7819 */ /* 0x000fe4000001140d */
[----:B0-----:R-:W-:-:S04]  /*11210*/  @!P2 LEA R4, P5, R8, R14, 0x2 ;  /* 0x0000000e0804a211 */ /* 0x001fc800078a10ff */
[----:B------:R-:W-:Y:S01]  /*11220*/  @!P2 LEA.HI.X R5, R8, R20, R11, 0x2, P5 ;  /* 0x000000140805a211 */ /* 0x000fe200028f140b */
[C---:B------:R-:W-:Y:S02]  /*11230*/  VIADD R8, R224.reuse, 0x40 ;  /* 0x00000040e0087836 */ /* 0x040fe40000000000 */
[----:B------:R-:W-:Y:S02]  /*11240*/  VIADD R11, R224, 0x30 ;  /* 0x00000030e00b7836 */ /* 0x000fe40000000000 */
[----:B------:R0:W-:Y:S01]  /*11250*/  @!P2 ST.E.64 desc[UR40][R4.64], R42 ;  /* 0x0000002a0400a985 */ /* 0x0001e2000c101b28 */
[----:B-1----:R-:W-:Y:S02]  /*11260*/  @!P3 LEA R6, P4, R9, R14, 0x2 ;  /* 0x0000000e0906b211 */ /* 0x002fe400078810ff */
[----:B------:R-:W-:Y:S02]  /*11270*/  ISETP.GE.AND P2, PT, R8, UR4, PT ;  /* 0x0000000408007c0c */ /* 0x000fe4000bf46270 */
[----:B------:R-:W-:-:S02]  /*11280*/  SHF.R.S32.HI R11, RZ, 0x1f, R11 ;  /* 0x0000001fff0b7819 */ /* 0x000fc4000001140b */
[----:B------:R-:W-:Y:S01]  /*11290*/  @!P3 LEA.HI.X R7, R9, R20, R13, 0x2, P4 ;  /* 0x000000140907b211 */ /* 0x000fe200020f140d */
[C---:B------:R-:W-:Y:S02]  /*112a0*/  VIADD R9, R224.reuse, 0x48 ;  /* 0x00000048e0097836 */ /* 0x040fe40000000000 */
[----:B------:R-:W-:Y:S02]  /*112b0*/  VIADD R13, R224, 0x38 ;  /* 0x00000038e00d7836 */ /* 0x000fe40000000000 */
[----:B------:R1:W-:Y:S01]  /*112c0*/  @!P3 ST.E.64 desc[UR40][R6.64], R46 ;  /* 0x0000002e0600b985 */ /* 0x0003e2000c101b28 */
[----:B------:R-:W-:Y:S02]  /*112d0*/  ISETP.GE.AND P3, PT, R9, UR4, PT ;  /* 0x0000000409007c0c */ /* 0x000fe4000bf66270 */
[----:B0-----:R-:W-:Y:S02]  /*112e0*/  @!P1 LEA R4, P5, R3, R14, 0x2 ;  /* 0x0000000e03049211 */ /* 0x001fe400078a10ff */
[----:B------:R-:W-:-:S02]  /*112f0*/  SHF.R.S32.HI R13, RZ, 0x1f, R13 ;  /* 0x0000001fff0d7819 */ /* 0x000fc4000001140d */
[----:B------:R-:W-:Y:S01]  /*11300*/  @!P1 LEA.HI.X R5, R3, R20, R11, 0x2, P5 ;  /* 0x0000001403059211 */ /* 0x000fe200028f140b */
[C---:B------:R-:W-:Y:S02]  /*11310*/  VIADD R3, R224.reuse, 0x50 ;  /* 0x00000050e0037836 */ /* 0x040fe40000000000 */
[----:B------:R-:W-:Y:S02]  /*11320*/  VIADD R11, R224, 0x40 ;  /* 0x00000040e00b7836 */ /* 0x000fe40000000000 */
[----:B------:R0:W-:Y:S01]  /*11330*/  @!P1 ST.E.64 desc[UR40][R4.64], R50 ;  /* 0x0000003204009985 */ /* 0x0001e2000c101b28 */
[----:B------:R-:W-:Y:S02]  /*11340*/  ISETP.GE.AND P1, PT, R3, UR4, PT ;  /* 0x0000000403007c0c */ /* 0x000fe4000bf26270 */
[----:B-1----:R-:W-:Y:S02]  /*11350*/  @!P0 LEA R6, P4, R12, R14, 0x2 ;  /* 0x0000000e0c068211 */ /* 0x002fe400078810ff */
        /* <DEDUP_REMOVED lines=12> */
[----:B------:R-:W-:Y:S02]  /*11420*/  SHF.R.S32.HI R11, RZ, 0x1f, R11 ;  /* 0x0000001fff0b7819 */ /* 0x000fe4000001140b */
[----:B-1----:R-:W-:Y:S02]  /*11430*/  @!P3 LEA R6, P4, R9, R14, 0x2 ;  /* 0x0000000e0906b211 */ /* 0x002fe400078810ff */
[----:B------:R-:W-:-:S02]  /*11440*/  ISETP.GE.AND P2, PT, R12, UR4, PT ;  /* 0x000000040c007c0c */ /* 0x000fc4000bf46270 */
[----:B------:R-:W-:Y:S02]  /*11450*/  SHF.R.S32.HI R8, RZ, 0x1f, R8 ;  /* 0x0000001fff087819 */ /* 0x000fe40000011408 */
[----:B------:R-:W-:Y:S02]  /*11460*/  @!P3 LEA.HI.X R7, R9, R20, R11, 0x2, P4 ;  /* 0x000000140907b211 */ /* 0x000fe400020f140b */
[----:B0-----:R-:W-:-:S03]  /*11470*/  @!P1 LEA R4, P5, R3, R14, 0x2 ;  /* 0x0000000e03049211 */ /* 0x001fc600078a10ff */
[----:B------:R0:W-:Y:S01]  /*11480*/  @!P3 ST.E.64 desc[UR40][R6.64], R62 ;  /* 0x0000003e0600b985 */ /* 0x0001e2000c101b28 */
[----:B------:R-:W-:Y:S02]  /*11490*/  ISETP.GE.AND P3, PT, R24, UR4, PT ;  /* 0x0000000418007c0c */ /* 0x000fe4000bf66270 */
[----:B------:R-:W-:Y:S01]  /*114a0*/  @!P1 LEA.HI.X R5, R3, R20, R8, 0x2, P5 ;  /* 0x0000001403059211 */ /* 0x000fe200028f1408 */
[----:B------:R-:W-:Y:S01]  /*114b0*/  VIADD R3, R224, 0x70 ;  /* 0x00000070e0037836 */ /* 0x000fe20000000000 */
[-C--:B------:R-:W-:Y:S02]  /*114c0*/  @!P0 LEA R8, P4, R15, R14.reuse, 0x2 ;  /* 0x0000000e0f088211 */ /* 0x080fe400078810ff */
[----:B------:R-:W-:Y:S01]  /*114d0*/  @!P2 LEA R10, P5, R12, R14, 0x2 ;  /* 0x0000000e0c0aa211 */ /* 0x000fe200078a10ff */
[----:B------:R1:W-:Y:S01]  /*114e0*/  @!P1 ST.E.64 desc[UR40][R4.64], R66 ;  /* 0x0000004204009985 */ /* 0x0003e2000c101b28 */
[----:B------:R-:W-:Y:S02]  /*114f0*/  ISETP.GE.AND P1, PT, R3, UR4, PT ;  /* 0x0000000403007c0c */ /* 0x000fe4000bf26270 */
[-C--:B------:R-:W-:Y:S01]  /*11500*/  @!P0 LEA.HI.X R9, R15, R20.reuse, R21, 0x2, P4 ;  /* 0x000000140f098211 */ /* 0x080fe200020f1415 */
[----:B------:R-:W-:Y:S01]  /*11510*/  VIADD R21, R224, 0x80 ;  /* 0x00000080e0157836 */ /* 0x000fe20000000000 */
[----:B------:R-:W-:Y:S01]  /*11520*/  @!P2 LEA.HI.X R11, R12, R20, R13, 0x2, P5 ;  /* 0x000000140c0ba211 */ /* 0x000fe200028f140d */
[----:B------:R-:W-:Y:S01]  /*11530*/  VIADD R15, R224, 0x70 ;  /* 0x00000070e00f7836 */ /* 0x000fe20000000000 */
[----:B------:R-:W-:Y:S01]  /*11540*/  @!P3 LEA R12, P4, R24, R14, 0x2 ;  /* 0x0000000e180cb211 */ /* 0x000fe200078810ff */
[----:B------:R2:W-:Y:S01]  /*11550*/  @!P0 ST.E.64 desc[UR40][R8.64], R70 ;  /* 0x0000004608008985 */ /* 0x0005e2000c101b28 */
[----:B------:R-:W-:-:S02]  /*11560*/  ISETP.GE.AND P0, PT, R28, UR4, PT ;  /* 0x000000041c007c0c */ /* 0x000fc4000bf06270 */
[----:B------:R-:W-:Y:S01]  /*11570*/  SHF.R.S32.HI R15, RZ, 0x1f, R15 ;  /* 0x0000001fff0f7819 */ /* 0x000fe2000001140f */
[----:B------:R3:W-:Y:S01]  /*11580*/  @!P2 ST.E.64 desc[UR40][R10.64], R74 ;  /* 0x0000004a0a00a985 */ /* 0x0007e2000c101b28 */
[----:B------:R-:W-:Y:S02]  /*11590*/  ISETP.GE.AND P2, PT, R21, UR4, PT ;  /* 0x0000000415007c0c */ /* 0x000fe4000bf46270 */
[C---:B0-----:R-:W-:Y:S02]  /*115a0*/  @!P1 LEA R6, P5, R3.reuse, R14, 0x2 ;  /* 0x0000000e03069211 */ /* 0x041fe400078a10ff */
[-C--:B------:R-:W-:Y:S01]  /*115b0*/  @!P3 LEA.HI.X R13, R24, R20.reuse, R25, 0x2, P4 ;  /* 0x00000014180db211 */ /* 0x080fe200020f1419 */
[C---:B------:R-:W-:Y:S01]  /*115c0*/  VIADD R24, R224.reuse, 0x88 ;  /* 0x00000088e0187836 */ /* 0x040fe20000000000 */
[----:B------:R-:W-:Y:S01]  /*115d0*/  @!P1 LEA.HI.X R7, R3, R20, R15, 0x2, P5 ;  /* 0x0000001403079211 */ /* 0x000fe200028f140f */
[C---:B------:R-:W-:Y:S02]  /*115e0*/  VIADD R3, R224.reuse, 0x90 ;  /* 0x00000090e0037836 */ /* 0x040fe40000000000 */
[----:B------:R0:W-:Y:S01]  /*115f0*/  @!P3 ST.E.64 desc[UR40][R12.64], R78 ;  /* 0x0000004e0c00b985 */ /* 0x0001e2000c101b28 */
[----:B------:R-:W-:Y:S01]  /*11600*/  VIADD R25, R224, 0x80 ;  /* 0x00000080e0197836 */ /* 0x000fe20000000000 */
[----:B------:R-:W-:Y:S01]  /*11610*/  ISETP.GE.AND P3, PT, R24, UR4, PT ;  /* 0x0000000418007c0c */ /* 0x000fe2000bf66270 */
[----:B------:R-:W-:Y:S01]  /*11620*/  VIADD R15, R224, 0x98 ;  /* 0x00000098e00f7836 */ /* 0x000fe20000000000 */
[----:B------:R4:W-:Y:S01]  /*11630*/  @!P1 ST.E.64 desc[UR40][R6.64], R82 ;  /* 0x0000005206009985 */ /* 0x0009e2000c101b28 */
[----:B-1----:R-:W-:-:S02]  /*11640*/  @!P0 LEA R4, P4, R28, R14, 0x2 ;  /* 0x0000000e1c048211 */ /* 0x002fc400078810ff */
[----:B------:R-:W-:Y:S02]  /*11650*/  ISETP.GE.AND P1, PT, R3, UR4, PT ;  /* 0x0000000403007c0c */ /* 0x000fe4000bf26270 */
[----:B------:R-:W-:Y:S02]  /*11660*/  SHF.R.S32.HI R25, RZ, 0x1f, R25 ;  /* 0x0000001fff197819 */ /* 0x000fe40000011419 */
[C---:B--2---:R-:W-:Y:S02]  /*11670*/  @!P2 LEA R8, P5, R21.reuse, R14, 0x2 ;  /* 0x0000000e1508a211 */ /* 0x044fe400078a10ff */
[-C--:B------:R-:W-:Y:S02]  /*11680*/  @!P0 LEA.HI.X R5, R28, R20.reuse, R29, 0x2, P4 ;  /* 0x000000141c058211 */ /* 0x080fe400020f141d */
[----:B------:R-:W-:Y:S01]  /*11690*/  @!P2 LEA.HI.X R9, R21, R20, R25, 0x2, P5 ;  /* 0x000000141509a211 */ /* 0x000fe200028f1419 */
[----:B------:R-:W-:Y:S01]  /*116a0*/  VIADD R21, R224, 0x90 ;  /* 0x00000090e0157836 */ /* 0x000fe20000000000 */
[----:B---3--:R-:W-:Y:S01]  /*116b0*/  @!P3 LEA R10, P4, R24, R14, 0x2 ;  /* 0x0000000e180ab211 */ /* 0x008fe200078810ff */
[----:B------:R-:W-:Y:S01]  /*116c0*/  VIADD R25, R224, 0x88 ;  /* 0x00000088e0197836 */ /* 0x000fe20000000000 */
[----:B------:R1:W-:Y:S01]  /*116d0*/  @!P0 ST.E.64 desc[UR40][R4.64], R86 ;  /* 0x0000005604008985 */ /* 0x0003e2000c101b28 */
[----:B------:R-:W-:-:S02]  /*116e0*/  ISETP.GE.AND P0, PT, R15, UR4, PT ;  /* 0x000000040f007c0c */ /* 0x000fc4000bf06270 */
[----:B------:R-:W-:Y:S01]  /*116f0*/  SHF.R.S32.HI R21, RZ, 0x1f, R21 ;  /* 0x0000001fff157819 */ /* 0x000fe20000011415 */
[----:B------:R2:W-:Y:S01]  /*11700*/  @!P2 ST.E.64 desc[UR40][R8.64], R90 ;  /* 0x0000005a0800a985 */ /* 0x0005e2000c101b28 */
[----:B------:R-:W-:Y:S02]  /*11710*/  SHF.R.S32.HI R25, RZ, 0x1f, R25 ;  /* 0x0000001fff197819 */ /* 0x000fe40000011419 */
[----:B0-----:R-:W-:Y:S02]  /*11720*/  @!P1 LEA R12, P5, R3, R14, 0x2 ;  /* 0x0000000e030c9211 */ /* 0x001fe400078a10ff */
[----:B------:R-:W-:Y:S02]  /*11730*/  ISETP.GE.AND P2, PT, R237, UR4, PT ;  /* 0x00000004ed007c0c */ /* 0x000fe4000bf46270 */
[-C--:B------:R-:W-:Y:S02]  /*11740*/  @!P3 LEA.HI.X R11, R24, R20.reuse, R25, 0x2, P4 ;  /* 0x00000014180bb211 */ /* 0x080fe400020f1419 */
[----:B------:R-:W-:Y:S01]  /*11750*/  @!P1 LEA.HI.X R13, R3, R20, R21, 0x2, P5 ;  /* 0x00000014030d9211 */ /* 0x000fe200028f1415 */
[----:B------:R-:W-:Y:S01]  /*11760*/  VIADD R21, R224, 0x98 ;  /* 0x00000098e0157836 */ /* 0x000fe20000000000 */
[----:B------:R-:W-:Y:S01]  /*11770*/  ISETP.GE.AND P4, PT, R236, UR4, PT ;  /* 0x00000004ec007c0c */ /* 0x000fe2000bf86270 */
[----:B------:R0:W-:Y:S01]  /*11780*/  @!P3 ST.E.64 desc[UR40][R10.64], R94 ;  /* 0x0000005e0a00b985 */ /* 0x0001e2000c101b28 */
[----:B----4-:R-:W-:-:S02]  /*11790*/  @!P0 LEA R6, P5, R15, R14, 0x2 ;  /* 0x0000000e0f068211 */ /* 0x010fc400078a10ff */
[----:B------:R-:W-:Y:S01]  /*117a0*/  SHF.R.S32.HI R21, RZ, 0x1f, R21 ;  /* 0x0000001fff157819 */ /* 0x000fe20000011415 */
[----:B------:R3:W-:Y:S01]  /*117b0*/  @!P1 ST.E.64 desc[UR40][R12.64], R98 ;  /* 0x000000620c009985 */ /* 0x0007e2000c101b28 */
[----:B------:R-:W-:Y:S02]  /*117c0*/  ISETP.GE.AND P3, PT, R235, UR4, PT ;  /* 0x00000004eb007c0c */ /* 0x000fe4000bf66270 */
[----:B------:R-:W-:Y:S02]  /*117d0*/  SHF.R.S32.HI R3, RZ, 0x1f, R237 ;  /* 0x0000001fff037819 */ /* 0x000fe400000114ed */
[----:B-1----:R-:W-:Y:S02]  /*117e0*/  @!P2 LEA R4, P1, R237, R14, 0x2 ;  /* 0x0000000eed04a211 */ /* 0x002fe400078210ff */
[-C--:B------:R-:W-:Y:S02]  /*117f0*/  @!P0 LEA.HI.X R7, R15, R20.reuse, R21, 0x2, P5 ;  /* 0x000000140f078211 */ /* 0x080fe400028f1415 */
[----:B------:R-:W-:-:S02]  /*11800*/  @!P2 LEA.HI.X R5, R237, R20, R3, 0x2, P1 ;  /* 0x00000014ed05a211 */ /* 0x000fc400008f1403 */
[----:B------:R-:W-:Y:S01]  /*11810*/  ISETP.GE.AND P1, PT, R234, UR4, PT ;  /* 0x00000004ea007c0c */ /* 0x000fe2000bf26270 */
[----:B------:R1:W-:Y:S01]  /*11820*/  @!P0 ST.E.64 desc[UR40][R6.64], R102 ;  /* 0x0000006606008985 */ /* 0x0003e2000c101b28 */
[-C--:B--2---:R-:W-:Y:S02]  /*11830*/  @!P4 LEA R8, P0, R236, R14.reuse, 0x2 ;  /* 0x0000000eec08c211 */ /* 0x084fe400078010ff */
[----:B------:R-:W-:Y:S01]  /*11840*/  SHF.R.S32.HI R15, RZ, 0x1f, R236 ;  /* 0x0000001fff0f7819 */ /* 0x000fe200000114ec */
[----:B------:R2:W-:Y:S01]  /*11850*/  @!P2 ST.E.64 desc[UR40][R4.64], R106 ;  /* 0x0000006a0400a985 */ /* 0x0005e2000c101b28 */
[----:B------:R-:W-:Y:S02]  /*11860*/  SHF.R.S32.HI R3, RZ, 0x1f, R235 ;  /* 0x0000001fff037819 */ /* 0x000fe400000114eb */
[----:B0-----:R-:W-:Y:S02]  /*11870*/  @!P3 LEA R10, P5, R235, R14, 0x2 ;  /* 0x0000000eeb0ab211 */ /* 0x001fe400078a10ff */
[----:B------:R-:W-:-:S02]  /*11880*/  ISETP.GE.AND P2, PT, R233, UR4, PT ;  /* 0x00000004e9007c0c */ /* 0x000fc4000bf46270 */
[-C--:B------:R-:W-:Y:S02]  /*11890*/  @!P4 LEA.HI.X R9, R236, R20.reuse, R15, 0x2, P0 ;  /* 0x00000014ec09c211 */ /* 0x080fe400000f140f */
[----:B------:R-:W-:Y:S02]  /*118a0*/  ISETP.GE.AND P0, PT, R232, UR4, PT ;  /* 0x00000004e8007c0c */ /* 0x000fe4000bf06270 */
[----:B------:R-:W-:Y:S01]  /*118b0*/  @!P3 LEA.HI.X R11, R235, R20, R3, 0x2, P5 ;  /* 0x00000014eb0bb211 */ /* 0x000fe200028f1403 */
[----:B------:R0:W-:Y:S01]  /*118c0*/  @!P4 ST.E.64 desc[UR40][R8.64], R110 ;  /* 0x0000006e0800c985 */ /* 0x0001e2000c101b28 */
[----:B---3--:R-:W-:Y:S02]  /*118d0*/  @!P1 LEA R12, P4, R234, R14, 0x2 ;  /* 0x0000000eea0c9211 */ /* 0x008fe400078810ff */
[----:B------:R-:W-:Y:S01]  /*118e0*/  SHF.R.S32.HI R3, RZ, 0x1f, R234 ;  /* 0x0000001fff037819 */ /* 0x000fe200000114ea */
[----:B------:R3:W-:Y:S01]  /*118f0*/  @!P3 ST.E.64 desc[UR40][R10.64], R114 ;  /* 0x000000720a00b985 */ /* 0x0007e2000c101b28 */
[----:B------:R-:W-:-:S02]  /*11900*/  ISETP.GE.AND P3, PT, R231, UR4, PT ;  /* 0x00000004e7007c0c */ /* 0x000fc4000bf66270 */
[----:B------:R-:W-:Y:S02]  /*11910*/  @!P1 LEA.HI.X R13, R234, R20, R3, 0x2, P4 ;  /* 0x00000014ea0d9211 */ /* 0x000fe400020f1403 */
[CC--:B-1----:R-:W-:Y:S02]  /*11920*/  @!P2 LEA R6, P5, R233.reuse, R14.reuse, 0x2 ;  /* 0x0000000ee906a211 */ /* 0x0c2fe400078a10ff */
[----:B------:R-:W-:Y:S01]  /*11930*/  SHF.R.S32.HI R15, RZ, 0x1f, R233 ;  /* 0x0000001fff0f7819 */ /* 0x000fe200000114e9 */
[----:B------:R1:W-:Y:S01]  /*11940*/  @!P1 ST.E.64 desc[UR40][R12.64], R118 ;  /* 0x000000760c009985 */ /* 0x0003e2000c101b28 */
[----:B--2---:R-:W-:Y:S02]  /*11950*/  @!P0 LEA R4, P4, R232, R14, 0x2 ;  /* 0x0000000ee8048211 */ /* 0x004fe400078810ff */
[----:B------:R-:W-:Y:S02]  /*11960*/  SHF.R.S32.HI R3, RZ, 0x1f, R232 ;  /* 0x0000001fff037819 */ /* 0x000fe400000114e8 */
[----:B------:R-:W-:-:S02]  /*11970*/  @!P2 LEA.HI.X R7, R233, R20, R15, 0x2, P5 ;  /* 0x00000014e907a211 */ /* 0x000fc400028f140f */
[----:B------:R-:W-:Y:S02]  /*11980*/  ISETP.GE.AND P1, PT, R230, UR4, PT ;  /* 0x00000004e6007c0c */ /* 0x000fe4000bf26270 */
[----:B------:R-:W-:Y:S01]  /*11990*/  @!P0 LEA.HI.X R5, R232, R20, R3, 0x2, P4 ;  /* 0x00000014e8058211 */ /* 0x000fe200020f1403 */
[----:B------:R2:W-:Y:S01]  /*119a0*/  @!P2 ST.E.64 desc[UR40][R6.64], R122 ;  /* 0x0000007a0600a985 */ /* 0x0005e2000c101b28 */
[----:B------:R-:W-:Y:S02]  /*119b0*/  ISETP.GE.AND P4, PT, R229, UR4, PT ;  /* 0x00000004e5007c0c */ /* 0x000fe4000bf86270 */
[----:B------:R-:W-:Y:S01]  /*119c0*/  SHF.R.S32.HI R3, RZ, 0x1f, R231 ;  /* 0x0000001fff037819 */ /* 0x000fe200000114e7 */
[----:B------:R4:W-:Y:S01]  /*119d0*/  @!P0 ST.E.64 desc[UR40][R4.64], R126 ;  /* 0x0000007e04008985 */ /* 0x0009e2000c101b28 */
[----:B0-----:R-:W-:Y:S02]  /*119e0*/  @!P3 LEA R8, P5, R231, R14, 0x2 ;  /* 0x0000000ee708b211 */ /* 0x001fe400078a10ff */
[----:B------:R-:W-:-:S02]  /*119f0*/  ISETP.GE.AND P2, PT, R228, UR4, PT ;  /* 0x00000004e4007c0c */ /* 0x000fc4000bf46270 */
[----:B------:R-:W-:Y:S02]  /*11a00*/  ISETP.GE.AND P0, PT, R226, UR4, PT ;  /* 0x00000004e2007c0c */ /* 0x000fe4000bf06270 */
[----:B------:R-:W-:Y:S02]  /*11a10*/  @!P3 LEA.HI.X R9, R231, R20, R3, 0x2, P5 ;  /* 0x00000014e709b211 */ /* 0x000fe400028f1403 */
[----:B------:R-:W-:Y:S02]  /*11a20*/  SHF.R.S32.HI R3, RZ, 0x1f, R230 ;  /* 0x0000001fff037819 */ /* 0x000fe400000114e6 */
[-C--:B---3--:R-:W-:Y:S01]  /*11a30*/  @!P1 LEA R10, P5, R230, R14.reuse, 0x2 ;  /* 0x0000000ee60a9211 */ /* 0x088fe200078a10ff */
[----:B------:R4:W-:Y:S01]  /*11a40*/  @!P3 ST.E.64 desc[UR40][R8.64], R130 ;  /* 0x000000820800b985 */ /* 0x0009e2000c101b28 */
[----:B-1----:R-:W-:Y:S02]  /*11a50*/  @!P4 LEA R12, P3, R229, R14, 0x2 ;  /* 0x0000000ee50cc211 */ /* 0x002fe400078610ff */
[----:B------:R-:W-:-:S02]  /*11a60*/  SHF.R.S32.HI R21, RZ, 0x1f, R229 ;  /* 0x0000001fff157819 */ /* 0x000fc400000114e5 */
[----:B------:R-:W-:Y:S02]  /*11a70*/  @!P1 LEA.HI.X R11, R230, R20, R3, 0x2, P5 ;  /* 0x00000014e60b9211 */ /* 0x000fe400028f1403 */
[----:B--2---:R-:W-:Y:S02]  /*11a80*/  @!P2 LEA R6, P5, R228, R14, 0x2 ;  /* 0x0000000ee406a211 */ /* 0x004fe400078a10ff */
[----:B------:R-:W-:Y:S01]  /*11a90*/  SHF.R.S32.HI R15, RZ, 0x1f, R228 ;  /* 0x0000001fff0f7819 */ /* 0x000fe200000114e4 */
[----:B------:R4:W-:Y:S01]  /*11aa0*/  @!P1 ST.E.64 desc[UR40][R10.64], R134 ;  /* 0x000000860a009985 */ /* 0x0009e2000c101b28 */
[----:B------:R-:W-:Y:S02]  /*11ab0*/  @!P4 LEA.HI.X R13, R229, R20, R21, 0x2, P3 ;  /* 0x00000014e50dc211 */ /* 0x000fe400018f1415 */
[----:B------:R-:W-:Y:S02]  /*11ac0*/  SHF.R.S32.HI R3, RZ, 0x1f, R226 ;  /* 0x0000001fff037819 */ /* 0x000fe400000114e2 */
[----:B------:R-:W-:Y:S01]  /*11ad0*/  @!P0 LEA R24, P3, R226, R14, 0x2 ;  /* 0x0000000ee2188211 */ /* 0x000fe200078610ff */
[----:B------:R4:W-:Y:S01]  /*11ae0*/  @!P4 ST.E.64 desc[UR40][R12.64], R138 ;  /* 0x0000008a0c00c985 */ /* 0x0009e2000c101b28 */
[----:B------:R-:W-:-:S02]  /*11af0*/  @!P2 LEA.HI.X R7, R228, R20, R15, 0x2, P5 ;  /* 0x00000014e407a211 */ /* 0x000fc400028f140f */
[----:B------:R-:W-:-:S03]  /*11b00*/  @!P0 LEA.HI.X R25, R226, R20, R3, 0x2, P3 ;  /* 0x00000014e2198211 */ /* 0x000fc600018f1403 */
[----:B------:R4:W-:Y:S04]  /*11b10*/  @!P2 ST.E.64 desc[UR40][R6.64], R142 ;  /* 0x0000008e0600a985 */ /* 0x0009e8000c101b28 */
[----:B------:R4:W-:Y:S01]  /*11b20*/  @!P0 ST.E.64 desc[UR40][R24.64], R146 ;  /* 0x0000009218008985 */ /* 0x0009e2000c101b28 */
[----:B------:R-:W-:-:S13]  /*11b30*/  ISETP.GE.AND P0, PT, R225, UR4, PT ;  /* 0x00000004e1007c0c */ /* 0x000fda000bf06270 */
[----:B----4-:R-:W-:Y:S05]  /*11b40*/  @P0 BRA `(.L_x_734) ;  /* 0x0000000c00e80947 */ /* 0x010fea0003800000 */
[----:B------:R-:W-:Y:S02]  /*11b50*/  SHF.R.S32.HI R3, RZ, 0x1f, R225 ;  /* 0x0000001fff037819 */ /* 0x000fe400000114e1 */
[----:B------:R-:W-:-:S04]  /*11b60*/  LEA R14, P0, R225, R14, 0x2 ;  /* 0x0000000ee10e7211 */ /* 0x000fc800078010ff */
[----:B------:R-:W-:-:S05]  /*11b70*/  LEA.HI.X R15, R225, R20, R3, 0x2, P0 ;  /* 0x00000014e10f7211 */ /* 0x000fca00000f1403 */
[----:B------:R0:W-:Y:S01]  /*11b80*/  ST.E.64 desc[UR40][R14.64], R150 ;  /* 0x000000960e007985 */ /* 0x0001e2000c101b28 */
[----:B------:R-:W-:Y:S05]  /*11b90*/  BRA `(.L_x_734) ;  /* 0x0000000c00d47947 */ /* 0x000fea0003800000 */
.L_x_721:
[----:B------:R-:W-:Y:S01]  /*11ba0*/  ULDC.64 UR6, c[0x0][0xc08] ;  /* 0x0003020000067ab9 */ /* 0x000fe20000000a00 */
[----:B------:R-:W-:Y:S01]  /*11bb0*/  ULDC.64 UR4, c[0x0][0xc00] ;  /* 0x0003000000047ab9 */ /* 0x000fe20000000a00 */
[----:B------:R-:W-:Y:S01]  /*11bc0*/  ISETP.NE.U32.AND P1, PT, RZ, UR6, PT ;  /* 0x00000006ff007c0c */ /* 0x000fe2000bf25070 */
[----:B------:R-:W-:Y:S01]  /*11bd0*/  IMAD.MOV.U32 R3, RZ, RZ, RZ ;  /* 0x000000ffff037224 */ /* 0x000fe200078e00ff */
[----:B------:R-:W-:Y:S02]  /*11be0*/  ISETP.NE.U32.AND P0, PT, RZ, UR4, PT ;  /* 0x00000004ff007c0c */ /* 0x000fe4000bf05070 */
[----:B------:R-:W-:Y:S02]  /*11bf0*/  ISETP.NE.AND.EX P1, PT, RZ, UR7, PT, P1 ;  /* 0x00000007ff007c0c */ /* 0x000fe4000bf25310 */
[----:B------:R-:W-:Y:S02]  /*11c00*/  IADD3 R4, P2, R214, UR4, RZ ;  /* 0x00000004d6047c10 */ /* 0x000fe4000ff5e0ff */
[----:B------:R-:W-:-:S02]  /*11c10*/  ISETP.NE.AND.EX P0, PT, RZ, UR5, PT, P0 ;  /* 0x00000005ff007c0c */ /* 0x000fc4000bf05300 */
[----:B------:R-:W-:Y:S01]  /*11c20*/  IADD3.X R5, R215, UR5, RZ, P2, !PT ;  /* 0x00000005d7057c10 */ /* 0x000fe200097fe4ff */
[----:B------:R-:W-:Y:S02]  /*11c30*/  ULDC UR4, c[0x0][0xa88] ;  /* 0x0002a20000047ab9 */ /* 0x000fe40000000800 */
[----:B------:R-:W-:-:S04]  /*11c40*/  IMAD.U32 R20, RZ, RZ, UR4 ;  /* 0x00000004ff147e24 */ /* 0x000fc8000f8e00ff */
[----:B------:R-:W-:-:S04]  /*11c50*/  @P1 IADD3 R214, P2, R214, UR6, RZ ;  /* 0x00000006d6d61c10 */ /* 0x000fc8000ff5e0ff */
[----:B------:R-:W-:Y:S01]  /*11c60*/  @P1 IADD3.X R215, R215, UR7, RZ, P2, !PT ;  /* 0x00000007d7d71c10 */ /* 0x000fe200097fe4ff */
[----:B------:R3:W5:Y:S04]  /*11c70*/  @P0 LDG.E R3, desc[UR40][R4.64] ;  /* 0x0000002804030981 */ /* 0x000768000c1e1900 */
[----:B------:R3:W5:Y:S01]  /*11c80*/  @P1 LDG.E R20, desc[UR40][R214.64] ;  /* 0x00000028d6141981 */ /* 0x000762000c1e1900 */
[----:B------:R-:W-:Y:S01]  /*11c90*/  ISETP.NE.AND P2, PT, R212, RZ, PT ;  /* 0x000000ffd400720c */ /* 0x000fe20003f45270 */
[----:B------:R-:W4:-:S12]  /*11ca0*/  S2R R0, SR_TID.X ;  /* 0x0000000000007919 */ /* 0x000f180000002100 */
[----:B------:R-:W0:Y:S01]  /*11cb0*/  @!P2 LDC R212, c[0x0][0xad4] ;  /* 0x0002b500ffd4ab82 */ /* 0x000e220000000800 */
[----:B----4-:R-:W-:Y:S01]  /*11cc0*/  VIADD R28, R0, 0xffffff80 ;  /* 0xffffff80001c7836 */ /* 0x010fe20000000000 */
[----:B0-----:R-:W-:-:S04]  /*11cd0*/  ISETP.GT.AND P2, PT, R212, 0x1, PT ;  /* 0x00000001d400780c */ /* 0x001fc80003f44270 */
[----:B------:R-:W-:Y:S01]  /*11ce0*/  ISETP.GT.AND P3, PT, R28, 0x7f, PT ;  /* 0x0000007f1c00780c */ /* 0x000fe20003f64270 */
[----:B---3--:R-:W-:-:S12]  /*11cf0*/  @P1 BRA `(.L_x_739) ;  /* 0x0000000000101947 */ /* 0x008fd80003800000 */
[----:B------:R-:W-:Y:S05]  /*11d00*/  @!P0 BRA `(.L_x_739) ;  /* 0x00000000000c8947 */ /* 0x000fea0003800000 */
[----:B------:R-:W3:Y:S04]  /*11d10*/  LDG.E R7, desc[UR40][R4.64] ;  /* 0x0000002804077981 */ /* 0x000ee8000c1e1900 */
[----:B-----5:R-:W3:Y:S02]  /*11d20*/  LDG.E R20, desc[UR40][R4.64+0x4] ;  /* 0x0000042804147981 */ /* 0x020ee4000c1e1900 */
[----:B---3--:R-:W-:-:S07]  /*11d30*/  IMAD.IADD R20, R20, 0x1, -R7 ;  /* 0x0000000114147824 */ /* 0x008fce00078e0a07 */
.L_x_739:
[----:B------:R-:W3:Y:S01]  /*11d40*/  LDL.LU R0, [R1+0x4c] ;  /* 0x00004c0001007983 */ /* 0x000ee20000300800 */
[----:B------:R-:W-:Y:S01]  /*11d50*/  BSSY B1, `(.L_x_740) ;  /* 0x0000037000017945 */ /* 0x000fe20003800000 */
[----:B------:R-:W-:Y:S02]  /*11d60*/  SEL R213, R213, RZ, !P0 ;  /* 0x000000ffd5d57207 */ /* 0x000fe40004000000 */
[----:B-----5:R-:W-:Y:S02]  /*11d70*/  SHF.R.S32.HI R26, RZ, 0x1f, R3 ;  /* 0x0000001fff1a7819 */ /* 0x020fe40000011403 */
[----:B---3--:R-:W-:Y:S01]  /*11d80*/  SEL R27, R0, RZ, !P0 ;  /* 0x000000ff001b7207 */ /* 0x008fe20004000000 */
[----:B------:R-:W-:Y:S06]  /*11d90*/  @P3 BRA `(.L_x_741) ;  /* 0x0000000000c83947 */ /* 0x000fec0003800000 */
[----:B------:R-:W0:Y:S01]  /*11da0*/  S2R R5, SR_TID.X ;  /* 0x0000000000057919 */ /* 0x000e220000002100 */
[----:B------:R-:W3:Y:S02]  /*11db0*/  LDC R31, c[0x0][0xbe8] ;  /* 0x0002fa00ff1f7b82 */ /* 0x000ee40000000800 */
[----:B---3--:R-:W-:Y:S02]  /*11dc0*/  IMAD R4, R20, R31, RZ ;  /* 0x0000001f14047224 */ /* 0x008fe400078e02ff */
[----:B0-----:R-:W-:-:S04]  /*11dd0*/  IMAD R0, R218, 0x80, R5 ;  /* 0x00000080da007824 */ /* 0x001fc800078e0205 */
[----:B------:R-:W-:-:S05]  /*11de0*/  VIADD R29, R0, 0xffffff80 ;  /* 0xffffff80001d7836 */ /* 0x000fca0000000000 */
[----:B------:R-:W-:-:S13]  /*11df0*/  ISETP.GE.AND P0, PT, R29, R4, PT ;  /* 0x000000041d00720c */ /* 0x000fda0003f06270 */
[----:B------:R-:W-:Y:S05]  /*11e00*/  @P0 BRA `(.L_x_741) ;  /* 0x0000000000ac0947 */ /* 0x000fea0003800000 */
[----:B------:R-:W-:Y:S01]  /*11e10*/  IMAD.MOV.U32 R24, RZ, RZ, 0x9b8 ;  /* 0x000009b8ff187424 */ /* 0x000fe200078e00ff */
[----:B------:R-:W-:Y:S01]  /*11e20*/  ISETP.GT.AND P0, PT, R212, 0x1, PT ;  /* 0x00000001d400780c */ /* 0x000fe20003f04270 */
[----:B------:R-:W0:Y:S01]  /*11e30*/  LDC.64 R4, c[0x0][0xba8] ;  /* 0x0002ea00ff047b82 */ /* 0x000e220000000a00 */
[----:B------:R-:W-:Y:S01]  /*11e40*/  ISETP.NE.AND P1, PT, R31, 0x1, PT ;  /* 0x000000011f00780c */ /* 0x000fe20003f25270 */
[----:B------:R-:W-:Y:S01]  /*11e50*/  IMAD.MOV.U32 R21, RZ, RZ, R29 ;  /* 0x000000ffff157224 */ /* 0x000fe200078e001d */
[----:B------:R-:W-:Y:S02]  /*11e60*/  SEL R24, R24, 0x978, P0 ;  /* 0x0000097818187807 */ /* 0x000fe40000000000 */
[----:B------:R-:W-:-:S03]  /*11e70*/  SEL R219, R219, RZ, P0 ;  /* 0x000000ffdbdb7207 */ /* 0x000fc60000000000 */
[----:B------:R-:W3:Y:S08]  /*11e80*/  LDC.64 R12, c[0x0][R24+0x220] ;  /* 0x00008800180c7b82 */ /* 0x000ef00000000a00 */
[----:B------:R-:W4:Y:S08]  /*11e90*/  LDC.64 R14, c[0x0][R24+0x218] ;  /* 0x00008600180e7b82 */ /* 0x000f300000000a00 */
[----:B------:R-:W5:Y:S08]  /*11ea0*/  LDC.64 R8, c[0x0][R24+0x228] ;  /* 0x00008a0018087b82 */ /* 0x000f700000000a00 */
[----:B------:R-:W1:Y:S08]  /*11eb0*/  LDC.64 R6, c[0x0][R24+0x210] ;  /* 0x0000840018067b82 */ /* 0x000e700000000a00 */
[----:B------:R-:W2:Y:S08]  /*11ec0*/  @P1 LDC R0, c[0x0][0xbec] ;  /* 0x0002fb00ff001b82 */ /* 0x000eb00000000800 */
[----:B------:R-:W5:Y:S01]  /*11ed0*/  @P1 LDC R33, c[0x0][0xbf0] ;  /* 0x0002fc00ff211b82 */ /* 0x000f620000000800 */
[----:B---3--:R-:W-:-:S07]  /*11ee0*/  IMAD R13, R13, R213, RZ ;  /* 0x000000d50d0d7224 */ /* 0x008fce00078e02ff */
[----:B0-----:R-:W0:Y:S01]  /*11ef0*/  @!P0 LDC R4, c[0x0][0xb50] ;  /* 0x0002d400ff048b82 */ /* 0x001e220000000800 */
[----:B------:R-:W-:-:S04]  /*11f00*/  IMAD.WIDE.U32 R10, R12, R213, RZ ;  /* 0x000000d50c0a7225 */ /* 0x000fc800078e00ff */
[----:B------:R-:W-:Y:S02]  /*11f10*/  IMAD R13, R12, R27, R13 ;  /* 0x0000001b0c0d7224 */ /* 0x000fe400078e020d */
[----:B--2---:R-:W-:Y:S01]  /*11f20*/  @P1 IMAD.HI.U32 R0, R29, R0, RZ ;  /* 0x000000001d001227 */ /* 0x004fe200078e00ff */
[----:B------:R-:W2:Y:S03]  /*11f30*/  @!P0 LDC R5, c[0x0][0xb54] ;  /* 0x0002d500ff058b82 */ /* 0x000ea60000000800 */
[-C--:B----4-:R-:W-:Y:S02]  /*11f40*/  IMAD R25, R15, R211.reuse, RZ ;  /* 0x000000d30f197224 */ /* 0x090fe400078e02ff */
[----:B------:R-:W-:Y:S01]  /*11f50*/  IMAD.WIDE.U32 R14, R14, R211, RZ ;  /* 0x000000d30e0e7225 */ /* 0x000fe200078e00ff */
[----:B-----5:R-:W-:-:S03]  /*11f60*/  @P1 SHF.R.U32.HI R21, RZ, R33, R0 ;  /* 0x00000021ff151219 */ /* 0x020fc60000011600 */
[----:B------:R-:W-:Y:S01]  /*11f70*/  IMAD.IADD R25, R15, 0x1, R25 ;  /* 0x000000010f197824 */ /* 0x000fe200078e0219 */
[----:B------:R-:W-:Y:S01]  /*11f80*/  IADD3 R14, P1, P3, R10, R14, R3 ;  /* 0x0000000e0a0e7210 */ /* 0x000fe20007b3e003 */
[----:B------:R-:W-:Y:S02]  /*11f90*/  IMAD.IADD R10, R11, 0x1, R13 ;  /* 0x000000010b0a7824 */ /* 0x000fe400078e020d */
[----:B------:R-:W-:Y:S02]  /*11fa0*/  IMAD.MOV R0, RZ, RZ, -R21 ;  /* 0x000000ffff007224 */ /* 0x000fe400078e0a15 */
[-C--:B------:R-:W-:Y:S02]  /*11fb0*/  IMAD R13, R9, R219.reuse, RZ ;  /* 0x000000db090d7224 */ /* 0x080fe400078e02ff */
[----:B------:R-:W-:-:S04]  /*11fc0*/  IMAD.WIDE.U32 R8, R8, R219, RZ ;  /* 0x000000db08087225 */ /* 0x000fc800078e00ff */
[----:B------:R-:W-:Y:S01]  /*11fd0*/  IMAD R11, R31, R0, R29 ;  /* 0x000000001f0b7224 */ /* 0x000fe200078e021d */
[----:B------:R-:W-:Y:S01]  /*11fe0*/  IADD3.X R0, R10, R25, R26, P1, P3 ;  /* 0x000000190a007210 */ /* 0x000fe20000fe641a */
[----:B------:R-:W-:Y:S01]  /*11ff0*/  IMAD.IADD R13, R9, 0x1, R13 ;  /* 0x00000001090d7824 */ /* 0x000fe200078e020d */
[----:B------:R-:W-:Y:S02]  /*12000*/  IADD3 R8, P0, P1, R21, R14, R8 ;  /* 0x0000000e15087210 */ /* 0x000fe4000791e008 */
[----:B------:R-:W-:-:S04]  /*12010*/  SHF.R.S32.HI R21, RZ, 0x1f, R21 ;  /* 0x0000001fff157819 */ /* 0x000fc80000011415 */
[----:B------:R-:W-:Y:S01]  /*12020*/  IADD3.X R9, R21, R0, R13, P0, P1 ;  /* 0x0000000015097210 */ /* 0x000fe200007e240d */
[----:B-1----:R-:W-:Y:S01]  /*12030*/  IMAD R0, R7, R11, RZ ;  /* 0x0000000b07007224 */ /* 0x002fe200078e02ff */
[----:B------:R-:W-:-:S05]  /*12040*/  SHF.R.S32.HI R13, RZ, 0x1f, R11 ;  /* 0x0000001fff0d7819 */ /* 0x000fca000001140b */
[C---:B------:R-:W-:Y:S02]  /*12050*/  IMAD R13, R6.reuse, R13, R0 ;  /* 0x0000000d060d7224 */ /* 0x040fe400078e0200 */
[----:B------:R-:W-:-:S04]  /*12060*/  IMAD.WIDE.U32 R6, R6, R11, R8 ;  /* 0x0000000b06067225 */ /* 0x000fc800078e0008 */
[----:B------:R-:W-:Y:S01]  /*12070*/  IMAD.IADD R0, R7, 0x1, R13 ;  /* 0x0000000107007824 */ /* 0x000fe200078e020d */
[----:B0-----:R-:W-:Y:S01]  /*12080*/  LEA R4, P0, R6, R4, 0x2 ;  /* 0x0000000406047211 */ /* 0x001fe200078010ff */
[----:B------:R-:W-:-:S03]  /*12090*/  IMAD.MOV.U32 R7, RZ, RZ, -0x800000 ;  /* 0xff800000ff077424 */ /* 0x000fc600078e00ff */
[----:B--2---:R-:W-:-:S05]  /*120a0*/  LEA.HI.X R5, R6, R5, R0, 0x2, P0 ;  /* 0x0000000506057211 */ /* 0x004fca00000f1400 */
[----:B------:R0:W-:Y:S04]  /*120b0*/  STG.E desc[UR40][R4.64], R7 ;  /* 0x0000000704007986 */ /* 0x0001e8000c101928 */
.L_x_741:
[----:B------:R-:W-:Y:S05]  /*120c0*/  BSYNC B1 ;  /* 0x0000000000017941 */ /* 0x000fea0003800000 */
.L_x_740:
[----:B------:R-:W-:Y:S05]  /*120d0*/  @P2 BRA `(.L_x_734) ;  /* 0x0000000800842947 */ /* 0x000fea0003800000 */
[----:B------:R-:W3:Y:S01]  /*120e0*/  LDC R21, c[0x0][0xbe8] ;  /* 0x0002fa00ff157b82 */ /* 0x000ee20000000800 */
[----:B0-----:R-:W-:Y:S01]  /*120f0*/  SHF.R.S32.HI R5, RZ, 0x1f, R28 ;  /* 0x0000001fff057819 */ /* 0x001fe2000001141c */
[----:B------:R-:W-:Y:S02]  /*12100*/  ULDC.64 UR4, c[0x0][0xaa0] ;  /* 0x0002a80000047ab9 */ /* 0x000fe40000000a00 */
[----:B------:R-:W-:Y:S01]  /*12110*/  IMAD R0, R26, UR4, RZ ;  /* 0x000000041a007c24 */ /* 0x000fe2000f8e02ff */
[----:B------:R-:W-:Y:S01]  /*12120*/  LEA.HI R8, R5, R28, RZ, 0x3 ;  /* 0x0000001c05087211 */ /* 0x000fe200078f18ff */
[----:B------:R-:W-:-:S03]  /*12130*/  IMAD.WIDE.U32 R4, R3, UR4, RZ ;  /* 0x0000000403047c25 */ /* 0x000fc6000f8e00ff */
[----:B------:R-:W-:Y:S01]  /*12140*/  LOP3.LUT R9, R8, 0xfffffff8, RZ, 0xc0, !PT ;  /* 0xfffffff808097812 */ /* 0x000fe200078ec0ff */
[----:B------:R-:W-:Y:S01]  /*12150*/  IMAD R7, R3, UR5, R0 ;  /* 0x0000000503077c24 */ /* 0x000fe2000f8e0200 */
[----:B------:R-:W-:Y:S01]  /*12160*/  SHF.R.S32.HI R8, RZ, 0x3, R8 ;  /* 0x00000003ff087819 */ /* 0x000fe20000011408 */
[----:B------:R-:W-:Y:S02]  /*12170*/  ULDC.64 UR4, c[0x0][0xae8] ;  /* 0x0002ba0000047ab9 */ /* 0x000fe40000000a00 */
[----:B------:R-:W-:Y:S02]  /*12180*/  IMAD.IADD R3, R28, 0x1, -R9 ;  /* 0x000000011c037824 */ /* 0x000fe400078e0a09 */
[----:B------:R-:W-:Y:S02]  /*12190*/  IMAD.IADD R5, R5, 0x1, R7 ;  /* 0x0000000105057824 */ /* 0x000fe400078e0207 */
[----:B------:R-:W-:Y:S02]  /*121a0*/  IMAD R3, R3, 0x20, R8 ;  /* 0x0000002003037824 */ /* 0x000fe400078e0208 */
[----:B------:R-:W-:Y:S01]  /*121b0*/  IMAD.WIDE.U32 R4, R211, UR4, R4 ;  /* 0x00000004d3047c25 */ /* 0x000fe2000f8e0004 */
[----:B---3--:R-:W-:-:S03]  /*121c0*/  ISETP.NE.AND P0, PT, R21, 0x1, PT ;  /* 0x000000011500780c */ /* 0x008fc60003f05270 */
[----:B------:R-:W-:Y:S02]  /*121d0*/  IMAD R9, R218, 0x80, R3 ;  /* 0x00000080da097824 */ /* 0x000fe400078e0203 */
[----:B------:R-:W-:Y:S01]  /*121e0*/  IMAD R5, R211, UR5, R5 ;  /* 0x00000005d3057c24 */ /* 0x000fe2000f8e0205 */
[----:B------:R-:W-:Y:S01]  /*121f0*/  ULDC.64 UR4, c[0x0][0xaf0] ;  /* 0x0002bc0000047ab9 */ /* 0x000fe20000000a00 */
[----:B------:R-:W-:Y:S02]  /*12200*/  IMAD.MOV.U32 R3, RZ, RZ, R9 ;  /* 0x000000ffff037224 */ /* 0x000fe400078e0009 */
[----:B------:R-:W-:-:S04]  /*12210*/  IMAD.WIDE.U32 R4, R213, UR4, R4 ;  /* 0x00000004d5047c25 */ /* 0x000fc8000f8e0004 */
[----:B------:R-:W0:Y:S08]  /*12220*/  @P0 LDC R6, c[0x0][0xbec] ;  /* 0x0002fb00ff060b82 */ /* 0x000e300000000800 */
[----:B------:R-:W3:Y:S01]  /*12230*/  @P0 LDC R11, c[0x0][0xbf0] ;  /* 0x0002fc00ff0b0b82 */ /* 0x000ee20000000800 */
[----:B0-----:R-:W-:-:S04]  /*12240*/  @P0 IMAD.HI.U32 R0, R9, R6, RZ ;  /* 0x0000000609000227 */ /* 0x001fc800078e00ff */
[----:B------:R-:W-:Y:S01]  /*12250*/  IMAD R6, R27, UR4, RZ ;  /* 0x000000041b067c24 */ /* 0x000fe2000f8e02ff */
[----:B---3--:R-:W-:-:S03]  /*12260*/  @P0 SHF.R.U32.HI R3, RZ, R11, R0 ;  /* 0x0000000bff030219 */ /* 0x008fc60000011600 */
[----:B------:R-:W-:Y:S01]  /*12270*/  IMAD R7, R213, UR5, R6 ;  /* 0x00000005d5077c24 */ /* 0x000fe2000f8e0206 */
[----:B------:R-:W-:Y:S01]  /*12280*/  ULDC.64 UR4, c[0x0][0xae0] ;  /* 0x0002b80000047ab9 */ /* 0x000fe20000000a00 */
[--C-:B------:R-:W-:Y:S01]  /*12290*/  SHF.R.S32.HI R0, RZ, 0x1f, R3.reuse ;  /* 0x0000001fff007819 */ /* 0x100fe20000011403 */
[----:B------:R-:W-:Y:S02]  /*122a0*/  IMAD.MOV R6, RZ, RZ, -R3 ;  /* 0x000000ffff067224 */ /* 0x000fe400078e0a03 */
[----:B------:R-:W-:Y:S02]  /*122b0*/  IMAD.IADD R5, R5, 0x1, R7 ;  /* 0x0000000105057824 */ /* 0x000fe400078e0207 */
[----:B------:R-:W-:Y:S02]  /*122c0*/  IMAD R7, R21, R6, R9 ;  /* 0x0000000615077224 */ /* 0x000fe400078e0209 */
[----:B------:R-:W-:Y:S02]  /*122d0*/  IMAD R0, R0, UR4, RZ ;  /* 0x0000000400007c24 */ /* 0x000fe4000f8e02ff */
[----:B------:R-:W-:-:S04]  /*122e0*/  IMAD.WIDE.U32 R4, R3, UR4, R4 ;  /* 0x0000000403047c25 */ /* 0x000fc8000f8e0004 */
[----:B------:R-:W-:Y:S01]  /*122f0*/  IMAD R9, R3, UR5, R0 ;  /* 0x0000000503097c24 */ /* 0x000fe2000f8e0200 */
[----:B------:R-:W-:Y:S01]  /*12300*/  SHF.R.S32.HI R0, RZ, 0x1f, R7 ;  /* 0x0000001fff007819 */ /* 0x000fe20000011407 */
[----:B------:R-:W-:Y:S02]  /*12310*/  ULDC.64 UR4, c[0x0][0xad8] ;  /* 0x0002b60000047ab9 */ /* 0x000fe40000000a00 */
[----:B------:R-:W-:Y:S02]  /*12320*/  IMAD.IADD R5, R5, 0x1, R9 ;  /* 0x0000000105057824 */ /* 0x000fe400078e0209 */
[----:B------:R-:W-:Y:S02]  /*12330*/  IMAD R0, R0, UR4, RZ ;  /* 0x0000000400007c24 */ /* 0x000fe4000f8e02ff */
[----:B------:R-:W-:-:S04]  /*12340*/  IMAD.WIDE.U32 R4, R7, UR4, R4 ;  /* 0x0000000407047c25 */ /* 0x000fc8000f8e0004 */
[----:B------:R-:W-:Y:S01]  /*12350*/  IMAD R3, R7, UR5, R0 ;  /* 0x0000000507037c24 */ /* 0x000fe2000f8e0200 */
[----:B------:R-:W-:Y:S01]  /*12360*/  ULDC.64 UR4, c[0x0][0xa80] ;  /* 0x0002a00000047ab9 */ /* 0x000fe20000000a00 */
[----:B------:R-:W-:Y:S02]  /*12370*/  VIADD R9, R203, 0xc0 ;  /* 0x000000c0cb097836 */ /* 0x000fe40000000000 */
[----:B------:R-:W-:Y:S01]  /*12380*/  IMAD.IADD R5, R5, 0x1, R3 ;  /* 0x0000000105057824 */ /* 0x000fe200078e0203 */
[C---:B------:R-:W-:Y:S01]  /*12390*/  LEA R3, P0, R4.reuse, UR4, 0x1 ;  /* 0x0000000404037c11 */ /* 0x040fe2000f8008ff */
[----:B------:R-:W-:Y:S01]  /*123a0*/  UMOV UR4, 0xffffffff ;  /* 0xffffffff00047882 */ /* 0x000fe20000000000 */
[----:B------:R-:W-:Y:S02]  /*123b0*/  SHF.R.S32.HI R6, RZ, 0x1f, R9 ;  /* 0x0000001fff067819 */ /* 0x000fe40000011409 */
[----:B------:R-:W-:Y:S01]  /*123c0*/  LEA.HI.X R4, R4, UR5, R5, 0x1, P0 ;  /* 0x0000000504047c11 */ /* 0x000fe200080f0c05 */
[----:B------:R-:W-:Y:S08]  /*123d0*/  BRA.DIV UR4, `(.L_x_742) ;  /* 0x0000009204487947 */ /* 0x000ff0000b800000 */
[----:B------:R0:W3:Y:S04]  /*123e0*/  SHFL.IDX PT, R0, R4, RZ, 0x181f ;  /* 0x00181fff04007589 */ /* 0x0000e800000e0000 */
[----:B------:R0:W4:Y:S02]  /*123f0*/  SHFL.IDX PT, R14, R3, RZ, 0x181f ;  /* 0x00181fff030e7589 */ /* 0x00012400000e0000 */
.L_x_958:
[----:B------:R-:W-:Y:S01]  /*12400*/  IMAD R20, R20, R21, RZ ;  /* 0x0000001514147224 */ /* 0x000fe200078e02ff */
[----:B------:R-:W-:Y:S01]  /*12410*/  BSSY B1, `(.L_x_743) ;  /* 0x0000018000017945 */ /* 0x000fe20003800000 */
[----:B------:R-:W-:-:S05]  /*12420*/  IMAD R7, R218, 0x80, R8 ;  /* 0x00000080da077824 */ /* 0x000fca00078e0208 */
        /* <DEDUP_REMOVED lines=8> */
[----:B------:R-:W-:-:S05]  /*124b0*/  SHF.R.S32.HI R15, RZ, 0x1f, R210 ;  /* 0x0000001fff0f7819 */ /* 0x000fca00000114d2 */
[CC--:B----4-:R-:W-:Y:S02]  /*124c0*/  @!P3 LEA R10, P5, R203.reuse, R14.reuse, 0x1 ;  /* 0x0000000ecb0ab211 */ /* 0x0d0fe400078a08ff */
[C---:B------:R-:W-:Y:S02]  /*124d0*/  @!P2 LEA R12, P4, R210.reuse, R14, 0x1 ;  /* 0x0000000ed20ca211 */ /* 0x040fe400078808ff */
[----:B---3--:R-:W-:Y:S02]  /*124e0*/  @!P3 LEA.HI.X R11, R203, R0, R5, 0x1, P5 ;  /* 0x00000000cb0bb211 */ /* 0x008fe400028f0c05 */
[----:B------:R-:W-:Y:S02]  /*124f0*/  SHF.R.S32.HI R5, RZ, 0x1f, R209 ;  /* 0x0000001fff057819 */ /* 0x000fe400000114d1 */
[----:B------:R-:W-:Y:S01]  /*12500*/  @!P1 LEA R24, P5, R209, R14, 0x1 ;  /* 0x0000000ed1189211 */ /* 0x000fe200078a08ff */
[----:B------:R3:W-:Y:S01]  /*12510*/  @!P3 ST.E.128 desc[UR40][R10.64], RZ ;  /* 0x000000ff0a00b985 */ /* 0x0007e2000c101d28 */
[----:B------:R-:W-:-:S02]  /*12520*/  @!P2 LEA.HI.X R13, R210, R0, R15, 0x1, P4 ;  /* 0x00000000d20da211 */ /* 0x000fc400020f0c0f */
[----:B------:R-:W-:Y:S02]  /*12530*/  @!P0 LEA R14, P4, R9, R14, 0x1 ;  /* 0x0000000e090e8211 */ /* 0x000fe400078808ff */
[-C--:B------:R-:W-:Y:S01]  /*12540*/  @!P1 LEA.HI.X R25, R209, R0.reuse, R5, 0x1, P5 ;  /* 0x00000000d1199211 */ /* 0x080fe200028f0c05 */
[----:B------:R3:W-:Y:S01]  /*12550*/  @!P2 ST.E.128 desc[UR40][R12.64], RZ ;  /* 0x000000ff0c00a985 */ /* 0x0007e2000c101d28 */
[----:B------:R-:W-:-:S03]  /*12560*/  @!P0 LEA.HI.X R15, R9, R0, R6, 0x1, P4 ;  /* 0x00000000090f8211 */ /* 0x000fc600020f0c06 */
[----:B------:R3:W-:Y:S04]  /*12570*/  @!P1 ST.E.128 desc[UR40][R24.64], RZ ;  /* 0x000000ff18009985 */ /* 0x0007e8000c101d28 */
[----:B------:R3:W-:Y:S02]  /*12580*/  @!P0 ST.E.128 desc[UR40][R14.64], RZ ;  /* 0x000000ff0e008985 */ /* 0x0007e4000c101d28 */
.L_x_744:
[----:B------:R-:W-:Y:S05]  /*12590*/  BSYNC B1 ;  /* 0x0000000000017941 */ /* 0x000fea0003800000 */
.L_x_743:
[----:B------:R-:W-:-:S03]  /*125a0*/  UMOV UR4, 0xffffffff ;  /* 0xffffffff00047882 */ /* 0x000fc60000000000 */
[----:B------:R-:W-:Y:S05]  /*125b0*/  BRA.DIV UR4, `(.L_x_745) ;  /* 0x0000009204047947 */ /* 0x000fea000b800000 */
[----:B---3--:R3:W0:Y:S04]  /*125c0*/  SHFL.IDX PT, R0, R4, 0x1, 0x181f ;  /* 0x00381f0004007f89 */ /* 0x00862800000e0000 */
[----:B----4-:R3:W4:Y:S02]  /*125d0*/  SHFL.IDX PT, R14, R3, 0x1, 0x181f ;  /* 0x00381f00030e7f89 */ /* 0x01072400000e0000 */
.L_x_962:
        /* <DEDUP_REMOVED lines=13> */
[----:B0-----:R-:W-:Y:S02]  /*126b0*/  @!P3 LEA.HI.X R11, R203, R0, R8, 0x1, P5 ;  /* 0x00000000cb0bb211 */ /* 0x001fe400028f0c08 */
        /* <DEDUP_REMOVED lines=10> */
.L_x_747:
[----:B------:R-:W-:Y:S05]  /*12760*/  BSYNC B1 ;  /* 0x0000000000017941 */ /* 0x000fea0003800000 */
.L_x_746:
[----:B------:R-:W-:-:S03]  /*12770*/  UMOV UR4, 0xffffffff ;  /* 0xffffffff00047882 */ /* 0x000fc60000000000 */
[----:B------:R-:W-:Y:S05]  /*12780*/  BRA.DIV UR4, `(.L_x_748) ;  /* 0x0000008e04d87947 */ /* 0x000fea000b800000 */
[----:B0-----:R0:W0:Y:S04]  /*12790*/  SHFL.IDX PT, R0, R4, 0x2, 0x181f ;  /* 0x00581f0004007f89 */ /* 0x00102800000e0000 */
[----:B----4-:R4:W0:Y:S02]  /*127a0*/  SHFL.IDX PT, R14, R3, 0x2, 0x181f ;  /* 0x00581f00030e7f89 */ /* 0x01082400000e0000 */
.L_x_966:
        /* <DEDUP_REMOVED lines=11> */
[CC--:B0-----:R-:W-:Y:S02]  /*12860*/  @!P3 LEA R10, P5, R203.reuse, R14.reuse, 0x1 ;  /* 0x0000000ecb0ab211 */ /* 0x0c1fe400078a08ff */
[C---:B------:R-:W-:Y:S02]  /*12870*/  @!P2 LEA R12, P4, R210.reuse, R14, 0x1 ;  /* 0x0000000ed20ca211 */ /* 0x040fe400078808ff */
[----:B------:R-:W-:Y:S02]  /*12880*/  @!P3 LEA.HI.X R11, R203, R0, R8, 0x1, P5 ;  /* 0x00000000cb0bb211 */ /* 0x000fe400028f0c08 */
        /* <DEDUP_REMOVED lines=10> */
.L_x_750:
[----:B------:R-:W-:Y:S05]  /*12930*/  BSYNC B1 ;  /* 0x0000000000017941 */ /* 0x000fea0003800000 */
.L_x_749:
[----:B------:R-:W-:-:S03]  /*12940*/  UMOV UR4, 0xffffffff ;  /* 0xffffffff00047882 */ /* 0x000fc60000000000 */
[----:B------:R-:W-:Y:S05]  /*12950*/  BRA.DIV UR4, `(.L_x_751) ;  /* 0x0000008e04ac7947 */ /* 0x000fea000b800000 */
[----:B0-----:R0:W0:Y:S04]  /*12960*/  SHFL.IDX PT, R0, R4, 0x3, 0x181f ;  /* 0x00781f0004007f89 */ /* 0x00102800000e0000 */
[----:B------:R0:W0:Y:S02]  /*12970*/  SHFL.IDX PT, R14, R3, 0x3, 0x181f ;  /* 0x00781f00030e7f89 */ /* 0x00002400000e0000 */
.L_x_970:
[----:B0--34-:R-:W-:-:S05]  /*12980*/  VIADD R3, R7, 0x60 ;  /* 0x0000006007037836 */ /* 0x019fca0000000000 */
        /* <DEDUP_REMOVED lines=9> */
[CC--:B------:R-:W-:Y:S02]  /*12a20*/  @!P3 LEA R4, P5, R203.reuse, R14.reuse, 0x1 ;  /* 0x0000000ecb04b211 */ /* 0x0c0fe400078a08ff */
        /* <DEDUP_REMOVED lines=12> */
.L_x_734:
[----:B------:R-:W-:Y:S05]  /*12af0*/  BSYNC B0 ;  /* 0x0000000000007941 */ /* 0x000fea0003800000 */
.L_x_720:
[----:B------:R-:W-:Y:S02]  /*12b00*/  ULDC UR4, c[0x0][0xc3c] ;  /* 0x00030f0000047ab9 */ /* 0x000fe40000000800 */
[----:B--2---:R-:W-:-:S13]  /*12b10*/  ISETP.GE.AND P0, PT, R155, UR4, PT ;  /* 0x000000049b007c0c */ /* 0x004fda000bf06270 */
[----:B------:R-:W-:Y:S05]  /*12b20*/  @!P0 BRA `(.L_x_752) ;  /* 0xfffffee800208947 */ /* 0x000fea000383ffff */
[----:B------:R-:W-:Y:S05]  /*12b30*/  BRA `(.L_x_606) ;  /* 0x0000007c00107947 */ /* 0x000fea0003800000 */
.L_x_604:
[----:B------:R-:W-:-:S08]  /*12b40*/  NOP ;  /* 0x0000000000007918 */ /* 0x000fd00000000000 */
[----:B------:R-:W0:-:S00]  /*12b50*/  USETMAXREG.DEALLOC.CTAPOOL 0x18 ;  /* 0x00000018000079c8 */ /* 0x000e0000080e0500 */
[----:B0-----:R-:W2:Y:S01]  /*12b60*/  LDL.LU R2, [R1+0x1c] ;  /* 0x00001c0001027983 */ /* 0x001ea20000300800 */
[----:B------:R-:W-:Y:S01]  /*12b70*/  LOP3.LUT R0, R0, 0x3, RZ, 0xc0, !PT ;  /* 0x0000000300007812 */ /* 0x000fe200078ec0ff */
[----:B------:R-:W-:-:S05]  /*12b80*/  IMAD.MOV.U32 R7, RZ, RZ, RZ ;  /* 0x000000ffff077224 */ /* 0x000fca00078e00ff */
[----:B------:R-:W0:Y:S02]  /*12b90*/  SHFL.IDX PT, R0, R0, RZ, 0x1f ;  /* 0x00001fff00007589 */ /* 0x000e2400000e0000 */
[----:B0-----:R-:W-:Y:S02]  /*12ba0*/  ISETP.NE.AND P0, PT, R0, RZ, PT ;  /* 0x000000ff0000720c */ /* 0x001fe40003f05270 */
[----:B--2---:R-:W-:-:S11]  /*12bb0*/  LOP3.LUT R2, R2, 0xfffffffd, RZ, 0xc0, !PT ;  /* 0xfffffffd02027812 */ /* 0x004fd600078ec0ff */
[----:B------:R-:W-:-:S05]  /*12bc0*/  @P0 LOP3.LUT R2, R2, 0x2, RZ, 0xfc, !PT ;  /* 0x0000000202020812 */ /* 0x000fca00078efcff */
[----:B------:R0:W-:Y:S01]  /*12bd0*/  STL [R1+0x1c], R2 ;  /* 0x00001c0201007387 */ /* 0x0001e20000100800 */
        /* <DEDUP_REMOVED lines=10> */
.L_x_753:
[----:B------:R-:W-:Y:S01]  /*12c80*/  LOP3.LUT R0, R6, 0x1f, RZ, 0xc0, !PT ;  /* 0x0000001f06007812 */ /* 0x000fe200078ec0ff */
[----:B------:R-:W-:Y:S01]  /*12c90*/  ULDC UR4, c[0x0][0xc3c] ;  /* 0x00030f0000047ab9 */ /* 0x000fe20000000800 */
[----:B------:R-:W-:Y:S01]  /*12ca0*/  IMAD.MOV.U32 R10, RZ, RZ, RZ ;  /* 0x000000ffff0a7224 */ /* 0x000fe200078e00ff */
[----:B------:R-:W1:Y:S01]  /*12cb0*/  S2UR UR6, SR_CTAID.X ;  /* 0x00000000000679c3 */ /* 0x000e620000002500 */
[----:B------:R-:W-:Y:S01]  /*12cc0*/  ISETP.NE.AND P0, PT, R0, 0x1f, PT ;  /* 0x0000001f0000780c */ /* 0x000fe20003f05270 */
[----:B------:R-:W-:-:S03]  /*12cd0*/  ULDC UR5, c[0x0][0xc38] ;  /* 0x00030e0000057ab9 */ /* 0x000fc60000000800 */
[----:B------:R-:W-:-:S13]  /*12ce0*/  ISETP.GE.OR P1, PT, R0, UR4, !P0 ;  /* 0x0000000400007c0c */ /* 0x000fda000c726670 */
[----:B0-----:R-:W0:Y:S08]  /*12cf0*/  @!P1 LDC.64 R2, c[0x0][0xc80] ;  /* 0x00032000ff029b82 */ /* 0x001e300000000a00 */
[----:B------:R-:W2:Y:S01]  /*12d00*/  @!P1 LDC.64 R4, c[0x0][0xc78] ;  /* 0x00031e00ff049b82 */ /* 0x000ea20000000a00 */
[----:B0-----:R-:W-:-:S05]  /*12d10*/  @!P1 IMAD.WIDE.U32 R2, R0, 0x4, R2 ;  /* 0x0000000400029825 */ /* 0x001fca00078e0002 */
        /* <DEDUP_REMOVED lines=27> */
[----:B------:R-:W-:Y:S01]  /*12ed0*/  IMAD.MOV.U32 R11, RZ, RZ, R8 ;  /* 0x000000ffff0b7224 */ /* 0x000fe200078e0008 */
[----:B-1----:R-:W-:-:S13]  /*12ee0*/  ISETP.GT.AND P6, PT, R8, UR6, PT ;  /* 0x0000000608007c0c */ /* 0x002fda000bfc4270 */
[----:B------:R-:W-:Y:S05]  /*12ef0*/  @P6 BRA `(.L_x_755) ;  /* 0x0000000000a46947 */ /* 0x000fea0003800000 */
[----:B------:R-:W-:Y:S01]  /*12f00*/  IMAD.MOV.U32 R8, RZ, RZ, R11 ;  /* 0x000000ffff087224 */ /* 0x000fe200078e000b */
[----:B------:R-:W-:Y:S01]  /*12f10*/  UMOV UR4, URZ ;  /* 0x0000003f00047c82 */ /* 0x000fe20008000000 */
[----:B------:R-:W-:-:S05]  /*12f20*/  ULDC UR5, c[0x0][0xc38] ;  /* 0x00030e0000057ab9 */ /* 0x000fca0000000800 */
.L_x_757:
        /* <DEDUP_REMOVED lines=38> */
.L_x_755:
        /* <DEDUP_REMOVED lines=20> */
.L_x_758:
        /* <DEDUP_REMOVED lines=54> */
.L_x_756:
[----:B------:R-:W-:Y:S01]  /*13630*/  IMAD.U32 R2, RZ, RZ, UR6 ;  /* 0x00000006ff027e24 */ /* 0x000fe2000f8e00ff */
[----:B------:R0:W-:Y:S04]  /*13640*/  STL [R1+0x4], RZ ;  /* 0x000004ff01007387 */ /* 0x0001e80000100800 */
[----:B------:R0:W-:Y:S04]  /*13650*/  STL [R1+0x8], RZ ;  /* 0x000008ff01007387 */ /* 0x0001e80000100800 */
[----:B------:R0:W-:Y:S02]  /*13660*/  STL [R1], R2 ;  /* 0x0000000201007387 */ /* 0x0001e40000100800 */
.L_x_759:
[----:B------:R-:W2:Y:S04]  /*13670*/  LDL R8, [R1] ;  /* 0x0000000001087983 */ /* 0x000ea80000100800 */
[----:B------:R-:W2:Y:S04]  /*13680*/  LDL R9, [R1+0x4] ;  /* 0x0000040001097983 */ /* 0x000ea80000100800 */
[----:B------:R-:W2:Y:S04]  /*13690*/  LDL R10, [R1+0x8] ;  /* 0x00000800010a7983 */ /* 0x000ea80000100800 */
[----:B------:R-:W2:Y:S01]  /*136a0*/  LDL R11, [R1+0xc] ;  /* 0x00000c00010b7983 */ /* 0x000ea20000100800 */
[----:B------:R-:W-:-:S13]  /*136b0*/  ISETP.NE.AND P0, PT, R0, RZ, PT ;  /* 0x000000ff0000720c */ /* 0x000fda0003f05270 */
[----:B-1----:R-:W1:Y:S01]  /*136c0*/  @!P0 S2R R3, SR_CgaCtaId ;  /* 0x0000000000038919 */ /* 0x002e620000008800 */
[----:B------:R-:W-:-:S04]  /*136d0*/  @!P0 MOV R0, 0x400 ;  /* 0x0000040000008802 */ /* 0x000fc80000000f00 */
[----:B-1----:R-:W-:-:S05]  /*136e0*/  @!P0 LEA R0, R3, R0, 0x18 ;  /* 0x0000000003008211 */ /* 0x002fca00078ec0ff */
[----:B--2---:R1:W-:Y:S01]  /*136f0*/  @!P0 STS.128 [R0+0x228d0], R8 ;  /* 0x0228d00800008388 */ /* 0x0043e20000000c00 */
[----:B------:R-:W-:Y:S06]  /*13700*/  BAR.ARV 0x5, 0x180 ;  /* 0x0146000000007b1d */ /* 0x000fec0000002000 */
.L_x_754:
[----:B-1----:R-:W3:Y:S01]  /*13710*/  LDL R0, [R1+0xc] ;  /* 0x00000c0001007983 */ /* 0x002ee20000100800 */
[----:B------:R-:W-:Y:S01]  /*13720*/  ULDC UR4, c[0x0][0xc3c] ;  /* 0x00030f0000047ab9 */ /* 0x000fe20000000800 */
[----:B------:R-:W-:Y:S01]  /*13730*/  IMAD.MOV.U32 R19, RZ, RZ, RZ ;  /* 0x000000ffff137224 */ /* 0x000fe200078e00ff */
[----:B---3--:R-:W-:Y:S01]  /*13740*/  ISETP.GE.AND P0, PT, R0, UR4, PT ;  /* 0x0000000400007c0c */ /* 0x008fe2000bf06270 */
[----:B------:R-:W-:-:S05]  /*13750*/  IMAD.MOV.U32 R0, RZ, RZ, 0x1 ;  /* 0x00000001ff007424 */ /* 0x000fca00078e00ff */
[----:B------:R1:W-:Y:S04]  /*13760*/  STL [R1+0x14], R0 ;  /* 0x0000140001007387 */ /* 0x0003e80000100800 */
[----:B------:R1:W-:Y:S03]  /*13770*/  STL [R1+0x54], RZ ;  /* 0x000054ff01007387 */ /* 0x0003e60000100800 */
[----:B------:R-:W-:Y:S05]  /*13780*/  @P0 BRA `(.L_x_760) ;  /* 0x0000006c001c0947 */ /* 0x000fea0003800000 */
[----:B------:R-:W3:Y:S01]  /*13790*/  S2UR UR5, SR_CgaCtaId ;  /* 0x00000000000579c3 */ /* 0x000ee20000008800 */
[C---:B-1----:R-:W-:Y:S01]  /*137a0*/  IMAD.SHL.U32 R0, R6.reuse, 0x8, RZ ;  /* 0x0000000806007824 */ /* 0x042fe200078e00ff */
[----:B------:R-:W-:Y:S01]  /*137b0*/  LOP3.LUT R4, R6, 0x7f, RZ, 0xc0, !PT ;  /* 0x0000007f06047812 */ /* 0x000fe200078ec0ff */
[----:B------:R-:W-:Y:S01]  /*137c0*/  UMOV UR4, 0x400 ;  /* 0x0000040000047882 */ /* 0x000fe20000000000 */
[----:B------:R-:W-:Y:S01]  /*137d0*/  BSSY B8, `(.L_x_760) ;  /* 0x00006c2000087945 */ /* 0x000fe20003800000 */
[----:B------:R-:W-:Y:S01]  /*137e0*/  IMAD.MOV.U32 R19, RZ, RZ, RZ ;  /* 0x000000ffff137224 */ /* 0x000fe200078e00ff */
[----:B------:R-:W-:Y:S01]  /*137f0*/  LOP3.LUT R3, R0, 0x1f8, RZ, 0xc0, !PT ;  /* 0x000001f800037812 */ /* 0x000fe200078ec0ff */
[----:B0-----:R-:W-:Y:S01]  /*13800*/  IMAD.SHL.U32 R2, R4, 0x8, RZ ;  /* 0x0000000804027824 */ /* 0x001fe200078e00ff */
[----:B------:R-:W-:Y:S01]  /*13810*/  ULDC.64 UR38, c[0x0][0x198] ;  /* 0x0000660000267ab9 */ /* 0x000fe20000000a00 */
[----:B------:R-:W-:Y:S01]  /*13820*/  IMAD.MOV.U32 R0, RZ, RZ, 0x1 ;  /* 0x00000001ff007424 */ /* 0x000fe200078e00ff */
[----:B------:R-:W-:Y:S01]  /*13830*/  LOP3.LUT R3, R3, 0x38, R6, 0x78, !PT ;  /* 0x0000003803037812 */ /* 0x000fe200078e7806 */
[----:B------:R-:W-:Y:S01]  /*13840*/  IMAD.SHL.U32 R6, R6, 0x10, RZ ;  /* 0x0000001006067824 */ /* 0x000fe200078e00ff */
[----:B------:R-:W-:-:S02]  /*13850*/  ULDC UR37, c[0x0][0xc] ;  /* 0x0000030000257ab9 */ /* 0x000fc40000000800 */
[----:B------:R-:W-:Y:S02]  /*13860*/  LOP3.LUT R3, R3, 0x200, R2, 0xf8, !PT ;  /* 0x0000020003037812 */ /* 0x000fe400078ef802 */
[----:B------:R-:W-:-:S04]  /*13870*/  SHF.R.U32.HI R2, RZ, 0x3, R4 ;  /* 0x00000003ff027819 */ /* 0x000fc80000011604 */
[----:B------:R-:W-:Y:S01]  /*13880*/  LOP3.LUT R4, R2, 0x70, R6, 0xf8, !PT ;  /* 0x0000007002047812 */ /* 0x000fe200078ef806 */
[----:B---3--:R-:W-:-:S06]  /*13890*/  ULEA UR4, UR5, UR4, 0x18 ;  /* 0x0000000405047291 */ /* 0x008fcc000f8ec03f */
[----:B------:R-:W-:-:S04]  /*138a0*/  IMAD.U32 R18, RZ, RZ, UR4 ;  /* 0x00000004ff127e24 */ /* 0x000fc8000f8e00ff */
[----:B------:R-:W-:-:S05]  /*138b0*/  IMAD R2, R3, 0x2, R18 ;  /* 0x0000000203027824 */ /* 0x000fca00078e0212 */
[----:B------:R0:W-:Y:S04]  /*138c0*/  STL [R1+0x34], R2 ;  /* 0x0000340201007387 */ /* 0x0001e80000100800 */
[----:B------:R0:W-:Y:S04]  /*138d0*/  STL [R1+0x54], RZ ;  /* 0x000054ff01007387 */ /* 0x0001e80000100800 */
[----:B------:R0:W-:Y:S04]  /*138e0*/  STL [R1+0x18], R0 ;  /* 0x0000180001007387 */ /* 0x0001e80000100800 */
[----:B------:R0:W-:Y:S04]  /*138f0*/  STL [R1+0x10], RZ ;  /* 0x000010ff01007387 */ /* 0x0001e80000100800 */
[----:B------:R0:W-:Y:S02]  /*13900*/  STL [R1+0x14], R0 ;  /* 0x0000140001007387 */ /* 0x0001e40000100800 */
.L_x_902:
[----:B0--3--:R-:W3:Y:S01]  /*13910*/  LDL R0, [R1+0xc] ;  /* 0x00000c0001007983 */ /* 0x009ee20000100800 */
[----:B-1----:R-:W3:Y:S01]  /*13920*/  LDC.64 R2, c[0x0][0xc88] ;  /* 0x00032200ff027b82 */ /* 0x002ee20000000a00 */
[----:B------:R-:W-:Y:S05]  /*13930*/  YIELD ;  /* 0x0000000000007946 */ /* 0x000fea0003800000 */
[----:B------:R-:W-:Y:S01]  /*13940*/  ULDC.64 UR4, c[0x0][0xa28] ;  /* 0x00028a0000047ab9 */ /* 0x000fe20000000a00 */
[----:B--2---:R-:W-:Y:S02]  /*13950*/  CS2R R8, SRZ ;  /* 0x0000000000087805 */ /* 0x004fe4000001ff00 */
[----:B------:R-:W-:Y:S01]  /*13960*/  ISETP.NE.U32.AND P0, PT, RZ, UR4, PT ;  /* 0x00000004ff007c0c */ /* 0x000fe2000bf05070 */
[----:B------:R-:W-:Y:S01]  /*13970*/  ULDC.64 UR10, c[0x0][0xa18] ;  /* 0x00028600000a7ab9 */ /* 0x000fe20000000a00 */
[----:B------:R-:W-:Y:S01]  /*13980*/  ULDC.64 UR8, c[0x0][0xa10] ;  /* 0x0002840000087ab9 */ /* 0x000fe20000000a00 */
[----:B------:R-:W-:Y:S01]  /*13990*/  ULDC.64 UR6, c[0x0][0xa08] ;  /* 0x0002820000067ab9 */ /* 0x000fe20000000a00 */
[----:B---3--:R-:W-:-:S05]  /*139a0*/  IMAD.WIDE R2, R0, 0x4, R2 ;  /* 0x0000000400027825 */ /* 0x008fca00078e0202 */
[----:B------:R-:W2:Y:S01]  /*139b0*/  LDG.E R13, desc[UR40][R2.64] ;  /* 0x00000028020d7981 */ /* 0x000ea2000c1e1900 */
[----:B------:R-:W-:Y:S02]  /*139c0*/  ISETP.NE.AND.EX P0, PT, RZ, UR5, PT, P0 ;  /* 0x00000005ff007c0c */ /* 0x000fe4000bf05300 */
        /* <DEDUP_REMOVED lines=14> */
[----:B------:R-:W-:Y:S01]  /*13ab0*/  ISETP.NE.U32.AND P0, PT, RZ, UR6, PT ;  /* 0x00000006ff007c0c */ /* 0x000fe2000bf05070 */
[----:B0-----:R-:W-:Y:S01]  /*13ac0*/  IMAD.MOV.U32 R0, RZ, RZ, RZ ;  /* 0x000000ffff007224 */ /* 0x001fe200078e00ff */
[----:B------:R-:W-:Y:S02]  /*13ad0*/  ISETP.NE.U32.AND P2, PT, RZ, UR8, PT ;  /* 0x00000008ff007c0c */ /* 0x000fe4000bf45070 */
[C---:B------:R-:W-:Y:S02]  /*13ae0*/  IADD3 R6, P5, R17.reuse, UR6, RZ ;  /* 0x0000000611067c10 */ /* 0x040fe4000ffbe0ff */
[----:B-1----:R-:W-:-:S02]  /*13af0*/  IADD3 R2, P4, R17, UR4, RZ ;  /* 0x0000000411027c10 */ /* 0x002fc4000ff9e0ff */
[----:B------:R-:W-:Y:S02]  /*13b00*/  ISETP.NE.AND.EX P3, PT, RZ, UR11, PT, P3 ;  /* 0x0000000bff007c0c */ /* 0x000fe4000bf65330 */
[C---:B------:R-:W-:Y:S02]  /*13b10*/  IADD3.X R3, R14.reuse, UR5, RZ, P4, !PT ;  /* 0x000000050e037c10 */ /* 0x040fe4000a7fe4ff */
[----:B------:R-:W-:Y:S02]  /*13b20*/  IADD3 R4, P4, R17, UR8, RZ ;  /* 0x0000000811047c10 */ /* 0x000fe4000ff9e0ff */
[----:B------:R-:W-:Y:S01]  /*13b30*/  ISETP.NE.AND.EX P0, PT, RZ, UR7, PT, P0 ;  /* 0x00000007ff007c0c */ /* 0x000fe2000bf05300 */
[----:B------:R-:W2:Y:S01]  /*13b40*/  @P1 LDG.E R9, desc[UR40][R2.64] ;  /* 0x0000002802091981 */ /* 0x000ea2000c1e1900 */
[----:B------:R-:W-:Y:S01]  /*13b50*/  IADD3.X R5, R14, UR9, RZ, P4, !PT ;  /* 0x000000090e057c10 */ /* 0x000fe2000a7fe4ff */
[----:B------:R-:W-:Y:S01]  /*13b60*/  ULDC UR4, c[0x0][0x288] ;  /* 0x0000a20000047ab9 */ /* 0x000fe20000000800 */
[----:B------:R-:W-:-:S02]  /*13b70*/  ISETP.NE.AND.EX P2, PT, RZ, UR9, PT, P2 ;  /* 0x00000009ff007c0c */ /* 0x000fc4000bf45320 */
[----:B------:R-:W-:Y:S02]  /*13b80*/  IADD3.X R7, R14, UR7, RZ, P5, !PT ;  /* 0x000000070e077c10 */ /* 0x000fe4000affe4ff */
[----:B------:R-:W-:-:S04]  /*13b90*/  @P3 IADD3 R10, P4, R17, UR10, RZ ;  /* 0x0000000a110a3c10 */ /* 0x000fc8000ff9e0ff */
[----:B------:R-:W-:Y:S01]  /*13ba0*/  @P3 IADD3.X R11, R14, UR11, RZ, P4, !PT ;  /* 0x0000000b0e0b3c10 */ /* 0x000fe2000a7fe4ff */
[----:B------:R-:W5:Y:S04]  /*13bb0*/  @P0 LDG.E R12, desc[UR40][R6.64] ;  /* 0x00000028060c0981 */ /* 0x000f68000c1e1900 */
[----:B------:R-:W5:Y:S04]  /*13bc0*/  @P2 LDG.E R0, desc[UR40][R4.64] ;  /* 0x0000002804002981 */ /* 0x000f68000c1e1900 */
[----:B--2---:R0:W-:Y:S02]  /*13bd0*/  STL [R1+0x48], R9 ;  /* 0x0000480901007387 */ /* 0x0041e40000100800 */
[----:B0-----:R-:W-:Y:S01]  /*13be0*/  IMAD.U32 R9, RZ, RZ, UR4 ;  /* 0x00000004ff097e24 */ /* 0x001fe2000f8e00ff */
[----:B------:R-:W-:-:S05]  /*13bf0*/  ULDC.64 UR4, c[0x0][0x418] ;  /* 0x0001060000047ab9 */ /* 0x000fca0000000a00 */
[----:B------:R0:W2:Y:S01]  /*13c00*/  @P3 LDG.E R9, desc[UR40][R10.64] ;  /* 0x000000280a093981 */ /* 0x0000a2000c1e1900 */
[----:B------:R-:W-:-:S03]  /*13c10*/  UISETP.NE.U32.AND UP0, UPT, UR4, URZ, UPT ;  /* 0x0000003f0400728c */ /* 0x000fc6000bf05070 */
[----:B------:R-:W-:Y:S01]  /*13c20*/  ULDC UR4, c[0x0][0x424] ;  /* 0x0001090000047ab9 */ /* 0x000fe20000000800 */
[----:B------:R-:W-:-:S03]  /*13c30*/  UISETP.NE.AND.EX UP0, UPT, UR5, URZ, UPT, UP0 ;  /* 0x0000003f0500728c */ /* 0x000fc6000bf05300 */
[----:B------:R-:W-:Y:S01]  /*13c40*/  ULDC UR5, c[0x0][0x2f0] ;  /* 0x0000bc0000057ab9 */ /* 0x000fe20000000800 */
[----:B------:R-:W-:-:S04]  /*13c50*/  USEL UR4, UR4, 0x1, UP0 ;  /* 0x0000000104047887 */ /* 0x000fc80008000000 */
[----:B------:R-:W-:-:S03]  /*13c60*/  UIMAD UR4, UR4, UR5, URZ ;  /* 0x00000005040472a4 */ /* 0x000fc6000f8e023f */
[----:B------:R-:W-:Y:S02]  /*13c70*/  ULDC UR5, c[0x0][0x348] ;  /* 0x0000d20000057ab9 */ /* 0x000fe40000000800 */
[----:B0-----:R-:W-:Y:S01]  /*13c80*/  IMAD.U32 R11, RZ, RZ, UR5 ;  /* 0x00000005ff0b7e24 */ /* 0x001fe2000f8e00ff */
[----:B--2---:R0:W-:Y:S02]  /*13c90*/  STL [R1+0x58], R9 ;  /* 0x0000580901007387 */ /* 0x0041e40000100800 */
[----:B0-----:R-:W-:Y:S01]  /*13ca0*/  IMAD.U32 R9, RZ, RZ, UR4 ;  /* 0x00000004ff097e24 */ /* 0x001fe2000f8e00ff */
[----:B------:R-:W-:Y:S06]  /*13cb0*/  @P3 BRA `(.L_x_761) ;  /* 0x0000000000143947 */ /* 0x000fec0003800000 */
[----:B------:R-:W-:Y:S05]  /*13cc0*/  @!P1 BRA `(.L_x_761) ;  /* 0x0000000000109947 */ /* 0x000fea0003800000 */
[----:B------:R-:W2:Y:S04]  /*13cd0*/  LDG.E R10, desc[UR40][R2.64] ;  /* 0x00000028020a7981 */ /* 0x000ea8000c1e1900 */
[----:B------:R-:W2:Y:S02]  /*13ce0*/  LDG.E R2, desc[UR40][R2.64+0x4] ;  /* 0x0000042802027981 */ /* 0x000ea4000c1e1900 */
[----:B--2---:R-:W-:-:S05]  /*13cf0*/  IMAD.IADD R2, R2, 0x1, -R10 ;  /* 0x0000000102027824 */ /* 0x004fca00078e0a0a */
[----:B------:R0:W-:Y:S02]  /*13d00*/  STL [R1+0x58], R2 ;  /* 0x0000580201007387 */ /* 0x0001e40000100800 */
.L_x_761:
[----:B------:R-:W2:Y:S01]  /*13d10*/  LDL.LU R3, [R1+0x8] ;  /* 0x0000080001037983 */ /* 0x000ea20000300800 */
[----:B------:R-:W-:Y:S02]  /*13d20*/  ULDC.64 UR4, c[0x0][0xa20] ;  /* 0x0002880000047ab9 */ /* 0x000fe40000000a00 */
[----:B------:R-:W-:Y:S01]  /*13d30*/  ISETP.NE.U32.AND P1, PT, RZ, UR4, PT ;  /* 0x00000004ff007c0c */ /* 0x000fe2000bf25070 */
[----:B------:R1:W-:Y:S03]  /*13d40*/  STL [R1+0x8], R13 ;  /* 0x0000080d01007387 */ /* 0x0003e60000100800 */
[----:B------:R-:W-:Y:S02]  /*13d50*/  ISETP.NE.AND.EX P1, PT, RZ, UR5, PT, P1 ;  /* 0x00000005ff007c0c */ /* 0x000fe4000bf25310 */
[C---:B--2---:R-:W-:Y:S02]  /*13d60*/  LOP3.LUT R10, R3.reuse, 0xff000000, RZ, 0xc0, !PT ;  /* 0xff000000030a7812 */ /* 0x044fe400078ec0ff */
[----:B0-----:R-:W-:-:S02]  /*13d70*/  LOP3.LUT R2, R3, 0xff0000, RZ, 0xc0, !PT ;  /* 0x00ff000003027812 */ /* 0x001fc400078ec0ff */
[----:B------:R-:W-:Y:S02]  /*13d80*/  SHF.R.U32.HI R10, RZ, 0x8, R10 ;  /* 0x00000008ff0a7819 */ /* 0x000fe4000001160a */
[----:B------:R-:W-:Y:S02]  /*13d90*/  LOP3.LUT R16, R3, 0xffff, RZ, 0xc0, !PT ;  /* 0x0000ffff03107812 */ /* 0x000fe400078ec0ff */
[----:B------:R-:W-:Y:S01]  /*13da0*/  LEA.HI R10, R2, R10, RZ, 0x10 ;  /* 0x0000000a020a7211 */ /* 0x000fe200078f80ff */
[----:B-----5:R-:W-:-:S05]  /*13db0*/  IMAD.IADD R2, R12, 0x1, R8 ;  /* 0x000000010c027824 */ /* 0x020fca00078e0208 */
[----:B------:R1:W-:Y:S01]  /*13dc0*/  STL [R1+0x24], R2 ;  /* 0x0000240201007387 */ /* 0x0003e20000100800 */
[----:B------:R-:W-:Y:S05]  /*13dd0*/  @!P1 BRA `(.L_x_762) ;  /* 0x0000000000109947 */ /* 0x000fea0003800000 */
[----:B-1----:R-:W-:-:S04]  /*13de0*/  IADD3 R2, P0, R17, UR4, RZ ;  /* 0x0000000411027c10 */ /* 0x002fc8000ff1e0ff */
[----:B------:R-:W-:-:S05]  /*13df0*/  IADD3.X R3, R14, UR5, RZ, P0, !PT ;  /* 0x000000050e037c10 */ /* 0x000fca00087fe4ff */
[----:B------:R0:W5:Y:S01]  /*13e00*/  LDG.E R9, desc[UR40][R2.64] ;  /* 0x0000002802097981 */ /* 0x000162000c1e1900 */
[----:B------:R-:W-:Y:S05]  /*13e10*/  BRA `(.L_x_763) ;  /* 0x0000000000107947 */ /* 0x000fea0003800000 */
.L_x_762:
[----:B------:R-:W-:Y:S05]  /*13e20*/  @!P0 BRA `(.L_x_763) ;  /* 0x00000000000c8947 */ /* 0x000fea0003800000 */
[----:B------:R-:W2:Y:S04]  /*13e30*/  LDG.E R9, desc[UR40][R6.64] ;  /* 0x0000002806097981 */ /* 0x000ea8000c1e1900 */
[----:B------:R-:W2:Y:S02]  /*13e40*/  LDG.E R6, desc[UR40][R6.64+0x4] ;  /* 0x0000042806067981 */ /* 0x000ea4000c1e1900 */
[----:B--2---:R-:W-:-:S07]  /*13e50*/  IMAD.IADD R9, R6, 0x1, -R9 ;  /* 0x0000000106097824 */ /* 0x004fce00078e0a09 */
.L_x_763:
[----:B01----:R-:W2:Y:S01]  /*13e60*/  @P2 LDG.E R2, desc[UR40][R4.64] ;  /* 0x0000002804022981 */ /* 0x003ea2000c1e1900 */
[----:B-----5:R-:W-:-:S03]  /*13e70*/  IMAD.IADD R6, R9, 0x1, -R8 ;  /* 0x0000000109067824 */ /* 0x020fc600078e0a08 */
[----:B------:R-:W2:Y:S01]  /*13e80*/  @P2 LDG.E R4, desc[UR40][R4.64+0x4] ;  /* 0x0000042804042981 */ /* 0x000ea2000c1e1900 */
[----:B------:R-:W-:Y:S01]  /*13e90*/  LOP3.LUT R14, R10, 0xff, RZ, 0xc0, !PT ;  /* 0x000000ff0a0e7812 */ /* 0x000fe200078ec0ff */
[----:B------:R-:W-:Y:S01]  /*13ea0*/  BSSY B0, `(.L_x_764) ;  /* 0x000002a000007945 */ /* 0x000fe20003800000 */
[----:B------:R-:W-:Y:S01]  /*13eb0*/  SHF.R.U32.HI R10, RZ, 0x10, R10 ;  /* 0x00000010ff0a7819 */ /* 0x000fe2000001160a */
[----:B--2---:R-:W-:-:S04]  /*13ec0*/  @P2 IMAD.IADD R11, R4, 0x1, -R2 ;  /* 0x00000001040b2824 */ /* 0x004fc800078e0a02 */
[----:B------:R-:W-:-:S04]  /*13ed0*/  IMAD.IADD R3, R6, 0x1, R11 ;  /* 0x0000000106037824 */ /* 0x000fc800078e020b */
[----:B------:R-:W-:-:S04]  /*13ee0*/  VIADD R2, R3, 0x5f ;  /* 0x0000005f03027836 */ /* 0x000fc80000000000 */
[----:B------:R-:W-:Y:S01]  /*13ef0*/  IMAD.HI R2, R2, 0x2aaaaaab, RZ ;  /* 0x2aaaaaab02027827 */ /* 0x000fe200078e02ff */
[----:B------:R-:W-:-:S04]  /*13f00*/  ISETP.GE.AND P1, PT, R3, 0x1, PT ;  /* 0x000000010300780c */ /* 0x000fc80003f26270 */
[----:B------:R-:W-:-:S04]  /*13f10*/  SHF.R.U32.HI R3, RZ, 0x1f, R2 ;  /* 0x0000001fff037819 */ /* 0x000fc80000011602 */
[----:B------:R-:W-:-:S05]  /*13f20*/  LEA.HI.SX32 R12, R2, R3, 0x1c ;  /* 0x00000003020c7211 */ /* 0x000fca00078fe2ff */
[----:B------:R0:W-:Y:S04]  /*13f30*/  STL [R1+0x38], R12 ;  /* 0x0000380c01007387 */ /* 0x0001e80000100800 */
[----:B------:R0:W-:Y:S01]  /*13f40*/  STL [R1+0x5c], R14 ;  /* 0x00005c0e01007387 */ /* 0x0001e20000100800 */
[----:B------:R-:W-:Y:S01]  /*13f50*/  IMAD.MOV.U32 R4, RZ, RZ, RZ ;  /* 0x000000ffff047224 */ /* 0x000fe200078e00ff */
[----:B------:R-:W-:Y:S06]  /*13f60*/  @!P1 BRA `(.L_x_765) ;  /* 0x0000000000749947 */ /* 0x000fec0003800000 */
[----:B------:R-:W-:Y:S01]  /*13f70*/  ISETP.NE.AND P0, PT, R10, RZ, PT ;  /* 0x000000ff0a00720c */ /* 0x000fe20003f05270 */
[----:B------:R-:W-:-:S03]  /*13f80*/  ULDC UR4, c[0x0][0x9f0] ;  /* 0x00027c0000047ab9 */ /* 0x000fc60000000800 */
[----:B------:R-:W-:-:S04]  /*13f90*/  SEL R2, R10, UR4, P0 ;  /* 0x000000040a027c07 */ /* 0x000fc80008000000 */
[----:B------:R-:W-:Y:S02]  /*13fa0*/  IABS R3, R2 ;  /* 0x0000000200037213 */ /* 0x000fe40000000000 */
[----:B------:R-:W-:Y:S02]  /*13fb0*/  IADD3 R7, R2, -0x1, R12 ;  /* 0xffffffff02077810 */ /* 0x000fe40007ffe00c */
[----:B------:R-:W1:Y:S08]  /*13fc0*/  I2F.RP R4, R3 ;  /* 0x0000000300047306 */ /* 0x000e700000209400 */
[----:B-1----:R-:W1:Y:S02]  /*13fd0*/  MUFU.RCP R4, R4 ;  /* 0x0000000400047308 */ /* 0x002e640000001000 */
[----:B-1----:R-:W-:-:S06]  /*13fe0*/  VIADD R4, R4, 0xffffffe ;  /* 0x0ffffffe04047836 */ /* 0x002fcc0000000000 */
[----:B------:R1:W2:Y:S02]  /*13ff0*/  F2I.FTZ.U32.TRUNC.NTZ R5, R4 ;  /* 0x0000000400057305 */ /* 0x0002a4000021f000 */
[----:B-1----:R-:W-:-:S04]  /*14000*/  LOP3.LUT R4, R7, R2, RZ, 0x3c, !PT ;  /* 0x0000000207047212 */ /* 0x002fc800078e3cff */
[----:B------:R-:W-:Y:S01]  /*14010*/  ISETP.GE.AND P4, PT, R4, RZ, PT ;  /* 0x000000ff0400720c */ /* 0x000fe20003f86270 */
[----:B--2---:R-:W-:-:S04]  /*14020*/  IMAD.MOV R4, RZ, RZ, -R5 ;  /* 0x000000ffff047224 */ /* 0x004fc800078e0a05 */
[----:B------:R-:W-:Y:S02]  /*14030*/  IMAD R8, R4, R3, RZ ;  /* 0x0000000304087224 */ /* 0x000fe400078e02ff */
[----:B------:R-:W-:-:S04]  /*14040*/  IMAD.MOV.U32 R4, RZ, RZ, RZ ;  /* 0x000000ffff047224 */ /* 0x000fc800078e00ff */
[----:B------:R-:W-:Y:S01]  /*14050*/  IMAD.HI.U32 R8, R5, R8, R4 ;  /* 0x0000000805087227 */ /* 0x000fe200078e0004 */
[----:B------:R-:W-:Y:S02]  /*14060*/  IABS R4, R2 ;  /* 0x0000000200047213 */ /* 0x000fe40000000000 */
[----:B------:R-:W-:-:S03]  /*14070*/  IABS R5, R7 ;  /* 0x0000000700057213 */ /* 0x000fc60000000000 */
[----:B------:R-:W-:-:S04]  /*14080*/  IMAD.MOV R4, RZ, RZ, -R4 ;  /* 0x000000ffff047224 */ /* 0x000fc800078e0a04 */
[----:B------:R-:W-:Y:S02]  /*14090*/  IMAD.MOV.U32 R7, RZ, RZ, R4 ;  /* 0x000000ffff077224 */ /* 0x000fe400078e0004 */
        /* <DEDUP_REMOVED lines=9> */
[----:B------:R-:W-:-:S07]  /*14130*/  @!P3 LOP3.LUT R4, RZ, R2, RZ, 0x33, !PT ;  /* 0x00000002ff04b212 */ /* 0x000fce00078e33ff */
.L_x_765:
[----:B------:R-:W-:Y:S05]  /*14140*/  BSYNC B0 ;  /* 0x0000000000007941 */ /* 0x000fea0003800000 */
.L_x_764:
[-C--:B------:R-:W-:Y:S01]  /*14150*/  IMAD R2, R14, R4.reuse, RZ ;  /* 0x000000040e027224 */ /* 0x080fe200078e02ff */
[----:B------:R-:W-:Y:S04]  /*14160*/  BSSY B0, `(.L_x_766) ;  /* 0x0000141000007945 */ /* 0x000fe80003800000 */
[C---:B------:R-:W-:Y:S01]  /*14170*/  VIADDMNMX R4, R2.reuse, R4, R12, PT ;  /* 0x0000000402047246 */ /* 0x040fe2000380010c */
[----:B------:R-:W-:-:S04]  /*14180*/  IMAD R2, R2, 0x60, -R6 ;  /* 0x0000006002027824 */ /* 0x000fc800078e0a06 */
[----:B------:R-:W-:Y:S01]  /*14190*/  IMAD R6, R4, 0x60, -R6 ;  /* 0x0000006004067824 */ /* 0x000fe200078e0a06 */
[----:B------:R-:W-:-:S04]  /*141a0*/  VIMNMX R2, RZ, R2, !PT ;  /* 0x00000002ff027248 */ /* 0x000fc80007fe0100 */
[----:B------:R-:W-:-:S04]  /*141b0*/  VIMNMX R11, R6, R11, PT ;  /* 0x0000000b060b7248 */ /* 0x000fc80003fe0100 */
[----:B------:R-:W-:Y:S01]  /*141c0*/  ISETP.GT.AND P0, PT, R11, R2, PT ;  /* 0x000000020b00720c */ /* 0x000fe20003f04270 */
[----:B------:R-:W-:-:S05]  /*141d0*/  IMAD.WIDE.U32 R2, R2, -0x55555555, RZ ;  /* 0xaaaaaaab02027825 */ /* 0x000fca00078e00ff */
[----:B------:R-:W-:-:S05]  /*141e0*/  SHF.R.U32.HI R3, RZ, 0x6, R3 ;  /* 0x00000006ff037819 */ /* 0x000fca0000011603 */
[----:B------:R-:W-:Y:S02]  /*141f0*/  IMAD.MOV.U32 R8, RZ, RZ, R3 ;  /* 0x000000ffff087224 */ /* 0x000fe400078e0003 */
[----:B------:R-:W-:-:S04]  /*14200*/  @P0 VIADD R11, R11, 0x5f ;  /* 0x0000005f0b0b0836 */ /* 0x000fc80000000000 */
[----:B------:R-:W-:-:S05]  /*14210*/  @P0 IMAD.HI R2, R11, 0x2aaaaaab, RZ ;  /* 0x2aaaaaab0b020827 */ /* 0x000fca00078e02ff */
[----:B------:R-:W-:-:S04]  /*14220*/  @P0 SHF.R.U32.HI R4, RZ, 0x1f, R2 ;  /* 0x0000001fff040819 */ /* 0x000fc80000011602 */
[----:B------:R-:W-:Y:S02]  /*14230*/  @P0 LEA.HI.SX32 R8, R2, R4, 0x1c ;  /* 0x0000000402080211 */ /* 0x000fe400078fe2ff */
[----:B------:R-:W-:Y:S02]  /*14240*/  PLOP3.LUT P0, PT, PT, PT, PT, 0x80, 0x0 ;  /* 0x000000000000781c */ /* 0x000fe40003f0f070 */
[----:B------:R-:W-:-:S13]  /*14250*/  ISETP.GT.AND P3, PT, R8, R3, PT ;  /* 0x000000030800720c */ /* 0x000fda0003f64270 */
[----:B------:R-:W-:Y:S05]  /*14260*/  @!P3 BRA `(.L_x_767) ;  /* 0x0000001000c0b947 */ /* 0x000fea0003800000 */
[----:B------:R-:W-:Y:S01]  /*14270*/  UMOV UR4, 0xffffffff ;  /* 0xffffffff00047882 */ /* 0x000fe20000000000 */
[----:B------:R-:W-:Y:S02]  /*14280*/  SEL R2, R13, RZ, !P2 ;  /* 0x000000ff0d027207 */ /* 0x000fe40005000000 */
[----:B------:R-:W-:Y:S05]  /*14290*/  BRA.DIV UR4, `(.L_x_768) ;  /* 0x0000007604a47947 */ /* 0x000fea000b800000 */
[----:B------:R-:W1:Y:S02]  /*142a0*/  S2R R4, SR_TID.X ;  /* 0x0000000000047919 */ /* 0x000e640000002100 */
[----:B-1----:R-:W-:-:S04]  /*142b0*/  SHF.R.U32.HI R4, RZ, 0x5, R4 ;  /* 0x00000005ff047819 */ /* 0x002fc80000011604 */
[----:B------:R-:W-:-:S05]  /*142c0*/  LOP3.LUT R4, R4, 0x3, RZ, 0xc0, !PT ;  /* 0x0000000304047812 */ /* 0x000fca00078ec0ff */
[----:B0-----:R0:W1:Y:S02]  /*142d0*/  SHFL.IDX PT, R14, R4, RZ, 0x1f ;  /* 0x00001fff040e7589 */ /* 0x00106400000e0000 */
.L_x_973:
[----:B-1----:R-:W-:Y:S02]  /*142e0*/  ISETP.NE.AND P0, PT, R14, RZ, PT ;  /* 0x000000ff0e00720c */ /* 0x002fe40003f05270 */
[----:B------:R-:W-:-:S11]  /*142f0*/  PLOP3.LUT P6, PT, PT, PT, PT, 0x8, 0x0 ;  /* 0x000000000000781c */ /* 0x000fd60003fce170 */
[----:B------:R-:W-:Y:S05]  /*14300*/  @P0 BRA `(.L_x_769) ;  /* 0x00000000000c0947 */ /* 0x000fea0003800000 */
[----:B------:R-:W-:-:S03]  /*14310*/  UMOV UR4, 0xffffffff ;  /* 0xffffffff00047882 */ /* 0x000fc60000000000 */
[----:B------:R-:W-:Y:S05]  /*14320*/  BRA.DIV UR4, `(.L_x_770) ;  /* 0x0000007604b47947 */ /* 0x000fea000b800000 */
[----:B------:R-:W-:-:S13]  /*14330*/  ELECT P6, URZ, PT ;  /* 0x00000000003f782f */ /* 0x000fda00038c0000 */
.L_x_769:
[----:B0-----:R-:W2:Y:S01]  /*14340*/  LDL R4, [R1+0x54] ;  /* 0x0000540001047983 */ /* 0x001ea20000100800 */
[----:B------:R-:W-:Y:S01]  /*14350*/  BSSY B1, `(.L_x_771) ;  /* 0x0000008000017945 */ /* 0x000fe20003800000 */
[----:B--2---:R-:W-:-:S05]  /*14360*/  VIADD R4, R4, 0x1 ;  /* 0x0000000104047836 */ /* 0x004fca0000000000 */
[----:B------:R-:W-:-:S04]  /*14370*/  LEA.HI R5, R4, R4, RZ, 0x1 ;  /* 0x0000000404057211 */ /* 0x000fc800078f08ff */
[----:B------:R-:W-:-:S05]  /*14380*/  LOP3.LUT R5, R5, 0xfffffffe, RZ, 0xc0, !PT ;  /* 0xfffffffe05057812 */ /* 0x000fca00078ec0ff */
[----:B------:R-:W-:-:S05]  /*14390*/  IMAD.IADD R4, R4, 0x1, -R5 ;  /* 0x0000000104047824 */ /* 0x000fca00078e0a05 */
[----:B------:R-:W-:-:S04]  /*143a0*/  SHF.L.U32 R4, R4, 0x1f, RZ ;  /* 0x0000001f04047819 */ /* 0x000fc800000006ff */
[----:B------:R-:W0:Y:S02]  /*143b0*/  SYNCS.PHASECHK.TRANS64.TRYWAIT P0, [R18+URZ+0x22820], R4 ;  /* 0x02282004120075a7 */ /* 0x000e24000800017f */
[----:B0-----:R-:W-:Y:S05]  /*143c0*/  @!P0 BRA `(.L_x_772) ;  /* 0x0000007400ac8947 */ /* 0x001fea0003800000 */
.L_x_976:
[----:B------:R-:W-:Y:S05]  /*143d0*/  BSYNC B1 ;  /* 0x0000000000017941 */ /* 0x000fea0003800000 */
.L_x_771:
[----:B------:R-:W-:Y:S04]  /*143e0*/  BSSY B1, `(.L_x_773) ;  /* 0x000007f000017945 */ /* 0x000fe80003800000 */
[----:B------:R-:W-:Y:S05]  /*143f0*/  @!P6 BRA `(.L_x_774) ;  /* 0x0000000400f4e947 */ /* 0x000fea0003800000 */
[----:B------:R-:W0:Y:S04]  /*14400*/  LDL R7, [R1+0x10] ;  /* 0x0000100001077983 */ /* 0x000e280000100800 */
[----:B------:R-:W2:Y:S01]  /*14410*/  LDL R6, [R1+0x18] ;  /* 0x0000180001067983 */ /* 0x000ea20000100800 */
[----:B------:R-:W-:Y:S01]  /*14420*/  BSSY B2, `(.L_x_775) ;  /* 0x0000008000027945 */ /* 0x000fe20003800000 */
[----:B------:R-:W1:Y:S02]  /*14430*/  S2R R5, SR_TID.X ;  /* 0x0000000000057919 */ /* 0x000e640000002100 */
[----:B-1----:R-:W-:-:S04]  /*14440*/  LOP3.LUT R5, R5, 0x7f, RZ, 0xc0, !PT ;  /* 0x0000007f05057812 */ /* 0x002fc800078ec0ff */
[----:B------:R-:W-:Y:S01]  /*14450*/  ISETP.NE.AND P2, PT, R5, RZ, PT ;  /* 0x000000ff0500720c */ /* 0x000fe20003f45270 */
[----:B0-----:R-:W-:Y:S01]  /*14460*/  IMAD R4, R7, 0x8, R18 ;  /* 0x0000000807047824 */ /* 0x001fe200078e0212 */
[----:B--2---:R-:W-:-:S04]  /*14470*/  SHF.L.U32 R9, R6, 0x1f, RZ ;  /* 0x0000001f06097819 */ /* 0x004fc800000006ff */
[----:B------:R-:W0:Y:S02]  /*14480*/  SYNCS.PHASECHK.TRANS64.TRYWAIT P0, [R4+URZ+0x228a0], R9 ;  /* 0x0228a009040075a7 */ /* 0x000e24000800017f */
[----:B0-----:R-:W-:Y:S05]  /*14490*/  @!P0 BRA `(.L_x_776) ;  /* 0x00000074008c8947 */ /* 0x001fea0003800000 */
.L_x_977:
[----:B------:R-:W-:Y:S05]  /*144a0*/  BSYNC B2 ;  /* 0x0000000000027941 */ /* 0x000fea0003800000 */
.L_x_775:
[----:B------:R-:W-:Y:S04]  /*144b0*/  BSSY B2, `(.L_x_777) ;  /* 0x0000009000027945 */ /* 0x000fe80003800000 */
[----:B------:R-:W-:Y:S05]  /*144c0*/  @P2 BRA `(.L_x_778) ;  /* 0x00000000001c2947 */ /* 0x000fea0003800000 */
[----:B------:R-:W1:Y:S01]  /*144d0*/  S2R R6, SR_TID.X ;  /* 0x0000000000067919 */ /* 0x000e620000002100 */
[----:B------:R-:W-:-:S04]  /*144e0*/  IMAD.MOV.U32 R5, RZ, RZ, 0x3000 ;  /* 0x00003000ff057424 */ /* 0x000fc800078e00ff */
[----:B------:R2:W-:Y:S01]  /*144f0*/  SYNCS.ARRIVE.TRANS64 RZ, [R4+URZ+0x22890], R5 ;  /* 0x0228900504ff79a7 */ /* 0x0005e2000800003f */
[----:B-1----:R-:W-:-:S04]  /*14500*/  LOP3.LUT R6, R6, 0x1f, RZ, 0xc0, !PT ;  /* 0x0000001f06067812 */ /* 0x002fc800078ec0ff */
[----:B------:R-:W-:-:S13]  /*14510*/  ISETP.NE.AND P0, PT, R6, RZ, PT ;  /* 0x000000ff0600720c */ /* 0x000fda0003f05270 */
[----:B--2---:R-:W-:Y:S05]  /*14520*/  @!P0 BRA `(.L_x_778) ;  /* 0x0000000000048947 */ /* 0x004fea0003800000 */
[----:B------:R-:W-:Y:S01]  /*14530*/  BPT.TRAP 0x1 ;  /* 0x000000040000795c */ /* 0x000fe20000300000 */
.L_x_778:
[----:B------:R-:W-:Y:S05]  /*14540*/  BSYNC B2 ;  /* 0x0000000000027941 */ /* 0x000fea0003800000 */
.L_x_777:
[----:B------:R-:W2:Y:S01]  /*14550*/  LDL R6, [R1+0x10] ;  /* 0x0000100001067983 */ /* 0x000ea20000100800 */
[----:B------:R-:W-:Y:S01]  /*14560*/  IMAD.MOV.U32 R11, RZ, RZ, RZ ;  /* 0x000000ffff0b7224 */ /* 0x000fe200078e00ff */
[----:B------:R-:W-:Y:S01]  /*14570*/  UIADD3 UR4, UP0, UR38, 0x570, URZ ;  /* 0x0000057026047890 */ /* 0x000fe2000ff1e03f */
[----:B------:R-:W-:Y:S01]  /*14580*/  IMAD R5, R8, 0x60, R0 ;  /* 0x0000006008057824 */ /* 0x000fe200078e0200 */
[----:B------:R-:W-:Y:S01]  /*14590*/  PLOP3.LUT P0, PT, PT, PT, PT, 0x80, 0x0 ;  /* 0x000000000000781c */ /* 0x000fe20003f0f070 */
[----:B------:R-:W-:Y:S01]  /*145a0*/  VIADD R7, R4, 0x22890 ;  /* 0x0002289004077836 */ /* 0x000fe20000000000 */
[----:B------:R-:W-:Y:S01]  /*145b0*/  R2UR UR10, R11 ;  /* 0x000000000b0a72ca */ /* 0x000fe200000e0000 */
[----:B------:R-:W-:Y:S01]  /*145c0*/  VIADD R5, R5, 0xffffffa0 ;  /* 0xffffffa005057836 */ /* 0x000fe20000000000 */
[----:B------:R-:W-:Y:S01]  /*145d0*/  UIADD3.X UR5, URZ, UR39, URZ, UP0, !UPT ;  /* 0x000000273f057290 */ /* 0x000fe200087fe43f */
[----:B------:R-:W-:Y:S01]  /*145e0*/  UMOV UR6, 0x0 ;  /* 0x0000000000067882 */ /* 0x000fe20000000000 */
[----:B------:R-:W-:Y:S01]  /*145f0*/  UMOV UR7, 0x12f00000 ;  /* 0x12f0000000077882 */ /* 0x000fe20000000000 */
[----:B--2---:R-:W-:-:S04]  /*14600*/  IMAD R6, R6, 0x3000, R18 ;  /* 0x0000300006067824 */ /* 0x004fc800078e0212 */
[----:B------:R-:W-:-:S07]  /*14610*/  VIADD R6, R6, 0x1c400 ;  /* 0x0001c40006067836 */ /* 0x000fce0000000000 */
.L_x_779:
        /* <DEDUP_REMOVED lines=10> */
[----:B------:R-:W1:Y:S01]  /*146c0*/  SYNCS.PHASECHK.TRANS64.TRYWAIT P0, [R4+URZ+0x228c0], R9 ;  /* 0x0228c009040075a7 */ /* 0x000e62000800017f */
[----:B------:R-:W-:Y:S04]  /*146d0*/  BSSY B2, `(.L_x_780) ;  /* 0x0000002000027945 */ /* 0x000fe80003800000 */
[----:B-1----:R-:W-:Y:S05]  /*146e0*/  @!P0 BRA `(.L_x_781) ;  /* 0x00000074000c8947 */ /* 0x002fea0003800000 */
.L_x_978:
[----:B------:R-:W-:Y:S05]  /*146f0*/  BSYNC B2 ;  /* 0x0000000000027941 */ /* 0x000fea0003800000 */
.L_x_780:
[----:B------:R-:W-:Y:S01]  /*14700*/  BSSY B2, `(.L_x_782) ;  /* 0x000000b000027945 */ /* 0x000fe20003800000 */
[----:B------:R-:W-:Y:S02]  /*14710*/  IMAD.MOV.U32 R12, RZ, RZ, 0x0 ;  /* 0x00000000ff0c7424 */ /* 0x000fe400078e00ff */
[----:B------:R-:W-:Y:S01]  /*14720*/  IMAD.MOV.U32 R13, RZ, RZ, 0x12f00000 ;  /* 0x12f00000ff0d7424 */ /* 0x000fe200078e00ff */
[----:B------:R-:W-:Y:S06]  /*14730*/  @P2 BRA `(.L_x_783) ;  /* 0x00000000001c2947 */ /* 0x000fec0003800000 */
[----:B------:R-:W2:Y:S01]  /*14740*/  S2R R7, SR_TID.X ;  /* 0x0000000000077919 */ /* 0x000ea20000002100 */
[----:B------:R-:W-:-:S04]  /*14750*/  IMAD.MOV.U32 R6, RZ, RZ, 0xc000 ;  /* 0x0000c000ff067424 */ /* 0x000fc800078e00ff */
[----:B------:R3:W-:Y:S01]  /*14760*/  SYNCS.ARRIVE.TRANS64 RZ, [R4+URZ+0x228b0], R6 ;  /* 0x0228b00604ff79a7 */ /* 0x0007e2000800003f */
[----:B--2---:R-:W-:-:S04]  /*14770*/  LOP3.LUT R7, R7, 0x1f, RZ, 0xc0, !PT ;  /* 0x0000001f07077812 */ /* 0x004fc800078ec0ff */
[----:B------:R-:W-:-:S13]  /*14780*/  ISETP.NE.AND P0, PT, R7, RZ, PT ;  /* 0x000000ff0700720c */ /* 0x000fda0003f05270 */
[----:B---3--:R-:W-:Y:S05]  /*14790*/  @!P0 BRA `(.L_x_783) ;  /* 0x0000000000048947 */ /* 0x008fea0003800000 */
[----:B------:R-:W-:Y:S01]  /*147a0*/  BPT.TRAP 0x1 ;  /* 0x000000040000795c */ /* 0x000fe20000300000 */
.L_x_783:
[----:B------:R-:W-:Y:S05]  /*147b0*/  BSYNC B2 ;  /* 0x0000000000027941 */ /* 0x000fea0003800000 */
.L_x_782:
[----:B------:R-:W2:Y:S01]  /*147c0*/  LDL R6, [R1+0x10] ;  /* 0x0000100001067983 */ /* 0x000ea20000100800 */
[----:B------:R-:W-:Y:S01]  /*147d0*/  R2UR UR10, R11 ;  /* 0x000000000b0a72ca */ /* 0x000fe200000e0000 */
[----:B------:R-:W-:Y:S01]  /*147e0*/  UIADD3 UR4, UP0, UR38, 0x670, URZ ;  /* 0x0000067026047890 */ /* 0x000fe2000ff1e03f */
[----:B------:R-:W-:Y:S01]  /*147f0*/  R2UR UR6, R12 ;  /* 0x000000000c0672ca */ /* 0x000fe200000e0000 */
[----:B01----:R-:W-:Y:S01]  /*14800*/  VIADD R4, R4, 0x228b0 ;  /* 0x000228b004047836 */ /* 0x003fe20000000000 */
[----:B------:R-:W-:Y:S01]  /*14810*/  R2UR UR7, R13 ;  /* 0x000000000d0772ca */ /* 0x000fe200000e0000 */
[----:B------:R-:W-:Y:S01]  /*14820*/  UIADD3.X UR5, URZ, UR39, URZ, UP0, !UPT ;  /* 0x000000273f057290 */ /* 0x000fe200087fe43f */
[----:B------:R-:W-:Y:S01]  /*14830*/  PLOP3.LUT P0, PT, PT, PT, PT, 0x80, 0x0 ;  /* 0x000000000000781c */ /* 0x000fe20003f0f070 */
[----:B--2---:R-:W-:-:S04]  /*14840*/  IMAD R7, R6, 0xc000, R18 ;  /* 0x0000c00006077824 */ /* 0x004fc800078e0212 */
[----:B------:R-:W-:-:S08]  /*14850*/  VIADD R6, R7, 0x400 ;  /* 0x0000040007067836 */ /* 0x000fd00000000000 */
.L_x_784:
        /* <DEDUP_REMOVED lines=15> */
.L_x_785:
        /* <DEDUP_REMOVED lines=15> */
.L_x_786:
        /* <DEDUP_REMOVED lines=15> */
.L_x_787:
        /* <DEDUP_REMOVED lines=10> */
.L_x_774:
[----:B------:R-:W-:Y:S05]  /*14bd0*/  BSYNC B1 ;  /* 0x0000000000017941 */ /* 0x000fea0003800000 */
.L_x_773:
[----:B------:R-:W2:Y:S04]  /*14be0*/  LDL.LU R9, [R1+0x10] ;  /* 0x0000100001097983 */ /* 0x000ea80000300800 */
[----:B------:R-:W3:Y:S01]  /*14bf0*/  LDL.LU R7, [R1+0x18] ;  /* 0x0000180001077983 */ /* 0x000ee20000300800 */
[----:B0-----:R-:W-:Y:S01]  /*14c00*/  VIADD R4, R8, 0xfffffffe ;  /* 0xfffffffe08047836 */ /* 0x001fe20000000000 */
[----:B------:R-:W-:-:S04]  /*14c10*/  PLOP3.LUT P0, PT, PT, PT, PT, 0x8, 0x0 ;  /* 0x000000000000781c */ /* 0x000fc80003f0e170 */
[----:B------:R-:W-:Y:S01]  /*14c20*/  ISETP.GE.AND P3, PT, R4, R3, PT ;  /* 0x000000030400720c */ /* 0x000fe20003f66270 */
[----:B--2---:R-:W-:-:S05]  /*14c30*/  VIADD R5, R9, 0x1 ;  /* 0x0000000109057836 */ /* 0x004fca0000000000 */
[----:B------:R-:W-:-:S04]  /*14c40*/  ISETP.NE.AND P2, PT, R5, 0x2, PT ;  /* 0x000000020500780c */ /* 0x000fc80003f45270 */
[----:B------:R-:W-:Y:S02]  /*14c50*/  SEL R6, RZ, 0x1, P2 ;  /* 0x00000001ff067807 */ /* 0x000fe40001000000 */
[----:B------:R-:W-:Y:S02]  /*14c60*/  SEL R5, R5, RZ, P2 ;  /* 0x000000ff05057207 */ /* 0x000fe40001000000 */
[----:B---3--:R-:W-:-:S03]  /*14c70*/  LOP3.LUT R7, R7, R6, RZ, 0x3c, !PT ;  /* 0x0000000607077212 */ /* 0x008fc600078e3cff */
[----:B------:R1:W-:Y:S04]  /*14c80*/  STL [R1+0x10], R5 ;  /* 0x0000100501007387 */ /* 0x0003e80000100800 */
[----:B------:R1:W-:Y:S01]  /*14c90*/  STL [R1+0x18], R7 ;  /* 0x0000180701007387 */ /* 0x0003e20000100800 */
[----:B------:R-:W-:Y:S05]  /*14ca0*/  @!P3 BRA `(.L_x_767) ;  /* 0x000000080030b947 */ /* 0x000fea0003800000 */
.L_x_803:
[----:B------:R-:W-:Y:S05]  /*14cb0*/  YIELD ;  /* 0x0000000000007946 */ /* 0x000fea0003800000 */
[----:B------:R-:W-:Y:S04]  /*14cc0*/  BSSY B1, `(.L_x_788) ;  /* 0x000007e000017945 */ /* 0x000fe80003800000 */
[----:B--2---:R-:W-:Y:S05]  /*14cd0*/  @!P6 BRA `(.L_x_789) ;  /* 0x0000000400f0e947 */ /* 0x004fea0003800000 */
[----:B-1----:R-:W2:Y:S04]  /*14ce0*/  LDL R5, [R1+0x10] ;  /* 0x0000100001057983 */ /* 0x002ea80000100800 */
[----:B------:R-:W3:Y:S01]  /*14cf0*/  LDL R6, [R1+0x18] ;  /* 0x0000180001067983 */ /* 0x000ee20000100800 */
[----:B------:R-:W-:Y:S01]  /*14d00*/  BSSY B2, `(.L_x_790) ;  /* 0x0000008000027945 */ /* 0x000fe20003800000 */
[----:B------:R-:W0:Y:S02]  /*14d10*/  S2R R7, SR_TID.X ;  /* 0x0000000000077919 */ /* 0x000e240000002100 */
[----:B0-----:R-:W-:-:S04]  /*14d20*/  LOP3.LUT R7, R7, 0x7f, RZ, 0xc0, !PT ;  /* 0x0000007f07077812 */ /* 0x001fc800078ec0ff */
[----:B------:R-:W-:Y:S01]  /*14d30*/  ISETP.NE.AND P3, PT, R7, RZ, PT ;  /* 0x000000ff0700720c */ /* 0x000fe20003f65270 */
[----:B--2---:R-:W-:Y:S01]  /*14d40*/  IMAD R5, R5, 0x8, R18 ;  /* 0x0000000805057824 */ /* 0x004fe200078e0212 */
[----:B---3--:R-:W-:-:S04]  /*14d50*/  SHF.L.U32 R6, R6, 0x1f, RZ ;  /* 0x0000001f06067819 */ /* 0x008fc800000006ff */
[----:B------:R-:W0:Y:S02]  /*14d60*/  SYNCS.PHASECHK.TRANS64.TRYWAIT P2, [R5+URZ+0x228a0], R6 ;  /* 0x0228a006050075a7 */ /* 0x000e24000804017f */
[----:B0-----:R-:W-:Y:S05]  /*14d70*/  @!P2 BRA `(.L_x_791) ;  /* 0x0000006c007ca947 */ /* 0x001fea0003800000 */
.L_x_979:
[----:B------:R-:W-:Y:S05]  /*14d80*/  BSYNC B2 ;  /* 0x0000000000027941 */ /* 0x000fea0003800000 */
.L_x_790:
        /* <DEDUP_REMOVED lines=9> */
.L_x_793:
[----:B------:R-:W-:Y:S05]  /*14e20*/  BSYNC B2 ;  /* 0x0000000000027941 */ /* 0x000fea0003800000 */
.L_x_792:
[----:B------:R-:W2:Y:S01]  /*14e30*/  LDL R7, [R1+0x10] ;  /* 0x0000100001077983 */ /* 0x000ea20000100800 */
[----:B------:R-:W-:Y:S01]  /*14e40*/  IMAD.MOV.U32 R11, RZ, RZ, RZ ;  /* 0x000000ffff0b7224 */ /* 0x000fe200078e00ff */
[----:B------:R-:W-:Y:S01]  /*14e50*/  UIADD3 UR4, UP0, UR38, 0x570, URZ ;  /* 0x0000057026047890 */ /* 0x000fe2000ff1e03f */
[----:B------:R-:W-:Y:S01]  /*14e60*/  PLOP3.LUT P2, PT, PT, PT, PT, 0x80, 0x0 ;  /* 0x000000000000781c */ /* 0x000fe20003f4f070 */
[----:B------:R-:W-:Y:S01]  /*14e70*/  IMAD R8, R4, 0x60, R0 ;  /* 0x0000006004087824 */ /* 0x000fe200078e0200 */
[----:B------:R-:W-:Y:S01]  /*14e80*/  UMOV UR6, 0x0 ;  /* 0x0000000000067882 */ /* 0x000fe20000000000 */
[----:B------:R-:W-:Y:S01]  /*14e90*/  R2UR UR10, R11 ;  /* 0x000000000b0a72ca */ /* 0x000fe200000e0000 */
[----:B------:R-:W-:Y:S01]  /*14ea0*/  VIADD R9, R5, 0x22890 ;  /* 0x0002289005097836 */ /* 0x000fe20000000000 */
[----:B------:R-:W-:Y:S01]  /*14eb0*/  UIADD3.X UR5, URZ, UR39, URZ, UP0, !UPT ;  /* 0x000000273f057290 */ /* 0x000fe200087fe43f */
[----:B------:R-:W-:Y:S01]  /*14ec0*/  UMOV UR7, 0x12f00000 ;  /* 0x12f0000000077882 */ /* 0x000fe20000000000 */
[----:B--2---:R-:W-:-:S04]  /*14ed0*/  IMAD R7, R7, 0x3000, R18 ;  /* 0x0000300007077824 */ /* 0x004fc800078e0212 */
[----:B------:R-:W-:-:S07]  /*14ee0*/  VIADD R7, R7, 0x1c400 ;  /* 0x0001c40007077836 */ /* 0x000fce0000000000 */
.L_x_794:
        /* <DEDUP_REMOVED lines=13> */
.L_x_980:
[----:B------:R-:W-:Y:S05]  /*14fc0*/  BSYNC B2 ;  /* 0x0000000000027941 */ /* 0x000fea0003800000 */
.L_x_795:
[----:B------:R-:W-:Y:S01]  /*14fd0*/  BSSY B2, `(.L_x_797) ;  /* 0x000000b000027945 */ /* 0x000fe20003800000 */
[----:B------:R-:W-:Y:S02]  /*14fe0*/  IMAD.MOV.U32 R12, RZ, RZ, 0x0 ;  /* 0x00000000ff0c7424 */ /* 0x000fe400078e00ff */
[----:B------:R-:W-:Y:S01]  /*14ff0*/  IMAD.MOV.U32 R13, RZ, RZ, 0x12f00000 ;  /* 0x12f00000ff0d7424 */ /* 0x000fe200078e00ff */
[----:B------:R-:W-:Y:S06]  /*15000*/  @P3 BRA `(.L_x_798) ;  /* 0x00000000001c3947 */ /* 0x000fec0003800000 */
[----:B------:R-:W2:Y:S01]  /*15010*/  S2R R7, SR_TID.X ;  /* 0x0000000000077919 */ /* 0x000ea20000002100 */
[----:B01----:R-:W-:-:S04]  /*15020*/  IMAD.MOV.U32 R6, RZ, RZ, 0xc000 ;  /* 0x0000c000ff067424 */ /* 0x003fc800078e00ff */
[----:B------:R3:W-:Y:S01]  /*15030*/  SYNCS.ARRIVE.TRANS64 RZ, [R5+URZ+0x228b0], R6 ;  /* 0x0228b00605ff79a7 */ /* 0x0007e2000800003f */
[----:B--2---:R-:W-:-:S04]  /*15040*/  LOP3.LUT R7, R7, 0x1f, RZ, 0xc0, !PT ;  /* 0x0000001f07077812 */ /* 0x004fc800078ec0ff */
[----:B------:R-:W-:-:S13]  /*15050*/  ISETP.NE.AND P2, PT, R7, RZ, PT ;  /* 0x000000ff0700720c */ /* 0x000fda0003f45270 */
[----:B---3--:R-:W-:Y:S05]  /*15060*/  @!P2 BRA `(.L_x_798) ;  /* 0x000000000004a947 */ /* 0x008fea0003800000 */
[----:B------:R-:W-:Y:S01]  /*15070*/  BPT.TRAP 0x1 ;  /* 0x000000040000795c */ /* 0x000fe20000300000 */
.L_x_798:
[----:B------:R-:W-:Y:S05]  /*15080*/  BSYNC B2 ;  /* 0x0000000000027941 */ /* 0x000fea0003800000 */
.L_x_797:
[----:B01----:R-:W2:Y:S01]  /*15090*/  LDL R6, [R1+0x10] ;  /* 0x0000100001067983 */ /* 0x003ea20000100800 */
[----:B------:R-:W-:Y:S01]  /*150a0*/  R2UR UR10, R11 ;  /* 0x000000000b0a72ca */ /* 0x000fe200000e0000 */
[----:B------:R-:W-:Y:S01]  /*150b0*/  UIADD3 UR4, UP0, UR38, 0x670, URZ ;  /* 0x0000067026047890 */ /* 0x000fe2000ff1e03f */
[----:B------:R-:W-:Y:S01]  /*150c0*/  R2UR UR6, R12 ;  /* 0x000000000c0672ca */ /* 0x000fe200000e0000 */
[----:B------:R-:W-:Y:S01]  /*150d0*/  VIADD R5, R5, 0x228b0 ;  /* 0x000228b005057836 */ /* 0x000fe20000000000 */
[----:B------:R-:W-:Y:S01]  /*150e0*/  R2UR UR7, R13 ;  /* 0x000000000d0772ca */ /* 0x000fe200000e0000 */
[----:B------:R-:W-:Y:S01]  /*150f0*/  UIADD3.X UR5, URZ, UR39, URZ, UP0, !UPT ;  /* 0x000000273f057290 */ /* 0x000fe200087fe43f */
[----:B------:R-:W-:Y:S01]  /*15100*/  PLOP3.LUT P2, PT, PT, PT, PT, 0x80, 0x0 ;  /* 0x000000000000781c */ /* 0x000fe20003f4f070 */
[----:B--2---:R-:W-:-:S04]  /*15110*/  IMAD R6, R6, 0xc000, R18 ;  /* 0x0000c00006067824 */ /* 0x004fc800078e0212 */
[----:B------:R-:W-:-:S08]  /*15120*/  VIADD R7, R6, 0x400 ;  /* 0x0000040006077836 */ /* 0x000fd00000000000 */
.L_x_799:
        /* <DEDUP_REMOVED lines=15> */
.L_x_800:
        /* <DEDUP_REMOVED lines=15> */
.L_x_801:
        /* <DEDUP_REMOVED lines=15> */
.L_x_802:
        /* <DEDUP_REMOVED lines=10> */
.L_x_789:
[----:B------:R-:W-:Y:S05]  /*154a0*/  BSYNC B1 ;  /* 0x0000000000017941 */ /* 0x000fea0003800000 */
.L_x_788:
[----:B------:R-:W2:Y:S04]  /*154b0*/  LDL.LU R9, [R1+0x10] ;  /* 0x0000100001097983 */ /* 0x000ea80000300800 */
[----:B-1----:R-:W3:Y:S01]  /*154c0*/  LDL.LU R7, [R1+0x18] ;  /* 0x0000180001077983 */ /* 0x002ee20000300800 */
[C---:B------:R-:W-:Y:S01]  /*154d0*/  ISETP.GT.AND P3, PT, R4.reuse, R3, PT ;  /* 0x000000030400720c */ /* 0x040fe20003f64270 */
[----:B------:R-:W-:Y:S02]  /*154e0*/  VIADD R4, R4, 0xffffffff ;  /* 0xffffffff04047836 */ /* 0x000fe40000000000 */
[----:B--2---:R-:W-:-:S05]  /*154f0*/  VIADD R5, R9, 0x1 ;  /* 0x0000000109057836 */ /* 0x004fca0000000000 */
[----:B------:R-:W-:-:S04]  /*15500*/  ISETP.NE.AND P2, PT, R5, 0x2, PT ;  /* 0x000000020500780c */ /* 0x000fc80003f45270 */
[----:B------:R-:W-:Y:S02]  /*15510*/  SEL R6, RZ, 0x1, P2 ;  /* 0x00000001ff067807 */ /* 0x000fe40001000000 */
[----:B------:R-:W-:Y:S02]  /*15520*/  SEL R5, R5, RZ, P2 ;  /* 0x000000ff05057207 */ /* 0x000fe40001000000 */
[----:B---3--:R-:W-:-:S05]  /*15530*/  LOP3.LUT R7, R7, R6, RZ, 0x3c, !PT ;  /* 0x0000000607077212 */ /* 0x008fca00078e3cff */
[----:B------:R2:W-:Y:S04]  /*15540*/  STL [R1+0x18], R7 ;  /* 0x0000180701007387 */ /* 0x0005e80000100800 */
[----:B------:R2:W-:Y:S01]  /*15550*/  STL [R1+0x10], R5 ;  /* 0x0000100501007387 */ /* 0x0005e20000100800 */
[----:B------:R-:W-:Y:S05]  /*15560*/  @P3 BRA `(.L_x_803) ;  /* 0xfffffff400d03947 */ /* 0x000fea000383ffff */
.L_x_767:
[----:B------:R-:W-:Y:S05]  /*15570*/  BSYNC B0 ;  /* 0x0000000000007941 */ /* 0x000fea0003800000 */
.L_x_766:
[----:B-12---:R1:W5:Y:S01]  /*15580*/  LDL R7, [R1+0x38] ;  /* 0x0000380001077983 */ /* 0x0063620000100800 */
[----:B------:R-:W-:Y:S05]  /*15590*/  @!P0 WARPSYNC.ALL ;  /* 0x0000000000008948 */ /* 0x000fea0003800000 */
[----:B------:R1:W-:Y:S01]  /*155a0*/  STL [R1+0x3c], RZ ;  /* 0x00003cff01007387 */ /* 0x0003e20000100800 */
[----:B------:R-:W-:Y:S01]  /*155b0*/  BSSY B0, `(.L_x_804) ;  /* 0x0000020000007945 */ /* 0x000fe20003800000 */
[----:B------:R-:W-:Y:S06]  /*155c0*/  @!P0 BAR.SYNC.DEFER_BLOCKING 0xc, 0x180 ;  /* 0x0306000000008b1d */ /* 0x000fec0000010000 */
[----:B-1----:R-:W-:Y:S05]  /*155d0*/  @!P1 BRA `(.L_x_805) ;  /* 0x0000000000749947 */ /* 0x002fea0003800000 */
[----:B------:R-:W-:-:S13]  /*155e0*/  ISETP.NE.AND P0, PT, R10, RZ, PT ;  /* 0x000000ff0a00720c */ /* 0x000fda0003f05270 */
[----:B------:R-:W1:Y:S02]  /*155f0*/  @!P0 LDC R10, c[0x0][0x9f0] ;  /* 0x00027c00ff0a8b82 */ /* 0x000e640000000800 */
[----:B-1----:R-:W-:-:S04]  /*15600*/  IABS R0, R10 ;  /* 0x0000000a00007213 */ /* 0x002fc80000000000 */
        /* <DEDUP_REMOVED lines=9> */
[----:B-----5:R-:W-:-:S03]  /*156a0*/  IADD3 R4, R7, -0x1, R10 ;  /* 0xffffffff07047810 */ /* 0x020fc60007ffe00a */
        /* <DEDUP_REMOVED lines=15> */
[----:B------:R1:W-:Y:S02]  /*157a0*/  STL [R1+0x3c], R2 ;  /* 0x00003c0201007387 */ /* 0x0003e40000100800 */
.L_x_805:
[----:B------:R-:W-:Y:S05]  /*157b0*/  BSYNC B0 ;  /* 0x0000000000007941 */ /* 0x000fea0003800000 */
.L_x_804:
[----:B------:R-:W2:Y:S04]  /*157c0*/  LDL R0, [R1+0x3c] ;  /* 0x00003c0001007983 */ /* 0x000ea80000100800 */
[----:B-1----:R-:W2:Y:S01]  /*157d0*/  LDL R2, [R1+0x5c] ;  /* 0x00005c0001027983 */ /* 0x002ea20000100800 */
[----:B------:R-:W-:Y:S01]  /*157e0*/  BSSY B7, `(.L_x_806) ;  /* 0x00003e6000077945 */ /* 0x000fe20003800000 */
[----:B--2---:R-:W-:-:S05]  /*157f0*/  IMAD R2, R2, R0, RZ ;  /* 0x0000000002027224 */ /* 0x004fca00078e02ff */
[----:B-----5:R-:W-:Y:S01]  /*15800*/  VIADDMNMX R0, R2, R0, R7, PT ;  /* 0x0000000002007246 */ /* 0x020fe20003800107 */
[----:B------:R1:W-:Y:S03]  /*15810*/  STL [R1+0x28], R2 ;  /* 0x0000280201007387 */ /* 0x0003e60000100800 */
[----:B------:R-:W-:Y:S01]  /*15820*/  ISETP.GT.AND P0, PT, R0, R2, PT ;  /* 0x000000020000720c */ /* 0x000fe20003f04270 */
[----:B------:R1:W-:-:S12]  /*15830*/  STL [R1+0x40], R0 ;  /* 0x0000400001007387 */ /* 0x0003d80000100800 */
[----:B-1----:R-:W-:Y:S05]  /*15840*/  @P0 BRA `(.L_x_807) ;  /* 0x0000000000480947 */ /* 0x002fea0003800000 */
[----:B------:R-:W1:Y:S02]  /*15850*/  S2R R0, SR_TID.X ;  /* 0x0000000000007919 */ /* 0x000e640000002100 */
[----:B-1----:R-:W-:-:S04]  /*15860*/  LOP3.LUT R0, R0, 0x7f, RZ, 0xc0, !PT ;  /* 0x0000007f00007812 */ /* 0x002fc800078ec0ff */
[----:B------:R-:W-:-:S13]  /*15870*/  ISETP.NE.AND P0, PT, R0, RZ, PT ;  /* 0x000000ff0000720c */ /* 0x000fda0003f05270 */
[----:B------:R-:W-:Y:S05]  /*15880*/  @P0 BRA `(.L_x_808) ;  /* 0x0000003c006c0947 */ /* 0x000fea0003800000 */
[----:B------:R-:W1:Y:S01]  /*15890*/  S2R R5, SR_LANEID ;  /* 0x0000000000057919 */ /* 0x000e620000000000 */
[----:B------:R-:W-:Y:S01]  /*158a0*/  VOTEU.ANY UR4, UPT, PT ;  /* 0x0000000000047886 */ /* 0x000fe200038e0100 */
[----:B------:R-:W2:Y:S01]  /*158b0*/  LDC.64 R2, c[0x0][0xc60] ;  /* 0x00031800ff027b82 */ /* 0x000ea20000000a00 */
[----:B------:R-:W1:Y:S02]  /*158c0*/  FLO.U32 R0, UR4 ;  /* 0x0000000400007d00 */ /* 0x000e6400080e0000 */
[----:B-1----:R-:W-:-:S06]  /*158d0*/  ISETP.EQ.U32.AND P0, PT, R0, R5, PT ;  /* 0x000000050000720c */ /* 0x002fcc0003f02070 */
[----:B------:R-:W2:Y:S07]  /*158e0*/  POPC R5, UR4 ;  /* 0x0000000400057d09 */ /* 0x000eae0008000000 */
[----:B--2---:R-:W2:Y:S01]  /*158f0*/  @P0 ATOMG.E.ADD.STRONG.GPU PT, R3, desc[UR40][R2.64], R5 ;  /* 0x00000005020309a8 */ /* 0x004ea200081ee1e8 */
[----:B------:R-:W1:Y:S02]  /*15900*/  S2R R4, SR_LTMASK ;  /* 0x0000000000047919 */ /* 0x000e640000003900 */
[----:B-1----:R-:W-:-:S04]  /*15910*/  LOP3.LUT R4, R4, UR4, RZ, 0xc0, !PT ;  /* 0x0000000404047c12 */ /* 0x002fc8000f8ec0ff */
[----:B------:R-:W1:Y:S01]  /*15920*/  POPC R7, R4 ;  /* 0x0000000400077309 */ /* 0x000e620000000000 */
[----:B--2---:R-:W1:Y:S02]  /*15930*/  SHFL.IDX PT, R0, R3, R0, 0x1f ;  /* 0x00001f0003007589 */ /* 0x004e6400000e0000 */
[----:B-1----:R-:W-:-:S05]  /*15940*/  IADD3 R0, R0, UR37, R7 ;  /* 0x0000002500007c10 */ /* 0x002fca000fffe007 */
[----:B------:R3:W-:Y:S01]  /*15950*/  STL [R1], R0 ;  /* 0x0000000001007387 */ /* 0x0007e20000100800 */
[----:B------:R-:W-:Y:S05]  /*15960*/  BRA `(.L_x_808) ;  /* 0x0000003c00347947 */ /* 0x000fea0003800000 */
.L_x_807:
        /* <DEDUP_REMOVED lines=11> */
[----:B------:R-:W-:Y:S02]  /*15a20*/  IMAD.U32 R6, RZ, RZ, UR8 ;  /* 0x00000008ff067e24 */ /* 0x000fe4000f8e00ff */
[----:B------:R-:W-:-:S02]  /*15a30*/  IMAD.U32 R7, RZ, RZ, UR9 ;  /* 0x00000009ff077e24 */ /* 0x000fc4000f8e00ff */
[----:B------:R-:W-:Y:S02]  /*15a40*/  IMAD.U32 R10, RZ, RZ, UR4 ;  /* 0x00000004ff0a7e24 */ /* 0x000fe4000f8e00ff */
[----:B------:R-:W-:Y:S02]  /*15a50*/  IMAD.U32 R11, RZ, RZ, UR5 ;  /* 0x00000005ff0b7e24 */ /* 0x000fe4000f8e00ff */
[----:B------:R-:W-:Y:S02]  /*15a60*/  IMAD.MOV.U32 R8, RZ, RZ, 0x70 ;  /* 0x00000070ff087424 */ /* 0x000fe400078e00ff */
[----:B0-----:R-:W-:Y:S02]  /*15a70*/  IMAD.MOV.U32 R12, RZ, RZ, 0x1 ;  /* 0x00000001ff0c7424 */ /* 0x001fe400078e00ff */
[----:B------:R-:W-:-:S07]  /*15a80*/  IMAD.MOV.U32 R13, RZ, RZ, RZ ;  /* 0x000000ffff0d7224 */ /* 0x000fce00078e00ff */
[----:B------:R-:W-:-:S07]  /*15a90*/  LEPC R20, `(.L_x_810) ;  /* 0x000000001014794e */ /* 0x000fce0000000000 */
[----:B-1----:R-:W-:Y:S05]  /*15aa0*/  CALL.ABS.NOINC R2 ;  /* 0x0000000002007343 */ /* 0x002fea0003c00000 */
.L_x_810:
[----:B------:R-:W-:Y:S05]  /*15ab0*/  BSYNC B6 ;  /* 0x0000000000067941 */ /* 0x000fea0003800000 */
.L_x_809:
        /* <DEDUP_REMOVED lines=8> */
[----:B------:R1:W2:Y:S01]  /*15b40*/  LDC.64 R2, c[0x4][R0] ;  /* 0x0100000000027b82 */ /* 0x0002a20000000a00 */
[----:B------:R-:W-:Y:S02]  /*15b50*/  IMAD.U32 R4, RZ, RZ, UR6 ;  /* 0x00000006ff047e24 */ /* 0x000fe4000f8e00ff */
[----:B------:R-:W-:Y:S02]  /*15b60*/  IMAD.U32 R5, RZ, RZ, UR7 ;  /* 0x00000007ff057e24 */ /* 0x000fe4000f8e00ff */
[----:B------:R-:W-:Y:S02]  /*15b70*/  IMAD.U32 R6, RZ, RZ, UR8 ;  /* 0x00000008ff067e24 */ /* 0x000fe4000f8e00ff */
[----:B------:R-:W-:-:S02]  /*15b80*/  IMAD.U32 R7, RZ, RZ, UR9 ;  /* 0x00000009ff077e24 */ /* 0x000fc4000f8e00ff */
[----:B------:R-:W-:Y:S02]  /*15b90*/  IMAD.U32 R10, RZ, RZ, UR4 ;  /* 0x00000004ff0a7e24 */ /* 0x000fe4000f8e00ff */
[----:B------:R-:W-:Y:S02]  /*15ba0*/  IMAD.U32 R11, RZ, RZ, UR5 ;  /* 0x00000005ff0b7e24 */ /* 0x000fe4000f8e00ff */
[----:B------:R-:W-:Y:S02]  /*15bb0*/  IMAD.MOV.U32 R8, RZ, RZ, 0x70 ;  /* 0x00000070ff087424 */ /* 0x000fe400078e00ff */
[----:B0-----:R-:W-:Y:S02]  /*15bc0*/  IMAD.MOV.U32 R12, RZ, RZ, 0x1 ;  /* 0x00000001ff0c7424 */ /* 0x001fe400078e00ff */
[----:B-1----:R-:W-:-:S07]  /*15bd0*/  IMAD.MOV.U32 R13, RZ, RZ, RZ ;  /* 0x000000ffff0d7224 */ /* 0x002fce00078e00ff */
[----:B------:R-:W-:-:S07]  /*15be0*/  LEPC R20, `(.L_x_813) ;  /* 0x000000001014794e */ /* 0x000fce0000000000 */
[----:B--2---:R-:W-:Y:S05]  /*15bf0*/  CALL.ABS.NOINC R2 ;  /* 0x0000000002007343 */ /* 0x004fea0003c00000 */
.L_x_813:
        /* <DEDUP_REMOVED lines=16> */
.L_x_812:
[----:B------:R-:W-:Y:S05]  /*15d00*/  BSYNC B6 ;  /* 0x0000000000067941 */ /* 0x000fea0003800000 */
.L_x_811:
[----:B------:R-:W2:Y:S01]  /*15d10*/  LDL.LU R4, [R1+0x20] ;  /* 0x0000200001047983 */ /* 0x000ea20000300800 */
        /* <DEDUP_REMOVED lines=8> */
[----:B---3--:R1:W2:Y:S02]  /*15da0*/  @P0 LDG.E R7, desc[UR40][R2.64] ;  /* 0x0000002802070981 */ /* 0x0082a4000c1e1900 */
[----:B-1----:R-:W1:Y:S01]  /*15db0*/  LDC.64 R2, c[0x0][0x418] ;  /* 0x00010600ff027b82 */ /* 0x002e620000000a00 */
[----:B----4-:R-:W-:Y:S01]  /*15dc0*/  VIADD R0, R0, 0xffffffff ;  /* 0xffffffff00007836 */ /* 0x010fe20000000000 */
[----:B--2---:R-:W-:Y:S01]  /*15dd0*/  SHF.R.S32.HI R8, RZ, 0x1f, R7 ;  /* 0x0000001fff087819 */ /* 0x004fe20000011407 */
[----:B------:R2:W-:Y:S04]  /*15de0*/  @P0 STL [R1+0x8], R7 ;  /* 0x0000080701000387 */ /* 0x0005e80000100800 */
[----:B------:R2:W-:Y:S01]  /*15df0*/  STL [R1+0x20], R8 ;  /* 0x0000200801007387 */ /* 0x0005e20000100800 */
[----:B-1----:R-:W-:Y:S01]  /*15e00*/  LOP3.LUT P0, RZ, R2, UR4, RZ, 0xfc, !PT ;  /* 0x0000000402ff7c12 */ /* 0x002fe2000f80fcff */
[----:B------:R-:W-:-:S03]  /*15e10*/  UMOV UR4, 0xffffffff ;  /* 0xffffffff00047882 */ /* 0x000fc60000000000 */
[----:B------:R-:W-:-:S04]  /*15e20*/  LOP3.LUT P0, RZ, R3, UR5, RZ, 0xfc, P0 ;  /* 0x0000000503ff7c12 */ /* 0x000fc8000800fcff */
[----:B------:R-:W-:Y:S01]  /*15e30*/  SEL R17, R7, RZ, !P0 ;  /* 0x000000ff07117207 */ /* 0x000fe20004000000 */
[----:B--2---:R-:W-:Y:S08]  /*15e40*/  BRA.DIV UR4, `(.L_x_814) ;  /* 0x0000005e04707947 */ /* 0x004ff0000b800000 */
[----:B------:R-:W1:Y:S02]  /*15e50*/  S2R R4, SR_TID.X ;  /* 0x0000000000047919 */ /* 0x000e640000002100 */
[----:B-1----:R-:W-:-:S04]  /*15e60*/  SHF.R.U32.HI R4, RZ, 0x5, R4 ;  /* 0x00000005ff047819 */ /* 0x002fc80000011604 */
[----:B------:R-:W-:-:S05]  /*15e70*/  LOP3.LUT R4, R4, 0x3, RZ, 0xc0, !PT ;  /* 0x0000000304047812 */ /* 0x000fca00078ec0ff */
[----:B0-----:R0:W1:Y:S02]  /*15e80*/  SHFL.IDX PT, R14, R4, RZ, 0x1f ;  /* 0x00001fff040e7589 */ /* 0x00106400000e0000 */
.L_x_983:
[----:B0-----:R-:W2:Y:S01]  /*15e90*/  LDL.LU R4, [R1+0x1c] ;  /* 0x00001c0001047983 */ /* 0x001ea20000300800 */
[----:B------:R-:W-:Y:S02]  /*15ea0*/  PLOP3.LUT P1, PT, PT, PT, PT, 0x8, 0x0 ;  /* 0x000000000000781c */ /* 0x000fe40003f2e170 */
[----:B-1----:R-:W-:Y:S01]  /*15eb0*/  ISETP.NE.AND P0, PT, R14, RZ, PT ;  /* 0x000000ff0e00720c */ /* 0x002fe20003f05270 */
[----:B------:R0:W-:Y:S01]  /*15ec0*/  STL [R1+0x30], R0 ;  /* 0x0000300001007387 */ /* 0x0001e20000100800 */
[----:B--2---:R-:W-:-:S09]  /*15ed0*/  LOP3.LUT R4, R4, 0xfffffffe, RZ, 0xc0, !PT ;  /* 0xfffffffe04047812 */ /* 0x004fd200078ec0ff */
[----:B------:R-:W-:-:S05]  /*15ee0*/  @P1 LOP3.LUT R4, R4, 0x1, RZ, 0xfc, !PT ;  /* 0x0000000104041812 */ /* 0x000fca00078efcff */
[----:B------:R0:W-:Y:S01]  /*15ef0*/  STL [R1+0x1c], R4 ;  /* 0x00001c0401007387 */ /* 0x0001e20000100800 */
[----:B------:R-:W-:Y:S05]  /*15f00*/  @P0 BRA `(.L_x_815) ;  /* 0x00000004000c0947 */ /* 0x000fea0003800000 */
[----:B------:R-:W-:-:S03]  /*15f10*/  UMOV UR4, 0xffffffff ;  /* 0xffffffff00047882 */ /* 0x000fc60000000000 */
[----:B------:R-:W-:Y:S05]  /*15f20*/  BRA.DIV UR4, `(.L_x_816) ;  /* 0x0000005e046c7947 */ /* 0x000fea000b800000 */
[----:B------:R-:W-:-:S13]  /*15f30*/  ELECT P6, URZ, PT ;  /* 0x00000000003f782f */ /* 0x000fda00038c0000 */
.L_x_986:
[----:B------:R-:W-:Y:S05]  /*15f40*/  @!P6 BRA `(.L_x_815) ;  /* 0x0000000000fce947 */ /* 0x000fea0003800000 */
[----:B------:R-:W-:-:S04]  /*15f50*/  ISETP.NE.U32.AND P0, PT, R2, RZ, PT ;  /* 0x000000ff0200720c */ /* 0x000fc80003f05070 */
[----:B------:R-:W-:-:S13]  /*15f60*/  ISETP.NE.AND.EX P0, PT, R3, RZ, PT, P0 ;  /* 0x000000ff0300720c */ /* 0x000fda0003f05300 */
[----:B------:R-:W-:Y:S05]  /*15f70*/  @!P0 BRA `(.L_x_817) ;  /* 0x0000000000508947 */ /* 0x000fea0003800000 */
[----:B------:R-:W1:Y:S01]  /*15f80*/  LDC R6, c[0x0][0x43c] ;  /* 0x00010f00ff067b82 */ /* 0x000e620000000800 */
[----:B------:R-:W-:Y:S01]  /*15f90*/  IMAD.MOV.U32 R9, RZ, RZ, R0 ;  /* 0x000000ffff097224 */ /* 0x000fe200078e0000 */
[----:B------:R-:W-:-:S03]  /*15fa0*/  ULDC.64 UR4, c[0x0][0x428] ;  /* 0x00010a0000047ab9 */ /* 0x000fc60000000a00 */
[----:B0-----:R-:W-:Y:S01]  /*15fb0*/  IMAD.MOV.U32 R0, RZ, RZ, R9 ;  /* 0x000000ffff007224 */ /* 0x001fe200078e0009 */
[----:B-1----:R-:W-:-:S13]  /*15fc0*/  ISETP.NE.AND P0, PT, R6, 0x1, PT ;  /* 0x000000010600780c */ /* 0x002fda0003f05270 */
[----:B------:R-:W0:Y:S02]  /*15fd0*/  @P0 LDC.64 R4, c[0x0][0x440] ;  /* 0x00011000ff040b82 */ /* 0x000e240000000a00 */
[----:B0-----:R-:W-:-:S05]  /*15fe0*/  @P0 IMAD.HI.U32 R4, R9, R4, RZ ;  /* 0x0000000409040227 */ /* 0x001fca00078e00ff */
        /* <DEDUP_REMOVED lines=13> */
.L_x_817:
[----:B-1----:R-:W2:Y:S01]  /*160c0*/  LDL R2, [R1+0x14] ;  /* 0x0000140001027983 */ /* 0x002ea20000100800 */
[----:B0-----:R-:W-:Y:S01]  /*160d0*/  IMAD R0, R19, 0x8, R18 ;  /* 0x0000000813007824 */ /* 0x001fe200078e0212 */
[----:B--2---:R-:W-:-:S04]  /*160e0*/  SHF.L.U32 R2, R2, 0x1f, RZ ;  /* 0x0000001f02027819 */ /* 0x004fc800000006ff */
[----:B------:R-:W0:Y:S02]  /*160f0*/  SYNCS.PHASECHK.TRANS64.TRYWAIT P0, [R0+URZ+0x22840], R2 ;  /* 0x02284002000075a7 */ /* 0x000e24000800017f */
[----:B0-----:R-:W-:Y:S05]  /*16100*/  @!P0 BRA `(.L_x_818) ;  /* 0x0000005c00148947 */ /* 0x001fea0003800000 */
.L_x_987:
[----:B------:R-:W1:Y:S02]  /*16110*/  S2R R3, SR_TID.X ;  /* 0x0000000000037919 */ /* 0x000e640000002100 */
[----:B-1----:R-:W-:-:S04]  /*16120*/  LOP3.LUT R3, R3, 0x7f, RZ, 0xc0, !PT ;  /* 0x0000007f03037812 */ /* 0x002fc800078ec0ff */
[----:B------:R-:W-:-:S13]  /*16130*/  ISETP.NE.AND P0, PT, R3, RZ, PT ;  /* 0x000000ff0300720c */ /* 0x000fda0003f05270 */
        /* <DEDUP_REMOVED lines=8> */
.L_x_819:
[----:B------:R-:W2:Y:S04]  /*161c0*/  LDL R4, [R1+0x30] ;  /* 0x0000300001047983 */ /* 0x000ea80000100800 */
[----:B------:R-:W3:Y:S04]  /*161d0*/  LDL R3, [R1+0x24] ;  /* 0x0000240001037983 */ /* 0x000ee80000100800 */
[----:B0-----:R-:W4:Y:S01]  /*161e0*/  LDL.LU R2, [R1+0x1c] ;  /* 0x00001c0001027983 */ /* 0x001f220000300800 */
[----:B------:R-:W-:Y:S01]  /*161f0*/  R2UR UR9, R0 ;  /* 0x00000000000972ca */ /* 0x000fe200000e0000 */
[----:B------:R-:W-:Y:S01]  /*16200*/  IMAD R0, R19, 0x3000, R18 ;  /* 0x0000300013007824 */ /* 0x000fe200078e0212 */
[----:B------:R-:W-:Y:S01]  /*16210*/  PLOP3.LUT P0, PT, PT, PT, PT, 0x80, 0x0 ;  /* 0x000000000000781c */ /* 0x000fe20003f0f070 */
[----:B------:R-:W-:Y:S01]  /*16220*/  UIADD3 UR6, UP0, UR38, 0x370, URZ ;  /* 0x0000037026067890 */ /* 0x000fe2000ff1e03f */
[----:B------:R-:W-:Y:S01]  /*16230*/  R2UR UR12, R16 ;  /* 0x00000000100c72ca */ /* 0x000fe200000e0000 */
[----:B------:R-:W-:Y:S01]  /*16240*/  UMOV UR5, 0x14f00000 ;  /* 0x14f0000000057882 */ /* 0x000fe20000000000 */
[----:B------:R-:W-:Y:S01]  /*16250*/  R2UR UR8, R0 ;  /* 0x00000000000872ca */ /* 0x000fe200000e0000 */
[----:B------:R-:W-:Y:S01]  /*16260*/  UIADD3.X UR7, URZ, UR39, URZ, UP0, !UPT ;  /* 0x000000273f077290 */ /* 0x000fe200087fe43f */
[----:B-----5:R-:W-:Y:S01]  /*16270*/  R2UR UR13, R17 ;  /* 0x00000000110d72ca */ /* 0x020fe200000e0000 */
[----:B------:R-:W-:-:S04]  /*16280*/  UMOV UR10, URZ ;  /* 0x0000003f000a7c82 */ /* 0x000fc80008000000 */
[----:B------:R-:W-:-:S06]  /*16290*/  UIADD3 UR9, UR9, 0x22830, URZ ;  /* 0x0002283009097890 */ /* 0x000fcc000fffe03f */
[----:B------:R-:W-:Y:S01]  /*162a0*/  UIADD3 UR8, UR8, 0x1c400, URZ ;  /* 0x0001c40008087890 */ /* 0x000fe2000fffe03f */
[----:B--2---:R-:W-:Y:S02]  /*162b0*/  R2UR UR11, R4 ;  /* 0x00000000040b72ca */ /* 0x004fe400000e0000 */
[----:B---3--:R-:W-:Y:S02]  /*162c0*/  R2UR UR4, R3 ;  /* 0x00000000030472ca */ /* 0x008fe400000e0000 */
[----:B----4-:R-:W-:-:S04]  /*162d0*/  LOP3.LUT R2, R2, 0xfffffffe, RZ, 0xc0, !PT ;  /* 0xfffffffe02027812 */ /* 0x010fc800078ec0ff */
[----:B------:R-:W-:-:S07]  /*162e0*/  @P0 LOP3.LUT R2, R2, 0x1, RZ, 0xfc, !PT ;  /* 0x0000000102020812 */ /* 0x000fce00078efcff */
[----:B------:R-:W-:Y:S01]  /*162f0*/  UIMAD UR11, UR11, 0x60, UR4 ;  /* 0x000000600b0b78a4 */ /* 0x000fe2000f8e0204 */
[----:B------:R1:W-:Y:S02]  /*16300*/  STL [R1+0x1c], R2 ;  /* 0x00001c0201007387 */ /* 0x0003e40000100800 */
[----:B------:R-:W-:-:S06]  /*16310*/  UMOV UR4, 0x0 ;  /* 0x0000000000047882 */ /* 0x000fcc0000000000 */
[----:B------:R1:W-:Y:S01]  /*16320*/  UTMALDG.4D [UR8], [UR6], desc[UR4] ;  /* 0x00000408060075b4 */ /* 0x0003e20008019000 */
[----:B------:R-:W-:Y:S02]  /*16330*/  NOP ;  /* 0x0000000000007918 */ /* 0x000fe40000000000 */
.L_x_815:
[----:B------:R-:W2:Y:S04]  /*16340*/  LDL.LU R3, [R1+0x48] ;  /* 0x0000480001037983 */ /* 0x000ea80000300800 */
[----:B------:R-:W3:Y:S04]  /*16350*/  LDL.LU R5, [R1+0x2c] ;  /* 0x00002c0001057983 */ /* 0x000ee80000300800 */
[----:B0-----:R-:W4:Y:S01]  /*16360*/  LDL.LU R4, [R1+0x50] ;  /* 0x0000500001047983 */ /* 0x001f220000300800 */
[----:B------:R-:W-:Y:S05]  /*16370*/  WARPSYNC.ALL ;  /* 0x0000000000007948 */ /* 0x000fea0003800000 */
[----:B-1----:R-:W-:Y:S01]  /*16380*/  ULDC.64 UR6, c[0x0][0xa00] ;  /* 0x0002800000067ab9 */ /* 0x002fe20000000a00 */
        /* <DEDUP_REMOVED lines=19> */
[----:B0-----:R-:W-:Y:S01]  /*164c0*/  MOV R2, 0x0 ;  /* 0x0000000000027802 */ /* 0x001fe20000000f00 */
        /* <DEDUP_REMOVED lines=15> */
.L_x_821:
[----:B------:R-:W-:Y:S05]  /*165c0*/  BSYNC B6 ;  /* 0x0000000000067941 */ /* 0x000fea0003800000 */
.L_x_820:
[----:B0-----:R-:W2:Y:S01]  /*165d0*/  LDL.LU R0, [R1+0x60] ;  /* 0x0000600001007983 */ /* 0x001ea20000300800 */
[----:B------:R-:W-:Y:S01]  /*165e0*/  ULDC.64 UR4, c[0x0][0x2d8] ;  /* 0x0000b60000047ab9 */ /* 0x000fe20000000a00 */
[----:B------:R-:W0:Y:S01]  /*165f0*/  LDC R8, c[0x0][0x448] ;  /* 0x00011200ff087b82 */ /* 0x000e220000000800 */
[----:B------:R-:W-:Y:S01]  /*16600*/  ULDC UR6, c[0x0][0x2b8] ;  /* 0x0000ae0000067ab9 */ /* 0x000fe20000000800 */
[----:B------:R-:W3:Y:S04]  /*16610*/  LDL.LU R5, [R1+0x50] ;  /* 0x0000500001057983 */ /* 0x000ee80000300800 */
[----:B------:R-:W3:Y:S04]  /*16620*/  LDL.LU.64 R2, [R1+0x48] ;  /* 0x0000480001027983 */ /* 0x000ee80000300a00 */
[----:B------:R-:W4:Y:S01]  /*16630*/  LDL.LU R4, [R1+0x2c] ;  /* 0x00002c0001047983 */ /* 0x000f220000300800 */
[----:B0-----:R-:W-:-:S13]  /*16640*/  ISETP.NE.AND P0, PT, R8, 0x1, PT ;  /* 0x000000010800780c */ /* 0x001fda0003f05270 */
[----:B------:R-:W0:Y:S01]  /*16650*/  @P0 LDC R7, c[0x0][0x450] ;  /* 0x00011400ff070b82 */ /* 0x000e220000000800 */
[----:B---3--:R-:W-:Y:S02]  /*16660*/  IMAD.MOV.U32 R3, RZ, RZ, R5 ;  /* 0x000000ffff037224 */ /* 0x008fe400078e0005 */
[----:B------:R-:W3:Y:S01]  /*16670*/  LDL.LU R5, [R1+0x4] ;  /* 0x0000040001057983 */ /* 0x000ee20000300800 */
[----:B------:R-:W-:-:S03]  /*16680*/  IMAD.WIDE.U32 R2, R16, UR4, R2 ;  /* 0x0000000410027c25 */ /* 0x000fc6000f8e0002 */
[----:B------:R1:W5:Y:S01]  /*16690*/  LDL R9, [R1+0x34] ;  /* 0x0000340001097983 */ /* 0x0003620000100800 */
[----:B------:R-:W-:Y:S01]  /*166a0*/  IMAD R3, R16, UR5, R3 ;  /* 0x0000000510037c24 */ /* 0x000fe2000f8e0203 */
[----:B------:R-:W-:Y:S02]  /*166b0*/  ULDC.64 UR4, c[0x0][0x2e0] ;  /* 0x0000b80000047ab9 */ /* 0x000fe40000000a00 */
[----:B--2---:R-:W-:Y:S02]  /*166c0*/  IMAD R0, R0, UR4, RZ ;  /* 0x0000000400007c24 */ /* 0x004fe4000f8e02ff */
[----:B----4-:R-:W-:-:S04]  /*166d0*/  IMAD.WIDE.U32 R2, R4, UR4, R2 ;  /* 0x0000000404027c25 */ /* 0x010fc8000f8e0002 */
[----:B------:R-:W-:Y:S01]  /*166e0*/  IMAD R0, R4, UR5, R0 ;  /* 0x0000000504007c24 */ /* 0x000fe2000f8e0200 */
[----:B------:R-:W2:Y:S01]  /*166f0*/  S2R R10, SR_TID.X ;  /* 0x00000000000a7919 */ /* 0x000ea20000002100 */
[----:B------:R-:W-:Y:S02]  /*16700*/  ULDC.64 UR4, c[0x0][0x2d0] ;  /* 0x0000b40000047ab9 */ /* 0x000fe40000000a00 */
[----:B------:R-:W-:Y:S01]  /*16710*/  IMAD.IADD R3, R3, 0x1, R0 ;  /* 0x0000000103037824 */ /* 0x000fe200078e0200 */
[----:B------:R-:W4:Y:S02]  /*16720*/  S2R R4, SR_TID.X ;  /* 0x0000000000047919 */ /* 0x000f240000002100 */
[----:B----4-:R-:W-:-:S04]  /*16730*/  LOP3.LUT R4, R4, 0x7f, RZ, 0xc0, !PT ;  /* 0x0000007f04047812 */ /* 0x010fc800078ec0ff */
[----:B------:R-:W-:Y:S02]  /*16740*/  SHF.R.U32.HI R6, RZ, 0x3, R4 ;  /* 0x00000003ff067819 */ /* 0x000fe40000011604 */
[----:B------:R-:W4:Y:S02]  /*16750*/  S2R R4, SR_TID.X ;  /* 0x0000000000047919 */ /* 0x000f240000002100 */
[----:B----4-:R-:W-:-:S05]  /*16760*/  IMAD.SHL.U32 R4, R4, 0x10, RZ ;  /* 0x0000001004047824 */ /* 0x010fca00078e00ff */
[----:B------:R-:W-:Y:S02]  /*16770*/  LOP3.LUT R4, R6, 0x70, R4, 0xf8, !PT ;  /* 0x0000007006047812 */ /* 0x000fe400078ef804 */
[----:B------:R-:W4:Y:S01]  /*16780*/  @P0 LDC R6, c[0x0][0x44c] ;  /* 0x00011300ff060b82 */ /* 0x000f220000000800 */
[----:B--2---:R-:W-:-:S05]  /*16790*/  IMAD.SHL.U32 R10, R10, 0x8, RZ ;  /* 0x000000080a0a7824 */ /* 0x004fca00078e00ff */
[----:B------:R-:W-:Y:S01]  /*167a0*/  LOP3.LUT R10, R10, 0x38, RZ, 0xc0, !PT ;  /* 0x000000380a0a7812 */ /* 0x000fe200078ec0ff */
[----:B---3--:R-:W-:-:S05]  /*167b0*/  IMAD.SHL.U32 R5, R5, 0x80, RZ ;  /* 0x0000008005057824 */ /* 0x008fca00078e00ff */
[----:B------:R-:W-:-:S05]  /*167c0*/  LOP3.LUT R4, R4, R5, RZ, 0xfc, !PT ;  /* 0x0000000504047212 */ /* 0x000fca00078efcff */
[----:B----4-:R-:W-:-:S04]  /*167d0*/  @P0 IMAD.HI.U32 R6, R4, R6, RZ ;  /* 0x0000000604060227 */ /* 0x010fc800078e00ff */
[----:B------:R-:W-:Y:S01]  /*167e0*/  IMAD.MOV.U32 R0, RZ, RZ, R4 ;  /* 0x000000ffff007224 */ /* 0x000fe200078e0004 */
[----:B0-----:R-:W-:-:S05]  /*167f0*/  @P0 SHF.R.U32.HI R0, RZ, R7, R6 ;  /* 0x00000007ff000219 */ /* 0x001fca0000011606 */
        /* <DEDUP_REMOVED lines=18> */
[----:B-1----:R-:W-:Y:S09]  /*16920*/  BRA.DIV UR4, `(.L_x_822) ;  /* 0x0000005604207947 */ /* 0x002ff2000b800000 */
[----:B------:R-:W2:Y:S01]  /*16930*/  LDL.LU R6, [R1+0x58] ;  /* 0x0000580001067983 */ /* 0x000ea20000300800 */
[----:B------:R-:W0:Y:S02]  /*16940*/  S2R R7, SR_TID.X ;  /* 0x0000000000077919 */ /* 0x000e240000002100 */
[----:B0-----:R-:W-:-:S04]  /*16950*/  LOP3.LUT R7, R7, 0x7f, RZ, 0xc0, !PT ;  /* 0x0000007f07077812 */ /* 0x001fc800078ec0ff */
[----:B------:R-:W-:Y:S02]  /*16960*/  SHF.R.U32.HI R11, RZ, 0x3, R7 ;  /* 0x00000003ff0b7819 */ /* 0x000fe40000011607 */
[----:B------:R-:W0:Y:S03]  /*16970*/  SHFL.IDX PT, R7, R4, RZ, 0x181f ;  /* 0x00181fff04077589 */ /* 0x000e2600000e0000 */
[----:B------:R-:W-:-:S04]  /*16980*/  IMAD.IADD R0, R11, 0x1, R5 ;  /* 0x000000010b007824 */ /* 0x000fc800078e0205 */
[----:B------:R-:W-:Y:S02]  /*16990*/  VIADD R5, R0, 0x10 ;  /* 0x0000001000057836 */ /* 0x000fe40000000000 */
        /* <DEDUP_REMOVED lines=62> */
[----:B------:R0:W1:Y:S04]  /*16d80*/  SHFL.IDX PT, R5, R3, 0x7, 0x181f ;  /* 0x00f81f0003057f89 */ /* 0x00006800000e0000 */
[----:B------:R0:W-:Y:S04]  /*16d90*/  @!P1 LDGSTS.E.BYPASS.LTC128B.128 [R9+0x1b400], desc[UR40][R6.64], !P0 ;  /* 0x1b40000006099fae */ /* 0x0001e8000c101d68 */
[----:B------:R0:W2:Y:S02]  /*16da0*/  SHFL.IDX PT, R3, R4, 0x7, 0x181f ;  /* 0x00f81f0004037f89 */ /* 0x0000a400000e0000 */
.L_x_1004:
[----:B------:R-:W-:-:S05]  /*16db0*/  VIADD R0, R0, 0x70 ;  /* 0x0000007000007836 */ /* 0x000fca0000000000 */
[----:B------:R-:W-:-:S13]  /*16dc0*/  ISETP.GE.AND P1, PT, R0, R2, PT ;  /* 0x000000020000720c */ /* 0x000fda0003f26270 */
[----:B--2---:R-:W-:-:S05]  /*16dd0*/  @!P1 LEA R2, P2, R10, R3, 0x1 ;  /* 0x000000030a029211 */ /* 0x004fca00078408ff */
[----:B01----:R-:W-:-:S05]  /*16de0*/  @!P1 IMAD.X R3, RZ, RZ, R5, P2 ;  /* 0x000000ffff039224 */ /* 0x003fca00010e0605 */
[----:B------:R-:W-:Y:S01]  /*16df0*/  @!PT LDS RZ, [RZ] ;  /* 0x00000000fffff984 */ /* 0x000fe20000000800 */
[----:B------:R-:W-:Y:S01]  /*16e00*/  @!PT LDS RZ, [RZ] ;  /* 0x00000000fffff984 */ /* 0x000fe20000000800 */
[----:B------:R-:W-:Y:S01]  /*16e10*/  @!PT LDS RZ, [RZ] ;  /* 0x00000000fffff984 */ /* 0x000fe20000000800 */
[----:B------:R0:W-:Y:S01]  /*16e20*/  @!P1 LDGSTS.E.BYPASS.LTC128B.128 [R9+0x1bc00], desc[UR40][R2.64], !P0 ;  /* 0x1bc0000002099fae */ /* 0x0001e2000c101d68 */
[----:B------:R-:W-:Y:S01]  /*16e30*/  PLOP3.LUT P0, PT, PT, PT, PT, 0x80, 0x0 ;  /* 0x000000000000781c */ /* 0x000fe20003f0f070 */
[----:B------:R-:W-:-:S12]  /*16e40*/  NOP ;  /* 0x0000000000007918 */ /* 0x000fd80000000000 */
.L_x_823:
        /* <DEDUP_REMOVED lines=18> */
.L_x_1005:
[----:B------:R-:W-:Y:S05]  /*16f70*/  BSYNC B0 ;  /* 0x0000000000007941 */ /* 0x000fea0003800000 */
.L_x_824:
[----:B------:R-:W2:Y:S01]  /*16f80*/  LDL R2, [R1+0x1c] ;  /* 0x00001c0001027983 */ /* 0x000ea20000100800 */
[----:B------:R-:W-:Y:S01]  /*16f90*/  BSSY B0, `(.L_x_826) ;  /* 0x000005a000007945 */ /* 0x000fe20003800000 */
[----:B--2---:R-:W-:-:S13]  /*16fa0*/  LOP3.LUT P0, RZ, R2, 0x1, RZ, 0xc0, !PT ;  /* 0x0000000102ff7812 */ /* 0x004fda000780c0ff */
        /* <DEDUP_REMOVED lines=10> */
.L_x_1006:
[----:B------:R-:W-:Y:S05]  /*17050*/  BSYNC B1 ;  /* 0x0000000000017941 */ /* 0x000fea0003800000 */
.L_x_828:
        /* <DEDUP_REMOVED lines=9> */
.L_x_831:
[----:B------:R-:W-:Y:S05]  /*170f0*/  BSYNC B1 ;  /* 0x0000000000017941 */ /* 0x000fea0003800000 */
.L_x_830:
        /* <DEDUP_REMOVED lines=12> */
.L_x_832:
        /* <DEDUP_REMOVED lines=15> */
.L_x_833:
        /* <DEDUP_REMOVED lines=15> */
.L_x_834:
        /* <DEDUP_REMOVED lines=15> */
.L_x_835:
        /* <DEDUP_REMOVED lines=10> */
.L_x_827:
[----:B------:R-:W-:Y:S05]  /*17530*/  BSYNC B0 ;  /* 0x0000000000007941 */ /* 0x000fea0003800000 */
.L_x_826:
        /* <DEDUP_REMOVED lines=9> */
[----:B------:R-:W-:Y:S01]  /*175d0*/  BSSY B2, `(.L_x_838) ;  /* 0x00000a9000027945 */ /* 0x000fe20003800000 */
[----:B--2---:R-:W-:-:S04]  /*175e0*/  VIADD R2, R7, 0x1 ;  /* 0x0000000107027836 */ /* 0x004fc80000000000 */
[----:B---3--:R-:W-:-:S05]  /*175f0*/  IMAD R2, R2, R6, RZ ;  /* 0x0000000602027224 */ /* 0x008fca00078e02ff */
[----:B----4-:R-:W-:Y:S02]  /*17600*/  VIMNMX R4, R4, R2, PT ;  /* 0x0000000204047248 */ /* 0x010fe40003fe0100 */
[----:B------:R-:W-:-:S03]  /*17610*/  LOP3.LUT R2, RZ, R5, RZ, 0x33, !PT ;  /* 0x00000005ff027212 */ /* 0x000fc600078e33ff */
        /* <DEDUP_REMOVED lines=13> */
[----:B--2---:R-:W-:Y:S02]  /*176f0*/  LOP3.LUT P2, RZ, R5, 0x1, RZ, 0xc0, !PT ;  /* 0x0000000105ff7812 */ /* 0x004fe4000784c0ff */
        /* <DEDUP_REMOVED lines=26> */
.L_x_842:
[----:B------:R-:W-:Y:S01]  /*178a0*/  IMAD R2, R19, 0x8, R18 ;  /* 0x0000000813027824 */ /* 0x000fe200078e0212 */
[----:B-1----:R-:W-:Y:S01]  /*178b0*/  SHF.L.U32 R6, R9, 0x1f, RZ ;  /* 0x0000001f09067819 */ /* 0x002fe200000006ff */
[----:B------:R-:W1:Y:S01]  /*178c0*/  S2R R3, SR_TID.X ;  /* 0x0000000000037919 */ /* 0x000e620000002100 */
[----:B------:R-:W-:Y:S02]  /*178d0*/  BSSY B3, `(.L_x_843) ;  /* 0x0000005000037945 */ /* 0x000fe40003800000 */
[----:B------:R-:W2:Y:S01]  /*178e0*/  SYNCS.PHASECHK.TRANS64.TRYWAIT P0, [R2+URZ+0x22840], R6 ;  /* 0x02284006020075a7 */ /* 0x000ea2000800017f */
[----:B-1----:R-:W-:-:S04]  /*178f0*/  LOP3.LUT R3, R3, 0x7f, RZ, 0xc0, !PT ;  /* 0x0000007f03037812 */ /* 0x002fc800078ec0ff */
[----:B------:R-:W-:Y:S01]  /*17900*/  ISETP.NE.AND P1, PT, R3, RZ, PT ;  /* 0x000000ff0300720c */ /* 0x000fe20003f25270 */
[----:B--2---:R-:W-:-:S12]  /*17910*/  @!P0 BRA `(.L_x_844) ;  /* 0x0000004c00e88947 */ /* 0x004fd80003800000 */
.L_x_1007:
[----:B------:R-:W-:Y:S05]  /*17920*/  BSYNC B3 ;  /* 0x0000000000037941 */ /* 0x000fea0003800000 */
.L_x_843:
        /* <DEDUP_REMOVED lines=9> */
.L_x_846:
[----:B------:R-:W-:Y:S05]  /*179c0*/  BSYNC B3 ;  /* 0x0000000000037941 */ /* 0x000fea0003800000 */
.L_x_845:
        /* <DEDUP_REMOVED lines=12> */
.L_x_847:
        /* <DEDUP_REMOVED lines=13> */
.L_x_1008:
[----:B------:R-:W-:Y:S05]  /*17b60*/  BSYNC B3 ;  /* 0x0000000000037941 */ /* 0x000fea0003800000 */
.L_x_848:
        /* <DEDUP_REMOVED lines=11> */
.L_x_851:
[----:B------:R-:W-:Y:S05]  /*17c20*/  BSYNC B3 ;  /* 0x0000000000037941 */ /* 0x000fea0003800000 */
.L_x_850:
        /* <DEDUP_REMOVED lines=9> */
.L_x_852:
        /* <DEDUP_REMOVED lines=15> */
.L_x_853:
        /* <DEDUP_REMOVED lines=15> */
.L_x_854:
        /* <DEDUP_REMOVED lines=15> */
.L_x_855:
        /* <DEDUP_REMOVED lines=10> */
.L_x_841:
[----:B------:R-:W-:Y:S05]  /*18030*/  BSYNC B1 ;  /* 0x0000000000017941 */ /* 0x000fea0003800000 */
.L_x_840:
[----:B------:R-:W2:Y:S02]  /*18040*/  LDL.LU R5, [R1+0x40] ;  /* 0x0000400001057983 */ /* 0x000ea40000300800 */
[----:B--2---:R-:W-:-:S07]  /*18050*/  VIADD R0, R5, 0xfffffffd ;  /* 0xfffffffd05007836 */ /* 0x004fce0000000000 */
.L_x_839:
[----:B------:R-:W-:Y:S05]  /*18060*/  BSYNC B2 ;  /* 0x0000000000027941 */ /* 0x000fea0003800000 */
.L_x_838:
[----:B------:R-:W-:Y:S01]  /*18070*/  VIADD R8, R8, 0xfffffffe ;  /* 0xfffffffe08087836 */ /* 0x000fe20000000000 */
[----:B------:R-:W-:-:S04]  /*18080*/  LOP3.LUT R4, RZ, R4, RZ, 0x33, !PT ;  /* 0x00000004ff047212 */ /* 0x000fc800078e33ff */
[----:B------:R-:W-:-:S13]  /*18090*/  ISETP.NE.AND P0, PT, R8, R4, PT ;  /* 0x000000040800720c */ /* 0x000fda0003f05270 */
[----:B------:R-:W-:Y:S05]  /*180a0*/  @!P0 BRA `(.L_x_837) ;  /* 0x0000001000f88947 */ /* 0x000fea0003800000 */
.L_x_888:
        /* <DEDUP_REMOVED lines=8> */
[----:B--2---:R-:W-:Y:S02]  /*18130*/  LOP3.LUT P1, RZ, R3, 0x1, RZ, 0xc0, !PT ;  /* 0x0000000103ff7812 */ /* 0x004fe4000782c0ff */
[----:B---3--:R-:W-:-:S11]  /*18140*/  LOP3.LUT R6, R2, R6, RZ, 0x3c, !PT ;  /* 0x0000000602067212 */ /* 0x008fd600078e3cff */
[----:B------:R-:W-:Y:S05]  /*18150*/  @!P1 BRA `(.L_x_857) ;  /* 0x0000000800449947 */ /* 0x000fea0003800000 */
        /* <DEDUP_REMOVED lines=24> */
.L_x_858:
[----:B------:R-:W-:Y:S01]  /*182e0*/  IMAD R3, R7, 0x8, R18 ;  /* 0x0000000807037824 */ /* 0x000fe200078e0212 */
[----:B------:R-:W-:Y:S01]  /*182f0*/  SHF.L.U32 R2, R6, 0x1f, RZ ;  /* 0x0000001f06027819 */ /* 0x000fe200000006ff */
[----:B-1----:R-:W1:Y:S01]  /*18300*/  S2R R4, SR_TID.X ;  /* 0x0000000000047919 */ /* 0x002e620000002100 */
[----:B------:R-:W-:Y:S02]  /*18310*/  BSSY B2, `(.L_x_859) ;  /* 0x0000005000027945 */ /* 0x000fe40003800000 */
[----:B------:R-:W2:Y:S01]  /*18320*/  SYNCS.PHASECHK.TRANS64.TRYWAIT P0, [R3+URZ+0x22840], R2 ;  /* 0x02284002030075a7 */ /* 0x000ea2000800017f */
[----:B-1----:R-:W-:-:S04]  /*18330*/  LOP3.LUT R4, R4, 0x7f, RZ, 0xc0, !PT ;  /* 0x0000007f04047812 */ /* 0x002fc800078ec0ff */
[----:B------:R-:W-:Y:S01]  /*18340*/  ISETP.NE.AND P1, PT, R4, RZ, PT ;  /* 0x000000ff0400720c */ /* 0x000fe20003f25270 */
[----:B--2---:R-:W-:-:S12]  /*18350*/  @!P0 BRA `(.L_x_860) ;  /* 0x0000004400808947 */ /* 0x004fd80003800000 */
.L_x_1009:
[----:B------:R-:W-:Y:S05]  /*18360*/  BSYNC B2 ;  /* 0x0000000000027941 */ /* 0x000fea0003800000 */
.L_x_859:
        /* <DEDUP_REMOVED lines=9> */
.L_x_862:
[----:B------:R-:W-:Y:S05]  /*18400*/  BSYNC B2 ;  /* 0x0000000000027941 */ /* 0x000fea0003800000 */
.L_x_861:
[----:B------:R-:W2:Y:S01]  /*18410*/  LDL R4, [R1+0x24] ;  /* 0x0000240001047983 */ /* 0x000ea20000100800 */
        /* <DEDUP_REMOVED lines=11> */
.L_x_863:
        /* <DEDUP_REMOVED lines=10> */
[----:B------:R-:W2:Y:S01]  /*18570*/  SYNCS.PHASECHK.TRANS64.TRYWAIT P0, [R3+URZ+0x22860], R2 ;  /* 0x02286002030075a7 */ /* 0x000ea2000800017f */
[----:B------:R-:W-:Y:S04]  /*18580*/  BSSY B2, `(.L_x_864) ;  /* 0x0000002000027945 */ /* 0x000fe80003800000 */
[----:B--2---:R-:W-:Y:S05]  /*18590*/  @!P0 BRA `(.L_x_865) ;  /* 0x0000004400048947 */ /* 0x004fea0003800000 */
.L_x_1010:
[----:B------:R-:W-:Y:S05]  /*185a0*/  BSYNC B2 ;  /* 0x0000000000027941 */ /* 0x000fea0003800000 */
.L_x_864:
[----:B------:R-:W-:Y:S01]  /*185b0*/  BSSY B2, `(.L_x_866) ;  /* 0x000000b000027945 */ /* 0x000fe20003800000 */
[----:B------:R-:W-:Y:S02]  /*185c0*/  IMAD.MOV.U32 R8, RZ, RZ, 0x0 ;  /* 0x00000000ff087424 */ /* 0x000fe400078e00ff */
[----:B0-----:R-:W-:Y:S01]  /*185d0*/  IMAD.MOV.U32 R9, RZ, RZ, 0x14f00000 ;  /* 0x14f00000ff097424 */ /* 0x001fe200078e00ff */
[----:B------:R-:W-:Y:S06]  /*185e0*/  @P1 BRA `(.L_x_867) ;  /* 0x00000000001c1947 */ /* 0x000fec0003800000 */
[----:B------:R-:W0:Y:S01]  /*185f0*/  S2R R5, SR_TID.X ;  /* 0x0000000000057919 */ /* 0x000e220000002100 */
[----:B-12---:R-:W-:-:S04]  /*18600*/  IMAD.MOV.U32 R2, RZ, RZ, 0xc000 ;  /* 0x0000c000ff027424 */ /* 0x006fc800078e00ff */
[----:B------:R3:W-:Y:S01]  /*18610*/  SYNCS.ARRIVE.TRANS64 RZ, [R3+URZ+0x22850], R2 ;  /* 0x0228500203ff79a7 */ /* 0x0007e2000800003f */
[----:B0-----:R-:W-:-:S04]  /*18620*/  LOP3.LUT R5, R5, 0x1f, RZ, 0xc0, !PT ;  /* 0x0000001f05057812 */ /* 0x001fc800078ec0ff */
[----:B------:R-:W-:-:S13]  /*18630*/  ISETP.NE.AND P0, PT, R5, RZ, PT ;  /* 0x000000ff0500720c */ /* 0x000fda0003f05270 */
[----:B---3--:R-:W-:Y:S05]  /*18640*/  @!P0 BRA `(.L_x_867) ;  /* 0x0000000000048947 */ /* 0x008fea0003800000 */
[----:B------:R-:W-:Y:S01]  /*18650*/  BPT.TRAP 0x1 ;  /* 0x000000040000795c */ /* 0x000fe20000300000 */
.L_x_867:
[----:B------:R-:W-:Y:S05]  /*18660*/  BSYNC B2 ;  /* 0x0000000000027941 */ /* 0x000fea0003800000 */
.L_x_866:
[----:B------:R-:W-:Y:S01]  /*18670*/  R2UR UR10, R10 ;  /* 0x000000000a0a72ca */ /* 0x000fe200000e0000 */
[----:B-12---:R-:W-:Y:S01]  /*18680*/  IMAD R2, R7, 0xc000, R18 ;  /* 0x0000c00007027824 */ /* 0x006fe200078e0212 */
[----:B------:R-:W-:Y:S01]  /*18690*/  R2UR UR6, R8 ;  /* 0x00000000080672ca */ /* 0x000fe200000e0000 */
[----:B------:R-:W-:Y:S01]  /*186a0*/  UIADD3 UR4, UP0, UR38, 0x470, URZ ;  /* 0x0000047026047890 */ /* 0x000fe2000ff1e03f */
[----:B------:R-:W-:Y:S01]  /*186b0*/  R2UR UR7, R9 ;  /* 0x00000000090772ca */ /* 0x000fe200000e0000 */
[----:B------:R-:W-:Y:S01]  /*186c0*/  VIADD R3, R3, 0x22850 ;  /* 0x0002285003037836 */ /* 0x000fe20000000000 */
[----:B------:R-:W-:Y:S01]  /*186d0*/  PLOP3.LUT P0, PT, PT, PT, PT, 0x80, 0x0 ;  /* 0x000000000000781c */ /* 0x000fe20003f0f070 */
[----:B------:R-:W-:Y:S01]  /*186e0*/  VIADD R5, R2, 0x400 ;  /* 0x0000040002057836 */ /* 0x000fe20000000000 */
[----:B------:R-:W-:-:S12]  /*186f0*/  UIADD3.X UR5, URZ, UR39, URZ, UP0, !UPT ;  /* 0x000000273f057290 */ /* 0x000fd800087fe43f */
.L_x_868:
        /* <DEDUP_REMOVED lines=15> */
.L_x_869:
        /* <DEDUP_REMOVED lines=15> */
.L_x_870:
        /* <DEDUP_REMOVED lines=15> */
.L_x_871:
        /* <DEDUP_REMOVED lines=10> */
.L_x_857:
[----:B------:R-:W-:Y:S05]  /*18a70*/  BSYNC B1 ;  /* 0x0000000000017941 */ /* 0x000fea0003800000 */
.L_x_856:
[----:B------:R-:W2:Y:S01]  /*18a80*/  LDL R5, [R1+0x1c] ;  /* 0x00001c0001057983 */ /* 0x000ea20000100800 */
[----:B------:R-:W-:Y:S01]  /*18a90*/  VIADD R7, R7, 0x1 ;  /* 0x0000000107077836 */ /* 0x000fe20000000000 */
[----:B------:R-:W-:Y:S04]  /*18aa0*/  BSSY B1, `(.L_x_872) ;  /* 0x000009a000017945 */ /* 0x000fe80003800000 */
[----:B------:R-:W-:-:S04]  /*18ab0*/  ISETP.NE.AND P0, PT, R7, 0x2, PT ;  /* 0x000000020700780c */ /* 0x000fc80003f05270 */
[----:B------:R-:W-:Y:S02]  /*18ac0*/  SEL R2, RZ, 0x1, P0 ;  /* 0x00000001ff027807 */ /* 0x000fe40000000000 */
[----:B------:R-:W-:Y:S02]  /*18ad0*/  SEL R19, R7, RZ, P0 ;  /* 0x000000ff07137207 */ /* 0x000fe40000000000 */
[----:B------:R-:W-:Y:S01]  /*18ae0*/  LOP3.LUT R8, R6, R2, RZ, 0x3c, !PT ;  /* 0x0000000206087212 */ /* 0x000fe200078e3cff */
[----:B------:R-:W-:-:S04]  /*18af0*/  VIADD R6, R0, 0xffffffff ;  /* 0xffffffff00067836 */ /* 0x000fc80000000000 */
[----:B------:R1:W-:Y:S01]  /*18b00*/  STL [R1+0x14], R8 ;  /* 0x0000140801007387 */ /* 0x0003e20000100800 */
[----:B--2---:R-:W-:-:S13]  /*18b10*/  LOP3.LUT P2, RZ, R5, 0x1, RZ, 0xc0, !PT ;  /* 0x0000000105ff7812 */ /* 0x004fda000784c0ff */
        /* <DEDUP_REMOVED lines=25> */
.L_x_874:
        /* <DEDUP_REMOVED lines=8> */
.L_x_1011:
[----:B------:R-:W-:Y:S05]  /*18d30*/  BSYNC B2 ;  /* 0x0000000000027941 */ /* 0x000fea0003800000 */
.L_x_875:
        /* <DEDUP_REMOVED lines=9> */
.L_x_878:
[----:B------:R-:W-:Y:S05]  /*18dd0*/  BSYNC B2 ;  /* 0x0000000000027941 */ /* 0x000fea0003800000 */
.L_x_877:
        /* <DEDUP_REMOVED lines=12> */
.L_x_879:
        /* <DEDUP_REMOVED lines=13> */
.L_x_1012:
[----:B------:R-:W-:Y:S05]  /*18f70*/  BSYNC B2 ;  /* 0x0000000000027941 */ /* 0x000fea0003800000 */
.L_x_880:
        /* <DEDUP_REMOVED lines=11> */
.L_x_883:
[----:B------:R-:W-:Y:S05]  /*19030*/  BSYNC B2 ;  /* 0x0000000000027941 */ /* 0x000fea0003800000 */
.L_x_882:
        /* <DEDUP_REMOVED lines=9> */
.L_x_884:
        /* <DEDUP_REMOVED lines=15> */
.L_x_885:
        /* <DEDUP_REMOVED lines=15> */
.L_x_886:
        /* <DEDUP_REMOVED lines=15> */
.L_x_887:
        /* <DEDUP_REMOVED lines=10> */
.L_x_873:
[----:B------:R-:W-:Y:S05]  /*19440*/  BSYNC B1 ;  /* 0x0000000000017941 */ /* 0x000fea0003800000 */
.L_x_872:
[----:B------:R-:W2:Y:S01]  /*19450*/  LDL R5, [R1+0x28] ;  /* 0x0000280001057983 */ /* 0x000ea20000100800 */
[----:B------:R-:W-:Y:S01]  /*19460*/  VIADD R0, R0, 0xfffffffe ;  /* 0xfffffffe00007836 */ /* 0x000fe20000000000 */
[----:B--2---:R-:W-:-:S13]  /*19470*/  ISETP.GT.AND P0, PT, R6, R5, PT ;  /* 0x000000050600720c */ /* 0x004fda0003f04270 */
[----:B------:R-:W-:Y:S05]  /*19480*/  @P0 BRA `(.L_x_888) ;  /* 0xffffffec00080947 */ /* 0x000fea000383ffff */
.L_x_837:
[----:B------:R-:W-:Y:S05]  /*19490*/  BSYNC B0 ;  /* 0x0000000000007941 */ /* 0x000fea0003800000 */
.L_x_836:
[----:B------:R-:W2:Y:S01]  /*194a0*/  LDL.LU R2, [R1+0x14] ;  /* 0x0000140001027983 */ /* 0x000ea20000300800 */
[----:B------:R-:W1:Y:S01]  /*194b0*/  S2R R3, SR_TID.X ;  /* 0x0000000000037919 */ /* 0x000e620000002100 */
[----:B------:R-:W-:-:S05]  /*194c0*/  VIADD R19, R19, 0x1 ;  /* 0x0000000113137836 */ /* 0x000fca0000000000 */
[----:B------:R-:W-:-:S04]  /*194d0*/  ISETP.NE.AND P0, PT, R19, 0x2, PT ;  /* 0x000000021300780c */ /* 0x000fc80003f05270 */
[----:B------:R-:W-:Y:S01]  /*194e0*/  SEL R0, RZ, 0x1, P0 ;  /* 0x00000001ff007807 */ /* 0x000fe20000000000 */
[----:B------:R-:W-:Y:S01]  /*194f0*/  BSSY B0, `(.L_x_889) ;  /* 0x0000013000007945 */ /* 0x000fe20003800000 */
[----:B-1----:R-:W-:-:S04]  /*19500*/  LOP3.LUT R3, R3, 0x7f, RZ, 0xc0, !PT ;  /* 0x0000007f03037812 */ /* 0x002fc800078ec0ff */
[----:B------:R-:W-:Y:S02]  /*19510*/  ISETP.NE.AND P1, PT, R3, RZ, PT ;  /* 0x000000ff0300720c */ /* 0x000fe40003f25270 */
[----:B--2---:R-:W-:-:S05]  /*19520*/  LOP3.LUT R2, R2, R0, RZ, 0x3c, !PT ;  /* 0x0000000002027212 */ /* 0x004fca00078e3cff */
[----:B------:R1:W-:Y:S06]  /*19530*/  STL [R1+0x14], R2 ;  /* 0x0000140201007387 */ /* 0x0003ec0000100800 */
[----:B------:R-:W-:Y:S05]  /*19540*/  @P1 BRA `(.L_x_890) ;  /* 0x0000000000341947 */ /* 0x000fea0003800000 */
[----:B------:R-:W2:Y:S01]  /*19550*/  S2R R5, SR_LANEID ;  /* 0x0000000000057919 */ /* 0x000ea20000000000 */
[----:B------:R-:W-:Y:S01]  /*19560*/  VOTEU.ANY UR4, UPT, PT ;  /* 0x0000000000047886 */ /* 0x000fe200038e0100 */
[----:B-1----:R-:W1:Y:S01]  /*19570*/  LDC.64 R2, c[0x0][0xc60] ;  /* 0x00031800ff027b82 */ /* 0x002e620000000a00 */
[----:B------:R-:W2:Y:S02]  /*19580*/  FLO.U32 R0, UR4 ;  /* 0x0000000400007d00 */ /* 0x000ea400080e0000 */
[----:B--2---:R-:W-:-:S06]  /*19590*/  ISETP.EQ.U32.AND P1, PT, R0, R5, PT ;  /* 0x000000050000720c */ /* 0x004fcc0003f22070 */
[----:B------:R-:W1:Y:S07]  /*195a0*/  POPC R5, UR4 ;  /* 0x0000000400057d09 */ /* 0x000e6e0008000000 */
[----:B-1----:R-:W2:Y:S01]  /*195b0*/  @P1 ATOMG.E.ADD.STRONG.GPU PT, R3, desc[UR40][R2.64], R5 ;  /* 0x00000005020319a8 */ /* 0x002ea200081ee1e8 */
[----:B------:R-:W1:Y:S02]  /*195c0*/  S2R R4, SR_LTMASK ;  /* 0x0000000000047919 */ /* 0x000e640000003900 */
[----:B-1----:R-:W-:-:S04]  /*195d0*/  LOP3.LUT R4, R4, UR4, RZ, 0xc0, !PT ;  /* 0x0000000404047c12 */ /* 0x002fc8000f8ec0ff */
[----:B------:R-:W1:Y:S01]  /*195e0*/  POPC R7, R4 ;  /* 0x0000000400077309 */ /* 0x000e620000000000 */
[----:B--2---:R-:W1:Y:S02]  /*195f0*/  SHFL.IDX PT, R0, R3, R0, 0x1f ;  /* 0x00001f0003007589 */ /* 0x004e6400000e0000 */
[----:B-1----:R-:W-:-:S05]  /*19600*/  IADD3 R0, R0, UR37, R7 ;  /* 0x0000002500007c10 */ /* 0x002fca000fffe007 */
[----:B------:R2:W-:Y:S02]  /*19610*/  STL [R1], R0 ;  /* 0x0000000001007387 */ /* 0x0005e40000100800 */
.L_x_890:
[----:B------:R-:W-:Y:S05]  /*19620*/  BSYNC B0 ;  /* 0x0000000000007941 */ /* 0x000fea0003800000 */
.L_x_889:
[----:B------:R-:W-:-:S07]  /*19630*/  SEL R19, R19, RZ, P0 ;  /* 0x000000ff13137207 */ /* 0x000fce0000000000 */
.L_x_808:
[----:B------:R-:W-:Y:S05]  /*19640*/  BSYNC B7 ;  /* 0x0000000000077941 */ /* 0x000fea0003800000 */
.L_x_806:
[----:B--23--:R-:W2:Y:S02]  /*19650*/  LDL R0, [R1+0x1c] ;  /* 0x00001c0001007983 */ /* 0x00cea40000100800 */
[----:B--2---:R-:W-:-:S13]  /*19660*/  LOP3.LUT P0, RZ, R0, 0x2, RZ, 0xc0, !PT ;  /* 0x0000000200ff7812 */ /* 0x004fda000780c0ff */
[----:B------:R-:W-:Y:S05]  /*19670*/  @!P0 BRA `(.L_x_891) ;  /* 0x00000000002c8947 */ /* 0x000fea0003800000 */
[----:B------:R-:W-:Y:S05]  /*19680*/  WARPSYNC.ALL ;  /* 0x0000000000007948 */ /* 0x000fea0003800000 */
[----:B------:R-:W2:Y:S08]  /*19690*/  S2UR UR5, SR_CgaCtaId ;  /* 0x00000000000579c3 */ /* 0x000eb00000008800 */
[----:B------:R-:W-:Y:S06]  /*196a0*/  BAR.SYNC.DEFER_BLOCKING 0x5, 0x180 ;  /* 0x0146000000007b1d */ /* 0x000fec0000010000 */
[----:B------:R-:W-:-:S02]  /*196b0*/  UMOV UR4, 0x400 ;  /* 0x0000040000047882 */ /* 0x000fc40000000000 */
[----:B--2---:R-:W-:-:S06]  /*196c0*/  ULEA UR4, UR5, UR4, 0x18 ;  /* 0x0000000405047291 */ /* 0x004fcc000f8ec03f */
[----:B------:R-:W-:-:S05]  /*196d0*/  IMAD.U32 R18, RZ, RZ, UR4 ;  /* 0x00000004ff127e24 */ /* 0x000fca000f8e00ff */
[----:B------:R-:W2:Y:S04]  /*196e0*/  LDS.128 R4, [R18+0x228d0] ;  /* 0x0228d00012047984 */ /* 0x000ea80000000c00 */
[----:B--2---:R2:W-:Y:S04]  /*196f0*/  STL.64 [R1], R4 ;  /* 0x0000000401007387 */ /* 0x0045e80000100a00 */
[----:B------:R2:W-:Y:S01]  /*19700*/  STL.64 [R1+0x8], R6 ;  /* 0x0000080601007387 */ /* 0x0005e20000100a00 */
[----:B------:R-:W-:Y:S06]  /*19710*/  BAR.ARV 0x4, 0x180 ;  /* 0x0106000000007b1d */ /* 0x000fec0000002000 */
[----:B------:R-:W-:Y:S05]  /*19720*/  BRA `(.L_x_892) ;  /* 0x0000000c00207947 */ /* 0x000fea0003800000 */
.L_x_891:
[----:B------:R-:W2:Y:S01]  /*19730*/  S2R R16, SR_TID.X ;  /* 0x0000000000107919 */ /* 0x000ea20000002100 */
[----:B------:R-:W-:Y:S01]  /*19740*/  UMOV UR4, 0xffffffff ;  /* 0xffffffff00047882 */ /* 0x000fe20000000000 */
[----:B--2---:R-:W-:-:S04]  /*19750*/  LOP3.LUT R16, R16, 0x1f, RZ, 0xc0, !PT ;  /* 0x0000001f10107812 */ /* 0x004fc800078ec0ff */
[----:B------:R-:W-:Y:S01]  /*19760*/  ISETP.NE.AND P0, PT, R16, 0x1f, PT ;  /* 0x0000001f1000780c */ /* 0x000fe20003f05270 */
[----:B------:R-:W-:-:S12]  /*19770*/  BRA.DIV UR4, `(.L_x_893) ;  /* 0x0000003204c87947 */ /* 0x000fd8000b800000 */
[----:B-1----:R-:W2:Y:S01]  /*19780*/  LDL.LU R2, [R1] ;  /* 0x0000000001027983 */ /* 0x002ea20000300800 */
[----:B------:R-:W-:-:S03]  /*19790*/  ULDC UR4, c[0x0][0xc3c] ;  /* 0x00030f0000047ab9 */ /* 0x000fc60000000800 */
[----:B------:R-:W3:Y:S01]  /*197a0*/  LDL R3, [R1+0xc] ;  /* 0x00000c0001037983 */ /* 0x000ee20000100800 */
[----:B--2---:R-:W-:Y:S02]  /*197b0*/  IMAD.MOV.U32 R10, RZ, RZ, R2 ;  /* 0x000000ffff0a7224 */ /* 0x004fe400078e0002 */
[----:B---3--:R-:W-:-:S05]  /*197c0*/  IMAD.IADD R0, R3, 0x1, R16 ;  /* 0x0000000103007824 */ /* 0x008fca00078e0210 */
[----:B------:R-:W-:-:S13]  /*197d0*/  ISETP.GE.OR P1, PT, R0, UR4, !P0 ;  /* 0x0000000400007c0c */ /* 0x000fda000c726670 */
[----:B------:R-:W1:Y:S08]  /*197e0*/  @!P1 LDC.64 R2, c[0x0][0xc80] ;  /* 0x00032000ff029b82 */ /* 0x000e700000000a00 */
[----:B------:R-:W2:Y:S01]  /*197f0*/  @!P1 LDC.64 R6, c[0x0][0xc78] ;  /* 0x00031e00ff069b82 */ /* 0x000ea20000000a00 */
[----:B-1----:R-:W-:-:S05]  /*19800*/  @!P1 IMAD.WIDE R2, R0, 0x4, R2 ;  /* 0x0000000400029825 */ /* 0x002fca00078e0202 */
[----:B------:R2:W3:Y:S02]  /*19810*/  @!P1 LDG.E R8, desc[UR40][R2.64] ;  /* 0x0000002802089981 */ /* 0x0004e4000c1e1900 */
[----:B--2---:R-:W-:-:S06]  /*19820*/  @!P1 IMAD.WIDE R2, R0, 0x4, R6 ;  /* 0x0000000400029825 */ /* 0x004fcc00078e0206 */
[----:B------:R-:W2:Y:S01]  /*19830*/  @!P1 LDG.E R2, desc[UR40][R2.64] ;  /* 0x0000002802029981 */ /* 0x000ea2000c1e1900 */
[----:B------:R-:W-:Y:S01]  /*19840*/  IMAD.MOV.U32 R4, RZ, RZ, RZ ;  /* 0x000000ffff047224 */ /* 0x000fe200078e00ff */
[C---:B------:R-:W-:Y:S01]  /*19850*/  ISETP.GE.U32.AND P2, PT, R16.reuse, 0x2, PT ;  /* 0x000000021000780c */ /* 0x040fe20003f46070 */
[----:B------:R-:W-:Y:S01]  /*19860*/  IMAD.MOV.U32 R6, RZ, RZ, RZ ;  /* 0x000000ffff067224 */ /* 0x000fe200078e00ff */
[C---:B------:R-:W-:Y:S01]  /*19870*/  ISETP.GE.U32.AND P3, PT, R16.reuse, 0x4, PT ;  /* 0x000000041000780c */ /* 0x040fe20003f66070 */
[----:B------:R-:W-:Y:S01]  /*19880*/  SHFL.IDX PT, R0, R10, 0x1, 0x1f ;  /* 0x00201f000a007f89 */ /* 0x000fe200000e0000 */
[C---:B------:R-:W-:Y:S02]  /*19890*/  ISETP.GE.U32.AND P4, PT, R16.reuse, 0x8, PT ;  /* 0x000000081000780c */ /* 0x040fe40003f86070 */
[----:B------:R-:W-:Y:S01]  /*198a0*/  ISETP.GE.U32.AND P5, PT, R16, 0x10, PT ;  /* 0x000000101000780c */ /* 0x000fe20003fa6070 */
[----:B---3--:R-:W-:Y:S02]  /*198b0*/  @!P1 IMAD.MOV.U32 R4, RZ, RZ, R8 ;  /* 0x000000ffff049224 */ /* 0x008fe400078e0008 */
[----:B------:R-:W-:-:S02]  /*198c0*/  IMAD.MOV.U32 R8, RZ, RZ, RZ ;  /* 0x000000ffff087224 */ /* 0x000fc400078e00ff */
[----:B--2---:R-:W-:Y:S01]  /*198d0*/  @!P1 IMAD.MOV.U32 R6, RZ, RZ, R2 ;  /* 0x000000ffff069224 */ /* 0x004fe200078e0002 */
[----:B------:R-:W-:-:S03]  /*198e0*/  ISETP.NE.AND P1, PT, R16, RZ, PT ;  /* 0x000000ff1000720c */ /* 0x000fc60003f25270 */
[----:B------:R-:W-:-:S05]  /*198f0*/  IMAD R2, R6, R4, RZ ;  /* 0x0000000406027224 */ /* 0x000fca00078e02ff */
[----:B------:R-:W1:Y:S02]  /*19900*/  SHFL.UP PT, R3, R2, 0x1, RZ ;  /* 0x0420000002037989 */ /* 0x000e6400000e00ff */
[----:B-1----:R-:W-:-:S05]  /*19910*/  SEL R5, R3, RZ, P1 ;  /* 0x000000ff03057207 */ /* 0x002fca0000800000 */
[----:B------:R-:W-:Y:S02]  /*19920*/  IMAD.IADD R2, R2, 0x1, R5 ;  /* 0x0000000102027824 */ /* 0x000fe400078e0205 */
[----:B------:R-:W-:Y:S04]  /*19930*/  SHFL.IDX PT, R5, R10, RZ, 0x1f ;  /* 0x00001fff0a057589 */ /* 0x000fe800000e0000 */
        /* <DEDUP_REMOVED lines=12> */
[----:B0-----:R0:W1:Y:S02]  /*19a00*/  SHFL.IDX PT, R9, R7, 0x1f, 0x1f ;  /* 0x03e01f0007097f89 */ /* 0x00106400000e0000 */
.L_x_1022:
[----:B------:R-:W-:Y:S02]  /*19a10*/  ULDC UR4, c[0x0][0xc38] ;  /* 0x00030e0000047ab9 */ /* 0x000fe40000000800 */
[----:B------:R-:W-:-:S04]  /*19a20*/  IMAD.U32 R2, RZ, RZ, UR4 ;  /* 0x00000004ff027e24 */ /* 0x000fc8000f8e00ff */
[----:B-1----:R-:W-:-:S04]  /*19a30*/  IMAD R9, R9, R2, RZ ;  /* 0x0000000209097224 */ /* 0x002fc800078e02ff */
[----:B------:R-:W-:-:S05]  /*19a40*/  IMAD.IADD R0, R0, 0x1, R9 ;  /* 0x0000000100007824 */ /* 0x000fca00078e0209 */
[----:B------:R-:W-:-:S13]  /*19a50*/  ISETP.GT.AND P6, PT, R0, R5, PT ;  /* 0x000000050000720c */ /* 0x000fda0003fc4270 */
[----:B------:R-:W-:Y:S05]  /*19a60*/  @P6 BRA `(.L_x_894) ;  /* 0x0000000000ac6947 */ /* 0x000fea0003800000 */
.L_x_897:
[----:B------:R-:W2:Y:S01]  /*19a70*/  LDL.LU R2, [R1+0xc] ;  /* 0x00000c0001027983 */ /* 0x000ea20000300800 */
[----:B------:R-:W1:Y:S01]  /*19a80*/  LDC R3, c[0x0][0xc3c] ;  /* 0x00030f00ff037b82 */ /* 0x000e620000000800 */
[----:B--2---:R-:W-:-:S05]  /*19a90*/  VIADD R2, R2, 0x1f ;  /* 0x0000001f02027836 */ /* 0x004fca0000000000 */
[----:B-1----:R-:W-:-:S13]  /*19aa0*/  ISETP.GE.AND P6, PT, R2, R3, PT ;  /* 0x000000030200720c */ /* 0x002fda0003fc6270 */
[----:B------:R-:W-:Y:S05]  /*19ab0*/  @P6 BRA `(.L_x_895) ;  /* 0x0000000400d46947 */ /* 0x000fea0003800000 */
[----:B------:R-:W1:Y:S01]  /*19ac0*/  S2R R4, SR_TID.X ;  /* 0x0000000000047919 */ /* 0x000e620000002100 */
[----:B------:R2:W-:Y:S01]  /*19ad0*/  STL [R1+0xc], R2 ;  /* 0x00000c0201007387 */ /* 0x0005e20000100800 */
[----:B-1----:R-:W-:-:S05]  /*19ae0*/  LOP3.LUT R4, R4, 0x1f, RZ, 0xc0, !PT ;  /* 0x0000001f04047812 */ /* 0x002fca00078ec0ff */
[----:B------:R-:W-:Y:S02]  /*19af0*/  IMAD.IADD R6, R2, 0x1, R4 ;  /* 0x0000000102067824 */ /* 0x000fe400078e0204 */
[----:B------:R-:W-:-:S03]  /*19b00*/  IMAD.MOV.U32 R4, RZ, RZ, RZ ;  /* 0x000000ffff047224 */ /* 0x000fc600078e00ff */
[----:B------:R-:W-:-:S13]  /*19b10*/  ISETP.GE.OR P6, PT, R6, R3, !P0 ;  /* 0x000000030600720c */ /* 0x000fda00047c6670 */
[----:B--2---:R-:W1:Y:S02]  /*19b20*/  @!P6 LDC.64 R2, c[0x0][0xc80] ;  /* 0x00032000ff02eb82 */ /* 0x004e640000000a00 */
[----:B-1----:R-:W-:-:S05]  /*19b30*/  @!P6 IMAD.WIDE R2, R6, 0x4, R2 ;  /* 0x000000040602e825 */ /* 0x002fca00078e0202 */
[----:B------:R1:W2:Y:S02]  /*19b40*/  @!P6 LDG.E R4, desc[UR40][R2.64] ;  /* 0x000000280204e981 */ /* 0x0002a4000c1e1900 */
[----:B-1----:R-:W1:Y:S02]  /*19b50*/  @!P6 LDC.64 R2, c[0x0][0xc78] ;  /* 0x00031e00ff02eb82 */ /* 0x002e640000000a00 */
[----:B-1----:R-:W-:-:S04]  /*19b60*/  @!P6 IMAD.WIDE R2, R6, 0x4, R2 ;  /* 0x000000040602e825 */ /* 0x002fc800078e0202 */
[----:B------:R-:W-:-:S06]  /*19b70*/  IMAD.MOV.U32 R6, RZ, RZ, RZ ;  /* 0x000000ffff067224 */ /* 0x000fcc00078e00ff */
[----:B------:R-:W2:Y:S01]  /*19b80*/  @!P6 LDG.E R6, desc[UR40][R2.64] ;  /* 0x000000280206e981 */ /* 0x000ea2000c1e1900 */
[----:B------:R-:W-:Y:S01]  /*19b90*/  UMOV UR4, 0xffffffff ;  /* 0xffffffff00047882 */ /* 0x000fe20000000000 */
[----:B--2---:R-:W-:Y:S02]  /*19ba0*/  IMAD R2, R6, R4, RZ ;  /* 0x0000000406027224 */ /* 0x004fe400078e02ff */
[----:B------:R-:W-:Y:S05]  /*19bb0*/  BRA.DIV UR4, `(.L_x_896) ;  /* 0x0000003604187947 */ /* 0x000fea000b800000 */
        /* <DEDUP_REMOVED lines=14> */
[----:B0-----:R-:W-:-:S05]  /*19ca0*/  IMAD.IADD R7, R2, 0x1, R3 ;  /* 0x0000000102077824 */ /* 0x001fca00078e0203 */
[----:B------:R0:W1:Y:S02]  /*19cb0*/  SHFL.IDX PT, R9, R7, 0x1f, 0x1f ;  /* 0x03e01f0007097f89 */ /* 0x00006400000e0000 */
.L_x_1030:
[----:B------:R-:W-:Y:S02]  /*19cc0*/  ULDC UR4, c[0x0][0xc38] ;  /* 0x00030e0000047ab9 */ /* 0x000fe40000000800 */
[----:B------:R-:W-:-:S04]  /*19cd0*/  IMAD.U32 R2, RZ, RZ, UR4 ;  /* 0x00000004ff027e24 */ /* 0x000fc8000f8e00ff */
[----:B-1----:R-:W-:-:S04]  /*19ce0*/  IMAD R9, R9, R2, RZ ;  /* 0x0000000209097224 */ /* 0x002fc800078e02ff */
[----:B------:R-:W-:-:S05]  /*19cf0*/  IMAD.IADD R0, R9, 0x1, R0 ;  /* 0x0000000109007824 */ /* 0x000fca00078e0200 */
[----:B------:R-:W-:-:S13]  /*19d00*/  ISETP.GT.AND P6, PT, R0, R5, PT ;  /* 0x000000050000720c */ /* 0x000fda0003fc4270 */
[----:B------:R-:W-:Y:S05]  /*19d10*/  @!P6 BRA `(.L_x_897) ;  /* 0xfffffffc0054e947 */ /* 0x000fea000383ffff */
.L_x_894:
        /* <DEDUP_REMOVED lines=9> */
.L_x_1035:
[----:B------:R-:W-:-:S13]  /*19db0*/  ISETP.NE.AND P0, PT, R3, RZ, PT ;  /* 0x000000ff0300720c */ /* 0x000fda0003f05270 */
[----:B------:R-:W-:Y:S05]  /*19dc0*/  @!P0 BRA `(.L_x_899) ;  /* 0x0000000000148947 */ /* 0x000fea0003800000 */
[----:B------:R-:W-:Y:S01]  /*19dd0*/  UMOV UR4, 0xffffffff ;  /* 0xffffffff00047882 */ /* 0x000fe20000000000 */
[----:B------:R-:W-:Y:S02]  /*19de0*/  VIADD R12, R0, 0xffffffff ;  /* 0xffffffff000c7836 */ /* 0x000fe40000000000 */
[----:B------:R-:W-:Y:S05]  /*19df0*/  BRA.DIV UR4, `(.L_x_900) ;  /* 0x0000003604bc7947 */ /* 0x000fea000b800000 */
[----:B0-----:R0:W4:Y:S02]  /*19e00*/  SHFL.IDX PT, R7, R7, R12, 0x1f ;  /* 0x00001f0c07077589 */ /* 0x00112400000e0000 */
.L_x_1038:
[----:B----4-:R-:W-:-:S07]  /*19e10*/  IMAD.MOV.U32 R8, RZ, RZ, R7 ;  /* 0x000000ffff087224 */ /* 0x010fce00078e0007 */
.L_x_899:
[----:B------:R-:W4:Y:S01]  /*19e20*/  LDL.LU R10, [R1+0xc] ;  /* 0x00000c00010a7983 */ /* 0x000f220000300800 */
[----:B0-2---:R-:W-:Y:S01]  /*19e30*/  IABS R7, R4 ;  /* 0x0000000400077213 */ /* 0x005fe20000000000 */
[----:B------:R-:W-:-:S03]  /*19e40*/  IMAD R9, R8, R2, R9 ;  /* 0x0000000208097224 */ /* 0x000fc600078e0209 */
[----:B------:R-:W0:Y:S01]  /*19e50*/  I2F.RP R2, R7 ;  /* 0x0000000700027306 */ /* 0x000e220000209400 */
[----:B------:R-:W-:Y:S01]  /*19e60*/  IMAD.IADD R5, R5, 0x1, -R9 ;  /* 0x0000000105057824 */ /* 0x000fe200078e0a09 */
[----:B------:R2:W-:Y:S02]  /*19e70*/  STL [R1], R9 ;  /* 0x0000000901007387 */ /* 0x0005e40000100800 */
[----:B--2---:R-:W-:-:S04]  /*19e80*/  IABS R9, R4 ;  /* 0x0000000400097213 */ /* 0x004fc80000000000 */
        /* <DEDUP_REMOVED lines=35> */
[----:B------:R-:W-:Y:S02]  /*1a0c0*/  IMAD R3, R2, R9, R3 ;  /* 0x0000000902037224 */ /* 0x000fe400078e0203 */
[----:B------:R-:W-:-:S03]  /*1a0d0*/  IMAD.IADD R4, R5, 0x1, -R4 ;  /* 0x0000000105047824 */ /* 0x000fc600078e0a04 */
        /* <DEDUP_REMOVED lines=14> */
[----:B-1----:R-:W-:-:S05]  /*1a1c0*/  IMAD R0, R3, 0x10000, R2 ;  /* 0x0001000003007824 */ /* 0x002fca00078e0202 */
[----:B------:R0:W-:Y:S04]  /*1a1d0*/  STL [R1+0x8], R0 ;  /* 0x0000080001007387 */ /* 0x0001e80000100800 */
[----:B------:R0:W-:Y:S04]  /*1a1e0*/  STL [R1+0xc], R10 ;  /* 0x00000c0a01007387 */ /* 0x0001e80000100800 */
[----:B------:R0:W-:Y:S01]  /*1a1f0*/  STL [R1+0x4], R4 ;  /* 0x0000040401007387 */ /* 0x0001e20000100800 */
[----:B------:R-:W-:Y:S05]  /*1a200*/  BRA `(.L_x_901) ;  /* 0x0000000000287947 */ /* 0x000fea0003800000 */
.L_x_895:
[----:B------:R-:W-:Y:S01]  /*1a210*/  UMOV UR4, URZ ;  /* 0x0000003f00047c82 */ /* 0x000fe20008000000 */
[----:B------:R-:W-:Y:S01]  /*1a220*/  ULDC UR6, c[0x0][0xc3c] ;  /* 0x00030f0000067ab9 */ /* 0x000fe20000000800 */
[----:B------:R-:W-:Y:S01]  /*1a230*/  UMOV UR5, URZ ;  /* 0x0000003f00057c82 */ /* 0x000fe20008000000 */
[----:B------:R-:W-:Y:S01]  /*1a240*/  IMAD.U32 R3, RZ, RZ, UR4 ;  /* 0x00000004ff037e24 */ /* 0x000fe2000f8e00ff */
[----:B------:R1:W-:Y:S01]  /*1a250*/  STL [R1], R5 ;  /* 0x0000000501007387 */ /* 0x0003e20000100800 */
[----:B------:R-:W-:Y:S02]  /*1a260*/  IMAD.U32 R0, RZ, RZ, UR6 ;  /* 0x00000006ff007e24 */ /* 0x000fe4000f8e00ff */
[----:B------:R-:W-:Y:S01]  /*1a270*/  IMAD.U32 R2, RZ, RZ, UR5 ;  /* 0x00000005ff027e24 */ /* 0x000fe2000f8e00ff */
[----:B------:R1:W-:Y:S04]  /*1a280*/  STL [R1+0x4], R3 ;  /* 0x0000040301007387 */ /* 0x0003e80000100800 */
[----:B------:R1:W-:Y:S04]  /*1a290*/  STL [R1+0xc], R0 ;  /* 0x00000c0001007387 */ /* 0x0003e80000100800 */
[----:B------:R1:W-:Y:S02]  /*1a2a0*/  STL [R1+0x8], R2 ;  /* 0x0000080201007387 */ /* 0x0003e40000100800 */
.L_x_901:
        /* <DEDUP_REMOVED lines=16> */
.L_x_892:
[----:B------:R-:W4:Y:S01]  /*1a3b0*/  LDL R0, [R1+0xc] ;  /* 0x00000c0001007983 */ /* 0x000f220000100800 */
[----:B------:R-:W-:Y:S02]  /*1a3c0*/  ULDC UR4, c[0x0][0xc3c] ;  /* 0x00030f0000047ab9 */ /* 0x000fe40000000800 */
[----:B----4-:R-:W-:-:S13]  /*1a3d0*/  ISETP.GE.AND P0, PT, R0, UR4, PT ;  /* 0x0000000400007c0c */ /* 0x010fda000bf06270 */
[----:B------:R-:W-:Y:S05]  /*1a3e0*/  @!P0 BRA `(.L_x_902) ;  /* 0xffffff9400488947 */ /* 0x000fea000383ffff */
[----:B------:R-:W-:Y:S05]  /*1a3f0*/  BSYNC B8 ;  /* 0x0000000000087941 */ /* 0x000fea0003800000 */
.L_x_760:
[----:B-1----:R-:W4:Y:S01]  /*1a400*/  LDL.LU R0, [R1+0x54] ;  /* 0x0000540001007983 */ /* 0x002f220000300800 */
[----:B------:R-:W-:Y:S01]  /*1a410*/  BSSY B0, `(.L_x_903) ;  /* 0x000000b000007945 */ /* 0x000fe20003800000 */
[----:B--23--:R-:W1:Y:S01]  /*1a420*/  S2R R5, SR_CgaCtaId ;  /* 0x0000000000057919 */ /* 0x00ce620000008800 */
[----:B----4-:R-:W-:-:S05]  /*1a430*/  VIADD R0, R0, 0x1 ;  /* 0x0000000100007836 */ /* 0x010fca0000000000 */
[----:B0-----:R-:W-:-:S04]  /*1a440*/  LEA.HI R2, R0, R0, RZ, 0x1 ;  /* 0x0000000000027211 */ /* 0x001fc800078f08ff */
[----:B------:R-:W-:-:S05]  /*1a450*/  LOP3.LUT R3, R2, 0xfffffffe, RZ, 0xc0, !PT ;  /* 0xfffffffe02037812 */ /* 0x000fca00078ec0ff */
[----:B------:R-:W-:Y:S01]  /*1a460*/  IMAD.IADD R3, R0, 0x1, -R3 ;  /* 0x0000000100037824 */ /* 0x000fe200078e0a03 */
[----:B------:R-:W-:-:S04]  /*1a470*/  MOV R0, 0x400 ;  /* 0x0000040000007802 */ /* 0x000fc80000000f00 */
[----:B-1----:R-:W-:Y:S02]  /*1a480*/  LEA R0, R5, R0, 0x18 ;  /* 0x0000000005007211 */ /* 0x002fe400078ec0ff */
[----:B------:R-:W-:-:S04]  /*1a490*/  SHF.L.U32 R3, R3, 0x1f, RZ ;  /* 0x0000001f03037819 */ /* 0x000fc800000006ff */
[----:B------:R-:W0:Y:S02]  /*1a4a0*/  SYNCS.PHASECHK.TRANS64.TRYWAIT P0, [R0+URZ+0x22820], R3 ;  /* 0x02282003000075a7 */ /* 0x000e24000800017f */
[----:B0-----:R-:W-:Y:S05]  /*1a4b0*/  @!P0 BRA `(.L_x_904) ;  /* 0x0000003000348947 */ /* 0x001fea0003800000 */
.L_x_1039:
[----:B------:R-:W-:Y:S05]  /*1a4c0*/  BSYNC B0 ;  /* 0x0000000000007941 */ /* 0x000fea0003800000 */
.L_x_903:
[----:B------:R-:W-:-:S03]  /*1a4d0*/  UMOV UR4, 0xffffffff ;  /* 0xffffffff00047882 */ /* 0x000fc60000000000 */
[----:B------:R-:W-:Y:S05]  /*1a4e0*/  BRA.DIV UR4, `(.L_x_905) ;  /* 0x00000032043c7947 */ /* 0x000fea000b800000 */
[----:B------:R-:W1:Y:S02]  /*1a4f0*/  S2R R2, SR_TID.X ;  /* 0x0000000000027919 */ /* 0x000e640000002100 */
[----:B-1----:R-:W-:-:S04]  /*1a500*/  SHF.R.U32.HI R2, RZ, 0x5, R2 ;  /* 0x00000005ff027819 */ /* 0x002fc80000011602 */
[----:B------:R-:W-:-:S05]  /*1a510*/  LOP3.LUT R2, R2, 0x3, RZ, 0xc0, !PT ;  /* 0x0000000302027812 */ /* 0x000fca00078ec0ff */
[----:B------:R1:W2:Y:S02]  /*1a520*/  SHFL.IDX PT, R14, R2, RZ, 0x1f ;  /* 0x00001fff020e7589 */ /* 0x0002a400000e0000 */
.L_x_1042:
[----:B--2---:R-:W-:-:S13]  /*1a530*/  ISETP.NE.AND P0, PT, R14, RZ, PT ;  /* 0x000000ff0e00720c */ /* 0x004fda0003f05270 */
[----:B------:R-:W-:Y:S05]  /*1a540*/  @P0 BRA `(.L_x_606) ;  /* 0x00000000008c0947 */ /* 0x000fea0003800000 */
[----:B------:R-:W-:-:S03]  /*1a550*/  UMOV UR4, 0xffffffff ;  /* 0xffffffff00047882 */ /* 0x000fc60000000000 */
[----:B------:R-:W-:Y:S05]  /*1a560*/  BRA.DIV UR4, `(.L_x_906) ;  /* 0x0000003204507947 */ /* 0x000fea000b800000 */
[----:B------:R-:W-:-:S13]  /*1a570*/  ELECT P6, URZ, PT ;  /* 0x00000000003f782f */ /* 0x000fda00038c0000 */
.L_x_1045:
[----:B------:R-:W-:Y:S05]  /*1a580*/  @!P6 BRA `(.L_x_606) ;  /* 0x00000000007ce947 */ /* 0x000fea0003800000 */
[----:B------:R-:W-:-:S06]  /*1a590*/  ULOP3.LUT UR4, UR36, 0x2, URZ, 0xfc, !UPT ;  /* 0x0000000224047892 */ /* 0x000fcc000f8efc3f */
[----:B-1----:R-:W-:-:S05]  /*1a5a0*/  IMAD.U32 R2, RZ, RZ, UR4 ;  /* 0x00000004ff027e24 */ /* 0x002fca000f8e00ff */
[----:B------:R-:W-:-:S13]  /*1a5b0*/  ISETP.NE.AND P2, PT, R2, 0x3, PT ;  /* 0x000000030200780c */ /* 0x000fda0003f45270 */
[----:B------:R-:W-:Y:S05]  /*1a5c0*/  @!P2 BRA `(.L_x_907) ;  /* 0x000000000004a947 */ /* 0x000fea0003800000 */
[----:B------:R-:W-:Y:S01]  /*1a5d0*/  BPT.TRAP 0x1 ;  /* 0x000000040000795c */ /* 0x000fe20000300000 */
.L_x_907:
        /* <DEDUP_REMOVED lines=13> */
.L_x_1046:
[----:B------:R-:W1:Y:S02]  /*1a6b0*/  SYNCS.PHASECHK.TRANS64.TRYWAIT P0, [R7+URZ], R2 ;  /* 0x00000002070075a7 */ /* 0x000e64000800017f */
[----:B-1----:R-:W-:Y:S05]  /*1a6c0*/  @!P0 BRA `(.L_x_909) ;  /* 0x00000030002c8947 */ /* 0x002fea0003800000 */
.L_x_1047:
[----:B------:R-:W-:Y:S05]  /*1a6d0*/  @!P2 BRA `(.L_x_910) ;  /* 0x000000000004a947 */ /* 0x000fea0003800000 */
[----:B------:R-:W-:Y:S01]  /*1a6e0*/  BPT.TRAP 0x1 ;  /* 0x000000040000795c */ /* 0x000fe20000300000 */
.L_x_910:
[----:B------:R-:W-:-:S04]  /*1a6f0*/  VIADD R0, R0, 0x22860 ;  /* 0x0002286000007836 */ /* 0x000fc80000000000 */
[----:B------:R-:W-:-:S04]  /*1a700*/  IMAD R4, R19, 0x8, R0 ;  /* 0x0000000813047824 */ /* 0x000fc800078e0200 */
[----:B------:R-:W2:Y:S02]  /*1a710*/  SYNCS.PHASECHK.TRANS64.TRYWAIT P0, [R4+URZ], R5 ;  /* 0x00000005040075a7 */ /* 0x000ea4000800017f */
[----:B--2---:R-:W-:Y:S05]  /*1a720*/  @!P0 BRA `(.L_x_911) ;  /* 0x0000003000288947 */ /* 0x004fea0003800000 */
.L_x_1048:
[----:B------:R-:W-:-:S07]  /*1a730*/  IMAD R3, R3, 0x8, R0 ;  /* 0x0000000803037824 */ /* 0x000fce00078e0200 */
.L_x_912:
[----:B---3--:R3:W4:Y:S02]  /*1a740*/  SYNCS.PHASECHK.TRANS64.TRYWAIT P0, [R3+URZ], R2 ;  /* 0x00000002030075a7 */ /* 0x008724000800017f */
[----:B----4-:R-:W-:Y:S05]  /*1a750*/  @!P0 NANOSLEEP.SYNCS 0x989680 ;  /* 0x009896800000895d */ /* 0x010fea0003900000 */
[----:B------:R-:W4:Y:S02]  /*1a760*/  @!P0 SYNCS.PHASECHK.TRANS64 P0, [R3+URZ], R2 ;  /* 0x00000002030085a7 */ /* 0x000f24000800007f */
[----:B----4-:R-:W-:Y:S05]  /*1a770*/  @!P0 BRA `(.L_x_912) ;  /* 0xfffffffc00f08947 */ /* 0x010fea000383ffff */
.L_x_606:
[----:B------:R-:W-:Y:S05]  /*1a780*/  BSYNC B9 ;  /* 0x0000000000097941 */ /* 0x000fea0003800000 */
.L_x_603:
[----:B------:R-:W-:Y:S05]  /*1a790*/  EXIT ;  /* 0x000000000000794d */ /* 0x000fea0003800000 */
.L_x_626:
[----:B0-----:R0:W1:Y:S02]  /*1a7a0*/  SYNCS.PHASECHK.TRANS64.TRYWAIT P6, [R95+URZ+0x22890], R106 ;  /* 0x0228906a5f0075a7 */ /* 0x00106400080c017f */
[----:B-1----:R-:W-:Y:S05]  /*1a7b0*/  @!P6 NANOSLEEP.SYNCS 0x989680 ;  /* 0x009896800000e95d */ /* 0x002fea0003900000 */
[----:B------:R-:W1:Y:S02]  /*1a7c0*/  @!P6 SYNCS.PHASECHK.TRANS64 P6, [R95+URZ+0x22890], R106 ;  /* 0x0228906a5f00e5a7 */ /* 0x000e6400080c007f */
[----:B-1----:R-:W-:Y:S05]  /*1a7d0*/  @!P6 BRA `(.L_x_626) ;  /* 0xfffffffc00f0e947 */ /* 0x002fea000383ffff */
[----:B------:R-:W-:Y:S05]  /*1a7e0*/  BRA `(.L_x_913) ;  /* 0xfffffe8800847947 */ /* 0x000fea000383ffff */
.L_x_644:
[----:B0-----:R0:W1:Y:S02]  /*1a7f0*/  SYNCS.PHASECHK.TRANS64.TRYWAIT P5, [R95+URZ+0x22890], R106 ;  /* 0x0228906a5f0075a7 */ /* 0x00106400080a017f */
[----:B-1----:R-:W-:Y:S05]  /*1a800*/  @!P5 NANOSLEEP.SYNCS 0x989680 ;  /* 0x009896800000d95d */ /* 0x002fea0003900000 */
[----:B------:R-:W1:Y:S02]  /*1a810*/  @!P5 SYNCS.PHASECHK.TRANS64 P5, [R95+URZ+0x22890], R106 ;  /* 0x0228906a5f00d5a7 */ /* 0x000e6400080a007f */
[----:B-1----:R-:W-:Y:S05]  /*1a820*/  @!P5 BRA `(.L_x_644) ;  /* 0xfffffffc00f0d947 */ /* 0x002fea000383ffff */
[----:B------:R-:W-:Y:S05]  /*1a830*/  BRA `(.L_x_914) ;  /* 0xfffffe9c00247947 */ /* 0x000fea000383ffff */
.L_x_653:
[----:B0-----:R0:W1:Y:S02]  /*1a840*/  SYNCS.PHASECHK.TRANS64.TRYWAIT P4, [R95+URZ+0x22890], R106 ;  /* 0x0228906a5f0075a7 */ /* 0x001064000808017f */
[----:B-1----:R-:W-:Y:S05]  /*1a850*/  @!P4 NANOSLEEP.SYNCS 0x989680 ;  /* 0x009896800000c95d */ /* 0x002fea0003900000 */
[----:B------:R-:W1:Y:S02]  /*1a860*/  @!P4 SYNCS.PHASECHK.TRANS64 P4, [R95+URZ+0x22890], R106 ;  /* 0x0228906a5f00c5a7 */ /* 0x000e64000808007f */
[----:B-1----:R-:W-:Y:S05]  /*1a870*/  @!P4 BRA `(.L_x_653) ;  /* 0xfffffffc00f0c947 */ /* 0x002fea000383ffff */
[----:B------:R-:W-:Y:S05]  /*1a880*/  BRA `(.L_x_915) ;  /* 0xfffffeac00587947 */ /* 0x000fea000383ffff */
.L_x_659:
[----:B--2---:R2:W3:Y:S02]  /*1a890*/  SYNCS.PHASECHK.TRANS64.TRYWAIT P3, [R95+URZ+0x228b0], R106 ;  /* 0x0228b06a5f0075a7 */ /* 0x0044e4000806017f */
[----:B---3--:R-:W-:Y:S05]  /*1a8a0*/  @!P3 NANOSLEEP.SYNCS 0x989680 ;  /* 0x009896800000b95d */ /* 0x008fea0003900000 */
[----:B------:R-:W3:Y:S02]  /*1a8b0*/  @!P3 SYNCS.PHASECHK.TRANS64 P3, [R95+URZ+0x228b0], R106 ;  /* 0x0228b06a5f00b5a7 */ /* 0x000ee4000806007f */
[----:B---3--:R-:W-:Y:S05]  /*1a8c0*/  @!P3 BRA `(.L_x_659) ;  /* 0xfffffffc00f0b947 */ /* 0x008fea000383ffff */
[----:B------:R-:W-:Y:S05]  /*1a8d0*/  BRA `(.L_x_916) ;  /* 0xfffffeac00ec7947 */ /* 0x000fea000383ffff */
.L_x_669:
[----:B------:R-:W-:Y:S01]  /*1a8e0*/  BSSY B0, `(.L_x_917) ;  /* 0x0000007000007945 */ /* 0x000fe20003800000 */
[----:B------:R-:W-:Y:S02]  /*1a8f0*/  IMAD.MOV.U32 R12, RZ, RZ, RZ ;  /* 0x000000ffff0c7224 */ /* 0x000fe400078e00ff */
[----:B------:R-:W-:Y:S02]  /*1a900*/  IMAD.MOV.U32 R11, RZ, RZ, 0x1f ;  /* 0x0000001fff0b7424 */ /* 0x000fe400078e00ff */
[----:B------:R-:W-:-:S07]  /*1a910*/  IMAD.MOV.U32 R15, RZ, RZ, -0x1 ;  /* 0xffffffffff0f7424 */ /* 0x000fce00078e00ff */
[----:B-----5:R-:W-:Y:S05]  /*1a920*/  WARPSYNC.COLLECTIVE R15, `(.L_x_918) ;  /* 0x000000000f087348 */ /* 0x020fea0003c00000 */
[----:B------:R0:W1:Y:S02]  /*1a930*/  SHFL.IDX P6, R14, R13, R12, R11 ;  /* 0x0000000c0d0e7389 */ /* 0x00006400000c000b */
[----:B01---5:R-:W-:Y:S01]  /*1a940*/  ENDCOLLECTIVE ;  /* 0x000000000000791b */ /* 0x023fe20003800000 */
.L_x_918:
[----:B------:R-:W-:Y:S05]  /*1a950*/  BSYNC B0 ;  /* 0x0000000000007941 */ /* 0x000fea0003800000 */
.L_x_917:
[----:B------:R-:W-:Y:S05]  /*1a960*/  BRA `(.L_x_919) ;  /* 0xfffffebc002c7947 */ /* 0x000fea000383ffff */
.L_x_681:
[----:B------:R-:W-:Y:S01]  /*1a970*/  BSSY B1, `(.L_x_920) ;  /* 0x0000008000017945 */ /* 0x000fe20003800000 */
[----:B0-----:R-:W-:Y:S02]  /*1a980*/  IMAD.MOV.U32 R13, RZ, RZ, R25 ;  /* 0x000000ffff0d7224 */ /* 0x001fe400078e0019 */
[----:B------:R-:W-:Y:S02]  /*1a990*/  IMAD.MOV.U32 R12, RZ, RZ, RZ ;  /* 0x000000ffff0c7224 */ /* 0x000fe400078e00ff */
[----:B------:R-:W-:Y:S02]  /*1a9a0*/  IMAD.MOV.U32 R11, RZ, RZ, 0x1c1f ;  /* 0x00001c1fff0b7424 */ /* 0x000fe400078e00ff */
[----:B------:R-:W-:-:S07]  /*1a9b0*/  IMAD.MOV.U32 R15, RZ, RZ, -0x1 ;  /* 0xffffffffff0f7424 */ /* 0x000fce00078e00ff */
[----:B------:R-:W-:Y:S05]  /*1a9c0*/  WARPSYNC.COLLECTIVE R15, `(.L_x_921) ;  /* 0x000000000f087348 */ /* 0x000fea0003c00000 */
[----:B------:R0:W1:Y:S02]  /*1a9d0*/  SHFL.IDX P6, R14, R13, R12, R11 ;  /* 0x0000000c0d0e7389 */ /* 0x00006400000c000b */
[----:B01----:R-:W-:Y:S01]  /*1a9e0*/  ENDCOLLECTIVE ;  /* 0x000000000000791b */ /* 0x003fe20003800000 */
.L_x_921:
[----:B------:R-:W-:Y:S05]  /*1a9f0*/  BSYNC B1 ;  /* 0x0000000000017941 */ /* 0x000fea0003800000 */
.L_x_920:
[----:B------:R-:W-:Y:S02]  /*1aa00*/  IMAD.MOV.U32 R13, RZ, RZ, R24 ;  /* 0x000000ffff0d7224 */ /* 0x000fe400078e0018 */
[----:B------:R-:W-:Y:S02]  /*1aa10*/  IMAD.MOV.U32 R12, RZ, RZ, RZ ;  /* 0x000000ffff0c7224 */ /* 0x000fe400078e00ff */
[----:B------:R-:W-:Y:S02]  /*1aa20*/  IMAD.MOV.U32 R11, RZ, RZ, 0x1c1f ;  /* 0x00001c1fff0b7424 */ /* 0x000fe400078e00ff */
[----:B------:R-:W-:Y:S02]  /*1aa30*/  IMAD.MOV.U32 R15, RZ, RZ, -0x1 ;  /* 0xffffffffff0f7424 */ /* 0x000fe400078e00ff */
[----:B------:R-:W-:-:S07]  /*1aa40*/  IMAD.MOV.U32 R3, RZ, RZ, R14 ;  /* 0x000000ffff037224 */ /* 0x000fce00078e000e */
[----:B------:R-:W-:Y:S05]  /*1aa50*/  WARPSYNC.COLLECTIVE R15, `(.L_x_922) ;  /* 0x000000000f087348 */ /* 0x000fea0003c00000 */
[----:B------:R0:W1:Y:S02]  /*1aa60*/  SHFL.IDX P6, R14, R13, R12, R11 ;  /* 0x0000000c0d0e7389 */ /* 0x00006400000c000b */
[----:B01----:R-:W-:Y:S01]  /*1aa70*/  ENDCOLLECTIVE ;  /* 0x000000000000791b */ /* 0x003fe20003800000 */
.L_x_922:
[----:B------:R-:W-:Y:S02]  /*1aa80*/  IMAD.MOV.U32 R13, RZ, RZ, R27 ;  /* 0x000000ffff0d7224 */ /* 0x000fe400078e001b */
[----:B------:R-:W-:-:S07]  /*1aa90*/  IMAD.MOV.U32 R0, RZ, RZ, R14 ;  /* 0x000000ffff007224 */ /* 0x000fce00078e000e */
[----:B------:R-:W-:Y:S05]  /*1aaa0*/  WARPSYNC.COLLECTIVE R15, `(.L_x_923) ;  /* 0x000000000f087348 */ /* 0x000fea0003c00000 */
[----:B------:R0:W1:Y:S02]  /*1aab0*/  SHFL.IDX P6, R14, R13, R12, R11 ;  /* 0x0000000c0d0e7389 */ /* 0x00006400000c000b */
[----:B01----:R-:W-:Y:S01]  /*1aac0*/  ENDCOLLECTIVE ;  /* 0x000000000000791b */ /* 0x003fe20003800000 */
.L_x_923:
[----:B------:R-:W-:Y:S02]  /*1aad0*/  IMAD.MOV.U32 R13, RZ, RZ, R26 ;  /* 0x000000ffff0d7224 */ /* 0x000fe400078e001a */
[----:B------:R-:W-:-:S07]  /*1aae0*/  IMAD.MOV.U32 R5, RZ, RZ, R14 ;  /* 0x000000ffff057224 */ /* 0x000fce00078e000e */
[----:B------:R-:W-:Y:S05]  /*1aaf0*/  WARPSYNC.COLLECTIVE R15, `(.L_x_924) ;  /* 0x000000000f087348 */ /* 0x000fea0003c00000 */
[----:B------:R0:W1:Y:S02]  /*1ab00*/  SHFL.IDX P6, R14, R13, R12, R11 ;  /* 0x0000000c0d0e7389 */ /* 0x00006400000c000b */
[----:B01----:R-:W-:Y:S01]  /*1ab10*/  ENDCOLLECTIVE ;  /* 0x000000000000791b */ /* 0x003fe20003800000 */
.L_x_924:
[----:B------:R-:W-:Y:S05]  /*1ab20*/  BRA `(.L_x_925) ;  /* 0xfffffec000447947 */ /* 0x000fea000383ffff */
.L_x_685:
[----:B0-----:R0:W1:Y:S02]  /*1ab30*/  SYNCS.PHASECHK.TRANS64.TRYWAIT P0, [R19+URZ+0x22800], R26 ;  /* 0x0228001a130075a7 */ /* 0x001064000800017f */
[----:B-1----:R-:W-:Y:S05]  /*1ab40*/  @!P0 NANOSLEEP.SYNCS 0x989680 ;  /* 0x009896800000895d */ /* 0x002fea0003900000 */
[----:B------:R-:W1:Y:S02]  /*1ab50*/  @!P0 SYNCS.PHASECHK.TRANS64 P0, [R19+URZ+0x22800], R26 ;  /* 0x0228001a130085a7 */ /* 0x000e64000800007f */
[----:B-1----:R-:W-:Y:S05]  /*1ab60*/  @!P0 BRA `(.L_x_685) ;  /* 0xfffffffc00f08947 */ /* 0x002fea000383ffff */
[----:B------:R-:W-:Y:S05]  /*1ab70*/  BRA `(.L_x_926) ;  /* 0xfffffec400587947 */ /* 0x000fea000383ffff */
.L_x_693:
        /* <DEDUP_REMOVED lines=8> */
.L_x_928:
[----:B------:R-:W-:Y:S05]  /*1ac00*/  BSYNC B1 ;  /* 0x0000000000017941 */ /* 0x000fea0003800000 */
.L_x_927:
        /* <DEDUP_REMOVED lines=8> */
.L_x_929:
[----:B------:R-:W-:Y:S02]  /*1ac90*/  IMAD.MOV.U32 R13, RZ, RZ, R27 ;  /* 0x000000ffff0d7224 */ /* 0x000fe400078e001b */
[----:B------:R-:W-:-:S07]  /*1aca0*/  IMAD.MOV.U32 R3, RZ, RZ, R14 ;  /* 0x000000ffff037224 */ /* 0x000fce00078e000e */
[----:B------:R-:W-:Y:S05]  /*1acb0*/  WARPSYNC.COLLECTIVE R15, `(.L_x_930) ;  /* 0x000000000f087348 */ /* 0x000fea0003c00000 */
[----:B------:R0:W1:Y:S02]  /*1acc0*/  SHFL.IDX P6, R14, R13, R12, R11 ;  /* 0x0000000c0d0e7389 */ /* 0x00006400000c000b */
[----:B01----:R-:W-:Y:S01]  /*1acd0*/  ENDCOLLECTIVE ;  /* 0x000000000000791b */ /* 0x003fe20003800000 */
.L_x_930:
[----:B------:R-:W-:Y:S02]  /*1ace0*/  IMAD.MOV.U32 R13, RZ, RZ, R26 ;  /* 0x000000ffff0d7224 */ /* 0x000fe400078e001a */
[----:B------:R-:W-:-:S07]  /*1acf0*/  IMAD.MOV.U32 R20, RZ, RZ, R14 ;  /* 0x000000ffff147224 */ /* 0x000fce00078e000e */
[----:B------:R-:W-:Y:S05]  /*1ad00*/  WARPSYNC.COLLECTIVE R15, `(.L_x_931) ;  /* 0x000000000f087348 */ /* 0x000fea0003c00000 */
[----:B------:R0:W1:Y:S02]  /*1ad10*/  SHFL.IDX P6, R14, R13, R12, R11 ;  /* 0x0000000c0d0e7389 */ /* 0x00006400000c000b */
[----:B01----:R-:W-:Y:S01]  /*1ad20*/  ENDCOLLECTIVE ;  /* 0x000000000000791b */ /* 0x003fe20003800000 */
.L_x_931:
[----:B------:R-:W-:Y:S05]  /*1ad30*/  BRA `(.L_x_932) ;  /* 0xfffffecc00c47947 */ /* 0x000fea000383ffff */
.L_x_697:
[----:B0-----:R0:W1:Y:S02]  /*1ad40*/  SYNCS.PHASECHK.TRANS64.TRYWAIT P1, [R19+URZ+0x22800], R24 ;  /* 0x02280018130075a7 */ /* 0x001064000802017f */
[----:B-1----:R-:W-:Y:S05]  /*1ad50*/  @!P1 NANOSLEEP.SYNCS 0x989680 ;  /* 0x009896800000995d */ /* 0x002fea0003900000 */
[----:B------:R-:W1:Y:S02]  /*1ad60*/  @!P1 SYNCS.PHASECHK.TRANS64 P1, [R19+URZ+0x22800], R24 ;  /* 0x02280018130095a7 */ /* 0x000e64000802007f */
[----:B-1----:R-:W-:Y:S05]  /*1ad70*/  @!P1 BRA `(.L_x_697) ;  /* 0xfffffffc00f09947 */ /* 0x002fea000383ffff */
[----:B------:R-:W-:Y:S05]  /*1ad80*/  BRA `(.L_x_933) ;  /* 0xfffffed000a07947 */ /* 0x000fea000383ffff */
.L_x_703:
[----:B-1----:R1:W2:Y:S02]  /*1ad90*/  SYNCS.PHASECHK.TRANS64.TRYWAIT P1, [R13+URZ+0x22830], R72 ;  /* 0x022830480d0075a7 */ /* 0x0022a4000802017f */
[----:B--2---:R-:W-:Y:S05]  /*1ada0*/  @!P1 NANOSLEEP.SYNCS 0x989680 ;  /* 0x009896800000995d */ /* 0x004fea0003900000 */
[----:B------:R-:W2:Y:S02]  /*1adb0*/  @!P1 SYNCS.PHASECHK.TRANS64 P1, [R13+URZ+0x22830], R72 ;  /* 0x022830480d0095a7 */ /* 0x000ea4000802007f */
[----:B--2---:R-:W-:Y:S05]  /*1adc0*/  @!P1 BRA `(.L_x_703) ;  /* 0xfffffffc00f09947 */ /* 0x004fea000383ffff */
[----:B------:R-:W-:Y:S05]  /*1add0*/  BRA `(.L_x_702) ;  /* 0xfffffedc00cc7947 */ /* 0x000fea000383ffff */
.L_x_708:
[----:B-1----:R1:W2:Y:S02]  /*1ade0*/  SYNCS.PHASECHK.TRANS64.TRYWAIT P2, [R13+URZ+0x22850], R72 ;  /* 0x022850480d0075a7 */ /* 0x0022a4000804017f */
[----:B--2---:R-:W-:Y:S05]  /*1adf0*/  @!P2 NANOSLEEP.SYNCS 0x989680 ;  /* 0x009896800000a95d */ /* 0x004fea0003900000 */
[----:B------:R-:W2:Y:S02]  /*1ae00*/  @!P2 SYNCS.PHASECHK.TRANS64 P2, [R13+URZ+0x22850], R72 ;  /* 0x022850480d00a5a7 */ /* 0x000ea4000804007f */
[----:B--2---:R-:W-:Y:S05]  /*1ae10*/  @!P2 BRA `(.L_x_708) ;  /* 0xfffffffc00f0a947 */ /* 0x004fea000383ffff */
[----:B------:R-:W-:Y:S05]  /*1ae20*/  BRA `(.L_x_707) ;  /* 0xfffffef800ec7947 */ /* 0x000fea000383ffff */
.L_x_713:
[----:B-1----:R1:W2:Y:S02]  /*1ae30*/  SYNCS.PHASECHK.TRANS64.TRYWAIT P3, [R14+URZ+0x22830], R15 ;  /* 0x0228300f0e0075a7 */ /* 0x0022a4000806017f */
[----:B--2---:R-:W-:Y:S05]  /*1ae40*/  @!P3 NANOSLEEP.SYNCS 0x989680 ;  /* 0x009896800000b95d */ /* 0x004fea0003900000 */
[----:B------:R-:W2:Y:S02]  /*1ae50*/  @!P3 SYNCS.PHASECHK.TRANS64 P3, [R14+URZ+0x22830], R15 ;  /* 0x0228300f0e00b5a7 */ /* 0x000ea4000806007f */
[----:B--2---:R-:W-:Y:S05]  /*1ae60*/  @!P3 BRA `(.L_x_713) ;  /* 0xfffffffc00f0b947 */ /* 0x004fea000383ffff */
[----:B------:R-:W-:Y:S05]  /*1ae70*/  BRA `(.L_x_712) ;  /* 0xffffff0000287947 */ /* 0x000fea000383ffff */
.L_x_718:
[----:B-1----:R1:W2:Y:S02]  /*1ae80*/  SYNCS.PHASECHK.TRANS64.TRYWAIT P3, [R14+URZ+0x22850], R15 ;  /* 0x0228500f0e0075a7 */ /* 0x0022a4000806017f */
[----:B--2---:R-:W-:Y:S05]  /*1ae90*/  @!P3 NANOSLEEP.SYNCS 0x989680 ;  /* 0x009896800000b95d */ /* 0x004fea0003900000 */
[----:B------:R-:W2:Y:S02]  /*1aea0*/  @!P3 SYNCS.PHASECHK.TRANS64 P3, [R14+URZ+0x22850], R15 ;  /* 0x0228500f0e00b5a7 */ /* 0x000ea4000806007f */
[----:B--2---:R-:W-:Y:S05]  /*1aeb0*/  @!P3 BRA `(.L_x_718) ;  /* 0xfffffffc00f0b947 */ /* 0x004fea000383ffff */
[----:B------:R-:W-:Y:S05]  /*1aec0*/  BRA `(.L_x_717) ;  /* 0xffffff2000047947 */ /* 0x000fea000383ffff */
.L_x_724:
[----:B------:R-:W-:Y:S02]  /*1aed0*/  IMAD.MOV.U32 R13, RZ, RZ, R21 ;  /* 0x000000ffff0d7224 */ /* 0x000fe400078e0015 */
[----:B------:R-:W-:Y:S02]  /*1aee0*/  IMAD.MOV.U32 R12, RZ, RZ, RZ ;  /* 0x000000ffff0c7224 */ /* 0x000fe400078e00ff */
[----:B------:R-:W-:Y:S02]  /*1aef0*/  IMAD.MOV.U32 R11, RZ, RZ, 0x181f ;  /* 0x0000181fff0b7424 */ /* 0x000fe400078e00ff */
[----:B------:R-:W-:-:S07]  /*1af00*/  IMAD.MOV.U32 R15, RZ, RZ, -0x1 ;  /* 0xffffffffff0f7424 */ /* 0x000fce00078e00ff */
[----:B-----5:R-:W-:Y:S05]  /*1af10*/  WARPSYNC.COLLECTIVE R15, `(.L_x_934) ;  /* 0x000000000f087348 */ /* 0x020fea0003c00000 */
[----:B------:R0:W1:Y:S02]  /*1af20*/  SHFL.IDX P6, R14, R13, R12, R11 ;  /* 0x0000000c0d0e7389 */ /* 0x00006400000c000b */
[----:B01---5:R-:W-:Y:S01]  /*1af30*/  ENDCOLLECTIVE ;  /* 0x000000000000791b */ /* 0x023fe20003800000 */
.L_x_934:
[----:B------:R-:W-:Y:S02]  /*1af40*/  IMAD.MOV.U32 R13, RZ, RZ, R3 ;  /* 0x000000ffff0d7224 */ /* 0x000fe400078e0003 */
[----:B------:R-:W-:-:S07]  /*1af50*/  IMAD.MOV.U32 R20, RZ, RZ, R14 ;  /* 0x000000ffff147224 */ /* 0x000fce00078e000e */
[----:B------:R-:W-:Y:S05]  /*1af60*/  WARPSYNC.COLLECTIVE R15, `(.L_x_935) ;  /* 0x000000000f087348 */ /* 0x000fea0003c00000 */
[----:B------:R0:W1:Y:S02]  /*1af70*/  SHFL.IDX P6, R14, R13, R12, R11 ;  /* 0x0000000c0d0e7389 */ /* 0x00006400000c000b */
[----:B01----:R-:W-:Y:S01]  /*1af80*/  ENDCOLLECTIVE ;  /* 0x000000000000791b */ /* 0x003fe20003800000 */
.L_x_935:
[----:B------:R-:W-:Y:S05]  /*1af90*/  BRA `(.L_x_936) ;  /* 0xffffff4800107947 */ /* 0x000fea000383ffff */
.L_x_727:
[----:B------:R-:W-:Y:S01]  /*1afa0*/  BSSY B1, `(.L_x_937) ;  /* 0x0000008000017945 */ /* 0x000fe20003800000 */
[----:B------:R-:W-:Y:S02]  /*1afb0*/  IMAD.MOV.U32 R13, RZ, RZ, R21 ;  /* 0x000000ffff0d7224 */ /* 0x000fe400078e0015 */
[----:B------:R-:W-:Y:S02]  /*1afc0*/  IMAD.MOV.U32 R12, RZ, RZ, 0x1 ;  /* 0x00000001ff0c7424 */ /* 0x000fe400078e00ff */
[----:B------:R-:W-:Y:S02]  /*1afd0*/  IMAD.MOV.U32 R11, RZ, RZ, 0x181f ;  /* 0x0000181fff0b7424 */ /* 0x000fe400078e00ff */
[----:B------:R-:W-:-:S07]  /*1afe0*/  IMAD.MOV.U32 R15, RZ, RZ, -0x1 ;  /* 0xffffffffff0f7424 */ /* 0x000fce00078e00ff */
[----:B012---:R-:W-:Y:S05]  /*1aff0*/  WARPSYNC.COLLECTIVE R15, `(.L_x_938) ;  /* 0x000000000f087348 */ /* 0x007fea0003c00000 */
[----:B--2---:R2:W3:Y:S02]  /*1b000*/  SHFL.IDX P6, R14, R13, R12, R11 ;  /* 0x0000000c0d0e7389 */ /* 0x0044e400000c000b */
[----:B0123--:R-:W-:Y:S01]  /*1b010*/  ENDCOLLECTIVE ;  /* 0x000000000000791b */ /* 0x00ffe20003800000 */
.L_x_938:
[----:B------:R-:W-:Y:S05]  /*1b020*/  BSYNC B1 ;  /* 0x0000000000017941 */ /* 0x000fea0003800000 */
.L_x_937:
[----:B------:R-:W-:Y:S02]  /*1b030*/  IMAD.MOV.U32 R13, RZ, RZ, R3 ;  /* 0x000000ffff0d7224 */ /* 0x000fe400078e0003 */
[----:B------:R-:W-:Y:S02]  /*1b040*/  IMAD.MOV.U32 R12, RZ, RZ, 0x1 ;  /* 0x00000001ff0c7424 */ /* 0x000fe400078e00ff */
[----:B------:R-:W-:Y:S02]  /*1b050*/  IMAD.MOV.U32 R11, RZ, RZ, 0x181f ;  /* 0x0000181fff0b7424 */ /* 0x000fe400078e00ff */
[----:B------:R-:W-:Y:S02]  /*1b060*/  IMAD.MOV.U32 R15, RZ, RZ, -0x1 ;  /* 0xffffffffff0f7424 */ /* 0x000fe400078e00ff */
[----:B------:R-:W-:-:S07]  /*1b070*/  IMAD.MOV.U32 R20, RZ, RZ, R14 ;  /* 0x000000ffff147224 */ /* 0x000fce00078e000e */
[----:B------:R-:W-:Y:S05]  /*1b080*/  WARPSYNC.COLLECTIVE R15, `(.L_x_939) ;  /* 0x000000000f087348 */ /* 0x000fea0003c00000 */
[----:B------:R0:W1:Y:S02]  /*1b090*/  SHFL.IDX P6, R14, R13, R12, R11 ;  /* 0x0000000c0d0e7389 */ /* 0x00006400000c000b */
[----:B01----:R-:W-:Y:S01]  /*1b0a0*/  ENDCOLLECTIVE ;  /* 0x000000000000791b */ /* 0x003fe20003800000 */
.L_x_939:
[----:B------:R-:W-:Y:S05]  /*1b0b0*/  BRA `(.L_x_940) ;  /* 0xffffff48004c7947 */ /* 0x000fea000383ffff */
.L_x_730:
[----:B------:R-:W-:Y:S01]  /*1b0c0*/  BSSY B1, `(.L_x_941) ;  /* 0x0000008000017945 */ /* 0x000fe20003800000 */
[----:B------:R-:W-:Y:S02]  /*1b0d0*/  IMAD.MOV.U32 R13, RZ, RZ, R21 ;  /* 0x000000ffff0d7224 */ /* 0x000fe400078e0015 */
[----:B------:R-:W-:Y:S02]  /*1b0e0*/  IMAD.MOV.U32 R12, RZ, RZ, 0x2 ;  /* 0x00000002ff0c7424 */ /* 0x000fe400078e00ff */
[----:B----4-:R-:W-:Y:S02]  /*1b0f0*/  IMAD.MOV.U32 R11, RZ, RZ, 0x181f ;  /* 0x0000181fff0b7424 */ /* 0x010fe400078e00ff */
[----:B------:R-:W-:-:S07]  /*1b100*/  IMAD.MOV.U32 R15, RZ, RZ, -0x1 ;  /* 0xffffffffff0f7424 */ /* 0x000fce00078e00ff */
[----:B0123--:R-:W-:Y:S05]  /*1b110*/  WARPSYNC.COLLECTIVE R15, `(.L_x_942) ;  /* 0x000000000f087348 */ /* 0x00ffea0003c00000 */
[----:B--2---:R2:W4:Y:S02]  /*1b120*/  SHFL.IDX P6, R14, R13, R12, R11 ;  /* 0x0000000c0d0e7389 */ /* 0x00452400000c000b */
[----:B01234-:R-:W-:Y:S01]  /*1b130*/  ENDCOLLECTIVE ;  /* 0x000000000000791b */ /* 0x01ffe20003800000 */
.L_x_942:
[----:B------:R-:W-:Y:S05]  /*1b140*/  BSYNC B1 ;  /* 0x0000000000017941 */ /* 0x000fea0003800000 */
.L_x_941:
        /* <DEDUP_REMOVED lines=8> */
.L_x_943:
[----:B------:R-:W-:Y:S05]  /*1b1d0*/  BRA `(.L_x_944) ;  /* 0xffffff4800787947 */ /* 0x000fea000383ffff */
.L_x_733:
[----:B------:R-:W-:Y:S01]  /*1b1e0*/  BSSY B1, `(.L_x_945) ;  /* 0x0000008000017945 */ /* 0x000fe20003800000 */
[----:B------:R-:W-:Y:S02]  /*1b1f0*/  IMAD.MOV.U32 R13, RZ, RZ, R21 ;  /* 0x000000ffff0d7224 */ /* 0x000fe400078e0015 */
[----:B------:R-:W-:Y:S02]  /*1b200*/  IMAD.MOV.U32 R12, RZ, RZ, 0x3 ;  /* 0x00000003ff0c7424 */ /* 0x000fe400078e00ff */
[----:B0-----:R-:W-:Y:S02]  /*1b210*/  IMAD.MOV.U32 R11, RZ, RZ, 0x181f ;  /* 0x0000181fff0b7424 */ /* 0x001fe400078e00ff */
[----:B------:R-:W-:-:S07]  /*1b220*/  IMAD.MOV.U32 R15, RZ, RZ, -0x1 ;  /* 0xffffffffff0f7424 */ /* 0x000fce00078e00ff */
[----:B-1234-:R-:W-:Y:S05]  /*1b230*/  WARPSYNC.COLLECTIVE R15, `(.L_x_946) ;  /* 0x000000000f087348 */ /* 0x01efea0003c00000 */
[----:B--2---:R0:W2:Y:S02]  /*1b240*/  SHFL.IDX P6, R14, R13, R12, R11 ;  /* 0x0000000c0d0e7389 */ /* 0x0040a400000c000b */
[----:B01234-:R-:W-:Y:S01]  /*1b250*/  ENDCOLLECTIVE ;  /* 0x000000000000791b */ /* 0x01ffe20003800000 */
.L_x_946:
[----:B------:R-:W-:Y:S05]  /*1b260*/  BSYNC B1 ;  /* 0x0000000000017941 */ /* 0x000fea0003800000 */
.L_x_945:
        /* <DEDUP_REMOVED lines=8> */
.L_x_947:
[----:B------:R-:W-:Y:S05]  /*1b2f0*/  BRA `(.L_x_948) ;  /* 0xffffff4800a47947 */ /* 0x000fea000383ffff */
.L_x_735:
[----:B------:R-:W-:Y:S02]  /*1b300*/  IMAD.MOV.U32 R13, RZ, RZ, R8 ;  /* 0x000000ffff0d7224 */ /* 0x000fe400078e0008 */
[----:B------:R-:W-:Y:S02]  /*1b310*/  IMAD.MOV.U32 R12, RZ, RZ, RZ ;  /* 0x000000ffff0c7224 */ /* 0x000fe400078e00ff */
[----:B------:R-:W-:Y:S02]  /*1b320*/  IMAD.MOV.U32 R11, RZ, RZ, 0x1c1f ;  /* 0x00001c1fff0b7424 */ /* 0x000fe400078e00ff */
[----:B------:R-:W-:-:S07]  /*1b330*/  IMAD.MOV.U32 R15, RZ, RZ, -0x1 ;  /* 0xffffffffff0f7424 */ /* 0x000fce00078e00ff */
[----:B------:R-:W-:Y:S05]  /*1b340*/  WARPSYNC.COLLECTIVE R15, `(.L_x_949) ;  /* 0x000000000f087348 */ /* 0x000fea0003c00000 */
[----:B------:R0:W1:Y:S02]  /*1b350*/  SHFL.IDX P6, R14, R13, R12, R11 ;  /* 0x0000000c0d0e7389 */ /* 0x00006400000c000b */
[----:B01----:R-:W-:Y:S01]  /*1b360*/  ENDCOLLECTIVE ;  /* 0x000000000000791b */ /* 0x003fe20003800000 */
.L_x_949:
[----:B------:R-:W-:Y:S02]  /*1b370*/  IMAD.MOV.U32 R13, RZ, RZ, R3 ;  /* 0x000000ffff0d7224 */ /* 0x000fe400078e0003 */
[----:B------:R-:W-:-:S07]  /*1b380*/  IMAD.MOV.U32 R9, RZ, RZ, R14 ;  /* 0x000000ffff097224 */ /* 0x000fce00078e000e */
[----:B------:R-:W-:Y:S05]  /*1b390*/  WARPSYNC.COLLECTIVE R15, `(.L_x_950) ;  /* 0x000000000f087348 */ /* 0x000fea0003c00000 */
[----:B------:R0:W1:Y:S02]  /*1b3a0*/  SHFL.IDX P6, R14, R13, R12, R11 ;  /* 0x0000000c0d0e7389 */ /* 0x00006400000c000b */
[----:B01----:R-:W-:Y:S01]  /*1b3b0*/  ENDCOLLECTIVE ;  /* 0x000000000000791b */ /* 0x003fe20003800000 */
.L_x_950:
[----:B------:R-:W-:Y:S01]  /*1b3c0*/  IMAD.MOV.U32 R11, RZ, RZ, R14 ;  /* 0x000000ffff0b7224 */ /* 0x000fe200078e000e */
[----:B------:R-:W-:Y:S06]  /*1b3d0*/  BRA `(.L_x_951) ;  /* 0xffffff4c00887947 */ /* 0x000fec000383ffff */
.L_x_738:
[----:B------:R-:W-:Y:S01]  /*1b3e0*/  BSSY B1, `(.L_x_952) ;  /* 0x0000008000017945 */ /* 0x000fe20003800000 */
[----:B---3--:R-:W-:Y:S02]  /*1b3f0*/  IMAD.MOV.U32 R13, RZ, RZ, R8 ;  /* 0x000000ffff0d7224 */ /* 0x008fe400078e0008 */
[----:B------:R-:W-:Y:S02]  /*1b400*/  IMAD.MOV.U32 R12, RZ, RZ, 0x1 ;  /* 0x00000001ff0c7424 */ /* 0x000fe400078e00ff */
[----:B--2---:R-:W-:Y:S02]  /*1b410*/  IMAD.MOV.U32 R11, RZ, RZ, 0x1c1f ;  /* 0x00001c1fff0b7424 */ /* 0x004fe400078e00ff */
[----:B------:R-:W-:-:S07]  /*1b420*/  IMAD.MOV.U32 R15, RZ, RZ, -0x1 ;  /* 0xffffffffff0f7424 */ /* 0x000fce00078e00ff */
[----:B01----:R-:W-:Y:S05]  /*1b430*/  WARPSYNC.COLLECTIVE R15, `(.L_x_953) ;  /* 0x000000000f087348 */ /* 0x003fea0003c00000 */
[----:B------:R2:W3:Y:S02]  /*1b440*/  SHFL.IDX P6, R14, R13, R12, R11 ;  /* 0x0000000c0d0e7389 */ /* 0x0004e400000c000b */
[----:B0123--:R-:W-:Y:S01]  /*1b450*/  ENDCOLLECTIVE ;  /* 0x000000000000791b */ /* 0x00ffe20003800000 */
.L_x_953:
[----:B------:R-:W-:Y:S05]  /*1b460*/  BSYNC B1 ;  /* 0x0000000000017941 */ /* 0x000fea0003800000 */
.L_x_952:
        /* <DEDUP_REMOVED lines=8> */
.L_x_954:
[----:B------:R-:W-:Y:S05]  /*1b4f0*/  BRA `(.L_x_955) ;  /* 0xffffff58007c7947 */ /* 0x000fea000383ffff */
.L_x_742:
[----:B------:R-:W-:Y:S02]  /*1b500*/  IMAD.MOV.U32 R13, RZ, RZ, R4 ;  /* 0x000000ffff0d7224 */ /* 0x000fe400078e0004 */
[----:B------:R-:W-:Y:S02]  /*1b510*/  IMAD.MOV.U32 R12, RZ, RZ, RZ ;  /* 0x000000ffff0c7224 */ /* 0x000fe400078e00ff */
[----:B------:R-:W-:Y:S02]  /*1b520*/  IMAD.MOV.U32 R11, RZ, RZ, 0x181f ;  /* 0x0000181fff0b7424 */ /* 0x000fe400078e00ff */
[----:B------:R-:W-:-:S07]  /*1b530*/  IMAD.MOV.U32 R15, RZ, RZ, -0x1 ;  /* 0xffffffffff0f7424 */ /* 0x000fce00078e00ff */
[----:B-12---:R-:W-:Y:S05]  /*1b540*/  WARPSYNC.COLLECTIVE R15, `(.L_x_956) ;  /* 0x000000000f087348 */ /* 0x006fea0003c00000 */
[----:B------:R0:W3:Y:S02]  /*1b550*/  SHFL.IDX P6, R14, R13, R12, R11 ;  /* 0x0000000c0d0e7389 */ /* 0x0000e400000c000b */
[----:B0123--:R-:W-:Y:S01]  /*1b560*/  ENDCOLLECTIVE ;  /* 0x000000000000791b */ /* 0x00ffe20003800000 */
.L_x_956:
[----:B------:R-:W-:Y:S02]  /*1b570*/  IMAD.MOV.U32 R13, RZ, RZ, R3 ;  /* 0x000000ffff0d7224 */ /* 0x000fe400078e0003 */
[----:B------:R-:W-:-:S07]  /*1b580*/  IMAD.MOV.U32 R0, RZ, RZ, R14 ;  /* 0x000000ffff007224 */ /* 0x000fce00078e000e */
[----:B------:R-:W-:Y:S05]  /*1b590*/  WARPSYNC.COLLECTIVE R15, `(.L_x_957) ;  /* 0x000000000f087348 */ /* 0x000fea0003c00000 */
[----:B------:R0:W1:Y:S02]  /*1b5a0*/  SHFL.IDX P6, R14, R13, R12, R11 ;  /* 0x0000000c0d0e7389 */ /* 0x00006400000c000b */
[----:B01----:R-:W-:Y:S01]  /*1b5b0*/  ENDCOLLECTIVE ;  /* 0x000000000000791b */ /* 0x003fe20003800000 */
.L_x_957:
[----:B------:R-:W-:Y:S05]  /*1b5c0*/  BRA `(.L_x_958) ;  /* 0xffffff6c008c7947 */ /* 0x000fea000383ffff */
.L_x_745:
[----:B------:R-:W-:Y:S01]  /*1b5d0*/  BSSY B1, `(.L_x_959) ;  /* 0x0000008000017945 */ /* 0x000fe20003800000 */
[----:B---3--:R-:W-:Y:S02]  /*1b5e0*/  IMAD.MOV.U32 R13, RZ, RZ, R4 ;  /* 0x000000ffff0d7224 */ /* 0x008fe400078e0004 */
[----:B------:R-:W-:Y:S02]  /*1b5f0*/  IMAD.MOV.U32 R12, RZ, RZ, 0x1 ;  /* 0x00000001ff0c7424 */ /* 0x000fe400078e00ff */
[----:B------:R-:W-:Y:S02]  /*1b600*/  IMAD.MOV.U32 R11, RZ, RZ, 0x181f ;  /* 0x0000181fff0b7424 */ /* 0x000fe400078e00ff */
[----:B------:R-:W-:-:S07]  /*1b610*/  IMAD.MOV.U32 R15, RZ, RZ, -0x1 ;  /* 0xffffffffff0f7424 */ /* 0x000fce00078e00ff */
[----:B012-4-:R-:W-:Y:S05]  /*1b620*/  WARPSYNC.COLLECTIVE R15, `(.L_x_960) ;  /* 0x000000000f087348 */ /* 0x017fea0003c00000 */
[----:B----4-:R3:W4:Y:S02]  /*1b630*/  SHFL.IDX P6, R14, R13, R12, R11 ;  /* 0x0000000c0d0e7389 */ /* 0x01072400000c000b */
[----:B01234-:R-:W-:Y:S01]  /*1b640*/  ENDCOLLECTIVE ;  /* 0x000000000000791b */ /* 0x01ffe20003800000 */
.L_x_960:
[----:B------:R-:W-:Y:S05]  /*1b650*/  BSYNC B1 ;  /* 0x0000000000017941 */ /* 0x000fea0003800000 */
.L_x_959:
        /* <DEDUP_REMOVED lines=8> */
.L_x_961:
[----:B------:R-:W-:Y:S05]  /*1b6e0*/  BRA `(.L_x_962) ;  /* 0xffffff6c00bc7947 */ /* 0x000fea000383ffff */
.L_x_748:
[----:B------:R-:W-:Y:S01]  /*1b6f0*/  BSSY B1, `(.L_x_963) ;  /* 0x0000008000017945 */ /* 0x000fe20003800000 */
[----:B0-----:R-:W-:Y:S02]  /*1b700*/  IMAD.MOV.U32 R13, RZ, RZ, R4 ;  /* 0x000000ffff0d7224 */ /* 0x001fe400078e0004 */
[----:B------:R-:W-:Y:S02]  /*1b710*/  IMAD.MOV.U32 R12, RZ, RZ, 0x2 ;  /* 0x00000002ff0c7424 */ /* 0x000fe400078e00ff */
[----:B------:R-:W-:Y:S02]  /*1b720*/  IMAD.MOV.U32 R11, RZ, RZ, 0x181f ;  /* 0x0000181fff0b7424 */ /* 0x000fe400078e00ff */
[----:B------:R-:W-:-:S07]  /*1b730*/  IMAD.MOV.U32 R15, RZ, RZ, -0x1 ;  /* 0xffffffffff0f7424 */ /* 0x000fce00078e00ff */
[----:B-1234-:R-:W-:Y:S05]  /*1b740*/  WARPSYNC.COLLECTIVE R15, `(.L_x_964) ;  /* 0x000000000f087348 */ /* 0x01efea0003c00000 */
[----:B----4-:R0:W4:Y:S02]  /*1b750*/  SHFL.IDX P6, R14, R13, R12, R11 ;  /* 0x0000000c0d0e7389 */ /* 0x01012400000c000b */
[----:B01234-:R-:W-:Y:S01]  /*1b760*/  ENDCOLLECTIVE ;  /* 0x000000000000791b */ /* 0x01ffe20003800000 */
.L_x_964:
[----:B------:R-:W-:Y:S05]  /*1b770*/  BSYNC B1 ;  /* 0x0000000000017941 */ /* 0x000fea0003800000 */
.L_x_963:
        /* <DEDUP_REMOVED lines=8> */
.L_x_965:
[----:B------:R-:W-:Y:S05]  /*1b800*/  BRA `(.L_x_966) ;  /* 0xffffff6c00e87947 */ /* 0x000fea000383ffff */
.L_x_751:
[----:B------:R-:W-:Y:S01]  /*1b810*/  BSSY B1, `(.L_x_967) ;  /* 0x0000008000017945 */ /* 0x000fe20003800000 */
[----:B0-----:R-:W-:Y:S02]  /*1b820*/  IMAD.MOV.U32 R13, RZ, RZ, R4 ;  /* 0x000000ffff0d7224 */ /* 0x001fe400078e0004 */
[----:B------:R-:W-:Y:S02]  /*1b830*/  IMAD.MOV.U32 R12, RZ, RZ, 0x3 ;  /* 0x00000003ff0c7424 */ /* 0x000fe400078e00ff */
[----:B------:R-:W-:Y:S02]  /*1b840*/  IMAD.MOV.U32 R11, RZ, RZ, 0x181f ;  /* 0x0000181fff0b7424 */ /* 0x000fe400078e00ff */
[----:B------:R-:W-:-:S07]  /*1b850*/  IMAD.MOV.U32 R15, RZ, RZ, -0x1 ;  /* 0xffffffffff0f7424 */ /* 0x000fce00078e00ff */
[----:B-1234-:R-:W-:Y:S05]  /*1b860*/  WARPSYNC.COLLECTIVE R15, `(.L_x_968) ;  /* 0x000000000f087348 */ /* 0x01efea0003c00000 */
[----:B------:R0:W0:Y:S02]  /*1b870*/  SHFL.IDX P6, R14, R13, R12, R11 ;  /* 0x0000000c0d0e7389 */ /* 0x00002400000c000b */
[----:B01234-:R-:W-:Y:S01]  /*1b880*/  ENDCOLLECTIVE ;  /* 0x000000000000791b */ /* 0x01ffe20003800000 */
.L_x_968:
[----:B------:R-:W-:Y:S05]  /*1b890*/  BSYNC B1 ;  /* 0x0000000000017941 */ /* 0x000fea0003800000 */
.L_x_967:
        /* <DEDUP_REMOVED lines=8> */
.L_x_969:
[----:B------:R-:W-:Y:S05]  /*1b920*/  BRA `(.L_x_970) ;  /* 0xffffff7000147947 */ /* 0x000fea000383ffff */
.L_x_768:
[----:B------:R-:W1:Y:S01]  /*1b930*/  S2R R5, SR_TID.X ;  /* 0x0000000000057919 */ /* 0x000e620000002100 */
[----:B------:R-:W-:Y:S01]  /*1b940*/  BSSY B1, `(.L_x_971) ;  /* 0x000000a000017945 */ /* 0x000fe20003800000 */
[----:B0-----:R-:W-:Y:S02]  /*1b950*/  IMAD.MOV.U32 R12, RZ, RZ, RZ ;  /* 0x000000ffff0c7224 */ /* 0x001fe400078e00ff */
[----:B------:R-:W-:Y:S02]  /*1b960*/  IMAD.MOV.U32 R11, RZ, RZ, 0x1f ;  /* 0x0000001fff0b7424 */ /* 0x000fe400078e00ff */
[----:B------:R-:W-:Y:S01]  /*1b970*/  IMAD.MOV.U32 R15, RZ, RZ, -0x1 ;  /* 0xffffffffff0f7424 */ /* 0x000fe200078e00ff */
[----:B-1----:R-:W-:-:S04]  /*1b980*/  SHF.R.U32.HI R5, RZ, 0x5, R5 ;  /* 0x00000005ff057819 */ /* 0x002fc80000011605 */
[----:B------:R-:W-:-:S05]  /*1b990*/  LOP3.LUT R5, R5, 0x3, RZ, 0xc0, !PT ;  /* 0x0000000305057812 */ /* 0x000fca00078ec0ff */
[----:B------:R-:W-:-:S07]  /*1b9a0*/  IMAD.MOV.U32 R13, RZ, RZ, R5 ;  /* 0x000000ffff0d7224 */ /* 0x000fce00078e0005 */
[----:B------:R-:W-:Y:S05]  /*1b9b0*/  WARPSYNC.COLLECTIVE R15, `(.L_x_972) ;  /* 0x000000000f087348 */ /* 0x000fea0003c00000 */
[----:B------:R0:W1:Y:S02]  /*1b9c0*/  SHFL.IDX P6, R14, R13, R12, R11 ;  /* 0x0000000c0d0e7389 */ /* 0x00006400000c000b */
[----:B01----:R-:W-:Y:S01]  /*1b9d0*/  ENDCOLLECTIVE ;  /* 0x000000000000791b */ /* 0x003fe20003800000 */
.L_x_972:
[----:B------:R-:W-:Y:S05]  /*1b9e0*/  BSYNC B1 ;  /* 0x0000000000017941 */ /* 0x000fea0003800000 */
.L_x_971:
[----:B------:R-:W-:Y:S05]  /*1b9f0*/  BRA `(.L_x_973) ;  /* 0xffffff8800387947 */ /* 0x000fea000383ffff */
.L_x_770:
[----:B------:R-:W-:Y:S01]  /*1ba00*/  BSSY B1, `(.L_x_974) ;  /* 0x0000006000017945 */ /* 0x000fe20003800000 */
[----:B------:R-:W-:-:S07]  /*1ba10*/  IMAD.MOV.U32 R15, RZ, RZ, -0x1 ;  /* 0xffffffffff0f7424 */ /* 0x000fce00078e00ff */
[----:B0-----:R-:W-:Y:S05]  /*1ba20*/  WARPSYNC.COLLECTIVE R15, `(.L_x_975) ;  /* 0x000000000f0c7348 */ /* 0x001fea0003c00000 */
[----:B------:R-:W-:Y:S02]  /*1ba30*/  ELECT P6, UR62, PT ;  /* 0x00000000003e782f */ /* 0x000fe400038c0000 */
[----:B------:R-:W-:Y:S01]  /*1ba40*/  MOV R14, UR62 ;  /* 0x0000003e000e7c02 */ /* 0x000fe20008000f00 */
[----:B0-----:R-:W-:Y:S10]  /*1ba50*/  ENDCOLLECTIVE ;  /* 0x000000000000791b */ /* 0x001ff40003800000 */
.L_x_975:
[----:B------:R-:W-:Y:S05]  /*1ba60*/  BSYNC B1 ;  /* 0x0000000000017941 */ /* 0x000fea0003800000 */
.L_x_974:
[----:B------:R-:W-:Y:S05]  /*1ba70*/  BRA `(.L_x_769) ;  /* 0xffffff8800307947 */ /* 0x000fea000383ffff */
.L_x_772:
[----:B0-----:R0:W1:Y:S02]  /*1ba80*/  SYNCS.PHASECHK.TRANS64.TRYWAIT P0, [R18+URZ+0x22820], R4 ;  /* 0x02282004120075a7 */ /* 0x001064000800017f */
[----:B-1----:R-:W-:Y:S05]  /*1ba90*/  @!P0 NANOSLEEP.SYNCS 0x989680 ;  /* 0x009896800000895d */ /* 0x002fea0003900000 */
[----:B------:R-:W1:Y:S02]  /*1baa0*/  @!P0 SYNCS.PHASECHK.TRANS64 P0, [R18+URZ+0x22820], R4 ;  /* 0x02282004120085a7 */ /* 0x000e64000800007f */
[----:B-1----:R-:W-:Y:S05]  /*1bab0*/  @!P0 BRA `(.L_x_772) ;  /* 0xfffffffc00f08947 */ /* 0x002fea000383ffff */
[----:B------:R-:W-:Y:S05]  /*1bac0*/  BRA `(.L_x_976) ;  /* 0xffffff8800407947 */ /* 0x000fea000383ffff */
.L_x_776:
[----:B0-----:R0:W1:Y:S02]  /*1bad0*/  SYNCS.PHASECHK.TRANS64.TRYWAIT P0, [R4+URZ+0x228a0], R9 ;  /* 0x0228a009040075a7 */ /* 0x001064000800017f */
[----:B-1----:R-:W-:Y:S05]  /*1bae0*/  @!P0 NANOSLEEP.SYNCS 0x989680 ;  /* 0x009896800000895d */ /* 0x002fea0003900000 */
[----:B------:R-:W1:Y:S02]  /*1baf0*/  @!P0 SYNCS.PHASECHK.TRANS64 P0, [R4+URZ+0x228a0], R9 ;  /* 0x0228a009040085a7 */ /* 0x000e64000800007f */
[----:B-1----:R-:W-:Y:S05]  /*1bb00*/  @!P0 BRA `(.L_x_776) ;  /* 0xfffffffc00f08947 */ /* 0x002fea000383ffff */
[----:B------:R-:W-:Y:S05]  /*1bb10*/  BRA `(.L_x_977) ;  /* 0xffffff8800607947 */ /* 0x000fea000383ffff */
.L_x_781:
[----:B-1----:R1:W2:Y:S02]  /*1bb20*/  SYNCS.PHASECHK.TRANS64.TRYWAIT P0, [R4+URZ+0x228c0], R9 ;  /* 0x0228c009040075a7 */ /* 0x0022a4000800017f */
[----:B--2---:R-:W-:Y:S05]  /*1bb30*/  @!P0 NANOSLEEP.SYNCS 0x989680 ;  /* 0x009896800000895d */ /* 0x004fea0003900000 */
[----:B------:R-:W2:Y:S02]  /*1bb40*/  @!P0 SYNCS.PHASECHK.TRANS64 P0, [R4+URZ+0x228c0], R9 ;  /* 0x0228c009040085a7 */ /* 0x000ea4000800007f */
[----:B--2---:R-:W-:Y:S05]  /*1bb50*/  @!P0 BRA `(.L_x_781) ;  /* 0xfffffffc00f08947 */ /* 0x004fea000383ffff */
[----:B------:R-:W-:Y:S05]  /*1bb60*/  BRA `(.L_x_978) ;  /* 0xffffff8800e07947 */ /* 0x000fea000383ffff */
.L_x_791:
[----:B0-----:R0:W1:Y:S02]  /*1bb70*/  SYNCS.PHASECHK.TRANS64.TRYWAIT P2, [R5+URZ+0x228a0], R6 ;  /* 0x0228a006050075a7 */ /* 0x001064000804017f */
[----:B-1----:R-:W-:Y:S05]  /*1bb80*/  @!P2 NANOSLEEP.SYNCS 0x989680 ;  /* 0x009896800000a95d */ /* 0x002fea0003900000 */
[----:B------:R-:W1:Y:S02]  /*1bb90*/  @!P2 SYNCS.PHASECHK.TRANS64 P2, [R5+URZ+0x228a0], R6 ;  /* 0x0228a0060500a5a7 */ /* 0x000e64000804007f */
[----:B-1----:R-:W-:Y:S05]  /*1bba0*/  @!P2 BRA `(.L_x_791) ;  /* 0xfffffffc00f0a947 */ /* 0x002fea000383ffff */
[----:B------:R-:W-:Y:S05]  /*1bbb0*/  BRA `(.L_x_979) ;  /* 0xffffff9000707947 */ /* 0x000fea000383ffff */
.L_x_796:
[----:B-1----:R1:W2:Y:S02]  /*1bbc0*/  SYNCS.PHASECHK.TRANS64.TRYWAIT P2, [R5+URZ+0x228c0], R6 ;  /* 0x0228c006050075a7 */ /* 0x0022a4000804017f */
[----:B--2---:R-:W-:Y:S05]  /*1bbd0*/  @!P2 NANOSLEEP.SYNCS 0x989680 ;  /* 0x009896800000a95d */ /* 0x004fea0003900000 */
[----:B------:R-:W2:Y:S02]  /*1bbe0*/  @!P2 SYNCS.PHASECHK.TRANS64 P2, [R5+URZ+0x228c0], R6 ;  /* 0x0228c0060500a5a7 */ /* 0x000ea4000804007f */
[----:B--2---:R-:W-:Y:S05]  /*1bbf0*/  @!P2 BRA `(.L_x_796) ;  /* 0xfffffffc00f0a947 */ /* 0x004fea000383ffff */
[----:B------:R-:W-:Y:S05]  /*1bc00*/  BRA `(.L_x_980) ;  /* 0xffffff9000ec7947 */ /* 0x000fea000383ffff */
.L_x_814:
        /* <DEDUP_REMOVED lines=11> */
.L_x_982:
[----:B------:R-:W-:Y:S05]  /*1bcc0*/  BSYNC B0 ;  /* 0x0000000000007941 */ /* 0x000fea0003800000 */
.L_x_981:
[----:B------:R-:W-:Y:S05]  /*1bcd0*/  BRA `(.L_x_983) ;  /* 0xffffffa0006c7947 */ /* 0x000fea000383ffff */
.L_x_816:
[----:B------:R-:W-:Y:S01]  /*1bce0*/  BSSY B0, `(.L_x_984) ;  /* 0x0000006000007945 */ /* 0x000fe20003800000 */
[----:B------:R-:W-:-:S07]  /*1bcf0*/  IMAD.MOV.U32 R15, RZ, RZ, -0x1 ;  /* 0xffffffffff0f7424 */ /* 0x000fce00078e00ff */
[----:B0-----:R-:W-:Y:S05]  /*1bd00*/  WARPSYNC.COLLECTIVE R15, `(.L_x_985) ;  /* 0x000000000f0c7348 */ /* 0x001fea0003c00000 */
[----:B------:R-:W-:Y:S02]  /*1bd10*/  ELECT P6, UR62, PT ;  /* 0x00000000003e782f */ /* 0x000fe400038c0000 */
[----:B------:R-:W-:Y:S01]  /*1bd20*/  MOV R14, UR62 ;  /* 0x0000003e000e7c02 */ /* 0x000fe20008000f00 */
[----:B0-----:R-:W-:Y:S10]  /*1bd30*/  ENDCOLLECTIVE ;  /* 0x000000000000791b */ /* 0x001ff40003800000 */
.L_x_985:
[----:B------:R-:W-:Y:S05]  /*1bd40*/  BSYNC B0 ;  /* 0x0000000000007941 */ /* 0x000fea0003800000 */
.L_x_984:
[----:B------:R-:W-:Y:S05]  /*1bd50*/  BRA `(.L_x_986) ;  /* 0xffffffa000787947 */ /* 0x000fea000383ffff */
.L_x_818:
[----:B0-----:R0:W1:Y:S02]  /*1bd60*/  SYNCS.PHASECHK.TRANS64.TRYWAIT P0, [R0+URZ+0x22840], R2 ;  /* 0x02284002000075a7 */ /* 0x001064000800017f */
[----:B-1----:R-:W-:Y:S05]  /*1bd70*/  @!P0 NANOSLEEP.SYNCS 0x989680 ;  /* 0x009896800000895d */ /* 0x002fea0003900000 */
[----:B------:R-:W1:Y:S02]  /*1bd80*/  @!P0 SYNCS.PHASECHK.TRANS64 P0, [R0+URZ+0x22840], R2 ;  /* 0x02284002000085a7 */ /* 0x000e64000800007f */
[----:B-1----:R-:W-:Y:S05]  /*1bd90*/  @!P0 BRA `(.L_x_818) ;  /* 0xfffffffc00f08947 */ /* 0x002fea000383ffff */
[----:B------:R-:W-:Y:S05]  /*1bda0*/  BRA `(.L_x_987) ;  /* 0xffffffa000d87947 */ /* 0x000fea000383ffff */
.L_x_822:
        /* <DEDUP_REMOVED lines=15> */
.L_x_988:
[----:B------:R-:W-:Y:S02]  /*1bea0*/  IMAD.MOV.U32 R13, RZ, RZ, R4 ;  /* 0x000000ffff0d7224 */ /* 0x000fe400078e0004 */
[----:B------:R-:W-:-:S07]  /*1beb0*/  IMAD.MOV.U32 R6, RZ, RZ, R14 ;  /* 0x000000ffff067224 */ /* 0x000fce00078e000e */
[----:B------:R-:W-:Y:S05]  /*1bec0*/  WARPSYNC.COLLECTIVE R15, `(.L_x_989) ;  /* 0x000000000f087348 */ /* 0x000fea0003c00000 */
[----:B------:R0:W1:Y:S02]  /*1bed0*/  SHFL.IDX P6, R14, R13, R12, R11 ;  /* 0x0000000c0d0e7389 */ /* 0x00006400000c000b */
[----:B01----:R-:W-:Y:S01]  /*1bee0*/  ENDCOLLECTIVE ;  /* 0x000000000000791b */ /* 0x003fe20003800000 */
.L_x_989:
[----:B------:R-:W-:Y:S02]  /*1bef0*/  IMAD.MOV.U32 R13, RZ, RZ, R3 ;  /* 0x000000ffff0d7224 */ /* 0x000fe400078e0003 */
[----:B------:R-:W-:Y:S02]  /*1bf00*/  IMAD.MOV.U32 R12, RZ, RZ, 0x1 ;  /* 0x00000001ff0c7424 */ /* 0x000fe400078e00ff */
[----:B------:R-:W-:-:S07]  /*1bf10*/  IMAD.MOV.U32 R7, RZ, RZ, R14 ;  /* 0x000000ffff077224 */ /* 0x000fce00078e000e */
[----:B------:R-:W-:Y:S05]  /*1bf20*/  WARPSYNC.COLLECTIVE R15, `(.L_x_990) ;  /* 0x000000000f087348 */ /* 0x000fea0003c00000 */
[----:B------:R0:W1:Y:S02]  /*1bf30*/  SHFL.IDX P6, R14, R13, R12, R11 ;  /* 0x0000000c0d0e7389 */ /* 0x00006400000c000b */
[----:B01----:R-:W-:Y:S01]  /*1bf40*/  ENDCOLLECTIVE ;  /* 0x000000000000791b */ /* 0x003fe20003800000 */
.L_x_990:
        /* <DEDUP_REMOVED lines=15> */
.L_x_991:
[----:B------:R-:W-:Y:S02]  /*1c040*/  IMAD.MOV.U32 R13, RZ, RZ, R3 ;  /* 0x000000ffff0d7224 */ /* 0x000fe400078e0003 */
[----:B------:R-:W-:Y:S02]  /*1c050*/  IMAD.MOV.U32 R12, RZ, RZ, 0x2 ;  /* 0x00000002ff0c7424 */ /* 0x000fe400078e00ff */
[----:B------:R-:W-:-:S07]  /*1c060*/  IMAD.MOV.U32 R5, RZ, RZ, R14 ;  /* 0x000000ffff057224 */ /* 0x000fce00078e000e */
[----:B------:R-:W-:Y:S05]  /*1c070*/  WARPSYNC.COLLECTIVE R15, `(.L_x_992) ;  /* 0x000000000f087348 */ /* 0x000fea0003c00000 */
[----:B------:R0:W1:Y:S02]  /*1c080*/  SHFL.IDX P6, R14, R13, R12, R11 ;  /* 0x0000000c0d0e7389 */ /* 0x00006400000c000b */
[----:B01----:R-:W-:Y:S01]  /*1c090*/  ENDCOLLECTIVE ;  /* 0x000000000000791b */ /* 0x003fe20003800000 */
.L_x_992:
        /* <DEDUP_REMOVED lines=15> */
.L_x_993:
[----:B------:R-:W-:Y:S02]  /*1c190*/  IMAD.MOV.U32 R13, RZ, RZ, R3 ;  /* 0x000000ffff0d7224 */ /* 0x000fe400078e0003 */
[----:B------:R-:W-:Y:S02]  /*1c1a0*/  IMAD.MOV.U32 R12, RZ, RZ, 0x3 ;  /* 0x00000003ff0c7424 */ /* 0x000fe400078e00ff */
[----:B------:R-:W-:-:S07]  /*1c1b0*/  IMAD.MOV.U32 R5, RZ, RZ, R14 ;  /* 0x000000ffff057224 */ /* 0x000fce00078e000e */
[----:B------:R-:W-:Y:S05]  /*1c1c0*/  WARPSYNC.COLLECTIVE R15, `(.L_x_994) ;  /* 0x000000000f087348 */ /* 0x000fea0003c00000 */
[----:B------:R0:W1:Y:S02]  /*1c1d0*/  SHFL.IDX P6, R14, R13, R12, R11 ;  /* 0x0000000c0d0e7389 */ /* 0x00006400000c000b */
[----:B01----:R-:W-:Y:S01]  /*1c1e0*/  ENDCOLLECTIVE ;  /* 0x000000000000791b */ /* 0x003fe20003800000 */
.L_x_994:
        /* <DEDUP_REMOVED lines=15> */
.L_x_995:
[----:B------:R-:W-:Y:S02]  /*1c2e0*/  IMAD.MOV.U32 R13, RZ, RZ, R3 ;  /* 0x000000ffff0d7224 */ /* 0x000fe400078e0003 */
[----:B------:R-:W-:Y:S02]  /*1c2f0*/  IMAD.MOV.U32 R12, RZ, RZ, 0x4 ;  /* 0x00000004ff0c7424 */ /* 0x000fe400078e00ff */
[----:B------:R-:W-:-:S07]  /*1c300*/  IMAD.MOV.U32 R5, RZ, RZ, R14 ;  /* 0x000000ffff057224 */ /* 0x000fce00078e000e */
[----:B------:R-:W-:Y:S05]  /*1c310*/  WARPSYNC.COLLECTIVE R15, `(.L_x_996) ;  /* 0x000000000f087348 */ /* 0x000fea0003c00000 */
[----:B------:R0:W1:Y:S02]  /*1c320*/  SHFL.IDX P6, R14, R13, R12, R11 ;  /* 0x0000000c0d0e7389 */ /* 0x00006400000c000b */
[----:B01----:R-:W-:Y:S01]  /*1c330*/  ENDCOLLECTIVE ;  /* 0x000000000000791b */ /* 0x003fe20003800000 */
.L_x_996:
        /* <DEDUP_REMOVED lines=15> */
.L_x_997:
[----:B------:R-:W-:Y:S02]  /*1c430*/  IMAD.MOV.U32 R13, RZ, RZ, R3 ;  /* 0x000000ffff0d7224 */ /* 0x000fe400078e0003 */
[----:B------:R-:W-:Y:S02]  /*1c440*/  IMAD.MOV.U32 R12, RZ, RZ, 0x5 ;  /* 0x00000005ff0c7424 */ /* 0x000fe400078e00ff */
[----:B------:R-:W-:-:S07]  /*1c450*/  IMAD.MOV.U32 R5, RZ, RZ, R14 ;  /* 0x000000ffff057224 */ /* 0x000fce00078e000e */
[----:B------:R-:W-:Y:S05]  /*1c460*/  WARPSYNC.COLLECTIVE R15, `(.L_x_998) ;  /* 0x000000000f087348 */ /* 0x000fea0003c00000 */
[----:B------:R0:W1:Y:S02]  /*1c470*/  SHFL.IDX P6, R14, R13, R12, R11 ;  /* 0x0000000c0d0e7389 */ /* 0x00006400000c000b */
[----:B01----:R-:W-:Y:S01]  /*1c480*/  ENDCOLLECTIVE ;  /* 0x000000000000791b */ /* 0x003fe20003800000 */
.L_x_998:
        /* <DEDUP_REMOVED lines=15> */
.L_x_999:
[----:B------:R-:W-:Y:S02]  /*1c580*/  IMAD.MOV.U32 R13, RZ, RZ, R3 ;  /* 0x000000ffff0d7224 */ /* 0x000fe400078e0003 */
[----:B------:R-:W-:Y:S02]  /*1c590*/  IMAD.MOV.U32 R12, RZ, RZ, 0x6 ;  /* 0x00000006ff0c7424 */ /* 0x000fe400078e00ff */
[----:B------:R-:W-:-:S07]  /*1c5a0*/  IMAD.MOV.U32 R5, RZ, RZ, R14 ;  /* 0x000000ffff057224 */ /* 0x000fce00078e000e */
[----:B------:R-:W-:Y:S05]  /*1c5b0*/  WARPSYNC.COLLECTIVE R15, `(.L_x_1000) ;  /* 0x000000000f087348 */ /* 0x000fea0003c00000 */
[----:B------:R0:W1:Y:S02]  /*1c5c0*/  SHFL.IDX P6, R14, R13, R12, R11 ;  /* 0x0000000c0d0e7389 */ /* 0x00006400000c000b */
[----:B01----:R-:W-:Y:S01]  /*1c5d0*/  ENDCOLLECTIVE ;  /* 0x000000000000791b */ /* 0x003fe20003800000 */
.L_x_1000:
        /* <DEDUP_REMOVED lines=13> */
.L_x_1001:
        /* <DEDUP_REMOVED lines=8> */
.L_x_1002:
        /* <DEDUP_REMOVED lines=13> */
.L_x_1003:
[----:B------:R-:W-:Y:S01]  /*1c800*/  IMAD.MOV.U32 R3, RZ, RZ, R14 ;  /* 0x000000ffff037224 */ /* 0x000fe200078e000e */
[----:B------:R-:W-:Y:S06]  /*1c810*/  BRA `(.L_x_1004) ;  /* 0xffffffa400647947 */ /* 0x000fec000383ffff */
.L_x_825:
[----:B0-----:R0:W1:Y:S02]  /*1c820*/  SYNCS.PHASECHK.TRANS64.TRYWAIT P0, [R18+URZ+0x22820], R0 ;  /* 0x02282000120075a7 */ /* 0x001064000800017f */
[----:B-1----:R-:W-:Y:S05]  /*1c830*/  @!P0 NANOSLEEP.SYNCS 0x989680 ;  /* 0x009896800000895d */ /* 0x002fea0003900000 */
[----:B------:R-:W1:Y:S02]  /*1c840*/  @!P0 SYNCS.PHASECHK.TRANS64 P0, [R18+URZ+0x22820], R0 ;  /* 0x02282000120085a7 */ /* 0x000e64000800007f */
[----:B-1----:R-:W-:Y:S05]  /*1c850*/  @!P0 BRA `(.L_x_825) ;  /* 0xfffffffc00f08947 */ /* 0x002fea000383ffff */
[----:B------:R-:W-:Y:S05]  /*1c860*/  BRA `(.L_x_1005) ;  /* 0xffffffa400c07947 */ /* 0x000fea000383ffff */
.L_x_829:
[----:B0-----:R0:W1:Y:S02]  /*1c870*/  SYNCS.PHASECHK.TRANS64.TRYWAIT P0, [R2+URZ+0x22860], R0 ;  /* 0x02286000020075a7 */ /* 0x001064000800017f */
[----:B-1----:R-:W-:Y:S05]  /*1c880*/  @!P0 NANOSLEEP.SYNCS 0x989680 ;  /* 0x009896800000895d */ /* 0x002fea0003900000 */
[----:B------:R-:W1:Y:S02]  /*1c890*/  @!P0 SYNCS.PHASECHK.TRANS64 P0, [R2+URZ+0x22860], R0 ;  /* 0x02286000020085a7 */ /* 0x000e64000800007f */
[----:B-1----:R-:W-:Y:S05]  /*1c8a0*/  @!P0 BRA `(.L_x_829) ;  /* 0xfffffffc00f08947 */ /* 0x002fea000383ffff */
[----:B------:R-:W-:Y:S05]  /*1c8b0*/  BRA `(.L_x_1006) ;  /* 0xffffffa400e47947 */ /* 0x000fea000383ffff */
.L_x_844:
[----:B-1----:R1:W2:Y:S02]  /*1c8c0*/  SYNCS.PHASECHK.TRANS64.TRYWAIT P0, [R2+URZ+0x22840], R6 ;  /* 0x02284006020075a7 */ /* 0x0022a4000800017f */
[----:B--2---:R-:W-:Y:S05]  /*1c8d0*/  @!P0 NANOSLEEP.SYNCS 0x989680 ;  /* 0x009896800000895d */ /* 0x004fea0003900000 */
[----:B------:R-:W2:Y:S02]  /*1c8e0*/  @!P0 SYNCS.PHASECHK.TRANS64 P0, [R2+URZ+0x22840], R6 ;  /* 0x02284006020085a7 */ /* 0x000ea4000800007f */
[----:B--2---:R-:W-:Y:S05]  /*1c8f0*/  @!P0 BRA `(.L_x_844) ;  /* 0xfffffffc00f08947 */ /* 0x004fea000383ffff */
[----:B------:R-:W-:Y:S05]  /*1c900*/  BRA `(.L_x_1007) ;  /* 0xffffffb000047947 */ /* 0x000fea000383ffff */
.L_x_849:
[----:B0-----:R0:W2:Y:S02]  /*1c910*/  SYNCS.PHASECHK.TRANS64.TRYWAIT P0, [R2+URZ+0x22860], R6 ;  /* 0x02286006020075a7 */ /* 0x0010a4000800017f */
[----:B--2---:R-:W-:Y:S05]  /*1c920*/  @!P0 NANOSLEEP.SYNCS 0x989680 ;  /* 0x009896800000895d */ /* 0x004fea0003900000 */
[----:B------:R-:W2:Y:S02]  /*1c930*/  @!P0 SYNCS.PHASECHK.TRANS64 P0, [R2+URZ+0x22860], R6 ;  /* 0x02286006020085a7 */ /* 0x000ea4000800007f */
[----:B--2---:R-:W-:Y:S05]  /*1c940*/  @!P0 BRA `(.L_x_849) ;  /* 0xfffffffc00f08947 */ /* 0x004fea000383ffff */
[----:B------:R-:W-:Y:S05]  /*1c950*/  BRA `(.L_x_1008) ;  /* 0xffffffb000807947 */ /* 0x000fea000383ffff */
.L_x_860:
[----:B-1----:R1:W2:Y:S02]  /*1c960*/  SYNCS.PHASECHK.TRANS64.TRYWAIT P0, [R3+URZ+0x22840], R2 ;  /* 0x02284002030075a7 */ /* 0x0022a4000800017f */
[----:B--2---:R-:W-:Y:S05]  /*1c970*/  @!P0 NANOSLEEP.SYNCS 0x989680 ;  /* 0x009896800000895d */ /* 0x004fea0003900000 */
[----:B------:R-:W2:Y:S02]  /*1c980*/  @!P0 SYNCS.PHASECHK.TRANS64 P0, [R3+URZ+0x22840], R2 ;  /* 0x02284002030085a7 */ /* 0x000ea4000800007f */
[----:B--2---:R-:W-:Y:S05]  /*1c990*/  @!P0 BRA `(.L_x_860) ;  /* 0xfffffffc00f08947 */ /* 0x004fea000383ffff */
[----:B------:R-:W-:Y:S05]  /*1c9a0*/  BRA `(.L_x_1009) ;  /* 0xffffffb8006c7947 */ /* 0x000fea000383ffff */
.L_x_865:
[----:B--2---:R2:W3:Y:S02]  /*1c9b0*/  SYNCS.PHASECHK.TRANS64.TRYWAIT P0, [R3+URZ+0x22860], R2 ;  /* 0x02286002030075a7 */ /* 0x0044e4000800017f */
[----:B---3--:R-:W-:Y:S05]  /*1c9c0*/  @!P0 NANOSLEEP.SYNCS 0x989680 ;  /* 0x009896800000895d */ /* 0x008fea0003900000 */
[----:B------:R-:W3:Y:S02]  /*1c9d0*/  @!P0 SYNCS.PHASECHK.TRANS64 P0, [R3+URZ+0x22860], R2 ;  /* 0x02286002030085a7 */ /* 0x000ee4000800007f */
[----:B---3--:R-:W-:Y:S05]  /*1c9e0*/  @!P0 BRA `(.L_x_865) ;  /* 0xfffffffc00f08947 */ /* 0x008fea000383ffff */
[----:B------:R-:W-:Y:S05]  /*1c9f0*/  BRA `(.L_x_1010) ;  /* 0xffffffb800e87947 */ /* 0x000fea000383ffff */
.L_x_876:
[----:B-1----:R1:W2:Y:S02]  /*1ca00*/  SYNCS.PHASECHK.TRANS64.TRYWAIT P0, [R3+URZ+0x22840], R2 ;  /* 0x02284002030075a7 */ /* 0x0022a4000800017f */
[----:B--2---:R-:W-:Y:S05]  /*1ca10*/  @!P0 NANOSLEEP.SYNCS 0x989680 ;  /* 0x009896800000895d */ /* 0x004fea0003900000 */
[----:B------:R-:W2:Y:S02]  /*1ca20*/  @!P0 SYNCS.PHASECHK.TRANS64 P0, [R3+URZ+0x22840], R2 ;  /* 0x02284002030085a7 */ /* 0x000ea4000800007f */
[----:B--2---:R-:W-:Y:S05]  /*1ca30*/  @!P0 BRA `(.L_x_876) ;  /* 0xfffffffc00f08947 */ /* 0x004fea000383ffff */
[----:B------:R-:W-:Y:S05]  /*1ca40*/  BRA `(.L_x_1011) ;  /* 0xffffffc000b87947 */ /* 0x000fea000383ffff */
.L_x_881:
[----:B--2---:R2:W3:Y:S02]  /*1ca50*/  SYNCS.PHASECHK.TRANS64.TRYWAIT P0, [R3+URZ+0x22860], R2 ;  /* 0x02286002030075a7 */ /* 0x0044e4000800017f */
[----:B---3--:R-:W-:Y:S05]  /*1ca60*/  @!P0 NANOSLEEP.SYNCS 0x989680 ;  /* 0x009896800000895d */ /* 0x008fea0003900000 */
[----:B------:R-:W3:Y:S02]  /*1ca70*/  @!P0 SYNCS.PHASECHK.TRANS64 P0, [R3+URZ+0x22860], R2 ;  /* 0x02286002030085a7 */ /* 0x000ee4000800007f */
[----:B---3--:R-:W-:Y:S05]  /*1ca80*/  @!P0 BRA `(.L_x_881) ;  /* 0xfffffffc00f08947 */ /* 0x008fea000383ffff */
[----:B------:R-:W-:Y:S05]  /*1ca90*/  BRA `(.L_x_1012) ;  /* 0xffffffc400347947 */ /* 0x000fea000383ffff */
.L_x_893:
[----:B------:R-:W2:Y:S01]  /*1caa0*/  LDL R0, [R1] ;  /* 0x0000000001007983 */ /* 0x000ea20000100800 */
[----:B------:R-:W-:Y:S01]  /*1cab0*/  BSSY B0, `(.L_x_1013) ;  /* 0x0000008000007945 */ /* 0x000fe20003800000 */
[----:B0-----:R-:W-:Y:S02]  /*1cac0*/  IMAD.MOV.U32 R12, RZ, RZ, RZ ;  /* 0x000000ffff0c7224 */ /* 0x001fe400078e00ff */
[----:B------:R-:W-:Y:S02]  /*1cad0*/  IMAD.MOV.U32 R11, RZ, RZ, 0x1f ;  /* 0x0000001fff0b7424 */ /* 0x000fe400078e00ff */
[----:B------:R-:W-:Y:S02]  /*1cae0*/  IMAD.MOV.U32 R15, RZ, RZ, -0x1 ;  /* 0xffffffffff0f7424 */ /* 0x000fe400078e00ff */
[----:B--2---:R-:W-:-:S07]  /*1caf0*/  IMAD.MOV.U32 R13, RZ, RZ, R0 ;  /* 0x000000ffff0d7224 */ /* 0x004fce00078e0000 */
[----:B-1----:R-:W-:Y:S05]  /*1cb00*/  WARPSYNC.COLLECTIVE R15, `(.L_x_1014) ;  /* 0x000000000f087348 */ /* 0x002fea0003c00000 */
[----:B------:R0:W2:Y:S02]  /*1cb10*/  SHFL.IDX P6, R14, R13, R12, R11 ;  /* 0x0000000c0d0e7389 */ /* 0x0000a400000c000b */
[----:B012---:R-:W-:Y:S01]  /*1cb20*/  ENDCOLLECTIVE ;  /* 0x000000000000791b */ /* 0x007fe20003800000 */
.L_x_1014:
[----:B------:R-:W-:Y:S05]  /*1cb30*/  BSYNC B0 ;  /* 0x0000000000007941 */ /* 0x000fea0003800000 */
.L_x_1013:
        /* <DEDUP_REMOVED lines=9> */
.L_x_1015:
        /* <DEDUP_REMOVED lines=9> */
[----:B-1----:R-:W-:-:S06]  /*1cc60*/  @!P1 IMAD.WIDE R2, R4, 0x4, R6 ;  /* 0x0000000404029825 */ /* 0x002fcc00078e0206 */
[----:B------:R-:W3:Y:S01]  /*1cc70*/  @!P1 LDG.E R2, desc[UR40][R2.64] ;  /* 0x0000002802029981 */ /* 0x000ee2000c1e1900 */
[----:B------:R-:W-:Y:S01]  /*1cc80*/  IMAD.MOV.U32 R4, RZ, RZ, RZ ;  /* 0x000000ffff047224 */ /* 0x000fe200078e00ff */
[C---:B------:R-:W-:Y:S01]  /*1cc90*/  ISETP.GE.U32.AND P2, PT, R16.reuse, 0x2, PT ;  /* 0x000000021000780c */ /* 0x040fe20003f46070 */
[----:B------:R-:W-:Y:S01]  /*1cca0*/  IMAD.MOV.U32 R6, RZ, RZ, RZ ;  /* 0x000000ffff067224 */ /* 0x000fe200078e00ff */
[C---:B------:R-:W-:Y:S02]  /*1ccb0*/  ISETP.GE.U32.AND P3, PT, R16.reuse, 0x4, PT ;  /* 0x000000041000780c */ /* 0x040fe40003f66070 */
[C---:B------:R-:W-:Y:S02]  /*1ccc0*/  ISETP.GE.U32.AND P4, PT, R16.reuse, 0x8, PT ;  /* 0x000000081000780c */ /* 0x040fe40003f86070 */
[----:B------:R-:W-:Y:S01]  /*1ccd0*/  ISETP.GE.U32.AND P5, PT, R16, 0x10, PT ;  /* 0x000000101000780c */ /* 0x000fe20003fa6070 */
[----:B--2---:R-:W-:Y:S02]  /*1cce0*/  @!P1 IMAD.MOV.U32 R4, RZ, RZ, R8 ;  /* 0x000000ffff049224 */ /* 0x004fe400078e0008 */
[----:B------:R-:W-:-:S02]  /*1ccf0*/  IMAD.MOV.U32 R8, RZ, RZ, RZ ;  /* 0x000000ffff087224 */ /* 0x000fc400078e00ff */
[----:B---3--:R-:W-:Y:S01]  /*1cd00*/  @!P1 IMAD.MOV.U32 R6, RZ, RZ, R2 ;  /* 0x000000ffff069224 */ /* 0x008fe200078e0002 */
[----:B------:R-:W-:-:S03]  /*1cd10*/  ISETP.NE.AND P1, PT, R16, RZ, PT ;  /* 0x000000ff1000720c */ /* 0x000fc60003f25270 */
[----:B------:R-:W-:-:S04]  /*1cd20*/  IMAD R2, R6, R4, RZ ;  /* 0x0000000406027224 */ /* 0x000fc800078e02ff */
[----:B------:R-:W-:-:S07]  /*1cd30*/  IMAD.MOV.U32 R13, RZ, RZ, R2 ;  /* 0x000000ffff0d7224 */ /* 0x000fce00078e0002 */
[----:B------:R-:W-:Y:S05]  /*1cd40*/  WARPSYNC.COLLECTIVE R15, `(.L_x_1016) ;  /* 0x000000000f087348 */ /* 0x000fea0003c00000 */
[----:B------:R0:W1:Y:S02]  /*1cd50*/  SHFL.UP P6, R14, R13, R12, R11 ;  /* 0x0400000c0d0e7389 */ /* 0x00006400000c000b */
[----:B01----:R-:W-:Y:S01]  /*1cd60*/  ENDCOLLECTIVE ;  /* 0x000000000000791b */ /* 0x003fe20003800000 */
.L_x_1016:
[----:B------:R-:W-:Y:S02]  /*1cd70*/  IMAD.MOV.U32 R12, RZ, RZ, 0x2 ;  /* 0x00000002ff0c7424 */ /* 0x000fe400078e00ff */
[----:B------:R-:W-:-:S05]  /*1cd80*/  IMAD.MOV.U32 R3, RZ, RZ, R14 ;  /* 0x000000ffff037224 */ /* 0x000fca00078e000e */
[----:B------:R-:W-:-:S05]  /*1cd90*/  SEL R3, R3, RZ, P1 ;  /* 0x000000ff03037207 */ /* 0x000fca0000800000 */
[----:B------:R-:W-:-:S04]  /*1cda0*/  IMAD.IADD R2, R2, 0x1, R3 ;  /* 0x0000000102027824 */ /* 0x000fc800078e0203 */
[----:B------:R-:W-:-:S07]  /*1cdb0*/  IMAD.MOV.U32 R13, RZ, RZ, R2 ;  /* 0x000000ffff0d7224 */ /* 0x000fce00078e0002 */
[----:B------:R-:W-:Y:S05]  /*1cdc0*/  WARPSYNC.COLLECTIVE R15, `(.L_x_1017) ;  /* 0x000000000f087348 */ /* 0x000fea0003c00000 */
[----:B------:R0:W1:Y:S02]  /*1cdd0*/  SHFL.UP P6, R14, R13, R12, R11 ;  /* 0x0400000c0d0e7389 */ /* 0x00006400000c000b */
[----:B01----:R-:W-:Y:S01]  /*1cde0*/  ENDCOLLECTIVE ;  /* 0x000000000000791b */ /* 0x003fe20003800000 */
.L_x_1017:
        /* <DEDUP_REMOVED lines=8> */
.L_x_1018:
        /* <DEDUP_REMOVED lines=8> */
.L_x_1019:
        /* <DEDUP_REMOVED lines=8> */
.L_x_1020:
[----:B------:R-:W-:Y:S02]  /*1cf70*/  IMAD.MOV.U32 R12, RZ, RZ, 0x1f ;  /* 0x0000001fff0c7424 */ /* 0x000fe400078e00ff */
[----:B------:R-:W-:Y:S02]  /*1cf80*/  IMAD.MOV.U32 R11, RZ, RZ, 0x1f ;  /* 0x0000001fff0b7424 */ /* 0x000fe400078e00ff */
[----:B------:R-:W-:-:S05]  /*1cf90*/  IMAD.MOV.U32 R3, RZ, RZ, R14 ;  /* 0x000000ffff037224 */ /* 0x000fca00078e000e */
[----:B------:R-:W-:-:S05]  /*1cfa0*/  SEL R3, R3, RZ, P5 ;  /* 0x000000ff03037207 */ /* 0x000fca0002800000 */
[----:B------:R-:W-:-:S04]  /*1cfb0*/  IMAD.IADD R7, R2, 0x1, R3 ;  /* 0x0000000102077824 */ /* 0x000fc800078e0203 */
[----:B------:R-:W-:-:S07]  /*1cfc0*/  IMAD.MOV.U32 R13, RZ, RZ, R7 ;  /* 0x000000ffff0d7224 */ /* 0x000fce00078e0007 */
[----:B------:R-:W-:Y:S05]  /*1cfd0*/  WARPSYNC.COLLECTIVE R15, `(.L_x_1021) ;  /* 0x000000000f087348 */ /* 0x000fea0003c00000 */
[----:B------:R0:W1:Y:S02]  /*1cfe0*/  SHFL.IDX P6, R14, R13, R12, R11 ;  /* 0x0000000c0d0e7389 */ /* 0x00006400000c000b */
[----:B01----:R-:W-:Y:S01]  /*1cff0*/  ENDCOLLECTIVE ;  /* 0x000000000000791b */ /* 0x003fe20003800000 */
.L_x_1021:
[----:B------:R-:W-:Y:S01]  /*1d000*/  IMAD.MOV.U32 R9, RZ, RZ, R14 ;  /* 0x000000ffff097224 */ /* 0x000fe200078e000e */
[----:B------:R-:W-:Y:S06]  /*1d010*/  BRA `(.L_x_1022) ;  /* 0xffffffc8007c7947 */ /* 0x000fec000383ffff */
.L_x_896:
[----:B------:R-:W-:Y:S01]  /*1d020*/  BSSY B0, `(.L_x_1023) ;  /* 0x0000008000007945 */ /* 0x000fe20003800000 */
[----:B------:R-:W-:Y:S02]  /*1d030*/  IMAD.MOV.U32 R13, RZ, RZ, R2 ;  /* 0x000000ffff0d7224 */ /* 0x000fe400078e0002 */
[----:B------:R-:W-:Y:S02]  /*1d040*/  IMAD.MOV.U32 R12, RZ, RZ, 0x1 ;  /* 0x00000001ff0c7424 */ /* 0x000fe400078e00ff */
[----:B------:R-:W-:Y:S02]  /*1d050*/  IMAD.MOV.U32 R11, RZ, RZ, RZ ;  /* 0x000000ffff0b7224 */ /* 0x000fe400078e00ff */
[----:B------:R-:W-:-:S07]  /*1d060*/  IMAD.MOV.U32 R15, RZ, RZ, -0x1 ;  /* 0xffffffffff0f7424 */ /* 0x000fce00078e00ff */
[----:B0-----:R-:W-:Y:S05]  /*1d070*/  WARPSYNC.COLLECTIVE R15, `(.L_x_1024) ;  /* 0x000000000f087348 */ /* 0x001fea0003c00000 */
[----:B------:R1:W2:Y:S02]  /*1d080*/  SHFL.UP P6, R14, R13, R12, R11 ;  /* 0x0400000c0d0e7389 */ /* 0x0002a400000c000b */
[----:B012---:R-:W-:Y:S01]  /*1d090*/  ENDCOLLECTIVE ;  /* 0x000000000000791b */ /* 0x007fe20003800000 */
.L_x_1024:
[----:B------:R-:W-:Y:S05]  /*1d0a0*/  BSYNC B0 ;  /* 0x0000000000007941 */ /* 0x000fea0003800000 */
.L_x_1023:
[----:B------:R-:W-:Y:S02]  /*1d0b0*/  IMAD.MOV.U32 R3, RZ, RZ, R14 ;  /* 0x000000ffff037224 */ /* 0x000fe400078e000e */
[----:B------:R-:W-:Y:S02]  /*1d0c0*/  IMAD.MOV.U32 R12, RZ, RZ, 0x2 ;  /* 0x00000002ff0c7424 */ /* 0x000fe400078e00ff */
[----:B------:R-:W-:Y:S01]  /*1d0d0*/  IMAD.MOV.U32 R11, RZ, RZ, RZ ;  /* 0x000000ffff0b7224 */ /* 0x000fe200078e00ff */
[----:B------:R-:W-:Y:S01]  /*1d0e0*/  SEL R3, R3, RZ, P1 ;  /* 0x000000ff03037207 */ /* 0x000fe20000800000 */
[----:B------:R-:W-:-:S04]  /*1d0f0*/  IMAD.MOV.U32 R15, RZ, RZ, -0x1 ;  /* 0xffffffffff0f7424 */ /* 0x000fc800078e00ff */
[----:B------:R-:W-:-:S04]  /*1d100*/  IMAD.IADD R2, R2, 0x1, R3 ;  /* 0x0000000102027824 */ /* 0x000fc800078e0203 */
[----:B------:R-:W-:-:S07]  /*1d110*/  IMAD.MOV.U32 R13, RZ, RZ, R2 ;  /* 0x000000ffff0d7224 */ /* 0x000fce00078e0002 */
[----:B------:R-:W-:Y:S05]  /*1d120*/  WARPSYNC.COLLECTIVE R15, `(.L_x_1025) ;  /* 0x000000000f087348 */ /* 0x000fea0003c00000 */
[----:B------:R0:W1:Y:S02]  /*1d130*/  SHFL.UP P6, R14, R13, R12, R11 ;  /* 0x0400000c0d0e7389 */ /* 0x00006400000c000b */
[----:B01----:R-:W-:Y:S01]  /*1d140*/  ENDCOLLECTIVE ;  /* 0x000000000000791b */ /* 0x003fe20003800000 */
.L_x_1025:
        /* <DEDUP_REMOVED lines=8> */
.L_x_1026:
        /* <DEDUP_REMOVED lines=8> */
.L_x_1027:
        /* <DEDUP_REMOVED lines=8> */
.L_x_1028:
        /* <DEDUP_REMOVED lines=9> */
.L_x_1029:
[----:B------:R-:W-:Y:S01]  /*1d360*/  IMAD.MOV.U32 R9, RZ, RZ, R14 ;  /* 0x000000ffff097224 */ /* 0x000fe200078e000e */
[----:B------:R-:W-:Y:S06]  /*1d370*/  BRA `(.L_x_1030) ;  /* 0xffffffc800507947 */ /* 0x000fec000383ffff */
.L_x_898:
[----:B------:R-:W-:Y:S01]  /*1d380*/  BSSY B0, `(.L_x_1031) ;  /* 0x0000006000007945 */ /* 0x000fe20003800000 */
[----:B------:R-:W-:Y:S01]  /*1d390*/  PLOP3.LUT P6, PT, P6, PT, PT, 0x8, 0x0 ;  /* 0x000000000000781c */ /* 0x000fe200037ce170 */
[----:B------:R-:W-:-:S12]  /*1d3a0*/  IMAD.MOV.U32 R15, RZ, RZ, -0x1 ;  /* 0xffffffffff0f7424 */ /* 0x000fd800078e00ff */
[----:B0-----:R-:W-:Y:S05]  /*1d3b0*/  WARPSYNC.COLLECTIVE R15, `(.L_x_1032) ;  /* 0x000000000f087348 */ /* 0x001fea0003c00000 */
[----:B------:R-:W-:Y:S01]  /*1d3c0*/  VOTE.ANY R14, PT, P6 ;  /* 0x00000000000e7806 */ /* 0x000fe200030e0100 */
[----:B0-----:R-:W-:Y:S06]  /*1d3d0*/  ENDCOLLECTIVE ;  /* 0x000000000000791b */ /* 0x001fec0003800000 */
.L_x_1032:
[----:B------:R-:W-:Y:S05]  /*1d3e0*/  BSYNC B0 ;  /* 0x0000000000007941 */ /* 0x000fea0003800000 */
.L_x_1031:
        /* <DEDUP_REMOVED lines=9> */
.L_x_1033:
[----:B------:R-:W-:Y:S02]  /*1d480*/  IMAD.MOV.U32 R13, RZ, RZ, R6 ;  /* 0x000000ffff0d7224 */ /* 0x000fe400078e0006 */
[----:B------:R-:W-:-:S07]  /*1d490*/  IMAD.MOV.U32 R4, RZ, RZ, R14 ;  /* 0x000000ffff047224 */ /* 0x000fce00078e000e */
[----:B------:R-:W-:Y:S05]  /*1d4a0*/  WARPSYNC.COLLECTIVE R15, `(.L_x_1034) ;  /* 0x000000000f087348 */ /* 0x000fea0003c00000 */
[----:B------:R0:W1:Y:S02]  /*1d4b0*/  SHFL.IDX P6, R14, R13, R12, R11 ;  /* 0x0000000c0d0e7389 */ /* 0x00006400000c000b */
[----:B01----:R-:W-:Y:S01]  /*1d4c0*/  ENDCOLLECTIVE ;  /* 0x000000000000791b */ /* 0x003fe20003800000 */
.L_x_1034:
[----:B------:R-:W-:Y:S01]  /*1d4d0*/  IMAD.MOV.U32 R6, RZ, RZ, R14 ;  /* 0x000000ffff067224 */ /* 0x000fe200078e000e */
[----:B------:R-:W-:Y:S06]  /*1d4e0*/  BRA `(.L_x_1035) ;  /* 0xffffffc800307947 */ /* 0x000fec000383ffff */
.L_x_900:
[----:B------:R-:W-:Y:S01]  /*1d4f0*/  BSSY B0, `(.L_x_1036) ;  /* 0x0000007000007945 */ /* 0x000fe20003800000 */
[----:B------:R-:W-:Y:S02]  /*1d500*/  IMAD.MOV.U32 R13, RZ, RZ, R7 ;  /* 0x000000ffff0d7224 */ /* 0x000fe400078e0007 */
[----:B------:R-:W-:Y:S02]  /*1d510*/  IMAD.MOV.U32 R11, RZ, RZ, 0x1f ;  /* 0x0000001fff0b7424 */ /* 0x000fe400078e00ff */
[----:B------:R-:W-:-:S07]  /*1d520*/  IMAD.MOV.U32 R15, RZ, RZ, -0x1 ;  /* 0xffffffffff0f7424 */ /* 0x000fce00078e00ff */
[----:B0123--:R-:W-:Y:S05]  /*1d530*/  WARPSYNC.COLLECTIVE R15, `(.L_x_1037) ;  /* 0x000000000f087348 */ /* 0x00ffea0003c00000 */
[----:B------:R4:W0:Y:S02]  /*1d540*/  SHFL.IDX P6, R14, R13, R12, R11 ;  /* 0x0000000c0d0e7389 */ /* 0x00082400000c000b */
[----:B01234-:R-:W-:Y:S01]  /*1d550*/  ENDCOLLECTIVE ;  /* 0x000000000000791b */ /* 0x01ffe20003800000 */
.L_x_1037:
[----:B------:R-:W-:Y:S05]  /*1d560*/  BSYNC B0 ;  /* 0x0000000000007941 */ /* 0x000fea0003800000 */
.L_x_1036:
[----:B------:R-:W-:Y:S01]  /*1d570*/  IMAD.MOV.U32 R7, RZ, RZ, R14 ;  /* 0x000000ffff077224 */ /* 0x000fe200078e000e */
[----:B------:R-:W-:Y:S06]  /*1d580*/  BRA `(.L_x_1038) ;  /* 0xffffffc800207947 */ /* 0x000fec000383ffff */
.L_x_904:
[----:B0-----:R0:W1:Y:S02]  /*1d590*/  SYNCS.PHASECHK.TRANS64.TRYWAIT P0, [R0+URZ+0x22820], R3 ;  /* 0x02282003000075a7 */ /* 0x001064000800017f */
[----:B-1----:R-:W-:Y:S05]  /*1d5a0*/  @!P0 NANOSLEEP.SYNCS 0x989680 ;  /* 0x009896800000895d */ /* 0x002fea0003900000 */
[----:B------:R-:W1:Y:S02]  /*1d5b0*/  @!P0 SYNCS.PHASECHK.TRANS64 P0, [R0+URZ+0x22820], R3 ;  /* 0x02282003000085a7 */ /* 0x000e64000800007f */
[----:B-1----:R-:W-:Y:S05]  /*1d5c0*/  @!P0 BRA `(.L_x_904) ;  /* 0xfffffffc00f08947 */ /* 0x002fea000383ffff */
[----:B------:R-:W-:Y:S05]  /*1d5d0*/  BRA `(.L_x_1039) ;  /* 0xffffffcc00b87947 */ /* 0x000fea000383ffff */
.L_x_905:
        /* <DEDUP_REMOVED lines=11> */
.L_x_1041:
[----:B------:R-:W-:Y:S05]  /*1d690*/  BSYNC B0 ;  /* 0x0000000000007941 */ /* 0x000fea0003800000 */
.L_x_1040:
[----:B------:R-:W-:Y:S05]  /*1d6a0*/  BRA `(.L_x_1042) ;  /* 0xffffffcc00a07947 */ /* 0x000fea000383ffff */
.L_x_906:
[----:B------:R-:W-:Y:S01]  /*1d6b0*/  BSSY B0, `(.L_x_1043) ;  /* 0x0000006000007945 */ /* 0x000fe20003800000 */
[----:B------:R-:W-:-:S07]  /*1d6c0*/  IMAD.MOV.U32 R15, RZ, RZ, -0x1 ;  /* 0xffffffffff0f7424 */ /* 0x000fce00078e00ff */
[----:B01----:R-:W-:Y:S05]  /*1d6d0*/  WARPSYNC.COLLECTIVE R15, `(.L_x_1044) ;  /* 0x000000000f0c7348 */ /* 0x003fea0003c00000 */
[----:B------:R-:W-:Y:S02]  /*1d6e0*/  ELECT P6, UR62, PT ;  /* 0x00000000003e782f */ /* 0x000fe400038c0000 */
[----:B------:R-:W-:Y:S01]  /*1d6f0*/  MOV R14, UR62 ;  /* 0x0000003e000e7c02 */ /* 0x000fe20008000f00 */
[----:B01----:R-:W-:Y:S10]  /*1d700*/  ENDCOLLECTIVE ;  /* 0x000000000000791b */ /* 0x003ff40003800000 */
.L_x_1044:
[----:B------:R-:W-:Y:S05]  /*1d710*/  BSYNC B0 ;  /* 0x0000000000007941 */ /* 0x000fea0003800000 */
.L_x_1043:
[----:B------:R-:W-:Y:S05]  /*1d720*/  BRA `(.L_x_1045) ;  /* 0xffffffcc00947947 */ /* 0x000fea000383ffff */
.L_x_908:
[----:B0-----:R0:W1:Y:S02]  /*1d730*/  SYNCS.PHASECHK.TRANS64.TRYWAIT P0, [R6+URZ], R5 ;  /* 0x00000005060075a7 */ /* 0x001064000800017f */
[----:B-1----:R-:W-:Y:S05]  /*1d740*/  @!P0 NANOSLEEP.SYNCS 0x989680 ;  /* 0x009896800000895d */ /* 0x002fea0003900000 */
[----:B------:R-:W1:Y:S02]  /*1d750*/  @!P0 SYNCS.PHASECHK.TRANS64 P0, [R6+URZ], R5 ;  /* 0x00000005060085a7 */ /* 0x000e64000800007f */
[----:B-1----:R-:W-:Y:S05]  /*1d760*/  @!P0 BRA `(.L_x_908) ;  /* 0xfffffffc00f08947 */ /* 0x002fea000383ffff */
[----:B------:R-:W-:Y:S05]  /*1d770*/  BRA `(.L_x_1046) ;  /* 0xffffffcc00cc7947 */ /* 0x000fea000383ffff */
.L_x_909:
[----:B-1----:R1:W2:Y:S02]  /*1d780*/  SYNCS.PHASECHK.TRANS64.TRYWAIT P0, [R7+URZ], R2 ;  /* 0x00000002070075a7 */ /* 0x0022a4000800017f */
[----:B--2---:R-:W-:Y:S05]  /*1d790*/  @!P0 NANOSLEEP.SYNCS 0x989680 ;  /* 0x009896800000895d */ /* 0x004fea0003900000 */
[----:B------:R-:W2:Y:S02]  /*1d7a0*/  @!P0 SYNCS.PHASECHK.TRANS64 P0, [R7+URZ], R2 ;  /* 0x00000002070085a7 */ /* 0x000ea4000800007f */
[----:B--2---:R-:W-:Y:S05]  /*1d7b0*/  @!P0 BRA `(.L_x_909) ;  /* 0xfffffffc00f08947 */ /* 0x004fea000383ffff */
[----:B------:R-:W-:Y:S05]  /*1d7c0*/  BRA `(.L_x_1047) ;  /* 0xffffffcc00c07947 */ /* 0x000fea000383ffff */
.L_x_911:
[----:B--2---:R2:W3:Y:S02]  /*1d7d0*/  SYNCS.PHASECHK.TRANS64.TRYWAIT P0, [R4+URZ], R5 ;  /* 0x00000005040075a7 */ /* 0x0044e4000800017f */
[----:B---3--:R-:W-:Y:S05]  /*1d7e0*/  @!P0 NANOSLEEP.SYNCS 0x989680 ;  /* 0x009896800000895d */ /* 0x008fea0003900000 */
[----:B------:R-:W3:Y:S02]  /*1d7f0*/  @!P0 SYNCS.PHASECHK.TRANS64 P0, [R4+URZ], R5 ;  /* 0x00000005040085a7 */ /* 0x000ee4000800007f */
[----:B---3--:R-:W-:Y:S05]  /*1d800*/  @!P0 BRA `(.L_x_911) ;  /* 0xfffffffc00f08947 */ /* 0x008fea000383ffff */
[----:B------:R-:W-:Y:S05]  /*1d810*/  BRA `(.L_x_1048) ;  /* 0xffffffcc00c47947 */ /* 0x000fea000383ffff */
.L_x_1049:
        /* <DEDUP_REMOVED lines=14> */
.L_x_6131:


//--------------------- .text._ZN7cutlass13device_kernelIN5flash11enable_sm90INS1_16FlashAttnFwdSm90INS1_25CollectiveMainloopFwdSm90ILi2EN4cute5tupleIJNS5_1CILi1EEES8_S8_EEENS6_IJNS7_ILi128EEENS7_ILi96EEENS7_ILi64EEEEEELi256ENS_10bfloat16_tEfNS_4arch4Sm90ELb0ELb0ELb1ELb1ELb0ELb0ELb1ELb1ELb0ELb1ELb1ELb0EEENS1_21CollectiveEpilogueFwdINS6_IJSA_NS7_ILi256EEESB_EEES9_SE_SG_Li256ELb1ELb1ELb1ELb0EEENS1_36VarlenDynamicPersistentTileSchedulerILi128ELi96ELi256ELi128ELb1ELb1ELb1ELb0ELb1ELb1EEEEEEEEEvNT_6ParamsE --------------------------
	.section	.text._ZN7cutlass13device_kernelIN5flash11enable_sm90INS1_16FlashAttnFwdSm90INS1_25CollectiveMainloopFwdSm90ILi2EN4cute5tupleIJNS5_1CILi1EEES8_S8_EEENS6_IJNS7_ILi128EEENS7_ILi96EEENS7_ILi64EEEEEELi256ENS_10bfloat16_tEfNS_4arch4Sm90ELb0ELb0ELb1ELb1ELb0ELb0ELb1ELb1ELb0ELb1ELb1ELb0EEENS1_21CollectiveEpilogueFwdINS6_IJSA_NS7_ILi256EEESB_EEES9_SE_SG_Li256ELb1ELb1ELb1ELb0EEENS1_36VarlenDynamicPersistentTileSchedulerILi128ELi96ELi256ELi128ELb1ELb1ELb1ELb0ELb1ELb1EEEEEEEEEvNT_6ParamsE,"ax",@progbits
	.align	128
.text._ZN7cutlass13device_kernelIN5flash11enable_sm90INS1_16FlashAttnFwdSm90INS1_25CollectiveMainloopFwdSm90ILi2EN4cute5tupleIJNS5_1CILi1EEES8_S8_EEENS6_IJNS7_ILi128EEENS7_ILi96EEENS7_ILi64EEEEEELi256ENS_10bfloat16_tEfNS_4arch4Sm90ELb0ELb0ELb1ELb1ELb0ELb0ELb1ELb1ELb0ELb1ELb1ELb0EEENS1_21CollectiveEpilogueFwdINS6_IJSA_NS7_ILi256EEESB_EEES9_SE_SG_Li256ELb1ELb1ELb1ELb0EEENS1_36VarlenDynamicPersistentTileSchedulerILi128ELi96ELi256ELi128ELb1ELb1ELb1ELb0ELb1ELb1EEEEEEEEEvNT_6ParamsE:
        .type           _ZN7cutlass13device_kernelIN5flash11enable_sm90INS1_16FlashAttnFwdSm90INS1_25CollectiveMainloopFwdSm90ILi2EN4cute5tupleIJNS5_1CILi1EEES8_S8_EEENS6_IJNS7_ILi128EEENS7_ILi96EEENS7_ILi64EEEEEELi256ENS_10bfloat16_tEfNS_4arch4Sm90ELb0ELb0ELb1ELb1ELb0ELb0ELb1ELb1ELb0ELb1ELb1ELb0EEENS1_21CollectiveEpilogueFwdINS6_IJSA_NS7_ILi256EEESB_EEES9_SE_SG_Li256ELb1ELb1ELb1ELb0EEENS1_36VarlenDynamicPersistentTileSchedulerILi128ELi96ELi256ELi128ELb1ELb1ELb1ELb0ELb1ELb1EEEEEEEEEvNT_6ParamsE,@function
        .size           _ZN7cutlass13device_kernelIN5flash11enable_sm90INS1_16FlashAttnFwdSm90INS1_25CollectiveMainloopFwdSm90ILi2EN4cute5tupleIJNS5_1CILi1EEES8_S8_EEENS6_IJNS7_ILi128EEENS7_ILi96EEENS7_ILi64EEEEEELi256ENS_10bfloat16_tEfNS_4arch4Sm90ELb0ELb0ELb1ELb1ELb0ELb0ELb1ELb1ELb0ELb1ELb1ELb0EEENS1_21CollectiveEpilogueFwdINS6_IJSA_NS7_ILi256EEESB_EEES9_SE_SG_Li256ELb1ELb1ELb1ELb0EEENS1_36VarlenDynamicPersistentTileSchedulerILi128ELi96ELi256ELi128ELb1ELb1ELb1ELb0ELb1ELb1EEEEEEEEEvNT_6ParamsE,(.L_x_6132 - _ZN7cutlass13device_kernelIN5flash11enable_sm90INS1_16FlashAttnFwdSm90INS1_25CollectiveMainloopFwdSm90ILi2EN4cute5tupleIJNS5_1CILi1EEES8_S8_EEENS6_IJNS7_ILi128EEENS7_ILi96EEENS7_ILi64EEEEEELi256ENS_10bfloat16_tEfNS_4arch4Sm90ELb0ELb0ELb1ELb1ELb0ELb0ELb1ELb1ELb0ELb1ELb1ELb0EEENS1_21CollectiveEpilogueFwdINS6_IJSA_NS7_ILi256EEESB_EEES9_SE_SG_Li256ELb1ELb1ELb1ELb0EEENS1_36VarlenDynamicPersistentTileSchedulerILi128ELi96ELi256ELi128ELb1ELb1ELb1ELb0ELb1ELb1EEEEEEEEEvNT_6ParamsE)
        .other          _ZN7cutlass13device_kernelIN5flash11enable_sm90INS1_16FlashAttnFwdSm90INS1_25CollectiveMainloopFwdSm90ILi2EN4cute5tupleIJNS5_1CILi1EEES8_S8_EEENS6_IJNS7_ILi128EEENS7_ILi96EEENS7_ILi64EEEEEELi256ENS_10bfloat16_tEfNS_4arch4Sm90ELb0ELb0ELb1ELb1ELb0ELb0ELb1ELb1ELb0ELb1ELb1ELb0EEENS1_21CollectiveEpilogueFwdINS6_IJSA_NS7_ILi256EEESB_EEES9_SE_SG_Li256ELb1ELb1ELb1ELb0EEENS1_36VarlenDynamicPersistentTileSchedulerILi128ELi96ELi256ELi128ELb1ELb1ELb1ELb0ELb1ELb1EEEEEEEEEvNT_6ParamsE,@"STO_CUDA_ENTRY STV_DEFAULT"
_ZN7cutlass13device_kernelIN5flash11enable_sm90INS1_16FlashAttnFwdSm90INS1_25CollectiveMainloopFwdSm90ILi2EN4cute5tupleIJNS5_1CILi1EEES8_S8_EEENS6_IJNS7_ILi128EEENS7_ILi96EEENS7_ILi64EEEEEELi256ENS_10bfloat16_tEfNS_4arch4Sm90ELb0ELb0ELb1ELb1ELb0ELb0ELb1ELb1ELb0ELb1ELb1ELb0EEENS1_21CollectiveEpilogueFwdINS6_IJSA_NS7_ILi256EEESB_EEES9_SE_SG_Li256ELb1ELb1ELb1ELb0EEENS1_36VarlenDynamicPersistentTileSchedulerILi128ELi96ELi256ELi128ELb1ELb1ELb1ELb0ELb1ELb1EEEEEEEEEvNT_6ParamsE:
[----:B------:R-:W0:Y:S02]  /*0000*/  LDC R1, c[0x0][0x28] ;  /* 0x00000a00ff017b82 */ /* 0x000e240000000800 */
[----:B0-----:R-:W-:Y:S01]  /*0010*/  VIADD R1, R1, 0xffffff78 ;  /* 0xffffff7801017836 */ /* 0x001fe20000000000 */
[----:B------:R-:W0:Y:S01]  /*0020*/  S2R R3, SR_TID.X ;  /* 0x0000000000037919 */ /* 0x000e220000002100 */
[----:B------:R-:W-:Y:S01]  /*0030*/  ELECT P0, URZ, PT ;  /* 0x00000000003f782f */ /* 0x000fe20003800000 */
[----:B------:R-:W-:Y:S01]  /*0040*/  BSSY B0, `(.L_x_1050) ;  /* 0x000000d000007945 */ /* 0x000fe20003800000 */
[----:B0-----:R-:W-:-:S05]  /*0050*/  SHF.R.U32.HI R0, RZ, 0x5, R3 ;  /* 0x00000005ff007819 */ /* 0x001fca0000011603 */
        /* <DEDUP_REMOVED lines=11> */
.L_x_1051:
[----:B------:R-:W-:Y:S05]  /*0110*/  BSYNC B0 ;  /* 0x0000000000007941 */ /* 0x000fea0003800000 */
.L_x_1050:
[----:B------:R-:W-:Y:S01]  /*0120*/  VOTEU.ANY UP0, P0 ;  /* 0x00000000003f7886 */ /* 0x000fe20000000100 */
[----:B------:R-:W0:Y:S01]  /*0130*/  SHFL.IDX PT, R2, R0, RZ, 0x1f ;  /* 0x00001fff00027589 */ /* 0x000e2200000e0000 */
[----:B------:R-:W-:Y:S01]  /*0140*/  UMOV UR4, 0x80 ;  /* 0x0000008000047882 */ /* 0x000fe20000000000 */
[----:B------:R-:W-:Y:S01]  /*0150*/  UMOV UR7, 0x100 ;  /* 0x0000010000077882 */ /* 0x000fe20000000000 */
[----:B------:R-:W-:Y:S01]  /*0160*/  VOTEU.ANY UP1, P0 ;  /* 0x00000000003f7886 */ /* 0x000fe20000020100 */
[----:B------:R-:W1:Y:S01]  /*0170*/  @UP0 S2UR UR8, SR_CgaCtaId ;  /* 0x00000000000809c3 */ /* 0x000e620000008800 */
[----:B------:R-:W-:Y:S01]  /*0180*/  @UP0 UMOV UR6, 0x400 ;  /* 0x0000040000060882 */ /* 0x000fe20000000000 */
[----:B------:R-:W-:-:S04]  /*0190*/  @UP0 UIADD3 UR4, -UR4, 0x100000, URZ ;  /* 0x0010000004040890 */ /* 0x000fc8000fffe13f */
[----:B------:R-:W-:Y:S02]  /*01a0*/  @UP0 USHF.L.U32 UR5, UR4, 0xb, URZ ;  /* 0x0000000b04050899 */ /* 0x000fe4000800063f */
[----:B------:R-:W-:Y:S01]  /*01b0*/  @UP0 USHF.L.U32 UR4, UR4, 0x1, URZ ;  /* 0x0000000104040899 */ /* 0x000fe2000800063f */
[----:B------:R-:W-:Y:S01]  /*01c0*/  SHF.R.U32.HI R3, RZ, 0x7, R3 ;  /* 0x00000007ff037819 */ /* 0x000fe20000011603 */
[----:B------:R-:W-:Y:S01]  /*01d0*/  VOTEU.ANY UP2, P0 ;  /* 0x00000000003f7886 */ /* 0x000fe20000040100 */
[----:B0-----:R-:W-:-:S03]  /*01e0*/  ISETP.NE.AND P1, PT, R2, RZ, PT ;  /* 0x000000ff0200720c */ /* 0x001fc60003f25270 */
[----:B------:R0:W2:Y:S01]  /*01f0*/  SHFL.IDX PT, R2, R3, RZ, 0x1f ;  /* 0x00001fff03027589 */ /* 0x0000a200000e0000 */
[----:B-1----:R-:W-:Y:S02]  /*0200*/  @UP0 ULEA UR8, UR8, UR6, 0x18 ;  /* 0x0000000608080291 */ /* 0x002fe4000f8ec03f */
[----:B------:R-:W-:-:S04]  /*0210*/  @UP0 UIADD3 UR6, -UR7, 0x100000, URZ ;  /* 0x0010000007060890 */ /* 0x000fc8000fffe13f */
[----:B------:R-:W-:Y:S02]  /*0220*/  @UP0 USHF.L.U32 UR7, UR6, 0xb, URZ ;  /* 0x0000000b06070899 */ /* 0x000fe4000800063f */
[----:B------:R-:W-:Y:S01]  /*0230*/  @UP0 USHF.L.U32 UR6, UR6, 0x1, URZ ;  /* 0x0000000106060899 */ /* 0x000fe2000800063f */
[----:B------:R-:W-:Y:S01]  /*0240*/  VOTEU.ANY UP0, P0 ;  /* 0x00000000003f7886 */ /* 0x000fe20000000100 */
[----:B------:R-:W1:Y:S04]  /*0250*/  FENCE.VIEW.ASYNC.S ;  /* 0x00000000000073c6 */ /* 0x000e680000000000 */
[----:B-1----:R0:W1:Y:S01]  /*0260*/  @UP0 SYNCS.EXCH.64 URZ, [UR8+0x32400], UR4 ;  /* 0x03240004083f05b2 */ /* 0x0020620008000100 */
[----:B------:R0:W3:Y:S05]  /*0270*/  @UP1 SYNCS.EXCH.64 URZ, [UR8+0x32410], UR4 ;  /* 0x03241004083f15b2 */ /* 0x0000ea0008000100 */
[----:B------:R0:W4:Y:S02]  /*0280*/  @UP2 SYNCS.EXCH.64 URZ, [UR8+0x32420], UR6 ;  /* 0x03242006083f25b2 */ /* 0x0001240008000100 */
[----:B0-----:R-:W-:Y:S05]  /*0290*/  @P1 BRA `(.L_x_1052) ;  /* 0x0000000000481947 */ /* 0x001fea0003800000 */
[----:B------:R-:W0:Y:S01]  /*02a0*/  S2UR UR5, SR_CgaCtaId ;  /* 0x00000000000579c3 */ /* 0x000e220000008800 */
        /* <DEDUP_REMOVED lines=15> */
[----:B------:R0:W0:Y:S01]  /*03a0*/  SYNCS.EXCH.64 URZ, [UR8+0x32448], UR6 ;  /* 0x03244806083f75b2 */ /* 0x0000220008000100 */
[----:B------:R-:W-:Y:S01]  /*03b0*/  NOP ;  /* 0x0000000000007918 */ /* 0x000fe20000000000 */
.L_x_1052:
[----:B------:R-:W5:Y:S01]  /*03c0*/  SHFL.IDX PT, R3, R0, RZ, 0x1f ;  /* 0x00001fff00037589 */ /* 0x000f6200000e0000 */
[----:B------:R-:W-:Y:S01]  /*03d0*/  NOP ;  /* 0x0000000000007918 */ /* 0x000fe20000000000 */
[----:B-----5:R-:W-:-:S13]  /*03e0*/  ISETP.NE.AND P0, PT, R3, RZ, PT ;  /* 0x000000ff0300720c */ /* 0x020fda0003f05270 */
        /* <DEDUP_REMOVED lines=19> */
.L_x_1053:
[----:B------:R-:W5:Y:S01]  /*0520*/  SHFL.IDX PT, R3, R0, RZ, 0x1f ;  /* 0x00001fff00037589 */ /* 0x000f6200000e0000 */
[----:B------:R-:W-:Y:S01]  /*0530*/  NOP ;  /* 0x0000000000007918 */ /* 0x000fe20000000000 */
[----:B-----5:R-:W-:-:S13]  /*0540*/  ISETP.NE.AND P0, PT, R3, RZ, PT ;  /* 0x000000ff0300720c */ /* 0x020fda0003f05270 */
        /* <DEDUP_REMOVED lines=13> */
[----:B------:R0:W0:Y:S01]  /*0620*/  SYNCS.EXCH.64 URZ, [UR6+0x32488], UR4 ;  /* 0x03248804063f75b2 */ /* 0x0000220008000100 */
[----:B------:R-:W-:Y:S01]  /*0630*/  NOP ;  /* 0x0000000000007918 */ /* 0x000fe20000000000 */
.L_x_1054:
        /* <DEDUP_REMOVED lines=22> */
.L_x_1055:
        /* <DEDUP_REMOVED lines=22> */
.L_x_1056:
[----:B--2---:R-:W-:Y:S01]  /*0900*/  ISETP.NE.AND P0, PT, R2, RZ, PT ;  /* 0x000000ff0200720c */ /* 0x004fe20003f05270 */
[----:B------:R-:W-:Y:S01]  /*0910*/  IMAD.MOV.U32 R2, RZ, RZ, 0x1 ;  /* 0x00000001ff027424 */ /* 0x000fe200078e00ff */
[----:B------:R-:W-:Y:S01]  /*0920*/  NOP ;  /* 0x0000000000007918 */ /* 0x000fe20000000000 */
[----:B------:R-:W-:-:S03]  /*0930*/  ULDC.64 UR38, c[0x0][0x208] ;  /* 0x0000820000267ab9 */ /* 0x000fc60000000a00 */
[----:B------:R-:W-:-:S05]  /*0940*/  SEL R2, R2, 0x2, !P0 ;  /* 0x0000000202027807 */ /* 0x000fca0004000000 */
[----:B------:R2:W-:Y:S01]  /*0950*/  STL [R1+0x84], R2 ;  /* 0x0000840201007387 */ /* 0x0005e20000100800 */
[----:B01-34-:R-:W-:Y:S06]  /*0960*/  BAR.SYNC.DEFER_BLOCKING 0x0 ;  /* 0x0000000000007b1d */ /* 0x01bfec0000010000 */
[----:B------:R-:W-:Y:S05]  /*0970*/  @!P0 BRA `(.L_x_1057) ;  /* 0x000000b800188947 */ /* 0x000fea0003800000 */
.L_x_1058:
[----:B------:R-:W-:-:S08]  /*0980*/  NOP ;  /* 0x0000000000007918 */ /* 0x000fd00000000000 */
[----:B------:R-:W0:Y:S02]  /*0990*/  USETMAXREG.TRY_ALLOC.CTAPOOL UP0, 0xf0 ;  /* 0x000000f0000079c8 */ /* 0x000e240008000600 */
[----:B0-----:R-:W-:-:S13]  /*09a0*/  PLOP3.LUT P0, PT, PT, PT, UP0, 0x80, 0x0 ;  /* 0x000000000000781c */ /* 0x001fda0003f0f008 */
[----:B------:R-:W-:Y:S05]  /*09b0*/  @!P0 BRA `(.L_x_1058) ;  /* 0xfffffffc00f08947 */ /* 0x000fea000383ffff */
[----:B------:R-:W0:Y:S01]  /*09c0*/  S2R R0, SR_TID.X ;  /* 0x0000000000007919 */ /* 0x000e220000002100 */
[----:B------:R-:W1:Y:S01]  /*09d0*/  S2UR UR5, SR_CgaCtaId ;  /* 0x00000000000579c3 */ /* 0x000e620000008800 */
[----:B------:R-:W-:-:S07]  /*09e0*/  UMOV UR4, 0x400 ;  /* 0x0000040000047882 */ /* 0x000fce0000000000 */
[----:B------:R-:W-:Y:S06]  /*09f0*/  BAR.ARV 0x8, 0x180 ;  /* 0x0206000000007b1d */ /* 0x000fec0000002000 */
[----:B-1----:R-:W-:Y:S01]  /*0a00*/  ULEA UR4, UR5, UR4, 0x18 ;  /* 0x0000000405047291 */ /* 0x002fe2000f8ec03f */
[----:B0-----:R-:W-:-:S04]  /*0a10*/  SHF.R.U32.HI R0, RZ, 0x7, R0 ;  /* 0x00000007ff007819 */ /* 0x001fc80000011600 */
[----:B------:R-:W-:-:S13]  /*0a20*/  ISETP.NE.AND P0, PT, R0, 0x1, PT ;  /* 0x000000010000780c */ /* 0x000fda0003f05270 */
[----:B------:R-:W-:Y:S08]  /*0a30*/  @!P0 BAR.ARV 0x9, 0x100 ;  /* 0x0244000000008b1d */ /* 0x000ff00000002000 */
[----:B------:R-:W-:Y:S06]  /*0a40*/  BAR.SYNC.DEFER_BLOCKING 0x5, 0x180 ;  /* 0x0146000000007b1d */ /* 0x000fec0000010000 */
[----:B------:R-:W0:Y:S01]  /*0a50*/  LDS.128 R12, [UR4+0x324d0] ;  /* 0x0324d004ff0c7984 */ /* 0x000e220008000c00 */
[----:B------:R-:W-:Y:S01]  /*0a60*/  ULDC UR4, c[0x0][0xd3c] ;  /* 0x00034f0000047ab9 */ /* 0x000fe20000000800 */
[----:B------:R-:W-:Y:S06]  /*0a70*/  BAR.ARV 0x4, 0x180 ;  /* 0x0106000000007b1d */ /* 0x000fec0000002000 */
[----:B0-----:R-:W-:-:S13]  /*0a80*/  ISETP.GE.AND P0, PT, R15, UR4, PT ;  /* 0x000000040f007c0c */ /* 0x001fda000bf06270 */
[----:B------:R-:W-:Y:S05]  /*0a90*/  @P0 EXIT ;  /* 0x000000000000094d */ /* 0x000fea0003800000 */
[----:B------:R-:W3:Y:S01]  /*0aa0*/  LDL.LU R11, [R1+0x84] ;  /* 0x00008400010b7983 */ /* 0x000ee20000300800 */
[----:B------:R-:W0:Y:S02]  /*0ab0*/  S2R R0, SR_TID.X ;  /* 0x0000000000007919 */ /* 0x000e240000002100 */
[----:B0-----:R-:W-:-:S05]  /*0ac0*/  VIADD R16, R0, 0xffffff80 ;  /* 0xffffff8000107836 */ /* 0x001fca0000000000 */
[----:B------:R-:W-:-:S04]  /*0ad0*/  SHF.R.S32.HI R0, RZ, 0x1f, R16 ;  /* 0x0000001fff007819 */ /* 0x000fc80000011410 */
[----:B--2---:R-:W-:-:S04]  /*0ae0*/  LEA.HI R2, R0, R16, RZ, 0x7 ;  /* 0x0000001000027211 */ /* 0x004fc800078f38ff */
[----:B------:R-:W-:Y:S02]  /*0af0*/  LOP3.LUT R5, R2, 0xffffff80, RZ, 0xc0, !PT ;  /* 0xffffff8002057812 */ /* 0x000fe400078ec0ff */
[----:B------:R-:W-:-:S03]  /*0b00*/  LEA.HI R4, R0, R16, RZ, 0x5 ;  /* 0x0000001000047211 */ /* 0x000fc600078f28ff */
[----:B------:R-:W-:Y:S01]  /*0b10*/  IMAD.IADD R12, R16, 0x1, -R5 ;  /* 0x00000001100c7824 */ /* 0x000fe200078e0a05 */
[----:B------:R-:W-:Y:S01]  /*0b20*/  LEA.HI R3, R0, R16, RZ, 0x4 ;  /* 0x0000001000037211 */ /* 0x000fe200078f20ff */
[----:B------:R-:W-:-:S03]  /*0b30*/  IMAD.SHL.U32 R5, R4, 0x20, RZ ;  /* 0x0000002004057824 */ /* 0x000fc600078e00ff */
[----:B------:R-:W-:Y:S02]  /*0b40*/  SHF.R.S32.HI R7, RZ, 0x1f, R12 ;  /* 0x0000001fff077819 */ /* 0x000fe4000001140c */
[----:B------:R-:W-:Y:S02]  /*0b50*/  LOP3.LUT R4, R3, 0x3fffff0, RZ, 0xc0, !PT ;  /* 0x03fffff003047812 */ /* 0x000fe400078ec0ff */
[----:B------:R-:W-:Y:S02]  /*0b60*/  LEA.HI R8, R7, R12, RZ, 0x2 ;  /* 0x0000000c07087211 */ /* 0x000fe400078f10ff */
[----:B------:R-:W-:Y:S02]  /*0b70*/  SHF.R.S32.HI R6, RZ, 0x4, R3 ;  /* 0x00000004ff067819 */ /* 0x000fe40000011403 */
[----:B------:R-:W-:Y:S01]  /*0b80*/  LEA.HI R10, R0, R16, RZ, 0x2 ;  /* 0x00000010000a7211 */ /* 0x000fe200078f10ff */
[----:B------:R-:W-:Y:S01]  /*0b90*/  IMAD.IADD R4, R16, 0x1, -R4 ;  /* 0x0000000110047824 */ /* 0x000fe200078e0a04 */
[----:B------:R-:W-:-:S02]  /*0ba0*/  LOP3.LUT R5, R5, 0xfffffc00, RZ, 0xc0, !PT ;  /* 0xfffffc0005057812 */ /* 0x000fc400078ec0ff */
[--C-:B------:R-:W-:Y:S02]  /*0bb0*/  SHF.R.S32.HI R0, RZ, 0x2, R8.reuse ;  /* 0x00000002ff007819 */ /* 0x100fe40000011408 */
[----:B------:R-:W-:Y:S02]  /*0bc0*/  SHF.R.S32.HI R9, RZ, 0x1f, R8 ;  /* 0x0000001fff097819 */ /* 0x000fe40000011408 */
[----:B------:R-:W-:Y:S01]  /*0bd0*/  LEA.HI R3, R3, R6, RZ, 0x1 ;  /* 0x0000000603037211 */ /* 0x000fe200078f08ff */
[----:B------:R-:W-:Y:S01]  /*0be0*/  IMAD R4, R4, 0x40, R5 ;  /* 0x0000004004047824 */ /* 0x000fe200078e0205 */
[----:B------:R-:W-:Y:S02]  /*0bf0*/  LEA.HI R9, R9, R0, RZ, 0x3 ;  /* 0x0000000009097211 */ /* 0x000fe400078f18ff */
[----:B------:R-:W-:Y:S02]  /*0c00*/  LOP3.LUT R5, R3, 0x1ffffffe, RZ, 0xc0, !PT ;  /* 0x1ffffffe03057812 */ /* 0x000fe400078ec0ff */
[----:B------:R-:W-:-:S02]  /*0c10*/  SHF.R.S32.HI R3, RZ, 0x7, R2 ;  /* 0x00000007ff037819 */ /* 0x000fc40000011402 */
[----:B------:R-:W-:Y:S02]  /*0c20*/  LOP3.LUT R10, R10, 0xfffffffc, RZ, 0xc0, !PT ;  /* 0xfffffffc0a0a7812 */ /* 0x000fe400078ec0ff */
[----:B------:R-:W-:Y:S02]  /*0c30*/  LOP3.LUT R9, R9, 0xfffffff8, RZ, 0xc0, !PT ;  /* 0xfffffff809097812 */ /* 0x000fe400078ec0ff */
[----:B------:R-:W-:Y:S01]  /*0c40*/  LEA.HI R7, R7, R12, RZ, 0x5 ;  /* 0x0000000c07077211 */ /* 0x000fe200078f28ff */
[----:B------:R-:W-:Y:S01]  /*0c50*/  IMAD.IADD R10, R16, 0x1, -R10 ;  /* 0x00000001100a7824 */ /* 0x000fe200078e0a0a */
[----:B------:R-:W-:Y:S01]  /*0c60*/  LEA.HI R2, R2, R3, RZ, 0x1 ;  /* 0x0000000302027211 */ /* 0x000fe200078f08ff */
[----:B------:R-:W-:Y:S01]  /*0c70*/  IMAD.IADD R0, R0, 0x1, -R9 ;  /* 0x0000000100007824 */ /* 0x000fe200078e0a09 */
[----:B------:R-:W-:Y:S01]  /*0c80*/  SHF.R.S32.HI R7, RZ, 0x5, R7 ;  /* 0x00000005ff077819 */ /* 0x000fe20000011407 */
[----:B------:R-:W-:Y:S01]  /*0c90*/  IMAD.IADD R5, R6, 0x1, -R5 ;  /* 0x0000000106057824 */ /* 0x000fe200078e0a05 */
[----:B------:R-:W-:-:S02]  /*0ca0*/  LOP3.LUT R2, R2, 0x3fffffe, RZ, 0xc0, !PT ;  /* 0x03fffffe02027812 */ /* 0x000fc400078ec0ff */
[----:B------:R-:W-:Y:S01]  /*0cb0*/  LEA.HI R6, R10, R10, RZ, 0x1 ;  /* 0x0000000a0a067211 */ /* 0x000fe200078f08ff */
[----:B------:R-:W-:Y:S02]  /*0cc0*/  IMAD R7, R7, 0x10, R0 ;  /* 0x0000001007077824 */ /* 0x000fe400078e0200 */
[----:B------:R-:W-:Y:S02]  /*0cd0*/  IMAD R0, R5, 0x8, R4 ;  /* 0x0000000805007824 */ /* 0x000fe400078e0204 */
[----:B------:R-:W-:Y:S01]  /*0ce0*/  IMAD.IADD R2, R3, 0x1, -R2 ;  /* 0x0000000103027824 */ /* 0x000fe200078e0a02 */
[----:B------:R-:W-:Y:S02]  /*0cf0*/  LOP3.LUT R3, R6, 0x1ffffffe, RZ, 0xc0, !PT ;  /* 0x1ffffffe06037812 */ /* 0x000fe400078ec0ff */
[----:B------:R0:W-:Y:S03]  /*0d00*/  STL [R1+0x80], R0 ;  /* 0x0000800001007387 */ /* 0x0001e60000100800 */
[----:B------:R-:W-:Y:S01]  /*0d10*/  IMAD.IADD R3, R10, 0x1, -R3 ;  /* 0x000000010a037824 */ /* 0x000fe200078e0a03 */
[----:B------:R-:W-:Y:S01]  /*0d20*/  LOP3.LUT R8, R8, 0x7ffffffc, RZ, 0xc0, !PT ;  /* 0x7ffffffc08087812 */ /* 0x000fe200078ec0ff */
[----:B0-----:R-:W-:-:S05]  /*0d30*/  IMAD R0, R2, 0x40, R7 ;  /* 0x0000004002007824 */ /* 0x001fca00078e0207 */
[----:B------:R0:W-:Y:S01]  /*0d40*/  STL [R1+0x78], R0 ;  /* 0x0000780001007387 */ /* 0x0001e20000100800 */
[----:B------:R-:W-:-:S03]  /*0d50*/  IMAD.IADD R8, R12, 0x1, -R8 ;  /* 0x000000010c087824 */ /* 0x000fc600078e0a08 */
[----:B------:R1:W-:Y:S01]  /*0d60*/  STL [R1+0x14], RZ ;  /* 0x000014ff01007387 */ /* 0x0003e20000100800 */
[----:B0-----:R-:W-:Y:S02]  /*0d70*/  IMAD R0, R3, 0x8, R0 ;  /* 0x0000000803007824 */ /* 0x001fe400078e0200 */
[----:B------:R-:W-:-:S03]  /*0d80*/  IMAD.SHL.U32 R201, R8, 0x2, RZ ;  /* 0x0000000208c97824 */ /* 0x000fc600078e00ff */
[----:B------:R1:W-:Y:S01]  /*0d90*/  STL [R1+0x7c], R0 ;  /* 0x00007c0001007387 */ /* 0x0003e20000100800 */
[C---:B------:R-:W-:Y:S02]  /*0da0*/  VIADD R8, R201.reuse, 0x8 ;  /* 0x00000008c9087836 */ /* 0x040fe40000000000 */
[C---:B------:R-:W-:Y:S02]  /*0db0*/  VIADD R4, R201.reuse, 0x10 ;  /* 0x00000010c9047836 */ /* 0x040fe40000000000 */
[C---:B------:R-:W-:Y:S02]  /*0dc0*/  VIADD R2, R201.reuse, 0x18 ;  /* 0x00000018c9027836 */ /* 0x040fe40000000000 */
[C---:B------:R-:W-:Y:S02]  /*0dd0*/  VIADD R237, R201.reuse, 0x20 ;  /* 0x00000020c9ed7836 */ /* 0x040fe40000000000 */
[C---:B------:R-:W-:Y:S02]  /*0de0*/  VIADD R236, R201.reuse, 0x28 ;  /* 0x00000028c9ec7836 */ /* 0x040fe40000000000 */
[----:B------:R-:W-:-:S02]  /*0df0*/  VIADD R235, R201, 0x30 ;  /* 0x00000030c9eb7836 */ /* 0x000fc40000000000 */
[C---:B------:R-:W-:Y:S02]  /*0e00*/  VIADD R234, R201.reuse, 0x38 ;  /* 0x00000038c9ea7836 */ /* 0x040fe40000000000 */
[C---:B------:R-:W-:Y:S02]  /*0e10*/  VIADD R233, R201.reuse, 0x40 ;  /* 0x00000040c9e97836 */ /* 0x040fe40000000000 */
[C---:B------:R-:W-:Y:S02]  /*0e20*/  VIADD R232, R201.reuse, 0x48 ;  /* 0x00000048c9e87836 */ /* 0x040fe40000000000 */
[C---:B------:R-:W-:Y:S02]  /*0e30*/  VIADD R231, R201.reuse, 0x50 ;  /* 0x00000050c9e77836 */ /* 0x040fe40000000000 */
[C---:B------:R-:W-:Y:S02]  /*0e40*/  VIADD R230, R201.reuse, 0x58 ;  /* 0x00000058c9e67836 */ /* 0x040fe40000000000 */
        /* <DEDUP_REMOVED lines=34> */
[----:B------:R-:W-:Y:S02]  /*1070*/  SHF.R.S32.HI R8, RZ, 0x1f, R221 ;  /* 0x0000001fff087819 */ /* 0x000fe400000114dd */
[----:B------:R-:W-:Y:S02]  /*1080*/  SHF.R.S32.HI R4, RZ, 0x1f, R213 ;  /* 0x0000001fff047819 */ /* 0x000fe400000114d5 */
[----:B------:R-:W-:Y:S01]  /*1090*/  SHF.R.S32.HI R2, RZ, 0x1f, R212 ;  /* 0x0000001fff027819 */ /* 0x000fe200000114d4 */
[----:B------:R-:W-:Y:S01]  /*10a0*/  IMAD.MOV.U32 R5, RZ, RZ, R13 ;  /* 0x000000ffff057224 */ /* 0x000fe200078e000d */
[----:B------:R-:W-:Y:S01]  /*10b0*/  SHF.R.S32.HI R8, RZ, 0x1f, R211 ;  /* 0x0000001fff087819 */ /* 0x000fe200000114d3 */
[----:B------:R-:W-:Y:S01]  /*10c0*/  IMAD.MOV.U32 R6, RZ, RZ, R14 ;  /* 0x000000ffff067224 */ /* 0x000fe200078e000e */
[----:B------:R-:W-:Y:S01]  /*10d0*/  SHF.R.S32.HI R4, RZ, 0x1f, R210 ;  /* 0x0000001fff047819 */ /* 0x000fe200000114d2 */
[----:B------:R-:W-:Y:S01]  /*10e0*/  IMAD.MOV.U32 R7, RZ, RZ, R15 ;  /* 0x000000ffff077224 */ /* 0x000fe200078e000f */
[----:B------:R-:W-:Y:S01]  /*10f0*/  SHF.R.S32.HI R2, RZ, 0x1f, R209 ;  /* 0x0000001fff027819 */ /* 0x000fe200000114d1 */
[----:B------:R-:W-:Y:S01]  /*1100*/  VIADD R205, R201, 0xe0 ;  /* 0x000000e0c9cd7836 */ /* 0x000fe20000000000 */
[----:B------:R-:W-:-:S02]  /*1110*/  SHF.R.S32.HI R8, RZ, 0x1f, R208 ;  /* 0x0000001fff087819 */ /* 0x000fc400000114d0 */
[----:B------:R-:W-:Y:S02]  /*1120*/  SHF.R.S32.HI R4, RZ, 0x1f, R207 ;  /* 0x0000001fff047819 */ /* 0x000fe400000114cf */
[----:B------:R-:W-:Y:S01]  /*1130*/  SHF.R.S32.HI R2, RZ, 0x1f, R206 ;  /* 0x0000001fff027819 */ /* 0x000fe200000114ce */
[----:B------:R-:W-:Y:S01]  /*1140*/  UMOV UR37, URZ ;  /* 0x0000003f00257c82 */ /* 0x000fe20008000000 */
[----:B------:R-:W-:Y:S01]  /*1150*/  UMOV UR36, URZ ;  /* 0x0000003f00247c82 */ /* 0x000fe20008000000 */
[----:B-1-3--:R-:W-:-:S07]  /*1160*/  LOP3.LUT R23, R11, 0x1, RZ, 0xfc, !PT ;  /* 0x000000010b177812 */ /* 0x00afce00078efcff */
.L_x_1105:
[----:B01234-:R-:W0:Y:S01]  /*1170*/  LDC.64 R2, c[0x0][0xd88] ;  /* 0x00036200ff027b82 */ /* 0x01fe220000000a00 */
[----:B------:R-:W-:-:S07]  /*1180*/  ULDC.64 UR4, c[0x0][0xb20] ;  /* 0x0002c80000047ab9 */ /* 0x000fce0000000a00 */
[----:B------:R-:W1:Y:S08]  /*1190*/  LDC.64 R10, c[0x0][0x418] ;  /* 0x00010600ff0a7b82 */ /* 0x000e700000000a00 */
[----:B------:R-:W2:Y:S01]  /*11a0*/  LDC R0, c[0x0][0x424] ;  /* 0x00010900ff007b82 */ /* 0x000ea20000000800 */
[----:B0-----:R-:W-:-:S07]  /*11b0*/  IMAD.WIDE R2, R7, 0x4, R2 ;  /* 0x0000000407027825 */ /* 0x001fce00078e0202 */
[----:B------:R-:W0:Y:S01]  /*11c0*/  LDC R13, c[0x0][0x2f0] ;  /* 0x0000bc00ff0d7b82 */ /* 0x000e220000000800 */
[----:B------:R-:W3:Y:S01]  /*11d0*/  LDG.E R200, desc[UR38][R2.64] ;  /* 0x0000002602c87981 */ /* 0x000ee2000c1e1900 */
[----:B------:R-:W-:Y:S01]  /*11e0*/  ISETP.NE.U32.AND P0, PT, RZ, UR4, PT ;  /* 0x00000004ff007c0c */ /* 0x000fe2000bf05070 */
[----:B------:R-:W-:-:S03]  /*11f0*/  IMAD.MOV.U32 R7, RZ, RZ, RZ ;  /* 0x000000ffff077224 */ /* 0x000fc600078e00ff */
[----:B------:R-:W-:Y:S02]  /*1200*/  ISETP.NE.AND.EX P0, PT, RZ, UR5, PT, P0 ;  /* 0x00000005ff007c0c */ /* 0x000fe4000bf05300 */
[----:B---3--:R-:W-:-:S11]  /*1210*/  SHF.R.S32.HI R4, RZ, 0x1f, R200 ;  /* 0x0000001fff047819 */ /* 0x008fd600000114c8 */
[C---:B------:R-:W-:Y:S01]  /*1220*/  @P0 LEA R8, P1, R200.reuse, UR4, 0x2 ;  /* 0x00000004c8080c11 */ /* 0x040fe2000f8210ff */
[----:B------:R3:W-:Y:S03]  /*1230*/  STL [R1+0x10], R4 ;  /* 0x0000100401007387 */ /* 0x0007e60000100800 */
[----:B------:R-:W-:Y:S01]  /*1240*/  @P0 LEA.HI.X R9, R200, UR5, R4, 0x2, P1 ;  /* 0x00000005c8090c11 */ /* 0x000fe200088f1404 */
[----:B------:R-:W-:Y:S02]  /*1250*/  ULDC.64 UR4, c[0x0][0xb18] ;  /* 0x0002c60000047ab9 */ /* 0x000fe40000000a00 */
[----:B------:R-:W-:Y:S02]  /*1260*/  ISETP.NE.U32.AND P1, PT, RZ, UR4, PT ;  /* 0x00000004ff007c0c */ /* 0x000fe4000bf25070 */
[----:B------:R3:W5:Y:S01]  /*1270*/  @P0 LDG.E R7, desc[UR38][R8.64] ;  /* 0x0000002608070981 */ /* 0x000762000c1e1900 */
[----:B-1----:R-:W-:-:S02]  /*1280*/  ISETP.NE.U32.AND P0, PT, R10, RZ, PT ;  /* 0x000000ff0a00720c */ /* 0x002fc40003f05070 */
[----:B------:R-:W-:Y:S02]  /*1290*/  ISETP.NE.AND.EX P1, PT, RZ, UR5, PT, P1 ;  /* 0x00000005ff007c0c */ /* 0x000fe4000bf25310 */
[----:B------:R-:W-:-:S04]  /*12a0*/  ISETP.NE.AND.EX P0, PT, R11, RZ, PT, P0 ;  /* 0x000000ff0b00720c */ /* 0x000fc80003f05300 */
[----:B--2---:R-:W-:-:S05]  /*12b0*/  SEL R0, R0, 0x1, P0 ;  /* 0x0000000100007807 */ /* 0x004fca0000000000 */
[----:B0-----:R-:W-:Y:S02]  /*12c0*/  IMAD R152, R0, R13, RZ ;  /* 0x0000000d00987224 */ /* 0x001fe400078e02ff */
[----:B------:R-:W-:-:S04]  /*12d0*/  @P1 LEA R2, P2, R200, UR4, 0x2 ;  /* 0x00000004c8021c11 */ /* 0x000fc8000f8410ff */
[----:B------:R-:W-:-:S05]  /*12e0*/  @P1 LEA.HI.X R3, R200, UR5, R4, 0x2, P2 ;  /* 0x00000005c8031c11 */ /* 0x000fca00090f1404 */
[----:B------:R3:W5:Y:S01]  /*12f0*/  @P1 LDG.E R152, desc[UR38][R2.64] ;  /* 0x0000002602981981 */ /* 0x000762000c1e1900 */
[----:B------:R-:W-:Y:S05]  /*1300*/  @P1 BRA `(.L_x_1059) ;  /* 0x0000000000241947 */ /* 0x000fea0003800000 */
[----:B------:R-:W-:Y:S02]  /*1310*/  ULDC.64 UR4, c[0x0][0xb00] ;  /* 0x0002c00000047ab9 */ /* 0x000fe40000000a00 */
[----:B------:R-:W-:-:S04]  /*1320*/  ISETP.NE.U32.AND P0, PT, RZ, UR4, PT ;  /* 0x00000004ff007c0c */ /* 0x000fc8000bf05070 */
[----:B------:R-:W-:-:S13]  /*1330*/  ISETP.NE.AND.EX P0, PT, RZ, UR5, PT, P0 ;  /* 0x00000005ff007c0c */ /* 0x000fda000bf05300 */
[----:B------:R-:W-:Y:S05]  /*1340*/  @!P0 BRA `(.L_x_1059) ;  /* 0x0000000000148947 */ /* 0x000fea0003800000 */
[----:B---3--:R-:W0:Y:S02]  /*1350*/  LDC.64 R2, c[0x0][0xb00] ;  /* 0x0002c000ff027b82 */ /* 0x008e240000000a00 */
[----:B0-----:R-:W-:-:S05]  /*1360*/  IMAD.WIDE R2, R200, 0x4, R2 ;  /* 0x00000004c8027825 */ /* 0x001fca00078e0202 */
[----:B-----5:R-:W2:Y:S04]  /*1370*/  LDG.E R152, desc[UR38][R2.64] ;  /* 0x0000002602987981 */ /* 0x020ea8000c1e1900 */
[----:B------:R-:W2:Y:S02]  /*1380*/  LDG.E R9, desc[UR38][R2.64+0x4] ;  /* 0x0000042602097981 */ /* 0x000ea4000c1e1900 */
[----:B--2---:R-:W-:-:S07]  /*1390*/  IMAD.IADD R152, R9, 0x1, -R152 ;  /* 0x0000000109987824 */ /* 0x004fce00078e0a98 */
.L_x_1059:
[----:B-----5:R-:W-:Y:S01]  /*13a0*/  IMAD.IADD R152, R152, 0x1, -R7 ;  /* 0x0000000198987824 */ /* 0x020fe200078e0a07 */
[----:B---3--:R-:W-:Y:S01]  /*13b0*/  LOP3.LUT R2, R6, 0xff000000, RZ, 0xc0, !PT ;  /* 0xff00000006027812 */ /* 0x008fe200078ec0ff */
[----:B------:R-:W-:Y:S02]  /*13c0*/  IMAD.MOV.U32 R165, RZ, RZ, RZ ;  /* 0x000000ffffa57224 */ /* 0x000fe400078e00ff */
[C---:B------:R-:W-:Y:S01]  /*13d0*/  VIADD R0, R152.reuse, 0x5f ;  /* 0x0000005f98007836 */ /* 0x040fe20000000000 */
[----:B------:R-:W-:Y:S02]  /*13e0*/  SHF.R.U32.HI R3, RZ, 0x8, R2 ;  /* 0x00000008ff037819 */ /* 0x000fe40000011602 */
[----:B------:R-:W-:Y:S01]  /*13f0*/  ISETP.GE.AND P0, PT, R152, 0x1, PT ;  /* 0x000000019800780c */ /* 0x000fe20003f06270 */
[----:B------:R-:W-:Y:S01]  /*1400*/  IMAD.HI R4, R0, 0x2aaaaaab, RZ ;  /* 0x2aaaaaab00047827 */ /* 0x000fe200078e02ff */
[----:B------:R-:W-:-:S04]  /*1410*/  LOP3.LUT R0, R6, 0xff0000, RZ, 0xc0, !PT ;  /* 0x00ff000006007812 */ /* 0x000fc800078ec0ff */
[----:B------:R-:W-:Y:S02]  /*1420*/  LEA.HI R0, R0, R3, RZ, 0x10 ;  /* 0x0000000300007211 */ /* 0x000fe400078f80ff */
[----:B------:R-:W-:Y:S02]  /*1430*/  SHF.R.U32.HI R7, RZ, 0x1f, R4 ;  /* 0x0000001fff077819 */ /* 0x000fe40000011604 */
[----:B------:R-:W-:Y:S02]  /*1440*/  LOP3.LUT R13, R0, 0xff, RZ, 0xc0, !PT ;  /* 0x000000ff000d7812 */ /* 0x000fe400078ec0ff */
[----:B------:R-:W-:Y:S02]  /*1450*/  LEA.HI.SX32 R8, R4, R7, 0x1c ;  /* 0x0000000704087211 */ /* 0x000fe400078fe2ff */
[----:B------:R-:W-:Y:S01]  /*1460*/  SHF.R.U32.HI R203, RZ, 0x10, R0 ;  /* 0x00000010ffcb7819 */ /* 0x000fe20000011600 */
[----:B------:R0:W-:Y:S01]  /*1470*/  STL [R1+0xc], R13 ;  /* 0x00000c0d01007387 */ /* 0x0001e20000100800 */
[----:B------:R-:W-:Y:S05]  /*1480*/  @!P0 BRA `(.L_x_1060) ;  /* 0x0000000000788947 */ /* 0x000fea0003800000 */
[----:B------:R-:W1:Y:S01]  /*1490*/  LDC R0, c[0x0][0xae8] ;  /* 0x0002ba00ff007b82 */ /* 0x000e620000000800 */
[----:B------:R-:W-:-:S04]  /*14a0*/  ISETP.NE.AND P0, PT, R203, RZ, PT ;  /* 0x000000ffcb00720c */ /* 0x000fc80003f05270 */
[----:B-1----:R-:W-:-:S04]  /*14b0*/  SEL R11, R203, R0, P0 ;  /* 0x00000000cb0b7207 */ /* 0x002fc80000000000 */
[-C--:B------:R-:W-:Y:S02]  /*14c0*/  IABS R7, R11.reuse ;  /* 0x0000000b00077213 */ /* 0x080fe40000000000 */
[----:B------:R-:W-:Y:S02]  /*14d0*/  IADD3 R0, R8, -0x1, R11 ;  /* 0xffffffff08007810 */ /* 0x000fe40007ffe00b */
[----:B------:R-:W1:Y:S01]  /*14e0*/  I2F.RP R4, R7 ;  /* 0x0000000700047306 */ /* 0x000e620000209400 */
[----:B------:R-:W-:-:S05]  /*14f0*/  IABS R12, R11 ;  /* 0x0000000b000c7213 */ /* 0x000fca0000000000 */
[----:B------:R-:W-:Y:S02]  /*1500*/  IMAD.MOV R12, RZ, RZ, -R12 ;  /* 0x000000ffff0c7224 */ /* 0x000fe400078e0a0c */
[----:B-1----:R-:W1:Y:S02]  /*1510*/  MUFU.RCP R4, R4 ;  /* 0x0000000400047308 */ /* 0x002e640000001000 */
[----:B-1----:R-:W-:Y:S01]  /*1520*/  VIADD R2, R4, 0xffffffe ;  /* 0x0ffffffe04027836 */ /* 0x002fe20000000000 */
[----:B------:R-:W-:Y:S02]  /*1530*/  IABS R4, R0 ;  /* 0x0000000000047213 */ /* 0x000fe40000000000 */
[----:B------:R-:W-:-:S03]  /*1540*/  LOP3.LUT R0, R0, R11, RZ, 0x3c, !PT ;  /* 0x0000000b00007212 */ /* 0x000fc600078e3cff */
[----:B------:R1:W2:Y:S01]  /*1550*/  F2I.FTZ.U32.TRUNC.NTZ R3, R2 ;  /* 0x0000000200037305 */ /* 0x0002a2000021f000 */
[----:B------:R-:W-:Y:S01]  /*1560*/  ISETP.GE.AND P2, PT, R0, RZ, PT ;  /* 0x000000ff0000720c */ /* 0x000fe20003f46270 */
[----:B-1----:R-:W-:Y:S02]  /*1570*/  IMAD.MOV.U32 R2, RZ, RZ, RZ ;  /* 0x000000ffff027224 */ /* 0x002fe400078e00ff */
[----:B--2---:R-:W-:-:S04]  /*1580*/  IMAD.MOV R10, RZ, RZ, -R3 ;  /* 0x000000ffff0a7224 */ /* 0x004fc800078e0a03 */
[----:B------:R-:W-:-:S04]  /*1590*/  IMAD R9, R10, R7, RZ ;  /* 0x000000070a097224 */ /* 0x000fc800078e02ff */
[----:B------:R-:W-:-:S04]  /*15a0*/  IMAD.HI.U32 R3, R3, R9, R2 ;  /* 0x0000000903037227 */ /* 0x000fc800078e0002 */
        /* <DEDUP_REMOVED lines=11> */
[----:B------:R-:W-:-:S07]  /*1660*/  IMAD.MOV.U32 R165, RZ, RZ, R3 ;  /* 0x000000ffffa57224 */ /* 0x000fce00078e0003 */
.L_x_1060:
[-C--:B------:R-:W-:Y:S01]  /*1670*/  IMAD R22, R13, R165.reuse, RZ ;  /* 0x000000a50d167224 */ /* 0x080fe200078e02ff */
[----:B------:R-:W-:Y:S01]  /*1680*/  LOP3.LUT R202, R6, 0xffff, RZ, 0xc0, !PT ;  /* 0x0000ffff06ca7812 */ /* 0x000fe200078ec0ff */
[----:B------:R-:W-:Y:S01]  /*1690*/  IMAD.MOV.U32 R204, RZ, RZ, R5 ;  /* 0x000000ffffcc7224 */ /* 0x000fe200078e0005 */
[----:B------:R-:W-:Y:S02]  /*16a0*/  PLOP3.LUT P0, PT, PT, PT, PT, 0x80, 0x0 ;  /* 0x000000000000781c */ /* 0x000fe40003f0f070 */
[----:B------:R-:W-:Y:S02]  /*16b0*/  CS2R R2, SRZ ;  /* 0x0000000000027805 */ /* 0x000fe4000001ff00 */
[----:B------:R-:W-:Y:S02]  /*16c0*/  VIADDMNMX R165, R22, R165, R8, PT ;  /* 0x000000a516a57246 */ /* 0x000fe40003800108 */
[----:B------:R-:W-:Y:S02]  /*16d0*/  CS2R R150, SRZ ;  /* 0x0000000000967805 */ /* 0x000fe4000001ff00 */
[----:B------:R-:W-:-:S02]  /*16e0*/  CS2R R148, SRZ ;  /* 0x0000000000947805 */ /* 0x000fc4000001ff00 */
[----:B------:R-:W-:Y:S02]  /*16f0*/  CS2R R146, SRZ ;  /* 0x0000000000927805 */ /* 0x000fe4000001ff00 */
[----:B------:R-:W-:Y:S02]  /*1700*/  ISETP.GT.AND P1, PT, R165, R22, PT ;  /* 0x00000016a500720c */ /* 0x000fe40003f24270 */
        /* <DEDUP_REMOVED lines=62> */
[----:B------:R-:W1:Y:S01]  /*1af0*/  S2R R0, SR_TID.X ;  /* 0x0000000000007919 */ /* 0x000e620000002100 */
[----:B------:R-:W2:Y:S01]  /*1b00*/  S2UR UR6, SR_CgaCtaId ;  /* 0x00000000000679c3 */ /* 0x000ea20000008800 */
[----:B------:R-:W-:Y:S02]  /*1b10*/  UMOV UR5, 0x400 ;  /* 0x0000040000057882 */ /* 0x000fe40000000000 */
[----:B--2---:R-:W-:-:S04]  /*1b20*/  ULEA UR5, UR6, UR5, 0x18 ;  /* 0x0000000506057291 */ /* 0x004fc8000f8ec03f */
[----:B------:R-:W-:Y:S01]  /*1b30*/  UIADD3 UR5, UR5, 0x18400, URZ ;  /* 0x0001840005057890 */ /* 0x000fe2000fffe03f */
[----:B-1----:R-:W-:-:S03]  /*1b40*/  VIADD R4, R0, 0xffffff80 ;  /* 0xffffff8000047836 */ /* 0x002fc60000000000 */
[----:B------:R-:W-:Y:S02]  /*1b50*/  ULOP3.LUT UP0, URZ, UR5, 0x1bf, URZ, 0xc0, !UPT ;  /* 0x000001bf053f7892 */ /* 0x000fe4000f80c03f */
[----:B------:R-:W-:-:S04]  /*1b60*/  SHF.R.S32.HI R0, RZ, 0x1f, R4 ;  /* 0x0000001fff007819 */ /* 0x000fc80000011404 */
[----:B------:R-:W-:Y:S02]  /*1b70*/  PLOP3.LUT P0, PT, PT, PT, UP0, 0x80, 0x0 ;  /* 0x000000000000781c */ /* 0x000fe40003f0f008 */
[----:B------:R-:W-:-:S04]  /*1b80*/  LEA.HI R0, R0, R4, RZ, 0x7 ;  /* 0x0000000400007211 */ /* 0x000fc800078f38ff */
[----:B------:R-:W-:-:S06]  /*1b90*/  SHF.R.S32.HI R0, RZ, 0x7, R0 ;  /* 0x00000007ff007819 */ /* 0x000fcc0000011400 */
[----:B------:R-:W1:Y:S02]  /*1ba0*/  SHFL.IDX PT, R0, R0, RZ, 0x1f ;  /* 0x00001fff00007589 */ /* 0x000e6400000e0000 */
[----:B-1----:R-:W-:-:S13]  /*1bb0*/  R2UR UR40, R0 ;  /* 0x00000000002872ca */ /* 0x002fda00000e0000 */
        /* <DEDUP_REMOVED lines=11> */
[----:B------:R1:W2:Y:S01]  /*1c70*/  LDC.64 R2, c[0x4][R0] ;  /* 0x0100000000027b82 */ /* 0x0002a20000000a00 */
        /* <DEDUP_REMOVED lines=8> */
[----:B01----:R-:W-:-:S07]  /*1d00*/  IMAD.MOV.U32 R13, RZ, RZ, RZ ;  /* 0x000000ffff0d7224 */ /* 0x003fce00078e00ff */
[----:B------:R-:W-:-:S07]  /*1d10*/  LEPC R20, `(.L_x_1062) ;  /* 0x000000001014794e */ /* 0x000fce0000000000 */
[----:B--2---:R-:W-:Y:S05]  /*1d20*/  CALL.ABS.NOINC R2 ;  /* 0x0000000002007343 */ /* 0x004fea0003c00000 */
.L_x_1062:
[----:B------:R-:W2:Y:S01]  /*1d30*/  LDL R17, [R1+0x14] ;  /* 0x0000140001117983 */ /* 0x000ea20000100800 */
[----:B------:R-:W-:Y:S01]  /*1d40*/  MOV R2, 0x400 ;  /* 0x0000040000027802 */ /* 0x000fe20000000f00 */
[----:B------:R-:W1:Y:S01]  /*1d50*/  S2R R3, SR_CgaCtaId ;  /* 0x0000000000037919 */ /* 0x000e620000008800 */
[----:B------:R-:W3:Y:S02]  /*1d60*/  S2R R16, SR_TID.X ;  /* 0x0000000000107919 */ /* 0x000ee40000002100 */
[----:B-1----:R-:W-:Y:S02]  /*1d70*/  LEA R7, R3, R2, 0x18 ;  /* 0x0000000203077211 */ /* 0x002fe400078ec0ff */
[----:B---3--:R-:W-:-:S05]  /*1d80*/  SHF.R.U32.HI R16, RZ, 0x7, R16 ;  /* 0x00000007ff107819 */ /* 0x008fca0000011610 */
[----:B------:R-:W-:Y:S01]  /*1d90*/  VIADD R72, R16, 0x8 ;  /* 0x0000000810487836 */ /* 0x000fe20000000000 */
[----:B--2---:R-:W-:-:S04]  /*1da0*/  LEA.HI R0, R17, R17, RZ, 0x1 ;  /* 0x0000001111007211 */ /* 0x004fc800078f08ff */
[----:B------:R-:W-:-:S05]  /*1db0*/  LOP3.LUT R0, R0, 0xfffffffe, RZ, 0xc0, !PT ;  /* 0xfffffffe00007812 */ /* 0x000fca00078ec0ff */
[----:B------:R-:W-:-:S05]  /*1dc0*/  IMAD.IADD R0, R17, 0x1, -R0 ;  /* 0x0000000111007824 */ /* 0x000fca00078e0a00 */
[----:B------:R-:W-:-:S04]  /*1dd0*/  SHF.L.U32 R4, R0, 0x1f, RZ ;  /* 0x0000001f00047819 */ /* 0x000fc800000006ff */
[----:B------:R-:W1:Y:S02]  /*1de0*/  SYNCS.PHASECHK.TRANS64.TRYWAIT P0, [R7+URZ+0x32400], R4 ;  /* 0x03240004070075a7 */ /* 0x000e64000800017f */
[----:B-1----:R-:W-:Y:S05]  /*1df0*/  @!P0 BRA `(.L_x_1063) ;  /* 0x0000011400808947 */ /* 0x002fea0003800000 */
.L_x_1234:
[----:B------:R-:W-:Y:S01]  /*1e00*/  ISETP.NE.AND P0, PT, R23, 0x3, PT ;  /* 0x000000031700780c */ /* 0x000fe20003f05270 */
[----:B------:R-:W-:Y:S05]  /*1e10*/  WARPSYNC.ALL ;  /* 0x0000000000007948 */ /* 0x000fea0003800000 */
[----:B------:R2:W-:Y:S07]  /*1e20*/  BAR.SYNC.DEFER_BLOCKING R72, 0x100 ;  /* 0x000400480000751d */ /* 0x0005ee0000010000 */
[----:B------:R-:W-:Y:S05]  /*1e30*/  @!P0 BRA `(.L_x_1064) ;  /* 0x0000000000048947 */ /* 0x000fea0003800000 */
[----:B------:R-:W-:Y:S01]  /*1e40*/  BPT.TRAP 0x1 ;  /* 0x000000040000795c */ /* 0x000fe20000300000 */
.L_x_1064:
[----:B------:R-:W-:Y:S02]  /*1e50*/  IMAD.U32 R5, RZ, RZ, UR37 ;  /* 0x00000025ff057e24 */ /* 0x000fe4000f8e00ff */
[----:B------:R-:W-:-:S03]  /*1e60*/  IMAD.U32 R0, RZ, RZ, UR36 ;  /* 0x00000024ff007e24 */ /* 0x000fc6000f8e00ff */
[----:B------:R-:W-:Y:S01]  /*1e70*/  SHF.L.U32 R5, R5, 0x1f, RZ ;  /* 0x0000001f05057819 */ /* 0x000fe200000006ff */
[----:B------:R-:W-:-:S04]  /*1e80*/  IMAD R0, R0, 0x8, R7 ;  /* 0x0000000800007824 */ /* 0x000fc800078e0207 */
[----:B------:R3:W4:Y:S01]  /*1e90*/  SYNCS.PHASECHK.TRANS64.TRYWAIT P1, [R0+URZ+0x32430], R5 ;  /* 0x03243005000075a7 */ /* 0x000722000802017f */
[----:B------:R-:W-:Y:S05]  /*1ea0*/  @!P0 BRA `(.L_x_1065) ;  /* 0x0000000000048947 */ /* 0x000fea0003800000 */
[----:B------:R-:W-:Y:S01]  /*1eb0*/  BPT.TRAP 0x1 ;  /* 0x000000040000795c */ /* 0x000fe20000300000 */
.L_x_1065:
[----:B----4-:R-:W-:Y:S05]  /*1ec0*/  @P1 BRA `(.L_x_1066) ;  /* 0x0000000000081947 */ /* 0x010fea0003800000 */
[----:B------:R-:W4:Y:S02]  /*1ed0*/  SYNCS.PHASECHK.TRANS64.TRYWAIT P1, [R0+URZ+0x32430], R5 ;  /* 0x03243005000075a7 */ /* 0x000f24000802017f */
[----:B----4-:R-:W-:Y:S05]  /*1ee0*/  @!P1 BRA `(.L_x_1067) ;  /* 0x0000011400589947 */ /* 0x010fea0003800000 */
.L_x_1066:
[----:B------:R-:W-:Y:S01]  /*1ef0*/  R2UR UR4, R7 ;  /* 0x00000000070472ca */ /* 0x000fe200000e0000 */
[----:B------:R-:W-:Y:S01]  /*1f00*/  ULOP3.LUT UR41, UR41, 0x10000, URZ, 0xfc, !UPT ;  /* 0x0001000029297892 */ /* 0x000fe2000f8efc3f */
[----:B------:R-:W-:Y:S01]  /*1f10*/  WARPGROUP.ARRIVE ;  /* 0x00000000000079c5 */ /* 0x000fe20000000000 */
[----:B------:R-:W-:Y:S01]  /*1f20*/  UMOV UR9, 0x40000040 ;  /* 0x4000004000097882 */ /* 0x000fe20000000000 */
[----:B------:R-:W-:Y:S01]  /*1f30*/  UMOV UR11, 0x40000040 ;  /* 0x40000040000b7882 */ /* 0x000fe20000000000 */
[----:B------:R-:W-:Y:S01]  /*1f40*/  UIADD3 UR5, UR41, 0x2, URZ ;  /* 0x0000000229057890 */ /* 0x000fe2000fffe03f */
[----:B------:R-:W-:Y:S02]  /*1f50*/  IMAD.U32 R19, RZ, RZ, UR9 ;  /* 0x00000009ff137e24 */ /* 0x000fe4000f8e00ff */
[----:B------:R-:W-:Y:S02]  /*1f60*/  UMOV UR8, UR41 ;  /* 0x0000002900087c82 */ /* 0x000fe40008000000 */
[----:B------:R-:W-:-:S03]  /*1f70*/  IMAD.U32 R18, RZ, RZ, UR8 ;  /* 0x00000008ff127e24 */ /* 0x000fc6000f8e00ff */
[----:B------:R-:W-:-:S04]  /*1f80*/  UIADD3 UR4, UR4, 0x1c400, URZ ;  /* 0x0001c40004047890 */ /* 0x000fc8000fffe03f */
[----:B------:R-:W-:-:S04]  /*1f90*/  USHF.R.U32.HI UR4, URZ, 0x4, UR4 ;  /* 0x000000043f047899 */ /* 0x000fc80008011604 */
[----:B------:R-:W-:-:S04]  /*1fa0*/  ULOP3.LUT UR4, UR4, 0x3fff, URZ, 0xc0, !UPT ;  /* 0x00003fff04047892 */ /* 0x000fc8000f8ec03f */
[----:B------:R-:W-:-:S04]  /*1fb0*/  ULOP3.LUT UR61, UR4, 0x10000, URZ, 0xfc, !UPT ;  /* 0x00010000043d7892 */ /* 0x000fc8000f8efc3f */
[----:B------:R-:W-:-:S04]  /*1fc0*/  UIMAD UR4, UR36, 0x300, UR61 ;  /* 0x00000300240478a4 */ /* 0x000fc8000f8e023d */
[----:B------:R-:W-:-:S03]  /*1fd0*/  UIADD3 UR6, UR4, 0x2, URZ ;  /* 0x0000000204067890 */ /* 0x000fc6000fffe03f */
[----:B------:R-:W-:Y:S02]  /*1fe0*/  UMOV UR10, UR4 ;  /* 0x00000004000a7c82 */ /* 0x000fe40008000000 */
[----:B------:R-:W-:Y:S01]  /*1ff0*/  HGMMA.64x96x16.F32.BF16 R24, gdesc[UR8], RZ, !UPT, gsb0 ;  /* 0x01600000081879f0 */ /* 0x000fe2000c0018ff */
[----:B------:R-:W-:Y:S01]  /*2000*/  UMOV UR8, UR5 ;  /* 0x0000000500087c82 */ /* 0x000fe20008000000 */
[----:B------:R-:W-:Y:S01]  /*2010*/  UMOV UR9, 0x40000040 ;  /* 0x4000004000097882 */ /* 0x000fe20000000000 */
[----:B------:R-:W-:Y:S01]  /*2020*/  UMOV UR10, UR6 ;  /* 0x00000006000a7c82 */ /* 0x000fe20008000000 */
[----:B------:R-:W-:Y:S01]  /*2030*/  UMOV UR11, 0x40000040 ;  /* 0x40000040000b7882 */ /* 0x000fe20000000000 */
[----:B------:R-:W-:Y:S01]  /*2040*/  UIADD3 UR5, UR41, 0x4, URZ ;  /* 0x0000000429057890 */ /* 0x000fe2000fffe03f */
[----:B------:R-:W-:Y:S01]  /*2050*/  IMAD.U32 R16, RZ, RZ, UR8 ;  /* 0x00000008ff107e24 */ /* 0x000fe2000f8e00ff */
[----:B------:R-:W-:Y:S01]  /*2060*/  UIADD3 UR6, UR4, 0x4, URZ ;  /* 0x0000000404067890 */ /* 0x000fe2000fffe03f */
[----:B------:R-:W-:Y:S01]  /*2070*/  IMAD.U32 R17, RZ, RZ, UR9 ;  /* 0x00000009ff117e24 */ /* 0x000fe2000f8e00ff */
[----:B------:R-:W-:Y:S01]  /*2080*/  UIADD3 UR4, UR4, 0x6, URZ ;  /* 0x0000000604047890 */ /* 0x000fe2000fffe03f */
[----:B------:R-:W-:-:S02]  /*2090*/  WARPGROUP.DEPBAR.LE gsb0, 0x0 ;  /* 0x00008000000079c5 */ /* 0x000fc40000010000 */
[----:B------:R-:W-:-:S06]  /*20a0*/  WARPGROUP.ARRIVE ;  /* 0x00000000000079c5 */ /* 0x000fcc0000000000 */
[----:B------:R-:W-:Y:S01]  /*20b0*/  HGMMA.64x96x16.F32.BF16 R24, gdesc[UR8], R24, gsb0 ;  /* 0x01600000081879f0 */ /* 0x000fe20008001818 */
[----:B------:R-:W-:Y:S01]  /*20c0*/  UMOV UR8, UR5 ;  /* 0x0000000500087c82 */ /* 0x000fe20008000000 */
[----:B------:R-:W-:Y:S01]  /*20d0*/  UMOV UR9, 0x40000040 ;  /* 0x4000004000097882 */ /* 0x000fe20000000000 */
[----:B------:R-:W-:Y:S01]  /*20e0*/  UMOV UR10, UR6 ;  /* 0x00000006000a7c82 */ /* 0x000fe20008000000 */
[----:B------:R-:W-:Y:S01]  /*20f0*/  UMOV UR11, 0x40000040 ;  /* 0x40000040000b7882 */ /* 0x000fe20000000000 */
[----:B------:R-:W-:Y:S01]  /*2100*/  UIADD3 UR5, UR41, 0x6, URZ ;  /* 0x0000000629057890 */ /* 0x000fe2000fffe03f */
[----:B------:R-:W-:Y:S02]  /*2110*/  IMAD.U32 R14, RZ, RZ, UR8 ;  /* 0x00000008ff0e7e24 */ /* 0x000fe4000f8e00ff */
[----:B------:R-:W-:Y:S01]  /*2120*/  IMAD.U32 R15, RZ, RZ, UR9 ;  /* 0x00000009ff0f7e24 */ /* 0x000fe2000f8e00ff */
[----:B------:R-:W-:Y:S02]  /*2130*/  WARPGROUP.DEPBAR.LE gsb0, 0x0 ;  /* 0x00008000000079c5 */ /* 0x000fe40000010000 */
[----:B------:R-:W-:-:S06]  /*2140*/  WARPGROUP.ARRIVE ;  /* 0x00000000000079c5 */ /* 0x000fcc0000000000 */
[----:B------:R-:W-:Y:S01]  /*2150*/  HGMMA.64x96x16.F32.BF16 R24, gdesc[UR8], R24, gsb0 ;  /* 0x01600000081879f0 */ /* 0x000fe20008001818 */
[----:B------:R-:W-:Y:S01]  /*2160*/  UMOV UR8, UR5 ;  /* 0x0000000500087c82 */ /* 0x000fe20008000000 */
[----:B------:R-:W-:Y:S01]  /*2170*/  UMOV UR9, 0x40000040 ;  /* 0x4000004000097882 */ /* 0x000fe20000000000 */
[----:B------:R-:W-:Y:S01]  /*2180*/  UMOV UR10, UR4 ;  /* 0x00000004000a7c82 */ /* 0x000fe20008000000 */
[----:B------:R-:W-:Y:S01]  /*2190*/  UMOV UR11, 0x40000040 ;  /* 0x40000040000b7882 */ /* 0x000fe20000000000 */
[----:B------:R-:W-:Y:S02]  /*21a0*/  IMAD.U32 R2, RZ, RZ, UR8 ;  /* 0x00000008ff027e24 */ /* 0x000fe4000f8e00ff */
[----:B------:R-:W-:Y:S01]  /*21b0*/  IMAD.U32 R3, RZ, RZ, UR9 ;  /* 0x00000009ff037e24 */ /* 0x000fe2000f8e00ff */
[----:B------:R-:W-:Y:S02]  /*21c0*/  WARPGROUP.DEPBAR.LE gsb0, 0x0 ;  /* 0x00008000000079c5 */ /* 0x000fe40000010000 */
[----:B------:R-:W-:-:S06]  /*21d0*/  WARPGROUP.ARRIVE ;  /* 0x00000000000079c5 */ /* 0x000fcc0000000000 */
[----:B------:R-:W-:Y:S03]  /*21e0*/  HGMMA.64x96x16.F32.BF16 R24, gdesc[UR8], R24, gsb0 ;  /* 0x01600000081879f0 */ /* 0x000fe60008001818 */
[----:B------:R-:W-:Y:S02]  /*21f0*/  WARPGROUP.DEPBAR.LE gsb0, 0x0 ;  /* 0x00008000000079c5 */ /* 0x000fe40000010000 */
[----:B------:R-:W5:Y:S02]  /*2200*/  SYNCS.PHASECHK.TRANS64.TRYWAIT P1, [R7+URZ+0x32410], R4 ;  /* 0x03241004070075a7 */ /* 0x000f64000802017f */
[----:B-----5:R-:W-:Y:S05]  /*2210*/  @!P1 BRA `(.L_x_1068) ;  /* 0x0000011000a09947 */ /* 0x020fea0003800000 */
.L_x_1235:
[----:B------:R-:W-:Y:S05]  /*2220*/  @!P0 BRA `(.L_x_1069) ;  /* 0x0000000000048947 */ /* 0x000fea0003800000 */
[----:B------:R-:W-:Y:S01]  /*2230*/  BPT.TRAP 0x1 ;  /* 0x000000040000795c */ /* 0x000fe20000300000 */
.L_x_1069:
[----:B------:R0:W0:Y:S01]  /*2240*/  SYNCS.PHASECHK.TRANS64.TRYWAIT P1, [R0+URZ+0x32450], R5 ;  /* 0x03245005000075a7 */ /* 0x000022000802017f */
[----:B------:R-:W-:Y:S05]  /*2250*/  @!P0 BRA `(.L_x_1070) ;  /* 0x0000000000048947 */ /* 0x000fea0003800000 */
[----:B------:R-:W-:Y:S01]  /*2260*/  BPT.TRAP 0x1 ;  /* 0x000000040000795c */ /* 0x000fe20000300000 */
.L_x_1070:
[----:B0-----:R-:W-:Y:S05]  /*2270*/  @P1 BRA `(.L_x_1071) ;  /* 0x0000000000081947 */ /* 0x001fea0003800000 */
[----:B------:R-:W0:Y:S02]  /*2280*/  SYNCS.PHASECHK.TRANS64.TRYWAIT P1, [R0+URZ+0x32450], R5 ;  /* 0x03245005000075a7 */ /* 0x000e24000802017f */
[----:B0-----:R-:W-:Y:S05]  /*2290*/  @!P1 BRA `(.L_x_1072) ;  /* 0x0000011000949947 */ /* 0x001fea0003800000 */
.L_x_1071:
[----:B------:R-:W-:Y:S01]  /*22a0*/  R2UR UR5, R7 ;  /* 0x00000000070572ca */ /* 0x000fe200000e0000 */
[----:B------:R-:W-:Y:S01]  /*22b0*/  WARPGROUP.ARRIVE ;  /* 0x00000000000079c5 */ /* 0x000fe20000000000 */
[----:B------:R-:W-:Y:S01]  /*22c0*/  UMOV UR11, 0x40000040 ;  /* 0x40000040000b7882 */ /* 0x000fe20000000000 */
[----:B------:R-:W-:Y:S01]  /*22d0*/  UMOV UR9, 0x40000040 ;  /* 0x4000004000097882 */ /* 0x000fe20000000000 */
[----:B------:R-:W-:Y:S01]  /*22e0*/  UMOV UR13, 0x40000040 ;  /* 0x40000040000d7882 */ /* 0x000fe20000000000 */
[----:B------:R-:W-:Y:S01]  /*22f0*/  UMOV UR15, 0x40000040 ;  /* 0x40000040000f7882 */ /* 0x000fe20000000000 */
[----:B-1----:R-:W-:Y:S01]  /*2300*/  IMAD.U32 R7, RZ, RZ, UR13 ;  /* 0x0000000dff077e24 */ /* 0x002fe2000f8e00ff */
[----:B------:R-:W-:Y:S01]  /*2310*/  UMOV UR17, 0x40000040 ;  /* 0x4000004000117882 */ /* 0x000fe20000000000 */
[----:B---34-:R-:W-:Y:S01]  /*2320*/  IMAD.U32 R5, RZ, RZ, UR9 ;  /* 0x00000009ff057e24 */ /* 0x018fe2000f8e00ff */
[----:B------:R-:W-:Y:S01]  /*2330*/  UMOV UR19, 0x40000040 ;  /* 0x4000004000137882 */ /* 0x000fe20000000000 */
[----:B------:R-:W-:Y:S01]  /*2340*/  UMOV UR21, 0x40000040 ;  /* 0x4000004000157882 */ /* 0x000fe20000000000 */
[----:B------:R-:W-:Y:S01]  /*2350*/  UMOV UR23, 0x40000040 ;  /* 0x4000004000177882 */ /* 0x000fe20000000000 */
[----:B------:R-:W-:Y:S01]  /*2360*/  UMOV UR25, 0x40000040 ;  /* 0x4000004000197882 */ /* 0x000fe20000000000 */
[----:B------:R-:W-:Y:S01]  /*2370*/  UIADD3 UR4, UR5, 0x400, URZ ;  /* 0x0000040005047890 */ /* 0x000fe2000fffe03f */
[----:B------:R-:W-:Y:S01]  /*2380*/  IMAD R152, R165, -0x60, R152 ;  /* 0xffffffa0a5987824 */ /* 0x000fe200078e0298 */
[----:B------:R-:W-:Y:S01]  /*2390*/  ULEA UR40, UR40, UR5, 0xd ;  /* 0x0000000528287291 */ /* 0x000fe2000f8e683f */
[----:B------:R-:W0:Y:S01]  /*23a0*/  S2R R77, SR_TID.X ;  /* 0x00000000004d7919 */ /* 0x000e220000002100 */
[----:B------:R-:W-:-:S02]  /*23b0*/  USHF.R.U32.HI UR4, URZ, 0x4, UR4 ;  /* 0x000000043f047899 */ /* 0x000fc40008011604 */
[----:B------:R-:W-:Y:S01]  /*23c0*/  UIADD3 UR40, UR40, 0x22400, URZ ;  /* 0x0002240028287890 */ /* 0x000fe2000fffe03f */
[----:B------:R-:W-:Y:S01]  /*23d0*/  IADD3 R152, -R201, 0x60, R152 ;  /* 0x00000060c9987810 */ /* 0x000fe20007ffe198 */
[----:B------:R-:W-:Y:S02]  /*23e0*/  ULOP3.LUT UR7, UR4, 0x3fff, URZ, 0xc0, !UPT ;  /* 0x00003fff04077892 */ /* 0x000fe4000f8ec03f */
[----:B------:R-:W-:Y:S01]  /*23f0*/  USHF.R.U32.HI UR40, URZ, 0x4, UR40 ;  /* 0x000000043f287899 */ /* 0x000fe20008011628 */
[C---:B------:R-:W-:Y:S01]  /*2400*/  ISETP.GT.AND P4, PT, R152.reuse, RZ, PT ;  /* 0x000000ff9800720c */ /* 0x040fe20003f84270 */
[----:B------:R-:W-:Y:S01]  /*2410*/  ULOP3.LUT UR60, UR7, 0x10000, URZ, 0xfc, !UPT ;  /* 0x00010000073c7892 */ /* 0x000fe2000f8efc3f */
[C---:B------:R-:W-:Y:S01]  /*2420*/  ISETP.GT.AND P5, PT, R152.reuse, 0x1, PT ;  /* 0x000000019800780c */ /* 0x040fe20003fa4270 */
[----:B------:R-:W-:Y:S01]  /*2430*/  ULOP3.LUT UR4, UR40, 0x3fff, URZ, 0xc0, !UPT ;  /* 0x00003fff28047892 */ /* 0x000fe2000f8ec03f */
[C---:B------:R-:W-:Y:S01]  /*2440*/  ISETP.GT.AND P6, PT, R152.reuse, 0x8, PT ;  /* 0x000000089800780c */ /* 0x040fe20003fc4270 */
[----:B------:R-:W-:Y:S01]  /*2450*/  UIMAD UR5, UR36, 0xc00, UR60 ;  /* 0x00000c00240578a4 */ /* 0x000fe2000f8e023c */
[C---:B------:R-:W-:Y:S01]  /*2460*/  ISETP.GT.AND P1, PT, R152.reuse, 0x9, PT ;  /* 0x000000099800780c */ /* 0x040fe20003f24270 */
[----:B------:R-:W-:Y:S01]  /*2470*/  ULOP3.LUT UR4, UR4, 0x10000, URZ, 0xfc, !UPT ;  /* 0x0001000004047892 */ /* 0x000fe2000f8efc3f */
[C---:B------:R-:W-:Y:S01]  /*2480*/  ISETP.GT.AND P2, PT, R152.reuse, 0x10, PT ;  /* 0x000000109800780c */ /* 0x040fe20003f44270 */
[----:B------:R-:W-:Y:S01]  /*2490*/  UIADD3 UR18, UR5, 0x306, URZ ;  /* 0x0000030605127890 */ /* 0x000fe2000fffe03f */
[----:B------:R-:W-:Y:S01]  /*24a0*/  ISETP.GT.AND P3, PT, R152, 0x11, PT ;  /* 0x000000119800780c */ /* 0x000fe20003f64270 */
[----:B------:R-:W-:Y:S01]  /*24b0*/  UIADD3 UR6, UR4, 0x2, URZ ;  /* 0x0000000204067890 */ /* 0x000fe2000fffe03f */
[----:B------:R-:W-:-:S02]  /*24c0*/  UMOV UR10, UR5 ;  /* 0x00000005000a7c82 */ /* 0x000fc40008000000 */
[----:B------:R-:W-:Y:S01]  /*24d0*/  UMOV UR8, UR4 ;  /* 0x0000000400087c82 */ /* 0x000fe20008000000 */
[----:B------:R-:W-:Y:S01]  /*24e0*/  UIADD3 UR16, UR4, 0x406, URZ ;  /* 0x0000040604107890 */ /* 0x000fe2000fffe03f */
[----:B------:R-:W-:Y:S01]  /*24f0*/  HGMMA.64x96x16.F32.BF16 R24, gdesc[UR8], R24, gsb0 ;  /* 0x01600000081879f0 */ /* 0x000fe20008001818 */
[----:B------:R-:W-:Y:S01]  /*2500*/  IMAD.U32 R4, RZ, RZ, UR8 ;  /* 0x00000008ff047e24 */ /* 0x000fe2000f8e00ff */
[----:B------:R-:W-:Y:S01]  /*2510*/  UIADD3 UR8, UR5, 0x2, URZ ;  /* 0x0000000205087890 */ /* 0x000fe2000fffe03f */
[----:B------:R-:W-:Y:S01]  /*2520*/  UMOV UR12, UR6 ;  /* 0x00000006000c7c82 */ /* 0x000fe20008000000 */
[----:B------:R-:W-:Y:S01]  /*2530*/  UIADD3 UR6, UR4, 0x4, URZ ;  /* 0x0000000404067890 */ /* 0x000fe2000fffe03f */
[----:B------:R-:W-:Y:S01]  /*2540*/  IMAD.U32 R6, RZ, RZ, UR12 ;  /* 0x0000000cff067e24 */ /* 0x000fe2000f8e00ff */
[----:B------:R-:W-:-:S03]  /*2550*/  UIADD3 UR10, UR5, 0x302, URZ ;  /* 0x00000302050a7890 */ /* 0x000fc6000fffe03f */
[----:B------:R-:W-:Y:S01]  /*2560*/  UMOV UR14, UR8 ;  /* 0x00000008000e7c82 */ /* 0x000fe20008000000 */
[----:B------:R-:W-:Y:S01]  /*2570*/  UIADD3 UR8, UR5, 0x4, URZ ;  /* 0x0000000405087890 */ /* 0x000fe2000fffe03f */
[----:B------:R-:W-:Y:S01]  /*2580*/  UMOV UR9, 0x40000040 ;  /* 0x4000004000097882 */ /* 0x000fe20000000000 */
[----:B------:R-:W-:Y:S01]  /*2590*/  UMOV UR11, 0x40000040 ;  /* 0x40000040000b7882 */ /* 0x000fe20000000000 */
[----:B------:R-:W-:Y:S02]  /*25a0*/  UIADD3 UR20, UR4, 0x800, URZ ;  /* 0x0000080004147890 */ /* 0x000fe4000fffe03f */
[----:B------:R-:W-:Y:S02]  /*25b0*/  UIADD3 UR22, UR5, 0x600, URZ ;  /* 0x0000060005167890 */ /* 0x000fe4000fffe03f */
[----:B------:R-:W-:Y:S02]  /*25c0*/  UIADD3 UR24, UR4, 0x802, URZ ;  /* 0x0000080204187890 */ /* 0x000fe4000fffe03f */
[----:B------:R-:W-:Y:S01]  /*25d0*/  UIADD3 UR26, UR5, 0x602, URZ ;  /* 0x00000602051a7890 */ /* 0x000fe2000fffe03f */
        /* <DEDUP_REMOVED lines=25> */
[----:B------:R-:W-:Y:S01]  /*2770*/  ULOP3.LUT UR7, UR7, 0x3000000, URZ, 0xfc, !UPT ;  /* 0x0300000007077892 */ /* 0x000fe2000f8efc3f */
        /* <DEDUP_REMOVED lines=35> */
[----:B------:R-:W-:Y:S02]  /*29b0*/  UIADD3 UR12, UR4, 0x404, URZ ;  /* 0x00000404040c7890 */ /* 0x000fe4000fffe03f */
[----:B------:R-:W-:Y:S01]  /*29c0*/  UIADD3 UR14, UR5, 0x304, URZ ;  /* 0x00000304050e7890 */ /* 0x000fe2000fffe03f */
[----:B------:R-:W-:Y:S01]  /*29d0*/  UMOV UR13, 0x40000040 ;  /* 0x40000040000d7882 */ /* 0x000fe20000000000 */
[----:B------:R-:W-:Y:S01]  /*29e0*/  UMOV UR15, 0x40000040 ;  /* 0x40000040000f7882 */ /* 0x000fe20000000000 */
[----:B------:R-:W-:Y:S01]  /*29f0*/  ULDC UR4, c[0x0][0xad0] ;  /* 0x0002b40000047ab9 */ /* 0x000fe20000000800 */
[----:B------:R-:W-:Y:S02]  /*2a00*/  WARPGROUP.DEPBAR.LE gsb0, 0x0 ;  /* 0x00008000000079c5 */ /* 0x000fe40000010000 */
[----:B------:R-:W-:-:S06]  /*2a10*/  WARPGROUP.ARRIVE ;  /* 0x00000000000079c5 */ /* 0x000fcc0000000000 */
[----:B------:R-:W-:Y:S01]  /*2a20*/  HGMMA.64x96x16.F32.BF16 R24, gdesc[UR8], R24, gsb0 ;  /* 0x01600000081879f0 */ /* 0x000fe20008001818 */
[----:B------:R-:W-:Y:S02]  /*2a30*/  UMOV UR11, 0x40000040 ;  /* 0x40000040000b7882 */ /* 0x000fe40000000000 */
[----:B------:R-:W-:Y:S02]  /*2a40*/  WARPGROUP.DEPBAR.LE gsb0, 0x0 ;  /* 0x00008000000079c5 */ /* 0x000fe40000010000 */
[----:B------:R-:W-:-:S06]  /*2a50*/  WARPGROUP.ARRIVE ;  /* 0x00000000000079c5 */ /* 0x000fcc0000000000 */
[----:B------:R-:W-:Y:S01]  /*2a60*/  HGMMA.64x96x16.F32.BF16 R24, gdesc[UR12], R24, gsb0 ;  /* 0x016000000c1879f0 */ /* 0x000fe20008001818 */
[----:B------:R-:W-:Y:S02]  /*2a70*/  UMOV UR15, 0x40000040 ;  /* 0x40000040000f7882 */ /* 0x000fe40000000000 */
        /* <DEDUP_REMOVED lines=42> */
[----:B------:R3:W4:Y:S01]  /*2d20*/  MUFU.TANH R26, R25 ;  /* 0x00000019001a7308 */ /* 0x0007220000002400 */
        /* <DEDUP_REMOVED lines=8> */
[----:B---3--:R-:W-:Y:S01]  /*2db0*/  FMUL.FTZ R25, R34, UR4 ;  /* 0x0000000422197c20 */ /* 0x008fe20008410000 */
[----:B-1----:R-:W-:Y:S01]  /*2dc0*/  FSEL R24, R24, -INF , P4 ;  /* 0xff80000018187808 */ /* 0x002fe20002000000 */
[----:B------:R-:W-:Y:S01]  /*2dd0*/  FMUL.FTZ R49, R49, UR4 ;  /* 0x0000000431317c20 */ /* 0x000fe20008410000 */
[----:B------:R-:W-:Y:S01]  /*2de0*/  FMUL.FTZ R43, R43, UR4 ;  /* 0x000000042b2b7c20 */ /* 0x000fe20008410000 */
[----:B------:R-:W-:Y:S01]  /*2df0*/  FMUL.FTZ R50, R50, UR4 ;  /* 0x0000000432327c20 */ /* 0x000fe20008410000 */
[----:B------:R-:W-:Y:S01]  /*2e00*/  FMUL.FTZ R52, R52, UR4 ;  /* 0x0000000434347c20 */ /* 0x000fe20008410000 */
[----:B------:R-:W-:Y:S01]  /*2e10*/  FMUL.FTZ R53, R53, UR4 ;  /* 0x0000000435357c20 */ /* 0x000fe20008410000 */
[----:B------:R-:W1:Y:S01]  /*2e20*/  MUFU.TANH R28, R28 ;  /* 0x0000001c001c7308 */ /* 0x000e620000002400 */
[----:B----4-:R-:W-:Y:S01]  /*2e30*/  FSEL R26, R26, -INF , P5 ;  /* 0xff8000001a1a7808 */ /* 0x010fe20002800000 */
        /* <DEDUP_REMOVED lines=14> */
[----:B------:R-:W5:Y:S01]  /*2f20*/  MUFU.TANH R32, R32 ;  /* 0x0000002000207308 */ /* 0x000f620000002400 */
[----:B---3--:R-:W-:Y:S01]  /*2f30*/  FMUL.FTZ R29, R38, UR4 ;  /* 0x00000004261d7c20 */ /* 0x008fe20008410000 */
[----:B-1----:R-:W-:Y:S01]  /*2f40*/  FSEL R28, R28, -INF , P6 ;  /* 0xff8000001c1c7808 */ /* 0x002fe20003000000 */
[----:B------:R-:W-:Y:S01]  /*2f50*/  FMUL.FTZ R69, R69, UR4 ;  /* 0x0000000445457c20 */ /* 0x000fe20008410000 */
[----:B------:R-:W-:Y:S01]  /*2f60*/  FMUL.FTZ R62, R62, UR4 ;  /* 0x000000043e3e7c20 */ /* 0x000fe20008410000 */
[----:B------:R-:W-:Y:S01]  /*2f70*/  FMUL.FTZ R63, R63, UR4 ;  /* 0x000000043f3f7c20 */ /* 0x000fe20008410000 */
[----:B------:R-:W-:Y:S01]  /*2f80*/  FMUL.FTZ R66, R66, UR4 ;  /* 0x0000000442427c20 */ /* 0x000fe20008410000 */
[----:B------:R-:W-:Y:S01]  /*2f90*/  FMUL.FTZ R67, R67, UR4 ;  /* 0x0000000443437c20 */ /* 0x000fe20008410000 */
[----:B------:R-:W-:Y:S01]  /*2fa0*/  MUFU.TANH R20, R20 ;  /* 0x0000001400147308 */ /* 0x000fe20000002400 */
[----:B----4-:R-:W-:Y:S01]  /*2fb0*/  FSEL R30, R30, -INF , P1 ;  /* 0xff8000001e1e7808 */ /* 0x010fe20000800000 */
[----:B------:R-:W-:Y:S01]  /*2fc0*/  FMUL.FTZ R70, R70, UR4 ;  /* 0x0000000446467c20 */ /* 0x000fe20008410000 */
[----:B------:R-:W-:-:S05]  /*2fd0*/  FMUL.FTZ R71, R71, UR4 ;  /* 0x0000000447477c20 */ /* 0x000fca0008410000 */
[----:B------:R-:W1:Y:S01]  /*2fe0*/  MUFU.TANH R34, R33 ;  /* 0x0000002100227308 */ /* 0x000e620000002400 */
[----:B-----5:R-:W-:-:S07]  /*2ff0*/  FSEL R32, R32, -INF , P2 ;  /* 0xff80000020207808 */ /* 0x020fce0001000000 */
[----:B------:R-:W3:Y:S08]  /*3000*/  MUFU.TANH R27, R27 ;  /* 0x0000001b001b7308 */ /* 0x000ef00000002400 */
[----:B------:R4:W-:Y:S01]  /*3010*/  MUFU.TANH R74, R29 ;  /* 0x0000001d004a7308 */ /* 0x0009e20000002400 */
[----:B-1----:R-:W-:-:S07]  /*3020*/  FSEL R34, R34, -INF , P3 ;  /* 0xff80000022227808 */ /* 0x002fce0001800000 */
[----:B------:R-:W-:Y:S01]  /*3030*/  MUFU.TANH R36, R36 ;  /* 0x0000002400247308 */ /* 0x000fe20000002400 */
[----:B----4-:R-:W-:Y:S02]  /*3040*/  FSEL R29, R21, -INF , P6 ;  /* 0xff800000151d7808 */ /* 0x010fe40003000000 */
[----:B------:R-:W-:Y:S02]  /*3050*/  FMNMX.FTZ R21, R24, R26, !PT ;  /* 0x0000001a18157209 */ /* 0x000fe40007810000 */
[----:B---3--:R-:W-:Y:S02]  /*3060*/  FSEL R27, R27, -INF , P5 ;  /* 0xff8000001b1b7808 */ /* 0x008fe40002800000 */
[----:B------:R-:W-:Y:S01]  /*3070*/  FMNMX.FTZ R21, R28, R21, !PT ;  /* 0x000000151c157209 */ /* 0x000fe20007810000 */
[----:B------:R-:W1:Y:S01]  /*3080*/  MUFU.TANH R38, R37 ;  /* 0x0000002500267308 */ /* 0x000e620000002400 */
[----:B------:R-:W-:Y:S02]  /*3090*/  ISETP.GT.AND P5, PT, R152, 0x19, PT ;  /* 0x000000199800780c */ /* 0x000fe40003fa4270 */
[----:B------:R-:W-:-:S02]  /*30a0*/  FMNMX.FTZ R21, R30, R21, !PT ;  /* 0x000000151e157209 */ /* 0x000fc40007810000 */
[----:B------:R-:W-:Y:S02]  /*30b0*/  ISETP.GT.AND P6, PT, R152, 0x20, PT ;  /* 0x000000209800780c */ /* 0x000fe40003fc4270 */
[----:B------:R-:W-:Y:S01]  /*30c0*/  FMNMX.FTZ R21, R32, R21, !PT ;  /* 0x0000001520157209 */ /* 0x000fe20007810000 */
[----:B------:R3:W4:Y:S03]  /*30d0*/  MUFU.TANH R73, R25 ;  /* 0x0000001900497308 */ /* 0x0007260000002400 */
[----:B------:R-:W-:-:S05]  /*30e0*/  FMNMX.FTZ R21, R34, R21, !PT ;  /* 0x0000001522157209 */ /* 0x000fca0007810000 */
[----:B------:R-:W5:Y:S01]  /*30f0*/  MUFU.TANH R31, R31 ;  /* 0x0000001f001f7308 */ /* 0x000f620000002400 */
[----:B---3--:R-:W-:Y:S01]  /*3100*/  FMUL.FTZ R25, R42, UR4 ;  /* 0x000000042a197c20 */ /* 0x008fe20008410000 */
[----:B-1----:R-:W-:Y:S01]  /*3110*/  FSEL R38, R38, -INF , P5 ;  /* 0xff80000026267808 */ /* 0x002fe20002800000 */
[----:B------:R-:W-:-:S05]  /*3120*/  ULDC UR4, c[0x0][0xa80] ;  /* 0x0002a00000047ab9 */ /* 0x000fca0000000800 */
[----:B------:R-:W1:Y:S01]  /*3130*/  MUFU.TANH R40, R40 ;  /* 0x0000002800287308 */ /* 0x000e620000002400 */
[----:B----4-:R-:W-:Y:S02]  /*3140*/  FSEL R33, R73, -INF , P2 ;  /* 0xff80000049217808 */ /* 0x010fe40001000000 */
[----:B------:R-:W-:-:S05]  /*3150*/  ISETP.GT.AND P2, PT, R152, 0x28, PT ;  /* 0x000000289800780c */ /* 0x000fca0003f44270 */
[----:B------:R3:W4:Y:S01]  /*3160*/  MUFU.TANH R76, R25 ;  /* 0x00000019004c7308 */ /* 0x0007220000002400 */
[----:B-----5:R-:W-:Y:S02]  /*3170*/  FSEL R31, R31, -INF , P1 ;  /* 0xff8000001f1f7808 */ /* 0x020fe40000800000 */
[----:B------:R-:W-:-:S05]  /*3180*/  ISETP.GT.AND P1, PT, R152, 0x21, PT ;  /* 0x000000219800780c */ /* 0x000fca0003f24270 */
[----:B------:R4:W5:Y:S01]  /*3190*/  MUFU.TANH R42, R41 ;  /* 0x00000029002a7308 */ /* 0x0009620000002400 */
[----:B---3--:R-:W-:Y:S02]  /*31a0*/  FSEL R25, R20, -INF , P4 ;  /* 0xff80000014197808 */ /* 0x008fe40002000000 */
[----:B------:R-:W-:Y:S02]  /*31b0*/  ISETP.GT.AND P4, PT, R152, 0x18, PT ;  /* 0x000000189800780c */ /* 0x000fe40003f84270 */
[----:B-1----:R-:W-:Y:S02]  /*31c0*/  FSEL R40, R40, -INF , P6 ;  /* 0xff80000028287808 */ /* 0x002fe40003000000 */
[----:B------:R-:W-:Y:S01]  /*31d0*/  FSEL R36, R36, -INF , P4 ;  /* 0xff80000024247808 */ /* 0x000fe20002000000 */
[----:B------:R-:W-:Y:S01]  /*31e0*/  MUFU.TANH R35, R35 ;  /* 0x0000002300237308 */ /* 0x000fe20000002400 */
[----:B----4-:R-:W-:Y:S02]  /*31f0*/  FSEL R41, R76, -INF , P6 ;  /* 0xff8000004c297808 */ /* 0x010fe40003000000 */
[----:B------:R-:W-:-:S02]  /*3200*/  FMNMX.FTZ R21, R36, R21, !PT ;  /* 0x0000001524157209 */ /* 0x000fc40007810000 */
[----:B------:R-:W-:Y:S02]  /*3210*/  ISETP.GT.AND P6, PT, R152, 0x38, PT ;  /* 0x000000389800780c */ /* 0x000fe40003fc4270 */
[----:B------:R-:W-:Y:S01]  /*3220*/  FMNMX.FTZ R21, R38, R21, !PT ;  /* 0x0000001526157209 */ /* 0x000fe20007810000 */
[----:B------:R-:W1:Y:S01]  /*3230*/  MUFU.TANH R44, R44 ;  /* 0x0000002c002c7308 */ /* 0x000e620000002400 */
[----:B-----5:R-:W-:Y:S02]  /*3240*/  FSEL R42, R42, -INF , P1 ;  /* 0xff8000002a2a7808 */ /* 0x020fe40000800000 */
[----:B------:R-:W-:Y:S02]  /*3250*/  FMNMX.FTZ R21, R40, R21, !PT ;  /* 0x0000001528157209 */ /* 0x000fe40007810000 */
[----:B------:R-:W-:Y:S02]  /*3260*/  FMNMX.FTZ R20, R25, R27, !PT ;  /* 0x0000001b19147209 */ /* 0x000fe40007810000 */
[----:B------:R-:W-:Y:S01]  /*3270*/  FMNMX.FTZ R21, R42, R21, !PT ;  /* 0x000000152a157209 */ /* 0x000fe20007810000 */
[----:B------:R-:W3:Y:S01]  /*3280*/  MUFU.TANH R46, R46 ;  /* 0x0000002e002e7308 */ /* 0x000ee20000002400 */
[----:B------:R-:W-:-:S04]  /*3290*/  FMNMX.FTZ R20, R29, R20, !PT ;  /* 0x000000141d147209 */ /* 0x000fc80007810000 */
[----:B------:R-:W-:-:S03]  /*32a0*/  FMNMX.FTZ R20, R31, R20, !PT ;  /* 0x000000141f147209 */ /* 0x000fc60007810000 */
[----:B------:R-:W4:Y:S01]  /*32b0*/  MUFU.TANH R45, R45 ;  /* 0x0000002d002d7308 */ /* 0x000f220000002400 */
[----:B-1----:R-:W-:Y:S02]  /*32c0*/  FSEL R44, R44, -INF , P2 ;  /* 0xff8000002c2c7808 */ /* 0x002fe40001000000 */
[----:B------:R-:W-:Y:S02]  /*32d0*/  FMNMX.FTZ R20, R33, R20, !PT ;  /* 0x0000001421147209 */ /* 0x000fe40007810000 */
[----:B------:R-:W-:-:S03]  /*32e0*/  FMNMX.FTZ R21, R44, R21, !PT ;  /* 0x000000152c157209 */ /* 0x000fc60007810000 */
[----:B------:R1:W5:Y:S01]  /*32f0*/  MUFU.TANH R75, R39 ;  /* 0x00000027004b7308 */ /* 0x0003620000002400 */
[----:B---3--:R-:W-:Y:S02]  /*3300*/  FSEL R163, R46, -INF , P2 ;  /* 0xff8000002ea37808 */ /* 0x008fe40001000000 */
[----:B------:R-:W-:-:S05]  /*3310*/  ISETP.GT.AND P2, PT, R152, 0x40, PT ;  /* 0x000000409800780c */ /* 0x000fca0003f44270 */
[----:B------:R-:W3:Y:S01]  /*3320*/  MUFU.TANH R48, R48 ;  /* 0x0000003000307308 */ /* 0x000ee20000002400 */
[----:B-1----:R-:W-:Y:S02]  /*3330*/  FSEL R39, R35, -INF , P3 ;  /* 0xff80000023277808 */ /* 0x002fe40001800000 */
[----:B------:R-:W-:Y:S02]  /*3340*/  ISETP.GT.AND P3, PT, R152, 0x29, PT ;  /* 0x000000299800780c */ /* 0x000fe40003f64270 */
[----:B------:R-:W-:Y:S02]  /*3350*/  FSEL R35, R74, -INF , P4 ;  /* 0xff8000004a237808 */ /* 0x000fe40002000000 */
[----:B------:R-:W-:Y:S01]  /*3360*/  ISETP.GT.AND P4, PT, R152, 0x30, PT ;  /* 0x000000309800780c */ /* 0x000fe20003f84270 */
[----:B------:R-:W1:Y:S01]  /*3370*/  MUFU.TANH R49, R49 ;  /* 0x0000003100317308 */ /* 0x000e620000002400 */
[----:B----4-:R-:W-:Y:S02]  /*3380*/  FSEL R46, R45, -INF , P3 ;  /* 0xff8000002d2e7808 */ /* 0x010fe40001800000 */
[----:B-----5:R-:W-:-:S02]  /*3390*/  FSEL R37, R75, -INF , P5 ;  /* 0xff8000004b257808 */ /* 0x020fc40002800000 */
[----:B------:R-:W-:Y:S02]  /*33a0*/  ISETP.GT.AND P5, PT, R152, 0x31, PT ;  /* 0x000000319800780c */ /* 0x000fe40003fa4270 */
[----:B------:R-:W-:Y:S01]  /*33b0*/  FMNMX.FTZ R21, R46, R21, !PT ;  /* 0x000000152e157209 */ /* 0x000fe20007810000 */
[----:B------:R-:W4:Y:S01]  /*33c0*/  MUFU.TANH R43, R43 ;  /* 0x0000002b002b7308 */ /* 0x000f220000002400 */
[----:B---3--:R-:W-:Y:S02]  /*33d0*/  FSEL R48, R48, -INF , P4 ;  /* 0xff80000030307808 */ /* 0x008fe40002000000 */
[----:B------:R-:W-:Y:S02]  /*33e0*/  FMNMX.FTZ R20, R39, R20, !PT ;  /* 0x0000001427147209 */ /* 0x000fe40007810000 */
[----:B------:R-:W-:Y:S02]  /*33f0*/  FMNMX.FTZ R21, R48, R21, !PT ;  /* 0x0000001530157209 */ /* 0x000fe40007810000 */
[----:B------:R-:W-:Y:S01]  /*3400*/  FMNMX.FTZ R20, R35, R20, !PT ;  /* 0x0000001423147209 */ /* 0x000fe20007810000 */
[----:B------:R-:W3:Y:S01]  /*3410*/  MUFU.TANH R50, R50 ;  /* 0x0000003200327308 */ /* 0x000ee20000002400 */
[----:B-1----:R-:W-:-:S02]  /*3420*/  FSEL R192, R49, -INF , P5 ;  /* 0xff80000031c07808 */ /* 0x002fc40002800000 */
[----:B------:R-:W-:Y:S02]  /*3430*/  FMNMX.FTZ R20, R37, R20, !PT ;  /* 0x0000001425147209 */ /* 0x000fe40007810000 */
[----:B------:R-:W-:Y:S02]  /*3440*/  FMNMX.FTZ R21, R192, R21, !PT ;  /* 0x00000015c0157209 */ /* 0x000fe40007810000 */
[----:B------:R-:W-:Y:S01]  /*3450*/  FMNMX.FTZ R20, R41, R20, !PT ;  /* 0x0000001429147209 */ /* 0x000fe20007810000 */
[----:B------:R-:W1:Y:S01]  /*3460*/  MUFU.TANH R52, R52 ;  /* 0x0000003400347308 */ /* 0x000e620000002400 */
[----:B----4-:R-:W-:Y:S02]  /*3470*/  FSEL R43, R43, -INF , P1 ;  /* 0xff8000002b2b7808 */ /* 0x010fe40000800000 */
[----:B------:R-:W-:Y:S02]  /*3480*/  ISETP.GT.AND P1, PT, R152, 0x39, PT ;  /* 0x000000399800780c */ /* 0x000fe40003f24270 */
[----:B------:R-:W-:-:S03]  /*3490*/  FMNMX.FTZ R20, R43, R20, !PT ;  /* 0x000000142b147209 */ /* 0x000fc60007810000 */
[----:B------:R-:W4:Y:S01]  /*34a0*/  MUFU.TANH R53, R53 ;  /* 0x0000003500357308 */ /* 0x000f220000002400 */
[----:B---3--:R-:W-:Y:S02]  /*34b0*/  FSEL R169, R50, -INF , P4 ;  /* 0xff80000032a97808 */ /* 0x008fe40002000000 */
[----:B------:R-:W-:-:S05]  /*34c0*/  ISETP.GT.AND P4, PT, R152, 0x48, PT ;  /* 0x000000489800780c */ /* 0x000fca0003f84270 */
[----:B------:R-:W3:Y:S01]  /*34d0*/  MUFU.TANH R47, R47 ;  /* 0x0000002f002f7308 */ /* 0x000ee20000002400 */
[----:B-1----:R-:W-:-:S04]  /*34e0*/  FSEL R50, R52, -INF , P6 ;  /* 0xff80000034327808 */ /* 0x002fc80003000000 */
[----:B------:R-:W-:-:S03]  /*34f0*/  FMNMX.FTZ R21, R50, R21, !PT ;  /* 0x0000001532157209 */ /* 0x000fc60007810000 */
[----:B------:R-:W1:Y:S01]  /*3500*/  MUFU.TANH R56, R56 ;  /* 0x0000003800387308 */ /* 0x000e620000002400 */
[----:B----4-:R-:W-:-:S04]  /*3510*/  FSEL R52, R53, -INF , P1 ;  /* 0xff80000035347808 */ /* 0x010fc80000800000 */
        /* <DEDUP_REMOVED lines=8> */
[----:B----4-:R-:W-:Y:S02]  /*35a0*/  FSEL R171, R54, -INF , P6 ;  /* 0xff80000036ab7808 */ /* 0x010fe40003000000 */
[----:B------:R-:W-:-:S05]  /*35b0*/  ISETP.GT.AND P6, PT, R152, 0x50, PT ;  /* 0x000000509800780c */ /* 0x000fca0003fc4270 */
[----:B------:R-:W4:Y:S01]  /*35c0*/  MUFU.TANH R60, R60 ;  /* 0x0000003c003c7308 */ /* 0x000f220000002400 */
[----:B---3--:R-:W-:-:S04]  /*35d0*/  FSEL R54, R57, -INF , P3 ;  /* 0xff80000039367808 */ /* 0x008fc80001800000 */
[----:B------:R-:W-:-:S03]  /*35e0*/  FMNMX.FTZ R21, R54, R21, !PT ;  /* 0x0000001536157209 */ /* 0x000fc60007810000 */
[----:B------:R-:W3:Y:S01]  /*35f0*/  MUFU.TANH R58, R58 ;  /* 0x0000003a003a7308 */ /* 0x000ee20000002400 */
[----:B-1----:R-:W-:Y:S02]  /*3600*/  FSEL R170, R51, -INF , P5 ;  /* 0xff80000033aa7808 */ /* 0x002fe40002800000 */
[----:B------:R-:W-:-:S05]  /*3610*/  ISETP.GT.AND P5, PT, R152, 0x49, PT ;  /* 0x000000499800780c */ /* 0x000fca0003fa4270 */
        /* <DEDUP_REMOVED lines=26> */
[----:B------:R-:W-:Y:S02]  /*37c0*/  FMNMX.FTZ R45, R176, R21, !PT ;  /* 0x00000015b02d7209 */ /* 0x000fe40007810000 */
[----:B------:R-:W-:Y:S01]  /*37d0*/  FMNMX.FTZ R21, R163, R20, !PT ;  /* 0x00000014a3157209 */ /* 0x000fe20007810000 */
[----:B------:R-:W1:Y:S01]  /*37e0*/  MUFU.TANH R66, R66 ;  /* 0x0000004200427308 */ /* 0x000e620000002400 */
[----:B----4-:R-:W-:Y:S01]  /*37f0*/  FSEL R184, R62, -INF , P4 ;  /* 0xff8000003eb87808 */ /* 0x010fe20002000000 */
[----:B------:R-:W4:Y:S01]  /*3800*/  SHFL.BFLY PT, R68, R45, 0x2, 0x1f ;  /* 0x0c401f002d447f89 */ /* 0x000f2200000e0000 */
[----:B------:R-:W-:-:S04]  /*3810*/  FMNMX.FTZ R20, R172, R21, !PT ;  /* 0x00000015ac147209 */ /* 0x000fc80007810000 */
[----:B------:R-:W-:Y:S01]  /*3820*/  FMNMX.FTZ R21, R169, R20, !PT ;  /* 0x00000014a9157209 */ /* 0x000fe20007810000 */
[----:B------:R-:W5:Y:S01]  /*3830*/  MUFU.TANH R67, R67 ;  /* 0x0000004300437308 */ /* 0x000f620000002400 */
[----:B---3--:R-:W-:Y:S02]  /*3840*/  FSEL R182, R63, -INF , P5 ;  /* 0xff8000003fb67808 */ /* 0x008fe40002800000 */
[----:B------:R-:W-:-:S04]  /*3850*/  FMNMX.FTZ R20, R170, R21, !PT ;  /* 0x00000015aa147209 */ /* 0x000fc80007810000 */
[----:B------:R-:W-:Y:S01]  /*3860*/  FMNMX.FTZ R20, R171, R20, !PT ;  /* 0x00000014ab147209 */ /* 0x000fe20007810000 */
[----:B------:R-:W3:Y:S01]  /*3870*/  MUFU.TANH R70, R70 ;  /* 0x0000004600467308 */ /* 0x000ee20000002400 */
[----:B-1----:R-:W-:Y:S02]  /*3880*/  FSEL R186, R66, -INF , P6 ;  /* 0xff80000042ba7808 */ /* 0x002fe40003000000 */
[----:B------:R-:W-:-:S04]  /*3890*/  FMNMX.FTZ R21, R177, R20, !PT ;  /* 0x00000014b1157209 */ /* 0x000fc80007810000 */
[----:B------:R-:W-:Y:S01]  /*38a0*/  FMNMX.FTZ R21, R168, R21, !PT ;  /* 0x00000015a8157209 */ /* 0x000fe20007810000 */
[----:B------:R-:W1:Y:S01]  /*38b0*/  MUFU.TANH R71, R71 ;  /* 0x0000004700477308 */ /* 0x000e620000002400 */
[----:B-----5:R-:W-:Y:S02]  /*38c0*/  FSEL R180, R67, -INF , P1 ;  /* 0xff80000043b47808 */ /* 0x020fe40000800000 */
[----:B----4-:R-:W-:Y:S02]  /*38d0*/  FMNMX.FTZ R68, R45, R68, !PT ;  /* 0x000000442d447209 */ /* 0x010fe40007810000 */
[----:B------:R-:W-:-:S03]  /*38e0*/  FMNMX.FTZ R21, R166, R21, !PT ;  /* 0x00000015a6157209 */ /* 0x000fc60007810000 */
[----:B------:R-:W4:Y:S01]  /*38f0*/  SHFL.BFLY PT, R45, R68, 0x1, 0x1f ;  /* 0x0c201f00442d7f89 */ /* 0x000f2200000e0000 */
[----:B------:R-:W-:Y:S02]  /*3900*/  FMNMX.FTZ R21, R184, R21, !PT ;  /* 0x00000015b8157209 */ /* 0x000fe40007810000 */
[----:B---3--:R-:W-:Y:S02]  /*3910*/  FSEL R181, R70, -INF , P2 ;  /* 0xff80000046b57808 */ /* 0x008fe40001000000 */
[----:B------:R-:W-:-:S04]  /*3920*/  FMNMX.FTZ R21, R182, R21, !PT ;  /* 0x00000015b6157209 */ /* 0x000fc80007810000 */
[----:B------:R-:W-:Y:S02]  /*3930*/  FMNMX.FTZ R21, R186, R21, !PT ;  /* 0x00000015ba157209 */ /* 0x000fe40007810000 */
[----:B-1----:R-:W-:Y:S02]  /*3940*/  FSEL R187, R71, -INF , P3 ;  /* 0xff80000047bb7808 */ /* 0x002fe40001800000 */
[----:B------:R-:W-:Y:S01]  /*3950*/  FMNMX.FTZ R20, R180, R21, !PT ;  /* 0x00000015b4147209 */ /* 0x000fe20007810000 */
[----:B------:R-:W-:Y:S01]  /*3960*/  IMAD.U32 R21, RZ, RZ, UR4 ;  /* 0x00000004ff157e24 */ /* 0x000fe2000f8e00ff */
[----:B------:R-:W-:Y:S02]  /*3970*/  UIMAD UR4, UR36, 0xc00, UR7 ;  /* 0x00000c00240478a4 */ /* 0x000fe4000f8e0207 */
[----:B------:R-:W-:Y:S02]  /*3980*/  FMNMX.FTZ R62, R181, R20, !PT ;  /* 0x00000014b53e7209 */ /* 0x000fe40007810000 */
[----:B------:R-:W-:-:S02]  /*3990*/  UIADD3 UR6, UR4, 0x80, URZ ;  /* 0x0000008004067890 */ /* 0x000fc4000fffe03f */
[----:B------:R-:W-:Y:S01]  /*39a0*/  FMNMX.FTZ R62, R187, R62, !PT ;  /* 0x0000003ebb3e7209 */ /* 0x000fe20007810000 */
[----:B------:R-:W-:Y:S01]  /*39b0*/  UMOV UR10, UR4 ;  /* 0x00000004000a7c82 */ /* 0x000fe20008000000 */
[----:B----4-:R-:W-:-:S03]  /*39c0*/  FMNMX.FTZ R20, R68, R45, !PT ;  /* 0x0000002d44147209 */ /* 0x010fc60007810000 */
[----:B------:R-:W1:Y:S01]  /*39d0*/  SHFL.BFLY PT, R45, R62, 0x2, 0x1f ;  /* 0x0c401f003e2d7f89 */ /* 0x000e6200000e0000 */
[----:B------:R-:W-:Y:S01]  /*39e0*/  UMOV UR14, UR6 ;  /* 0x00000006000e7c82 */ /* 0x000fe20008000000 */
[C---:B------:R-:W-:Y:S01]  /*39f0*/  FSETP.NEU.FTZ.AND P1, PT, R20.reuse, -INF , PT ;  /* 0xff8000001400780b */ /* 0x040fe20003f3d000 */
[----:B------:R-:W-:Y:S01]  /*3a00*/  FMUL.FTZ R47, R20, R21 ;  /* 0x00000015142f7220 */ /* 0x000fe20000410000 */
[----:B------:R-:W-:-:S04]  /*3a10*/  UIADD3 UR6, UR4, 0x100, URZ ;  /* 0x0000010004067890 */ /* 0x000fc8000fffe03f */
[----:B------:R-:W-:-:S05]  /*3a20*/  FSEL R47, R47, RZ, P1 ;  /* 0x000000ff2f2f7208 */ /* 0x000fca0000800000 */
[-CC-:B------:R-:W-:Y:S01]  /*3a30*/  FFMA.FTZ R24, R24, R21.reuse, -R47.reuse ;  /* 0x0000001518187223 */ /* 0x180fe2000001082f */
[-CC-:B------:R-:W-:Y:S01]  /*3a40*/  FFMA.FTZ R26, R26, R21.reuse, -R47.reuse ;  /* 0x000000151a1a7223 */ /* 0x180fe2000001082f */
[-CC-:B------:R-:W-:Y:S01]  /*3a50*/  FFMA.FTZ R28, R28, R21.reuse, -R47.reuse ;  /* 0x000000151c1c7223 */ /* 0x180fe2000001082f */
[-CC-:B------:R-:W-:Y:S01]  /*3a60*/  FFMA.FTZ R30, R30, R21.reuse, -R47.reuse ;  /* 0x000000151e1e7223 */ /* 0x180fe2000001082f */
[----:B------:R-:W-:Y:S01]  /*3a70*/  MUFU.EX2 R152, R24 ;  /* 0x0000001800987308 */ /* 0x000fe20000000800 */
[-CC-:B------:R-:W-:Y:S01]  /*3a80*/  FFMA.FTZ R32, R32, R21.reuse, -R47.reuse ;  /* 0x0000001520207223 */ /* 0x180fe2000001082f */
[-CC-:B------:R-:W-:Y:S01]  /*3a90*/  FFMA.FTZ R34, R34, R21.reuse, -R47.reuse ;  /* 0x0000001522227223 */ /* 0x180fe2000001082f */
[-CC-:B------:R-:W-:Y:S01]  /*3aa0*/  FFMA.FTZ R36, R36, R21.reuse, -R47.reuse ;  /* 0x0000001524247223 */ /* 0x180fe2000001082f */
[-CC-:B------:R-:W-:Y:S01]  /*3ab0*/  FFMA.FTZ R38, R38, R21.reuse, -R47.reuse ;  /* 0x0000001526267223 */ /* 0x180fe2000001082f */
[-CC-:B------:R-:W-:Y:S01]  /*3ac0*/  FFMA.FTZ R40, R40, R21.reuse, -R47.reuse ;  /* 0x0000001528287223 */ /* 0x180fe2000001082f */
[--C-:B------:R-:W-:Y:S01]  /*3ad0*/  FFMA.FTZ R42, R42, R21, -R47.reuse ;  /* 0x000000152a2a7223 */ /* 0x100fe2000001082f */
[----:B-1----:R-:W-:Y:S01]  /*3ae0*/  FMNMX.FTZ R45, R62, R45, !PT ;  /* 0x0000002d3e2d7209 */ /* 0x002fe20007810000 */
[----:B------:R-:W-:Y:S01]  /*3af0*/  MUFU.EX2 R49, R26 ;  /* 0x0000001a00317308 */ /* 0x000fe20000000800 */
[-CC-:B------:R-:W-:Y:S01]  /*3b00*/  FFMA.FTZ R44, R44, R21.reuse, -R47.reuse ;  /* 0x000000152c2c7223 */ /* 0x180fe2000001082f */
[-CC-:B------:R-:W-:Y:S01]  /*3b10*/  FFMA.FTZ R46, R46, R21.reuse, -R47.reuse ;  /* 0x000000152e2e7223 */ /* 0x180fe2000001082f */
[-CC-:B------:R-:W-:Y:S01]  /*3b20*/  FFMA.FTZ R193, R48, R21.reuse, -R47.reuse ;  /* 0x0000001530c17223 */ /* 0x180fe2000001082f */
[----:B------:R-:W1:Y:S01]  /*3b30*/  SHFL.BFLY PT, R164, R45, 0x1, 0x1f ;  /* 0x0c201f002da47f89 */ /* 0x000e6200000e0000 */
        /* <DEDUP_REMOVED lines=12> */
[----:B------:R-:W-:-:S07]  /*3c00*/  FFMA.FTZ R176, R176, R21, -R47 ;  /* 0x00000015b0b07223 */ /* 0x000fce000001082f */
[----:B------:R-:W-:Y:S01]  /*3c10*/  MUFU.EX2 R32, R32 ;  /* 0x0000002000207308 */ /* 0x000fe20000000800 */
[----:B-1----:R-:W-:-:S04]  /*3c20*/  FMNMX.FTZ R164, R45, R164, !PT ;  /* 0x000000a42da47209 */ /* 0x002fc80007810000 */
[C---:B------:R-:W-:Y:S01]  /*3c30*/  FSETP.NEU.FTZ.AND P1, PT, R164.reuse, -INF , PT ;  /* 0xff800000a400780b */ /* 0x040fe20003f3d000 */
[----:B------:R-:W-:Y:S02]  /*3c40*/  FMUL.FTZ R178, R164, R21 ;  /* 0x00000015a4b27220 */ /* 0x000fe40000410000 */
[----:B------:R-:W1:Y:S01]  /*3c50*/  MUFU.EX2 R53, R34 ;  /* 0x0000002200357308 */ /* 0x000e620000000800 */
[----:B---3--:R-:W-:Y:S02]  /*3c60*/  F2FP.BF16.F32.PACK_AB R154, R51, R28 ;  /* 0x0000001c339a723e */ /* 0x008fe400000010ff */
[----:B------:R-:W-:Y:S02]  /*3c70*/  FSEL R178, R178, RZ, P1 ;  /* 0x000000ffb2b27208 */ /* 0x000fe40000800000 */
[----:B0-----:R-:W-:-:S03]  /*3c80*/  LOP3.LUT P1, RZ, R77, 0x7f, RZ, 0xc0, !PT ;  /* 0x0000007f4dff7812 */ /* 0x001fc6000782c0ff */
[----:B------:R-:W-:Y:S01]  /*3c90*/  MUFU.EX2 R36, R36 ;  /* 0x0000002400247308 */ /* 0x000fe20000000800 */
[-CC-:B------:R-:W-:Y:S01]  /*3ca0*/  FFMA.FTZ R25, R25, R21.reuse, -R178.reuse ;  /* 0x0000001519197223 */ /* 0x180fe200000108b2 */
[-CC-:B------:R-:W-:Y:S01]  /*3cb0*/  FFMA.FTZ R27, R27, R21.reuse, -R178.reuse ;  /* 0x000000151b1b7223 */ /* 0x180fe200000108b2 */
[-CC-:B------:R-:W-:Y:S01]  /*3cc0*/  FFMA.FTZ R29, R29, R21.reuse, -R178.reuse ;  /* 0x000000151d1d7223 */ /* 0x180fe200000108b2 */
[-CC-:B------:R-:W-:Y:S01]  /*3cd0*/  FFMA.FTZ R31, R31, R21.reuse, -R178.reuse ;  /* 0x000000151f1f7223 */ /* 0x180fe200000108b2 */
[----:B------:R-:W-:Y:S01]  /*3ce0*/  SHF.R.U32.HI R77, RZ, 0x7, R77 ;  /* 0x00000007ff4d7819 */ /* 0x000fe2000001164d */
[-CC-:B------:R-:W-:Y:S01]  /*3cf0*/  FFMA.FTZ R33, R33, R21.reuse, -R178.reuse ;  /* 0x0000001521217223 */ /* 0x180fe200000108b2 */
[-CC-:B------:R-:W-:Y:S01]  /*3d00*/  FFMA.FTZ R39, R39, R21.reuse, -R178.reuse ;  /* 0x0000001527277223 */ /* 0x180fe200000108b2 */
[----:B------:R0:W-:Y:S01]  /*3d10*/  MUFU.EX2 R26, R27 ;  /* 0x0000001b001a7308 */ /* 0x0001e20000000800 */
[----:B------:R-:W-:Y:S01]  /*3d20*/  IADD3 R167, -R77, 0xb, RZ ;  /* 0x0000000b4da77810 */ /* 0x000fe20007ffe1ff */
[----:B------:R-:W-:Y:S01]  /*3d30*/  FFMA.FTZ R35, R35, R21, -R178 ;  /* 0x0000001523237223 */ /* 0x000fe200000108b2 */
[----:B------:R-:W-:-:S02]  /*3d40*/  @!P1 VIADD R24, R0, 0x32440 ;  /* 0x0003244000189836 */ /* 0x000fc40000000000 */
[-CC-:B------:R-:W-:Y:S01]  /*3d50*/  FFMA.FTZ R37, R37, R21.reuse, -R178.reuse ;  /* 0x0000001525257223 */ /* 0x180fe200000108b2 */
[-CC-:B------:R-:W-:Y:S01]  /*3d60*/  FFMA.FTZ R41, R41, R21.reuse, -R178.reuse ;  /* 0x0000001529297223 */ /* 0x180fe200000108b2 */
[-C--:B------:R-:W-:Y:S01]  /*3d70*/  FFMA.FTZ R43, R43, R21.reuse, -R178 ;  /* 0x000000152b2b7223 */ /* 0x080fe200000108b2 */
[----:B-1----:R-:W-:Y:S01]  /*3d80*/  F2FP.BF16.F32.PACK_AB R156, R53, R32 ;  /* 0x00000020359c723e */ /* 0x002fe200000010ff */
[----:B------:R-:W1:Y:S01]  /*3d90*/  MUFU.EX2 R25, R25 ;  /* 0x0000001900197308 */ /* 0x000e620000000800 */
[----:B0-----:R-:W-:Y:S01]  /*3da0*/  FADD.FTZ R27, R152, R49 ;  /* 0x00000031981b7221 */ /* 0x001fe20000010000 */
[----:B------:R-:W-:Y:S01]  /*3db0*/  @!P1 PRMT R24, RZ, 0x654, R24 ;  /* 0x00000654ff189816 */ /* 0x000fe20000000018 */
[----:B------:R0:W-:Y:S06]  /*3dc0*/  BAR.ARV R167, 0x100 ;  /* 0x000400a70000751d */ /* 0x0001ec0000002000 */
[----:B------:R-:W-:Y:S01]  /*3dd0*/  FADD.FTZ R34, R28, R27 ;  /* 0x0000001b1c227221 */ /* 0x000fe20000010000 */
[----:B------:R-:W-:Y:S01]  /*3de0*/  MUFU.EX2 R29, R29 ;  /* 0x0000001d001d7308 */ /* 0x000fe20000000800 */
[----:B------:R3:W-:Y:S01]  /*3df0*/  @!P1 SYNCS.ARRIVE.TRANS64.RED.A1T0 RZ, [R24+URZ], RZ ;  /* 0x000000ff18ff99a7 */ /* 0x0007e2000810043f */
[----:B------:R-:W-:Y:S01]  /*3e00*/  F2FP.BF16.F32.PACK_AB R152, R49, R152 ;  /* 0x000000983198723e */ /* 0x000fe200000010ff */
[----:B------:R-:W-:Y:S01]  /*3e10*/  FADD.FTZ R27, R51, R34 ;  /* 0x00000022331b7221 */ /* 0x000fe20000010000 */
[-CC-:B------:R-:W-:Y:S01]  /*3e20*/  FFMA.FTZ R163, R163, R21.reuse, -R178.reuse ;  /* 0x00000015a3a37223 */ /* 0x180fe200000108b2 */
[-CC-:B------:R-:W-:Y:S01]  /*3e30*/  FFMA.FTZ R186, R186, R21.reuse, -R178.reuse ;  /* 0x00000015baba7223 */ /* 0x180fe200000108b2 */
[--C-:B------:R-:W-:Y:S01]  /*3e40*/  FFMA.FTZ R180, R180, R21, -R178.reuse ;  /* 0x00000015b4b47223 */ /* 0x100fe200000108b2 */
[----:B------:R-:W-:Y:S01]  /*3e50*/  FADD.FTZ R34, R32, R27 ;  /* 0x0000001b20227221 */ /* 0x000fe20000010000 */
[----:B------:R4:W5:Y:S01]  /*3e60*/  MUFU.EX2 R55, R38 ;  /* 0x0000002600377308 */ /* 0x0009620000000800 */
[----:B-1----:R-:W-:Y:S01]  /*3e70*/  F2FP.BF16.F32.PACK_AB R153, R26, R25 ;  /* 0x000000191a99723e */ /* 0x002fe200000010ff */
[----:B------:R-:W-:Y:S01]  /*3e80*/  FFMA.FTZ R181, R181, R21, -R178 ;  /* 0x00000015b5b57223 */ /* 0x000fe200000108b2 */
[----:B------:R-:W-:Y:S01]  /*3e90*/  FADD.FTZ R27, R53, R34 ;  /* 0x00000022351b7221 */ /* 0x000fe20000010000 */
[----:B------:R-:W-:-:S04]  /*3ea0*/  @!P1 VIADD R0, R0, 0x32460 ;  /* 0x0003246000009836 */ /* 0x000fc80000000000 */
[----:B------:R-:W1:Y:S01]  /*3eb0*/  MUFU.EX2 R30, R31 ;  /* 0x0000001f001e7308 */ /* 0x000e620000000800 */
[----:B----4-:R-:W-:Y:S01]  /*3ec0*/  FADD.FTZ R38, R25, R26 ;  /* 0x0000001a19267221 */ /* 0x010fe20000010000 */
[----:B------:R-:W-:-:S06]  /*3ed0*/  @!P1 PRMT R0, RZ, 0x654, R0 ;  /* 0x00000654ff009816 */ /* 0x000fcc0000000000 */
[----:B------:R-:W4:Y:S01]  /*3ee0*/  MUFU.EX2 R40, R40 ;  /* 0x0000002800287308 */ /* 0x000f220000000800 */
[----:B-----5:R-:W-:-:S07]  /*3ef0*/  F2FP.BF16.F32.PACK_AB R158, R55, R36 ;  /* 0x00000024379e723e */ /* 0x020fce00000010ff */
[----:B------:R-:W5:Y:S01]  /*3f00*/  MUFU.EX2 R33, R33 ;  /* 0x0000002100217308 */ /* 0x000f620000000800 */
[----:B-1----:R-:W-:-:S07]  /*3f10*/  F2FP.BF16.F32.PACK_AB R155, R30, R29 ;  /* 0x0000001d1e9b723e */ /* 0x002fce00000010ff */
[----:B------:R1:W2:Y:S08]  /*3f20*/  MUFU.EX2 R45, R42 ;  /* 0x0000002a002d7308 */ /* 0x0002b00000000800 */
[----:B---3--:R-:W3:Y:S01]  /*3f30*/  MUFU.EX2 R24, R39 ;  /* 0x0000002700187308 */ /* 0x008ee20000000800 */
[----:B-1----:R-:W-:Y:S01]  /*3f40*/  FADD.FTZ R42, R36, R27 ;  /* 0x0000001b242a7221 */ /* 0x002fe20000010000 */
[----:B------:R-:W-:-:S03]  /*3f50*/  FADD.FTZ R27, R29, R38 ;  /* 0x000000261d1b7221 */ /* 0x000fc60000010000 */
[----:B------:R-:W-:Y:S01]  /*3f60*/  FADD.FTZ R31, R55, R42 ;  /* 0x0000002a371f7221 */ /* 0x000fe20000010000 */
[----:B------:R-:W-:Y:S02]  /*3f70*/  FADD.FTZ R38, R30, R27 ;  /* 0x0000001b1e267221 */ /* 0x000fe40000010000 */
[----:B------:R-:W1:Y:S01]  /*3f80*/  MUFU.EX2 R35, R35 ;  /* 0x0000002300237308 */ /* 0x000e620000000800 */
[----:B----4-:R-:W-:Y:S01]  /*3f90*/  FADD.FTZ R28, R40, R31 ;  /* 0x0000001f281c7221 */ /* 0x010fe20000010000 */
[----:B-----5:R-:W-:Y:S01]  /*3fa0*/  FADD.FTZ R27, R33, R38 ;  /* 0x00000026211b7221 */ /* 0x020fe20000010000 */
[C---:B--2---:R-:W-:Y:S02]  /*3fb0*/  F2FP.BF16.F32.PACK_AB R160, R45.reuse, R40 ;  /* 0x000000282da0723e */ /* 0x044fe400000010ff */
[----:B------:R-:W-:-:S03]  /*3fc0*/  FADD.FTZ R31, R45, R28 ;  /* 0x0000001c2d1f7221 */ /* 0x000fc60000010000 */
[----:B------:R-:W2:Y:S01]  /*3fd0*/  MUFU.EX2 R34, R37 ;  /* 0x0000002500227308 */ /* 0x000ea20000000800 */
[C---:B---3--:R-:W-:Y:S01]  /*3fe0*/  FADD.FTZ R32, R24.reuse, R27 ;  /* 0x0000001b18207221 */ /* 0x048fe20000010000 */
[----:B------:R-:W-:-:S06]  /*3ff0*/  F2FP.BF16.F32.PACK_AB R157, R24, R33 ;  /* 0x00000021189d723e */ /* 0x000fcc00000010ff */
        /* <DEDUP_REMOVED lines=12> */
[----:B------:R-:W-:Y:S01]  /*40c0*/  MUFU.EX2 R193, R193 ;  /* 0x000000c100c17308 */ /* 0x000fe20000000800 */
[C---:B---3--:R-:W-:Y:S01]  /*40d0*/  FADD.FTZ R194, R28.reuse, R25 ;  /* 0x000000191cc27221 */ /* 0x048fe20000010000 */
[----:B------:R-:W-:-:S06]  /*40e0*/  F2FP.BF16.F32.PACK_AB R161, R28, R41 ;  /* 0x000000291ca1723e */ /* 0x000fcc00000010ff */
[----:B------:R-:W-:Y:S01]  /*40f0*/  MUFU.EX2 R192, R192 ;  /* 0x000000c000c07308 */ /* 0x000fe20000000800 */
[----:B-1----:R-:W-:-:S07]  /*4100*/  FADD.FTZ R194, R163, R194 ;  /* 0x000000c2a3c27221 */ /* 0x002fce0000010000 */
[----:B------:R-:W-:Y:S08]  /*4110*/  MUFU.EX2 R189, R189 ;  /* 0x000000bd00bd7308 */ /* 0x000ff00000000800 */
[----:B------:R-:W1:Y:S08]  /*4120*/  MUFU.EX2 R191, R191 ;  /* 0x000000bf00bf7308 */ /* 0x000e700000000800 */
[----:B------:R-:W-:Y:S08]  /*4130*/  MUFU.EX2 R179, R179 ;  /* 0x000000b300b37308 */ /* 0x000ff00000000800 */
[----:B------:R-:W-:Y:S08]  /*4140*/  MUFU.EX2 R183, R183 ;  /* 0x000000b700b77308 */ /* 0x000ff00000000800 */
[----:B------:R-:W-:Y:S08]  /*4150*/  MUFU.EX2 R185, R185 ;  /* 0x000000b900b97308 */ /* 0x000ff00000000800 */
[----:B------:R-:W-:Y:S08]  /*4160*/  MUFU.EX2 R174, R174 ;  /* 0x000000ae00ae7308 */ /* 0x000ff00000000800 */
[----:B------:R-:W-:Y:S08]  /*4170*/  MUFU.EX2 R175, R175 ;  /* 0x000000af00af7308 */ /* 0x000ff00000000800 */
[----:B------:R-:W-:Y:S08]  /*4180*/  MUFU.EX2 R176, R176 ;  /* 0x000000b000b07308 */ /* 0x000ff00000000800 */
[----:B------:R-:W-:Y:S08]  /*4190*/  MUFU.EX2 R180, R180 ;  /* 0x000000b400b47308 */ /* 0x000ff00000000800 */
[----:B------:R-:W-:Y:S01]  /*41a0*/  MUFU.EX2 R181, R181 ;  /* 0x000000b500b57308 */ /* 0x000fe20000000800 */
[----:B------:R2:W-:Y:S06]  /*41b0*/  BAR.SYNC.DEFER_BLOCKING R72, 0x100 ;  /* 0x000400480000751d */ /* 0x0005ec0000010000 */
[----:B--2---:R-:W-:-:S06]  /*41c0*/  WARPGROUP.ARRIVE ;  /* 0x00000000000079c5 */ /* 0x004fcc0000000000 */
[----:B------:R-:W-:Y:S01]  /*41d0*/  HGMMA.64x256x16.F32.BF16 R24, R152, gdesc[UR8].tnspB, RZ, !UPT, gsb0 ;  /* 0x43e0000898187df0 */ /* 0x000fe2000c0018ff */
[----:B------:R-:W-:Y:S01]  /*41e0*/  UMOV UR10, UR6 ;  /* 0x00000006000a7c82 */ /* 0x000fe20008000000 */
[----:B------:R-:W-:Y:S01]  /*41f0*/  UMOV UR11, 0x40000040 ;  /* 0x40000040000b7882 */ /* 0x000fe20000000000 */
[----:B------:R-:W-:Y:S01]  /*4200*/  UIADD3 UR6, UR4, 0x180, URZ ;  /* 0x0000018004067890 */ /* 0x000fe2000fffe03f */
[----:B------:R-:W-:Y:S02]  /*4210*/  WARPGROUP.DEPBAR.LE gsb0, 0x0 ;  /* 0x00008000000079c5 */ /* 0x000fe40000010000 */
[----:B------:R-:W-:Y:S01]  /*4220*/  WARPGROUP.ARRIVE ;  /* 0x00000000000079c5 */ /* 0x000fe20000000000 */
[-CC-:B------:R-:W-:Y:S01]  /*4230*/  FFMA.FTZ R152, R172, R21.reuse, -R178.reuse ;  /* 0x00000015ac987223 */ /* 0x180fe200000108b2 */
[----:B------:R-:W-:Y:S01]  /*4240*/  FFMA.FTZ R153, R169, R21, -R178 ;  /* 0x00000015a9997223 */ /* 0x000fe200000108b2 */
[----:B-1----:R-:W-:-:S15]  /*4250*/  F2FP.BF16.F32.PACK_AB R154, R191, R189 ;  /* 0x000000bdbf9a723e */ /* 0x002fde00000010ff */
[----:B------:R-:W-:-:S04]  /*4260*/  NOP ;  /* 0x0000000000007918 */ /* 0x000fc80000000000 */
[----:B------:R-:W-:Y:S01]  /*4270*/  HGMMA.64x256x16.F32.BF16 R24, R156, gdesc[UR12].tnspB, R24, gsb0 ;  /* 0x43e0000c9c187df0 */ /* 0x000fe20008001818 */
[----:B------:R-:W1:Y:S08]  /*4280*/  MUFU.EX2 R152, R152 ;  /* 0x0000009800987308 */ /* 0x000e700000000800 */
[----:B------:R-:W2:Y:S01]  /*4290*/  MUFU.EX2 R153, R153 ;  /* 0x0000009900997308 */ /* 0x000ea20000000800 */
[C---:B-1----:R-:W-:Y:S01]  /*42a0*/  F2FP.BF16.F32.PACK_AB R163, R152.reuse, R163 ;  /* 0x000000a398a3723e */ /* 0x042fe200000010ff */
[----:B------:R-:W-:Y:S01]  /*42b0*/  FADD.FTZ R194, R152, R194 ;  /* 0x000000c298c27221 */ /* 0x000fe20000010000 */
[----:B------:R-:W-:-:S03]  /*42c0*/  F2FP.BF16.F32.PACK_AB R152, R192, R193 ;  /* 0x000000c1c098723e */ /* 0x000fc600000010ff */
[----:B--2---:R-:W-:Y:S01]  /*42d0*/  FADD.FTZ R194, R153, R194 ;  /* 0x000000c299c27221 */ /* 0x004fe20000010000 */
[----:B------:R-:W-:Y:S02]  /*42e0*/  WARPGROUP.DEPBAR.LE gsb0, 0x0 ;  /* 0x00008000000079c5 */ /* 0x000fe40000010000 */
[----:B------:R-:W-:Y:S01]  /*42f0*/  WARPGROUP.ARRIVE ;  /* 0x00000000000079c5 */ /* 0x000fe20000000000 */
[-CC-:B------:R-:W-:Y:S01]  /*4300*/  FFMA.FTZ R156, R170, R21.reuse, -R178.reuse ;  /* 0x00000015aa9c7223 */ /* 0x180fe200000108b2 */
[-CC-:B------:R-:W-:Y:S01]  /*4310*/  FFMA.FTZ R157, R171, R21.reuse, -R178.reuse ;  /* 0x00000015ab9d7223 */ /* 0x180fe200000108b2 */
[----:B------:R-:W-:Y:S01]  /*4320*/  FFMA.FTZ R158, R177, R21, -R178 ;  /* 0x00000015b19e7223 */ /* 0x000fe200000108b2 */
[----:B------:R-:W-:-:S06]  /*4330*/  FADD.FTZ R159, R193, R190 ;  /* 0x000000bec19f7221 */ /* 0x000fcc0000010000 */
[----:B------:R-:W-:Y:S01]  /*4340*/  HGMMA.64x256x16.F32.BF16 R24, R160, gdesc[UR8].tnspB, R24, gsb0 ;  /* 0x43e00008a0187df0 */ /* 0x000fe20008001818 */
[----:B------:R-:W1:Y:S01]  /*4350*/  MUFU.EX2 R156, R156 ;  /* 0x0000009c009c7308 */ /* 0x000e620000000800 */
[----:B------:R-:W-:Y:S01]  /*4360*/  UMOV UR10, UR6 ;  /* 0x00000006000a7c82 */ /* 0x000fe20008000000 */
[----:B------:R-:W-:Y:S01]  /*4370*/  UMOV UR11, 0x40000040 ;  /* 0x40000040000b7882 */ /* 0x000fe20000000000 */
[----:B------:R-:W-:Y:S01]  /*4380*/  FADD.FTZ R159, R192, R159 ;  /* 0x0000009fc09f7221 */ /* 0x000fe20000010000 */
[----:B------:R-:W-:Y:S02]  /*4390*/  UIADD3 UR6, UR4, 0x200, URZ ;  /* 0x0000020004067890 */ /* 0x000fe4000fffe03f */
[----:B------:R-:W-:Y:S01]  /*43a0*/  UIADD3 UR4, UR4, 0x280, URZ ;  /* 0x0000028004047890 */ /* 0x000fe2000fffe03f */
[----:B------:R-:W-:Y:S01]  /*43b0*/  FADD.FTZ R159, R189, R159 ;  /* 0x0000009fbd9f7221 */ /* 0x000fe20000010000 */
[----:B------:R-:W2:Y:S03]  /*43c0*/  MUFU.EX2 R157, R157 ;  /* 0x0000009d009d7308 */ /* 0x000ea60000000800 */
[----:B------:R-:W-:-:S05]  /*43d0*/  FADD.FTZ R159, R191, R159 ;  /* 0x0000009fbf9f7221 */ /* 0x000fca0000010000 */
[----:B------:R-:W3:Y:S01]  /*43e0*/  MUFU.EX2 R158, R158 ;  /* 0x0000009e009e7308 */ /* 0x000ee20000000800 */
[C---:B-1----:R-:W-:Y:S01]  /*43f0*/  F2FP.BF16.F32.PACK_AB R153, R156.reuse, R153 ;  /* 0x000000999c99723e */ /* 0x042fe200000010ff */
[----:B------:R-:W-:Y:S01]  /*4400*/  FADD.FTZ R194, R156, R194 ;  /* 0x000000c29cc27221 */ /* 0x000fe20000010000 */
[----:B------:R-:W-:-:S06]  /*4410*/  FFMA.FTZ R156, R182, R21, -R178 ;  /* 0x00000015b69c7223 */ /* 0x000fcc00000108b2 */
[----:B------:R-:W-:Y:S01]  /*4420*/  MUFU.EX2 R156, R156 ;  /* 0x0000009c009c7308 */ /* 0x000fe20000000800 */
[----:B--2---:R-:W-:Y:S01]  /*4430*/  FADD.FTZ R194, R157, R194 ;  /* 0x000000c29dc27221 */ /* 0x004fe20000010000 */
[----:B---3--:R-:W-:-:S03]  /*4440*/  F2FP.BF16.F32.PACK_AB R155, R158, R157 ;  /* 0x0000009d9e9b723e */ /* 0x008fc600000010ff */
[----:B------:R-:W-:Y:S01]  /*4450*/  FADD.FTZ R157, R158, R194 ;  /* 0x000000c29e9d7221 */ /* 0x000fe20000010000 */
[----:B------:R-:W-:Y:S02]  /*4460*/  WARPGROUP.DEPBAR.LE gsb0, 0x0 ;  /* 0x00008000000079c5 */ /* 0x000fe40000010000 */
[----:B------:R-:W-:Y:S01]  /*4470*/  WARPGROUP.ARRIVE ;  /* 0x00000000000079c5 */ /* 0x000fe20000000000 */
[-CC-:B------:R-:W-:Y:S01]  /*4480*/  FFMA.FTZ R160, R166, R21.reuse, -R178.reuse ;  /* 0x00000015a6a07223 */ /* 0x180fe200000108b2 */
[----:B------:R-:W-:-:S04]  /*4490*/  FFMA.FTZ R161, R184, R21, -R178 ;  /* 0x00000015b8a17223 */ /* 0x000fc800000108b2 */
[----:B------:R-:W-:Y:S01]  /*44a0*/  HGMMA.64x256x16.F32.BF16 R24, R152, gdesc[UR8].tnspB, R24, gsb0 ;  /* 0x43e0000898187df0 */ /* 0x000fe20008001818 */
[----:B------:R-:W-:Y:S01]  /*44b0*/  MUFU.EX2 R160, R160 ;  /* 0x000000a000a07308 */ /* 0x000fe20000000800 */
[----:B------:R-:W-:Y:S01]  /*44c0*/  UMOV UR10, UR6 ;  /* 0x00000006000a7c82 */ /* 0x000fe20008000000 */
[----:B------:R-:W-:-:S06]  /*44d0*/  UMOV UR11, 0x40000040 ;  /* 0x40000040000b7882 */ /* 0x000fcc0000000000 */
[----:B------:R-:W1:Y:S01]  /*44e0*/  MUFU.EX2 R161, R161 ;  /* 0x000000a100a17308 */ /* 0x000e620000000800 */
[----:B------:R-:W-:Y:S02]  /*44f0*/  WARPGROUP.DEPBAR.LE gsb0, 0x0 ;  /* 0x00008000000079c5 */ /* 0x000fe40000010000 */
[----:B------:R-:W-:-:S05]  /*4500*/  FFMA.FTZ R153, R168, R21, -R178 ;  /* 0x00000015a8997223 */ /* 0x000fca00000108b2 */
[----:B------:R-:W2:Y:S01]  /*4510*/  MUFU.EX2 R152, R188 ;  /* 0x000000bc00987308 */ /* 0x000ea20000000800 */
[----:B------:R-:W-:Y:S01]  /*4520*/  F2FP.BF16.F32.PACK_AB R154, R185, R183 ;  /* 0x000000b7b99a723e */ /* 0x000fe200000010ff */
[----:B------:R-:W-:Y:S01]  /*4530*/  FFMA.FTZ R178, R187, R21, -R178 ;  /* 0x00000015bbb27223 */ /* 0x000fe200000108b2 */
[----:B-1----:R-:W-:-:S05]  /*4540*/  F2FP.BF16.F32.PACK_AB R155, R156, R161 ;  /* 0x000000a19c9b723e */ /* 0x002fca00000010ff */
[----:B------:R-:W1:Y:S08]  /*4550*/  MUFU.EX2 R153, R153 ;  /* 0x0000009900997308 */ /* 0x000e700000000800 */
[----:B------:R-:W3:Y:S01]  /*4560*/  MUFU.EX2 R178, R178 ;  /* 0x000000b200b27308 */ /* 0x000ee20000000800 */
[----:B--2---:R-:W-:Y:S01]  /*4570*/  FADD.FTZ R159, R152, R159 ;  /* 0x0000009f989f7221 */ /* 0x004fe20000010000 */
[----:B------:R-:W-:-:S03]  /*4580*/  F2FP.BF16.F32.PACK_AB R152, R179, R152 ;  /* 0x00000098b398723e */ /* 0x000fc600000010ff */
[----:B------:R-:W-:Y:S01]  /*4590*/  FADD.FTZ R159, R179, R159 ;  /* 0x0000009fb39f7221 */ /* 0x000fe20000010000 */
[----:B-1----:R-:W-:Y:S01]  /*45a0*/  FADD.FTZ R157, R153, R157 ;  /* 0x0000009d999d7221 */ /* 0x002fe20000010000 */
[----:B------:R-:W-:-:S03]  /*45b0*/  F2FP.BF16.F32.PACK_AB R153, R160, R153 ;  /* 0x00000099a099723e */ /* 0x000fc600000010ff */
[----:B------:R-:W-:Y:S01]  /*45c0*/  FADD.FTZ R157, R160, R157 ;  /* 0x0000009da09d7221 */ /* 0x000fe20000010000 */
[----:B------:R-:W-:-:S03]  /*45d0*/  WARPGROUP.ARRIVE ;  /* 0x00000000000079c5 */ /* 0x000fc60000000000 */
[----:B------:R-:W-:-:S03]  /*45e0*/  FADD.FTZ R157, R161, R157 ;  /* 0x0000009da19d7221 */ /* 0x000fc60000010000 */
[----:B------:R-:W-:Y:S01]  /*45f0*/  HGMMA.64x256x16.F32.BF16 R24, R152, gdesc[UR8].tnspB, R24, gsb0 ;  /* 0x43e0000898187df0 */ /* 0x000fe20008001818 */
[----:B------:R-:W-:Y:S01]  /*4600*/  FADD.FTZ R156, R156, R157 ;  /* 0x0000009d9c9c7221 */ /* 0x000fe20000010000 */
[----:B------:R-:W-:Y:S01]  /*4610*/  UMOV UR10, UR4 ;  /* 0x00000004000a7c82 */ /* 0x000fe20008000000 */
[----:B------:R-:W-:Y:S01]  /*4620*/  UMOV UR11, 0x40000040 ;  /* 0x40000040000b7882 */ /* 0x000fe20000000000 */
[----:B------:R-:W-:Y:S02]  /*4630*/  WARPGROUP.DEPBAR.LE gsb0, 0x0 ;  /* 0x00008000000079c5 */ /* 0x000fe40000010000 */
[----:B------:R-:W1:Y:S01]  /*4640*/  MUFU.EX2 R152, R173 ;  /* 0x000000ad00987308 */ /* 0x000e620000000800 */
[----:B------:R-:W-:Y:S01]  /*4650*/  FADD.FTZ R154, R183, R159 ;  /* 0x0000009fb79a7221 */ /* 0x000fe20000010000 */
[----:B---3--:R-:W-:-:S03]  /*4660*/  F2FP.BF16.F32.PACK_AB R155, R178, R181 ;  /* 0x000000b5b29b723e */ /* 0x008fc600000010ff */
[----:B------:R-:W-:Y:S01]  /*4670*/  FADD.FTZ R185, R185, R154 ;  /* 0x0000009ab9b97221 */ /* 0x000fe20000010000 */
[----:B------:R-:W-:Y:S02]  /*4680*/  F2FP.BF16.F32.PACK_AB R154, R176, R175 ;  /* 0x000000afb09a723e */ /* 0x000fe400000010ff */
[----:B------:R-:W2:Y:S01]  /*4690*/  MUFU.EX2 R153, R186 ;  /* 0x000000ba00997308 */ /* 0x000ea20000000800 */
[----:B-1----:R-:W-:Y:S01]  /*46a0*/  FADD.FTZ R157, R152, R185 ;  /* 0x000000b9989d7221 */ /* 0x002fe20000010000 */
[----:B------:R-:W-:-:S03]  /*46b0*/  F2FP.BF16.F32.PACK_AB R152, R174, R152 ;  /* 0x00000098ae98723e */ /* 0x000fc600000010ff */
[----:B------:R-:W-:Y:S01]  /*46c0*/  FADD.FTZ R174, R174, R157 ;  /* 0x0000009daeae7221 */ /* 0x000fe20000010000 */
[----:B--2---:R-:W-:Y:S01]  /*46d0*/  FADD.FTZ R159, R153, R156 ;  /* 0x0000009c999f7221 */ /* 0x004fe20000010000 */
[C---:B------:R-:W-:Y:S02]  /*46e0*/  F2FP.BF16.F32.PACK_AB R153, R180.reuse, R153 ;  /* 0x00000099b499723e */ /* 0x040fe400000010ff */
[----:B------:R-:W-:Y:S01]  /*46f0*/  FADD.FTZ R175, R175, R174 ;  /* 0x000000aeafaf7221 */ /* 0x000fe20000010000 */
[----:B------:R-:W-:Y:S01]  /*4700*/  FADD.FTZ R180, R180, R159 ;  /* 0x0000009fb4b47221 */ /* 0x000fe20000010000 */
[----:B------:R-:W-:Y:S02]  /*4710*/  WARPGROUP.ARRIVE ;  /* 0x00000000000079c5 */ /* 0x000fe40000000000 */
[----:B------:R-:W-:Y:S01]  /*4720*/  FADD.FTZ R217, R176, R175 ;  /* 0x000000afb0d97221 */ /* 0x000fe20000010000 */
[----:B------:R-:W-:-:S03]  /*4730*/  FADD.FTZ R181, R181, R180 ;  /* 0x000000b4b5b57221 */ /* 0x000fc60000010000 */
[----:B------:R-:W-:Y:S01]  /*4740*/  HGMMA.64x256x16.F32.BF16 R24, R152, gdesc[UR8].tnspB, R24, gsb0 ;  /* 0x43e0000898187df0 */ /* 0x000fe20008001818 */
[----:B------:R-:W-:Y:S02]  /*4750*/  FADD.FTZ R214, R178, R181 ;  /* 0x000000b5b2d67221 */ /* 0x000fe40000010000 */
[----:B------:R-:W-:Y:S02]  /*4760*/  WARPGROUP.DEPBAR.LE gsb0, 0x0 ;  /* 0x00008000000079c5 */ /* 0x000fe40000010000 */
[----:B------:R1:W-:Y:S02]  /*4770*/  @!P1 SYNCS.ARRIVE.TRANS64.RED.A1T0 RZ, [R0+URZ], RZ ;  /* 0x000000ff00ff99a7 */ /* 0x0003e4000810043f */
[----:B-1----:R-:W-:-:S05]  /*4780*/  VIADD R0, R165, 0xfffffffe ;  /* 0xfffffffea5007836 */ /* 0x002fca0000000000 */
[----:B------:R-:W-:-:S13]  /*4790*/  ISETP.GE.AND P2, PT, R0, R22, PT ;  /* 0x000000160000720c */ /* 0x000fda0003f46270 */
[----:B0-----:R-:W-:Y:S05]  /*47a0*/  @!P2 BRA `(.L_x_1073) ;  /* 0x00000028004ca947 */ /* 0x001fea0003800000 */
[----:B------:R-:W-:Y:S01]  /*47b0*/  IMAD.MOV.U32 R215, RZ, RZ, R164 ;  /* 0x000000ffffd77224 */ /* 0x000fe200078e00a4 */
[----:B------:R-:W-:Y:S01]  /*47c0*/  ULDC UR4, c[0x0][0xad0] ;  /* 0x0002b40000047ab9 */ /* 0x000fe20000000800 */
[----:B------:R-:W-:-:S07]  /*47d0*/  IMAD.MOV.U32 R216, RZ, RZ, R20 ;  /* 0x000000ffffd87224 */ /* 0x000fce00078e0014 */
.L_x_1082:
[----:B------:R-:W-:Y:S01]  /*47e0*/  UIADD3 UR36, UR36, 0x1, URZ ;  /* 0x0000000124247890 */ /* 0x000fe2000fffe03f */
[C---:B------:R-:W-:Y:S01]  /*47f0*/  ISETP.GT.AND P2, PT, R0.reuse, R22, PT ;  /* 0x000000160000720c */ /* 0x040fe20003f44270 */
[----:B------:R-:W-:Y:S02]  /*4800*/  VIADD R0, R0, 0xffffffff ;  /* 0xffffffff00007836 */ /* 0x000fe40000000000 */
[----:B------:R-:W-:-:S04]  /*4810*/  UISETP.NE.AND UP0, UPT, UR36, 0x2, UPT ;  /* 0x000000022400788c */ /* 0x000fc8000bf05270 */
[----:B------:R-:W-:Y:S02]  /*4820*/  USEL UR5, URZ, 0x1, UP0 ;  /* 0x000000013f057887 */ /* 0x000fe40008000000 */
[----:B------:R-:W-:Y:S02]  /*4830*/  USEL UR36, UR36, URZ, UP0 ;  /* 0x0000003f24247287 */ /* 0x000fe40008000000 */
[----:B------:R-:W-:Y:S01]  /*4840*/  ULOP3.LUT UR37, UR37, UR5, URZ, 0x3c, !UPT ;  /* 0x0000000525257292 */ /* 0x000fe2000f8e3c3f */
[----:B0-----:R-:W-:Y:S11]  /*4850*/  @!P0 BRA `(.L_x_1074) ;  /* 0x0000000000048947 */ /* 0x001ff60003800000 */
[----:B------:R-:W-:Y:S01]  /*4860*/  BPT.TRAP 0x1 ;  /* 0x000000040000795c */ /* 0x000fe20000300000 */
.L_x_1074:
        /* <DEDUP_REMOVED lines=9> */
.L_x_1075:
[----:B-1----:R-:W-:Y:S05]  /*4900*/  @P3 BRA `(.L_x_1076) ;  /* 0x0000000000083947 */ /* 0x002fea0003800000 */
[----:B------:R-:W1:Y:S02]  /*4910*/  SYNCS.PHASECHK.TRANS64.TRYWAIT P3, [UR5+0x32430], R20 ;  /* 0x03243014ff0075a7 */ /* 0x000e640008060145 */
[----:B-1----:R-:W-:Y:S05]  /*4920*/  @!P3 BRA `(.L_x_1077) ;  /* 0x000000ec0004b947 */ /* 0x002fea0003800000 */
.L_x_1076:
[----:B------:R-:W-:Y:S01]  /*4930*/  R2UR UR52, R18 ;  /* 0x00000000123472ca */ /* 0x000fe200000e0000 */
[----:B------:R-:W-:Y:S01]  /*4940*/  UIMAD UR6, UR36, 0x300, UR61 ;  /* 0x00000300240678a4 */ /* 0x000fe2000f8e023d */
[----:B------:R-:W-:Y:S01]  /*4950*/  R2UR UR53, R19 ;  /* 0x00000000133572ca */ /* 0x000fe200000e0000 */
[----:B------:R-:W-:Y:S01]  /*4960*/  WARPGROUP.ARRIVE ;  /* 0x00000000000079c5 */ /* 0x000fe20000000000 */
[----:B------:R-:W-:-:S04]  /*4970*/  UMOV UR55, 0x40000040 ;  /* 0x4000004000377882 */ /* 0x000fc80000000000 */
[----:B------:R-:W-:-:S07]  /*4980*/  UMOV UR54, UR6 ;  /* 0x0000000600367c82 */ /* 0x000fce0008000000 */
[----:B------:R-:W-:Y:S01]  /*4990*/  HGMMA.64x96x16.F32.BF16 R152, gdesc[UR52], RZ, !UPT, gsb0 ;  /* 0x01600000349879f0 */ /* 0x000fe2000c0018ff */
[----:B------:R-:W-:Y:S01]  /*49a0*/  R2UR UR52, R16 ;  /* 0x00000000103472ca */ /* 0x000fe200000e0000 */
[----:B------:R-:W-:Y:S01]  /*49b0*/  UIADD3 UR54, UR6, 0x2, URZ ;  /* 0x0000000206367890 */ /* 0x000fe2000fffe03f */
[----:B------:R-:W-:Y:S01]  /*49c0*/  R2UR UR53, R17 ;  /* 0x00000000113572ca */ /* 0x000fe200000e0000 */
[----:B------:R-:W-:Y:S01]  /*49d0*/  UMOV UR55, 0x40000040 ;  /* 0x4000004000377882 */ /* 0x000fe20000000000 */
[----:B------:R-:W-:Y:S02]  /*49e0*/  WARPGROUP.DEPBAR.LE gsb0, 0x0 ;  /* 0x00008000000079c5 */ /* 0x000fe40000010000 */
[----:B------:R-:W-:-:S09]  /*49f0*/  WARPGROUP.ARRIVE ;  /* 0x00000000000079c5 */ /* 0x000fd20000000000 */
[----:B------:R-:W-:Y:S01]  /*4a00*/  HGMMA.64x96x16.F32.BF16 R152, gdesc[UR52], R152, gsb0 ;  /* 0x01600000349879f0 */ /* 0x000fe20008001898 */
        /* <DEDUP_REMOVED lines=13> */
[----:B------:R-:W-:Y:S03]  /*4ae0*/  HGMMA.64x96x16.F32.BF16 R152, gdesc[UR52], R152, gsb0 ;  /* 0x01600000349879f0 */ /* 0x000fe60008001898 */
[----:B------:R-:W-:Y:S02]  /*4af0*/  WARPGROUP.DEPBAR.LE gsb0, 0x0 ;  /* 0x00008000000079c5 */ /* 0x000fe40000010000 */
[----:B------:R-:W-:Y:S05]  /*4b00*/  @!P0 BRA `(.L_x_1078) ;  /* 0x0000000000048947 */ /* 0x000fea0003800000 */
[----:B------:R-:W-:Y:S01]  /*4b10*/  BPT.TRAP 0x1 ;  /* 0x000000040000795c */ /* 0x000fe20000300000 */
.L_x_1078:
[----:B------:R2:W3:Y:S01]  /*4b20*/  SYNCS.PHASECHK.TRANS64.TRYWAIT P3, [UR5+0x32450], R20 ;  /* 0x03245014ff0075a7 */ /* 0x0004e20008060145 */
[----:B------:R-:W-:Y:S05]  /*4b30*/  @!P0 BRA `(.L_x_1079) ;  /* 0x0000000000048947 */ /* 0x000fea0003800000 */
[----:B------:R-:W-:Y:S01]  /*4b40*/  BPT.TRAP 0x1 ;  /* 0x000000040000795c */ /* 0x000fe20000300000 */
.L_x_1079:
[----:B---3--:R-:W-:Y:S05]  /*4b50*/  @P3 BRA `(.L_x_1080) ;  /* 0x0000000000083947 */ /* 0x008fea0003800000 */
[----:B------:R-:W3:Y:S02]  /*4b60*/  SYNCS.PHASECHK.TRANS64.TRYWAIT P3, [UR5+0x32450], R20 ;  /* 0x03245014ff0075a7 */ /* 0x000ee40008060145 */
[----:B---3--:R-:W-:Y:S05]  /*4b70*/  @!P3 BRA `(.L_x_1081) ;  /* 0x000000e80088b947 */ /* 0x008fea0003800000 */
.L_x_1080:
[----:B------:R-:W-:Y:S01]  /*4b80*/  R2UR UR52, R4 ;  /* 0x00000000043472ca */ /* 0x000fe200000e0000 */
[----:B------:R-:W-:Y:S01]  /*4b90*/  UIMAD UR6, UR36, 0xc00, UR60 ;  /* 0x00000c00240678a4 */ /* 0x000fe2000f8e023c */
[----:B------:R-:W-:Y:S01]  /*4ba0*/  R2UR UR53, R5 ;  /* 0x00000000053572ca */ /* 0x000fe200000e0000 */
[----:B------:R-:W-:Y:S01]  /*4bb0*/  WARPGROUP.ARRIVE ;  /* 0x00000000000079c5 */ /* 0x000fe20000000000 */
[----:B------:R-:W-:Y:S01]  /*4bc0*/  UMOV UR55, 0x40000040 ;  /* 0x4000004000377882 */ /* 0x000fe20000000000 */
[----:B------:R-:W-:Y:S01]  /*4bd0*/  UIADD3 UR10, UR6, 0x302, URZ ;  /* 0x00000302060a7890 */ /* 0x000fe2000fffe03f */
[----:B------:R-:W-:Y:S02]  /*4be0*/  UMOV UR11, 0x40000040 ;  /* 0x40000040000b7882 */ /* 0x000fe40000000000 */
[----:B------:R-:W-:Y:S01]  /*4bf0*/  UMOV UR54, UR6 ;  /* 0x0000000600367c82 */ /* 0x000fe20008000000 */
[----:B------:R-:W-:Y:S01]  /*4c00*/  UIADD3 UR14, UR6, 0x304, URZ ;  /* 0x00000304060e7890 */ /* 0x000fe2000fffe03f */
[----:B------:R-:W-:Y:S01]  /*4c10*/  UMOV UR15, 0x40000040 ;  /* 0x40000040000f7882 */ /* 0x000fe20000000000 */
[----:B------:R-:W-:Y:S01]  /*4c20*/  UIADD3 UR18, UR6, 0x306, URZ ;  /* 0x0000030606127890 */ /* 0x000fe2000fffe03f */
[----:B------:R-:W-:-:S03]  /*4c30*/  UMOV UR19, 0x40000040 ;  /* 0x4000004000137882 */ /* 0x000fc60000000000 */
[----:B------:R-:W-:Y:S01]  /*4c40*/  HGMMA.64x96x16.F32.BF16 R152, gdesc[UR52], R152, gsb0 ;  /* 0x01600000349879f0 */ /* 0x000fe20008001898 */
[----:B------:R-:W-:Y:S01]  /*4c50*/  R2UR UR52, R6 ;  /* 0x00000000063472ca */ /* 0x000fe200000e0000 */
[----:B------:R-:W-:Y:S01]  /*4c60*/  UIADD3 UR54, UR6, 0x2, URZ ;  /* 0x0000000206367890 */ /* 0x000fe2000fffe03f */
[----:B------:R-:W-:Y:S01]  /*4c70*/  R2UR UR53, R7 ;  /* 0x00000000073572ca */ /* 0x000fe200000e0000 */
        /* <DEDUP_REMOVED lines=39> */
[----:B------:R-:W-:Y:S01]  /*4ef0*/  UIADD3 UR54, UR6, 0x906, URZ ;  /* 0x0000090606367890 */ /* 0x000fe2000fffe03f */
[----:B------:R-:W-:Y:S01]  /*4f00*/  UMOV UR52, UR56 ;  /* 0x0000003800347c82 */ /* 0x000fe20008000000 */
[----:B------:R-:W-:Y:S01]  /*4f10*/  UMOV UR53, UR57 ;  /* 0x0000003900357c82 */ /* 0x000fe20008000000 */
[----:B------:R-:W-:Y:S01]  /*4f20*/  UMOV UR55, 0x40000040 ;  /* 0x4000004000377882 */ /* 0x000fe20000000000 */
[----:B------:R-:W-:Y:S01]  /*4f30*/  UIMAD UR6, UR36, 0xc00, UR7 ;  /* 0x00000c00240678a4 */ /* 0x000fe2000f8e0207 */
[----:B------:R-:W-:Y:S02]  /*4f40*/  WARPGROUP.DEPBAR.LE gsb0, 0x0 ;  /* 0x00008000000079c5 */ /* 0x000fe40000010000 */
[----:B------:R-:W-:-:S06]  /*4f50*/  WARPGROUP.ARRIVE ;  /* 0x00000000000079c5 */ /* 0x000fcc0000000000 */
[----:B------:R-:W-:Y:S01]  /*4f60*/  HGMMA.64x96x16.F32.BF16 R152, gdesc[UR8], R152, gsb0 ;  /* 0x01600000089879f0 */ /* 0x000fe20008001898 */
        /* <DEDUP_REMOVED lines=56> */
[----:B012---:R-:W-:Y:S01]  /*52f0*/  FMNMX.FTZ R20, R152, R216, !PT ;  /* 0x000000d898147209 */ /* 0x007fe20007810000 */
[----:B------:R-:W-:Y:S01]  /*5300*/  FMUL.FTZ R192, R192, UR4 ;  /* 0x00000004c0c07c20 */ /* 0x000fe20008410000 */
[----:B------:R-:W-:Y:S01]  /*5310*/  FMUL.FTZ R218, R193, UR4 ;  /* 0x00000004c1da7c20 */ /* 0x000fe20008410000 */
[----:B------:R-:W-:Y:S01]  /*5320*/  FMUL.FTZ R196, R196, UR4 ;  /* 0x00000004c4c47c20 */ /* 0x000fe20008410000 */
[----:B------:R-:W-:Y:S01]  /*5330*/  FMUL.FTZ R219, R197, UR4 ;  /* 0x00000004c5db7c20 */ /* 0x000fe20008410000 */
[----:B------:R-:W-:Y:S01]  /*5340*/  FMUL.FTZ R197, R158, UR4 ;  /* 0x000000049ec57c20 */ /* 0x000fe20008410000 */
[----:B------:R-:W-:Y:S01]  /*5350*/  FMUL.FTZ R158, R162, UR4 ;  /* 0x00000004a29e7c20 */ /* 0x000fe20008410000 */
[----:B------:R-:W0:Y:S01]  /*5360*/  MUFU.TANH R157, R157 ;  /* 0x0000009d009d7308 */ /* 0x000e220000002400 */
[----:B---3--:R-:W-:Y:S01]  /*5370*/  FMNMX.FTZ R20, R153, R20, !PT ;  /* 0x0000001499147209 */ /* 0x008fe20007810000 */
[----:B------:R-:W-:Y:S01]  /*5380*/  FMUL.FTZ R193, R154, UR4 ;  /* 0x000000049ac17c20 */ /* 0x000fe20008410000 */
[----:B------:R-:W-:Y:S01]  /*5390*/  FMUL.FTZ R162, R170, UR4 ;  /* 0x00000004aaa27c20 */ /* 0x000fe20008410000 */
[----:B------:R-:W-:Y:S01]  /*53a0*/  FMUL.FTZ R220, R159, UR4 ;  /* 0x000000049fdc7c20 */ /* 0x000fe20008410000 */
[----:B------:R-:W-:Y:S01]  /*53b0*/  FMUL.FTZ R159, R163, UR4 ;  /* 0x00000004a39f7c20 */ /* 0x000fe20008410000 */
[----:B------:R-:W-:Y:S01]  /*53c0*/  FMUL.FTZ R163, R166, UR4 ;  /* 0x00000004a6a37c20 */ /* 0x000fe20008410000 */
[----:B------:R-:W-:Y:S01]  /*53d0*/  FMUL.FTZ R166, R167, UR4 ;  /* 0x00000004a7a67c20 */ /* 0x000fe20008410000 */
[----:B------:R-:W1:Y:S01]  /*53e0*/  MUFU.TANH R160, R160 ;  /* 0x000000a000a07308 */ /* 0x000e620000002400 */
[----:B----4-:R-:W-:Y:S01]  /*53f0*/  FMNMX.FTZ R20, R156, R20, !PT ;  /* 0x000000149c147209 */ /* 0x010fe20007810000 */
        /* <DEDUP_REMOVED lines=10> */
[----:B------:R-:W-:-:S04]  /*54a0*/  FMUL.FTZ R191, R198, UR4 ;  /* 0x00000004c6bf7c20 */ /* 0x000fc80008410000 */
        /* <DEDUP_REMOVED lines=36> */
[----:B------:R-:W-:Y:S01]  /*56f0*/  MUFU.TANH R193, R193 ;  /* 0x000000c100c17308 */ /* 0x000fe20000002400 */
[----:B-1----:R-:W-:-:S07]  /*5700*/  FMNMX.FTZ R20, R196, R20, !PT ;  /* 0x00000014c4147209 */ /* 0x002fce0007810000 */
[----:B------:R-:W-:Y:S01]  /*5710*/  MUFU.TANH R155, R155 ;  /* 0x0000009b009b7308 */ /* 0x000fe20000002400 */
[----:B--2---:R-:W-:-:S05]  /*5720*/  FMNMX.FTZ R20, R219, R20, !PT ;  /* 0x00000014db147209 */ /* 0x004fca0007810000 */
[----:B------:R-:W0:Y:S02]  /*5730*/  SHFL.BFLY PT, R21, R20, 0x2, 0x1f ;  /* 0x0c401f0014157f89 */ /* 0x000e2400000e0000 */
[----:B------:R-:W-:Y:S08]  /*5740*/  MUFU.TANH R197, R197 ;  /* 0x000000c500c57308 */ /* 0x000ff00000002400 */
[----:B------:R-:W-:Y:S08]  /*5750*/  MUFU.TANH R220, R220 ;  /* 0x000000dc00dc7308 */ /* 0x000ff00000002400 */
[----:B------:R-:W-:Y:S01]  /*5760*/  MUFU.TANH R158, R158 ;  /* 0x0000009e009e7308 */ /* 0x000fe20000002400 */
[----:B0-----:R-:W-:-:S07]  /*5770*/  FMNMX.FTZ R20, R20, R21, !PT ;  /* 0x0000001514147209 */ /* 0x001fce0007810000 */
[----:B------:R-:W-:Y:S01]  /*5780*/  MUFU.TANH R159, R159 ;  /* 0x0000009f009f7308 */ /* 0x000fe20000002400 */
[----:B------:R-:W0:Y:S07]  /*5790*/  SHFL.BFLY PT, R21, R20, 0x1, 0x1f ;  /* 0x0c201f0014157f89 */ /* 0x000e2e00000e0000 */
[----:B------:R-:W-:Y:S08]  /*57a0*/  MUFU.TANH R163, R163 ;  /* 0x000000a300a37308 */ /* 0x000ff00000002400 */
[----:B------:R-:W-:Y:S08]  /*57b0*/  MUFU.TANH R166, R166 ;  /* 0x000000a600a67308 */ /* 0x000ff00000002400 */
[----:B------:R-:W-:Y:S01]  /*57c0*/  MUFU.TANH R162, R162 ;  /* 0x000000a200a27308 */ /* 0x000fe20000002400 */
[----:B0-----:R-:W-:-:S02]  /*57d0*/  FMNMX.FTZ R20, R20, R21, !PT ;  /* 0x0000001514147209 */ /* 0x001fc40007810000 */
[----:B------:R-:W0:Y:S03]  /*57e0*/  LDC R21, c[0x0][0xa80] ;  /* 0x0002a000ff157b82 */ /* 0x000e260000000800 */
[----:B------:R-:W-:Y:S02]  /*57f0*/  FADD.FTZ R170, -R20, R216 ;  /* 0x000000d814aa7221 */ /* 0x000fe40000010100 */
[----:B------:R-:W-:Y:S01]  /*5800*/  MUFU.TANH R171, R171 ;  /* 0x000000ab00ab7308 */ /* 0x000fe20000002400 */
[----:B------:R-:W-:Y:S01]  /*5810*/  FMUL.FTZ R216, R182, UR4 ;  /* 0x00000004b6d87c20 */ /* 0x000fe20008410000 */
[----:B------:R-:W-:Y:S01]  /*5820*/  FMUL.FTZ R182, R187, UR4 ;  /* 0x00000004bbb67c20 */ /* 0x000fe20008410000 */
[----:B------:R-:W-:Y:S01]  /*5830*/  FMUL.FTZ R187, R194, UR4 ;  /* 0x00000004c2bb7c20 */ /* 0x000fe20008410000 */
[----:B------:R-:W-:-:S04]  /*5840*/  FMUL.FTZ R194, R199, UR4 ;  /* 0x00000004c7c27c20 */ /* 0x000fc80008410000 */
[----:B------:R-:W-:Y:S08]  /*5850*/  MUFU.TANH R174, R174 ;  /* 0x000000ae00ae7308 */ /* 0x000ff00000002400 */
[----:B------:R-:W-:Y:S01]  /*5860*/  MUFU.TANH R227, R227 ;  /* 0x000000e300e37308 */ /* 0x000fe20000002400 */
[-C--:B0-----:R-:W-:Y:S01]  /*5870*/  FMUL.FTZ R154, R20, R21.reuse ;  /* 0x00000015149a7220 */ /* 0x081fe20000410000 */
[----:B------:R-:W-:-:S03]  /*5880*/  FMUL.FTZ R170, R170, R21 ;  /* 0x00000015aaaa7220 */ /* 0x000fc60000410000 */
[-CC-:B------:R-:W-:Y:S01]  /*5890*/  FFMA.FTZ R152, R152, R21.reuse, -R154.reuse ;  /* 0x0000001598987223 */ /* 0x180fe2000001089a */
[-CC-:B------:R-:W-:Y:S01]  /*58a0*/  FFMA.FTZ R153, R153, R21.reuse, -R154.reuse ;  /* 0x0000001599997223 */ /* 0x180fe2000001089a */
[-CC-:B------:R-:W-:Y:S01]  /*58b0*/  FFMA.FTZ R167, R157, R21.reuse, -R154.reuse ;  /* 0x000000159da77223 */ /* 0x180fe2000001089a */
[----:B------:R-:W0:Y:S01]  /*58c0*/  MUFU.EX2 R170, R170 ;  /* 0x000000aa00aa7308 */ /* 0x000e220000000800 */
[-CC-:B------:R-:W-:Y:S01]  /*58d0*/  FFMA.FTZ R156, R156, R21.reuse, -R154.reuse ;  /* 0x000000159c9c7223 */ /* 0x180fe2000001089a */
[-CC-:B------:R-:W-:Y:S01]  /*58e0*/  FFMA.FTZ R160, R160, R21.reuse, -R154.reuse ;  /* 0x00000015a0a07223 */ /* 0x180fe2000001089a */
[-CC-:B------:R-:W-:Y:S01]  /*58f0*/  FFMA.FTZ R161, R161, R21.reuse, -R154.reuse ;  /* 0x00000015a1a17223 */ /* 0x180fe2000001089a */
[-CC-:B------:R-:W-:Y:S01]  /*5900*/  FFMA.FTZ R157, R164, R21.reuse, -R154.reuse ;  /* 0x00000015a49d7223 */ /* 0x180fe2000001089a */
[-CC-:B------:R-:W-:Y:S01]  /*5910*/  FFMA.FTZ R165, R165, R21.reuse, -R154.reuse ;  /* 0x00000015a5a57223 */ /* 0x180fe2000001089a */
[-CC-:B------:R-:W-:Y:S01]  /*5920*/  FFMA.FTZ R168, R168, R21.reuse, -R154.reuse ;  /* 0x00000015a8a87223 */ /* 0x180fe2000001089a */
[-CC-:B------:R-:W-:Y:S01]  /*5930*/  FFMA.FTZ R169, R169, R21.reuse, -R154.reuse ;  /* 0x00000015a9a97223 */ /* 0x180fe2000001089a */
[----:B------:R-:W1:Y:S01]  /*5940*/  MUFU.EX2 R152, R152 ;  /* 0x0000009800987308 */ /* 0x000e620000000800 */
        /* <DEDUP_REMOVED lines=14> */
[----:B------:R-:W-:Y:S01]  /*5a30*/  MUFU.EX2 R167, R167 ;  /* 0x000000a700a77308 */ /* 0x000fe20000000800 */
[-C--:B0-----:R-:W-:Y:S01]  /*5a40*/  FMUL.FTZ R24, R24, R170.reuse ;  /* 0x000000aa18187220 */ /* 0x081fe20000410000 */
[-C--:B------:R-:W-:Y:S01]  /*5a50*/  FMUL.FTZ R25, R25, R170.reuse ;  /* 0x000000aa19197220 */ /* 0x080fe20000410000 */
[-C--:B------:R-:W-:Y:S01]  /*5a60*/  FMUL.FTZ R28, R28, R170.reuse ;  /* 0x000000aa1c1c7220 */ /* 0x080fe20000410000 */
[-C--:B------:R-:W-:Y:S01]  /*5a70*/  FMUL.FTZ R29, R29, R170.reuse ;  /* 0x000000aa1d1d7220 */ /* 0x080fe20000410000 */
[-C--:B------:R-:W-:Y:S01]  /*5a80*/  FMUL.FTZ R32, R32, R170.reuse ;  /* 0x000000aa20207220 */ /* 0x080fe20000410000 */
[-C--:B------:R-:W-:Y:S01]  /*5a90*/  FMUL.FTZ R33, R33, R170.reuse ;  /* 0x000000aa21217220 */ /* 0x080fe20000410000 */
[-C--:B------:R-:W-:Y:S01]  /*5aa0*/  FMUL.FTZ R36, R36, R170.reuse ;  /* 0x000000aa24247220 */ /* 0x080fe20000410000 */
[----:B------:R1:W0:Y:S01]  /*5ab0*/  MUFU.EX2 R154, R153 ;  /* 0x00000099009a7308 */ /* 0x0002220000000800 */
[-C--:B------:R-:W-:Y:S01]  /*5ac0*/  FMUL.FTZ R37, R37, R170.reuse ;  /* 0x000000aa25257220 */ /* 0x080fe20000410000 */
[-C--:B------:R-:W-:Y:S01]  /*5ad0*/  FMUL.FTZ R40, R40, R170.reuse ;  /* 0x000000aa28287220 */ /* 0x080fe20000410000 */
[-C--:B------:R-:W-:Y:S01]  /*5ae0*/  FMUL.FTZ R41, R41, R170.reuse ;  /* 0x000000aa29297220 */ /* 0x080fe20000410000 */
[-C--:B------:R-:W-:Y:S01]  /*5af0*/  FMUL.FTZ R44, R44, R170.reuse ;  /* 0x000000aa2c2c7220 */ /* 0x080fe20000410000 */
[-C--:B------:R-:W-:Y:S01]  /*5b00*/  FMUL.FTZ R45, R45, R170.reuse ;  /* 0x000000aa2d2d7220 */ /* 0x080fe20000410000 */
[-C--:B------:R-:W-:Y:S01]  /*5b10*/  FMUL.FTZ R48, R48, R170.reuse ;  /* 0x000000aa30307220 */ /* 0x080fe20000410000 */
[-C--:B------:R-:W-:Y:S01]  /*5b20*/  FMUL.FTZ R49, R49, R170.reuse ;  /* 0x000000aa31317220 */ /* 0x080fe20000410000 */
[----:B------:R-:W-:Y:S01]  /*5b30*/  MUFU.TANH R175, R175 ;  /* 0x000000af00af7308 */ /* 0x000fe20000002400 */
[----:B-1----:R-:W-:Y:S01]  /*5b40*/  FFMA.FTZ R153, R170, R217, R152 ;  /* 0x000000d9aa997223 */ /* 0x002fe20000010098 */
[----:B------:R-:W-:Y:S01]  /*5b50*/  FMUL.FTZ R217, R183, UR4 ;  /* 0x00000004b7d97c20 */ /* 0x000fe20008410000 */
[----:B------:R-:W-:Y:S01]  /*5b60*/  FMUL.FTZ R183, R190, UR4 ;  /* 0x00000004beb77c20 */ /* 0x000fe20008410000 */
[----:B------:R-:W-:Y:S01]  /*5b70*/  FMUL.FTZ R190, R195, UR4 ;  /* 0x00000004c3be7c20 */ /* 0x000fe20008410000 */
[-C--:B------:R-:W-:Y:S01]  /*5b80*/  FMUL.FTZ R52, R52, R170.reuse ;  /* 0x000000aa34347220 */ /* 0x080fe20000410000 */
[-C--:B------:R-:W-:Y:S01]  /*5b90*/  FMUL.FTZ R53, R53, R170.reuse ;  /* 0x000000aa35357220 */ /* 0x080fe20000410000 */
[----:B------:R-:W-:Y:S01]  /*5ba0*/  FMUL.FTZ R56, R56, R170 ;  /* 0x000000aa38387220 */ /* 0x000fe20000410000 */
[----:B------:R-:W-:Y:S01]  /*5bb0*/  MUFU.TANH R179, R179 ;  /* 0x000000b300b37308 */ /* 0x000fe20000002400 */
[C---:B0-----:R-:W-:Y:S01]  /*5bc0*/  FADD.FTZ R153, R154.reuse, R153 ;  /* 0x000000999a997221 */ /* 0x041fe20000010000 */
[----:B------:R-:W-:Y:S01]  /*5bd0*/  F2FP.BF16.F32.PACK_AB R152, R154, R152 ;  /* 0x000000989a98723e */ /* 0x000fe200000010ff */
        /* <DEDUP_REMOVED lines=13> */
[----:B------:R-:W1:Y:S01]  /*5cb0*/  MUFU.TANH R216, R216 ;  /* 0x000000d800d87308 */ /* 0x000e620000002400 */
[-C--:B------:R-:W-:Y:S01]  /*5cc0*/  FMUL.FTZ R81, R81, R170.reuse ;  /* 0x000000aa51517220 */ /* 0x080fe20000410000 */
[-C--:B------:R-:W-:Y:S01]  /*5cd0*/  FMUL.FTZ R84, R84, R170.reuse ;  /* 0x000000aa54547220 */ /* 0x080fe20000410000 */
[-C--:B------:R-:W-:Y:S01]  /*5ce0*/  FMUL.FTZ R85, R85, R170.reuse ;  /* 0x000000aa55557220 */ /* 0x080fe20000410000 */
[-C--:B------:R-:W-:Y:S01]  /*5cf0*/  FMUL.FTZ R88, R88, R170.reuse ;  /* 0x000000aa58587220 */ /* 0x080fe20000410000 */
[-C--:B------:R-:W-:Y:S01]  /*5d00*/  FMUL.FTZ R89, R89, R170.reuse ;  /* 0x000000aa59597220 */ /* 0x080fe20000410000 */
[-C--:B------:R-:W-:Y:S01]  /*5d10*/  FMUL.FTZ R92, R92, R170.reuse ;  /* 0x000000aa5c5c7220 */ /* 0x080fe20000410000 */
[----:B------:R-:W-:Y:S01]  /*5d20*/  FMUL.FTZ R93, R93, R170 ;  /* 0x000000aa5d5d7220 */ /* 0x000fe20000410000 */
[----:B------:R-:W2:Y:S01]  /*5d30*/  MUFU.TANH R217, R217 ;  /* 0x000000d900d97308 */ /* 0x000ea20000002400 */
[----:B0-----:R-:W-:Y:S01]  /*5d40*/  FADD.FTZ R153, R154, R153 ;  /* 0x000000999a997221 */ /* 0x001fe20000010000 */
[----:B------:R-:W-:Y:S01]  /*5d50*/  F2FP.BF16.F32.PACK_AB R154, R167, R154 ;  /* 0x0000009aa79a723e */ /* 0x000fe200000010ff */
[-C--:B------:R-:W-:Y:S01]  /*5d60*/  FMUL.FTZ R96, R96, R170.reuse ;  /* 0x000000aa60607220 */ /* 0x080fe20000410000 */
[-C--:B------:R-:W-:Y:S01]  /*5d70*/  FMUL.FTZ R97, R97, R170.reuse ;  /* 0x000000aa61617220 */ /* 0x080fe20000410000 */
[----:B------:R-:W-:Y:S01]  /*5d80*/  FADD.FTZ R156, R167, R153 ;  /* 0x00000099a79c7221 */ /* 0x000fe20000010000 */
[----:B------:R-:W-:Y:S01]  /*5d90*/  FMNMX.FTZ R153, R193, R215, !PT ;  /* 0x000000d7c1997209 */ /* 0x000fe20007810000 */
[----:B------:R-:W0:Y:S01]  /*5da0*/  S2R R167, SR_TID.X ;  /* 0x0000000000a77919 */ /* 0x000e220000002100 */
[----:B------:R-:W3:Y:S01]  /*5db0*/  MUFU.TANH R178, R178 ;  /* 0x000000b200b27308 */ /* 0x000ee20000002400 */
[-C--:B------:R-:W-:Y:S01]  /*5dc0*/  FMUL.FTZ R100, R100, R170.reuse ;  /* 0x000000aa64647220 */ /* 0x080fe20000410000 */
[----:B------:R-:W-:Y:S01]  /*5dd0*/  FMNMX.FTZ R153, R155, R153, !PT ;  /* 0x000000999b997209 */ /* 0x000fe20007810000 */
[-C--:B------:R-:W-:Y:S01]  /*5de0*/  FMUL.FTZ R101, R101, R170.reuse ;  /* 0x000000aa65657220 */ /* 0x080fe20000410000 */
[-C--:B------:R-:W-:Y:S01]  /*5df0*/  FMUL.FTZ R104, R104, R170.reuse ;  /* 0x000000aa68687220 */ /* 0x080fe20000410000 */
[-C--:B------:R-:W-:Y:S01]  /*5e00*/  FMUL.FTZ R105, R105, R170.reuse ;  /* 0x000000aa69697220 */ /* 0x080fe20000410000 */
[----:B------:R-:W-:Y:S01]  /*5e10*/  FMNMX.FTZ R153, R197, R153, !PT ;  /* 0x00000099c5997209 */ /* 0x000fe20007810000 */
[-C--:B------:R-:W-:Y:S01]  /*5e20*/  FMUL.FTZ R108, R108, R170.reuse ;  /* 0x000000aa6c6c7220 */ /* 0x080fe20000410000 */
[----:B------:R-:W4:Y:S01]  /*5e30*/  MUFU.TANH R182, R182 ;  /* 0x000000b600b67308 */ /* 0x000f220000002400 */
[-C--:B------:R-:W-:Y:S01]  /*5e40*/  FMUL.FTZ R109, R109, R170.reuse ;  /* 0x000000aa6d6d7220 */ /* 0x080fe20000410000 */
[----:B------:R-:W-:Y:S01]  /*5e50*/  FMNMX.FTZ R153, R220, R153, !PT ;  /* 0x00000099dc997209 */ /* 0x000fe20007810000 */
[-C--:B------:R-:W-:Y:S01]  /*5e60*/  FMUL.FTZ R112, R112, R170.reuse ;  /* 0x000000aa70707220 */ /* 0x080fe20000410000 */
[-C--:B------:R-:W-:Y:S01]  /*5e70*/  FMUL.FTZ R113, R113, R170.reuse ;  /* 0x000000aa71717220 */ /* 0x080fe20000410000 */
[-C--:B------:R-:W-:Y:S01]  /*5e80*/  FMUL.FTZ R116, R116, R170.reuse ;  /* 0x000000aa74747220 */ /* 0x080fe20000410000 */
[----:B------:R-:W-:Y:S01]  /*5e90*/  FMNMX.FTZ R153, R158, R153, !PT ;  /* 0x000000999e997209 */ /* 0x000fe20007810000 */
[-C--:B------:R-:W-:Y:S01]  /*5ea0*/  FMUL.FTZ R117, R117, R170.reuse ;  /* 0x000000aa75757220 */ /* 0x080fe20000410000 */
[----:B------:R-:W5:Y:S01]  /*5eb0*/  MUFU.TANH R183, R183 ;  /* 0x000000b700b77308 */ /* 0x000f620000002400 */
[-C--:B------:R-:W-:Y:S01]  /*5ec0*/  FMUL.FTZ R120, R120, R170.reuse ;  /* 0x000000aa78787220 */ /* 0x080fe20000410000 */
[----:B------:R-:W-:Y:S01]  /*5ed0*/  FMNMX.FTZ R153, R159, R153, !PT ;  /* 0x000000999f997209 */ /* 0x000fe20007810000 */
[-C--:B------:R-:W-:Y:S01]  /*5ee0*/  FMUL.FTZ R121, R121, R170.reuse ;  /* 0x000000aa79797220 */ /* 0x080fe20000410000 */
[-C--:B------:R-:W-:Y:S01]  /*5ef0*/  FMUL.FTZ R124, R124, R170.reuse ;  /* 0x000000aa7c7c7220 */ /* 0x080fe20000410000 */
[-C--:B------:R-:W-:Y:S01]  /*5f00*/  FMUL.FTZ R125, R125, R170.reuse ;  /* 0x000000aa7d7d7220 */ /* 0x080fe20000410000 */
[----:B------:R-:W-:Y:S01]  /*5f10*/  FMNMX.FTZ R153, R163, R153, !PT ;  /* 0x00000099a3997209 */ /* 0x000fe20007810000 */
[-C--:B------:R-:W-:Y:S01]  /*5f20*/  FMUL.FTZ R128, R128, R170.reuse ;  /* 0x000000aa80807220 */ /* 0x080fe20000410000 */
[----:B------:R-:W0:Y:S01]  /*5f30*/  MUFU.TANH R186, R186 ;  /* 0x000000ba00ba7308 */ /* 0x000e220000002400 */
        /* <DEDUP_REMOVED lines=16> */
[----:B------:R-:W-:Y:S01]  /*6040*/  FMUL.FTZ R149, R149, R170 ;  /* 0x000000aa95957220 */ /* 0x000fe20000410000 */
[----:B------:R-:W-:Y:S01]  /*6050*/  FMNMX.FTZ R153, R227, R153, !PT ;  /* 0x00000099e3997209 */ /* 0x000fe20007810000 */
[----:B------:R-:W-:-:S03]  /*6060*/  IMAD.U32 R170, RZ, RZ, UR5 ;  /* 0x00000005ffaa7e24 */ /* 0x000fc6000f8e00ff */
[----:B------:R-:W-:Y:S02]  /*6070*/  FMNMX.FTZ R153, R175, R153, !PT ;  /* 0x00000099af997209 */ /* 0x000fe40007810000 */
[----:B------:R-:W0:Y:S02]  /*6080*/  MUFU.TANH R191, R191 ;  /* 0x000000bf00bf7308 */ /* 0x000e240000002400 */
[----:B------:R-:W-:-:S04]  /*6090*/  FMNMX.FTZ R153, R179, R153, !PT ;  /* 0x00000099b3997209 */ /* 0x000fc80007810000 */
[----:B-1----:R-:W-:Y:S02]  /*60a0*/  FMNMX.FTZ R153, R216, R153, !PT ;  /* 0x00000099d8997209 */ /* 0x002fe40007810000 */
[----:B------:R-:W1:Y:S02]  /*60b0*/  MUFU.TANH R194, R194 ;  /* 0x000000c200c27308 */ /* 0x000e640000002400 */
[----:B--2---:R-:W-:-:S04]  /*60c0*/  FMNMX.FTZ R153, R217, R153, !PT ;  /* 0x00000099d9997209 */ /* 0x004fc80007810000 */
[----:B---3--:R-:W-:Y:S02]  /*60d0*/  FMNMX.FTZ R153, R178, R153, !PT ;  /* 0x00000099b2997209 */ /* 0x008fe40007810000 */
[----:B------:R-:W-:Y:S02]  /*60e0*/  MUFU.EX2 R161, R161 ;  /* 0x000000a100a17308 */ /* 0x000fe40000000800 */
[----:B----4-:R-:W-:-:S04]  /*60f0*/  FMNMX.FTZ R153, R182, R153, !PT ;  /* 0x00000099b6997209 */ /* 0x010fc80007810000 */
[----:B-----5:R-:W-:Y:S02]  /*6100*/  FMNMX.FTZ R153, R183, R153, !PT ;  /* 0x00000099b7997209 */ /* 0x020fe40007810000 */
[----:B------:R-:W-:Y:S02]  /*6110*/  MUFU.EX2 R168, R168 ;  /* 0x000000a800a87308 */ /* 0x000fe40000000800 */
[----:B0-----:R-:W-:-:S04]  /*6120*/  FMNMX.FTZ R153, R186, R153, !PT ;  /* 0x00000099ba997209 */ /* 0x001fc80007810000 */
[----:B------:R-:W-:Y:S02]  /*6130*/  FMNMX.FTZ R153, R187, R153, !PT ;  /* 0x00000099bb997209 */ /* 0x000fe40007810000 */
[----:B------:R-:W-:Y:S02]  /*6140*/  MUFU.EX2 R169, R169 ;  /* 0x000000a900a97308 */ /* 0x000fe40000000800 */
[----:B------:R-:W-:-:S04]  /*6150*/  FMNMX.FTZ R153, R190, R153, !PT ;  /* 0x00000099be997209 */ /* 0x000fc80007810000 */
[----:B------:R-:W-:Y:S02]  /*6160*/  FMNMX.FTZ R153, R191, R153, !PT ;  /* 0x00000099bf997209 */ /* 0x000fe40007810000 */
[----:B------:R-:W-:Y:S02]  /*6170*/  MUFU.EX2 R172, R172 ;  /* 0x000000ac00ac7308 */ /* 0x000fe40000000800 */
[----:B-1----:R-:W-:-:S05]  /*6180*/  FMNMX.FTZ R153, R194, R153, !PT ;  /* 0x00000099c2997209 */ /* 0x002fca0007810000 */
[----:B------:R-:W0:Y:S01]  /*6190*/  SHFL.BFLY PT, R164, R153, 0x2, 0x1f ;  /* 0x0c401f0099a47f89 */ /* 0x000e2200000e0000 */
[----:B------:R-:W-:Y:S08]  /*61a0*/  MUFU.EX2 R173, R173 ;  /* 0x000000ad00ad7308 */ /* 0x000ff00000000800 */
[----:B------:R-:W-:Y:S08]  /*61b0*/  MUFU.EX2 R176, R176 ;  /* 0x000000b000b07308 */ /* 0x000ff00000000800 */
[----:B------:R-:W-:Y:S01]  /*61c0*/  MUFU.EX2 R177, R177 ;  /* 0x000000b100b17308 */ /* 0x000fe20000000800 */
[----:B0-----:R-:W-:-:S07]  /*61d0*/  FMNMX.FTZ R164, R153, R164, !PT ;  /* 0x000000a499a47209 */ /* 0x001fce0007810000 */
[----:B------:R-:W-:Y:S01]  /*61e0*/  MUFU.EX2 R180, R180 ;  /* 0x000000b400b47308 */ /* 0x000fe20000000800 */
[----:B------:R-:W0:Y:S07]  /*61f0*/  SHFL.BFLY PT, R153, R164, 0x1, 0x1f ;  /* 0x0c201f00a4997f89 */ /* 0x000e2e00000e0000 */
[----:B------:R-:W-:Y:S08]  /*6200*/  MUFU.EX2 R181, R181 ;  /* 0x000000b500b57308 */ /* 0x000ff00000000800 */
[----:B------:R-:W-:Y:S08]  /*6210*/  MUFU.EX2 R184, R184 ;  /* 0x000000b800b87308 */ /* 0x000ff00000000800 */
[----:B------:R-:W-:Y:S01]  /*6220*/  MUFU.EX2 R185, R185 ;  /* 0x000000b900b97308 */ /* 0x000fe20000000800 */
[----:B0-----:R-:W-:-:S07]  /*6230*/  FMNMX.FTZ R164, R164, R153, !PT ;  /* 0x00000099a4a47209 */ /* 0x001fce0007810000 */
[----:B------:R-:W-:Y:S01]  /*6240*/  MUFU.EX2 R188, R188 ;  /* 0x000000bc00bc7308 */ /* 0x000fe20000000800 */
[C---:B------:R-:W-:Y:S01]  /*6250*/  FADD.FTZ R153, -R164.reuse, R215 ;  /* 0x000000d7a4997221 */ /* 0x040fe20000010100 */
[----:B------:R-:W-:Y:S01]  /*6260*/  SHF.R.U32.HI R215, RZ, 0x7, R167 ;  /* 0x00000007ffd77819 */ /* 0x000fe200000116a7 */
[-C--:B------:R-:W-:Y:S02]  /*6270*/  FMUL.FTZ R198, R164, R21.reuse ;  /* 0x00000015a4c67220 */ /* 0x080fe40000410000 */
[-C--:B------:R-:W-:Y:S01]  /*6280*/  FMUL.FTZ R153, R153, R21.reuse ;  /* 0x0000001599997220 */ /* 0x080fe20000410000 */
[----:B------:R-:W-:Y:S01]  /*6290*/  IADD3 R167, -R215, 0xb, RZ ;  /* 0x0000000bd7a77810 */ /* 0x000fe20007ffe1ff */
[-CC-:B------:R-:W-:Y:S01]  /*62a0*/  FFMA.FTZ R193, R193, R21.reuse, -R198.reuse ;  /* 0x00000015c1c17223 */ /* 0x180fe200000108c6 */
[-CC-:B------:R-:W-:Y:S01]  /*62b0*/  FFMA.FTZ R199, R155, R21.reuse, -R198.reuse ;  /* 0x000000159bc77223 */ /* 0x180fe200000108c6 */
[----:B------:R0:W1:Y:S01]  /*62c0*/  MUFU.EX2 R195, R153 ;  /* 0x0000009900c37308 */ /* 0x0000620000000800 */
[-CC-:B------:R-:W-:Y:S01]  /*62d0*/  FFMA.FTZ R197, R197, R21.reuse, -R198.reuse ;  /* 0x00000015c5c57223 */ /* 0x180fe200000108c6 */
[-CC-:B------:R-:W-:Y:S01]  /*62e0*/  FFMA.FTZ R186, R186, R21.reuse, -R198.reuse ;  /* 0x00000015baba7223 */ /* 0x180fe200000108c6 */
[-CC-:B------:R-:W-:Y:S01]  /*62f0*/  FFMA.FTZ R187, R187, R21.reuse, -R198.reuse ;  /* 0x00000015bbbb7223 */ /* 0x180fe200000108c6 */
[-CC-:B------:R-:W-:Y:S01]  /*6300*/  FFMA.FTZ R190, R190, R21.reuse, -R198.reuse ;  /* 0x00000015bebe7223 */ /* 0x180fe200000108c6 */
[-CC-:B------:R-:W-:Y:S01]  /*6310*/  FFMA.FTZ R191, R191, R21.reuse, -R198.reuse ;  /* 0x00000015bfbf7223 */ /* 0x180fe200000108c6 */
[----:B------:R-:W-:-:S02]  /*6320*/  FFMA.FTZ R194, R194, R21, -R198 ;  /* 0x00000015c2c27223 */ /* 0x000fc400000108c6 */
[----:B------:R-:W-:Y:S01]  /*6330*/  MUFU.EX2 R193, R193 ;  /* 0x000000c100c17308 */ /* 0x000fe20000000800 */
[C---:B0-----:R-:W-:Y:S02]  /*6340*/  @!P1 VIADD R153, R170.reuse, 0x32440 ;  /* 0x00032440aa999836 */ /* 0x041fe40000000000 */
[----:B------:R-:W-:-:S03]  /*6350*/  @!P1 VIADD R170, R170, 0x32460 ;  /* 0x00032460aaaa9836 */ /* 0x000fc60000000000 */
[----:B------:R-:W-:Y:S01]  /*6360*/  @!P1 PRMT R153, RZ, 0x654, R153 ;  /* 0x00000654ff999816 */ /* 0x000fe20000000099 */
[----:B------:R0:W-:Y:S06]  /*6370*/  BAR.ARV R167, 0x100 ;  /* 0x000400a70000751d */ /* 0x0001ec0000002000 */
[----:B------:R2:W-:Y:S01]  /*6380*/  @!P1 SYNCS.ARRIVE.TRANS64.RED.A1T0 RZ, [R153+URZ], RZ ;  /* 0x000000ff99ff99a7 */ /* 0x0005e2000810043f */
[----:B------:R-:W3:Y:S01]  /*6390*/  MUFU.EX2 R199, R199 ;  /* 0x000000c700c77308 */ /* 0x000ee20000000800 */
[-C--:B-1----:R-:W-:Y:S01]  /*63a0*/  FMUL.FTZ R26, R26, R195.reuse ;  /* 0x000000c31a1a7220 */ /* 0x082fe20000410000 */
[-C--:B------:R-:W-:Y:S01]  /*63b0*/  FMUL.FTZ R27, R27, R195.reuse ;  /* 0x000000c31b1b7220 */ /* 0x080fe20000410000 */
[-C--:B------:R-:W-:Y:S01]  /*63c0*/  FMUL.FTZ R30, R30, R195.reuse ;  /* 0x000000c31e1e7220 */ /* 0x080fe20000410000 */
[-C--:B------:R-:W-:Y:S01]  /*63d0*/  FMUL.FTZ R31, R31, R195.reuse ;  /* 0x000000c31f1f7220 */ /* 0x080fe20000410000 */
[-C--:B------:R-:W-:Y:S01]  /*63e0*/  FMUL.FTZ R34, R34, R195.reuse ;  /* 0x000000c322227220 */ /* 0x080fe20000410000 */
[----:B------:R-:W-:Y:S01]  /*63f0*/  FMUL.FTZ R35, R35, R195 ;  /* 0x000000c323237220 */ /* 0x000fe20000410000 */
[----:B--2---:R-:W-:-:S02]  /*6400*/  VIADD R153, R215, 0x8 ;  /* 0x00000008d7997836 */ /* 0x004fc40000000000 */
[----:B------:R-:W-:Y:S01]  /*6410*/  FFMA.FTZ R215, R220, R21, -R198 ;  /* 0x00000015dcd77223 */ /* 0x000fe200000108c6 */
[----:B------:R-:W-:Y:S01]  /*6420*/  MUFU.EX2 R197, R197 ;  /* 0x000000c500c57308 */ /* 0x000fe20000000800 */
[-C--:B------:R-:W-:Y:S01]  /*6430*/  FMUL.FTZ R38, R38, R195.reuse ;  /* 0x000000c326267220 */ /* 0x080fe20000410000 */
[-C--:B------:R-:W-:Y:S01]  /*6440*/  FMUL.FTZ R39, R39, R195.reuse ;  /* 0x000000c327277220 */ /* 0x080fe20000410000 */
[----:B------:R3:W-:Y:S01]  /*6450*/  BAR.SYNC.DEFER_BLOCKING R153, 0x100 ;  /* 0x000400990000751d */ /* 0x0007e20000010000 */
        /* <DEDUP_REMOVED lines=57> */
[----:B---3--:R-:W-:Y:S01]  /*67f0*/  F2FP.BF16.F32.PACK_AB R153, R199, R193 ;  /* 0x000000c1c799723e */ /* 0x008fe200000010ff */
[----:B------:R-:W2:Y:S01]  /*6800*/  MUFU.EX2 R220, R160 ;  /* 0x000000a000dc7308 */ /* 0x000ea20000000800 */
[----:B-1----:R-:W-:Y:S01]  /*6810*/  F2FP.BF16.F32.PACK_AB R155, R215, R197 ;  /* 0x000000c5d79b723e */ /* 0x002fe200000010ff */
[----:B------:R-:W-:Y:S01]  /*6820*/  FFMA.FTZ R193, R195, R214, R193 ;  /* 0x000000d6c3c17223 */ /* 0x000fe200000100c1 */
[----:B------:R-:W-:-:S02]  /*6830*/  @!P1 PRMT R170, RZ, 0x654, R170 ;  /* 0x00000654ffaa9816 */ /* 0x000fc400000000aa */
[----:B------:R-:W-:Y:S01]  /*6840*/  WARPGROUP.ARRIVE ;  /* 0x00000000000079c5 */ /* 0x000fe20000000000 */
[----:B------:R-:W-:Y:S02]  /*6850*/  FADD.FTZ R193, R199, R193 ;  /* 0x000000c1c7c17221 */ /* 0x000fe40000010000 */
[----:B------:R1:W-:Y:S02]  /*6860*/  MUFU.EX2 R160, R165 ;  /* 0x000000a500a07308 */ /* 0x0003e40000000800 */
[----:B------:R-:W-:Y:S01]  /*6870*/  FADD.FTZ R193, R197, R193 ;  /* 0x000000c1c5c17221 */ /* 0x000fe20000010000 */
[----:B------:R-:W-:Y:S01]  /*6880*/  HGMMA.64x256x16.F32.BF16 R24, R152, gdesc[UR8].tnspB, R24, gsb0 ;  /* 0x43e0000898187df0 */ /* 0x000fe20008001818 */
[----:B------:R-:W-:Y:S01]  /*6890*/  UIADD3 UR10, UR6, 0x80, URZ ;  /* 0x00000080060a7890 */ /* 0x000fe2000fffe03f */
[----:B------:R-:W-:Y:S01]  /*68a0*/  UMOV UR11, 0x40000040 ;  /* 0x40000040000b7882 */ /* 0x000fe20000000000 */
[----:B------:R-:W-:Y:S02]  /*68b0*/  FADD.FTZ R215, R215, R193 ;  /* 0x000000c1d7d77221 */ /* 0x000fe40000010000 */
[----:B------:R-:W-:Y:S01]  /*68c0*/  MUFU.EX2 R189, R189 ;  /* 0x000000bd00bd7308 */ /* 0x000fe20000000800 */
[----:B-1----:R-:W-:Y:S01]  /*68d0*/  FFMA.FTZ R165, R166, R21, -R198 ;  /* 0x00000015a6a57223 */ /* 0x002fe200000108c6 */
[----:B--2---:R-:W-:-:S06]  /*68e0*/  FADD.FTZ R156, R220, R156 ;  /* 0x0000009cdc9c7221 */ /* 0x004fcc0000010000 */
[----:B------:R-:W-:Y:S08]  /*68f0*/  MUFU.EX2 R165, R165 ;  /* 0x000000a500a57308 */ /* 0x000ff00000000800 */
        /* <DEDUP_REMOVED lines=8> */
[----:B------:R-:W-:-:S02]  /*6980*/  WARPGROUP.DEPBAR.LE gsb0, 0x0 ;  /* 0x00008000000079c5 */ /* 0x000fc40000010000 */
[-CC-:B------:R-:W-:Y:S01]  /*6990*/  FFMA.FTZ R152, R158, R21.reuse, -R198.reuse ;  /* 0x000000159e987223 */ /* 0x180fe200000108c6 */
[-CC-:B------:R-:W-:Y:S01]  /*69a0*/  FFMA.FTZ R153, R159, R21.reuse, -R198.reuse ;  /* 0x000000159f997223 */ /* 0x180fe200000108c6 */
[----:B------:R-:W-:-:S03]  /*69b0*/  FFMA.FTZ R155, R163, R21, -R198 ;  /* 0x00000015a39b7223 */ /* 0x000fc600000108c6 */
[----:B------:R-:W1:Y:S01]  /*69c0*/  MUFU.EX2 R154, R157 ;  /* 0x0000009d009a7308 */ /* 0x000e620000000800 */
[C---:B------:R-:W-:Y:S01]  /*69d0*/  FADD.FTZ R163, R161.reuse, R156 ;  /* 0x0000009ca1a37221 */ /* 0x040fe20000010000 */
[----:B------:R-:W-:-:S06]  /*69e0*/  F2FP.BF16.F32.PACK_AB R156, R161, R220 ;  /* 0x000000dca19c723e */ /* 0x000fcc00000010ff */
[----:B------:R-:W2:Y:S08]  /*69f0*/  MUFU.EX2 R152, R152 ;  /* 0x0000009800987308 */ /* 0x000eb00000000800 */
[----:B------:R-:W3:Y:S01]  /*6a00*/  MUFU.EX2 R153, R153 ;  /* 0x0000009900997308 */ /* 0x000ee20000000800 */
[----:B-1----:R-:W-:Y:S01]  /*6a10*/  F2FP.BF16.F32.PACK_AB R158, R160, R154 ;  /* 0x0000009aa09e723e */ /* 0x002fe200000010ff */
[----:B------:R-:W-:-:S04]  /*6a20*/  FADD.FTZ R154, R154, R163 ;  /* 0x000000a39a9a7221 */ /* 0x000fc80000010000 */
[----:B------:R-:W-:Y:S01]  /*6a30*/  FADD.FTZ R154, R160, R154 ;  /* 0x0000009aa09a7221 */ /* 0x000fe20000010000 */
[----:B------:R-:W-:Y:S01]  /*6a40*/  F2FP.BF16.F32.PACK_AB R160, R169, R168 ;  /* 0x000000a8a9a0723e */ /* 0x000fe200000010ff */
[----:B------:R-:W1:Y:S01]  /*6a50*/  MUFU.EX2 R155, R155 ;  /* 0x0000009b009b7308 */ /* 0x000e620000000800 */
[----:B--2---:R-:W-:Y:S01]  /*6a60*/  FADD.FTZ R215, R152, R215 ;  /* 0x000000d798d77221 */ /* 0x004fe20000010000 */
[----:B------:R-:W-:Y:S01]  /*6a70*/  FADD.FTZ R154, R168, R154 ;  /* 0x0000009aa89a7221 */ /* 0x000fe20000010000 */
[----:B------:R-:W-:-:S03]  /*6a80*/  FFMA.FTZ R168, R178, R21, -R198 ;  /* 0x00000015b2a87223 */ /* 0x000fc600000108c6 */
[----:B------:R-:W-:Y:S01]  /*6a90*/  FADD.FTZ R154, R169, R154 ;  /* 0x0000009aa99a7221 */ /* 0x000fe20000010000 */
[----:B------:R-:W-:Y:S01]  /*6aa0*/  FFMA.FTZ R169, R182, R21, -R198 ;  /* 0x00000015b6a97223 */ /* 0x000fe200000108c6 */
[C---:B---3--:R-:W-:Y:S01]  /*6ab0*/  F2FP.BF16.F32.PACK_AB R157, R153.reuse, R152 ;  /* 0x00000098999d723e */ /* 0x048fe200000010ff */
[----:B------:R-:W-:Y:S01]  /*6ac0*/  FADD.FTZ R166, R153, R215 ;  /* 0x000000d799a67221 */ /* 0x000fe20000010000 */
[----:B------:R-:W-:Y:S01]  /*6ad0*/  F2FP.BF16.F32.PACK_AB R152, R177, R176 ;  /* 0x000000b0b198723e */ /* 0x000fe200000010ff */
[----:B------:R-:W-:Y:S01]  /*6ae0*/  MUFU.EX2 R168, R168 ;  /* 0x000000a800a87308 */ /* 0x000fe20000000800 */
[----:B------:R-:W-:Y:S01]  /*6af0*/  IMAD.MOV.U32 R215, RZ, RZ, R164 ;  /* 0x000000ffffd77224 */ /* 0x000fe200078e00a4 */
[----:B-1----:R-:W-:Y:S01]  /*6b00*/  F2FP.BF16.F32.PACK_AB R159, R165, R155 ;  /* 0x0000009ba59f723e */ /* 0x002fe200000010ff */
[----:B------:R-:W-:-:S05]  /*6b10*/  FADD.FTZ R166, R155, R166 ;  /* 0x000000a69ba67221 */ /* 0x000fca0000010000 */
[----:B------:R-:W-:Y:S01]  /*6b20*/  MUFU.EX2 R169, R169 ;  /* 0x000000a900a97308 */ /* 0x000fe20000000800 */
[----:B------:R-:W-:Y:S01]  /*6b30*/  WARPGROUP.ARRIVE ;  /* 0x00000000000079c5 */ /* 0x000fe20000000000 */
[----:B------:R-:W-:-:S05]  /*6b40*/  FADD.FTZ R166, R165, R166 ;  /* 0x000000a6a5a67221 */ /* 0x000fca0000010000 */
[----:B------:R-:W-:Y:S01]  /*6b50*/  HGMMA.64x256x16.F32.BF16 R24, R156, gdesc[UR8].tnspB, R24, gsb0 ;  /* 0x43e000089c187df0 */ /* 0x000fe20008001818 */
[----:B------:R-:W-:Y:S01]  /*6b60*/  UIADD3 UR10, UR6, 0x100, URZ ;  /* 0x00000100060a7890 */ /* 0x000fe2000fffe03f */
[----:B------:R-:W-:Y:S01]  /*6b70*/  UMOV UR11, 0x40000040 ;  /* 0x40000040000b7882 */ /* 0x000fe20000000000 */
[----:B------:R-:W-:Y:S02]  /*6b80*/  WARPGROUP.DEPBAR.LE gsb0, 0x0 ;  /* 0x00008000000079c5 */ /* 0x000fe40000010000 */
[-CC-:B------:R-:W-:Y:S01]  /*6b90*/  FFMA.FTZ R158, R162, R21.reuse, -R198.reuse ;  /* 0x00000015a29e7223 */ /* 0x180fe200000108c6 */
[-CC-:B------:R-:W-:Y:S01]  /*6ba0*/  FFMA.FTZ R156, R171, R21.reuse, -R198.reuse ;  /* 0x00000015ab9c7223 */ /* 0x180fe200000108c6 */
[-CC-:B------:R-:W-:Y:S01]  /*6bb0*/  FFMA.FTZ R157, R174, R21.reuse, -R198.reuse ;  /* 0x00000015ae9d7223 */ /* 0x180fe200000108c6 */
[-C--:B------:R-:W-:Y:S01]  /*6bc0*/  FFMA.FTZ R159, R227, R21.reuse, -R198 ;  /* 0x00000015e39f7223 */ /* 0x080fe200000108c6 */
[----:B------:R-:W-:Y:S01]  /*6bd0*/  F2FP.BF16.F32.PACK_AB R162, R173, R172 ;  /* 0x000000acada2723e */ /* 0x000fe200000010ff */
[----:B------:R-:W-:Y:S01]  /*6be0*/  FADD.FTZ R172, R172, R154 ;  /* 0x0000009aacac7221 */ /* 0x000fe20000010000 */
[----:B------:R-:W1:Y:S01]  /*6bf0*/  MUFU.EX2 R158, R158 ;  /* 0x0000009e009e7308 */ /* 0x000e620000000800 */
[----:B------:R-:W-:Y:S01]  /*6c00*/  F2FP.BF16.F32.PACK_AB R154, R181, R180 ;  /* 0x000000b4b59a723e */ /* 0x000fe200000010ff */
[----:B------:R-:W-:Y:S01]  /*6c10*/  FFMA.FTZ R171, R183, R21, -R198 ;  /* 0x00000015b7ab7223 */ /* 0x000fe200000108c6 */
[----:B------:R-:W-:-:S04]  /*6c20*/  FADD.FTZ R173, R173, R172 ;  /* 0x000000acadad7221 */ /* 0x000fc80000010000 */
[----:B------:R-:W-:Y:S01]  /*6c30*/  FADD.FTZ R173, R176, R173 ;  /* 0x000000adb0ad7221 */ /* 0x000fe20000010000 */
[----:B------:R-:W2:Y:S03]  /*6c40*/  MUFU.EX2 R156, R156 ;  /* 0x0000009c009c7308 */ /* 0x000ea60000000800 */
[----:B------:R-:W-:-:S04]  /*6c50*/  FADD.FTZ R173, R177, R173 ;  /* 0x000000adb1ad7221 */ /* 0x000fc80000010000 */
[----:B------:R-:W-:Y:S01]  /*6c60*/  FADD.FTZ R173, R180, R173 ;  /* 0x000000adb4ad7221 */ /* 0x000fe20000010000 */
[----:B------:R-:W3:Y:S01]  /*6c70*/  MUFU.EX2 R157, R157 ;  /* 0x0000009d009d7308 */ /* 0x000ee20000000800 */
[----:B-1----:R-:W-:Y:S02]  /*6c80*/  FADD.FTZ R166, R158, R166 ;  /* 0x000000a69ea67221 */ /* 0x002fe40000010000 */
[----:B------:R-:W-:-:S04]  /*6c90*/  FADD.FTZ R173, R181, R173 ;  /* 0x000000adb5ad7221 */ /* 0x000fc80000010000 */
[----:B------:R-:W-:Y:S01]  /*6ca0*/  FADD.FTZ R173, R184, R173 ;  /* 0x000000adb8ad7221 */ /* 0x000fe20000010000 */
[----:B------:R-:W1:Y:S01]  /*6cb0*/  MUFU.EX2 R159, R159 ;  /* 0x0000009f009f7308 */ /* 0x000e620000000800 */
[C---:B--2---:R-:W-:Y:S01]  /*6cc0*/  F2FP.BF16.F32.PACK_AB R161, R156.reuse, R158 ;  /* 0x0000009e9ca1723e */ /* 0x044fe200000010ff */
[----:B------:R-:W-:Y:S01]  /*6cd0*/  FADD.FTZ R166, R156, R166 ;  /* 0x000000a69ca67221 */ /* 0x000fe20000010000 */
[----:B------:R-:W-:-:S05]  /*6ce0*/  FADD.FTZ R173, R185, R173 ;  /* 0x000000adb9ad7221 */ /* 0x000fca0000010000 */
[----:B------:R-:W-:Y:S01]  /*6cf0*/  MUFU.EX2 R171, R171 ;  /* 0x000000ab00ab7308 */ /* 0x000fe20000000800 */
[----:B---3--:R-:W-:-:S07]  /*6d00*/  FADD.FTZ R166, R157, R166 ;  /* 0x000000a69da67221 */ /* 0x008fce0000010000 */
[----:B------:R-:W-:Y:S01]  /*6d10*/  MUFU.EX2 R172, R186 ;  /* 0x000000ba00ac7308 */ /* 0x000fe20000000800 */
[C---:B-1----:R-:W-:Y:S01]  /*6d20*/  F2FP.BF16.F32.PACK_AB R163, R159.reuse, R157 ;  /* 0x0000009d9fa3723e */ /* 0x042fe200000010ff */
[----:B------:R-:W-:-:S03]  /*6d30*/  FADD.FTZ R166, R159, R166 ;  /* 0x000000a69fa67221 */ /* 0x000fc60000010000 */
[----:B------:R-:W-:-:S06]  /*6d40*/  WARPGROUP.ARRIVE ;  /* 0x00000000000079c5 */ /* 0x000fcc0000000000 */
[----:B------:R-:W-:Y:S01]  /*6d50*/  HGMMA.64x256x16.F32.BF16 R24, R160, gdesc[UR8].tnspB, R24, gsb0 ;  /* 0x43e00008a0187df0 */ /* 0x000fe20008001818 */
[----:B------:R-:W-:Y:S01]  /*6d60*/  UIADD3 UR10, UR6, 0x180, URZ ;  /* 0x00000180060a7890 */ /* 0x000fe2000fffe03f */
[----:B------:R-:W-:Y:S01]  /*6d70*/  UMOV UR11, 0x40000040 ;  /* 0x40000040000b7882 */ /* 0x000fe20000000000 */
[----:B------:R-:W-:Y:S02]  /*6d80*/  WARPGROUP.DEPBAR.LE gsb0, 0x0 ;  /* 0x00008000000079c5 */ /* 0x000fe40000010000 */
[-CC-:B------:R-:W-:Y:S01]  /*6d90*/  FFMA.FTZ R162, R175, R21.reuse, -R198.reuse ;  /* 0x00000015afa27223 */ /* 0x180fe200000108c6 */
[-CC-:B------:R-:W-:Y:S01]  /*6da0*/  FFMA.FTZ R160, R179, R21.reuse, -R198.reuse ;  /* 0x00000015b3a07223 */ /* 0x180fe200000108c6 */
[-CC-:B------:R-:W-:Y:S01]  /*6db0*/  FFMA.FTZ R161, R216, R21.reuse, -R198.reuse ;  /* 0x00000015d8a17223 */ /* 0x180fe200000108c6 */
[----:B------:R-:W-:Y:S01]  /*6dc0*/  FFMA.FTZ R163, R217, R21, -R198 ;  /* 0x00000015d9a37223 */ /* 0x000fe200000108c6 */
[----:B------:R-:W-:Y:S02]  /*6dd0*/  IMAD.MOV.U32 R216, RZ, RZ, R20 ;  /* 0x000000ffffd87224 */ /* 0x000fe400078e0014 */
[----:B------:R-:W-:Y:S08]  /*6de0*/  MUFU.EX2 R162, R162 ;  /* 0x000000a200a27308 */ /* 0x000ff00000000800 */
[----:B------:R-:W1:Y:S08]  /*6df0*/  MUFU.EX2 R160, R160 ;  /* 0x000000a000a07308 */ /* 0x000e700000000800 */
[----:B------:R-:W2:Y:S08]  /*6e00*/  MUFU.EX2 R161, R161 ;  /* 0x000000a100a17308 */ /* 0x000eb00000000800 */
[----:B------:R-:W3:Y:S01]  /*6e10*/  MUFU.EX2 R163, R163 ;  /* 0x000000a300a37308 */ /* 0x000ee20000000800 */
[----:B-1----:R-:W-:Y:S01]  /*6e20*/  F2FP.BF16.F32.PACK_AB R153, R160, R162 ;  /* 0x000000a2a099723e */ /* 0x002fe200000010ff */
[----:B------:R-:W-:-:S04]  /*6e30*/  FADD.FTZ R162, R162, R166 ;  /* 0x000000a6a2a27221 */ /* 0x000fc80000010000 */
[----:B------:R-:W-:-:S04]  /*6e40*/  FADD.FTZ R162, R160, R162 ;  /* 0x000000a2a0a27221 */ /* 0x000fc80000010000 */
[----:B--2---:R-:W-:Y:S01]  /*6e50*/  FADD.FTZ R162, R161, R162 ;  /* 0x000000a2a1a27221 */ /* 0x004fe20000010000 */
[----:B---3--:R-:W-:-:S03]  /*6e60*/  F2FP.BF16.F32.PACK_AB R155, R163, R161 ;  /* 0x000000a1a39b723e */ /* 0x008fc600000010ff */
[----:B------:R-:W-:Y:S01]  /*6e70*/  FADD.FTZ R162, R163, R162 ;  /* 0x000000a2a3a27221 */ /* 0x000fe20000010000 */
[----:B------:R-:W-:-:S03]  /*6e80*/  WARPGROUP.ARRIVE ;  /* 0x00000000000079c5 */ /* 0x000fc60000000000 */
[----:B------:R-:W-:-:S04]  /*6e90*/  FADD.FTZ R162, R168, R162 ;  /* 0x000000a2a8a27221 */ /* 0x000fc80000010000 */
[----:B------:R-:W-:Y:S01]  /*6ea0*/  FADD.FTZ R162, R169, R162 ;  /* 0x000000a2a9a27221 */ /* 0x000fe20000010000 */
[----:B------:R-:W-:Y:S01]  /*6eb0*/  HGMMA.64x256x16.F32.BF16 R24, R152, gdesc[UR8].tnspB, R24, gsb0 ;  /* 0x43e0000898187df0 */ /* 0x000fe20008001818 */
[----:B------:R-:W-:Y:S01]  /*6ec0*/  UIADD3 UR10, UR6, 0x200, URZ ;  /* 0x00000200060a7890 */ /* 0x000fe2000fffe03f */
[----:B------:R-:W-:Y:S01]  /*6ed0*/  UMOV UR11, 0x40000040 ;  /* 0x40000040000b7882 */ /* 0x000fe20000000000 */
[----:B------:R-:W-:Y:S01]  /*6ee0*/  UIADD3 UR6, UR6, 0x280, URZ ;  /* 0x0000028006067890 */ /* 0x000fe2000fffe03f */
[----:B------:R-:W-:Y:S02]  /*6ef0*/  WARPGROUP.DEPBAR.LE gsb0, 0x0 ;  /* 0x00008000000079c5 */ /* 0x000fe40000010000 */
[----:B------:R-:W-:Y:S02]  /*6f00*/  F2FP.BF16.F32.PACK_AB R152, R185, R184 ;  /* 0x000000b8b998723e */ /* 0x000fe400000010ff */
[----:B------:R-:W-:Y:S01]  /*6f10*/  F2FP.BF16.F32.PACK_AB R154, R189, R188 ;  /* 0x000000bcbd9a723e */ /* 0x000fe200000010ff */
[----:B------:R-:W-:Y:S01]  /*6f20*/  FADD.FTZ R188, R188, R173 ;  /* 0x000000adbcbc7221 */ /* 0x000fe20000010000 */
[----:B------:R-:W-:-:S02]  /*6f30*/  F2FP.BF16.F32.PACK_AB R153, R169, R168 ;  /* 0x000000a8a999723e */ /* 0x000fc400000010ff */
[C---:B------:R-:W-:Y:S01]  /*6f40*/  F2FP.BF16.F32.PACK_AB R155, R172.reuse, R171 ;  /* 0x000000abac9b723e */ /* 0x040fe200000010ff */
[----:B------:R-:W-:Y:S01]  /*6f50*/  FADD.FTZ R171, R171, R162 ;  /* 0x000000a2abab7221 */ /* 0x000fe20000010000 */
[----:B------:R-:W-:Y:S02]  /*6f60*/  FADD.FTZ R189, R189, R188 ;  /* 0x000000bcbdbd7221 */ /* 0x000fe40000010000 */
[----:B------:R-:W-:Y:S01]  /*6f70*/  WARPGROUP.ARRIVE ;  /* 0x00000000000079c5 */ /* 0x000fe20000000000 */
[----:B------:R-:W-:Y:S01]  /*6f80*/  FADD.FTZ R172, R172, R171 ;  /* 0x000000abacac7221 */ /* 0x000fe20000010000 */
[----:B------:R-:W-:-:S10]  /*6f90*/  FADD.FTZ R189, R192, R189 ;  /* 0x000000bdc0bd7221 */ /* 0x000fd40000010000 */
[----:B------:R-:W-:Y:S01]  /*6fa0*/  HGMMA.64x256x16.F32.BF16 R24, R152, gdesc[UR8].tnspB, R24, gsb0 ;  /* 0x43e0000898187df0 */ /* 0x000fe20008001818 */
[----:B------:R-:W-:Y:S01]  /*6fb0*/  UMOV UR10, UR6 ;  /* 0x00000006000a7c82 */ /* 0x000fe20008000000 */
[----:B------:R-:W-:Y:S01]  /*6fc0*/  UMOV UR11, 0x40000040 ;  /* 0x40000040000b7882 */ /* 0x000fe20000000000 */
[C---:B------:R-:W-:Y:S01]  /*6fd0*/  FADD.FTZ R189, R218.reuse, R189 ;  /* 0x000000bddabd7221 */ /* 0x040fe20000010000 */
[----:B------:R-:W-:Y:S02]  /*6fe0*/  WARPGROUP.DEPBAR.LE gsb0, 0x0 ;  /* 0x00008000000079c5 */ /* 0x000fe40000010000 */
[----:B------:R-:W-:Y:S02]  /*6ff0*/  F2FP.BF16.F32.PACK_AB R152, R218, R192 ;  /* 0x000000c0da98723e */ /* 0x000fe400000010ff */
        /* <DEDUP_REMOVED lines=8> */
[----:B------:R-:W-:-:S04]  /*7080*/  FADD.FTZ R191, R191, R190 ;  /* 0x000000bebfbf7221 */ /* 0x000fc80000010000 */
[----:B------:R-:W-:-:S07]  /*7090*/  FADD.FTZ R214, R194, R191 ;  /* 0x000000bfc2d67221 */ /* 0x000fce0000010000 */
[----:B------:R-:W-:Y:S03]  /*70a0*/  HGMMA.64x256x16.F32.BF16 R24, R152, gdesc[UR8].tnspB, R24, gsb0 ;  /* 0x43e0000898187df0 */ /* 0x000fe60008001818 */
[----:B------:R-:W-:Y:S02]  /*70b0*/  WARPGROUP.DEPBAR.LE gsb0, 0x0 ;  /* 0x00008000000079c5 */ /* 0x000fe40000010000 */
[----:B------:R0:W-:Y:S01]  /*70c0*/  @!P1 SYNCS.ARRIVE.TRANS64.RED.A1T0 RZ, [R170+URZ], RZ ;  /* 0x000000ffaaff99a7 */ /* 0x0001e2000810043f */
[----:B------:R-:W-:Y:S05]  /*70d0*/  @P2 BRA `(.L_x_1082) ;  /* 0xffffffd400c02947 */ /* 0x000fea000383ffff */
.L_x_1073:
[----:B------:R-:W2:Y:S01]  /*70e0*/  LDL.LU R152, [R1+0x14] ;  /* 0x0000140001987983 */ /* 0x000ea20000300800 */
[----:B------:R-:W-:Y:S01]  /*70f0*/  UIADD3 UR36, UR36, 0x1, URZ ;  /* 0x0000000124247890 */ /* 0x000fe2000fffe03f */
[----:B------:R1:W-:Y:S06]  /*7100*/  BAR.ARV R167, 0x100 ;  /* 0x000400a70000751d */ /* 0x0003ec0000002000 */
[----:B------:R-:W-:Y:S02]  /*7110*/  UISETP.NE.AND UP0, UPT, UR36, 0x2, UPT ;  /* 0x000000022400788c */ /* 0x000fe4000bf05270 */
[----:B------:R-:W-:Y:S06]  /*7120*/  BAR.ARV 0x8, 0x180 ;  /* 0x0206000000007b1d */ /* 0x000fec0000002000 */
[----:B------:R-:W-:Y:S01]  /*7130*/  USEL UR4, URZ, 0x1, UP0 ;  /* 0x000000013f047887 */ /* 0x000fe20008000000 */
[----:B------:R-:W-:Y:S01]  /*7140*/  PLOP3.LUT P0, PT, PT, PT, PT, 0x8, 0x0 ;  /* 0x000000000000781c */ /* 0x000fe20003f0e170 */
[----:B------:R-:W3:Y:S01]  /*7150*/  SHFL.BFLY PT, R0, R217, 0x2, 0x1f ;  /* 0x0c401f00d9007f89 */ /* 0x000ee200000e0000 */
[----:B------:R-:W-:-:S02]  /*7160*/  USEL UR36, UR36, URZ, UP0 ;  /* 0x0000003f24247287 */ /* 0x000fc40008000000 */
[----:B------:R-:W-:Y:S01]  /*7170*/  ULOP3.LUT UR37, UR37, UR4, URZ, 0x3c, !UPT ;  /* 0x0000000425257292 */ /* 0x000fe2000f8e3c3f */
[----:B------:R-:W4:Y:S01]  /*7180*/  SHFL.BFLY PT, R5, R214, 0x2, 0x1f ;  /* 0x0c401f00d6057f89 */ /* 0x000f2200000e0000 */
[----:B---3--:R-:W-:Y:S01]  /*7190*/  FADD.FTZ R3, R0, R217 ;  /* 0x000000d900037221 */ /* 0x008fe20000010000 */
[----:B----4-:R-:W-:-:S04]  /*71a0*/  FADD.FTZ R5, R5, R214 ;  /* 0x000000d605057221 */ /* 0x010fc80000010000 */
[----:B------:R-:W3:Y:S04]  /*71b0*/  SHFL.BFLY PT, R0, R3, 0x1, 0x1f ;  /* 0x0c201f0003007f89 */ /* 0x000ee800000e0000 */
[----:B------:R-:W4:Y:S01]  /*71c0*/  SHFL.BFLY PT, R2, R5, 0x1, 0x1f ;  /* 0x0c201f0005027f89 */ /* 0x000f2200000e0000 */
[----:B---3--:R-:W-:Y:S01]  /*71d0*/  FADD.FTZ R6, R3, R0 ;  /* 0x0000000003067221 */ /* 0x008fe20000010000 */
[----:B------:R-:W-:Y:S02]  /*71e0*/  IMAD.MOV.U32 R0, RZ, RZ, RZ ;  /* 0x000000ffff007224 */ /* 0x000fe400078e00ff */
[----:B------:R-:W-:Y:S02]  /*71f0*/  IMAD.MOV.U32 R3, RZ, RZ, -0x800000 ;  /* 0xff800000ff037424 */ /* 0x000fe400078e00ff */
[----:B----4-:R-:W-:Y:S01]  /*7200*/  FADD.FTZ R7, R5, R2 ;  /* 0x0000000205077221 */ /* 0x010fe20000010000 */
[----:B------:R-:W-:Y:S01]  /*7210*/  FSETP.NE.FTZ.AND P1, PT, R6, RZ, PT ;  /* 0x000000ff0600720b */ /* 0x000fe20003f35000 */
[----:B------:R-:W-:-:S03]  /*7220*/  IMAD.MOV.U32 R2, RZ, RZ, RZ ;  /* 0x000000ffff027224 */ /* 0x000fc600078e00ff */
[----:B------:R-:W-:-:S09]  /*7230*/  FSETP.NE.FTZ.AND P2, PT, R7, RZ, PT ;  /* 0x000000ff0700720b */ /* 0x000fd20003f55000 */
[----:B------:R-:W3:Y:S08]  /*7240*/  @P1 MUFU.LG2 R4, R6 ;  /* 0x0000000600041308 */ /* 0x000ef00000000c00 */
[----:B------:R-:W4:Y:S08]  /*7250*/  @P2 MUFU.LG2 R5, R7 ;  /* 0x0000000700052308 */ /* 0x000f300000000c00 */
[----:B------:R5:W0:Y:S01]  /*7260*/  @P1 MUFU.RCP R2, R6 ;  /* 0x0000000600021308 */ /* 0x000a220000001000 */
[----:B---3--:R-:W-:-:S07]  /*7270*/  @P1 FMUL.FTZ R4, R4, 0.69314718246459960938 ;  /* 0x3f31721804041820 */ /* 0x008fce0000410000 */
[----:B------:R-:W3:Y:S01]  /*7280*/  @P2 MUFU.RCP R0, R7 ;  /* 0x0000000700002308 */ /* 0x000ee20000001000 */
[C---:B-----5:R-:W-:Y:S01]  /*7290*/  @P1 FMUL.FTZ R6, R21.reuse, 0.69314718246459960938 ;  /* 0x3f31721815061820 */ /* 0x060fe20000410000 */
[----:B------:R-:W-:Y:S01]  /*72a0*/  @P2 FMUL.FTZ R21, R21, 0.69314718246459960938 ;  /* 0x3f31721815152820 */ /* 0x000fe20000410000 */
[----:B----4-:R-:W-:-:S04]  /*72b0*/  @P2 FMUL.FTZ R5, R5, 0.69314718246459960938 ;  /* 0x3f31721805052820 */ /* 0x010fc80000410000 */
[----:B------:R-:W-:Y:S01]  /*72c0*/  @P2 FFMA.FTZ R3, R21, R164, R5 ;  /* 0x000000a415032223 */ /* 0x000fe20000010005 */
[-C--:B0-----:R-:W-:Y:S01]  /*72d0*/  FMUL.FTZ R24, R24, R2.reuse ;  /* 0x0000000218187220 */ /* 0x081fe20000410000 */
        /* <DEDUP_REMOVED lines=63> */
[----:B------:R-:W-:-:S02]  /*76d0*/  IMAD.MOV.U32 R2, RZ, RZ, -0x800000 ;  /* 0xff800000ff027424 */ /* 0x000fc400078e00ff */
        /* <DEDUP_REMOVED lines=65> */
[----:B--2---:R-:W-:-:S05]  /*7af0*/  VIADD R152, R152, 0x1 ;  /* 0x0000000198987836 */ /* 0x004fca0000000000 */
[----:B------:R1:W-:Y:S02]  /*7b00*/  STL [R1+0x14], R152 ;  /* 0x0000149801007387 */ /* 0x0003e40000100800 */
.L_x_1061:
[----:B------:R-:W2:Y:S01]  /*7b10*/  S2R R5, SR_CgaCtaId ;  /* 0x0000000000057919 */ /* 0x000ea20000008800 */
[----:B------:R-:W-:Y:S01]  /*7b20*/  MOV R0, 0x400 ;  /* 0x0000040000007802 */ /* 0x000fe20000000f00 */
[----:B------:R-:W-:Y:S01]  /*7b30*/  BSSY B0, `(.L_x_1083) ;  /* 0x0000466000007945 */ /* 0x000fe20003800000 */
[----:B------:R-:W-:Y:S02]  /*7b40*/  BAR.SYNC.DEFER_BLOCKING 0x5, 0x180 ;  /* 0x0146000000007b1d */ /* 0x000fe40000010000 */
[----:B--2---:R-:W-:-:S05]  /*7b50*/  LEA R0, R5, R0, 0x18 ;  /* 0x0000000005007211 */ /* 0x004fca00078ec0ff */
[----:B------:R2:W3:Y:S01]  /*7b60*/  LDS.128 R4, [R0+0x324d0] ;  /* 0x0324d00000047984 */ /* 0x0004e20000000c00 */
[----:B------:R-:W-:Y:S06]  /*7b70*/  BAR.ARV 0x4, 0x180 ;  /* 0x0106000000007b1d */ /* 0x000fec0000002000 */
[----:B------:R-:W-:Y:S05]  /*7b80*/  @P0 BRA `(.L_x_1084) ;  /* 0x0000003400e40947 */ /* 0x000fea0003800000 */
[----:B------:R-:W4:Y:S01]  /*7b90*/  LDL R8, [R1+0x80] ;  /* 0x0000800001087983 */ /* 0x000f220000100800 */
[----:B------:R-:W0:Y:S01]  /*7ba0*/  S2R R9, SR_SWINHI ;  /* 0x0000000000097919 */ /* 0x000e220000002f00 */
[----:B------:R-:W-:Y:S01]  /*7bb0*/  F2FP.BF16.F32.PACK_AB R10, R29, R28 ;  /* 0x0000001c1d0a723e */ /* 0x000fe200000010ff */
[----:B------:R-:W-:Y:S01]  /*7bc0*/  ULDC.64 UR4, c[0x0][0xd08] ;  /* 0x0003420000047ab9 */ /* 0x000fe20000000a00 */
[----:B------:R-:W2:Y:S01]  /*7bd0*/  LDL.LU R162, [R1+0x10] ;  /* 0x0000100001a27983 */ /* 0x000ea20000300800 */
[----:B------:R-:W-:Y:S02]  /*7be0*/  F2FP.BF16.F32.PACK_AB R11, R31, R30 ;  /* 0x0000001e1f0b723e */ /* 0x000fe400000010ff */
[----:B------:R-:W-:Y:S01]  /*7bf0*/  F2FP.BF16.F32.PACK_AB R14, R37, R36 ;  /* 0x00000024250e723e */ /* 0x000fe200000010ff */
[----:B------:R-:W2:Y:S01]  /*7c00*/  LDL R161, [R1+0x7c] ;  /* 0x00007c0001a17983 */ /* 0x000ea20000100800 */
[----:B------:R-:W-:-:S03]  /*7c10*/  F2FP.BF16.F32.PACK_AB R15, R39, R38 ;  /* 0x00000026270f723e */ /* 0x000fc600000010ff */
[----:B------:R-:W2:Y:S01]  /*7c20*/  LDL R160, [R1+0xc] ;  /* 0x00000c0001a07983 */ /* 0x000ea20000100800 */
[----:B------:R-:W-:Y:S02]  /*7c30*/  MOV R156, R0 ;  /* 0x00000000009c7202 */ /* 0x000fe40000000f00 */
[----:B0-----:R-:W-:Y:S01]  /*7c40*/  MOV R157, R9 ;  /* 0x00000009009d7202 */ /* 0x001fe20000000f00 */
[----:B------:R-:W-:Y:S02]  /*7c50*/  BAR.SYNC.DEFER_BLOCKING 0x1, 0x100 ;  /* 0x0044000000007b1d */ /* 0x000fe40000010000 */
[----:B----4-:R-:W-:-:S03]  /*7c60*/  IMAD.WIDE R20, R8, 0x2, R156 ;  /* 0x0000000208147825 */ /* 0x010fc600078e029c */
[C---:B------:R-:W-:Y:S02]  /*7c70*/  LOP3.LUT R9, R20.reuse, 0x380, RZ, 0xc0, !PT ;  /* 0x0000038014097812 */ /* 0x040fe400078ec0ff */
[C---:B------:R-:W-:Y:S02]  /*7c80*/  IADD3 R13, P0, R20.reuse, 0x20, RZ ;  /* 0x00000020140d7810 */ /* 0x040fe40007f1e0ff */
[----:B------:R-:W-:Y:S02]  /*7c90*/  IADD3 R19, P1, R20, 0x40, RZ ;  /* 0x0000004014137810 */ /* 0x000fe40007f3e0ff */
[----:B------:R-:W-:Y:S02]  /*7ca0*/  SHF.R.U64 R9, R9, 0x3, RZ ;  /* 0x0000000309097819 */ /* 0x000fe400000012ff */
[----:B------:R-:W-:Y:S02]  /*7cb0*/  LOP3.LUT R12, R13, 0x380, RZ, 0xc0, !PT ;  /* 0x000003800d0c7812 */ /* 0x000fe400078ec0ff */
[----:B------:R-:W-:-:S02]  /*7cc0*/  LOP3.LUT R18, R19, 0x380, RZ, 0xc0, !PT ;  /* 0x0000038013127812 */ /* 0x000fc400078ec0ff */
[----:B------:R-:W-:Y:S01]  /*7cd0*/  LOP3.LUT R8, R9, R20, RZ, 0x3c, !PT ;  /* 0x0000001409087212 */ /* 0x000fe200078e3cff */
[--C-:B------:R-:W-:Y:S01]  /*7ce0*/  IMAD.MOV.U32 R9, RZ, RZ, R21.reuse ;  /* 0x000000ffff097224 */ /* 0x100fe200078e0015 */
[----:B------:R-:W-:Y:S02]  /*7cf0*/  SHF.R.U64 R12, R12, 0x3, RZ ;  /* 0x000000030c0c7819 */ /* 0x000fe400000012ff */
[----:B------:R-:W-:Y:S02]  /*7d00*/  SHF.R.U64 R18, R18, 0x3, RZ ;  /* 0x0000000312127819 */ /* 0x000fe400000012ff */
[----:B------:R-:W-:Y:S01]  /*7d10*/  LOP3.LUT R12, R12, R13, RZ, 0x3c, !PT ;  /* 0x0000000d0c0c7212 */ /* 0x000fe200078e3cff */
[----:B------:R-:W-:Y:S01]  /*7d20*/  IMAD.X R13, RZ, RZ, R21, P0 ;  /* 0x000000ffff0d7224 */ /* 0x000fe200000e0615 */
[----:B---3--:R-:W-:Y:S02]  /*7d30*/  MOV R4, R8 ;  /* 0x0000000800047202 */ /* 0x008fe40000000f00 */
[----:B------:R-:W-:-:S02]  /*7d40*/  F2FP.BF16.F32.PACK_AB R8, R25, R24 ;  /* 0x000000181908723e */ /* 0x000fc400000010ff */
[----:B------:R-:W-:Y:S02]  /*7d50*/  F2FP.BF16.F32.PACK_AB R9, R27, R26 ;  /* 0x0000001a1b09723e */ /* 0x000fe400000010ff */
[----:B------:R-:W-:Y:S01]  /*7d60*/  LOP3.LUT R18, R18, R19, RZ, 0x3c, !PT ;  /* 0x0000001312127212 */ /* 0x000fe200078e3cff */
[----:B------:R-:W-:Y:S01]  /*7d70*/  IMAD.X R19, RZ, RZ, R21, P1 ;  /* 0x000000ffff137224 */ /* 0x000fe200008e0615 */
[C---:B------:R-:W-:Y:S02]  /*7d80*/  IADD3 R17, P0, R20.reuse, 0x60, RZ ;  /* 0x0000006014117810 */ /* 0x040fe40007f1e0ff */
[----:B------:R-:W-:Y:S01]  /*7d90*/  IADD3 R153, P1, R20, 0x4000, RZ ;  /* 0x0000400014997810 */ /* 0x000fe20007f3e0ff */
[----:B------:R0:W-:Y:S01]  /*7da0*/  STSM.16.M88.4 [R4], R8 ;  /* 0x0000000804007844 */ /* 0x0001e20000000200 */
[----:B------:R-:W-:-:S04]  /*7db0*/  LOP3.LUT R16, R17, 0x380, RZ, 0xc0, !PT ;  /* 0x0000038011107812 */ /* 0x000fc800078ec0ff */
[----:B------:R-:W-:Y:S02]  /*7dc0*/  SHF.R.U64 R16, R16, 0x3, RZ ;  /* 0x0000000310107819 */ /* 0x000fe400000012ff */
[----:B------:R-:W-:Y:S02]  /*7dd0*/  MOV R22, R12 ;  /* 0x0000000c00167202 */ /* 0x000fe40000000f00 */
[----:B------:R-:W-:Y:S02]  /*7de0*/  LOP3.LUT R16, R16, R17, RZ, 0x3c, !PT ;  /* 0x0000001110107212 */ /* 0x000fe400078e3cff */
[----:B0-----:R-:W-:Y:S02]  /*7df0*/  MOV R4, R18 ;  /* 0x0000001200047202 */ /* 0x001fe40000000f00 */
[----:B------:R-:W-:Y:S01]  /*7e00*/  LOP3.LUT R18, R153, 0x380, RZ, 0xc0, !PT ;  /* 0x0000038099127812 */ /* 0x000fe200078ec0ff */
[----:B------:R-:W-:-:S03]  /*7e10*/  IMAD.X R17, RZ, RZ, R21, P0 ;  /* 0x000000ffff117224 */ /* 0x000fc600000e0615 */
[----:B------:R-:W-:Y:S02]  /*7e20*/  SHF.R.U64 R18, R18, 0x3, RZ ;  /* 0x0000000312127819 */ /* 0x000fe400000012ff */
[----:B------:R-:W-:Y:S02]  /*7e30*/  F2FP.BF16.F32.PACK_AB R12, R33, R32 ;  /* 0x00000020210c723e */ /* 0x000fe400000010ff */
[----:B------:R-:W-:Y:S02]  /*7e40*/  F2FP.BF16.F32.PACK_AB R13, R35, R34 ;  /* 0x00000022230d723e */ /* 0x000fe400000010ff */
[----:B------:R-:W-:Y:S02]  /*7e50*/  LOP3.LUT R18, R18, R153, RZ, 0x3c, !PT ;  /* 0x0000009912127212 */ /* 0x000fe400078e3cff */
[----:B------:R-:W-:Y:S01]  /*7e60*/  IADD3 R153, P0, R20, 0x4020, RZ ;  /* 0x0000402014997810 */ /* 0x000fe20007f1e0ff */
[----:B------:R0:W-:Y:S01]  /*7e70*/  STSM.16.M88.4 [R22], R12 ;  /* 0x0000000c16007844 */ /* 0x0001e20000000200 */
[----:B------:R-:W-:Y:S01]  /*7e80*/  F2FP.BF16.F32.PACK_AB R8, R41, R40 ;  /* 0x000000282908723e */ /* 0x000fe200000010ff */
[----:B------:R-:W-:Y:S01]  /*7e90*/  IMAD.X R19, RZ, RZ, R21, P1 ;  /* 0x000000ffff137224 */ /* 0x000fe200008e0615 */
[----:B------:R-:W-:-:S02]  /*7ea0*/  F2FP.BF16.F32.PACK_AB R9, R43, R42 ;  /* 0x0000002a2b09723e */ /* 0x000fc400000010ff */
[----:B------:R-:W-:Y:S02]  /*7eb0*/  F2FP.BF16.F32.PACK_AB R10, R45, R44 ;  /* 0x0000002c2d0a723e */ /* 0x000fe400000010ff */
[----:B------:R-:W-:Y:S02]  /*7ec0*/  F2FP.BF16.F32.PACK_AB R11, R47, R46 ;  /* 0x0000002e2f0b723e */ /* 0x000fe400000010ff */
[----:B-1----:R-:W-:Y:S02]  /*7ed0*/  MOV R152, R16 ;  /* 0x0000001000987202 */ /* 0x002fe40000000f00 */
[----:B------:R-:W-:Y:S01]  /*7ee0*/  LOP3.LUT R16, R153, 0x380, RZ, 0xc0, !PT ;  /* 0x0000038099107812 */ /* 0x000fe200078ec0ff */
[----:B------:R1:W-:Y:S01]  /*7ef0*/  STSM.16.M88.4 [R4], R8 ;  /* 0x0000000804007844 */ /* 0x0003e20000000200 */
[----:B0-----:R-:W-:Y:S02]  /*7f00*/  F2FP.BF16.F32.PACK_AB R12, R49, R48 ;  /* 0x00000030310c723e */ /* 0x001fe400000010ff */
[----:B------:R-:W-:-:S02]  /*7f10*/  F2FP.BF16.F32.PACK_AB R13, R51, R50 ;  /* 0x00000032330d723e */ /* 0x000fc400000010ff */
[----:B------:R-:W-:Y:S02]  /*7f20*/  F2FP.BF16.F32.PACK_AB R14, R53, R52 ;  /* 0x00000034350e723e */ /* 0x000fe400000010ff */
[----:B------:R-:W-:Y:S02]  /*7f30*/  F2FP.BF16.F32.PACK_AB R15, R55, R54 ;  /* 0x00000036370f723e */ /* 0x000fe400000010ff */
[----:B------:R-:W-:Y:S02]  /*7f40*/  SHF.R.U64 R16, R16, 0x3, RZ ;  /* 0x0000000310107819 */ /* 0x000fe400000012ff */
[----:B------:R-:W-:Y:S01]  /*7f50*/  MOV R22, R18 ;  /* 0x0000001200167202 */ /* 0x000fe20000000f00 */
[----:B------:R0:W-:Y:S01]  /*7f60*/  STSM.16.M88.4 [R152], R12 ;  /* 0x0000000c98007844 */ /* 0x0001e20000000200 */
[----:B-1----:R-:W-:Y:S02]  /*7f70*/  F2FP.BF16.F32.PACK_AB R8, R57, R56 ;  /* 0x000000383908723e */ /* 0x002fe400000010ff */
[----:B------:R-:W-:-:S02]  /*7f80*/  F2FP.BF16.F32.PACK_AB R9, R59, R58 ;  /* 0x0000003a3b09723e */ /* 0x000fc400000010ff */
[----:B------:R-:W-:Y:S02]  /*7f90*/  F2FP.BF16.F32.PACK_AB R10, R61, R60 ;  /* 0x0000003c3d0a723e */ /* 0x000fe400000010ff */
[----:B------:R-:W-:Y:S01]  /*7fa0*/  F2FP.BF16.F32.PACK_AB R11, R63, R62 ;  /* 0x0000003e3f0b723e */ /* 0x000fe200000010ff */
[----:B------:R-:W-:Y:S01]  /*7fb0*/  IMAD.X R17, RZ, RZ, R21, P0 ;  /* 0x000000ffff117224 */ /* 0x000fe200000e0615 */
[----:B------:R-:W-:Y:S02]  /*7fc0*/  LOP3.LUT R16, R16, R153, RZ, 0x3c, !PT ;  /* 0x0000009910107212 */ /* 0x000fe400078e3cff */
[C---:B------:R-:W-:Y:S01]  /*7fd0*/  IADD3 R153, P0, R20.reuse, 0xc040, RZ ;  /* 0x0000c04014997810 */ /* 0x040fe20007f1e0ff */
[----:B------:R1:W-:Y:S01]  /*7fe0*/  STSM.16.M88.4 [R22], R8 ;  /* 0x0000000816007844 */ /* 0x0003e20000000200 */
[----:B0-----:R-:W-:Y:S02]  /*7ff0*/  IADD3 R13, P5, R20, 0x4040, RZ ;  /* 0x00004040140d7810 */ /* 0x001fe40007fbe0ff */
[----:B------:R-:W-:-:S02]  /*8000*/  LOP3.LUT R152, R153, 0x380, RZ, 0xc0, !PT ;  /* 0x0000038099987812 */ /* 0x000fc400078ec0ff */
[----:B------:R-:W-:Y:S02]  /*8010*/  MOV R4, R16 ;  /* 0x0000001000047202 */ /* 0x000fe40000000f00 */
[C---:B------:R-:W-:Y:S02]  /*8020*/  IADD3 R15, P2, R20.reuse, 0x8000, RZ ;  /* 0x00008000140f7810 */ /* 0x040fe40007f5e0ff */
[----:B------:R-:W-:Y:S02]  /*8030*/  F2FP.BF16.F32.PACK_AB R16, R65, R64 ;  /* 0x000000404110723e */ /* 0x000fe400000010ff */
[----:B-1----:R-:W-:Y:S02]  /*8040*/  LOP3.LUT R8, R13, 0x380, RZ, 0xc0, !PT ;  /* 0x000003800d087812 */ /* 0x002fe400078ec0ff */
[----:B------:R-:W-:Y:S02]  /*8050*/  IADD3 R11, P4, R20, 0x4060, RZ ;  /* 0x00004060140b7810 */ /* 0x000fe40007f9e0ff */
[----:B------:R-:W-:-:S02]  /*8060*/  F2FP.BF16.F32.PACK_AB R17, R67, R66 ;  /* 0x000000424311723e */ /* 0x000fc400000010ff */
[----:B------:R-:W-:Y:S02]  /*8070*/  F2FP.BF16.F32.PACK_AB R18, R69, R68 ;  /* 0x000000444512723e */ /* 0x000fe400000010ff */
[----:B------:R-:W-:Y:S02]  /*8080*/  F2FP.BF16.F32.PACK_AB R19, R71, R70 ;  /* 0x000000464713723e */ /* 0x000fe400000010ff */
[----:B------:R-:W-:Y:S02]  /*8090*/  SHF.R.U64 R8, R8, 0x3, RZ ;  /* 0x0000000308087819 */ /* 0x000fe400000012ff */
[----:B------:R-:W-:Y:S01]  /*80a0*/  LOP3.LUT R12, R11, 0x380, RZ, 0xc0, !PT ;  /* 0x000003800b0c7812 */ /* 0x000fe200078ec0ff */
[----:B------:R-:W-:Y:S01]  /*80b0*/  IMAD.X R9, RZ, RZ, R21, P5 ;  /* 0x000000ffff097224 */ /* 0x000fe200028e0615 */
[----:B------:R-:W-:Y:S02]  /*80c0*/  SHF.R.U64 R152, R152, 0x3, RZ ;  /* 0x0000000398987819 */ /* 0x000fe400000012ff */
[----:B------:R-:W-:Y:S01]  /*80d0*/  LOP3.LUT R10, R15, 0x380, RZ, 0xc0, !PT ;  /* 0x000003800f0a7812 */ /* 0x000fe200078ec0ff */
[----:B------:R0:W-:Y:S01]  /*80e0*/  STSM.16.M88.4 [R4], R16 ;  /* 0x0000001004007844 */ /* 0x0001e20000000200 */
[----:B------:R-:W-:-:S02]  /*80f0*/  LOP3.LUT R8, R8, R13, RZ, 0x3c, !PT ;  /* 0x0000000d08087212 */ /* 0x000fc400078e3cff */
[----:B------:R-:W-:Y:S02]  /*8100*/  SHF.R.U64 R12, R12, 0x3, RZ ;  /* 0x000000030c0c7819 */ /* 0x000fe400000012ff */
[----:B------:R-:W-:Y:S01]  /*8110*/  LOP3.LUT R152, R152, R153, RZ, 0x3c, !PT ;  /* 0x0000009998987212 */ /* 0x000fe200078e3cff */
[--C-:B------:R-:W-:Y:S01]  /*8120*/  IMAD.X R13, RZ, RZ, R21.reuse, P4 ;  /* 0x000000ffff0d7224 */ /* 0x100fe200020e0615 */
[----:B------:R-:W-:Y:S02]  /*8130*/  IADD3 R155, P1, R20, 0x8060, RZ ;  /* 0x00008060149b7810 */ /* 0x000fe40007f3e0ff */
[----:B------:R-:W-:Y:S02]  /*8140*/  LOP3.LUT R12, R12, R11, RZ, 0x3c, !PT ;  /* 0x0000000b0c0c7212 */ /* 0x000fe400078e3cff */
[----:B------:R-:W-:Y:S01]  /*8150*/  F2FP.BF16.F32.PACK_AB R11, R79, R78 ;  /* 0x0000004e4f0b723e */ /* 0x000fe200000010ff */
[----:B0-----:R-:W-:Y:S01]  /*8160*/  IMAD.X R17, RZ, RZ, R21, P2 ;  /* 0x000000ffff117224 */ /* 0x001fe200010e0615 */
[----:B------:R-:W-:-:S02]  /*8170*/  SHF.R.U64 R16, R10, 0x3, RZ ;  /* 0x000000030a107819 */ /* 0x000fc400000012ff */
[----:B------:R-:W-:Y:S02]  /*8180*/  IADD3 R153, P2, R20, 0x8040, RZ ;  /* 0x0000804014997810 */ /* 0x000fe40007f5e0ff */
[----:B------:R-:W-:Y:S02]  /*8190*/  MOV R18, R8 ;  /* 0x0000000800127202 */ /* 0x000fe40000000f00 */
[----:B------:R-:W-:Y:S02]  /*81a0*/  F2FP.BF16.F32.PACK_AB R8, R73, R72 ;  /* 0x000000484908723e */ /* 0x000fe400000010ff */
[----:B------:R-:W-:Y:S02]  /*81b0*/  F2FP.BF16.F32.PACK_AB R9, R75, R74 ;  /* 0x0000004a4b09723e */ /* 0x000fe400000010ff */
[----:B------:R-:W-:Y:S02]  /*81c0*/  F2FP.BF16.F32.PACK_AB R10, R77, R76 ;  /* 0x0000004c4d0a723e */ /* 0x000fe400000010ff */
[----:B------:R-:W-:-:S02]  /*81d0*/  LOP3.LUT R16, R16, R15, RZ, 0x3c, !PT ;  /* 0x0000000f10107212 */ /* 0x000fc400078e3cff */
[----:B------:R-:W-:Y:S02]  /*81e0*/  LOP3.LUT R19, R153, 0x380, RZ, 0xc0, !PT ;  /* 0x0000038099137812 */ /* 0x000fe400078ec0ff */
[----:B------:R-:W-:Y:S01]  /*81f0*/  LOP3.LUT R154, R155, 0x380, RZ, 0xc0, !PT ;  /* 0x000003809b9a7812 */ /* 0x000fe200078ec0ff */
[----:B------:R0:W-:Y:S01]  /*8200*/  STSM.16.M88.4 [R18], R8 ;  /* 0x0000000812007844 */ /* 0x0001e20000000200 */
[----:B------:R-:W-:Y:S02]  /*8210*/  MOV R22, R12 ;  /* 0x0000000c00167202 */ /* 0x000fe40000000f00 */
[----:B------:R-:W-:Y:S02]  /*8220*/  F2FP.BF16.F32.PACK_AB R12, R81, R80 ;  /* 0x00000050510c723e */ /* 0x000fe400000010ff */
[----:B------:R-:W-:Y:S02]  /*8230*/  F2FP.BF16.F32.PACK_AB R13, R83, R82 ;  /* 0x00000052530d723e */ /* 0x000fe400000010ff */
[----:B------:R-:W-:-:S02]  /*8240*/  F2FP.BF16.F32.PACK_AB R14, R85, R84 ;  /* 0x00000054550e723e */ /* 0x000fc400000010ff */
[----:B------:R-:W-:Y:S02]  /*8250*/  F2FP.BF16.F32.PACK_AB R15, R87, R86 ;  /* 0x00000056570f723e */ /* 0x000fe400000010ff */
[----:B------:R-:W-:Y:S02]  /*8260*/  MOV R4, R16 ;  /* 0x0000001000047202 */ /* 0x000fe40000000f00 */
[----:B------:R-:W-:Y:S02]  /*8270*/  SHF.R.U64 R154, R154, 0x3, RZ ;  /* 0x000000039a9a7819 */ /* 0x000fe400000012ff */
[----:B------:R-:W-:Y:S02]  /*8280*/  F2FP.BF16.F32.PACK_AB R16, R89, R88 ;  /* 0x000000585910723e */ /* 0x000fe400000010ff */
[----:B0-----:R-:W-:Y:S02]  /*8290*/  SHF.R.U64 R8, R19, 0x3, RZ ;  /* 0x0000000313087819 */ /* 0x001fe400000012ff */
[----:B------:R-:W-:-:S02]  /*82a0*/  F2FP.BF16.F32.PACK_AB R17, R91, R90 ;  /* 0x0000005a5b11723e */ /* 0x000fc400000010ff */
[----:B------:R-:W-:Y:S02]  /*82b0*/  F2FP.BF16.F32.PACK_AB R18, R93, R92 ;  /* 0x0000005c5d12723e */ /* 0x000fe400000010ff */
[----:B------:R-:W-:Y:S02]  /*82c0*/  F2FP.BF16.F32.PACK_AB R19, R95, R94 ;  /* 0x0000005e5f13723e */ /* 0x000fe400000010ff */
[----:B------:R-:W-:Y:S01]  /*82d0*/  IADD3 R159, P3, R20, 0x8020, RZ ;  /* 0x00008020149f7810 */ /* 0x000fe20007f7e0ff */
[----:B------:R0:W-:Y:S01]  /*82e0*/  STSM.16.M88.4 [R22], R12 ;  /* 0x0000000c16007844 */ /* 0x0001e20000000200 */
[----:B------:R-:W-:Y:S01]  /*82f0*/  LOP3.LUT R154, R154, R155, RZ, 0x3c, !PT ;  /* 0x0000009b9a9a7212 */ /* 0x000fe200078e3cff */
[----:B------:R-:W-:Y:S01]  /*8300*/  IMAD.X R155, RZ, RZ, R21, P1 ;  /* 0x000000ffff9b7224 */ /* 0x000fe200008e0615 */
[----:B------:R-:W-:Y:S01]  /*8310*/  LOP3.LUT R158, R159, 0x380, RZ, 0xc0, !PT ;  /* 0x000003809f9e7812 */ /* 0x000fe200078ec0ff */
[----:B------:R1:W-:Y:S03]  /*8320*/  STSM.16.M88.4 [R4], R16 ;  /* 0x0000001004007844 */ /* 0x0003e60000000200 */
[----:B------:R-:W-:-:S02]  /*8330*/  SHF.R.U64 R158, R158, 0x3, RZ ;  /* 0x000000039e9e7819 */ /* 0x000fc400000012ff */
[----:B0-----:R-:W-:Y:S01]  /*8340*/  LOP3.LUT R12, R8, R153, RZ, 0x3c, !PT ;  /* 0x00000099080c7212 */ /* 0x001fe200078e3cff */
[--C-:B------:R-:W-:Y:S01]  /*8350*/  IMAD.X R13, RZ, RZ, R21.reuse, P2 ;  /* 0x000000ffff0d7224 */ /* 0x100fe200010e0615 */
[C---:B------:R-:W-:Y:S02]  /*8360*/  IADD3 R153, P2, R20.reuse, 0xc000, RZ ;  /* 0x0000c00014997810 */ /* 0x040fe40007f5e0ff */
[----:B-1----:R-:W-:Y:S02]  /*8370*/  IADD3 R19, P1, R20, 0xc020, RZ ;  /* 0x0000c02014137810 */ /* 0x002fe40007f3e0ff */
[----:B------:R-:W-:Y:S02]  /*8380*/  LOP3.LUT R14, R153, 0x380, RZ, 0xc0, !PT ;  /* 0x00000380990e7812 */ /* 0x000fe400078ec0ff */
[----:B------:R-:W-:Y:S02]  /*8390*/  LOP3.LUT R18, R19, 0x380, RZ, 0xc0, !PT ;  /* 0x0000038013127812 */ /* 0x000fe400078ec0ff */
[----:B------:R-:W-:Y:S01]  /*83a0*/  LOP3.LUT R158, R158, R159, RZ, 0x3c, !PT ;  /* 0x0000009f9e9e7212 */ /* 0x000fe200078e3cff */
[----:B------:R-:W-:Y:S01]  /*83b0*/  IMAD.X R159, RZ, RZ, R21, P3 ;  /* 0x000000ffff9f7224 */ /* 0x000fe200018e0615 */
[----:B------:R-:W-:-:S02]  /*83c0*/  SHF.R.U64 R18, R18, 0x3, RZ ;  /* 0x0000000312127819 */ /* 0x000fc400000012ff */
[----:B------:R-:W-:Y:S02]  /*83d0*/  SHF.R.U64 R16, R14, 0x3, RZ ;  /* 0x000000030e107819 */ /* 0x000fe400000012ff */
[----:B------:R-:W-:Y:S01]  /*83e0*/  LOP3.LUT R18, R18, R19, RZ, 0x3c, !PT ;  /* 0x0000001312127212 */ /* 0x000fe200078e3cff */
[--C-:B------:R-:W-:Y:S01]  /*83f0*/  IMAD.X R19, RZ, RZ, R21.reuse, P1 ;  /* 0x000000ffff137224 */ /* 0x100fe200008e0615 */
[----:B------:R-:W-:Y:S01]  /*8400*/  MOV R158, R158 ;  /* 0x0000009e009e7202 */ /* 0x000fe20000000f00 */
[----:B------:R-:W-:Y:S01]  /*8410*/  IMAD.X R17, RZ, RZ, R21, P2 ;  /* 0x000000ffff117224 */ /* 0x000fe200010e0615 */
[----:B------:R-:W-:Y:S02]  /*8420*/  F2FP.BF16.F32.PACK_AB R8, R97, R96 ;  /* 0x000000606108723e */ /* 0x000fe400000010ff */
[----:B------:R-:W-:Y:S02]  /*8430*/  F2FP.BF16.F32.PACK_AB R9, R99, R98 ;  /* 0x000000626309723e */ /* 0x000fe400000010ff */
[----:B------:R-:W-:-:S02]  /*8440*/  F2FP.BF16.F32.PACK_AB R10, R101, R100 ;  /* 0x00000064650a723e */ /* 0x000fc400000010ff */
[----:B------:R-:W-:Y:S02]  /*8450*/  F2FP.BF16.F32.PACK_AB R11, R103, R102 ;  /* 0x00000066670b723e */ /* 0x000fe400000010ff */
[----:B------:R-:W-:Y:S02]  /*8460*/  LOP3.LUT R16, R16, R153, RZ, 0x3c, !PT ;  /* 0x0000009910107212 */ /* 0x000fe400078e3cff */
[----:B------:R-:W-:Y:S01]  /*8470*/  IADD3 R20, P1, R20, 0xc060, RZ ;  /* 0x0000c06014147810 */ /* 0x000fe20007f3e0ff */
[----:B------:R0:W-:Y:S01]  /*8480*/  STSM.16.M88.4 [R158], R8 ;  /* 0x000000089e007844 */ /* 0x0001e20000000200 */
[----:B------:R-:W-:Y:S02]  /*8490*/  MOV R22, R12 ;  /* 0x0000000c00167202 */ /* 0x000fe40000000f00 */
[----:B------:R-:W-:Y:S02]  /*84a0*/  F2FP.BF16.F32.PACK_AB R12, R105, R104 ;  /* 0x00000068690c723e */ /* 0x000fe400000010ff */
[----:B------:R-:W-:-:S02]  /*84b0*/  F2FP.BF16.F32.PACK_AB R13, R107, R106 ;  /* 0x0000006a6b0d723e */ /* 0x000fc400000010ff */
[----:B------:R-:W-:Y:S02]  /*84c0*/  F2FP.BF16.F32.PACK_AB R14, R109, R108 ;  /* 0x0000006c6d0e723e */ /* 0x000fe400000010ff */
[----:B------:R-:W-:Y:S02]  /*84d0*/  F2FP.BF16.F32.PACK_AB R15, R111, R110 ;  /* 0x0000006e6f0f723e */ /* 0x000fe400000010ff */
[----:B------:R-:W-:Y:S02]  /*84e0*/  MOV R18, R18 ;  /* 0x0000001200127202 */ /* 0x000fe40000000f00 */
[----:B------:R-:W-:Y:S02]  /*84f0*/  MOV R154, R154 ;  /* 0x0000009a009a7202 */ /* 0x000fe40000000f00 */
[----:B------:R-:W-:Y:S02]  /*8500*/  MOV R4, R16 ;  /* 0x0000001000047202 */ /* 0x000fe40000000f00 */
[----:B0-----:R-:W-:Y:S01]  /*8510*/  F2FP.BF16.F32.PACK_AB R8, R113, R112 ;  /* 0x000000707108723e */ /* 0x001fe200000010ff */
[----:B------:R-:W0:Y:S01]  /*8520*/  LDC.64 R16, c[0x0][0xd00] ;  /* 0x00034000ff107b82 */ /* 0x000e220000000a00 */
[----:B------:R-:W-:-:S02]  /*8530*/  F2FP.BF16.F32.PACK_AB R9, R115, R114 ;  /* 0x000000727309723e */ /* 0x000fc400000010ff */
[----:B------:R-:W-:Y:S02]  /*8540*/  F2FP.BF16.F32.PACK_AB R10, R117, R116 ;  /* 0x00000074750a723e */ /* 0x000fe400000010ff */
[----:B------:R-:W-:Y:S02]  /*8550*/  F2FP.BF16.F32.PACK_AB R11, R119, R118 ;  /* 0x00000076770b723e */ /* 0x000fe400000010ff */
[----:B------:R-:W-:Y:S01]  /*8560*/  LOP3.LUT R19, R20, 0x380, RZ, 0xc0, !PT ;  /* 0x0000038014137812 */ /* 0x000fe200078ec0ff */
[----:B------:R1:W-:Y:S01]  /*8570*/  STSM.16.M88.4 [R22], R12 ;  /* 0x0000000c16007844 */ /* 0x0003e20000000200 */
[--C-:B------:R-:W-:Y:S02]  /*8580*/  IMAD.X R153, RZ, RZ, R21.reuse, P0 ;  /* 0x000000ffff997224 */ /* 0x100fe400000e0615 */
[----:B------:R-:W-:Y:S01]  /*8590*/  SHF.R.U64 R19, R19, 0x3, RZ ;  /* 0x0000000313137819 */ /* 0x000fe200000012ff */
[----:B------:R3:W-:Y:S01]  /*85a0*/  STSM.16.M88.4 [R154], R8 ;  /* 0x000000089a007844 */ /* 0x0007e20000000200 */
[----:B------:R-:W-:-:S02]  /*85b0*/  IMAD.X R21, RZ, RZ, R21, P1 ;  /* 0x000000ffff157224 */ /* 0x000fc400008e0615 */
[----:B------:R-:W-:Y:S02]  /*85c0*/  LOP3.LUT R20, R19, R20, RZ, 0x3c, !PT ;  /* 0x0000001413147212 */ /* 0x000fe400078e3cff */
[----:B------:R-:W-:Y:S02]  /*85d0*/  MOV R152, R152 ;  /* 0x0000009800987202 */ /* 0x000fe40000000f00 */
[----:B-1----:R-:W-:Y:S02]  /*85e0*/  F2FP.BF16.F32.PACK_AB R12, R121, R120 ;  /* 0x00000078790c723e */ /* 0x002fe400000010ff */
[----:B------:R-:W-:Y:S02]  /*85f0*/  F2FP.BF16.F32.PACK_AB R13, R123, R122 ;  /* 0x0000007a7b0d723e */ /* 0x000fe400000010ff */
[----:B------:R-:W-:Y:S02]  /*8600*/  F2FP.BF16.F32.PACK_AB R14, R125, R124 ;  /* 0x0000007c7d0e723e */ /* 0x000fe400000010ff */
[----:B------:R-:W-:-:S02]  /*8610*/  F2FP.BF16.F32.PACK_AB R15, R127, R126 ;  /* 0x0000007e7f0f723e */ /* 0x000fc400000010ff */
[----:B---3--:R-:W-:Y:S02]  /*8620*/  F2FP.BF16.F32.PACK_AB R8, R129, R128 ;  /* 0x000000808108723e */ /* 0x008fe400000010ff */
[----:B------:R-:W-:Y:S02]  /*8630*/  F2FP.BF16.F32.PACK_AB R9, R131, R130 ;  /* 0x000000828309723e */ /* 0x000fe400000010ff */
[----:B------:R-:W-:Y:S02]  /*8640*/  F2FP.BF16.F32.PACK_AB R10, R133, R132 ;  /* 0x00000084850a723e */ /* 0x000fe400000010ff */
[----:B------:R-:W-:Y:S01]  /*8650*/  F2FP.BF16.F32.PACK_AB R11, R135, R134 ;  /* 0x00000086870b723e */ /* 0x000fe200000010ff */
[----:B------:R1:W-:Y:S01]  /*8660*/  STSM.16.M88.4 [R4], R12 ;  /* 0x0000000c04007844 */ /* 0x0003e20000000200 */
[----:B------:R-:W-:-:S03]  /*8670*/  MOV R20, R20 ;  /* 0x0000001400147202 */ /* 0x000fc60000000f00 */
[----:B------:R3:W-:Y:S01]  /*8680*/  STSM.16.M88.4 [R18], R8 ;  /* 0x0000000812007844 */ /* 0x0007e20000000200 */
[----:B-1----:R-:W-:Y:S02]  /*8690*/  F2FP.BF16.F32.PACK_AB R12, R137, R136 ;  /* 0x00000088890c723e */ /* 0x002fe400000010ff */
[----:B------:R-:W-:Y:S02]  /*86a0*/  F2FP.BF16.F32.PACK_AB R13, R139, R138 ;  /* 0x0000008a8b0d723e */ /* 0x000fe400000010ff */
[----:B------:R-:W-:Y:S02]  /*86b0*/  F2FP.BF16.F32.PACK_AB R14, R141, R140 ;  /* 0x0000008c8d0e723e */ /* 0x000fe400000010ff */
[----:B------:R-:W-:Y:S02]  /*86c0*/  F2FP.BF16.F32.PACK_AB R15, R143, R142 ;  /* 0x0000008e8f0f723e */ /* 0x000fe400000010ff */
[----:B---3--:R-:W-:Y:S02]  /*86d0*/  F2FP.BF16.F32.PACK_AB R8, R145, R144 ;  /* 0x000000909108723e */ /* 0x008fe400000010ff */
[----:B------:R-:W-:-:S02]  /*86e0*/  F2FP.BF16.F32.PACK_AB R9, R147, R146 ;  /* 0x000000929309723e */ /* 0x000fc400000010ff */
[----:B------:R-:W-:Y:S02]  /*86f0*/  F2FP.BF16.F32.PACK_AB R10, R149, R148 ;  /* 0x00000094950a723e */ /* 0x000fe400000010ff */
[----:B------:R-:W-:Y:S01]  /*8700*/  F2FP.BF16.F32.PACK_AB R11, R151, R150 ;  /* 0x00000096970b723e */ /* 0x000fe200000010ff */
[----:B------:R1:W-:Y:S04]  /*8710*/  STSM.16.M88.4 [R152], R12 ;  /* 0x0000000c98007844 */ /* 0x0003e80000000200 */
[----:B------:R3:W-:Y:S01]  /*8720*/  STSM.16.M88.4 [R20], R8 ;  /* 0x0000000814007844 */ /* 0x0007e20000000200 */
[----:B0-----:R-:W-:Y:S01]  /*8730*/  ISETP.NE.U32.AND P0, PT, R16, RZ, PT ;  /* 0x000000ff1000720c */ /* 0x001fe20003f05070 */
[----:B------:R-:W-:-:S03]  /*8740*/  IMAD.SHL.U32 R19, R200, 0x4, RZ ;  /* 0x00000004c8137824 */ /* 0x000fc600078e00ff */
[----:B------:R-:W-:Y:S02]  /*8750*/  ISETP.NE.AND.EX P0, PT, R17, RZ, PT, P0 ;  /* 0x000000ff1100720c */ /* 0x000fe40003f05300 */
[----:B--2---:R-:W-:Y:S01]  /*8760*/  SHF.L.U64.HI R22, R200, 0x2, R162 ;  /* 0x00000002c8167819 */ /* 0x004fe200000102a2 */
[----:B------:R-:W-:Y:S01]  /*8770*/  IMAD.MOV.U32 R4, RZ, RZ, RZ ;  /* 0x000000ffff047224 */ /* 0x000fe200078e00ff */
[----:B------:R-:W-:Y:S01]  /*8780*/  BAR.SYNC.DEFER_BLOCKING 0x1, 0x100 ;  /* 0x0044000000007b1d */ /* 0x000fe20000010000 */
[----:B-1----:R-:W-:-:S07]  /*8790*/  IADD3 R12, P1, R19, R16, RZ ;  /* 0x00000010130c7210 */ /* 0x002fce0007f3e0ff */
[----:B---3--:R-:W0:Y:S01]  /*87a0*/  LDC R10, c[0x0][0xbd4] ;  /* 0x0002f500ff0a7b82 */ /* 0x008e220000000800 */
[----:B------:R-:W-:Y:S02]  /*87b0*/  IMAD.X R13, R22, 0x1, R17, P1 ;  /* 0x00000001160d7824 */ /* 0x000fe400008e0611 */
[----:B------:R-:W-:-:S05]  /*87c0*/  IMAD.MOV.U32 R21, RZ, RZ, 0xab8 ;  /* 0x00000ab8ff157424 */ /* 0x000fca00078e00ff */
[----:B------:R-:W1:Y:S01]  /*87d0*/  LDC R20, c[0x0][0xce8] ;  /* 0x00033a00ff147b82 */ /* 0x000e620000000800 */
[----:B------:R-:W2:Y:S01]  /*87e0*/  @P0 LDG.E R4, desc[UR38][R12.64] ;  /* 0x000000260c040981 */ /* 0x000ea2000c1e1900 */
[----:B------:R-:W-:-:S04]  /*87f0*/  ISETP.NE.U32.AND P1, PT, RZ, UR4, PT ;  /* 0x00000004ff007c0c */ /* 0x000fc8000bf25070 */
[----:B------:R-:W-:-:S13]  /*8800*/  ISETP.NE.AND.EX P1, PT, RZ, UR5, PT, P1 ;  /* 0x00000005ff007c0c */ /* 0x000fda000bf25310 */
[----:B------:R-:W-:-:S04]  /*8810*/  @P1 IADD3 R8, P2, R19, UR4, RZ ;  /* 0x0000000413081c10 */ /* 0x000fc8000ff5e0ff */
[----:B------:R-:W-:Y:S02]  /*8820*/  @P1 IADD3.X R9, R22, UR5, RZ, P2, !PT ;  /* 0x0000000516091c10 */ /* 0x000fe400097fe4ff */
[----:B------:R-:W-:Y:S01]  /*8830*/  ISETP.NE.AND P2, PT, R203, RZ, PT ;  /* 0x000000ffcb00720c */ /* 0x000fe20003f45270 */
[----:B------:R-:W-:-:S03]  /*8840*/  ULDC UR4, c[0x0][0xb88] ;  /* 0x0002e20000047ab9 */ /* 0x000fc60000000800 */
[----:B0-----:R-:W-:Y:S01]  /*8850*/  SEL R10, R203, R10, P2 ;  /* 0x0000000acb0a7207 */ /* 0x001fe20001000000 */
[----:B------:R-:W-:-:S03]  /*8860*/  IMAD.U32 R19, RZ, RZ, UR4 ;  /* 0x00000004ff137e24 */ /* 0x000fc6000f8e00ff */
[----:B------:R-:W-:-:S03]  /*8870*/  ISETP.GT.AND P3, PT, R10, 0x1, PT ;  /* 0x000000010a00780c */ /* 0x000fc60003f64270 */
[----:B------:R0:W5:Y:S01]  /*8880*/  @P1 LDG.E R19, desc[UR38][R8.64] ;  /* 0x0000002608131981 */ /* 0x000162000c1e1900 */
[----:B------:R-:W-:-:S04]  /*8890*/  SEL R21, R21, 0xa78, P3 ;  /* 0x00000a7815157807 */ /* 0x000fc80001800000 */
[----:B------:R-:W3:Y:S08]  /*88a0*/  LDC.64 R10, c[0x0][R21+0x218] ;  /* 0x00008600150a7b82 */ /* 0x000ef00000000a00 */
[----:B0-----:R-:W0:Y:S01]  /*88b0*/  LDC.64 R8, c[0x0][R21+0x220] ;  /* 0x0000880015087b82 */ /* 0x001e220000000a00 */
[----:B------:R-:W-:Y:S02]  /*88c0*/  ISETP.NE.U32.AND P2, PT, R16, RZ, PT ;  /* 0x000000ff1000720c */ /* 0x000fe40003f45070 */
[----:B-1----:R-:W-:-:S02]  /*88d0*/  ISETP.NE.AND P4, PT, R20, 0x1, PT ;  /* 0x000000011400780c */ /* 0x002fc40003f85270 */
[----:B------:R-:W-:-:S04]  /*88e0*/  ISETP.NE.AND.EX P2, PT, R17, RZ, PT, P2 ;  /* 0x000000ff1100720c */ /* 0x000fc80003f45320 */
[----:B------:R-:W-:Y:S02]  /*88f0*/  SEL R200, R200, RZ, !P2 ;  /* 0x000000ffc8c87207 */ /* 0x000fe40005000000 */
[----:B------:R-:W-:Y:S01]  /*8900*/  SEL R15, R162, RZ, !P2 ;  /* 0x000000ffa20f7207 */ /* 0x000fe20005000000 */
[----:B---3--:R-:W-:-:S04]  /*8910*/  IMAD R11, R11, R202, RZ ;  /* 0x000000ca0b0b7224 */ /* 0x008fc800078e02ff */
[----:B------:R-:W1:Y:S01]  /*8920*/  @P4 LDC R153, c[0x0][0xcec] ;  /* 0x00033b00ff994b82 */ /* 0x000e620000000800 */
[----:B0-----:R-:W-:-:S07]  /*8930*/  IMAD R9, R9, R200, RZ ;  /* 0x000000c809097224 */ /* 0x001fce00078e02ff */
[----:B------:R-:W0:Y:S01]  /*8940*/  @P4 LDC R155, c[0x0][0xcf0] ;  /* 0x00033c00ff9b4b82 */ /* 0x000e220000000800 */
[C---:B------:R-:W-:Y:S02]  /*8950*/  IMAD R17, R8.reuse, R15, R9 ;  /* 0x0000000f08117224 */ /* 0x040fe400078e0209 */
[----:B------:R-:W-:-:S04]  /*8960*/  IMAD.WIDE.U32 R14, R8, R200, RZ ;  /* 0x000000c8080e7225 */ /* 0x000fc800078e00ff */
[----:B------:R-:W-:-:S04]  /*8970*/  IMAD.WIDE.U32 R8, R10, R202, RZ ;  /* 0x000000ca0a087225 */ /* 0x000fc800078e00ff */
[----:B------:R-:W-:Y:S02]  /*8980*/  IMAD.IADD R154, R15, 0x1, R17 ;  /* 0x000000010f9a7824 */ /* 0x000fe400078e0211 */
[----:B------:R-:W3:Y:S01]  /*8990*/  LDC.64 R16, c[0x0][R21+0x228] ;  /* 0x00008a0015107b82 */ /* 0x000ee20000000a00 */
[----:B------:R-:W-:-:S07]  /*89a0*/  IMAD.IADD R152, R9, 0x1, R11 ;  /* 0x0000000109987824 */ /* 0x000fce00078e020b */
[----:B------:R-:W4:Y:S01]  /*89b0*/  LDC.64 R10, c[0x0][0xca8] ;  /* 0x00032a00ff0a7b82 */ /* 0x000f220000000a00 */
[----:B------:R-:W-:Y:S01]  /*89c0*/  IMAD R18, R204, 0x80, R161 ;  /* 0x00000080cc127824 */ /* 0x000fe200078e02a1 */
[----:B------:R-:W-:-:S05]  /*89d0*/  SEL R9, R160, RZ, P3 ;  /* 0x000000ffa0097207 */ /* 0x000fca0001800000 */
[-C--:B---3--:R-:W-:Y:S02]  /*89e0*/  IMAD R159, R17, R9.reuse, RZ ;  /* 0x00000009119f7224 */ /* 0x088fe400078e02ff */
[----:B------:R-:W-:Y:S01]  /*89f0*/  IMAD.WIDE.U32 R16, R16, R9, RZ ;  /* 0x0000000910107225 */ /* 0x000fe200078e00ff */
[----:B----4-:R-:W3:Y:S03]  /*8a00*/  @!P3 LDC R10, c[0x0][0xc50] ;  /* 0x00031400ff0abb82 */ /* 0x010ee60000000800 */
[----:B------:R-:W-:-:S05]  /*8a10*/  IMAD.IADD R159, R17, 0x1, R159 ;  /* 0x00000001119f7824 */ /* 0x000fca00078e029f */
[----:B------:R-:W4:Y:S01]  /*8a20*/  @!P3 LDC R11, c[0x0][0xc54] ;  /* 0x00031500ff0bbb82 */ /* 0x000f220000000800 */
[----:B--2---:R-:W-:-:S07]  /*8a30*/  IADD3 R22, P2, P5, R14, R8, R4 ;  /* 0x000000080e167210 */ /* 0x004fce0007d5e004 */
[----:B------:R2:W3:Y:S01]  /*8a40*/  LDC.64 R14, c[0x0][R21+0x210] ;  /* 0x00008400150e7b82 */ /* 0x0004e20000000a00 */
[----:B-1----:R-:W-:-:S04]  /*8a50*/  @P4 IMAD.HI.U32 R8, R18, R153, RZ ;  /* 0x0000009912084227 */ /* 0x002fc800078e00ff */
[----:B------:R-:W-:Y:S01]  /*8a60*/  IMAD.MOV.U32 R153, RZ, RZ, R18 ;  /* 0x000000ffff997224 */ /* 0x000fe200078e0012 */
[----:B0-----:R-:W-:Y:S02]  /*8a70*/  @P4 SHF.R.U32.HI R153, RZ, R155, R8 ;  /* 0x0000009bff994219 */ /* 0x001fe40000011608 */
[----:B------:R-:W-:-:S03]  /*8a80*/  SHF.R.S32.HI R9, RZ, 0x1f, R4 ;  /* 0x0000001fff097819 */ /* 0x000fc60000011404 */
[----:B------:R-:W-:Y:S01]  /*8a90*/  IMAD.MOV R17, RZ, RZ, -R153 ;  /* 0x000000ffff117224 */ /* 0x000fe200078e0a99 */
[----:B------:R-:W-:Y:S02]  /*8aa0*/  IADD3.X R155, R154, R152, R9, P2, P5 ;  /* 0x000000989a9b7210 */ /* 0x000fe400017ea409 */
[----:B------:R-:W-:Y:S02]  /*8ab0*/  IADD3 R16, P2, P5, R153, R22, R16 ;  /* 0x0000001699107210 */ /* 0x000fe40007d5e010 */
[----:B------:R-:W-:Y:S01]  /*8ac0*/  SHF.R.S32.HI R8, RZ, 0x1f, R153 ;  /* 0x0000001fff087819 */ /* 0x000fe20000011499 */
[----:B------:R-:W-:-:S03]  /*8ad0*/  IMAD R153, R20, R17, R18 ;  /* 0x0000001114997224 */ /* 0x000fc600078e0212 */
[----:B------:R-:W-:Y:S02]  /*8ae0*/  IADD3.X R17, R8, R155, R159, P2, P5 ;  /* 0x0000009b08117210 */ /* 0x000fe400017ea49f */
[----:B--2---:R-:W-:Y:S01]  /*8af0*/  SHF.R.S32.HI R21, RZ, 0x1f, R153 ;  /* 0x0000001fff157819 */ /* 0x004fe20000011499 */
[-C--:B---3--:R-:W-:Y:S02]  /*8b00*/  IMAD R8, R15, R153.reuse, RZ ;  /* 0x000000990f087224 */ /* 0x088fe400078e02ff */
[----:B------:R-:W-:-:S04]  /*8b10*/  IMAD.WIDE.U32 R16, R14, R153, R16 ;  /* 0x000000990e107225 */ /* 0x000fc800078e0010 */
[----:B------:R-:W-:Y:S01]  /*8b20*/  IMAD R21, R14, R21, R8 ;  /* 0x000000150e157224 */ /* 0x000fe200078e0208 */
[----:B------:R-:W-:-:S03]  /*8b30*/  LEA R15, P2, R16, R10, 0x2 ;  /* 0x0000000a100f7211 */ /* 0x000fc600078410ff */
[----:B------:R-:W-:-:S05]  /*8b40*/  IMAD.IADD R8, R17, 0x1, R21 ;  /* 0x0000000111087824 */ /* 0x000fca00078e0215 */
[----:B----4-:R-:W-:Y:S01]  /*8b50*/  LEA.HI.X R17, R16, R11, R8, 0x2, P2 ;  /* 0x0000000b10117211 */ /* 0x010fe200010f1408 */
[----:B------:R-:W-:Y:S06]  /*8b60*/  @P1 BRA `(.L_x_1085) ;  /* 0x0000000000101947 */ /* 0x000fec0003800000 */
[----:B------:R-:W-:Y:S05]  /*8b70*/  @!P0 BRA `(.L_x_1085) ;  /* 0x00000000000c8947 */ /* 0x000fea0003800000 */
[----:B------:R-:W2:Y:S04]  /*8b80*/  LDG.E R8, desc[UR38][R12.64] ;  /* 0x000000260c087981 */ /* 0x000ea8000c1e1900 */
[----:B-----5:R-:W2:Y:S02]  /*8b90*/  LDG.E R19, desc[UR38][R12.64+0x4] ;  /* 0x000004260c137981 */ /* 0x020ea4000c1e1900 */
[----:B--2---:R-:W-:-:S07]  /*8ba0*/  IMAD.IADD R19, R19, 0x1, -R8 ;  /* 0x0000000113137824 */ /* 0x004fce00078e0a08 */
.L_x_1085:
[----:B------:R-:W2:Y:S01]  /*8bb0*/  LDL R8, [R1+0x78] ;  /* 0x0000780001087983 */ /* 0x000ea20000100800 */
[----:B------:R-:W0:Y:S03]  /*8bc0*/  S2R R10, SR_TID.X ;  /* 0x00000000000a7919 */ /* 0x000e260000002100 */
[----:B------:R-:W-:Y:S04]  /*8bd0*/  SHFL.IDX PT, R11, R17, RZ, 0x1c1f ;  /* 0x001c1fff110b7589 */ /* 0x000fe800000e0000 */
[----:B------:R-:W-:Y:S04]  /*8be0*/  SHFL.IDX PT, R12, R15, 0x1, 0x1c1f ;  /* 0x003c1f000f0c7f89 */ /* 0x000fe800000e0000 */
[----:B------:R-:W-:Y:S01]  /*8bf0*/  SHFL.IDX PT, R13, R17, 0x1, 0x1c1f ;  /* 0x003c1f00110d7f89 */ /* 0x000fe200000e0000 */
[----:B0-----:R-:W-:-:S05]  /*8c00*/  VIADD R14, R10, 0xffffff80 ;  /* 0xffffff800a0e7836 */ /* 0x001fca0000000000 */
[----:B------:R-:W-:-:S04]  /*8c10*/  SHF.R.S32.HI R16, RZ, 0x1f, R14 ;  /* 0x0000001fff107819 */ /* 0x000fc8000001140e */
[----:B------:R-:W-:-:S04]  /*8c20*/  LEA.HI R16, R16, R14, RZ, 0x7 ;  /* 0x0000000e10107211 */ /* 0x000fc800078f38ff */
[----:B------:R-:W-:Y:S01]  /*8c30*/  LOP3.LUT R16, R16, 0xffffff80, RZ, 0xc0, !PT ;  /* 0xffffff8010107812 */ /* 0x000fe200078ec0ff */
[----:B------:R-:W0:Y:S04]  /*8c40*/  SHFL.IDX PT, R10, R15, RZ, 0x1c1f ;  /* 0x001c1fff0f0a7589 */ /* 0x000e2800000e0000 */
[----:B------:R-:W-:-:S05]  /*8c50*/  IMAD.IADD R16, R14, 0x1, -R16 ;  /* 0x000000010e107824 */ /* 0x000fca00078e0a10 */
[----:B------:R-:W-:Y:S01]  /*8c60*/  LOP3.LUT P0, RZ, R16, 0x3, RZ, 0xc0, !PT ;  /* 0x0000000310ff7812 */ /* 0x000fe2000780c0ff */
[----:B--2---:R-:W-:Y:S02]  /*8c70*/  IMAD R14, R204, 0x80, R8 ;  /* 0x00000080cc0e7824 */ /* 0x004fe400078e0208 */
[----:B-----5:R-:W-:Y:S02]  /*8c80*/  IMAD R8, R19, R20, RZ ;  /* 0x0000001413087224 */ /* 0x020fe400078e02ff */
[----:B------:R-:W-:-:S03]  /*8c90*/  VIADD R16, R14, 0x8 ;  /* 0x000000080e107836 */ /* 0x000fc60000000000 */
[-C--:B------:R-:W-:Y:S02]  /*8ca0*/  ISETP.GE.OR P1, PT, R14, R8.reuse, P0 ;  /* 0x000000080e00720c */ /* 0x080fe40000726670 */
[----:B------:R-:W-:-:S11]  /*8cb0*/  ISETP.GE.OR P0, PT, R16, R8, P0 ;  /* 0x000000081000720c */ /* 0x000fd60000706670 */
[----:B0-----:R0:W-:Y:S04]  /*8cc0*/  @!P1 ST.E desc[UR38][R10.64], R2 ;  /* 0x000000020a009985 */ /* 0x0011e8000c101926 */
[----:B------:R0:W-:Y:S01]  /*8cd0*/  @!P0 ST.E desc[UR38][R12.64], R3 ;  /* 0x000000030c008985 */ /* 0x0001e2000c101926 */
[----:B------:R-:W-:Y:S05]  /*8ce0*/  @P3 BRA `(.L_x_1086) ;  /* 0x0000000c00f83947 */ /* 0x000fea0003800000 */
[----:B------:R-:W1:Y:S01]  /*8cf0*/  S2R R21, SR_TID.X ;  /* 0x0000000000157919 */ /* 0x000e620000002100 */
[----:B------:R-:W2:Y:S01]  /*8d00*/  @P4 LDC R81, c[0x0][0xcec] ;  /* 0x00033b00ff514b82 */ /* 0x000ea20000000800 */
[----:B------:R-:W-:-:S07]  /*8d10*/  ULDC.64 UR4, c[0x0][0xba0] ;  /* 0x0002e80000047ab9 */ /* 0x000fce0000000a00 */
[----:B------:R-:W3:Y:S01]  /*8d20*/  @P4 LDC R83, c[0x0][0xcf0] ;  /* 0x00033c00ff534b82 */ /* 0x000ee20000000800 */
[----:B-1----:R-:W-:-:S05]  /*8d30*/  VIADD R21, R21, 0xffffff80 ;  /* 0xffffff8015157836 */ /* 0x002fca0000000000 */
[----:B0-----:R-:W-:-:S04]  /*8d40*/  SHF.R.S32.HI R2, RZ, 0x1f, R21 ;  /* 0x0000001fff027819 */ /* 0x001fc80000011415 */
[----:B------:R-:W-:-:S04]  /*8d50*/  LEA.HI R2, R2, R21, RZ, 0x3 ;  /* 0x0000001502027211 */ /* 0x000fc800078f18ff */
[----:B------:R-:W-:-:S05]  /*8d60*/  LOP3.LUT R3, R2, 0xfffffff8, RZ, 0xc0, !PT ;  /* 0xfffffff802037812 */ /* 0x000fca00078ec0ff */
[----:B------:R-:W-:Y:S01]  /*8d70*/  IMAD.IADD R22, R21, 0x1, -R3 ;  /* 0x0000000115167824 */ /* 0x000fe200078e0a03 */
[----:B------:R-:W-:-:S03]  /*8d80*/  SHF.R.S32.HI R3, RZ, 0x3, R2 ;  /* 0x00000003ff037819 */ /* 0x000fc60000011402 */
[----:B------:R-:W-:-:S04]  /*8d90*/  IMAD.SHL.U32 R2, R22, 0x8, RZ ;  /* 0x0000000816027824 */ /* 0x000fc800078e00ff */
[----:B------:R-:W-:-:S04]  /*8da0*/  IMAD R11, R3, 0x40, R2 ;  /* 0x00000040030b7824 */ /* 0x000fc800078e0202 */
[----:B------:R-:W-:-:S03]  /*8db0*/  IMAD.WIDE R156, R11, 0x2, R156 ;  /* 0x000000020b9c7825 */ /* 0x000fc600078e029c */
[C---:B------:R-:W-:Y:S02]  /*8dc0*/  IADD3 R29, P1, R156.reuse, 0x3000, RZ ;  /* 0x000030009c1d7810 */ /* 0x040fe40007f3e0ff */
[C---:B------:R-:W-:Y:S02]  /*8dd0*/  IADD3 R17, P3, R156.reuse, 0x1000, RZ ;  /* 0x000010009c117810 */ /* 0x040fe40007f7e0ff */
[----:B------:R-:W-:Y:S02]  /*8de0*/  LOP3.LUT R28, R29, 0x380, RZ, 0xc0, !PT ;  /* 0x000003801d1c7812 */ /* 0x000fe400078ec0ff */
[----:B------:R-:W-:Y:S02]  /*8df0*/  IADD3 R25, P2, R156, 0x2000, RZ ;  /* 0x000020009c197810 */ /* 0x000fe40007f5e0ff */
[----:B------:R-:W-:Y:S01]  /*8e00*/  SHF.R.U64 R28, R28, 0x3, RZ ;  /* 0x000000031c1c7819 */ /* 0x000fe200000012ff */
[----:B------:R-:W-:Y:S01]  /*8e10*/  IMAD R9, R9, UR4, RZ ;  /* 0x0000000409097c24 */ /* 0x000fe2000f8e02ff */
[----:B------:R-:W-:-:S02]  /*8e20*/  LOP3.LUT R16, R17, 0x380, RZ, 0xc0, !PT ;  /* 0x0000038011107812 */ /* 0x000fc400078ec0ff */
[----:B------:R-:W-:Y:S01]  /*8e30*/  LOP3.LUT R28, R28, R29, RZ, 0x3c, !PT ;  /* 0x0000001d1c1c7212 */ /* 0x000fe200078e3cff */
[----:B------:R-:W-:Y:S01]  /*8e40*/  IMAD.X R29, RZ, RZ, R157, P1 ;  /* 0x000000ffff1d7224 */ /* 0x000fe200008e069d */
[----:B------:R-:W-:Y:S02]  /*8e50*/  IADD3 R53, P1, R156, 0x9000, RZ ;  /* 0x000090009c357810 */ /* 0x000fe40007f3e0ff */
[----:B------:R-:W-:Y:S02]  /*8e60*/  LOP3.LUT R24, R25, 0x380, RZ, 0xc0, !PT ;  /* 0x0000038019187812 */ /* 0x000fe400078ec0ff */
[----:B------:R-:W-:Y:S01]  /*8e70*/  LOP3.LUT R52, R53, 0x380, RZ, 0xc0, !PT ;  /* 0x0000038035347812 */ /* 0x000fe200078ec0ff */
[----:B------:R-:W-:Y:S01]  /*8e80*/  IMAD R9, R4, UR5, R9 ;  /* 0x0000000504097c24 */ /* 0x000fe2000f8e0209 */
[----:B------:R-:W-:Y:S01]  /*8e90*/  SHF.R.U64 R16, R16, 0x3, RZ ;  /* 0x0000000310107819 */ /* 0x000fe200000012ff */
[----:B------:R-:W5:Y:S01]  /*8ea0*/  LD.E.128 R28, desc[UR38][R28.64] ;  /* 0x000000261c1c7980 */ /* 0x000f62000c101d00 */
[----:B------:R-:W-:-:S02]  /*8eb0*/  SHF.R.U64 R52, R52, 0x3, RZ ;  /* 0x0000000334347819 */ /* 0x000fc400000012ff */
[----:B------:R-:W-:Y:S02]  /*8ec0*/  SHF.R.U64 R24, R24, 0x3, RZ ;  /* 0x0000000318187819 */ /* 0x000fe400000012ff */
[----:B------:R-:W-:Y:S01]  /*8ed0*/  LOP3.LUT R52, R52, R53, RZ, 0x3c, !PT ;  /* 0x0000003534347212 */ /* 0x000fe200078e3cff */
[--C-:B------:R-:W-:Y:S01]  /*8ee0*/  IMAD.X R53, RZ, RZ, R157.reuse, P1 ;  /* 0x000000ffff357224 */ /* 0x100fe200008e069d */
[----:B------:R-:W-:Y:S02]  /*8ef0*/  IADD3 R11, P1, R156, 0xf000, RZ ;  /* 0x0000f0009c0b7810 */ /* 0x000fe40007f3e0ff */
[----:B------:R-:W-:Y:S01]  /*8f00*/  LOP3.LUT R16, R16, R17, RZ, 0x3c, !PT ;  /* 0x0000001110107212 */ /* 0x000fe200078e3cff */
[--C-:B------:R-:W-:Y:S01]  /*8f10*/  IMAD.X R17, RZ, RZ, R157.reuse, P3 ;  /* 0x000000ffff117224 */ /* 0x100fe200018e069d */
[----:B------:R-:W-:Y:S01]  /*8f20*/  LOP3.LUT R10, R11, 0x380, RZ, 0xc0, !PT ;  /* 0x000003800b0a7812 */ /* 0x000fe200078ec0ff */
[--C-:B------:R-:W-:Y:S01]  /*8f30*/  IMAD.X R77, RZ, RZ, R157.reuse, P1 ;  /* 0x000000ffff4d7224 */ /* 0x100fe200008e069d */
[----:B------:R-:W-:Y:S01]  /*8f40*/  LOP3.LUT R24, R24, R25, RZ, 0x3c, !PT ;  /* 0x0000001918187212 */ /* 0x000fe200078e3cff */
[----:B------:R-:W-:Y:S01]  /*8f50*/  IMAD.X R25, RZ, RZ, R157, P2 ;  /* 0x000000ffff197224 */ /* 0x000fe200010e069d */
[----:B------:R-:W-:Y:S01]  /*8f60*/  SHF.R.U64 R10, R10, 0x3, RZ ;  /* 0x000000030a0a7819 */ /* 0x000fe200000012ff */
[----:B------:R-:W5:Y:S01]  /*8f70*/  LD.E.128 R16, desc[UR38][R16.64] ;  /* 0x0000002610107980 */ /* 0x000f62000c101d00 */
[----:B------:R-:W-:-:S02]  /*8f80*/  IADD3 R33, P0, R156, 0x4000, RZ ;  /* 0x000040009c217810 */ /* 0x000fc40007f1e0ff */
[----:B------:R-:W-:Y:S01]  /*8f90*/  LOP3.LUT R76, R10, R11, RZ, 0x3c, !PT ;  /* 0x0000000b0a4c7212 */ /* 0x000fe200078e3cff */
[----:B------:R-:W-:Y:S01]  /*8fa0*/  IMAD.WIDE.U32 R10, R4, UR4, RZ ;  /* 0x00000004040a7c25 */ /* 0x000fe2000f8e00ff */
[C---:B------:R-:W-:Y:S01]  /*8fb0*/  IADD3 R37, P6, R156.reuse, 0x5000, RZ ;  /* 0x000050009c257810 */ /* 0x040fe20007fde0ff */
[----:B------:R-:W-:Y:S01]  /*8fc0*/  ULDC.64 UR4, c[0x0][0xbe8] ;  /* 0x0002fa0000047ab9 */ /* 0x000fe20000000a00 */
[C---:B------:R-:W-:Y:S01]  /*8fd0*/  IADD3 R41, P5, R156.reuse, 0x6000, RZ ;  /* 0x000060009c297810 */ /* 0x040fe20007fbe0ff */
[----:B------:R-:W-:Y:S01]  /*8fe0*/  IMAD.IADD R11, R11, 0x1, R9 ;  /* 0x000000010b0b7824 */ /* 0x000fe200078e0209 */
[----:B------:R-:W-:Y:S01]  /*8ff0*/  IADD3 R45, P3, R156, 0x7000, RZ ;  /* 0x000070009c2d7810 */ /* 0x000fe20007f7e0ff */
[----:B------:R-:W-:Y:S01]  /*9000*/  IMAD R9, R22, 0x20, R3 ;  /* 0x0000002016097824 */ /* 0x000fe200078e0203 */
[----:B------:R-:W-:Y:S01]  /*9010*/  IADD3 R49, P2, R156, 0x8000, RZ ;  /* 0x000080009c317810 */ /* 0x000fe20007f5e0ff */
[----:B------:R-:W5:Y:S01]  /*9020*/  LD.E.128 R24, desc[UR38][R24.64] ;  /* 0x0000002618187980 */ /* 0x000f62000c101d00 */
[----:B------:R-:W-:Y:S01]  /*9030*/  LOP3.LUT R32, R33, 0x380, RZ, 0xc0, !PT ;  /* 0x0000038021207812 */ /* 0x000fe200078ec0ff */
[----:B------:R-:W-:Y:S01]  /*9040*/  IMAD R22, R204, 0x80, R9 ;  /* 0x00000080cc167824 */ /* 0x000fe200078e0209 */
[----:B------:R-:W-:Y:S01]  /*9050*/  LOP3.LUT R36, R37, 0x380, RZ, 0xc0, !PT ;  /* 0x0000038025247812 */ /* 0x000fe200078ec0ff */
[----:B------:R-:W5:Y:S01]  /*9060*/  LD.E.128 R52, desc[UR38][R52.64] ;  /* 0x0000002634347980 */ /* 0x000f62000c101d00 */
[----:B------:R-:W-:-:S02]  /*9070*/  LOP3.LUT R40, R41, 0x380, RZ, 0xc0, !PT ;  /* 0x0000038029287812 */ /* 0x000fc400078ec0ff */
[----:B------:R-:W-:Y:S01]  /*9080*/  LOP3.LUT R44, R45, 0x380, RZ, 0xc0, !PT ;  /* 0x000003802d2c7812 */ /* 0x000fe200078ec0ff */
[----:B------:R-:W5:Y:S01]  /*9090*/  LD.E.128 R76, desc[UR38][R76.64] ;  /* 0x000000264c4c7980 */ /* 0x000f62000c101d00 */
[----:B------:R-:W-:Y:S01]  /*90a0*/  LOP3.LUT R48, R49, 0x380, RZ, 0xc0, !PT ;  /* 0x0000038031307812 */ /* 0x000fe200078ec0ff */
[----:B------:R-:W-:Y:S01]  /*90b0*/  IMAD.WIDE.U32 R10, R202, UR4, R10 ;  /* 0x00000004ca0a7c25 */ /* 0x000fe2000f8e000a */
[----:B------:R-:W-:Y:S02]  /*90c0*/  SHF.R.U64 R32, R32, 0x3, RZ ;  /* 0x0000000320207819 */ /* 0x000fe400000012ff */
[----:B------:R-:W-:Y:S01]  /*90d0*/  SHF.R.U64 R36, R36, 0x3, RZ ;  /* 0x0000000324247819 */ /* 0x000fe200000012ff */
[----:B--2---:R-:W-:Y:S01]  /*90e0*/  @P4 IMAD.HI.U32 R4, R22, R81, RZ ;  /* 0x0000005116044227 */ /* 0x004fe200078e00ff */
[----:B------:R-:W-:Y:S02]  /*90f0*/  SHF.R.U64 R40, R40, 0x3, RZ ;  /* 0x0000000328287819 */ /* 0x000fe400000012ff */
[----:B------:R-:W-:-:S02]  /*9100*/  SHF.R.U64 R44, R44, 0x3, RZ ;  /* 0x000000032c2c7819 */ /* 0x000fc400000012ff */
[----:B------:R-:W-:Y:S02]  /*9110*/  SHF.R.U64 R48, R48, 0x3, RZ ;  /* 0x0000000330307819 */ /* 0x000fe400000012ff */
[----:B------:R-:W-:Y:S01]  /*9120*/  SHF.R.S32.HI R21, RZ, 0x1f, R200 ;  /* 0x0000001fff157819 */ /* 0x000fe200000114c8 */
[----:B------:R-:W-:Y:S01]  /*9130*/  IMAD R11, R202, UR5, R11 ;  /* 0x00000005ca0b7c24 */ /* 0x000fe2000f8e020b */
[----:B------:R-:W-:Y:S01]  /*9140*/  ULDC.64 UR4, c[0x0][0xbf0] ;  /* 0x0002fc0000047ab9 */ /* 0x000fe20000000a00 */
[----:B------:R-:W-:Y:S01]  /*9150*/  LOP3.LUT R32, R32, R33, RZ, 0x3c, !PT ;  /* 0x0000002120207212 */ /* 0x000fe200078e3cff */
[----:B------:R-:W-:Y:S01]  /*9160*/  IMAD.MOV.U32 R9, RZ, RZ, R22 ;  /* 0x000000ffff097224 */ /* 0x000fe200078e0016 */
        /* <DEDUP_REMOVED lines=8> */
[----:B---3--:R-:W-:Y:S01]  /*91f0*/  @P4 SHF.R.U32.HI R9, RZ, R83, R4 ;  /* 0x00000053ff094219 */ /* 0x008fe20000011604 */
[----:B------:R-:W-:Y:S01]  /*9200*/  IMAD.X R49, RZ, RZ, R157, P2 ;  /* 0x000000ffff317224 */ /* 0x000fe200010e069d */
[C---:B------:R-:W-:Y:S01]  /*9210*/  IADD3 R57, P0, R156.reuse, 0xa000, RZ ;  /* 0x0000a0009c397810 */ /* 0x040fe20007f1e0ff */
[----:B------:R-:W-:Y:S01]  /*9220*/  IMAD R21, R21, UR4, RZ ;  /* 0x0000000415157c24 */ /* 0x000fe2000f8e02ff */
[----:B------:R-:W-:Y:S01]  /*9230*/  IADD3 R61, P6, R156, 0xb000, RZ ;  /* 0x0000b0009c3d7810 */ /* 0x000fe20007fde0ff */
[----:B------:R-:W-:Y:S01]  /*9240*/  IMAD.WIDE.U32 R10, R200, UR4, R10 ;  /* 0x00000004c80a7c25 */ /* 0x000fe2000f8e000a */
[C---:B------:R-:W-:Y:S01]  /*9250*/  IADD3 R65, P5, R156.reuse, 0xc000, RZ ;  /* 0x0000c0009c417810 */ /* 0x040fe20007fbe0ff */
[----:B------:R-:W5:Y:S01]  /*9260*/  LD.E.128 R32, desc[UR38][R32.64] ;  /* 0x0000002620207980 */ /* 0x000f62000c101d00 */
[----:B------:R-:W-:-:S02]  /*9270*/  IADD3 R69, P3, R156, 0xd000, RZ ;  /* 0x0000d0009c457810 */ /* 0x000fc40007f7e0ff */
[----:B------:R-:W-:Y:S01]  /*9280*/  IADD3 R73, P2, R156, 0xe000, RZ ;  /* 0x0000e0009c497810 */ /* 0x000fe20007f5e0ff */
[----:B------:R-:W-:Y:S01]  /*9290*/  IMAD R21, R200, UR5, R21 ;  /* 0x00000005c8157c24 */ /* 0x000fe2000f8e0215 */
[--C-:B------:R-:W-:Y:S01]  /*92a0*/  SHF.R.S32.HI R4, RZ, 0x1f, R9.reuse ;  /* 0x0000001fff047819 */ /* 0x100fe20000011409 */
[----:B------:R-:W-:Y:S01]  /*92b0*/  IMAD.MOV R81, RZ, RZ, -R9 ;  /* 0x000000ffff517224 */ /* 0x000fe200078e0a09 */
[----:B------:R-:W-:Y:S01]  /*92c0*/  LOP3.LUT R56, R57, 0x380, RZ, 0xc0, !PT ;  /* 0x0000038039387812 */ /* 0x000fe200078ec0ff */
[----:B------:R-:W-:Y:S01]  /*92d0*/  ULDC.64 UR4, c[0x0][0xbe0] ;  /* 0x0002f80000047ab9 */ /* 0x000fe20000000a00 */
[----:B------:R-:W-:Y:S01]  /*92e0*/  LOP3.LUT R60, R61, 0x380, RZ, 0xc0, !PT ;  /* 0x000003803d3c7812 */ /* 0x000fe200078ec0ff */
[----:B------:R-:W5:Y:S01]  /*92f0*/  LD.E.128 R36, desc[UR38][R36.64] ;  /* 0x0000002624247980 */ /* 0x000f62000c101d00 */
[----:B------:R-:W-:Y:S02]  /*9300*/  LOP3.LUT R64, R65, 0x380, RZ, 0xc0, !PT ;  /* 0x0000038041407812 */ /* 0x000fe400078ec0ff */
[----:B------:R-:W-:Y:S01]  /*9310*/  LOP3.LUT R68, R69, 0x380, RZ, 0xc0, !PT ;  /* 0x0000038045447812 */ /* 0x000fe200078ec0ff */
[----:B------:R-:W5:Y:S01]  /*9320*/  LD.E.128 R40, desc[UR38][R40.64] ;  /* 0x0000002628287980 */ /* 0x000f62000c101d00 */
[----:B------:R-:W-:Y:S01]  /*9330*/  LOP3.LUT R72, R73, 0x380, RZ, 0xc0, !PT ;  /* 0x0000038049487812 */ /* 0x000fe200078ec0ff */
[----:B------:R-:W-:Y:S01]  /*9340*/  IMAD.IADD R11, R11, 0x1, R21 ;  /* 0x000000010b0b7824 */ /* 0x000fe200078e0215 */
[----:B------:R-:W-:Y:S01]  /*9350*/  LOP3.LUT R13, R156, 0x380, RZ, 0xc0, !PT ;  /* 0x000003809c0d7812 */ /* 0x000fe200078ec0ff */
[----:B------:R-:W-:Y:S01]  /*9360*/  IMAD R4, R4, UR4, RZ ;  /* 0x0000000404047c24 */ /* 0x000fe2000f8e02ff */
[----:B------:R-:W-:Y:S01]  /*9370*/  SHF.R.U64 R56, R56, 0x3, RZ ;  /* 0x0000000338387819 */ /* 0x000fe200000012ff */
[----:B------:R-:W-:Y:S01]  /*9380*/  IMAD R21, R20, R81, R22 ;  /* 0x0000005114157224 */ /* 0x000fe200078e0216 */
[----:B------:R-:W-:Y:S01]  /*9390*/  SHF.R.U64 R60, R60, 0x3, RZ ;  /* 0x000000033c3c7819 */ /* 0x000fe200000012ff */
[----:B------:R-:W5:Y:S01]  /*93a0*/  LD.E.128 R44, desc[UR38][R44.64] ;  /* 0x000000262c2c7980 */ /* 0x000f62000c101d00 */
[----:B------:R-:W-:-:S02]  /*93b0*/  SHF.R.U64 R64, R64, 0x3, RZ ;  /* 0x0000000340407819 */ /* 0x000fc400000012ff */
[----:B------:R-:W-:Y:S01]  /*93c0*/  SHF.R.U64 R68, R68, 0x3, RZ ;  /* 0x0000000344447819 */ /* 0x000fe200000012ff */
[----:B------:R-:W5:Y:S01]  /*93d0*/  LD.E.128 R48, desc[UR38][R48.64] ;  /* 0x0000002630307980 */ /* 0x000f62000c101d00 */
[----:B------:R-:W-:Y:S02]  /*93e0*/  SHF.R.U64 R72, R72, 0x3, RZ ;  /* 0x0000000348487819 */ /* 0x000fe400000012ff */
[----:B------:R-:W-:Y:S01]  /*93f0*/  SHF.R.U64 R13, R13, 0x3, RZ ;  /* 0x000000030d0d7819 */ /* 0x000fe200000012ff */
[C---:B------:R-:W-:Y:S01]  /*9400*/  IMAD R81, R9.reuse, UR5, R4 ;  /* 0x0000000509517c24 */ /* 0x040fe2000f8e0204 */
        /* <DEDUP_REMOVED lines=11> */
[----:B------:R-:W-:Y:S01]  /*94c0*/  IMAD.WIDE.U32 R10, R9, UR4, R10 ;  /* 0x00000004090a7c25 */ /* 0x000fe2000f8e000a */
[----:B------:R-:W-:Y:S01]  /*94d0*/  LOP3.LUT R156, R13, R156, RZ, 0x3c, !PT ;  /* 0x0000009c0d9c7212 */ /* 0x000fe200078e3cff */
[----:B------:R-:W-:Y:S01]  /*94e0*/  ULDC.64 UR4, c[0x0][0xbd8] ;  /* 0x0002f60000047ab9 */ /* 0x000fe20000000a00 */
[----:B------:R-:W5:Y:S01]  /*94f0*/  LD.E.128 R56, desc[UR38][R56.64] ;  /* 0x0000002638387980 */ /* 0x000f62000c101d00 */
[----:B------:R-:W-:-:S02]  /*9500*/  IMAD.IADD R11, R11, 0x1, R81 ;  /* 0x000000010b0b7824 */ /* 0x000fc400078e0251 */
[----:B------:R-:W-:Y:S01]  /*9510*/  IMAD R4, R4, UR4, RZ ;  /* 0x0000000404047c24 */ /* 0x000fe2000f8e02ff */
[----:B------:R0:W5:Y:S01]  /*9520*/  LD.E.128 R12, desc[UR38][R156.64] ;  /* 0x000000269c0c7980 */ /* 0x000162000c101d00 */
[----:B------:R-:W-:-:S03]  /*9530*/  IMAD R85, R204, 0x80, R3 ;  /* 0x00000080cc557824 */ /* 0x000fc600078e0203 */
[----:B------:R-:W5:Y:S01]  /*9540*/  LD.E.128 R60, desc[UR38][R60.64] ;  /* 0x000000263c3c7980 */ /* 0x000f62000c101d00 */
[----:B------:R-:W-:-:S03]  /*9550*/  IMAD R81, R21, UR5, R4 ;  /* 0x0000000515517c24 */ /* 0x000fc6000f8e0204 */
[----:B------:R-:W5:Y:S01]  /*9560*/  LD.E.128 R64, desc[UR38][R64.64] ;  /* 0x0000002640407980 */ /* 0x000f62000c101d00 */
[----:B------:R-:W-:Y:S01]  /*9570*/  IMAD.WIDE.U32 R10, R21, UR4, R10 ;  /* 0x00000004150a7c25 */ /* 0x000fe2000f8e000a */
[----:B------:R-:W-:Y:S02]  /*9580*/  ULDC.64 UR4, c[0x0][0xb80] ;  /* 0x0002e00000047ab9 */ /* 0x000fe40000000a00 */
[----:B------:R-:W5:Y:S04]  /*9590*/  LD.E.128 R68, desc[UR38][R68.64] ;  /* 0x0000002644447980 */ /* 0x000f68000c101d00 */
[----:B------:R-:W5:Y:S01]  /*95a0*/  LD.E.128 R72, desc[UR38][R72.64] ;  /* 0x0000002648487980 */ /* 0x000f62000c101d00 */
[----:B------:R-:W-:Y:S01]  /*95b0*/  @!PT LDS RZ, [RZ] ;  /* 0x00000000fffff984 */ /* 0x000fe20000000800 */
[----:B------:R-:W-:Y:S01]  /*95c0*/  @!PT LDS RZ, [RZ] ;  /* 0x00000000fffff984 */ /* 0x000fe20000000800 */
[----:B------:R-:W-:Y:S01]  /*95d0*/  @!PT LDS RZ, [RZ] ;  /* 0x00000000fffff984 */ /* 0x000fe20000000800 */
[----:B------:R-:W-:Y:S01]  /*95e0*/  @!PT LDS RZ, [RZ] ;  /* 0x00000000fffff984 */ /* 0x000fe20000000800 */
[----:B------:R1:W-:Y:S06]  /*95f0*/  MEMBAR.ALL.CTA ;  /* 0x0000000000007992 */ /* 0x0003ec0000008000 */
[----:B-1----:R-:W1:Y:S01]  /*9600*/  FENCE.VIEW.ASYNC.S ;  /* 0x00000000000073c6 */ /* 0x002e620000000000 */
[----:B------:R-:W-:Y:S01]  /*9610*/  VIADD R9, R85, 0x40 ;  /* 0x0000004055097836 */ /* 0x000fe20000000000 */
[----:B------:R-:W-:Y:S01]  /*9620*/  LEA R4, P2, R10, UR4, 0x1 ;  /* 0x000000040a047c11 */ /* 0x000fe2000f8408ff */
[----:B------:R-:W-:-:S03]  /*9630*/  IMAD.IADD R11, R11, 0x1, R81 ;  /* 0x000000010b0b7824 */ /* 0x000fc600078e0251 */
[-C--:B------:R-:W-:Y:S02]  /*9640*/  ISETP.GE.AND P0, PT, R9, R8.reuse, PT ;  /* 0x000000080900720c */ /* 0x080fe40003f06270 */
[----:B------:R-:W-:Y:S02]  /*9650*/  LEA.HI.X R9, R10, UR5, R11, 0x1, P2 ;  /* 0x000000050a097c11 */ /* 0x000fe400090f0c0b */
[C---:B------:R-:W-:Y:S01]  /*9660*/  ISETP.GE.AND P2, PT, R85.reuse, R8, PT ;  /* 0x000000085500720c */ /* 0x040fe20003f46270 */
[----:B------:R-:W-:Y:S02]  /*9670*/  VIADD R0, R0, 0x32420 ;  /* 0x0003242000007836 */ /* 0x000fe40000000000 */
[----:B------:R-:W-:-:S03]  /*9680*/  VIADD R3, R85, 0x20 ;  /* 0x0000002055037836 */ /* 0x000fc60000000000 */
[----:B------:R-:W-:Y:S01]  /*9690*/  PRMT R0, RZ, 0x654, R0 ;  /* 0x00000654ff007816 */ /* 0x000fe20000000000 */
[C---:B------:R-:W-:Y:S01]  /*96a0*/  VIADD R22, R2.reuse, 0x40 ;  /* 0x0000004002167836 */ /* 0x040fe20000000000 */
[----:B------:R-:W-:Y:S01]  /*96b0*/  ISETP.GE.AND P1, PT, R3, R8, PT ;  /* 0x000000080300720c */ /* 0x000fe20003f26270 */
[C---:B------:R-:W-:Y:S02]  /*96c0*/  VIADD R86, R2.reuse, 0x80 ;  /* 0x0000008002567836 */ /* 0x040fe40000000000 */
[----:B------:R-:W-:Y:S01]  /*96d0*/  VIADD R88, R2, 0xc0 ;  /* 0x000000c002587836 */ /* 0x000fe20000000000 */
[----:B-1----:R0:W1:Y:S01]  /*96e0*/  SHFL.IDX PT, R83, R4, RZ, 0x181f ;  /* 0x00181fff04537589 */ /* 0x00206200000e0000 */
[----:B------:R-:W-:Y:S01]  /*96f0*/  BSSY B1, `(.L_x_1087) ;  /* 0x0000019000017945 */ /* 0x000fe20003800000 */
[----:B------:R2:W-:Y:S02]  /*9700*/  SYNCS.ARRIVE.TRANS64.RED.A1T0 RZ, [R0+URZ], RZ ;  /* 0x000000ff00ff79a7 */ /* 0x0005e4000810043f */
[----:B------:R0:W3:Y:S01]  /*9710*/  SHFL.IDX PT, R3, R9, RZ, 0x181f ;  /* 0x00181fff09037589 */ /* 0x0000e200000e0000 */
[----:B------:R-:W-:-:S02]  /*9720*/  SHF.R.S32.HI R84, RZ, 0x1f, R22 ;  /* 0x0000001fff547819 */ /* 0x000fc40000011416 */
[----:B------:R-:W-:Y:S02]  /*9730*/  SHF.R.S32.HI R87, RZ, 0x1f, R86 ;  /* 0x0000001fff577819 */ /* 0x000fe40000011456 */
[----:B------:R-:W-:Y:S02]  /*9740*/  SHF.R.S32.HI R89, RZ, 0x1f, R88 ;  /* 0x0000001fff597819 */ /* 0x000fe40000011458 */
[----:B--2---:R-:W-:Y:S01]  /*9750*/  SHF.R.S32.HI R0, RZ, 0x1f, R2 ;  /* 0x0000001fff007819 */ /* 0x004fe20000011402 */
[----:B0-----:R-:W-:Y:S06]  /*9760*/  @P2 BRA `(.L_x_1088) ;  /* 0x0000000000442947 */ /* 0x001fec0003800000 */
[----:B------:R-:W-:Y:S02]  /*9770*/  ULDC UR4, c[0x0][0xbc8] ;  /* 0x0002f20000047ab9 */ /* 0x000fe40000000800 */
[----:B------:R-:W-:Y:S02]  /*9780*/  ISETP.GE.AND P5, PT, R2, UR4, PT ;  /* 0x0000000402007c0c */ /* 0x000fe4000bfa6270 */
[----:B------:R-:W-:Y:S02]  /*9790*/  ISETP.GE.AND P4, PT, R22, UR4, PT ;  /* 0x0000000416007c0c */ /* 0x000fe4000bf86270 */
[----:B------:R-:W-:Y:S02]  /*97a0*/  ISETP.GE.AND P3, PT, R86, UR4, PT ;  /* 0x0000000456007c0c */ /* 0x000fe4000bf66270 */
[----:B------:R-:W-:-:S07]  /*97b0*/  ISETP.GE.AND P2, PT, R88, UR4, PT ;  /* 0x0000000458007c0c */ /* 0x000fce000bf46270 */
[----:B-1----:R-:W-:-:S04]  /*97c0*/  @!P5 LEA R10, P6, R2, R83, 0x1 ;  /* 0x00000053020ad211 */ /* 0x002fc800078c08ff */
[----:B---3--:R-:W-:Y:S02]  /*97d0*/  @!P5 LEA.HI.X R11, R2, R3, R0, 0x1, P6 ;  /* 0x00000003020bd211 */ /* 0x008fe400030f0c00 */
        /* <DEDUP_REMOVED lines=10> */
.L_x_1088:
[----:B------:R-:W-:Y:S05]  /*9880*/  BSYNC B1 ;  /* 0x0000000000017941 */ /* 0x000fea0003800000 */
.L_x_1087:
[----:B---3--:R2:W3:Y:S01]  /*9890*/  SHFL.IDX PT, R3, R9, 0x1, 0x181f ;  /* 0x00381f0009037f89 */ /* 0x0084e200000e0000 */
[----:B------:R-:W-:Y:S03]  /*98a0*/  BSSY B1, `(.L_x_1089) ;  /* 0x0000014000017945 */ /* 0x000fe60003800000 */
[----:B0-----:R2:W0:Y:S01]  /*98b0*/  SHFL.IDX PT, R21, R4, 0x1, 0x181f ;  /* 0x00381f0004157f89 */ /* 0x00142200000e0000 */
[----:B------:R-:W-:Y:S05]  /*98c0*/  @P1 BRA `(.L_x_1090) ;  /* 0x0000000000441947 */ /* 0x000fea0003800000 */
[----:B------:R-:W-:Y:S02]  /*98d0*/  ULDC UR4, c[0x0][0xbc8] ;  /* 0x0002f20000047ab9 */ /* 0x000fe40000000800 */
[----:B------:R-:W-:Y:S02]  /*98e0*/  ISETP.GE.AND P4, PT, R2, UR4, PT ;  /* 0x0000000402007c0c */ /* 0x000fe4000bf86270 */
[----:B------:R-:W-:Y:S02]  /*98f0*/  ISETP.GE.AND P3, PT, R22, UR4, PT ;  /* 0x0000000416007c0c */ /* 0x000fe4000bf66270 */
[----:B------:R-:W-:Y:S02]  /*9900*/  ISETP.GE.AND P2, PT, R86, UR4, PT ;  /* 0x0000000456007c0c */ /* 0x000fe4000bf46270 */
[----:B------:R-:W-:-:S07]  /*9910*/  ISETP.GE.AND P1, PT, R88, UR4, PT ;  /* 0x0000000458007c0c */ /* 0x000fce000bf26270 */
[-C--:B0-----:R-:W-:Y:S02]  /*9920*/  @!P4 LEA R10, P6, R2, R21.reuse, 0x1 ;  /* 0x00000015020ac211 */ /* 0x081fe400078c08ff */
[----:B-----5:R-:W-:Y:S02]  /*9930*/  @!P3 LEA R12, P5, R22, R21, 0x1 ;  /* 0x00000015160cb211 */ /* 0x020fe400078a08ff */
        /* <DEDUP_REMOVED lines=10> */
.L_x_1090:
[----:B------:R-:W-:Y:S05]  /*99e0*/  BSYNC B1 ;  /* 0x0000000000017941 */ /* 0x000fea0003800000 */
.L_x_1089:
[----:B---3--:R3:W0:Y:S01]  /*99f0*/  SHFL.IDX PT, R3, R9, 0x2, 0x181f ;  /* 0x00581f0009037f89 */ /* 0x00862200000e0000 */
[----:B------:R-:W-:Y:S03]  /*9a00*/  BSSY B1, `(.L_x_1091) ;  /* 0x0000014000017945 */ /* 0x000fe60003800000 */
[----:B----45:R3:W4:Y:S01]  /*9a10*/  SHFL.IDX PT, R17, R4, 0x2, 0x181f ;  /* 0x00581f0004117f89 */ /* 0x03072200000e0000 */
        /* <DEDUP_REMOVED lines=18> */
.L_x_1092:
[----:B------:R-:W-:Y:S05]  /*9b40*/  BSYNC B1 ;  /* 0x0000000000017941 */ /* 0x000fea0003800000 */
.L_x_1091:
[----:B0-----:R-:W-:Y:S01]  /*9b50*/  VIADD R3, R85, 0x60 ;  /* 0x0000006055037836 */ /* 0x001fe20000000000 */
[----:B------:R0:W0:Y:S04]  /*9b60*/  SHFL.IDX PT, R15, R9, 0x3, 0x181f ;  /* 0x00781f00090f7f89 */ /* 0x00002800000e0000 */
[----:B------:R-:W-:Y:S01]  /*9b70*/  ISETP.GE.AND P0, PT, R3, R8, PT ;  /* 0x000000080300720c */ /* 0x000fe20003f06270 */
[----:B----4-:R4:W0:-:S12]  /*9b80*/  SHFL.IDX PT, R17, R4, 0x3, 0x181f ;  /* 0x00781f0004117f89 */ /* 0x01081800000e0000 */
[----:B----4-:R-:W-:Y:S05]  /*9b90*/  @P0 BRA `(.L_x_1093) ;  /* 0x00000024007c0947 */ /* 0x010fea0003800000 */
[----:B------:R-:W-:Y:S02]  /*9ba0*/  ULDC UR4, c[0x0][0xbc8] ;  /* 0x0002f20000047ab9 */ /* 0x000fe40000000800 */
[----:B------:R-:W-:Y:S02]  /*9bb0*/  ISETP.GE.AND P3, PT, R2, UR4, PT ;  /* 0x0000000402007c0c */ /* 0x000fe4000bf66270 */
[----:B------:R-:W-:Y:S02]  /*9bc0*/  ISETP.GE.AND P4, PT, R22, UR4, PT ;  /* 0x0000000416007c0c */ /* 0x000fe4000bf86270 */
[----:B------:R-:W-:-:S09]  /*9bd0*/  ISETP.GE.AND P5, PT, R86, UR4, PT ;  /* 0x0000000456007c0c */ /* 0x000fd2000bfa6270 */
[-C--:B0-----:R-:W-:Y:S02]  /*9be0*/  @!P3 LEA R8, P0, R2, R17.reuse, 0x1 ;  /* 0x000000110208b211 */ /* 0x081fe400078008ff */
[-C--:B------:R-:W-:Y:S02]  /*9bf0*/  @!P4 LEA R10, P1, R22, R17.reuse, 0x1 ;  /* 0x00000011160ac211 */ /* 0x080fe400078208ff */
[----:B------:R-:W-:Y:S02]  /*9c00*/  @!P5 LEA R12, P2, R86, R17, 0x1 ;  /* 0x00000011560cd211 */ /* 0x000fe400078408ff */
[-C--:B--23--:R-:W-:Y:S02]  /*9c10*/  @!P3 LEA.HI.X R9, R2, R15.reuse, R0, 0x1, P0 ;  /* 0x0000000f0209b211 */ /* 0x08cfe400000f0c00 */
        /* <DEDUP_REMOVED lines=11> */
.L_x_1086:
[----:B------:R-:W-:Y:S01]  /*9cd0*/  ULDC.64 UR4, c[0x0][0xc08] ;  /* 0x0003020000047ab9 */ /* 0x000fe20000000a00 */
[----:B0-----:R-:W0:Y:S01]  /*9ce0*/  @P4 LDC R13, c[0x0][0xcec] ;  /* 0x00033b00ff0d4b82 */ /* 0x001e220000000800 */
[----:B------:R-:W-:Y:S01]  /*9cf0*/  IMAD R9, R9, UR4, RZ ;  /* 0x0000000409097c24 */ /* 0x000fe2000f8e02ff */
[----:B------:R-:W-:Y:S01]  /*9d00*/  ULDC.64 UR6, c[0x0][0xc30] ;  /* 0x00030c0000067ab9 */ /* 0x000fe20000000a00 */
[----:B------:R-:W-:Y:S01]  /*9d10*/  IMAD.WIDE.U32 R2, R4, UR4, RZ ;  /* 0x0000000404027c25 */ /* 0x000fe2000f8e00ff */
[----:B------:R-:W-:Y:S01]  /*9d20*/  ISETP.GE.AND P0, PT, R14, R8, PT ;  /* 0x000000080e00720c */ /* 0x000fe20003f06270 */
[----:B------:R-:W-:Y:S01]  /*9d30*/  BSSY B1, `(.L_x_1094) ;  /* 0x00000d1000017945 */ /* 0x000fe20003800000 */
[----:B------:R-:W-:Y:S01]  /*9d40*/  SHF.R.S32.HI R22, RZ, 0x1f, R206 ;  /* 0x0000001fff167819 */ /* 0x000fe200000114ce */
[----:B------:R-:W-:Y:S01]  /*9d50*/  IMAD R9, R4, UR5, R9 ;  /* 0x0000000504097c24 */ /* 0x000fe2000f8e0209 */
[----:B------:R-:W-:Y:S01]  /*9d60*/  ULDC.64 UR4, c[0x0][0xc38] ;  /* 0x00030e0000047ab9 */ /* 0x000fe20000000a00 */
[----:B------:R-:W1:Y:S01]  /*9d70*/  @P4 LDC R4, c[0x0][0xcf0] ;  /* 0x00033c00ff044b82 */ /* 0x000e620000000800 */
[----:B------:R-:W-:Y:S01]  /*9d80*/  VIADD R176, R201, 0x18 ;  /* 0x00000018c9b07836 */ /* 0x000fe20000000000 */
[----:B------:R-:W-:Y:S01]  /*9d90*/  SHF.R.S32.HI R152, RZ, 0x1f, R207 ;  /* 0x0000001fff987819 */ /* 0x000fe200000114cf */
[----:B------:R-:W-:Y:S01]  /*9da0*/  IMAD.IADD R3, R3, 0x1, R9 ;  /* 0x0000000103037824 */ /* 0x000fe200078e0209 */
[----:B------:R-:W-:Y:S01]  /*9db0*/  SHF.R.S32.HI R9, RZ, 0x1f, R200 ;  /* 0x0000001fff097819 */ /* 0x000fe200000114c8 */
[----:B------:R-:W-:Y:S01]  /*9dc0*/  VIADD R178, R201, 0x10 ;  /* 0x00000010c9b27836 */ /* 0x000fe20000000000 */
[----:B------:R-:W-:Y:S01]  /*9dd0*/  SHF.R.S32.HI R153, RZ, 0x1f, R208 ;  /* 0x0000001fff997819 */ /* 0x000fe200000114d0 */
[----:B------:R-:W-:Y:S01]  /*9de0*/  IMAD.WIDE.U32 R2, R202, UR4, R2 ;  /* 0x00000004ca027c25 */ /* 0x000fe2000f8e0002 */
[----:B------:R-:W-:-:S02]  /*9df0*/  SHF.R.S32.HI R154, RZ, 0x1f, R209 ;  /* 0x0000001fff9a7819 */ /* 0x000fc400000114d1 */
[----:B------:R-:W-:Y:S01]  /*9e00*/  SHF.R.S32.HI R155, RZ, 0x1f, R210 ;  /* 0x0000001fff9b7819 */ /* 0x000fe200000114d2 */
[----:B------:R-:W-:Y:S01]  /*9e10*/  IMAD R3, R202, UR5, R3 ;  /* 0x00000005ca037c24 */ /* 0x000fe2000f8e0203 */
[----:B------:R-:W-:Y:S01]  /*9e20*/  ULDC.64 UR4, c[0x0][0xc40] ;  /* 0x0003100000047ab9 */ /* 0x000fe20000000a00 */
[----:B------:R-:W-:Y:S01]  /*9e30*/  VIADD R180, R201, 0x8 ;  /* 0x00000008c9b47836 */ /* 0x000fe20000000000 */
[----:B------:R-:W-:Y:S01]  /*9e40*/  SHF.R.S32.HI R156, RZ, 0x1f, R211 ;  /* 0x0000001fff9c7819 */ /* 0x000fe200000114d3 */
[----:B------:R-:W-:Y:S01]  /*9e50*/  IMAD R9, R9, UR4, RZ ;  /* 0x0000000409097c24 */ /* 0x000fe2000f8e02ff */
[----:B------:R-:W-:Y:S01]  /*9e60*/  SHF.R.S32.HI R157, RZ, 0x1f, R212 ;  /* 0x0000001fff9d7819 */ /* 0x000fe200000114d4 */
[----:B0-----:R-:W-:Y:S01]  /*9e70*/  @P4 IMAD.HI.U32 R13, R18, R13, RZ ;  /* 0x0000000d120d4227 */ /* 0x001fe200078e00ff */
[----:B------:R-:W-:Y:S02]  /*9e80*/  SHF.R.S32.HI R158, RZ, 0x1f, R213 ;  /* 0x0000001fff9e7819 */ /* 0x000fe400000114d5 */
[----:B------:R-:W-:Y:S01]  /*9e90*/  SHF.R.S32.HI R159, RZ, 0x1f, R221 ;  /* 0x0000001fff9f7819 */ /* 0x000fe200000114dd */
[C---:B------:R-:W-:Y:S01]  /*9ea0*/  IMAD R11, R200.reuse, UR5, R9 ;  /* 0x00000005c80b7c24 */ /* 0x040fe2000f8e0209 */
[----:B------:R-:W-:Y:S01]  /*9eb0*/  SHF.R.S32.HI R161, RZ, 0x1f, R223 ;  /* 0x0000001fffa17819 */ /* 0x000fe200000114df */
[----:B------:R-:W-:Y:S01]  /*9ec0*/  IMAD.WIDE.U32 R2, R200, UR4, R2 ;  /* 0x00000004c8027c25 */ /* 0x000fe2000f8e0002 */
[----:B------:R-:W-:Y:S01]  /*9ed0*/  ULDC.64 UR4, c[0x0][0xc48] ;  /* 0x0003120000047ab9 */ /* 0x000fe20000000a00 */
[----:B------:R-:W-:-:S02]  /*9ee0*/  SHF.R.S32.HI R162, RZ, 0x1f, R224 ;  /* 0x0000001fffa27819 */ /* 0x000fc400000114e0 */
[----:B------:R-:W-:Y:S01]  /*9ef0*/  IMAD.MOV.U32 R9, RZ, RZ, R18 ;  /* 0x000000ffff097224 */ /* 0x000fe200078e0012 */
[----:B-1----:R-:W-:Y:S01]  /*9f00*/  @P4 SHF.R.U32.HI R9, RZ, R4, R13 ;  /* 0x00000004ff094219 */ /* 0x002fe2000001160d */
[----:B------:R-:W-:Y:S01]  /*9f10*/  IMAD.IADD R3, R3, 0x1, R11 ;  /* 0x0000000103037824 */ /* 0x000fe200078e020b */
[----:B------:R-:W-:Y:S01]  /*9f20*/  SHF.R.S32.HI R163, RZ, 0x1f, R225 ;  /* 0x0000001fffa37819 */ /* 0x000fe200000114e1 */
[----:B------:R-:W-:Y:S01]  /*9f30*/  VIADD R175, R201, 0x18 ;  /* 0x00000018c9af7836 */ /* 0x000fe20000000000 */
[--C-:B------:R-:W-:Y:S01]  /*9f40*/  SHF.R.S32.HI R4, RZ, 0x1f, R9.reuse ;  /* 0x0000001fff047819 */ /* 0x100fe20000011409 */
[----:B------:R-:W-:Y:S01]  /*9f50*/  IMAD.MOV R11, RZ, RZ, -R9 ;  /* 0x000000ffff0b7224 */ /* 0x000fe200078e0a09 */
[----:B------:R-:W-:Y:S01]  /*9f60*/  SHF.R.S32.HI R164, RZ, 0x1f, R226 ;  /* 0x0000001fffa47819 */ /* 0x000fe200000114e2 */
[----:B------:R-:W-:Y:S01]  /*9f70*/  IMAD.WIDE.U32 R2, R160, UR4, R2 ;  /* 0x00000004a0027c25 */ /* 0x000fe2000f8e0002 */
[----:B------:R-:W-:Y:S02]  /*9f80*/  SHF.R.S32.HI R165, RZ, 0x1f, R228 ;  /* 0x0000001fffa57819 */ /* 0x000fe400000114e4 */
[----:B------:R-:W-:Y:S01]  /*9f90*/  SHF.R.S32.HI R166, RZ, 0x1f, R229 ;  /* 0x0000001fffa67819 */ /* 0x000fe200000114e5 */
[----:B------:R-:W-:Y:S01]  /*9fa0*/  IMAD R11, R20, R11, R18 ;  /* 0x0000000b140b7224 */ /* 0x000fe200078e0212 */
[----:B------:R-:W-:Y:S01]  /*9fb0*/  SHF.R.S32.HI R167, RZ, 0x1f, R230 ;  /* 0x0000001fffa77819 */ /* 0x000fe200000114e6 */
[----:B------:R-:W-:Y:S01]  /*9fc0*/  IMAD R4, R4, UR6, RZ ;  /* 0x0000000604047c24 */ /* 0x000fe2000f8e02ff */
[----:B------:R-:W-:Y:S01]  /*9fd0*/  SHF.R.S32.HI R168, RZ, 0x1f, R231 ;  /* 0x0000001fffa87819 */ /* 0x000fe200000114e7 */
[----:B------:R-:W-:Y:S01]  /*9fe0*/  IMAD R3, R160, UR5, R3 ;  /* 0x00000005a0037c24 */ /* 0x000fe2000f8e0203 */
[----:B------:R-:W-:Y:S01]  /*9ff0*/  ULDC.64 UR4, c[0x0][0xc28] ;  /* 0x00030a0000047ab9 */ /* 0x000fe20000000a00 */
[C---:B------:R-:W-:Y:S01]  /*a000*/  IMAD R13, R9.reuse, UR7, R4 ;  /* 0x00000007090d7c24 */ /* 0x040fe2000f8e0204 */
[----:B------:R-:W-:Y:S01]  /*a010*/  SHF.R.S32.HI R4, RZ, 0x1f, R11 ;  /* 0x0000001fff047819 */ /* 0x000fe2000001140b */
[----:B------:R-:W-:Y:S01]  /*a020*/  IMAD.WIDE.U32 R2, R9, UR6, R2 ;  /* 0x0000000609027c25 */ /* 0x000fe2000f8e0002 */
[----:B------:R-:W-:-:S02]  /*a030*/  SHF.R.S32.HI R160, RZ, 0x1f, R222 ;  /* 0x0000001fffa07819 */ /* 0x000fc400000114de */
[----:B------:R-:W-:Y:S01]  /*a040*/  SHF.R.S32.HI R169, RZ, 0x1f, R232 ;  /* 0x0000001fffa97819 */ /* 0x000fe200000114e8 */
[----:B------:R-:W-:Y:S01]  /*a050*/  IMAD R4, R4, UR4, RZ ;  /* 0x0000000404047c24 */ /* 0x000fe2000f8e02ff */
[----:B------:R-:W-:Y:S01]  /*a060*/  SHF.R.S32.HI R170, RZ, 0x1f, R233 ;  /* 0x0000001fffaa7819 */ /* 0x000fe200000114e9 */
[----:B------:R-:W-:Y:S01]  /*a070*/  IMAD.IADD R3, R3, 0x1, R13 ;  /* 0x0000000103037824 */ /* 0x000fe200078e020d */
[----:B------:R-:W-:Y:S01]  /*a080*/  SHF.R.S32.HI R171, RZ, 0x1f, R234 ;  /* 0x0000001fffab7819 */ /* 0x000fe200000114ea */
[C---:B------:R-:W-:Y:S01]  /*a090*/  IMAD R9, R11.reuse, UR5, R4 ;  /* 0x000000050b097c24 */ /* 0x040fe2000f8e0204 */
[----:B------:R-:W-:Y:S01]  /*a0a0*/  SHF.R.S32.HI R172, RZ, 0x1f, R235 ;  /* 0x0000001fffac7819 */ /* 0x000fe200000114eb */
[----:B------:R-:W-:Y:S01]  /*a0b0*/  IMAD.WIDE.U32 R2, R11, UR4, R2 ;  /* 0x000000040b027c25 */ /* 0x000fe2000f8e0002 */
[----:B------:R-:W-:Y:S01]  /*a0c0*/  ULDC.64 UR4, c[0x0][0xc00] ;  /* 0x0003000000047ab9 */ /* 0x000fe20000000a00 */
[----:B------:R-:W-:Y:S02]  /*a0d0*/  SHF.R.S32.HI R173, RZ, 0x1f, R236 ;  /* 0x0000001fffad7819 */ /* 0x000fe400000114ec */
[----:B------:R-:W-:Y:S01]  /*a0e0*/  VIADD R4, R0, 0x32420 ;  /* 0x0003242000047836 */ /* 0x000fe20000000000 */
[C---:B------:R-:W-:Y:S01]  /*a0f0*/  LEA R0, P1, R2.reuse, UR4, 0x2 ;  /* 0x0000000402007c11 */ /* 0x040fe2000f8210ff */
[----:B------:R-:W-:Y:S01]  /*a100*/  IMAD.IADD R3, R3, 0x1, R9 ;  /* 0x0000000103037824 */ /* 0x000fe200078e0209 */
[----:B------:R-:W-:Y:S01]  /*a110*/  SHF.R.S32.HI R174, RZ, 0x1f, R237 ;  /* 0x0000001fffae7819 */ /* 0x000fe200000114ed */
[C---:B------:R-:W-:Y:S01]  /*a120*/  VIADD R177, R201.reuse, 0x10 ;  /* 0x00000010c9b17836 */ /* 0x040fe20000000000 */
[----:B------:R-:W-:Y:S01]  /*a130*/  PRMT R9, RZ, 0x654, R4 ;  /* 0x00000654ff097816 */ /* 0x000fe20000000004 */
[----:B------:R-:W-:Y:S01]  /*a140*/  VIADD R179, R201, 0x8 ;  /* 0x00000008c9b37836 */ /* 0x000fe20000000000 */
[----:B------:R-:W-:-:S02]  /*a150*/  LEA.HI.X R4, R2, UR5, R3, 0x2, P1 ;  /* 0x0000000502047c11 */ /* 0x000fc400088f1403 */
[----:B------:R0:W-:Y:S01]  /*a160*/  SYNCS.ARRIVE.TRANS64.RED.A1T0 RZ, [R9+URZ], RZ ;  /* 0x000000ff09ff79a7 */ /* 0x0001e2000810043f */
[----:B------:R0:W1:Y:S01]  /*a170*/  SHFL.IDX PT, R2, R0, RZ, 0x1c1f ;  /* 0x001c1fff00027589 */ /* 0x00006200000e0000 */
[----:B------:R-:W-:Y:S02]  /*a180*/  SHF.R.S32.HI R176, RZ, 0x1f, R176 ;  /* 0x0000001fffb07819 */ /* 0x000fe400000114b0 */
[----:B------:R-:W-:Y:S01]  /*a190*/  SHF.R.S32.HI R178, RZ, 0x1f, R178 ;  /* 0x0000001fffb27819 */ /* 0x000fe200000114b2 */
[----:B------:R0:W2:Y:S01]  /*a1a0*/  SHFL.IDX PT, R3, R4, RZ, 0x1c1f ;  /* 0x001c1fff04037589 */ /* 0x0000a200000e0000 */
[----:B------:R-:W-:Y:S01]  /*a1b0*/  SHF.R.S32.HI R180, RZ, 0x1f, R180 ;  /* 0x0000001fffb47819 */ /* 0x000fe200000114b4 */
[----:B------:R-:W-:Y:S06]  /*a1c0*/  @P0 BRA `(.L_x_1095) ;  /* 0x00000008001c0947 */ /* 0x000fec0003800000 */
[----:B------:R-:W-:Y:S01]  /*a1d0*/  ULDC UR4, c[0x0][0xbc8] ;  /* 0x0002f20000047ab9 */ /* 0x000fe20000000800 */
[----:B------:R-:W-:Y:S01]  /*a1e0*/  VIADD R17, R201, 0xe8 ;  /* 0x000000e8c9117836 */ /* 0x000fe20000000000 */
[----:B------:R-:W-:Y:S02]  /*a1f0*/  ISETP.GE.AND P4, PT, R179, UR4, PT ;  /* 0x00000004b3007c0c */ /* 0x000fe4000bf86270 */
[----:B------:R-:W-:Y:S02]  /*a200*/  ISETP.GE.AND P3, PT, R177, UR4, PT ;  /* 0x00000004b1007c0c */ /* 0x000fe4000bf66270 */
[----:B------:R-:W-:Y:S02]  /*a210*/  ISETP.GE.AND P5, PT, R201, UR4, PT ;  /* 0x00000004c9007c0c */ /* 0x000fe4000bfa6270 */
[----:B------:R-:W-:Y:S02]  /*a220*/  ISETP.GE.AND P1, PT, R237, UR4, PT ;  /* 0x00000004ed007c0c */ /* 0x000fe4000bf26270 */
[----:B------:R-:W-:-:S02]  /*a230*/  ISETP.GE.AND P0, PT, R175, UR4, PT ;  /* 0x00000004af007c0c */ /* 0x000fc4000bf06270 */
[----:B0-----:R-:W-:-:S03]  /*a240*/  SHF.R.S32.HI R9, RZ, 0x1f, R205 ;  /* 0x0000001fff097819 */ /* 0x001fc600000114cd */
[-C--:B-1----:R-:W-:Y:S02]  /*a250*/  @!P4 LEA R10, P2, R179, R2.reuse, 0x2 ;  /* 0x00000002b30ac211 */ /* 0x082fe400078410ff */
        /* <DEDUP_REMOVED lines=10> */
[-C--:B0-----:R-:W-:Y:S02]  /*a300*/  @!P0 LEA R10, P6, R175, R2.reuse, 0x2 ;  /* 0x00000002af0a8211 */ /* 0x081fe400078c10ff */
[-C--:B-1----:R-:W-:Y:S02]  /*a310*/  @!P1 LEA R12, P5, R237, R2.reuse, 0x2 ;  /* 0x00000002ed0c9211 */ /* 0x082fe400078a10ff */
        /* <DEDUP_REMOVED lines=10> */
[CC--:B0-----:R-:W-:Y:S02]  /*a3c0*/  @!P3 LEA R10, P6, R235.reuse, R2.reuse, 0x2 ;  /* 0x00000002eb0ab211 */ /* 0x0c1fe400078c10ff */
[CC--:B-1----:R-:W-:Y:S02]  /*a3d0*/  @!P4 LEA R12, P2, R234.reuse, R2.reuse, 0x2 ;  /* 0x00000002ea0cc211 */ /* 0x0c2fe400078410ff */
[-C--:B------:R-:W-:Y:S02]  /*a3e0*/  @!P3 LEA.HI.X R11, R235, R3.reuse, R172, 0x2, P6 ;  /* 0x00000003eb0bb211 */ /* 0x080fe400030f14ac */
[----:B------:R-:W-:Y:S02]  /*a3f0*/  @!P4 LEA.HI.X R13, R234, R3, R171, 0x2, P2 ;  /* 0x00000003ea0dc211 */ /* 0x000fe400010f14ab */
[----:B--2---:R-:W-:Y:S01]  /*a400*/  @!P5 LEA R14, P6, R233, R2, 0x2 ;  /* 0x00000002e90ed211 */ /* 0x004fe200078c10ff */
[----:B------:R0:W-:Y:S01]  /*a410*/  @!P3 ST.E.64 desc[UR38][R10.64], R48 ;  /* 0x000000300a00b985 */ /* 0x0001e2000c101b26 */
[----:B------:R-:W-:-:S02]  /*a420*/  ISETP.GE.AND P2, PT, R230, UR4, PT ;  /* 0x00000004e6007c0c */ /* 0x000fc4000bf46270 */
[----:B------:R-:W-:Y:S01]  /*a430*/  @!P5 LEA.HI.X R15, R233, R3, R170, 0x2, P6 ;  /* 0x00000003e90fd211 */ /* 0x000fe200030f14aa */
[----:B------:R1:W-:Y:S01]  /*a440*/  @!P4 ST.E.64 desc[UR38][R12.64], R52 ;  /* 0x000000340c00c985 */ /* 0x0003e2000c101b26 */
[----:B------:R-:W-:-:S03]  /*a450*/  ISETP.GE.AND P3, PT, R229, UR4, PT ;  /* 0x00000004e5007c0c */ /* 0x000fc6000bf66270 */
[----:B------:R2:W-:Y:S01]  /*a460*/  @!P5 ST.E.64 desc[UR38][R14.64], R56 ;  /* 0x000000380e00d985 */ /* 0x0005e2000c101b26 */
[CC--:B0-----:R-:W-:Y:S02]  /*a470*/  @!P0 LEA R10, P4, R232.reuse, R2.reuse, 0x2 ;  /* 0x00000002e80a8211 */ /* 0x0c1fe400078810ff */
[C---:B-1----:R-:W-:Y:S02]  /*a480*/  @!P1 LEA R12, P5, R231.reuse, R2, 0x2 ;  /* 0x00000002e70c9211 */ /* 0x042fe400078a10ff */
[-C--:B------:R-:W-:Y:S02]  /*a490*/  @!P0 LEA.HI.X R11, R232, R3.reuse, R169, 0x2, P4 ;  /* 0x00000003e80b8211 */ /* 0x080fe400020f14a9 */
[----:B------:R-:W-:Y:S02]  /*a4a0*/  ISETP.GE.AND P4, PT, R228, UR4, PT ;  /* 0x00000004e4007c0c */ /* 0x000fe4000bf86270 */
[----:B------:R-:W-:Y:S01]  /*a4b0*/  @!P1 LEA.HI.X R13, R231, R3, R168, 0x2, P5 ;  /* 0x00000003e70d9211 */ /* 0x000fe200028f14a8 */
[----:B------:R0:W-:Y:S01]  /*a4c0*/  @!P0 ST.E.64 desc[UR38][R10.64], R60 ;  /* 0x0000003c0a008985 */ /* 0x0001e2000c101b26 */
[----:B------:R-:W-:-:S02]  /*a4d0*/  ISETP.GE.AND P5, PT, R226, UR4, PT ;  /* 0x00000004e2007c0c */ /* 0x000fc4000bfa6270 */
[----:B--2---:R-:W-:Y:S01]  /*a4e0*/  @!P2 LEA R14, P6, R230, R2, 0x2 ;  /* 0x00000002e60ea211 */ /* 0x004fe200078c10ff */
[----:B------:R1:W-:Y:S01]  /*a4f0*/  @!P1 ST.E.64 desc[UR38][R12.64], R64 ;  /* 0x000000400c009985 */ /* 0x0003e2000c101b26 */
[----:B------:R-:W-:Y:S02]  /*a500*/  ISETP.GE.AND P1, PT, R224, UR4, PT ;  /* 0x00000004e0007c0c */ /* 0x000fe4000bf26270 */
[----:B------:R-:W-:Y:S02]  /*a510*/  @!P2 LEA.HI.X R15, R230, R3, R167, 0x2, P6 ;  /* 0x00000003e60fa211 */ /* 0x000fe400030f14a7 */
[----:B------:R-:W-:-:S03]  /*a520*/  ISETP.GE.AND P0, PT, R225, UR4, PT ;  /* 0x00000004e1007c0c */ /* 0x000fc6000bf06270 */
[----:B------:R2:W-:Y:S01]  /*a530*/  @!P2 ST.E.64 desc[UR38][R14.64], R68 ;  /* 0x000000440e00a985 */ /* 0x0005e2000c101b26 */
[CC--:B0-----:R-:W-:Y:S02]  /*a540*/  @!P3 LEA R10, P6, R229.reuse, R2.reuse, 0x2 ;  /* 0x00000002e50ab211 */ /* 0x0c1fe400078c10ff */
[CC--:B-1----:R-:W-:Y:S02]  /*a550*/  @!P4 LEA R12, P2, R228.reuse, R2.reuse, 0x2 ;  /* 0x00000002e40cc211 */ /* 0x0c2fe400078410ff */
[-C--:B------:R-:W-:Y:S02]  /*a560*/  @!P3 LEA.HI.X R11, R229, R3.reuse, R166, 0x2, P6 ;  /* 0x00000003e50bb211 */ /* 0x080fe400030f14a6 */
[----:B------:R-:W-:Y:S02]  /*a570*/  @!P4 LEA.HI.X R13, R228, R3, R165, 0x2, P2 ;  /* 0x00000003e40dc211 */ /* 0x000fe400010f14a5 */
[----:B------:R-:W-:Y:S01]  /*a580*/  ISETP.GE.AND P2, PT, R223, UR4, PT ;  /* 0x00000004df007c0c */ /* 0x000fe2000bf46270 */
[----:B------:R0:W-:Y:S01]  /*a590*/  @!P3 ST.E.64 desc[UR38][R10.64], R72 ;  /* 0x000000480a00b985 */ /* 0x0001e2000c101b26 */
[----:B--2---:R-:W-:-:S03]  /*a5a0*/  @!P5 LEA R14, P6, R226, R2, 0x2 ;  /* 0x00000002e20ed211 */ /* 0x004fc600078c10ff */
[----:B------:R1:W-:Y:S01]  /*a5b0*/  @!P4 ST.E.64 desc[UR38][R12.64], R76 ;  /* 0x0000004c0c00c985 */ /* 0x0003e2000c101b26 */
[----:B------:R-:W-:Y:S02]  /*a5c0*/  @!P5 LEA.HI.X R15, R226, R3, R164, 0x2, P6 ;  /* 0x00000003e20fd211 */ /* 0x000fe400030f14a4 */
[----:B------:R-:W-:-:S03]  /*a5d0*/  ISETP.GE.AND P4, PT, R221, UR4, PT ;  /* 0x00000004dd007c0c */ /* 0x000fc6000bf86270 */
[----:B------:R2:W-:Y:S01]  /*a5e0*/  @!P5 ST.E.64 desc[UR38][R14.64], R80 ;  /* 0x000000500e00d985 */ /* 0x0005e2000c101b26 */
[----:B------:R-:W-:Y:S02]  /*a5f0*/  ISETP.GE.AND P5, PT, R222, UR4, PT ;  /* 0x00000004de007c0c */ /* 0x000fe4000bfa6270 */
        /* <DEDUP_REMOVED lines=8> */
[----:B------:R-:W-:-:S05]  /*a680*/  @!P2 LEA.HI.X R15, R223, R3, R161, 0x2, P6 ;  /* 0x00000003df0fa211 */ /* 0x000fca00030f14a1 */
[----:B------:R2:W-:Y:S01]  /*a690*/  @!P2 ST.E.64 desc[UR38][R14.64], R92 ;  /* 0x0000005c0e00a985 */ /* 0x0005e2000c101b26 */
[----:B------:R-:W-:Y:S02]  /*a6a0*/  ISETP.GE.AND P2, PT, R212, UR4, PT ;  /* 0x00000004d4007c0c */ /* 0x000fe4000bf46270 */
[CC--:B0-----:R-:W-:Y:S02]  /*a6b0*/  @!P5 LEA R10, P1, R222.reuse, R2.reuse, 0x2 ;  /* 0x00000002de0ad211 */ /* 0x0c1fe400078210ff */
[-C--:B-1----:R-:W-:Y:S02]  /*a6c0*/  @!P4 LEA R12, P0, R221, R2.reuse, 0x2 ;  /* 0x00000002dd0cc211 */ /* 0x082fe400078010ff */
[-C--:B------:R-:W-:Y:S02]  /*a6d0*/  @!P5 LEA.HI.X R11, R222, R3.reuse, R160, 0x2, P1 ;  /* 0x00000003de0bd211 */ /* 0x080fe400008f14a0 */
[----:B------:R-:W-:Y:S02]  /*a6e0*/  ISETP.GE.AND P1, PT, R211, UR4, PT ;  /* 0x00000004d3007c0c */ /* 0x000fe4000bf26270 */
[----:B--2---:R-:W-:Y:S01]  /*a6f0*/  @!P3 LEA R14, P6, R213, R2, 0x2 ;  /* 0x00000002d50eb211 */ /* 0x004fe200078c10ff */
[----:B------:R-:W-:Y:S01]  /*a700*/  @!P5 ST.E.64 desc[UR38][R10.64], R96 ;  /* 0x000000600a00d985 */ /* 0x000fe2000c101b26 */
[----:B------:R-:W-:-:S02]  /*a710*/  @!P4 LEA.HI.X R13, R221, R3, R159, 0x2, P0 ;  /* 0x00000003dd0dc211 */ /* 0x000fc400000f149f */
[----:B------:R-:W-:Y:S02]  /*a720*/  @!P3 LEA.HI.X R15, R213, R3, R158, 0x2, P6 ;  /* 0x00000003d50fb211 */ /* 0x000fe400030f149e */
[----:B------:R-:W-:Y:S01]  /*a730*/  ISETP.GE.AND P0, PT, R210, UR4, PT ;  /* 0x00000004d2007c0c */ /* 0x000fe2000bf06270 */
[----:B------:R-:W-:Y:S01]  /*a740*/  @!P4 ST.E.64 desc[UR38][R12.64], R100 ;  /* 0x000000640c00c985 */ /* 0x000fe2000c101b26 */
[-C--:B------:R-:W-:Y:S02]  /*a750*/  @!P2 LEA R20, P6, R212, R2.reuse, 0x2 ;  /* 0x00000002d414a211 */ /* 0x080fe400078c10ff */
[----:B------:R-:W-:Y:S01]  /*a760*/  ISETP.GE.AND P4, PT, R208, UR4, PT ;  /* 0x00000004d0007c0c */ /* 0x000fe2000bf86270 */
[----:B------:R-:W-:Y:S01]  /*a770*/  @!P3 ST.E.64 desc[UR38][R14.64], R104 ;  /* 0x000000680e00b985 */ /* 0x000fe2000c101b26 */
[----:B------:R-:W-:Y:S02]  /*a780*/  ISETP.GE.AND P3, PT, R209, UR4, PT ;  /* 0x00000004d1007c0c */ /* 0x000fe4000bf66270 */
[----:B------:R-:W-:-:S02]  /*a790*/  @!P1 LEA R24, P5, R211, R2, 0x2 ;  /* 0x00000002d3189211 */ /* 0x000fc400078a10ff */
[-C--:B------:R-:W-:Y:S02]  /*a7a0*/  @!P2 LEA.HI.X R21, R212, R3.reuse, R157, 0x2, P6 ;  /* 0x00000003d415a211 */ /* 0x080fe400030f149d */
[-C--:B------:R-:W-:Y:S02]  /*a7b0*/  @!P1 LEA.HI.X R25, R211, R3.reuse, R156, 0x2, P5 ;  /* 0x00000003d3199211 */ /* 0x080fe400028f149c */
[CC--:B------:R-:W-:Y:S01]  /*a7c0*/  @!P0 LEA R18, P6, R210.reuse, R2.reuse, 0x2 ;  /* 0x00000002d2128211 */ /* 0x0c0fe200078c10ff */
[----:B------:R0:W-:Y:S01]  /*a7d0*/  @!P2 ST.E.64 desc[UR38][R20.64], R108 ;  /* 0x0000006c1400a985 */ /* 0x0001e2000c101b26 */
[----:B------:R-:W-:Y:S02]  /*a7e0*/  ISETP.GE.AND P2, PT, R207, UR4, PT ;  /* 0x00000004cf007c0c */ /* 0x000fe4000bf46270 */
[----:B------:R-:W-:Y:S01]  /*a7f0*/  @!P0 LEA.HI.X R19, R210, R3, R155, 0x2, P6 ;  /* 0x00000003d2138211 */ /* 0x000fe200030f149b */
[----:B------:R1:W-:Y:S01]  /*a800*/  @!P1 ST.E.64 desc[UR38][R24.64], R112 ;  /* 0x0000007018009985 */ /* 0x0003e2000c101b26 */
[----:B------:R-:W-:-:S02]  /*a810*/  @!P3 LEA R28, P1, R209, R2, 0x2 ;  /* 0x00000002d11cb211 */ /* 0x000fc400078210ff */
[-C--:B------:R-:W-:Y:S01]  /*a820*/  @!P4 LEA R32, P5, R208, R2.reuse, 0x2 ;  /* 0x00000002d020c211 */ /* 0x080fe200078a10ff */
[----:B------:R2:W-:Y:S01]  /*a830*/  @!P0 ST.E.64 desc[UR38][R18.64], R116 ;  /* 0x0000007412008985 */ /* 0x0005e2000c101b26 */
[-C--:B------:R-:W-:Y:S02]  /*a840*/  @!P3 LEA.HI.X R29, R209, R3.reuse, R154, 0x2, P1 ;  /* 0x00000003d11db211 */ /* 0x080fe400008f149a */
[----:B------:R-:W-:Y:S02]  /*a850*/  ISETP.GE.AND P1, PT, R206, UR4, PT ;  /* 0x00000004ce007c0c */ /* 0x000fe4000bf26270 */
[----:B------:R-:W-:Y:S01]  /*a860*/  @!P4 LEA.HI.X R33, R208, R3, R153, 0x2, P5 ;  /* 0x00000003d021c211 */ /* 0x000fe200028f1499 */
[----:B------:R3:W-:Y:S01]  /*a870*/  @!P3 ST.E.64 desc[UR38][R28.64], R120 ;  /* 0x000000781c00b985 */ /* 0x0007e2000c101b26 */
[----:B------:R-:W-:Y:S01]  /*a880*/  ISETP.GE.AND P0, PT, R205, UR4, PT ;  /* 0x00000004cd007c0c */ /* 0x000fe2000bf06270 */
[----:B0-----:R-:W-:Y:S01]  /*a890*/  VIADD R21, R201, 0xf0 ;  /* 0x000000f0c9157836 */ /* 0x001fe20000000000 */
[----:B------:R-:W-:Y:S01]  /*a8a0*/  @!P2 LEA R10, P5, R207, R2, 0x2 ;  /* 0x00000002cf0aa211 */ /* 0x000fe200078a10ff */
[----:B------:R3:W-:Y:S01]  /*a8b0*/  @!P4 ST.E.64 desc[UR38][R32.64], R124 ;  /* 0x0000007c2000c985 */ /* 0x0007e2000c101b26 */
[----:B------:R-:W-:Y:S01]  /*a8c0*/  ISETP.GE.AND P4, PT, R17, UR4, PT ;  /* 0x0000000411007c0c */ /* 0x000fe2000bf86270 */
[----:B-1----:R-:W-:Y:S01]  /*a8d0*/  VIADD R25, R201, 0xf8 ;  /* 0x000000f8c9197836 */ /* 0x002fe20000000000 */
[----:B------:R-:W-:-:S02]  /*a8e0*/  ISETP.GE.AND P3, PT, R21, UR4, PT ;  /* 0x0000000415007c0c */ /* 0x000fc4000bf66270 */
[-C--:B------:R-:W-:Y:S02]  /*a8f0*/  @!P2 LEA.HI.X R11, R207, R3.reuse, R152, 0x2, P5 ;  /* 0x00000003cf0ba211 */ /* 0x080fe400028f1498 */
[CC--:B------:R-:W-:Y:S02]  /*a900*/  @!P1 LEA R12, P6, R206.reuse, R2.reuse, 0x2 ;  /* 0x00000002ce0c9211 */ /* 0x0c0fe400078c10ff */
[----:B--2---:R-:W-:Y:S01]  /*a910*/  SHF.R.S32.HI R19, RZ, 0x1f, R17 ;  /* 0x0000001fff137819 */ /* 0x004fe20000011411 */
[----:B------:R3:W-:Y:S01]  /*a920*/  @!P2 ST.E.64 desc[UR38][R10.64], R128 ;  /* 0x000000800a00a985 */ /* 0x0007e2000c101b26 */
[----:B------:R-:W-:Y:S02]  /*a930*/  @!P0 LEA R14, P5, R205, R2, 0x2 ;  /* 0x00000002cd0e8211 */ /* 0x000fe400078a10ff */
[----:B------:R-:W-:Y:S02]  /*a940*/  @!P1 LEA.HI.X R13, R206, R3, R22, 0x2, P6 ;  /* 0x00000003ce0d9211 */ /* 0x000fe400030f1416 */
[----:B------:R-:W-:-:S02]  /*a950*/  ISETP.GE.AND P6, PT, R25, UR4, PT ;  /* 0x0000000419007c0c */ /* 0x000fc4000bfc6270 */
[-C--:B------:R-:W-:Y:S01]  /*a960*/  @!P0 LEA.HI.X R15, R205, R3.reuse, R9, 0x2, P5 ;  /* 0x00000003cd0f8211 */ /* 0x080fe200028f1409 */
[----:B------:R3:W-:Y:S01]  /*a970*/  @!P1 ST.E.64 desc[UR38][R12.64], R132 ;  /* 0x000000840c009985 */ /* 0x0007e2000c101b26 */
[CC--:B------:R-:W-:Y:S02]  /*a980*/  @!P4 LEA R18, P5, R17.reuse, R2.reuse, 0x2 ;  /* 0x000000021112c211 */ /* 0x0c0fe400078a10ff */
[----:B------:R-:W-:Y:S01]  /*a990*/  SHF.R.S32.HI R9, RZ, 0x1f, R21 ;  /* 0x0000001fff097819 */ /* 0x000fe20000011415 */
[----:B------:R3:W-:Y:S01]  /*a9a0*/  @!P0 ST.E.64 desc[UR38][R14.64], R136 ;  /* 0x000000880e008985 */ /* 0x0007e2000c101b26 */
[----:B------:R-:W-:Y:S02]  /*a9b0*/  @!P4 LEA.HI.X R19, R17, R3, R19, 0x2, P5 ;  /* 0x000000031113c211 */ /* 0x000fe400028f1413 */
[----:B------:R-:W-:-:S03]  /*a9c0*/  @!P3 LEA R20, P5, R21, R2, 0x2 ;  /* 0x000000021514b211 */ /* 0x000fc600078a10ff */
[----:B------:R3:W-:Y:S01]  /*a9d0*/  @!P4 ST.E.64 desc[UR38][R18.64], R140 ;  /* 0x0000008c1200c985 */ /* 0x0007e2000c101b26 */
[-C--:B------:R-:W-:Y:S02]  /*a9e0*/  @!P3 LEA.HI.X R21, R21, R3.reuse, R9, 0x2, P5 ;  /* 0x000000031515b211 */ /* 0x080fe400028f1409 */
[----:B------:R-:W-:Y:S02]  /*a9f0*/  SHF.R.S32.HI R9, RZ, 0x1f, R25 ;  /* 0x0000001fff097819 */ /* 0x000fe40000011419 */
[C---:B------:R-:W-:Y:S01]  /*aa00*/  @!P6 LEA R2, P5, R25.reuse, R2, 0x2 ;  /* 0x000000021902e211 */ /* 0x040fe200078a10ff */
[----:B------:R3:W-:Y:S03]  /*aa10*/  @!P3 ST.E.64 desc[UR38][R20.64], R144 ;  /* 0x000000901400b985 */ /* 0x0007e6000c101b26 */
[----:B------:R-:W-:-:S05]  /*aa20*/  @!P6 LEA.HI.X R3, R25, R3, R9, 0x2, P5 ;  /* 0x000000031903e211 */ /* 0x000fca00028f1409 */
[----:B------:R3:W-:Y:S04]  /*aa30*/  @!P6 ST.E.64 desc[UR38][R2.64], R148 ;  /* 0x000000940200e985 */ /* 0x0007e8000c101b26 */
.L_x_1095:
[----:B------:R-:W-:Y:S05]  /*aa40*/  BSYNC B1 ;  /* 0x0000000000017941 */ /* 0x000fea0003800000 */
.L_x_1094:
[----:B------:R-:W-:Y:S01]  /*aa50*/  ISETP.GE.AND P0, PT, R16, R8, PT ;  /* 0x000000081000720c */ /* 0x000fe20003f06270 */
[----:B--23--:R2:W3:Y:S04]  /*aa60*/  SHFL.IDX PT, R3, R4, 0x1, 0x1c1f ;  /* 0x003c1f0004037f89 */ /* 0x00c4e800000e0000 */
[----:B-1----:R2:W1:Y:S08]  /*aa70*/  SHFL.IDX PT, R2, R0, 0x1, 0x1c1f ;  /* 0x003c1f0000027f89 */ /* 0x00247000000e0000 */
[----:B--2---:R-:W-:Y:S05]  /*aa80*/  @P0 BRA `(.L_x_1093) ;  /* 0x0000001400c00947 */ /* 0x004fea0003800000 */
[----:B------:R-:W-:Y:S01]  /*aa90*/  ULDC UR4, c[0x0][0xbc8] ;  /* 0x0002f20000047ab9 */ /* 0x000fe20000000800 */
[----:B------:R-:W-:Y:S01]  /*aaa0*/  VIADD R21, R201, 0xe8 ;  /* 0x000000e8c9157836 */ /* 0x000fe20000000000 */
[----:B------:R-:W-:Y:S01]  /*aab0*/  ISETP.GE.AND P5, PT, R179, UR4, PT ;  /* 0x00000004b3007c0c */ /* 0x000fe2000bfa6270 */
[C---:B------:R-:W-:Y:S01]  /*aac0*/  VIADD R25, R201.reuse, 0xf0 ;  /* 0x000000f0c9197836 */ /* 0x040fe20000000000 */
[----:B------:R-:W-:Y:S02]  /*aad0*/  ISETP.GE.AND P4, PT, R201, UR4, PT ;  /* 0x00000004c9007c0c */ /* 0x000fe4000bf86270 */
[----:B------:R-:W-:Y:S02]  /*aae0*/  ISETP.GE.AND P2, PT, R177, UR4, PT ;  /* 0x00000004b1007c0c */ /* 0x000fe4000bf46270 */
[----:B------:R-:W-:Y:S02]  /*aaf0*/  ISETP.GE.AND P1, PT, R175, UR4, PT ;  /* 0x00000004af007c0c */ /* 0x000fe4000bf26270 */
[----:B------:R-:W-:-:S02]  /*ab00*/  ISETP.GE.AND P0, PT, R237, UR4, PT ;  /* 0x00000004ed007c0c */ /* 0x000fc4000bf06270 */
[----:B0-----:R-:W-:Y:S02]  /*ab10*/  SHF.R.S32.HI R0, RZ, 0x1f, R21 ;  /* 0x0000001fff007819 */ /* 0x001fe40000011415 */
[----:B------:R-:W-:Y:S02]  /*ab20*/  SHF.R.S32.HI R4, RZ, 0x1f, R205 ;  /* 0x0000001fff047819 */ /* 0x000fe400000114cd */
[-C--:B-1----:R-:W-:Y:S01]  /*ab30*/  @!P5 LEA R10, P3, R179, R2.reuse, 0x2 ;  /* 0x00000002b30ad211 */ /* 0x082fe200078610ff */
[----:B---3--:R-:W-:Y:S02]  /*ab40*/  @!P4 IMAD.WIDE R8, R201, 0x4, R2 ;  /* 0x00000004c908c825 */ /* 0x008fe400078e0202 */
[----:B------:R-:W-:Y:S02]  /*ab50*/  @!P2 LEA R12, P6, R177, R2, 0x2 ;  /* 0x00000002b10ca211 */ /* 0x000fe400078c10ff */
[----:B------:R-:W-:Y:S01]  /*ab60*/  @!P5 LEA.HI.X R11, R179, R3, R180, 0x2, P3 ;  /* 0x00000003b30bd211 */ /* 0x000fe200018f14b4 */
[----:B------:R0:W-:Y:S01]  /*ab70*/  @!P4 ST.E.64 desc[UR38][R8.64], R26 ;  /* 0x0000001a0800c985 */ /* 0x0001e2000c101b26 */
[----:B------:R-:W-:-:S02]  /*ab80*/  ISETP.GE.AND P3, PT, R236, UR4, PT ;  /* 0x00000004ec007c0c */ /* 0x000fc4000bf66270 */
[-C--:B------:R-:W-:Y:S01]  /*ab90*/  @!P2 LEA.HI.X R13, R177, R3.reuse, R178, 0x2, P6 ;  /* 0x00000003b10da211 */ /* 0x080fe200030f14b2 */
[----:B------:R1:W-:Y:S01]  /*aba0*/  @!P5 ST.E.64 desc[UR38][R10.64], R30 ;  /* 0x0000001e0a00d985 */ /* 0x0003e2000c101b26 */
[-C--:B------:R-:W-:Y:S02]  /*abb0*/  @!P1 LEA R14, P5, R175, R2.reuse, 0x2 ;  /* 0x00000002af0e9211 */ /* 0x080fe400078a10ff */
[----:B------:R-:W-:Y:S01]  /*abc0*/  ISETP.GE.AND P4, PT, R235, UR4, PT ;  /* 0x00000004eb007c0c */ /* 0x000fe2000bf86270 */
[----:B------:R2:W-:Y:S01]  /*abd0*/  @!P2 ST.E.64 desc[UR38][R12.64], R34 ;  /* 0x000000220c00a985 */ /* 0x0005e2000c101b26 */
[----:B------:R-:W-:Y:S02]  /*abe0*/  @!P0 LEA R16, P6, R237, R2, 0x2 ;  /* 0x00000002ed108211 */ /* 0x000fe400078c10ff */
[----:B------:R-:W-:Y:S02]  /*abf0*/  @!P1 LEA.HI.X R15, R175, R3, R176, 0x2, P5 ;  /* 0x00000003af0f9211 */ /* 0x000fe400028f14b0 */
[----:B------:R-:W-:-:S02]  /*ac00*/  ISETP.GE.AND P5, PT, R234, UR4, PT ;  /* 0x00000004ea007c0c */ /* 0x000fc4000bfa6270 */
[-C--:B------:R-:W-:Y:S01]  /*ac10*/  @!P0 LEA.HI.X R17, R237, R3.reuse, R174, 0x2, P6 ;  /* 0x00000003ed118211 */ /* 0x080fe200030f14ae */
[----:B------:R3:W-:Y:S01]  /*ac20*/  @!P1 ST.E.64 desc[UR38][R14.64], R38 ;  /* 0x000000260e009985 */ /* 0x0007e2000c101b26 */
[-C--:B0-----:R-:W-:Y:S02]  /*ac30*/  @!P3 LEA R8, P6, R236, R2.reuse, 0x2 ;  /* 0x00000002ec08b211 */ /* 0x081fe400078c10ff */
[----:B------:R-:W-:Y:S01]  /*ac40*/  ISETP.GE.AND P1, PT, R232, UR4, PT ;  /* 0x00000004e8007c0c */ /* 0x000fe2000bf26270 */
[----:B------:R0:W-:Y:S01]  /*ac50*/  @!P0 ST.E.64 desc[UR38][R16.64], R42 ;  /* 0x0000002a10008985 */ /* 0x0001e2000c101b26 */
[----:B------:R-:W-:Y:S02]  /*ac60*/  ISETP.GE.AND P0, PT, R233, UR4, PT ;  /* 0x00000004e9007c0c */ /* 0x000fe4000bf06270 */
[----:B-1----:R-:W-:Y:S02]  /*ac70*/  @!P4 LEA R10, P2, R235, R2, 0x2 ;  /* 0x00000002eb0ac211 */ /* 0x002fe400078410ff */
[----:B------:R-:W-:-:S02]  /*ac80*/  @!P3 LEA.HI.X R9, R236, R3, R173, 0x2, P6 ;  /* 0x00000003ec09b211 */ /* 0x000fc400030f14ad */
[CC--:B------:R-:W-:Y:S02]  /*ac90*/  @!P5 LEA R18, P6, R234.reuse, R2.reuse, 0x2 ;  /* 0x00000002ea12d211 */ /* 0x0c0fe400078c10ff */
[-C--:B------:R-:W-:Y:S01]  /*aca0*/  @!P4 LEA.HI.X R11, R235, R3.reuse, R172, 0x2, P2 ;  /* 0x00000003eb0bc211 */ /* 0x080fe200010f14ac */
[----:B------:R1:W-:Y:S01]  /*acb0*/  @!P3 ST.E.64 desc[UR38][R8.64], R46 ;  /* 0x0000002e0800b985 */ /* 0x0003e2000c101b26 */
[----:B------:R-:W-:Y:S02]  /*acc0*/  ISETP.GE.AND P2, PT, R231, UR4, PT ;  /* 0x00000004e7007c0c */ /* 0x000fe4000bf46270 */
[----:B------:R-:W-:Y:S01]  /*acd0*/  @!P5 LEA.HI.X R19, R234, R3, R171, 0x2, P6 ;  /* 0x00000003ea13d211 */ /* 0x000fe200030f14ab */
[----:B------:R4:W-:Y:S01]  /*ace0*/  @!P4 ST.E.64 desc[UR38][R10.64], R50 ;  /* 0x000000320a00c985 */ /* 0x0009e2000c101b26 */
[-C--:B--2---:R-:W-:Y:S02]  /*acf0*/  @!P0 LEA R12, P4, R233, R2.reuse, 0x2 ;  /* 0x00000002e90c8211 */ /* 0x084fe400078810ff */
[----:B------:R-:W-:Y:S01]  /*ad00*/  ISETP.GE.AND P3, PT, R230, UR4, PT ;  /* 0x00000004e6007c0c */ /* 0x000fe2000bf66270 */
[----:B------:R2:W-:Y:S01]  /*ad10*/  @!P5 ST.E.64 desc[UR38][R18.64], R54 ;  /* 0x000000361200d985 */ /* 0x0005e2000c101b26 */
[----:B---3--:R-:W-:-:S02]  /*ad20*/  @!P1 LEA R14, P5, R232, R2, 0x2 ;  /* 0x00000002e80e9211 */ /* 0x008fc400078a10ff */
[-C--:B------:R-:W-:Y:S02]  /*ad30*/  @!P0 LEA.HI.X R13, R233, R3.reuse, R170, 0x2, P4 ;  /* 0x00000003e90d8211 */ /* 0x080fe400020f14aa */
[----:B------:R-:W-:Y:S02]  /*ad40*/  ISETP.GE.AND P4, PT, R229, UR4, PT ;  /* 0x00000004e5007c0c */ /* 0x000fe4000bf86270 */
[----:B------:R-:W-:Y:S01]  /*ad50*/  @!P1 LEA.HI.X R15, R232, R3, R169, 0x2, P5 ;  /* 0x00000003e80f9211 */ /* 0x000fe200028f14a9 */
[----:B------:R-:W-:Y:S01]  /*ad60*/  @!P0 ST.E.64 desc[UR38][R12.64], R58 ;  /* 0x0000003a0c008985 */ /* 0x000fe2000c101b26 */
[----:B------:R-:W-:Y:S02]  /*ad70*/  ISETP.GE.AND P5, PT, R228, UR4, PT ;  /* 0x00000004e4007c0c */ /* 0x000fe4000bfa6270 */
[----:B0-----:R-:W-:Y:S01]  /*ad80*/  @!P2 LEA R16, P6, R231, R2, 0x2 ;  /* 0x00000002e710a211 */ /* 0x001fe200078c10ff */
[----:B------:R0:W-:Y:S01]  /*ad90*/  @!P1 ST.E.64 desc[UR38][R14.64], R62 ;  /* 0x0000003e0e009985 */ /* 0x0001e2000c101b26 */
[----:B------:R-:W-:-:S02]  /*ada0*/  ISETP.GE.AND P1, PT, R225, UR4, PT ;  /* 0x00000004e1007c0c */ /* 0x000fc4000bf26270 */
[-C--:B------:R-:W-:Y:S02]  /*adb0*/  @!P2 LEA.HI.X R17, R231, R3.reuse, R168, 0x2, P6 ;  /* 0x00000003e711a211 */ /* 0x080fe400030f14a8 */
[-C--:B-1----:R-:W-:Y:S02]  /*adc0*/  @!P3 LEA R8, P6, R230, R2.reuse, 0x2 ;  /* 0x00000002e608b211 */ /* 0x082fe400078c10ff */
[-C--:B----4-:R-:W-:Y:S01]  /*add0*/  @!P4 LEA R10, P0, R229, R2.reuse, 0x2 ;  /* 0x00000002e50ac211 */ /* 0x090fe200078010ff */
[----:B------:R1:W-:Y:S01]  /*ade0*/  @!P2 ST.E.64 desc[UR38][R16.64], R66 ;  /* 0x000000421000a985 */ /* 0x0003e2000c101b26 */
[----:B------:R-:W-:Y:S02]  /*adf0*/  ISETP.GE.AND P2, PT, R226, UR4, PT ;  /* 0x00000004e2007c0c */ /* 0x000fe4000bf46270 */
[----:B------:R-:W-:Y:S02]  /*ae00*/  @!P3 LEA.HI.X R9, R230, R3, R167, 0x2, P6 ;  /* 0x00000003e609b211 */ /* 0x000fe400030f14a7 */
[----:B--2---:R-:W-:-:S02]  /*ae10*/  @!P5 LEA R18, P6, R228, R2, 0x2 ;  /* 0x00000002e412d211 */ /* 0x004fc400078c10ff */
[-C--:B------:R-:W-:Y:S01]  /*ae20*/  @!P4 LEA.HI.X R11, R229, R3.reuse, R166, 0x2, P0 ;  /* 0x00000003e50bc211 */ /* 0x080fe200000f14a6 */
[----:B------:R2:W-:Y:S01]  /*ae30*/  @!P3 ST.E.64 desc[UR38][R8.64], R70 ;  /* 0x000000460800b985 */ /* 0x0005e2000c101b26 */
[----:B------:R-:W-:Y:S02]  /*ae40*/  ISETP.GE.AND P0, PT, R224, UR4, PT ;  /* 0x00000004e0007c0c */ /* 0x000fe4000bf06270 */
[----:B------:R-:W-:Y:S01]  /*ae50*/  @!P5 LEA.HI.X R19, R228, R3, R165, 0x2, P6 ;  /* 0x00000003e413d211 */ /* 0x000fe200030f14a5 */
[----:B------:R3:W-:Y:S01]  /*ae60*/  @!P4 ST.E.64 desc[UR38][R10.64], R74 ;  /* 0x0000004a0a00c985 */ /* 0x0007e2000c101b26 */
[-C--:B0-----:R-:W-:Y:S02]  /*ae70*/  @!P1 LEA R14, P3, R225, R2.reuse, 0x2 ;  /* 0x00000002e10e9211 */ /* 0x081fe400078610ff */
[----:B------:R-:W-:Y:S01]  /*ae80*/  @!P2 LEA R12, P6, R226, R2, 0x2 ;  /* 0x00000002e20ca211 */ /* 0x000fe200078c10ff */
[----:B------:R0:W-:Y:S01]  /*ae90*/  @!P5 ST.E.64 desc[UR38][R18.64], R78 ;  /* 0x0000004e1200d985 */ /* 0x0001e2000c101b26 */
[----:B------:R-:W-:-:S02]  /*aea0*/  ISETP.GE.AND P5, PT, R223, UR4, PT ;  /* 0x00000004df007c0c */ /* 0x000fc4000bfa6270 */
[----:B------:R-:W-:Y:S02]  /*aeb0*/  ISETP.GE.AND P4, PT, R222, UR4, PT ;  /* 0x00000004de007c0c */ /* 0x000fe4000bf86270 */
[-C--:B------:R-:W-:Y:S02]  /*aec0*/  @!P2 LEA.HI.X R13, R226, R3.reuse, R164, 0x2, P6 ;  /* 0x00000003e20da211 */ /* 0x080fe400030f14a4 */
[CC--:B-1----:R-:W-:Y:S02]  /*aed0*/  @!P0 LEA R16, P6, R224.reuse, R2.reuse, 0x2 ;  /* 0x00000002e0108211 */ /* 0x0c2fe400078c10ff */
[-C--:B------:R-:W-:Y:S01]  /*aee0*/  @!P1 LEA.HI.X R15, R225, R3.reuse, R163, 0x2, P3 ;  /* 0x00000003e10f9211 */ /* 0x080fe200018f14a3 */
[----:B------:R1:W-:Y:S01]  /*aef0*/  @!P2 ST.E.64 desc[UR38][R12.64], R82 ;  /* 0x000000520c00a985 */ /* 0x0003e2000c101b26 */
[----:B------:R-:W-:Y:S02]  /*af00*/  ISETP.GE.AND P3, PT, R221, UR4, PT ;  /* 0x00000004dd007c0c */ /* 0x000fe4000bf66270 */
[----:B------:R-:W-:Y:S01]  /*af10*/  @!P0 LEA.HI.X R17, R224, R3, R162, 0x2, P6 ;  /* 0x00000003e0118211 */ /* 0x000fe200030f14a2 */
[----:B------:R4:W-:Y:S01]  /*af20*/  @!P1 ST.E.64 desc[UR38][R14.64], R86 ;  /* 0x000000560e009985 */ /* 0x0009e2000c101b26 */
[----:B--2---:R-:W-:-:S02]  /*af30*/  @!P5 LEA R8, P2, R223, R2, 0x2 ;  /* 0x00000002df08d211 */ /* 0x004fc400078410ff */
[-C--:B---3--:R-:W-:Y:S01]  /*af40*/  @!P4 LEA R10, P1, R222, R2.reuse, 0x2 ;  /* 0x00000002de0ac211 */ /* 0x088fe200078210ff */
[----:B------:R2:W-:Y:S01]  /*af50*/  @!P0 ST.E.64 desc[UR38][R16.64], R90 ;  /* 0x0000005a10008985 */ /* 0x0005e2000c101b26 */
[----:B------:R-:W-:Y:S02]  /*af60*/  ISETP.GE.AND P0, PT, R213, UR4, PT ;  /* 0x00000004d5007c0c */ /* 0x000fe4000bf06270 */
[-C--:B------:R-:W-:Y:S02]  /*af70*/  @!P5 LEA.HI.X R9, R223, R3.reuse, R161, 0x2, P2 ;  /* 0x00000003df09d211 */ /* 0x080fe400010f14a1 */
[----:B------:R-:W-:Y:S02]  /*af80*/  ISETP.GE.AND P2, PT, R212, UR4, PT ;  /* 0x00000004d4007c0c */ /* 0x000fe4000bf46270 */
[----:B------:R-:W-:Y:S01]  /*af90*/  @!P4 LEA.HI.X R11, R222, R3, R160, 0x2, P1 ;  /* 0x00000003de0bc211 */ /* 0x000fe200008f14a0 */
[----:B------:R3:W-:Y:S01]  /*afa0*/  @!P5 ST.E.64 desc[UR38][R8.64], R94 ;  /* 0x0000005e0800d985 */ /* 0x0007e2000c101b26 */
[----:B0-----:R-:W-:-:S02]  /*afb0*/  @!P3 LEA R18, P6, R221, R2, 0x2 ;  /* 0x00000002dd12b211 */ /* 0x001fc400078c10ff */
[----:B------:R-:W-:Y:S01]  /*afc0*/  ISETP.GE.AND P1, PT, R211, UR4, PT ;  /* 0x00000004d3007c0c */ /* 0x000fe2000bf26270 */
[----:B------:R0:W-:Y:S01]  /*afd0*/  @!P4 ST.E.64 desc[UR38][R10.64], R98 ;  /* 0x000000620a00c985 */ /* 0x0001e2000c101b26 */
[----:B------:R-:W-:Y:S02]  /*afe0*/  @!P3 LEA.HI.X R19, R221, R3, R159, 0x2, P6 ;  /* 0x00000003dd13b211 */ /* 0x000fe400030f149f */
[----:B------:R-:W-:Y:S02]  /*aff0*/  ISETP.GE.AND P4, PT, R210, UR4, PT ;  /* 0x00000004d2007c0c */ /* 0x000fe4000bf86270 */
[-C--:B-1----:R-:W-:Y:S01]  /*b000*/  @!P0 LEA R12, P6, R213, R2.reuse, 0x2 ;  /* 0x00000002d50c8211 */ /* 0x082fe200078c10ff */
[----:B------:R1:W-:Y:S01]  /*b010*/  @!P3 ST.E.64 desc[UR38][R18.64], R102 ;  /* 0x000000661200b985 */ /* 0x0003e2000c101b26 */
[----:B------:R-:W-:Y:S02]  /*b020*/  ISETP.GE.AND P5, PT, R209, UR4, PT ;  /* 0x00000004d1007c0c */ /* 0x000fe4000bfa6270 */
[----:B----4-:R-:W-:-:S02]  /*b030*/  @!P2 LEA R14, P3, R212, R2, 0x2 ;  /* 0x00000002d40ea211 */ /* 0x010fc400078610ff */
[-C--:B------:R-:W-:Y:S02]  /*b040*/  @!P0 LEA.HI.X R13, R213, R3.reuse, R158, 0x2, P6 ;  /* 0x00000003d50d8211 */ /* 0x080fe400030f149e */
[-C--:B------:R-:W-:Y:S02]  /*b050*/  @!P2 LEA.HI.X R15, R212, R3.reuse, R157, 0x2, P3 ;  /* 0x00000003d40fa211 */ /* 0x080fe400018f149d */
[----:B------:R-:W-:Y:S01]  /*b060*/  ISETP.GE.AND P3, PT, R208, UR4, PT ;  /* 0x00000004d0007c0c */ /* 0x000fe2000bf66270 */
[----:B------:R4:W-:Y:S01]  /*b070*/  @!P0 ST.E.64 desc[UR38][R12.64], R106 ;  /* 0x0000006a0c008985 */ /* 0x0009e2000c101b26 */
[CC--:B--2---:R-:W-:Y:S02]  /*b080*/  @!P1 LEA R16, P6, R211.reuse, R2.reuse, 0x2 ;  /* 0x00000002d3109211 */ /* 0x0c4fe400078c10ff */
[----:B---3--:R-:W-:Y:S01]  /*b090*/  @!P4 LEA R8, P0, R210, R2, 0x2 ;  /* 0x00000002d208c211 */ /* 0x008fe200078010ff */
[----:B------:R2:W-:Y:S01]  /*b0a0*/  @!P2 ST.E.64 desc[UR38][R14.64], R110 ;  /* 0x0000006e0e00a985 */ /* 0x0005e2000c101b26 */
[----:B------:R-:W-:-:S02]  /*b0b0*/  @!P1 LEA.HI.X R17, R211, R3, R156, 0x2, P6 ;  /* 0x00000003d3119211 */ /* 0x000fc400030f149c */
[-C--:B0-----:R-:W-:Y:S02]  /*b0c0*/  @!P5 LEA R10, P6, R209, R2.reuse, 0x2 ;  /* 0x00000002d10ad211 */ /* 0x081fe400078c10ff */
[-C--:B------:R-:W-:Y:S01]  /*b0d0*/  @!P4 LEA.HI.X R9, R210, R3.reuse, R155, 0x2, P0 ;  /* 0x00000003d209c211 */ /* 0x080fe200000f149b */
[----:B------:R-:W-:Y:S01]  /*b0e0*/  @!P1 ST.E.64 desc[UR38][R16.64], R114 ;  /* 0x0000007210009985 */ /* 0x000fe2000c101b26 */
[----:B------:R-:W-:Y:S02]  /*b0f0*/  ISETP.GE.AND P0, PT, R207, UR4, PT ;  /* 0x00000004cf007c0c */ /* 0x000fe4000bf06270 */
[----:B------:R-:W-:Y:S01]  /*b100*/  @!P5 LEA.HI.X R11, R209, R3, R154, 0x2, P6 ;  /* 0x00000003d10bd211 */ /* 0x000fe200030f149a */
[----:B------:R0:W-:Y:S01]  /*b110*/  @!P4 ST.E.64 desc[UR38][R8.64], R118 ;  /* 0x000000760800c985 */ /* 0x0001e2000c101b26 */
[----:B------:R-:W-:Y:S02]  /*b120*/  ISETP.GE.AND P1, PT, R21, UR4, PT ;  /* 0x0000000415007c0c */ /* 0x000fe4000bf26270 */
[----:B-1----:R-:W-:Y:S01]  /*b130*/  @!P3 LEA R18, P2, R208, R2, 0x2 ;  /* 0x00000002d012b211 */ /* 0x002fe200078410ff */
[----:B------:R1:W-:Y:S01]  /*b140*/  @!P5 ST.E.64 desc[UR38][R10.64], R122 ;  /* 0x0000007a0a00d985 */ /* 0x0003e2000c101b26 */
[----:B------:R-:W-:-:S02]  /*b150*/  ISETP.GE.AND P4, PT, R206, UR4, PT ;  /* 0x00000004ce007c0c */ /* 0x000fc4000bf86270 */
[----:B------:R-:W-:Y:S02]  /*b160*/  ISETP.GE.AND P5, PT, R205, UR4, PT ;  /* 0x00000004cd007c0c */ /* 0x000fe4000bfa6270 */
[-C--:B------:R-:W-:Y:S02]  /*b170*/  @!P3 LEA.HI.X R19, R208, R3.reuse, R153, 0x2, P2 ;  /* 0x00000003d013b211 */ /* 0x080fe400010f1499 */
[----:B------:R-:W-:Y:S02]  /*b180*/  ISETP.GE.AND P2, PT, R25, UR4, PT ;  /* 0x0000000419007c0c */ /* 0x000fe4000bf46270 */
[-C--:B----4-:R-:W-:Y:S01]  /*b190*/  @!P0 LEA R12, P6, R207, R2.reuse, 0x2 ;  /* 0x00000002cf0c8211 */ /* 0x090fe200078c10ff */
[----:B------:R3:W-:Y:S01]  /*b1a0*/  @!P3 ST.E.64 desc[UR38][R18.64], R126 ;  /* 0x0000007e1200b985 */ /* 0x0007e2000c101b26 */
[----:B--2---:R-:W-:Y:S02]  /*b1b0*/  @!P1 LEA R14, P3, R21, R2, 0x2 ;  /* 0x00000002150e9211 */ /* 0x004fe400078610ff */
[----:B------:R-:W-:-:S02]  /*b1c0*/  @!P0 LEA.HI.X R13, R207, R3, R152, 0x2, P6 ;  /* 0x00000003cf0d8211 */ /* 0x000fc400030f1498 */
[CC--:B0-----:R-:W-:Y:S02]  /*b1d0*/  @!P4 LEA R8, P6, R206.reuse, R2.reuse, 0x2 ;  /* 0x00000002ce08c211 */ /* 0x0c1fe400078c10ff */
[-C--:B------:R-:W-:Y:S01]  /*b1e0*/  @!P1 LEA.HI.X R15, R21, R3.reuse, R0, 0x2, P3 ;  /* 0x00000003150f9211 */ /* 0x080fe200018f1400 */
[----:B------:R2:W-:Y:S01]  /*b1f0*/  @!P0 ST.E.64 desc[UR38][R12.64], R130 ;  /* 0x000000820c008985 */ /* 0x0005e2000c101b26 */
[-C--:B-1----:R-:W-:Y:S02]  /*b200*/  @!P5 LEA R10, P3, R205, R2.reuse, 0x2 ;  /* 0x00000002cd0ad211 */ /* 0x082fe400078610ff */
[-C--:B------:R-:W-:Y:S02]  /*b210*/  @!P4 LEA.HI.X R9, R206, R3.reuse, R22, 0x2, P6 ;  /* 0x00000003ce09c211 */ /* 0x080fe400030f1416 */
[----:B------:R-:W-:Y:S01]  /*b220*/  SHF.R.S32.HI R0, RZ, 0x1f, R25 ;  /* 0x0000001fff007819 */ /* 0x000fe20000011419 */
[----:B---3--:R-:W-:Y:S01]  /*b230*/  VIADD R19, R201, 0xf8 ;  /* 0x000000f8c9137836 */ /* 0x008fe20000000000 */
[----:B------:R-:W-:Y:S01]  /*b240*/  @!P2 LEA R16, P6, R25, R2, 0x2 ;  /* 0x000000021910a211 */ /* 0x000fe200078c10ff */
[----:B------:R2:W-:Y:S01]  /*b250*/  @!P4 ST.E.64 desc[UR38][R8.64], R134 ;  /* 0x000000860800c985 */ /* 0x0005e2000c101b26 */
[----:B------:R-:W-:-:S02]  /*b260*/  @!P5 LEA.HI.X R11, R205, R3, R4, 0x2, P3 ;  /* 0x00000003cd0bd211 */ /* 0x000fc400018f1404 */
[----:B------:R-:W-:Y:S02]  /*b270*/  @!P2 LEA.HI.X R17, R25, R3, R0, 0x2, P6 ;  /* 0x000000031911a211 */ /* 0x000fe400030f1400 */
[----:B------:R-:W-:Y:S01]  /*b280*/  ISETP.GE.AND P0, PT, R19, UR4, PT ;  /* 0x0000000413007c0c */ /* 0x000fe2000bf06270 */
[----:B------:R2:W-:Y:S04]  /*b290*/  @!P5 ST.E.64 desc[UR38][R10.64], R138 ;  /* 0x0000008a0a00d985 */ /* 0x0005e8000c101b26 */
[----:B------:R2:W-:Y:S04]  /*b2a0*/  @!P1 ST.E.64 desc[UR38][R14.64], R142 ;  /* 0x0000008e0e009985 */ /* 0x0005e8000c101b26 */
[----:B------:R2:W-:Y:S04]  /*b2b0*/  @!P2 ST.E.64 desc[UR38][R16.64], R146 ;  /* 0x000000921000a985 */ /* 0x0005e8000c101b26 */
[----:B------:R-:W-:Y:S05]  /*b2c0*/  @P0 BRA `(.L_x_1093) ;  /* 0x0000000c00b00947 */ /* 0x000fea0003800000 */
[----:B------:R-:W-:Y:S02]  /*b2d0*/  LEA R2, P0, R19, R2, 0x2 ;  /* 0x0000000213027211 */ /* 0x000fe400078010ff */
[----:B------:R-:W-:-:S04]  /*b2e0*/  SHF.R.S32.HI R0, RZ, 0x1f, R19 ;  /* 0x0000001fff007819 */ /* 0x000fc80000011413 */
[----:B------:R-:W-:-:S05]  /*b2f0*/  LEA.HI.X R3, R19, R3, R0, 0x2, P0 ;  /* 0x0000000313037211 */ /* 0x000fca00000f1400 */
[----:B------:R4:W-:Y:S01]  /*b300*/  ST.E.64 desc[UR38][R2.64], R150 ;  /* 0x0000009602007985 */ /* 0x0009e2000c101b26 */
[----:B------:R-:W-:Y:S05]  /*b310*/  BRA `(.L_x_1093) ;  /* 0x0000000c009c7947 */ /* 0x000fea0003800000 */
.L_x_1084:
[----:B------:R-:W4:Y:S01]  /*b320*/  LDC.64 R8, c[0x0][0xd00] ;  /* 0x00034000ff087b82 */ /* 0x000f220000000a00 */
[----:B------:R-:W-:Y:S01]  /*b330*/  ULDC.64 UR4, c[0x0][0xd08] ;  /* 0x0003420000047ab9 */ /* 0x000fe20000000a00 */
[----:B------:R-:W-:Y:S01]  /*b340*/  IMAD.MOV.U32 R17, RZ, RZ, RZ ;  /* 0x000000ffff117224 */ /* 0x000fe200078e00ff */
[----:B------:R-:W-:-:S04]  /*b350*/  ISETP.NE.U32.AND P0, PT, RZ, UR4, PT ;  /* 0x00000004ff007c0c */ /* 0x000fc8000bf05070 */
[----:B------:R-:W-:Y:S01]  /*b360*/  ISETP.NE.AND.EX P1, PT, RZ, UR5, PT, P0 ;  /* 0x00000005ff007c0c */ /* 0x000fe2000bf25300 */
[----:B------:R-:W0:Y:S01]  /*b370*/  LDC.64 R2, c[0x0][0xd00] ;  /* 0x00034000ff027b82 */ /* 0x000e220000000a00 */
[----:B----4-:R-:W-:-:S04]  /*b380*/  ISETP.NE.U32.AND P0, PT, R8, RZ, PT ;  /* 0x000000ff0800720c */ /* 0x010fc80003f05070 */
[----:B------:R-:W-:-:S07]  /*b390*/  ISETP.NE.AND.EX P0, PT, R9, RZ, PT, P0 ;  /* 0x000000ff0900720c */ /* 0x000fce0003f05300 */
[----:B------:R-:W4:Y:S01]  /*b3a0*/  @P1 LDC.64 R8, c[0x0][0xd08] ;  /* 0x00034200ff081b82 */ /* 0x000f220000000a00 */
[----:B------:R-:W-:Y:S01]  /*b3b0*/  ULDC UR4, c[0x0][0xb88] ;  /* 0x0002e20000047ab9 */ /* 0x000fe20000000800 */
[----:B0-----:R-:W-:-:S04]  /*b3c0*/  IMAD.WIDE R10, R200, 0x4, R2 ;  /* 0x00000004c80a7825 */ /* 0x001fc800078e0202 */
[----:B--2---:R-:W-:Y:S01]  /*b3d0*/  IMAD.U32 R0, RZ, RZ, UR4 ;  /* 0x00000004ff007e24 */ /* 0x004fe2000f8e00ff */
[----:B------:R0:W5:Y:S01]  /*b3e0*/  @P0 LDG.E R17, desc[UR38][R10.64] ;  /* 0x000000260a110981 */ /* 0x000162000c1e1900 */
[----:B---3--:R-:W2:Y:S01]  /*b3f0*/  S2R R4, SR_TID.X ;  /* 0x0000000000047919 */ /* 0x008ea20000002100 */
[----:B----4-:R-:W-:-:S05]  /*b400*/  @P1 IMAD.WIDE R2, R200, 0x4, R8 ;  /* 0x00000004c8021825 */ /* 0x010fca00078e0208 */
[----:B------:R0:W5:Y:S01]  /*b410*/  @P1 LDG.E R0, desc[UR38][R2.64] ;  /* 0x0000002602001981 */ /* 0x000162000c1e1900 */
[----:B------:R-:W-:-:S13]  /*b420*/  ISETP.NE.AND P2, PT, R203, RZ, PT ;  /* 0x000000ffcb00720c */ /* 0x000fda0003f45270 */
[----:B------:R-:W3:Y:S01]  /*b430*/  @!P2 LDC R203, c[0x0][0xbd4] ;  /* 0x0002f500ffcbab82 */ /* 0x000ee20000000800 */
[----:B--2---:R-:W-:-:S05]  /*b440*/  VIADD R24, R4, 0xffffff80 ;  /* 0xffffff8004187836 */ /* 0x004fca0000000000 */
[----:B------:R-:W-:Y:S02]  /*b450*/  ISETP.GT.AND P3, PT, R24, 0x7f, PT ;  /* 0x0000007f1800780c */ /* 0x000fe40003f64270 */
[----:B---3--:R-:W-:Y:S01]  /*b460*/  ISETP.GT.AND P2, PT, R203, 0x1, PT ;  /* 0x00000001cb00780c */ /* 0x008fe20003f44270 */
[----:B0-----:R-:W-:-:S12]  /*b470*/  @P1 BRA `(.L_x_1096) ;  /* 0x0000000000101947 */ /* 0x001fd80003800000 */
[----:B------:R-:W-:Y:S05]  /*b480*/  @!P0 BRA `(.L_x_1096) ;  /* 0x00000000000c8947 */ /* 0x000fea0003800000 */
[----:B------:R-:W2:Y:S04]  /*b490*/  LDG.E R3, desc[UR38][R10.64] ;  /* 0x000000260a037981 */ /* 0x000ea8000c1e1900 */
[----:B-----5:R-:W2:Y:S02]  /*b4a0*/  LDG.E R0, desc[UR38][R10.64+0x4] ;  /* 0x000004260a007981 */ /* 0x020ea4000c1e1900 */
[----:B--2---:R-:W-:-:S07]  /*b4b0*/  IMAD.IADD R0, R0, 0x1, -R3 ;  /* 0x0000000100007824 */ /* 0x004fce00078e0a03 */
.L_x_1096:
[----:B------:R-:W2:Y:S01]  /*b4c0*/  LDL.LU R2, [R1+0x10] ;  /* 0x0000100001027983 */ /* 0x000ea20000300800 */
[----:B------:R-:W-:Y:S01]  /*b4d0*/  BSSY B1, `(.L_x_1097) ;  /* 0x0000037000017945 */ /* 0x000fe20003800000 */
[----:B------:R-:W-:Y:S02]  /*b4e0*/  SEL R27, R200, RZ, !P0 ;  /* 0x000000ffc81b7207 */ /* 0x000fe40004000000 */
[----:B-----5:R-:W-:Y:S02]  /*b4f0*/  SHF.R.S32.HI R18, RZ, 0x1f, R17 ;  /* 0x0000001fff127819 */ /* 0x020fe40000011411 */
[----:B--2---:R-:W-:Y:S01]  /*b500*/  SEL R20, R2, RZ, !P0 ;  /* 0x000000ff02147207 */ /* 0x004fe20004000000 */
[----:B------:R-:W-:Y:S06]  /*b510*/  @P3 BRA `(.L_x_1098) ;  /* 0x0000000000c83947 */ /* 0x000fec0003800000 */
[----:B------:R-:W0:Y:S01]  /*b520*/  LDC R31, c[0x0][0xce8] ;  /* 0x00033a00ff1f7b82 */ /* 0x000e220000000800 */
[----:B------:R-:W-:-:S04]  /*b530*/  IMAD R2, R204, 0x80, R4 ;  /* 0x00000080cc027824 */ /* 0x000fc800078e0204 */
[----:B------:R-:W-:Y:S02]  /*b540*/  VIADD R22, R2, 0xffffff80 ;  /* 0xffffff8002167836 */ /* 0x000fe40000000000 */
[----:B0-----:R-:W-:-:S05]  /*b550*/  IMAD R3, R0, R31, RZ ;  /* 0x0000001f00037224 */ /* 0x001fca00078e02ff */
[----:B------:R-:W-:-:S13]  /*b560*/  ISETP.GE.AND P0, PT, R22, R3, PT ;  /* 0x000000031600720c */ /* 0x000fda0003f06270 */
[----:B------:R-:W-:Y:S05]  /*b570*/  @P0 BRA `(.L_x_1098) ;  /* 0x0000000000b00947 */ /* 0x000fea0003800000 */
[----:B------:R-:W2:Y:S01]  /*b580*/  LDL.LU R26, [R1+0xc] ;  /* 0x00000c00011a7983 */ /* 0x000ea20000300800 */
[----:B------:R-:W-:Y:S01]  /*b590*/  ISETP.NE.AND P1, PT, R31, 0x1, PT ;  /* 0x000000011f00780c */ /* 0x000fe20003f25270 */
[----:B------:R-:W-:Y:S01]  /*b5a0*/  IMAD.MOV.U32 R16, RZ, RZ, 0xab8 ;  /* 0x00000ab8ff107424 */ /* 0x000fe200078e00ff */
[----:B------:R-:W-:Y:S01]  /*b5b0*/  ISETP.GT.AND P0, PT, R203, 0x1, PT ;  /* 0x00000001cb00780c */ /* 0x000fe20003f04270 */
[----:B------:R-:W0:Y:S01]  /*b5c0*/  LDC.64 R28, c[0x0][0xca8] ;  /* 0x00032a00ff1c7b82 */ /* 0x000e220000000a00 */
[----:B------:R-:W-:Y:S02]  /*b5d0*/  IMAD.MOV.U32 R19, RZ, RZ, R22 ;  /* 0x000000ffff137224 */ /* 0x000fe400078e0016 */
[----:B------:R-:W-:-:S05]  /*b5e0*/  SEL R16, R16, 0xa78, P0 ;  /* 0x00000a7810107807 */ /* 0x000fca0000000000 */
[----:B------:R-:W3:Y:S08]  /*b5f0*/  LDC.64 R8, c[0x0][R16+0x220] ;  /* 0x0000880010087b82 */ /* 0x000ef00000000a00 */
[----:B------:R-:W4:Y:S08]  /*b600*/  @P1 LDC R15, c[0x0][0xcec] ;  /* 0x00033b00ff0f1b82 */ /* 0x000f300000000800 */
[----:B------:R-:W5:Y:S08]  /*b610*/  LDC.64 R2, c[0x0][R16+0x218] ;  /* 0x0000860010027b82 */ /* 0x000f700000000a00 */
[----:B------:R-:W1:Y:S01]  /*b620*/  @P1 LDC R25, c[0x0][0xcf0] ;  /* 0x00033c00ff191b82 */ /* 0x000e620000000800 */
[----:B---3--:R-:W-:-:S07]  /*b630*/  IMAD R9, R9, R27, RZ ;  /* 0x0000001b09097224 */ /* 0x008fce00078e02ff */
[----:B------:R-:W3:Y:S01]  /*b640*/  LDC.64 R10, c[0x0][R16+0x228] ;  /* 0x00008a00100a7b82 */ /* 0x000ee20000000a00 */
[----:B----4-:R-:W-:-:S04]  /*b650*/  @P1 IMAD.HI.U32 R4, R22, R15, RZ ;  /* 0x0000000f16041227 */ /* 0x010fc800078e00ff */
[----:B------:R-:W-:-:S03]  /*b660*/  IMAD.WIDE.U32 R14, R8, R27, RZ ;  /* 0x0000001b080e7225 */ /* 0x000fc600078e00ff */
[----:B------:R-:W4:Y:S01]  /*b670*/  LDC.64 R12, c[0x0][R16+0x210] ;  /* 0x00008400100c7b82 */ /* 0x000f220000000a00 */
[-C--:B-----5:R-:W-:Y:S02]  /*b680*/  IMAD R21, R3, R202.reuse, RZ ;  /* 0x000000ca03157224 */ /* 0x0a0fe400078e02ff */
[----:B------:R-:W-:-:S04]  /*b690*/  IMAD.WIDE.U32 R2, R2, R202, RZ ;  /* 0x000000ca02027225 */ /* 0x000fc800078e00ff */
[----:B------:R-:W-:Y:S01]  /*b6a0*/  IMAD.IADD R21, R3, 0x1, R21 ;  /* 0x0000000103157824 */ /* 0x000fe200078e0215 */
[----:B-1----:R-:W-:Y:S01]  /*b6b0*/  @P1 SHF.R.U32.HI R19, RZ, R25, R4 ;  /* 0x00000019ff131219 */ /* 0x002fe20000011604 */
[----:B------:R-:W-:Y:S01]  /*b6c0*/  IMAD R25, R8, R20, R9 ;  /* 0x0000001408197224 */ /* 0x000fe200078e0209 */
[----:B0-----:R-:W0:Y:S01]  /*b6d0*/  @!P0 LDC R28, c[0x0][0xc50] ;  /* 0x00031400ff1c8b82 */ /* 0x001e220000000800 */
[----:B------:R-:W-:Y:S02]  /*b6e0*/  IADD3 R4, P1, P3, R14, R2, R17 ;  /* 0x000000020e047210 */ /* 0x000fe40007b3e011 */
[----:B------:R-:W-:Y:S02]  /*b6f0*/  IMAD.MOV R8, RZ, RZ, -R19 ;  /* 0x000000ffff087224 */ /* 0x000fe400078e0a13 */
[----:B------:R-:W-:-:S03]  /*b700*/  IMAD.IADD R25, R15, 0x1, R25 ;  /* 0x000000010f197824 */ /* 0x000fc600078e0219 */
[----:B------:R-:W1:Y:S01]  /*b710*/  @!P0 LDC R29, c[0x0][0xc54] ;  /* 0x00031500ff1d8b82 */ /* 0x000e620000000800 */
[----:B--2---:R-:W-:-:S05]  /*b720*/  SEL R9, R26, RZ, P0 ;  /* 0x000000ff1a097207 */ /* 0x004fca0000000000 */
[----:B---3--:R-:W-:-:S04]  /*b730*/  IMAD.WIDE.U32 R2, R10, R9, RZ ;  /* 0x000000090a027225 */ /* 0x008fc800078e00ff */
[----:B------:R-:W-:Y:S02]  /*b740*/  IMAD R11, R11, R9, RZ ;  /* 0x000000090b0b7224 */ /* 0x000fe400078e02ff */
[----:B------:R-:W-:Y:S01]  /*b750*/  IMAD R9, R31, R8, R22 ;  /* 0x000000081f097224 */ /* 0x000fe200078e0216 */
[----:B------:R-:W-:Y:S01]  /*b760*/  IADD3.X R8, R25, R21, R18, P1, P3 ;  /* 0x0000001519087210 */ /* 0x000fe20000fe6412 */
[----:B------:R-:W-:Y:S01]  /*b770*/  IMAD.IADD R11, R3, 0x1, R11 ;  /* 0x00000001030b7824 */ /* 0x000fe200078e020b */
[----:B------:R-:W-:Y:S01]  /*b780*/  IADD3 R2, P0, P1, R19, R4, R2 ;  /* 0x0000000413027210 */ /* 0x000fe2000791e002 */
[----:B----4-:R-:W-:Y:S01]  /*b790*/  IMAD R4, R13, R9, RZ ;  /* 0x000000090d047224 */ /* 0x010fe200078e02ff */
[----:B------:R-:W-:-:S04]  /*b7a0*/  SHF.R.S32.HI R19, RZ, 0x1f, R19 ;  /* 0x0000001fff137819 */ /* 0x000fc80000011413 */
[----:B------:R-:W-:Y:S02]  /*b7b0*/  IADD3.X R3, R19, R8, R11, P0, P1 ;  /* 0x0000000813037210 */ /* 0x000fe400007e240b */
[----:B------:R-:W-:Y:S01]  /*b7c0*/  SHF.R.S32.HI R11, RZ, 0x1f, R9 ;  /* 0x0000001fff0b7819 */ /* 0x000fe20000011409 */
[----:B------:R-:W-:-:S04]  /*b7d0*/  IMAD.WIDE.U32 R2, R12, R9, R2 ;  /* 0x000000090c027225 */ /* 0x000fc800078e0002 */
[----:B------:R-:W-:Y:S01]  /*b7e0*/  IMAD R11, R12, R11, R4 ;  /* 0x0000000b0c0b7224 */ /* 0x000fe200078e0204 */
[----:B0-----:R-:W-:-:S03]  /*b7f0*/  LEA R8, P0, R2, R28, 0x2 ;  /* 0x0000001c02087211 */ /* 0x001fc600078010ff */
[----:B------:R-:W-:-:S05]  /*b800*/  IMAD.IADD R3, R3, 0x1, R11 ;  /* 0x0000000103037824 */ /* 0x000fca00078e020b */
[----:B-1----:R-:W-:Y:S01]  /*b810*/  LEA.HI.X R9, R2, R29, R3, 0x2, P0 ;  /* 0x0000001d02097211 */ /* 0x002fe200000f1403 */
[----:B------:R-:W-:-:S05]  /*b820*/  IMAD.MOV.U32 R3, RZ, RZ, -0x800000 ;  /* 0xff800000ff037424 */ /* 0x000fca00078e00ff */
[----:B------:R0:W-:Y:S02]  /*b830*/  STG.E desc[UR38][R8.64], R3 ;  /* 0x0000000308007986 */ /* 0x0001e4000c101926 */
.L_x_1098:
[----:B------:R-:W-:Y:S05]  /*b840*/  BSYNC B1 ;  /* 0x0000000000017941 */ /* 0x000fea0003800000 */
.L_x_1097:
[----:B------:R-:W-:Y:S05]  /*b850*/  @P2 BRA `(.L_x_1093) ;  /* 0x00000008004c2947 */ /* 0x000fea0003800000 */
[----:B------:R-:W2:Y:S01]  /*b860*/  LDC R15, c[0x0][0xce8] ;  /* 0x00033a00ff0f7b82 */ /* 0x000ea20000000800 */
[----:B0-----:R-:W-:Y:S01]  /*b870*/  SHF.R.S32.HI R3, RZ, 0x1f, R24 ;  /* 0x0000001fff037819 */ /* 0x001fe20000011418 */
[----:B------:R-:W-:Y:S01]  /*b880*/  ULDC.64 UR4, c[0x0][0xba0] ;  /* 0x0002e80000047ab9 */ /* 0x000fe20000000a00 */
[----:B------:R-:W-:Y:S01]  /*b890*/  BSSY B1, `(.L_x_1099) ;  /* 0x000004d000017945 */ /* 0x000fe20003800000 */
[----:B------:R-:W-:Y:S01]  /*b8a0*/  IMAD R2, R18, UR4, RZ ;  /* 0x0000000412027c24 */ /* 0x000fe2000f8e02ff */
[----:B------:R-:W-:-:S03]  /*b8b0*/  LEA.HI R8, R3, R24, RZ, 0x3 ;  /* 0x0000001803087211 */ /* 0x000fc600078f18ff */
[C---:B------:R-:W-:Y:S01]  /*b8c0*/  IMAD R9, R17.reuse, UR5, R2 ;  /* 0x0000000511097c24 */ /* 0x040fe2000f8e0202 */
[----:B------:R-:W-:Y:S01]  /*b8d0*/  LOP3.LUT R10, R8, 0xfffffff8, RZ, 0xc0, !PT ;  /* 0xfffffff8080a7812 */ /* 0x000fe200078ec0ff */
[----:B------:R-:W-:Y:S01]  /*b8e0*/  IMAD.WIDE.U32 R2, R17, UR4, RZ ;  /* 0x0000000411027c25 */ /* 0x000fe2000f8e00ff */
[----:B------:R-:W-:Y:S01]  /*b8f0*/  SHF.R.S32.HI R17, RZ, 0x3, R8 ;  /* 0x00000003ff117819 */ /* 0x000fe20000011408 */
[----:B------:R-:W-:Y:S02]  /*b900*/  ULDC.64 UR4, c[0x0][0xbe8] ;  /* 0x0002fa0000047ab9 */ /* 0x000fe40000000a00 */
[----:B------:R-:W-:Y:S02]  /*b910*/  IMAD.IADD R12, R24, 0x1, -R10 ;  /* 0x00000001180c7824 */ /* 0x000fe400078e0a0a */
[----:B------:R-:W-:Y:S02]  /*b920*/  IMAD.IADD R3, R3, 0x1, R9 ;  /* 0x0000000103037824 */ /* 0x000fe400078e0209 */
[----:B------:R-:W-:-:S02]  /*b930*/  IMAD R9, R12, 0x20, R17 ;  /* 0x000000200c097824 */ /* 0x000fc400078e0211 */
[----:B------:R-:W-:Y:S01]  /*b940*/  IMAD.WIDE.U32 R2, R202, UR4, R2 ;  /* 0x00000004ca027c25 */ /* 0x000fe2000f8e0002 */
[----:B--2---:R-:W-:-:S03]  /*b950*/  ISETP.NE.AND P0, PT, R15, 0x1, PT ;  /* 0x000000010f00780c */ /* 0x004fc60003f05270 */
[----:B------:R-:W-:Y:S02]  /*b960*/  IMAD R13, R204, 0x80, R9 ;  /* 0x00000080cc0d7824 */ /* 0x000fe400078e0209 */
[----:B------:R-:W-:Y:S01]  /*b970*/  IMAD R3, R202, UR5, R3 ;  /* 0x00000005ca037c24 */ /* 0x000fe2000f8e0203 */
[----:B------:R-:W-:Y:S01]  /*b980*/  ULDC.64 UR4, c[0x0][0xbf0] ;  /* 0x0002fc0000047ab9 */ /* 0x000fe20000000a00 */
[----:B------:R-:W-:Y:S02]  /*b990*/  IMAD.MOV.U32 R9, RZ, RZ, R13 ;  /* 0x000000ffff097224 */ /* 0x000fe400078e000d */
[----:B------:R-:W-:Y:S02]  /*b9a0*/  IMAD R8, R20, UR4, RZ ;  /* 0x0000000414087c24 */ /* 0x000fe4000f8e02ff */
[----:B------:R-:W-:Y:S02]  /*b9b0*/  IMAD.WIDE.U32 R2, R27, UR4, R2 ;  /* 0x000000041b027c25 */ /* 0x000fe4000f8e0002 */
[----:B------:R-:W0:Y:S02]  /*b9c0*/  @P0 LDC R4, c[0x0][0xcec] ;  /* 0x00033b00ff040b82 */ /* 0x000e240000000800 */
[----:B------:R-:W-:-:S06]  /*b9d0*/  IMAD R10, R204, 0x80, R17 ;  /* 0x00000080cc0a7824 */ /* 0x000fcc00078e0211 */
[----:B------:R-:W2:Y:S01]  /*b9e0*/  @P0 LDC R11, c[0x0][0xcf0] ;  /* 0x00033c00ff0b0b82 */ /* 0x000ea20000000800 */
[----:B0-----:R-:W-:-:S05]  /*b9f0*/  @P0 IMAD.HI.U32 R4, R13, R4, RZ ;  /* 0x000000040d040227 */ /* 0x001fca00078e00ff */
[----:B--2---:R-:W-:Y:S01]  /*ba00*/  @P0 SHF.R.U32.HI R9, RZ, R11, R4 ;  /* 0x0000000bff090219 */ /* 0x004fe20000011604 */
[----:B------:R-:W-:Y:S01]  /*ba10*/  IMAD R11, R27, UR5, R8 ;  /* 0x000000051b0b7c24 */ /* 0x000fe2000f8e0208 */
[----:B------:R-:W-:Y:S02]  /*ba20*/  ULDC.64 UR4, c[0x0][0xbe0] ;  /* 0x0002f80000047ab9 */ /* 0x000fe40000000a00 */
[--C-:B------:R-:W-:Y:S01]  /*ba30*/  SHF.R.S32.HI R4, RZ, 0x1f, R9.reuse ;  /* 0x0000001fff047819 */ /* 0x100fe20000011409 */
[----:B------:R-:W-:Y:S02]  /*ba40*/  IMAD.MOV R8, RZ, RZ, -R9 ;  /* 0x000000ffff087224 */ /* 0x000fe400078e0a09 */
[----:B------:R-:W-:Y:S02]  /*ba50*/  IMAD.IADD R3, R3, 0x1, R11 ;  /* 0x0000000103037824 */ /* 0x000fe400078e020b */
[----:B------:R-:W-:Y:S02]  /*ba60*/  IMAD R11, R15, R8, R13 ;  /* 0x000000080f0b7224 */ /* 0x000fe400078e020d */
[----:B------:R-:W-:-:S02]  /*ba70*/  IMAD R4, R4, UR4, RZ ;  /* 0x0000000404047c24 */ /* 0x000fc4000f8e02ff */
[----:B------:R-:W-:-:S04]  /*ba80*/  IMAD.WIDE.U32 R2, R9, UR4, R2 ;  /* 0x0000000409027c25 */ /* 0x000fc8000f8e0002 */
[----:B------:R-:W-:Y:S01]  /*ba90*/  IMAD R13, R9, UR5, R4 ;  /* 0x00000005090d7c24 */ /* 0x000fe2000f8e0204 */
[----:B------:R-:W-:Y:S01]  /*baa0*/  SHF.R.S32.HI R4, RZ, 0x1f, R11 ;  /* 0x0000001fff047819 */ /* 0x000fe2000001140b */
[----:B------:R-:W-:Y:S01]  /*bab0*/  ULDC.64 UR4, c[0x0][0xbd8] ;  /* 0x0002f60000047ab9 */ /* 0x000fe20000000a00 */
[----:B------:R-:W-:Y:S02]  /*bac0*/  IMAD R15, R0, R15, RZ ;  /* 0x0000000f000f7224 */ /* 0x000fe400078e02ff */
[----:B------:R-:W-:Y:S02]  /*bad0*/  IMAD.IADD R3, R3, 0x1, R13 ;  /* 0x0000000103037824 */ /* 0x000fe400078e020d */
[----:B------:R-:W-:Y:S02]  /*bae0*/  IMAD R4, R4, UR4, RZ ;  /* 0x0000000404047c24 */ /* 0x000fe4000f8e02ff */
[----:B------:R-:W-:-:S04]  /*baf0*/  IMAD.WIDE.U32 R2, R11, UR4, R2 ;  /* 0x000000040b027c25 */ /* 0x000fc8000f8e0002 */
[----:B------:R-:W-:Y:S01]  /*bb00*/  IMAD R9, R11, UR5, R4 ;  /* 0x000000050b097c24 */ /* 0x000fe2000f8e0204 */
[----:B------:R-:W-:Y:S01]  /*bb10*/  ULDC.64 UR4, c[0x0][0xb80] ;  /* 0x0002e00000047ab9 */ /* 0x000fe20000000a00 */
[----:B------:R-:W-:Y:S01]  /*bb20*/  VIADD R4, R10, 0x40 ;  /* 0x000000400a047836 */ /* 0x000fe20000000000 */
[----:B------:R-:W-:Y:S01]  /*bb30*/  LEA R8, P2, R2, UR4, 0x1 ;  /* 0x0000000402087c11 */ /* 0x000fe2000f8408ff */
[----:B------:R-:W-:Y:S02]  /*bb40*/  IMAD.IADD R3, R3, 0x1, R9 ;  /* 0x0000000103037824 */ /* 0x000fe400078e0209 */
[----:B------:R-:W-:Y:S01]  /*bb50*/  VIADD R0, R10, 0x20 ;  /* 0x000000200a007836 */ /* 0x000fe20000000000 */
[-C--:B------:R-:W-:Y:S01]  /*bb60*/  ISETP.GE.AND P0, PT, R4, R15.reuse, PT ;  /* 0x0000000f0400720c */ /* 0x080fe20003f06270 */
[----:B------:R-:W-:Y:S01]  /*bb70*/  IMAD.SHL.U32 R9, R12, 0x8, RZ ;  /* 0x000000080c097824 */ /* 0x000fe200078e00ff */
[----:B------:R-:W-:Y:S02]  /*bb80*/  LEA.HI.X R4, R2, UR5, R3, 0x1, P2 ;  /* 0x0000000502047c11 */ /* 0x000fe400090f0c03 */
[-C--:B------:R-:W-:Y:S01]  /*bb90*/  ISETP.GE.AND P2, PT, R10, R15.reuse, PT ;  /* 0x0000000f0a00720c */ /* 0x080fe20003f46270 */
[C---:B------:R-:W-:Y:S01]  /*bba0*/  VIADD R11, R9.reuse, 0x40 ;  /* 0x00000040090b7836 */ /* 0x040fe20000000000 */
[----:B------:R-:W-:Y:S01]  /*bbb0*/  ISETP.GE.AND P1, PT, R0, R15, PT ;  /* 0x0000000f0000720c */ /* 0x000fe20003f26270 */
[C---:B------:R-:W-:Y:S01]  /*bbc0*/  VIADD R13, R9.reuse, 0x80 ;  /* 0x00000080090d7836 */ /* 0x040fe20000000000 */
[----:B------:R0:W2:Y:S01]  /*bbd0*/  SHFL.IDX PT, R2, R8, RZ, 0x181f ;  /* 0x00181fff08027589 */ /* 0x0000a200000e0000 */
[----:B------:R-:W-:Y:S01]  /*bbe0*/  VIADD R17, R9, 0xc0 ;  /* 0x000000c009117836 */ /* 0x000fe20000000000 */
[----:B------:R-:W-:-:S02]  /*bbf0*/  SHF.R.S32.HI R12, RZ, 0x1f, R9 ;  /* 0x0000001fff0c7819 */ /* 0x000fc40000011409 */
[----:B------:R0:W3:Y:S01]  /*bc00*/  SHFL.IDX PT, R0, R4, RZ, 0x181f ;  /* 0x00181fff04007589 */ /* 0x0000e200000e0000 */
[----:B------:R-:W-:Y:S02]  /*bc10*/  SHF.R.S32.HI R14, RZ, 0x1f, R11 ;  /* 0x0000001fff0e7819 */ /* 0x000fe4000001140b */
[----:B------:R-:W-:Y:S02]  /*bc20*/  SHF.R.S32.HI R16, RZ, 0x1f, R13 ;  /* 0x0000001fff107819 */ /* 0x000fe4000001140d */
[----:B------:R-:W-:Y:S01]  /*bc30*/  SHF.R.S32.HI R18, RZ, 0x1f, R17 ;  /* 0x0000001fff127819 */ /* 0x000fe20000011411 */
[----:B------:R-:W-:Y:S06]  /*bc40*/  @P2 BRA `(.L_x_1100) ;  /* 0x0000000000442947 */ /* 0x000fec0003800000 */
[----:B------:R-:W-:Y:S02]  /*bc50*/  ULDC UR4, c[0x0][0xbc8] ;  /* 0x0002f20000047ab9 */ /* 0x000fe40000000800 */
[----:B------:R-:W-:Y:S02]  /*bc60*/  ISETP.GE.AND P5, PT, R9, UR4, PT ;  /* 0x0000000409007c0c */ /* 0x000fe4000bfa6270 */
[----:B------:R-:W-:Y:S02]  /*bc70*/  ISETP.GE.AND P4, PT, R11, UR4, PT ;  /* 0x000000040b007c0c */ /* 0x000fe4000bf86270 */
[----:B------:R-:W-:Y:S02]  /*bc80*/  ISETP.GE.AND P3, PT, R13, UR4, PT ;  /* 0x000000040d007c0c */ /* 0x000fe4000bf66270 */
[----:B------:R-:W-:-:S07]  /*bc90*/  ISETP.GE.AND P2, PT, R17, UR4, PT ;  /* 0x0000000411007c0c */ /* 0x000fce000bf46270 */
[----:B--2---:R-:W-:-:S04]  /*bca0*/  @!P5 LEA R20, P6, R9, R2, 0x1 ;  /* 0x000000020914d211 */ /* 0x004fc800078c08ff */
[----:B---3--:R-:W-:Y:S02]  /*bcb0*/  @!P5 LEA.HI.X R21, R9, R0, R12, 0x1, P6 ;  /* 0x000000000915d211 */ /* 0x008fe400030f0c0c */
        /* <DEDUP_REMOVED lines=10> */
.L_x_1100:
[----:B------:R-:W-:Y:S05]  /*bd60*/  BSYNC B1 ;  /* 0x0000000000017941 */ /* 0x000fea0003800000 */
.L_x_1099:
[----:B---3--:R3:W0:Y:S01]  /*bd70*/  SHFL.IDX PT, R0, R4, 0x1, 0x181f ;  /* 0x00381f0004007f89 */ /* 0x00862200000e0000 */
[----:B------:R-:W-:Y:S03]  /*bd80*/  BSSY B1, `(.L_x_1101) ;  /* 0x0000014000017945 */ /* 0x000fe60003800000 */
[----:B--2-4-:R3:W2:Y:S01]  /*bd90*/  SHFL.IDX PT, R2, R8, 0x1, 0x181f ;  /* 0x00381f0008027f89 */ /* 0x0146a200000e0000 */
[----:B------:R-:W-:Y:S05]  /*bda0*/  @P1 BRA `(.L_x_1102) ;  /* 0x0000000000441947 */ /* 0x000fea0003800000 */
[----:B------:R-:W-:Y:S02]  /*bdb0*/  ULDC UR4, c[0x0][0xbc8] ;  /* 0x0002f20000047ab9 */ /* 0x000fe40000000800 */
[----:B------:R-:W-:Y:S02]  /*bdc0*/  ISETP.GE.AND P4, PT, R9, UR4, PT ;  /* 0x0000000409007c0c */ /* 0x000fe4000bf86270 */
[----:B------:R-:W-:Y:S02]  /*bdd0*/  ISETP.GE.AND P3, PT, R11, UR4, PT ;  /* 0x000000040b007c0c */ /* 0x000fe4000bf66270 */
[----:B------:R-:W-:Y:S02]  /*bde0*/  ISETP.GE.AND P2, PT, R13, UR4, PT ;  /* 0x000000040d007c0c */ /* 0x000fe4000bf46270 */
[----:B------:R-:W-:-:S07]  /*bdf0*/  ISETP.GE.AND P1, PT, R17, UR4, PT ;  /* 0x0000000411007c0c */ /* 0x000fce000bf26270 */
[-C--:B--2---:R-:W-:Y:S02]  /*be00*/  @!P4 LEA R20, P6, R9, R2.reuse, 0x1 ;  /* 0x000000020914c211 */ /* 0x084fe400078c08ff */
[----:B------:R-:W-:Y:S02]  /*be10*/  @!P3 LEA R24, P5, R11, R2, 0x1 ;  /* 0x000000020b18b211 */ /* 0x000fe400078a08ff */
[----:B0-----:R-:W-:Y:S02]  /*be20*/  @!P4 LEA.HI.X R21, R9, R0, R12, 0x1, P6 ;  /* 0x000000000915c211 */ /* 0x001fe400030f0c0c */
        /* <DEDUP_REMOVED lines=9> */
.L_x_1102:
[----:B------:R-:W-:Y:S05]  /*bec0*/  BSYNC B1 ;  /* 0x0000000000017941 */ /* 0x000fea0003800000 */
.L_x_1101:
[----:B0-----:R0:W0:Y:S01]  /*bed0*/  SHFL.IDX PT, R0, R4, 0x2, 0x181f ;  /* 0x00581f0004007f89 */ /* 0x00102200000e0000 */
[----:B------:R-:W-:Y:S03]  /*bee0*/  BSSY B1, `(.L_x_1103) ;  /* 0x0000014000017945 */ /* 0x000fe60003800000 */
[----:B--2-4-:R2:W4:Y:S01]  /*bef0*/  SHFL.IDX PT, R2, R8, 0x2, 0x181f ;  /* 0x00581f0008027f89 */ /* 0x01452200000e0000 */
        /* <DEDUP_REMOVED lines=18> */
.L_x_1104:
[----:B------:R-:W-:Y:S05]  /*c020*/  BSYNC B1 ;  /* 0x0000000000017941 */ /* 0x000fea0003800000 */
.L_x_1103:
[----:B0-----:R-:W-:Y:S01]  /*c030*/  VIADD R0, R10, 0x60 ;  /* 0x000000600a007836 */ /* 0x001fe20000000000 */
[----:B---3--:R-:W0:Y:S04]  /*c040*/  SHFL.IDX PT, R4, R4, 0x3, 0x181f ;  /* 0x00781f0004047f89 */ /* 0x008e2800000e0000 */
[----:B------:R-:W-:Y:S01]  /*c050*/  ISETP.GE.AND P0, PT, R0, R15, PT ;  /* 0x0000000f0000720c */ /* 0x000fe20003f06270 */
[----:B----4-:R3:W4:-:S12]  /*c060*/  SHFL.IDX PT, R2, R8, 0x3, 0x181f ;  /* 0x00781f0008027f89 */ /* 0x01071800000e0000 */
[----:B---3--:R-:W-:Y:S05]  /*c070*/  @P0 BRA `(.L_x_1093) ;  /* 0x0000000000440947 */ /* 0x008fea0003800000 */
[----:B------:R-:W-:Y:S02]  /*c080*/  ULDC UR4, c[0x0][0xbc8] ;  /* 0x0002f20000047ab9 */ /* 0x000fe40000000800 */
[----:B------:R-:W-:Y:S02]  /*c090*/  ISETP.GE.AND P3, PT, R9, UR4, PT ;  /* 0x0000000409007c0c */ /* 0x000fe4000bf66270 */
[----:B------:R-:W-:Y:S02]  /*c0a0*/  ISETP.GE.AND P2, PT, R11, UR4, PT ;  /* 0x000000040b007c0c */ /* 0x000fe4000bf46270 */
[----:B------:R-:W-:Y:S02]  /*c0b0*/  ISETP.GE.AND P1, PT, R13, UR4, PT ;  /* 0x000000040d007c0c */ /* 0x000fe4000bf26270 */
[----:B------:R-:W-:-:S07]  /*c0c0*/  ISETP.GE.AND P0, PT, R17, UR4, PT ;  /* 0x0000000411007c0c */ /* 0x000fce000bf06270 */
[----:B--2-4-:R-:W-:-:S04]  /*c0d0*/  @!P3 LEA R8, P4, R9, R2, 0x1 ;  /* 0x000000020908b211 */ /* 0x014fc800078808ff */
[----:B0-----:R-:W-:Y:S02]  /*c0e0*/  @!P3 LEA.HI.X R9, R9, R4, R12, 0x1, P4 ;  /* 0x000000040909b211 */ /* 0x001fe400020f0c0c */
        /* <DEDUP_REMOVED lines=10> */
.L_x_1093:
[----:B------:R-:W-:Y:S05]  /*c190*/  BSYNC B0 ;  /* 0x0000000000007941 */ /* 0x000fea0003800000 */
.L_x_1083:
[----:B------:R-:W-:Y:S02]  /*c1a0*/  ULDC UR4, c[0x0][0xd3c] ;  /* 0x00034f0000047ab9 */ /* 0x000fe40000000800 */
[----:B------:R-:W-:-:S13]  /*c1b0*/  ISETP.GE.AND P0, PT, R7, UR4, PT ;  /* 0x0000000407007c0c */ /* 0x000fda000bf06270 */
[----:B------:R-:W-:Y:S05]  /*c1c0*/  @!P0 BRA `(.L_x_1105) ;  /* 0xffffff4c00e88947 */ /* 0x000fea000383ffff */
[----:B------:R-:W-:Y:S05]  /*c1d0*/  EXIT ;  /* 0x000000000000794d */ /* 0x000fea0003800000 */
.L_x_1057:
[----:B------:R-:W-:-:S08]  /*c1e0*/  NOP ;  /* 0x0000000000007918 */ /* 0x000fd00000000000 */
[----:B--2---:R-:W0:-:S00]  /*c1f0*/  USETMAXREG.DEALLOC.CTAPOOL 0x18 ;  /* 0x00000018000079c8 */ /* 0x004e0000080e0500 */
        /* <DEDUP_REMOVED lines=18> */
.L_x_1106:
[----:B------:R-:W1:Y:S01]  /*c320*/  S2R R0, SR_TID.X ;  /* 0x0000000000007919 */ /* 0x000e620000002100 */
[----:B------:R-:W-:Y:S01]  /*c330*/  ULDC UR4, c[0x0][0xd3c] ;  /* 0x00034f0000047ab9 */ /* 0x000fe20000000800 */
[----:B------:R-:W-:Y:S01]  /*c340*/  IMAD.MOV.U32 R9, RZ, RZ, RZ ;  /* 0x000000ffff097224 */ /* 0x000fe200078e00ff */
[----:B------:R-:W2:Y:S01]  /*c350*/  S2UR UR6, SR_CTAID.X ;  /* 0x00000000000679c3 */ /* 0x000ea20000002500 */
[----:B------:R-:W-:Y:S01]  /*c360*/  ULDC UR5, c[0x0][0xd38] ;  /* 0x00034e0000057ab9 */ /* 0x000fe20000000800 */
[----:B-1----:R-:W-:-:S04]  /*c370*/  LOP3.LUT R0, R0, 0x1f, RZ, 0xc0, !PT ;  /* 0x0000001f00007812 */ /* 0x002fc800078ec0ff */
[----:B------:R-:W-:-:S04]  /*c380*/  ISETP.NE.AND P0, PT, R0, 0x1f, PT ;  /* 0x0000001f0000780c */ /* 0x000fc80003f05270 */
[----:B------:R-:W-:-:S13]  /*c390*/  ISETP.GE.OR P1, PT, R0, UR4, !P0 ;  /* 0x0000000400007c0c */ /* 0x000fda000c726670 */
[----:B0-----:R-:W0:Y:S08]  /*c3a0*/  @!P1 LDC.64 R2, c[0x0][0xd80] ;  /* 0x00036000ff029b82 */ /* 0x001e300000000a00 */
[----:B------:R-:W1:Y:S01]  /*c3b0*/  @!P1 LDC.64 R4, c[0x0][0xd78] ;  /* 0x00035e00ff049b82 */ /* 0x000e620000000a00 */
[----:B0-----:R-:W-:-:S05]  /*c3c0*/  @!P1 IMAD.WIDE.U32 R2, R0, 0x4, R2 ;  /* 0x0000000400029825 */ /* 0x001fca00078e0002 */
[----:B------:R1:W3:Y:S02]  /*c3d0*/  @!P1 LDG.E R6, desc[UR38][R2.64] ;  /* 0x0000002602069981 */ /* 0x0002e4000c1e1900 */
[----:B-1----:R-:W-:-:S05]  /*c3e0*/  @!P1 IMAD.WIDE.U32 R2, R0, 0x4, R4 ;  /* 0x0000000400029825 */ /* 0x002fca00078e0004 */
        /* <DEDUP_REMOVED lines=26> */
[----:B--2---:R-:W-:-:S13]  /*c590*/  ISETP.GT.AND P6, PT, R7, UR6, PT ;  /* 0x0000000607007c0c */ /* 0x004fda000bfc4270 */
[----:B------:R-:W-:Y:S05]  /*c5a0*/  @P6 BRA `(.L_x_1108) ;  /* 0x0000000000a46947 */ /* 0x000fea0003800000 */
[----:B------:R-:W-:Y:S01]  /*c5b0*/  IMAD.MOV.U32 R7, RZ, RZ, R4 ;  /* 0x000000ffff077224 */ /* 0x000fe200078e0004 */
[----:B------:R-:W-:Y:S01]  /*c5c0*/  UMOV UR4, URZ ;  /* 0x0000003f00047c82 */ /* 0x000fe20008000000 */
[----:B------:R-:W-:-:S05]  /*c5d0*/  ULDC UR5, c[0x0][0xd38] ;  /* 0x00034e0000057ab9 */ /* 0x000fca0000000800 */
.L_x_1110:
        /* <DEDUP_REMOVED lines=12> */
[----:B0-----:R-:W-:-:S05]  /*c6a0*/  @!P6 IMAD.WIDE R2, R9, 0x4, R2 ;  /* 0x000000040902e825 */ /* 0x001fca00078e0202 */
[----:B------:R1:W2:Y:S02]  /*c6b0*/  @!P6 LDG.E R6, desc[UR38][R2.64] ;  /* 0x000000260206e981 */ /* 0x0002a4000c1e1900 */
[----:B-1----:R-:W-:-:S04]  /*c6c0*/  @!P6 IMAD.WIDE R2, R9, 0x4, R4 ;  /* 0x000000040902e825 */ /* 0x002fc800078e0204 */
[----:B------:R-:W-:-:S06]  /*c6d0*/  IMAD.MOV.U32 R9, RZ, RZ, RZ ;  /* 0x000000ffff097224 */ /* 0x000fcc00078e00ff */
        /* <DEDUP_REMOVED lines=22> */
.L_x_1108:
        /* <DEDUP_REMOVED lines=20> */
.L_x_1111:
[----:B-1----:R-:W-:Y:S01]  /*c980*/  IMAD R11, R12, UR5, R11 ;  /* 0x000000050c0b7c24 */ /* 0x002fe2000f8e020b */
[----:B------:R-:W1:Y:S01]  /*c990*/  MUFU.RCP R10, R10 ;  /* 0x0000000a000a7308 */ /* 0x000e620000001000 */
[----:B0-----:R-:W-:Y:S02]  /*c9a0*/  IMAD R9, R15, R4, RZ ;  /* 0x000000040f097224 */ /* 0x001fe400078e02ff */
[----:B------:R-:W-:Y:S01]  /*c9b0*/  IMAD.MOV.U32 R2, RZ, RZ, RZ ;  /* 0x000000ffff027224 */ /* 0x000fe200078e00ff */
[----:B------:R0:W-:Y:S03]  /*c9c0*/  STL [R1], R11 ;  /* 0x0000000b01007387 */ /* 0x0001e60000100800 */
[----:B------:R-:W-:Y:S01]  /*c9d0*/  IMAD.HI.U32 R2, R3, R9, R2 ;  /* 0x0000000903027227 */ /* 0x000fe200078e0002 */
[----:B------:R-:W-:Y:S02]  /*c9e0*/  IADD3 R9, -R11, UR6, RZ ;  /* 0x000000060b097c10 */ /* 0x000fe4000fffe1ff */
[----:B------:R-:W-:-:S02]  /*c9f0*/  IABS R3, R6 ;  /* 0x0000000600037213 */ /* 0x000fc40000000000 */
[----:B------:R-:W-:-:S03]  /*ca00*/  IABS R13, R9 ;  /* 0x00000009000d7213 */ /* 0x000fc60000000000 */
[----:B------:R-:W-:Y:S02]  /*ca10*/  IMAD.MOV R12, RZ, RZ, -R3 ;  /* 0x000000ffff0c7224 */ /* 0x000fe400078e0a03 */
[----:B0-----:R-:W-:-:S04]  /*ca20*/  IMAD.HI.U32 R11, R2, R13, RZ ;  /* 0x0000000d020b7227 */ /* 0x001fc800078e00ff */
[----:B-1----:R-:W-:Y:S02]  /*ca30*/  VIADD R3, R10, 0xffffffe ;  /* 0x0ffffffe0a037836 */ /* 0x002fe40000000000 */
[----:B------:R-:W-:-:S04]  /*ca40*/  IMAD R13, R11, R12, R13 ;  /* 0x0000000c0b0d7224 */ /* 0x000fc800078e020d */
[----:B------:R-:W0:Y:S01]  /*ca50*/  F2I.FTZ.U32.TRUNC.NTZ R3, R3 ;  /* 0x0000000300037305 */ /* 0x000e22000021f000 */
[----:B------:R-:W-:-:S13]  /*ca60*/  ISETP.GT.U32.AND P1, PT, R4, R13, PT ;  /* 0x0000000d0400720c */ /* 0x000fda0003f24070 */
[----:B------:R-:W-:Y:S02]  /*ca70*/  @!P1 IMAD.IADD R13, R13, 0x1, -R4 ;  /* 0x000000010d0d9824 */ /* 0x000fe400078e0a04 */
[----:B0-----:R-:W-:Y:S02]  /*ca80*/  IMAD.MOV R2, RZ, RZ, -R3 ;  /* 0x000000ffff027224 */ /* 0x001fe400078e0a03 */
[----:B------:R-:W-:Y:S01]  /*ca90*/  @!P1 VIADD R11, R11, 0x1 ;  /* 0x000000010b0b9836 */ /* 0x000fe20000000000 */
[----:B------:R-:W-:Y:S01]  /*caa0*/  ISETP.GE.U32.AND P0, PT, R13, R4, PT ;  /* 0x000000040d00720c */ /* 0x000fe20003f06070 */
[----:B------:R-:W-:Y:S01]  /*cab0*/  IMAD R13, R2, R7, RZ ;  /* 0x00000007020d7224 */ /* 0x000fe200078e02ff */
[----:B------:R-:W-:Y:S01]  /*cac0*/  ISETP.NE.AND P1, PT, R6, RZ, PT ;  /* 0x000000ff0600720c */ /* 0x000fe20003f25270 */
[----:B------:R-:W-:-:S04]  /*cad0*/  IMAD.MOV.U32 R2, RZ, RZ, RZ ;  /* 0x000000ffff027224 */ /* 0x000fc800078e00ff */
[----:B------:R-:W-:Y:S01]  /*cae0*/  IMAD.HI.U32 R4, R3, R13, R2 ;  /* 0x0000000d03047227 */ /* 0x000fe200078e0002 */
[----:B------:R-:W-:-:S04]  /*caf0*/  LOP3.LUT R2, R9, R6, RZ, 0x3c, !PT ;  /* 0x0000000609027212 */ /* 0x000fc800078e3cff */
[----:B------:R-:W-:Y:S01]  /*cb00*/  ISETP.GE.AND P2, PT, R2, RZ, PT ;  /* 0x000000ff0200720c */ /* 0x000fe20003f46270 */
[----:B------:R-:W-:Y:S01]  /*cb10*/  @P0 VIADD R11, R11, 0x1 ;  /* 0x000000010b0b0836 */ /* 0x000fe20000000000 */
[----:B------:R-:W-:-:S05]  /*cb20*/  IABS R2, R8 ;  /* 0x0000000800027213 */ /* 0x000fca0000000000 */
[----:B------:R-:W-:-:S06]  /*cb30*/  IMAD.MOV R2, RZ, RZ, -R2 ;  /* 0x000000ffff027224 */ /* 0x000fcc00078e0a02 */
[----:B------:R-:W-:Y:S01]  /*cb40*/  @!P2 IMAD.MOV R11, RZ, RZ, -R11 ;  /* 0x000000ffff0ba224 */ /* 0x000fe200078e0a0b */
[----:B------:R-:W-:-:S04]  /*cb50*/  @!P1 LOP3.LUT R11, RZ, R6, RZ, 0x33, !PT ;  /* 0x00000006ff0b9212 */ /* 0x000fc800078e33ff */
[-C--:B------:R-:W-:Y:S01]  /*cb60*/  IABS R3, R11.reuse ;  /* 0x0000000b00037213 */ /* 0x080fe20000000000 */
[----:B------:R-:W-:-:S04]  /*cb70*/  IMAD R6, R6, R11, RZ ;  /* 0x0000000b06067224 */ /* 0x000fc800078e02ff */
[----:B------:R-:W-:-:S04]  /*cb80*/  IMAD.HI.U32 R4, R4, R3, RZ ;  /* 0x0000000304047227 */ /* 0x000fc800078e00ff */
[----:B------:R-:W-:Y:S02]  /*cb90*/  IMAD R2, R4, R2, R3 ;  /* 0x0000000204027224 */ /* 0x000fe400078e0203 */
[----:B------:R-:W-:-:S03]  /*cba0*/  IMAD.IADD R6, R9, 0x1, -R6 ;  /* 0x0000000109067824 */ /* 0x000fc600078e0a06 */
[----:B------:R-:W-:Y:S02]  /*cbb0*/  ISETP.GT.U32.AND P1, PT, R7, R2, PT ;  /* 0x000000020700720c */ /* 0x000fe40003f24070 */
[----:B------:R1:W-:Y:S11]  /*cbc0*/  STL [R1+0x4], R6 ;  /* 0x0000040601007387 */ /* 0x0003f60000100800 */
[----:B------:R-:W-:-:S02]  /*cbd0*/  @!P1 IMAD.IADD R2, R2, 0x1, -R7 ;  /* 0x0000000102029824 */ /* 0x000fc400078e0a07 */
        /* <DEDUP_REMOVED lines=11> */
[----:B------:R-:W-:Y:S02]  /*cc90*/  VIADD R2, R5, UR4 ;  /* 0x0000000405027c36 */ /* 0x000fe40008000000 */
[----:B------:R-:W-:-:S03]  /*cca0*/  IMAD R3, R11, 0x10000, R4 ;  /* 0x000100000b037824 */ /* 0x000fc600078e0204 */
[----:B------:R1:W-:Y:S04]  /*ccb0*/  STL [R1+0xc], R2 ;  /* 0x00000c0201007387 */ /* 0x0003e80000100800 */
[----:B------:R1:W-:Y:S01]  /*ccc0*/  STL [R1+0x8], R3 ;  /* 0x0000080301007387 */ /* 0x0003e20000100800 */
[----:B------:R-:W-:Y:S05]  /*ccd0*/  BRA `(.L_x_1112) ;  /* 0x0000000000107947 */ /* 0x000fea0003800000 */
.L_x_1109:
[----:B------:R-:W-:Y:S01]  /*cce0*/  IMAD.U32 R2, RZ, RZ, UR6 ;  /* 0x00000006ff027e24 */ /* 0x000fe2000f8e00ff */
[----:B------:R0:W-:Y:S04]  /*ccf0*/  STL [R1+0x4], RZ ;  /* 0x000004ff01007387 */ /* 0x0001e80000100800 */
[----:B------:R0:W-:Y:S04]  /*cd00*/  STL [R1+0x8], RZ ;  /* 0x000008ff01007387 */ /* 0x0001e80000100800 */
[----:B------:R0:W-:Y:S02]  /*cd10*/  STL [R1], R2 ;  /* 0x0000000201007387 */ /* 0x0001e40000100800 */
.L_x_1112:
[----:B------:R-:W2:Y:S04]  /*cd20*/  LDL R4, [R1] ;  /* 0x0000000001047983 */ /* 0x000ea80000100800 */
[----:B------:R-:W2:Y:S04]  /*cd30*/  LDL R5, [R1+0x4] ;  /* 0x0000040001057983 */ /* 0x000ea80000100800 */
[----:B-1----:R-:W2:Y:S04]  /*cd40*/  LDL R6, [R1+0x8] ;  /* 0x0000080001067983 */ /* 0x002ea80000100800 */
[----:B------:R-:W2:Y:S01]  /*cd50*/  LDL R7, [R1+0xc] ;  /* 0x00000c0001077983 */ /* 0x000ea20000100800 */
[----:B------:R-:W-:-:S13]  /*cd60*/  ISETP.NE.AND P0, PT, R0, RZ, PT ;  /* 0x000000ff0000720c */ /* 0x000fda0003f05270 */
[----:B------:R-:W1:Y:S01]  /*cd70*/  @!P0 S2R R3, SR_CgaCtaId ;  /* 0x0000000000038919 */ /* 0x000e620000008800 */
[----:B------:R-:W-:-:S04]  /*cd80*/  @!P0 MOV R0, 0x400 ;  /* 0x0000040000008802 */ /* 0x000fc80000000f00 */
[----:B-1----:R-:W-:-:S05]  /*cd90*/  @!P0 LEA R0, R3, R0, 0x18 ;  /* 0x0000000003008211 */ /* 0x002fca00078ec0ff */
[----:B--2---:R1:W-:Y:S01]  /*cda0*/  @!P0 STS.128 [R0+0x324d0], R4 ;  /* 0x0324d00400008388 */ /* 0x0043e20000000c00 */
[----:B------:R-:W-:Y:S06]  /*cdb0*/  BAR.ARV 0x5, 0x180 ;  /* 0x0146000000007b1d */ /* 0x000fec0000002000 */
.L_x_1107:
        /* <DEDUP_REMOVED lines=8> */
[----:B--2---:R-:W2:Y:S01]  /*ce40*/  S2R R5, SR_TID.X ;  /* 0x0000000000057919 */ /* 0x004ea20000002100 */
[----:B------:R-:W3:Y:S01]  /*ce50*/  S2UR UR5, SR_CgaCtaId ;  /* 0x00000000000579c3 */ /* 0x000ee20000008800 */
[----:B------:R-:W-:Y:S01]  /*ce60*/  UMOV UR4, 0x400 ;  /* 0x0000040000047882 */ /* 0x000fe20000000000 */
[----:B------:R-:W-:Y:S01]  /*ce70*/  BSSY B8, `(.L_x_1113) ;  /* 0x000061d000087945 */ /* 0x000fe20003800000 */
[----:B------:R-:W-:Y:S01]  /*ce80*/  IMAD.MOV.U32 R19, RZ, RZ, RZ ;  /* 0x000000ffff137224 */ /* 0x000fe200078e00ff */
[----:B------:R-:W-:Y:S01]  /*ce90*/  ULDC UR40, c[0x0][0xc] ;  /* 0x0000030000287ab9 */ /* 0x000fe20000000800 */
[----:B------:R-:W-:Y:S01]  /*cea0*/  ULDC.64 UR36, c[0x0][0x198] ;  /* 0x0000660000247ab9 */ /* 0x000fe20000000a00 */
[----:B---3--:R-:W-:-:S06]  /*ceb0*/  ULEA UR4, UR5, UR4, 0x18 ;  /* 0x0000000405047291 */ /* 0x008fcc000f8ec03f */
[----:B------:R-:W-:Y:S01]  /*cec0*/  IMAD.U32 R18, RZ, RZ, UR4 ;  /* 0x00000004ff127e24 */ /* 0x000fe2000f8e00ff */
[C---:B--2---:R-:W-:Y:S01]  /*ced0*/  LOP3.LUT R4, R5.reuse, 0x7f, RZ, 0xc0, !PT ;  /* 0x0000007f05047812 */ /* 0x044fe200078ec0ff */
[----:B-1----:R-:W-:-:S05]  /*cee0*/  IMAD.SHL.U32 R0, R5, 0x8, RZ ;  /* 0x0000000805007824 */ /* 0x002fca00078e00ff */
[C---:B0-----:R-:W-:Y:S02]  /*cef0*/  LOP3.LUT R2, R0.reuse, 0x1f8, RZ, 0xc0, !PT ;  /* 0x000001f800027812 */ /* 0x041fe400078ec0ff */
[----:B------:R-:W-:Y:S02]  /*cf00*/  LOP3.LUT R0, R0, 0x38, RZ, 0xc0, !PT ;  /* 0x0000003800007812 */ /* 0x000fe400078ec0ff */
[----:B------:R-:W-:Y:S01]  /*cf10*/  LOP3.LUT R3, R2, 0x38, R5, 0x78, !PT ;  /* 0x0000003802037812 */ /* 0x000fe200078e7805 */
[----:B------:R-:W-:Y:S01]  /*cf20*/  IMAD.SHL.U32 R2, R4, 0x8, RZ ;  /* 0x0000000804027824 */ /* 0x000fe200078e00ff */
[----:B------:R-:W-:-:S04]  /*cf30*/  SHF.R.U32.HI R4, RZ, 0x3, R4 ;  /* 0x00000003ff047819 */ /* 0x000fc80000011604 */
[----:B------:R-:W-:Y:S01]  /*cf40*/  LOP3.LUT R3, R3, 0x200, R2, 0xf8, !PT ;  /* 0x0000020003037812 */ /* 0x000fe200078ef802 */
[----:B------:R-:W-:-:S04]  /*cf50*/  IMAD.SHL.U32 R2, R5, 0x10, RZ ;  /* 0x0000001005027824 */ /* 0x000fc800078e00ff */
[----:B------:R-:W-:Y:S01]  /*cf60*/  IMAD R3, R3, 0x2, R18 ;  /* 0x0000000203037824 */ /* 0x000fe200078e0212 */
[----:B------:R-:W-:Y:S01]  /*cf70*/  LOP3.LUT R4, R4, 0x70, R2, 0xf8, !PT ;  /* 0x0000007004047812 */ /* 0x000fe200078ef802 */
[----:B------:R-:W-:-:S03]  /*cf80*/  IMAD.MOV.U32 R2, RZ, RZ, 0x1 ;  /* 0x00000001ff027424 */ /* 0x000fc600078e00ff */
[----:B------:R0:W-:Y:S04]  /*cf90*/  STL [R1+0x10], R3 ;  /* 0x0000100301007387 */ /* 0x0001e80000100800 */
[----:B------:R-:W-:Y:S04]  /*cfa0*/  STL [R1+0x70], RZ ;  /* 0x000070ff01007387 */ /* 0x000fe80000100800 */
[----:B------:R1:W-:Y:S01]  /*cfb0*/  STL [R1+0x18], R2 ;  /* 0x0000180201007387 */ /* 0x0003e20000100800 */
[C---:B0-----:R-:W-:Y:S02]  /*cfc0*/  LOP3.LUT R3, R0.reuse, 0x40, RZ, 0xfc, !PT ;  /* 0x0000004000037812 */ /* 0x041fe400078efcff */
[----:B-1----:R-:W-:-:S02]  /*cfd0*/  LOP3.LUT R2, R0, 0x80, RZ, 0xfc, !PT ;  /* 0x0000008000027812 */ /* 0x002fc400078efcff */
[----:B------:R-:W-:-:S07]  /*cfe0*/  LOP3.LUT R0, R0, 0xc0, RZ, 0xfc, !PT ;  /* 0x000000c000007812 */ /* 0x000fce00078efcff */
.L_x_1221:
[----:B--2---:R-:W2:Y:S01]  /*cff0*/  LDL R0, [R1+0xc] ;  /* 0x00000c0001007983 */ /* 0x004ea20000100800 */
[----:B-1----:R-:W2:Y:S01]  /*d000*/  LDC.64 R2, c[0x0][0xd88] ;  /* 0x00036200ff027b82 */ /* 0x002ea20000000a00 */
[----:B------:R-:W-:Y:S05]  /*d010*/  YIELD ;  /* 0x0000000000007946 */ /* 0x000fea0003800000 */
[----:B------:R-:W-:Y:S01]  /*d020*/  ULDC.64 UR4, c[0x0][0xb20] ;  /* 0x0002c80000047ab9 */ /* 0x000fe20000000a00 */
[----:B---3--:R-:W-:Y:S01]  /*d030*/  IMAD.MOV.U32 R6, RZ, RZ, RZ ;  /* 0x000000ffff067224 */ /* 0x008fe200078e00ff */
[----:B------:R-:W-:Y:S01]  /*d040*/  ISETP.NE.U32.AND P0, PT, RZ, UR4, PT ;  /* 0x00000004ff007c0c */ /* 0x000fe2000bf05070 */
[----:B------:R-:W-:Y:S01]  /*d050*/  ULDC.64 UR6, c[0x0][0xb10] ;  /* 0x0002c40000067ab9 */ /* 0x000fe20000000a00 */
[----:B------:R-:W-:Y:S01]  /*d060*/  ULDC.64 UR8, c[0x0][0xb00] ;  /* 0x0002c00000087ab9 */ /* 0x000fe20000000a00 */
[----:B--2---:R-:W-:-:S05]  /*d070*/  IMAD.WIDE R2, R0, 0x4, R2 ;  /* 0x0000000400027825 */ /* 0x004fca00078e0202 */
[----:B------:R-:W2:Y:S01]  /*d080*/  LDG.E R10, desc[UR38][R2.64] ;  /* 0x00000026020a7981 */ /* 0x000ea2000c1e1900 */
        /* <DEDUP_REMOVED lines=8> */
[----:B0-----:R-:W-:Y:S01]  /*d110*/  SHF.L.U64.HI R9, R10, 0x2, R4 ;  /* 0x000000020a097819 */ /* 0x001fe20000010204 */
        /* <DEDUP_REMOVED lines=37> */
.L_x_1114:
        /* <DEDUP_REMOVED lines=18> */
.L_x_1115:
[----:B------:R-:W-:Y:S05]  /*d490*/  @!P0 BRA `(.L_x_1116) ;  /* 0x00000000000c8947 */ /* 0x000fea0003800000 */
[----:B------:R-:W2:Y:S04]  /*d4a0*/  LDG.E R6, desc[UR38][R4.64] ;  /* 0x0000002604067981 */ /* 0x000ea8000c1e1900 */
[----:B------:R-:W2:Y:S02]  /*d4b0*/  LDG.E R4, desc[UR38][R4.64+0x4] ;  /* 0x0000042604047981 */ /* 0x000ea4000c1e1900 */
[----:B--2---:R-:W-:-:S07]  /*d4c0*/  IMAD.IADD R6, R4, 0x1, -R6 ;  /* 0x0000000104067824 */ /* 0x004fce00078e0a06 */
.L_x_1116:
        /* <DEDUP_REMOVED lines=16> */
[----:B------:R-:W3:Y:S02]  /*d5d0*/  @!P0 LDC R0, c[0x0][0xae8] ;  /* 0x0002ba00ff008b82 */ /* 0x000ee40000000800 */
[----:B---3--:R-:W-:-:S04]  /*d5e0*/  IABS R4, R0 ;  /* 0x0000000000047213 */ /* 0x008fc80000000000 */
[----:B------:R-:W1:Y:S08]  /*d5f0*/  I2F.RP R2, R4 ;  /* 0x0000000400027306 */ /* 0x000e700000209400 */
[----:B-1----:R-:W1:Y:S02]  /*d600*/  MUFU.RCP R2, R2 ;  /* 0x0000000200027308 */ /* 0x002e640000001000 */
[----:B-1----:R-:W-:-:S06]  /*d610*/  VIADD R2, R2, 0xffffffe ;  /* 0x0ffffffe02027836 */ /* 0x002fcc0000000000 */
[----:B------:R-:W1:Y:S02]  /*d620*/  F2I.FTZ.U32.TRUNC.NTZ R3, R2 ;  /* 0x0000000200037305 */ /* 0x000e64000021f000 */
[----:B-1----:R-:W-:-:S04]  /*d630*/  IMAD.MOV R2, RZ, RZ, -R3 ;  /* 0x000000ffff027224 */ /* 0x002fc800078e0a03 */
[----:B------:R-:W-:Y:S02]  /*d640*/  IMAD R5, R2, R4, RZ ;  /* 0x0000000402057224 */ /* 0x000fe400078e02ff */
[----:B------:R-:W-:-:S04]  /*d650*/  IMAD.MOV.U32 R2, RZ, RZ, RZ ;  /* 0x000000ffff027224 */ /* 0x000fc800078e00ff */
[----:B--2---:R-:W-:Y:S01]  /*d660*/  IMAD.HI.U32 R7, R3, R5, R2 ;  /* 0x0000000503077227 */ /* 0x004fe200078e0002 */
        /* <DEDUP_REMOVED lines=19> */
.L_x_1118:
[----:B------:R-:W-:Y:S05]  /*d7a0*/  BSYNC B0 ;  /* 0x0000000000007941 */ /* 0x000fea0003800000 */
.L_x_1117:
[----:B------:R-:W-:Y:S01]  /*d7b0*/  IMAD.MOV.U32 R0, RZ, RZ, R10 ;  /* 0x000000ffff007224 */ /* 0x000fe200078e000a */
[----:B------:R-:W-:Y:S03]  /*d7c0*/  BSSY B7, `(.L_x_1119) ;  /* 0x00004ad000077945 */ /* 0x000fe60003800000 */
[----:B------:R-:W-:-:S05]  /*d7d0*/  IMAD R2, R9, R0, RZ ;  /* 0x0000000009027224 */ /* 0x000fca00078e02ff */
[----:B------:R-:W-:Y:S01]  /*d7e0*/  VIADDMNMX R0, R2, R0, R8, PT ;  /* 0x0000000002007246 */ /* 0x000fe20003800108 */
[----:B------:R4:W-:Y:S03]  /*d7f0*/  STL [R1+0x24], R2 ;  /* 0x0000240201007387 */ /* 0x0009e60000100800 */
[----:B------:R-:W-:Y:S01]  /*d800*/  ISETP.GT.AND P0, PT, R0, R2, PT ;  /* 0x000000020000720c */ /* 0x000fe20003f04270 */
[----:B------:R4:W-:-:S12]  /*d810*/  STL [R1+0x3c], R0 ;  /* 0x00003c0001007387 */ /* 0x0009d80000100800 */
[----:B----4-:R-:W-:Y:S05]  /*d820*/  @P0 BRA `(.L_x_1120) ;  /* 0x0000000000480947 */ /* 0x010fea0003800000 */
[----:B------:R-:W4:Y:S02]  /*d830*/  S2R R0, SR_TID.X ;  /* 0x0000000000007919 */ /* 0x000f240000002100 */
[----:B----4-:R-:W-:-:S04]  /*d840*/  LOP3.LUT R0, R0, 0x7f, RZ, 0xc0, !PT ;  /* 0x0000007f00007812 */ /* 0x010fc800078ec0ff */
[----:B------:R-:W-:-:S13]  /*d850*/  ISETP.NE.AND P0, PT, R0, RZ, PT ;  /* 0x000000ff0000720c */ /* 0x000fda0003f05270 */
[----:B------:R-:W-:Y:S05]  /*d860*/  @P0 BRA `(.L_x_1121) ;  /* 0x0000004800880947 */ /* 0x000fea0003800000 */
[----:B------:R-:W4:Y:S01]  /*d870*/  S2R R3, SR_LANEID ;  /* 0x0000000000037919 */ /* 0x000f220000000000 */
[----:B------:R-:W-:Y:S02]  /*d880*/  VOTEU.ANY UR4, UPT, PT ;  /* 0x0000000000047886 */ /* 0x000fe400038e0100 */
[----:B------:R-:W4:Y:S08]  /*d890*/  FLO.U32 R0, UR4 ;  /* 0x0000000400007d00 */ /* 0x000f3000080e0000 */
[----:B------:R-:W5:Y:S01]  /*d8a0*/  POPC R5, UR4 ;  /* 0x0000000400057d09 */ /* 0x000f620008000000 */
[----:B----4-:R-:W-:-:S02]  /*d8b0*/  ISETP.EQ.U32.AND P0, PT, R0, R3, PT ;  /* 0x000000030000720c */ /* 0x010fc40003f02070 */
[----:B------:R-:W5:Y:S11]  /*d8c0*/  LDC.64 R2, c[0x0][0xd60] ;  /* 0x00035800ff027b82 */ /* 0x000f760000000a00 */
[----:B-----5:R-:W4:Y:S01]  /*d8d0*/  @P0 ATOMG.E.ADD.STRONG.GPU PT, R3, desc[UR38][R2.64], R5 ;  /* 0x00000005020309a8 */ /* 0x020f2200081ee1e6 */
[----:B---3--:R-:W3:Y:S02]  /*d8e0*/  S2R R4, SR_LTMASK ;  /* 0x0000000000047919 */ /* 0x008ee40000003900 */
[----:B---3--:R-:W-:-:S04]  /*d8f0*/  LOP3.LUT R4, R4, UR4, RZ, 0xc0, !PT ;  /* 0x0000000404047c12 */ /* 0x008fc8000f8ec0ff */
[----:B--2---:R-:W2:Y:S01]  /*d900*/  POPC R7, R4 ;  /* 0x0000000400077309 */ /* 0x004ea20000000000 */
[----:B----4-:R-:W2:Y:S02]  /*d910*/  SHFL.IDX PT, R0, R3, R0, 0x1f ;  /* 0x00001f0003007589 */ /* 0x010ea400000e0000 */
[----:B--2---:R-:W-:-:S05]  /*d920*/  IADD3 R0, R0, UR40, R7 ;  /* 0x0000002800007c10 */ /* 0x004fca000fffe007 */
[----:B------:R4:W-:Y:S01]  /*d930*/  STL [R1], R0 ;  /* 0x0000000001007387 */ /* 0x0009e20000100800 */
[----:B------:R-:W-:Y:S05]  /*d940*/  BRA `(.L_x_1121) ;  /* 0x0000004800507947 */ /* 0x000fea0003800000 */
.L_x_1120:
        /* <DEDUP_REMOVED lines=8> */
[----:B---3--:R-:W-:Y:S02]  /*d9d0*/  IMAD.U32 R4, RZ, RZ, UR6 ;  /* 0x00000006ff047e24 */ /* 0x008fe4000f8e00ff */
[----:B------:R-:W3:Y:S01]  /*d9e0*/  LDC.64 R2, c[0x4][R2] ;  /* 0x0100000002027b82 */ /* 0x000ee20000000a00 */
[----:B------:R-:W-:Y:S02]  /*d9f0*/  IMAD.U32 R5, RZ, RZ, UR7 ;  /* 0x00000007ff057e24 */ /* 0x000fe4000f8e00ff */
[----:B------:R-:W-:Y:S02]  /*da00*/  IMAD.U32 R6, RZ, RZ, UR8 ;  /* 0x00000008ff067e24 */ /* 0x000fe4000f8e00ff */
[----:B--2---:R-:W-:-:S02]  /*da10*/  IMAD.U32 R7, RZ, RZ, UR9 ;  /* 0x00000009ff077e24 */ /* 0x004fc4000f8e00ff */
[----:B-1----:R-:W-:Y:S02]  /*da20*/  IMAD.U32 R10, RZ, RZ, UR4 ;  /* 0x00000004ff0a7e24 */ /* 0x002fe4000f8e00ff */
[----:B0-----:R-:W-:Y:S02]  /*da30*/  IMAD.U32 R11, RZ, RZ, UR5 ;  /* 0x00000005ff0b7e24 */ /* 0x001fe4000f8e00ff */
[----:B------:R-:W-:Y:S02]  /*da40*/  IMAD.MOV.U32 R8, RZ, RZ, 0x70 ;  /* 0x00000070ff087424 */ /* 0x000fe400078e00ff */
[----:B------:R-:W-:Y:S02]  /*da50*/  IMAD.MOV.U32 R12, RZ, RZ, 0x1 ;  /* 0x00000001ff0c7424 */ /* 0x000fe400078e00ff */
[----:B------:R-:W-:-:S07]  /*da60*/  IMAD.MOV.U32 R13, RZ, RZ, RZ ;  /* 0x000000ffff0d7224 */ /* 0x000fce00078e00ff */
[----:B------:R-:W-:-:S07]  /*da70*/  LEPC R20, `(.L_x_1123) ;  /* 0x000000001014794e */ /* 0x000fce0000000000 */
[----:B---3--:R-:W-:Y:S05]  /*da80*/  CALL.ABS.NOINC R2 ;  /* 0x0000000002007343 */ /* 0x008fea0003c00000 */
.L_x_1123:
[----:B------:R-:W-:Y:S05]  /*da90*/  BSYNC B6 ;  /* 0x0000000000067941 */ /* 0x000fea0003800000 */
.L_x_1122:
        /* <DEDUP_REMOVED lines=9> */
[----:B---3--:R-:W-:Y:S02]  /*db30*/  IMAD.U32 R4, RZ, RZ, UR6 ;  /* 0x00000006ff047e24 */ /* 0x008fe4000f8e00ff */
        /* <DEDUP_REMOVED lines=9> */
[----:B----4-:R-:W-:Y:S05]  /*dbd0*/  CALL.ABS.NOINC R2 ;  /* 0x0000000002007343 */ /* 0x010fea0003c00000 */
.L_x_1126:
        /* <DEDUP_REMOVED lines=16> */
.L_x_1125:
[----:B------:R-:W-:Y:S05]  /*dce0*/  BSYNC B6 ;  /* 0x0000000000067941 */ /* 0x000fea0003800000 */
.L_x_1124:
[----:B---3--:R-:W3:Y:S01]  /*dcf0*/  LDL.LU R4, [R1+0x1c] ;  /* 0x00001c0001047983 */ /* 0x008ee20000300800 */
[----:B------:R-:W-:-:S03]  /*dd00*/  ULDC.64 UR4, c[0x0][0xaf0] ;  /* 0x0002bc0000047ab9 */ /* 0x000fc60000000a00 */
[----:B--2---:R-:W2:Y:S01]  /*dd10*/  LDL R7, [R1+0x8] ;  /* 0x0000080001077983 */ /* 0x004ea20000100800 */
[----:B------:R-:W-:-:S03]  /*dd20*/  ISETP.NE.U32.AND P0, PT, RZ, UR4, PT ;  /* 0x00000004ff007c0c */ /* 0x000fc6000bf05070 */
[----:B------:R-:W4:Y:S01]  /*dd30*/  LDL R0, [R1+0x3c] ;  /* 0x00003c0001007983 */ /* 0x000f220000100800 */
[----:B------:R-:W-:-:S13]  /*dd40*/  ISETP.NE.AND.EX P0, PT, RZ, UR5, PT, P0 ;  /* 0x00000005ff007c0c */ /* 0x000fda000bf05300 */
[----:B------:R-:W-:-:S04]  /*dd50*/  @P0 IADD3 R2, P1, R16, UR4, RZ ;  /* 0x0000000410020c10 */ /* 0x000fc8000ff3e0ff */
[----:B---3--:R-:W-:Y:S01]  /*dd60*/  @P0 IADD3.X R3, R4, UR5, RZ, P1, !PT ;  /* 0x0000000504030c10 */ /* 0x008fe20008ffe4ff */
[----:B------:R-:W-:-:S04]  /*dd70*/  ULDC.64 UR4, c[0x0][0xb00] ;  /* 0x0002c00000047ab9 */ /* 0x000fc80000000a00 */
[----:B--2---:R2:W3:Y:S02]  /*dd80*/  @P0 LDG.E R7, desc[UR38][R2.64] ;  /* 0x0000002602070981 */ /* 0x0044e4000c1e1900 */
        /* <DEDUP_REMOVED lines=14> */
.L_x_1238:
[----:B--2---:R-:W2:Y:S01]  /*de70*/  LDL.LU R4, [R1+0x14] ;  /* 0x0000140001047983 */ /* 0x004ea20000300800 */
[----:B------:R-:W-:Y:S02]  /*de80*/  PLOP3.LUT P1, PT, PT, PT, PT, 0x8, 0x0 ;  /* 0x000000000000781c */ /* 0x000fe40003f2e170 */
[----:B---3--:R-:W-:Y:S01]  /*de90*/  ISETP.NE.AND P0, PT, R14, RZ, PT ;  /* 0x000000ff0e00720c */ /* 0x008fe20003f05270 */
        /* <DEDUP_REMOVED lines=8> */
.L_x_1241:
[----:B------:R-:W-:Y:S05]  /*df20*/  @!P6 BRA `(.L_x_1128) ;  /* 0x0000000000fce947 */ /* 0x000fea0003800000 */
[----:B------:R-:W-:-:S04]  /*df30*/  ISETP.NE.U32.AND P0, PT, R2, RZ, PT ;  /* 0x000000ff0200720c */ /* 0x000fc80003f05070 */
[----:B------:R-:W-:-:S13]  /*df40*/  ISETP.NE.AND.EX P0, PT, R3, RZ, PT, P0 ;  /* 0x000000ff0300720c */ /* 0x000fda0003f05300 */
[----:B------:R-:W-:Y:S05]  /*df50*/  @!P0 BRA `(.L_x_1130) ;  /* 0x0000000000508947 */ /* 0x000fea0003800000 */
[----:B------:R-:W2:Y:S01]  /*df60*/  LDC R6, c[0x0][0x43c] ;  /* 0x00010f00ff067b82 */ /* 0x000ea20000000800 */
[----:B------:R-:W-:Y:S01]  /*df70*/  IMAD.MOV.U32 R9, RZ, RZ, R0 ;  /* 0x000000ffff097224 */ /* 0x000fe200078e0000 */
[----:B------:R-:W-:-:S03]  /*df80*/  ULDC.64 UR4, c[0x0][0x428] ;  /* 0x00010a0000047ab9 */ /* 0x000fc60000000a00 */
[----:B---3--:R-:W-:Y:S01]  /*df90*/  IMAD.MOV.U32 R0, RZ, RZ, R9 ;  /* 0x000000ffff007224 */ /* 0x008fe200078e0009 */
        /* <DEDUP_REMOVED lines=16> */
.L_x_1130:
[----:B--2---:R-:W2:Y:S01]  /*e0a0*/  LDL R2, [R1+0x18] ;  /* 0x0000180001027983 */ /* 0x004ea20000100800 */
[----:B---3--:R-:W-:Y:S01]  /*e0b0*/  IMAD R0, R19, 0x8, R18 ;  /* 0x0000000813007824 */ /* 0x008fe200078e0212 */
[----:B--2---:R-:W-:-:S04]  /*e0c0*/  SHF.L.U32 R2, R2, 0x1f, RZ ;  /* 0x0000001f02027819 */ /* 0x004fc800000006ff */
[----:B------:R-:W2:Y:S02]  /*e0d0*/  SYNCS.PHASECHK.TRANS64.TRYWAIT P0, [R0+URZ+0x32440], R2 ;  /* 0x03244002000075a7 */ /* 0x000ea4000800017f */
[----:B--2---:R-:W-:Y:S05]  /*e0e0*/  @!P0 BRA `(.L_x_1131) ;  /* 0x0000005400988947 */ /* 0x004fea0003800000 */
.L_x_1242:
        /* <DEDUP_REMOVED lines=11> */
.L_x_1132:
[----:B------:R-:W3:Y:S04]  /*e1a0*/  LDL R4, [R1+0x30] ;  /* 0x0000300001047983 */ /* 0x000ee80000100800 */
[----:B------:R-:W4:Y:S04]  /*e1b0*/  LDL R3, [R1+0x20] ;  /* 0x0000200001037983 */ /* 0x000f280000100800 */
[----:B--2---:R-:W2:Y:S01]  /*e1c0*/  LDL.LU R2, [R1+0x14] ;  /* 0x0000140001027983 */ /* 0x004ea20000300800 */
        /* <DEDUP_REMOVED lines=12> */
[----:B---3--:R-:W-:Y:S02]  /*e290*/  R2UR UR11, R4 ;  /* 0x00000000040b72ca */ /* 0x008fe400000e0000 */
[----:B----4-:R-:W-:Y:S02]  /*e2a0*/  R2UR UR4, R3 ;  /* 0x00000000030472ca */ /* 0x010fe400000e0000 */
[----:B--2---:R-:W-:-:S04]  /*e2b0*/  LOP3.LUT R2, R2, 0xfffffffe, RZ, 0xc0, !PT ;  /* 0xfffffffe02027812 */ /* 0x004fc800078ec0ff */
[----:B------:R-:W-:-:S07]  /*e2c0*/  @P0 LOP3.LUT R2, R2, 0x1, RZ, 0xfc, !PT ;  /* 0x0000000102020812 */ /* 0x000fce00078efcff */
[----:B------:R-:W-:Y:S01]  /*e2d0*/  UIMAD UR11, UR11, 0x60, UR4 ;  /* 0x000000600b0b78a4 */ /* 0x000fe2000f8e0204 */
[----:B------:R2:W-:Y:S02]  /*e2e0*/  STL [R1+0x14], R2 ;  /* 0x0000140201007387 */ /* 0x0005e40000100800 */
[----:B------:R-:W-:-:S06]  /*e2f0*/  UMOV UR4, 0x0 ;  /* 0x0000000000047882 */ /* 0x000fcc0000000000 */
[----:B------:R2:W-:Y:S01]  /*e300*/  UTMALDG.4D [UR8], [UR6], desc[UR4] ;  /* 0x00000408060075b4 */ /* 0x0005e20008019000 */
[----:B------:R-:W-:Y:S02]  /*e310*/  NOP ;  /* 0x0000000000007918 */ /* 0x000fe40000000000 */
.L_x_1128:
[----:B---3--:R-:W3:Y:S04]  /*e320*/  LDL.LU R4, [R1+0x28] ;  /* 0x0000280001047983 */ /* 0x008ee80000300800 */
[----:B------:R-:W4:Y:S04]  /*e330*/  LDL.LU R3, [R1+0x44] ;  /* 0x0000440001037983 */ /* 0x000f280000300800 */
[----:B--2---:R-:W2:Y:S01]  /*e340*/  LDL R2, [R1+0x2c] ;  /* 0x00002c0001027983 */ /* 0x004ea20000100800 */
[----:B------:R-:W-:Y:S05]  /*e350*/  WARPSYNC.ALL ;  /* 0x0000000000007948 */ /* 0x000fea0003800000 */
[----:B------:R-:W-:Y:S01]  /*e360*/  ULDC.64 UR4, c[0x0][0xaf8] ;  /* 0x0002be0000047ab9 */ /* 0x000fe20000000a00 */
[----:B------:R-:W-:Y:S01]  /*e370*/  VIADD R0, R18, 0x18400 ;  /* 0x0001840012007836 */ /* 0x000fe20000000000 */
[----:B------:R-:W-:Y:S01]  /*e380*/  BAR.SYNC.DEFER_BLOCKING 0x8, 0x180 ;  /* 0x0206000000007b1d */ /* 0x000fe20000010000 */
[----:B------:R-:W-:-:S03]  /*e390*/  ISETP.NE.U32.AND P0, PT, RZ, UR4, PT ;  /* 0x00000004ff007c0c */ /* 0x000fc6000bf05070 */
[----:B------:R-:W-:Y:S02]  /*e3a0*/  LOP3.LUT P1, RZ, R0, 0x3ff, RZ, 0xc0, !PT ;  /* 0x000003ff00ff7812 */ /* 0x000fe4000782c0ff */
[----:B------:R-:W-:Y:S01]  /*e3b0*/  ISETP.NE.AND.EX P0, PT, RZ, UR5, PT, P0 ;  /* 0x00000005ff007c0c */ /* 0x000fe2000bf05300 */
[----:B------:R-:W-:Y:S03]  /*e3c0*/  BSSY B6, `(.L_x_1133) ;  /* 0x0000018000067945 */ /* 0x000fe60003800000 */
[----:B---3--:R-:W-:Y:S02]  /*e3d0*/  SEL R4, R4, RZ, !P0 ;  /* 0x000000ff04047207 */ /* 0x008fe40004000000 */
[----:B----4-:R-:W-:-:S03]  /*e3e0*/  SEL R3, R3, RZ, !P0 ;  /* 0x000000ff03037207 */ /* 0x010fc60004000000 */
[----:B------:R3:W-:Y:S01]  /*e3f0*/  STL [R1+0x34], R4 ;  /* 0x0000340401007387 */ /* 0x0007e20000100800 */
[----:B--2---:R-:W-:-:S05]  /*e400*/  SHF.R.S32.HI R0, RZ, 0x1f, R2 ;  /* 0x0000001fff007819 */ /* 0x004fca0000011402 */
[----:B------:R3:W-:Y:S04]  /*e410*/  STL [R1+0x48], R0 ;  /* 0x0000480001007387 */ /* 0x0007e80000100800 */
[----:B------:R3:W-:Y:S01]  /*e420*/  STL [R1+0x58], R3 ;  /* 0x0000580301007387 */ /* 0x0007e20000100800 */
[----:B------:R-:W-:Y:S05]  /*e430*/  @!P1 BRA `(.L_x_1134) ;  /* 0x0000000000409947 */ /* 0x000fea0003800000 */
[----:B------:R-:W-:Y:S01]  /*e440*/  MOV R2, 0x0 ;  /* 0x0000000000027802 */ /* 0x000fe20000000f00 */
[----:B------:R-:W-:Y:S01]  /*e450*/  ULDC.64 UR6, c[0x4][0x98] ;  /* 0x0100260000067ab9 */ /* 0x000fe20000000a00 */
[----:B------:R-:W-:Y:S01]  /*e460*/  ULDC.64 UR8, c[0x4][0xa0] ;  /* 0x0100280000087ab9 */ /* 0x000fe20000000a00 */
[----:B------:R-:W-:Y:S01]  /*e470*/  ULDC.64 UR4, c[0x4][0x20] ;  /* 0x0100080000047ab9 */ /* 0x000fe20000000a00 */
[----:B---3--:R-:W-:Y:S02]  /*e480*/  IMAD.U32 R4, RZ, RZ, UR6 ;  /* 0x00000006ff047e24 */ /* 0x008fe4000f8e00ff */
        /* <DEDUP_REMOVED lines=11> */
.L_x_1134:
[----:B------:R-:W-:Y:S05]  /*e540*/  BSYNC B6 ;  /* 0x0000000000067941 */ /* 0x000fea0003800000 */
.L_x_1133:
[----:B------:R-:W2:Y:S01]  /*e550*/  LDL.LU R5, [R1+0x4] ;  /* 0x0000040001057983 */ /* 0x000ea20000300800 */
[----:B------:R-:W4:Y:S01]  /*e560*/  LDC R8, c[0x0][0x448] ;  /* 0x00011200ff087b82 */ /* 0x000f220000000800 */
[----:B------:R-:W-:Y:S01]  /*e570*/  ULDC.64 UR4, c[0x0][0x298] ;  /* 0x0000a60000047ab9 */ /* 0x000fe20000000a00 */
[----:B------:R-:W-:Y:S01]  /*e580*/  ULDC.64 UR6, c[0x0][0x280] ;  /* 0x0000a00000067ab9 */ /* 0x000fe20000000a00 */
[----:B---3--:R-:W3:Y:S04]  /*e590*/  LDL R4, [R1+0x48] ;  /* 0x0000480001047983 */ /* 0x008ee80000100800 */
[----:B-1----:R-:W3:Y:S04]  /*e5a0*/  LDL R10, [R1+0x2c] ;  /* 0x00002c00010a7983 */ /* 0x002ee80000100800 */
[----:B------:R-:W3:Y:S01]  /*e5b0*/  LDL R9, [R1+0x58] ;  /* 0x0000580001097983 */ /* 0x000ee20000100800 */
[----:B------:R-:W1:Y:S01]  /*e5c0*/  S2R R2, SR_TID.X ;  /* 0x0000000000027919 */ /* 0x000e620000002100 */
[----:B------:R-:W0:Y:S02]  /*e5d0*/  S2R R0, SR_TID.X ;  /* 0x0000000000007919 */ /* 0x000e240000002100 */
[----:B------:R-:W3:Y:S01]  /*e5e0*/  LDL R7, [R1+0x34] ;  /* 0x0000340001077983 */ /* 0x000ee20000100800 */
[----:B----4-:R-:W-:-:S13]  /*e5f0*/  ISETP.NE.AND P0, PT, R8, 0x1, PT ;  /* 0x000000010800780c */ /* 0x010fda0003f05270 */
[----:B------:R-:W4:Y:S01]  /*e600*/  @P0 LDC R3, c[0x0][0x450] ;  /* 0x00011400ff030b82 */ /* 0x000f220000000800 */
[----:B-1----:R-:W-:-:S04]  /*e610*/  LOP3.LUT R2, R2, 0x7f, RZ, 0xc0, !PT ;  /* 0x0000007f02027812 */ /* 0x002fc800078ec0ff */
[----:B------:R-:W-:Y:S01]  /*e620*/  SHF.R.U32.HI R2, RZ, 0x3, R2 ;  /* 0x00000003ff027819 */ /* 0x000fe20000011602 */
[----:B0-----:R-:W-:-:S05]  /*e630*/  IMAD.SHL.U32 R0, R0, 0x10, RZ ;  /* 0x0000001000007824 */ /* 0x001fca00078e00ff */
[----:B------:R-:W-:Y:S02]  /*e640*/  LOP3.LUT R0, R2, 0x70, R0, 0xf8, !PT ;  /* 0x0000007002007812 */ /* 0x000fe400078ef800 */
[----:B------:R-:W0:Y:S01]  /*e650*/  @P0 LDC R2, c[0x0][0x44c] ;  /* 0x00011300ff020b82 */ /* 0x000e220000000800 */
[----:B--2---:R-:W-:-:S05]  /*e660*/  IMAD.SHL.U32 R6, R5, 0x80, RZ ;  /* 0x0000008005067824 */ /* 0x004fca00078e00ff */
[----:B------:R-:W-:-:S05]  /*e670*/  LOP3.LUT R5, R0, R6, RZ, 0xfc, !PT ;  /* 0x0000000600057212 */ /* 0x000fca00078efcff */
[----:B0-----:R-:W-:-:S04]  /*e680*/  @P0 IMAD.HI.U32 R2, R5, R2, RZ ;  /* 0x0000000205020227 */ /* 0x001fc800078e00ff */
[----:B------:R-:W-:Y:S01]  /*e690*/  IMAD.MOV.U32 R0, RZ, RZ, R5 ;  /* 0x000000ffff007224 */ /* 0x000fe200078e0005 */
[----:B----4-:R-:W-:Y:S01]  /*e6a0*/  @P0 SHF.R.U32.HI R0, RZ, R3, R2 ;  /* 0x00000003ff000219 */ /* 0x010fe20000011602 */
[----:B---3--:R-:W-:-:S04]  /*e6b0*/  IMAD R2, R4, UR4, RZ ;  /* 0x0000000404027c24 */ /* 0x008fc8000f8e02ff */
[C---:B------:R-:W-:Y:S02]  /*e6c0*/  IMAD R4, R10.reuse, UR5, R2 ;  /* 0x000000050a047c24 */ /* 0x040fe4000f8e0202 */
[----:B------:R-:W-:Y:S01]  /*e6d0*/  IMAD.WIDE.U32 R2, R10, UR4, RZ ;  /* 0x000000040a027c25 */ /* 0x000fe2000f8e00ff */
[----:B------:R-:W-:-:S03]  /*e6e0*/  ULDC.64 UR4, c[0x0][0x2d8] ;  /* 0x0000b60000047ab9 */ /* 0x000fc60000000a00 */
[----:B------:R-:W-:Y:S02]  /*e6f0*/  IMAD.IADD R3, R3, 0x1, R4 ;  /* 0x0000000103037824 */ /* 0x000fe400078e0204 */
[C---:B------:R-:W-:Y:S01]  /*e700*/  IMAD.WIDE.U32 R2, R17.reuse, UR4, R2 ;  /* 0x0000000411027c25 */ /* 0x040fe2000f8e0002 */
[----:B------:R0:W-:Y:S03]  /*e710*/  STL [R1+0x28], R5 ;  /* 0x0000280501007387 */ /* 0x0001e60000100800 */
[----:B------:R-:W-:Y:S01]  /*e720*/  IMAD R3, R17, UR5, R3 ;  /* 0x0000000511037c24 */ /* 0x000fe2000f8e0203 */
[----:B------:R-:W-:Y:S02]  /*e730*/  ULDC.64 UR4, c[0x0][0x2e0] ;  /* 0x0000b80000047ab9 */ /* 0x000fe40000000a00 */
[----:B------:R-:W-:Y:S02]  /*e740*/  IMAD R4, R9, UR4, RZ ;  /* 0x0000000409047c24 */ /* 0x000fe4000f8e02ff */
[----:B------:R1:W5:Y:S01]  /*e750*/  LDL R9, [R1+0x10] ;  /* 0x0000100001097983 */ /* 0x0003620000100800 */
[C---:B------:R-:W-:Y:S01]  /*e760*/  IMAD.WIDE.U32 R2, R7.reuse, UR4, R2 ;  /* 0x0000000407027c25 */ /* 0x040fe2000f8e0002 */
[----:B------:R-:W2:Y:S03]  /*e770*/  S2R R10, SR_TID.X ;  /* 0x00000000000a7919 */ /* 0x000ea60000002100 */
[----:B------:R-:W-:Y:S01]  /*e780*/  IMAD R4, R7, UR5, R4 ;  /* 0x0000000507047c24 */ /* 0x000fe2000f8e0204 */
[----:B------:R-:W-:-:S03]  /*e790*/  ULDC.64 UR4, c[0x0][0x2d0] ;  /* 0x0000b40000047ab9 */ /* 0x000fc60000000a00 */
[----:B------:R-:W-:Y:S01]  /*e7a0*/  IMAD.IADD R3, R3, 0x1, R4 ;  /* 0x0000000103037824 */ /* 0x000fe200078e0204 */
[----:B------:R-:W-:-:S05]  /*e7b0*/  SHF.R.S32.HI R4, RZ, 0x1f, R0 ;  /* 0x0000001fff047819 */ /* 0x000fca0000011400 */
[----:B------:R-:W-:Y:S02]  /*e7c0*/  IMAD R4, R4, UR4, RZ ;  /* 0x0000000404047c24 */ /* 0x000fe4000f8e02ff */
[----:B------:R-:W-:-:S04]  /*e7d0*/  IMAD.WIDE.U32 R2, R0, UR4, R2 ;  /* 0x0000000400027c25 */ /* 0x000fc8000f8e0002 */
[----:B------:R-:W-:Y:S01]  /*e7e0*/  IMAD R4, R0, UR5, R4 ;  /* 0x0000000500047c24 */ /* 0x000fe2000f8e0204 */
[----:B------:R-:W-:Y:S01]  /*e7f0*/  ULDC.64 UR4, c[0x0][0x2c8] ;  /* 0x0000b20000047ab9 */ /* 0x000fe20000000a00 */
[----:B------:R-:W-:-:S04]  /*e800*/  IMAD.MOV R0, RZ, RZ, -R0 ;  /* 0x000000ffff007224 */ /* 0x000fc800078e0a00 */
[----:B------:R-:W-:-:S05]  /*e810*/  IMAD R0, R8, R0, R5 ;  /* 0x0000000008007224 */ /* 0x000fca00078e0205 */
[----:B------:R-:W-:Y:S01]  /*e820*/  SHF.R.S32.HI R7, RZ, 0x1f, R0 ;  /* 0x0000001fff077819 */ /* 0x000fe20000011400 */
[----:B------:R-:W-:Y:S02]  /*e830*/  IMAD.IADD R3, R3, 0x1, R4 ;  /* 0x0000000103037824 */ /* 0x000fe400078e0204 */
[----:B--2---:R-:W-:Y:S02]  /*e840*/  IMAD.SHL.U32 R10, R10, 0x8, RZ ;  /* 0x000000080a0a7824 */ /* 0x004fe400078e00ff */
[----:B------:R-:W-:Y:S02]  /*e850*/  IMAD R7, R7, UR4, RZ ;  /* 0x0000000407077c24 */ /* 0x000fe4000f8e02ff */
[----:B0-----:R-:W-:Y:S01]  /*e860*/  IMAD.WIDE.U32 R4, R0, UR4, R2 ;  /* 0x0000000400047c25 */ /* 0x001fe2000f8e0002 */
[----:B------:R-:W-:Y:S01]  /*e870*/  LOP3.LUT R10, R10, 0x38, RZ, 0xc0, !PT ;  /* 0x000000380a0a7812 */ /* 0x000fe200078ec0ff */
[----:B------:R-:W-:Y:S02]  /*e880*/  ULDC UR4, c[0x0][0x2b8] ;  /* 0x0000ae0000047ab9 */ /* 0x000fe40000000800 */
[----:B------:R-:W-:Y:S01]  /*e890*/  IMAD R0, R0, UR5, R7 ;  /* 0x0000000500007c24 */ /* 0x000fe2000f8e0207 */
[----:B------:R-:W-:-:S03]  /*e8a0*/  LEA R3, P1, R4, UR6, 0x1 ;  /* 0x0000000604037c11 */ /* 0x000fc6000f8208ff */
[----:B------:R-:W-:Y:S01]  /*e8b0*/  IMAD.IADD R0, R5, 0x1, R0 ;  /* 0x0000000105007824 */ /* 0x000fe200078e0200 */
[----:B------:R-:W-:Y:S01]  /*e8c0*/  ISETP.GE.AND P0, PT, R10, UR4, PT ;  /* 0x000000040a007c0c */ /* 0x000fe2000bf06270 */
[----:B------:R-:W-:-:S03]  /*e8d0*/  UMOV UR4, 0xffffffff ;  /* 0xffffffff00047882 */ /* 0x000fc60000000000 */
[----:B------:R-:W-:Y:S01]  /*e8e0*/  LEA.HI.X R0, R4, UR7, R0, 0x1, P1 ;  /* 0x0000000704007c11 */ /* 0x000fe200088f0c00 */
[----:B-1----:R-:W-:Y:S08]  /*e8f0*/  BRA.DIV UR4, `(.L_x_1135) ;  /* 0x0000004e04a87947 */ /* 0x002ff0000b800000 */
[----:B------:R-:W0:Y:S02]  /*e900*/  S2R R4, SR_TID.X ;  /* 0x0000000000047919 */ /* 0x000e240000002100 */
[----:B0-----:R-:W-:Y:S02]  /*e910*/  LOP3.LUT R5, R4, 0x7f, RZ, 0xc0, !PT ;  /* 0x0000007f04057812 */ /* 0x001fe400078ec0ff */
[----:B------:R-:W2:Y:S02]  /*e920*/  LDL R4, [R1+0x38] ;  /* 0x0000380001047983 */ /* 0x000ea40000100800 */
[----:B------:R-:W-:Y:S02]  /*e930*/  SHF.R.U32.HI R7, RZ, 0x3, R5 ;  /* 0x00000003ff077819 */ /* 0x000fe40000011605 */
[----:B------:R-:W0:Y:S03]  /*e940*/  SHFL.IDX PT, R5, R3, RZ, 0x181f ;  /* 0x00181fff03057589 */ /* 0x000e2600000e0000 */
[----:B------:R-:W-:-:S02]  /*e950*/  IMAD.IADD R11, R7, 0x1, R6 ;  /* 0x00000001070b7824 */ /* 0x000fc400078e0206 */
[----:B------:R-:W-:Y:S04]  /*e960*/  SHFL.IDX PT, R6, R3, 0x1, 0x181f ;  /* 0x00381f0003067f89 */ /* 0x000fe800000e0000 */
[----:B------:R-:W-:Y:S04]  /*e970*/  SHFL.IDX PT, R7, R0, 0x1, 0x181f ;  /* 0x00381f0000077f89 */ /* 0x000fe800000e0000 */
[----:B------:R-:W-:Y:S01]  /*e980*/  STL [R1+0x4], R11 ;  /* 0x0000040b01007387 */ /* 0x000fe20000100800 */
[----:B--2---:R-:W-:-:S03]  /*e990*/  IMAD R2, R4, R8, RZ ;  /* 0x0000000804027224 */ /* 0x004fc600078e02ff */
[----:B------:R-:W1:Y:S01]  /*e9a0*/  SHFL.IDX PT, R4, R0, RZ, 0x181f ;  /* 0x00181fff00047589 */ /* 0x000e6200000e0000 */
[C---:B------:R-:W-:Y:S01]  /*e9b0*/  VIADD R8, R11.reuse, 0x10 ;  /* 0x000000100b087836 */ /* 0x040fe20000000000 */
[----:B------:R-:W-:-:S04]  /*e9c0*/  ISETP.GE.AND P1, PT, R11, R2, PT ;  /* 0x000000020b00720c */ /* 0x000fc80003f26270 */
[----:B------:R-:W-:Y:S01]  /*e9d0*/  ISETP.GE.AND P2, PT, R8, R2, PT ;  /* 0x000000020800720c */ /* 0x000fe20003f46270 */
[----:B------:R2:W-:Y:S08]  /*e9e0*/  STL [R1+0x44], R8 ;  /* 0x0000440801007387 */ /* 0x0005f00000100800 */
[----:B0-----:R-:W-:Y:S01]  /*e9f0*/  @!P1 LEA R5, P3, R10, R5, 0x1 ;  /* 0x000000050a059211 */ /* 0x001fe200078608ff */
[----:B--2---:R-:W-:-:S05]  /*ea00*/  VIADD R8, R11, 0x20 ;  /* 0x000000200b087836 */ /* 0x004fca0000000000 */
[----:B------:R-:W-:Y:S01]  /*ea10*/  STL [R1+0x50], R8 ;  /* 0x0000500801007387 */ /* 0x000fe20000100800 */
[----:B-1----:R-:W-:-:S05]  /*ea20*/  @!P1 IMAD.X R4, RZ, RZ, R4, P3 ;  /* 0x000000ffff049224 */ /* 0x002fca00018e0604 */
[----:B------:R-:W-:-:S04]  /*ea30*/  @!P1 LOP3.LUT R5, R5, R4, RZ, 0x3c, !PT ;  /* 0x0000000405059212 */ /* 0x000fc800078e3cff */
[----:B------:R-:W-:-:S04]  /*ea40*/  @!P1 LOP3.LUT R4, R5, R4, RZ, 0x3c, !PT ;  /* 0x0000000405049212 */ /* 0x000fc800078e3cff */
[----:B------:R-:W-:-:S05]  /*ea50*/  @!P1 LOP3.LUT R5, R5, R4, RZ, 0x3c, !PT ;  /* 0x0000000405059212 */ /* 0x000fca00078e3cff */
[----:B-----5:R0:W-:Y:S02]  /*ea60*/  @!P1 LDGSTS.E.BYPASS.LTC128B.128 [R9+0x18400], desc[UR38][R4.64], !P0 ;  /* 0x1840000004099fae */ /* 0x0201e4000c101d66 */
[----:B0-----:R-:W-:Y:S02]  /*ea70*/  @!P2 LEA R5, P1, R10, R6, 0x1 ;  /* 0x000000060a05a211 */ /* 0x001fe400078208ff */
[----:B------:R-:W-:Y:S03]  /*ea80*/  SHFL.IDX PT, R6, R0, 0x2, 0x181f ;  /* 0x00581f0000067f89 */ /* 0x000fe600000e0000 */
[----:B------:R-:W-:Y:S01]  /*ea90*/  @!P2 IMAD.X R4, RZ, RZ, R7, P1 ;  /* 0x000000ffff04a224 */ /* 0x000fe200008e0607 */
[----:B------:R-:W-:Y:S01]  /*eaa0*/  ISETP.GE.AND P1, PT, R8, R2, PT ;  /* 0x000000020800720c */ /* 0x000fe20003f26270 */
[----:B------:R-:W-:-:S03]  /*eab0*/  VIADD R7, R11, 0x30 ;  /* 0x000000300b077836 */ /* 0x000fc60000000000 */
[-C--:B------:R-:W-:Y:S02]  /*eac0*/  @!P2 LOP3.LUT R5, R5, R4.reuse, RZ, 0x3c, !PT ;  /* 0x000000040505a212 */ /* 0x080fe400078e3cff */
[----:B------:R-:W-:Y:S02]  /*ead0*/  STL [R1+0x54], R7 ;  /* 0x0000540701007387 */ /* 0x000fe40000100800 */
[----:B------:R-:W-:-:S04]  /*eae0*/  @!P2 LOP3.LUT R4, R5, R4, RZ, 0x3c, !PT ;  /* 0x000000040504a212 */ /* 0x000fc800078e3cff */
[----:B------:R-:W-:-:S05]  /*eaf0*/  @!P2 LOP3.LUT R5, R5, R4, RZ, 0x3c, !PT ;  /* 0x000000040505a212 */ /* 0x000fca00078e3cff */
[----:B------:R0:W-:Y:S04]  /*eb00*/  @!P2 LDGSTS.E.BYPASS.LTC128B.128 [R9+0x18c00], desc[UR38][R4.64], !P0 ;  /* 0x18c000000409afae */ /* 0x0001e8000c101d66 */
[----:B0-----:R-:W0:Y:S02]  /*eb10*/  SHFL.IDX PT, R4, R3, 0x2, 0x181f ;  /* 0x00581f0003047f89 */ /* 0x001e2400000e0000 */
[----:B0-----:R-:W-:-:S05]  /*eb20*/  @!P1 LEA R5, P2, R10, R4, 0x1 ;  /* 0x000000040a059211 */ /* 0x001fca00078408ff */
[----:B------:R-:W-:Y:S02]  /*eb30*/  @!P1 IMAD.X R4, RZ, RZ, R6, P2 ;  /* 0x000000ffff049224 */ /* 0x000fe400010e0606 */
[----:B------:R-:W-:Y:S03]  /*eb40*/  SHFL.IDX PT, R6, R0, 0x3, 0x181f ;  /* 0x00781f0000067f89 */ /* 0x000fe600000e0000 */
[----:B------:R-:W-:-:S04]  /*eb50*/  @!P1 LOP3.LUT R5, R5, R4, RZ, 0x3c, !PT ;  /* 0x0000000405059212 */ /* 0x000fc800078e3cff */
[----:B------:R-:W-:-:S04]  /*eb60*/  @!P1 LOP3.LUT R4, R5, R4, RZ, 0x3c, !PT ;  /* 0x0000000405049212 */ /* 0x000fc800078e3cff */
[----:B------:R-:W-:-:S05]  /*eb70*/  @!P1 LOP3.LUT R5, R5, R4, RZ, 0x3c, !PT ;  /* 0x0000000405059212 */ /* 0x000fca00078e3cff */
[----:B------:R0:W-:Y:S01]  /*eb80*/  @!P1 LDGSTS.E.BYPASS.LTC128B.128 [R9+0x19400], desc[UR38][R4.64], !P0 ;  /* 0x1940000004099fae */ /* 0x0001e2000c101d66 */
[----:B------:R-:W-:Y:S01]  /*eb90*/  ISETP.GE.AND P1, PT, R7, R2, PT ;  /* 0x000000020700720c */ /* 0x000fe20003f26270 */
[----:B------:R-:W-:-:S05]  /*eba0*/  VIADD R7, R11, 0x40 ;  /* 0x000000400b077836 */ /* 0x000fca0000000000 */
[----:B------:R-:W-:Y:S04]  /*ebb0*/  STL [R1+0x60], R7 ;  /* 0x0000600701007387 */ /* 0x000fe80000100800 */
[----:B0-----:R-:W0:Y:S03]  /*ebc0*/  SHFL.IDX PT, R4, R3, 0x3, 0x181f ;  /* 0x00781f0003047f89 */ /* 0x001e2600000e0000 */
        /* <DEDUP_REMOVED lines=25> */
[-C--:B------:R-:W-:Y:S01]  /*ed60*/  @!P1 LOP3.LUT R5, R5, R4.reuse, RZ, 0x3c, !PT ;  /* 0x0000000405059212 */ /* 0x080fe200078e3cff */
[----:B------:R-:W-:Y:S03]  /*ed70*/  SHFL.IDX PT, R0, R0, 0x7, 0x181f ;  /* 0x00f81f0000007f89 */ /* 0x000fe600000e0000 */
[----:B------:R-:W-:-:S04]  /*ed80*/  @!P1 LOP3.LUT R4, R5, R4, RZ, 0x3c, !PT ;  /* 0x0000000405049212 */ /* 0x000fc800078e3cff */
[----:B------:R-:W-:-:S05]  /*ed90*/  @!P1 LOP3.LUT R5, R5, R4, RZ, 0x3c, !PT ;  /* 0x0000000405059212 */ /* 0x000fca00078e3cff */
[----:B------:R0:W-:Y:S01]  /*eda0*/  @!P1 LDGSTS.E.BYPASS.LTC128B.128 [R9+0x1ac00], desc[UR38][R4.64], !P0 ;  /* 0x1ac0000004099fae */ /* 0x0001e2000c101d66 */
[----:B------:R-:W-:-:S03]  /*edb0*/  ISETP.GE.AND P1, PT, R7, R2, PT ;  /* 0x000000020700720c */ /* 0x000fc60003f26270 */
[----:B0-----:R-:W0:Y:S04]  /*edc0*/  SHFL.IDX PT, R4, R3, 0x6, 0x181f ;  /* 0x00d81f0003047f89 */ /* 0x001e2800000e0000 */
[----:B------:R-:W1:Y:S06]  /*edd0*/  SHFL.IDX PT, R3, R3, 0x7, 0x181f ;  /* 0x00f81f0003037f89 */ /* 0x000e6c00000e0000 */
[----:B0-----:R-:W-:-:S05]  /*ede0*/  @!P1 LEA R5, P2, R10, R4, 0x1 ;  /* 0x000000040a059211 */ /* 0x001fca00078408ff */
[----:B------:R-:W-:-:S05]  /*edf0*/  @!P1 IMAD.X R4, RZ, RZ, R6, P2 ;  /* 0x000000ffff049224 */ /* 0x000fca00010e0606 */
[----:B------:R-:W-:-:S04]  /*ee00*/  @!P1 LOP3.LUT R5, R5, R4, RZ, 0x3c, !PT ;  /* 0x0000000405059212 */ /* 0x000fc800078e3cff */
[----:B------:R-:W-:-:S04]  /*ee10*/  @!P1 LOP3.LUT R4, R5, R4, RZ, 0x3c, !PT ;  /* 0x0000000405049212 */ /* 0x000fc800078e3cff */
[----:B------:R-:W-:-:S05]  /*ee20*/  @!P1 LOP3.LUT R5, R5, R4, RZ, 0x3c, !PT ;  /* 0x0000000405059212 */ /* 0x000fca00078e3cff */
[----:B-1----:R0:W-:Y:S02]  /*ee30*/  @!P1 LDGSTS.E.BYPASS.LTC128B.128 [R9+0x1b400], desc[UR38][R4.64], !P0 ;  /* 0x1b40000004099fae */ /* 0x0021e4000c101d66 */
.L_x_1259:
[----:B01----:R-:W2:Y:S02]  /*ee40*/  LDL R4, [R1+0x4] ;  /* 0x0000040001047983 */ /* 0x003ea40000100800 */
[----:B--2---:R-:W-:-:S05]  /*ee50*/  VIADD R4, R4, 0x70 ;  /* 0x0000007004047836 */ /* 0x004fca0000000000 */
[----:B------:R-:W-:Y:S01]  /*ee60*/  ISETP.GE.AND P1, PT, R4, R2, PT ;  /* 0x000000020400720c */ /* 0x000fe20003f26270 */
[----:B------:R0:W-:-:S12]  /*ee70*/  STL [R1+0x6c], R4 ;  /* 0x00006c0401007387 */ /* 0x0001d80000100800 */
[----:B------:R-:W-:-:S05]  /*ee80*/  @!P1 LEA R2, P2, R10, R3, 0x1 ;  /* 0x000000030a029211 */ /* 0x000fca00078408ff */
[----:B------:R-:W-:-:S05]  /*ee90*/  @!P1 IMAD.X R3, RZ, RZ, R0, P2 ;  /* 0x000000ffff039224 */ /* 0x000fca00010e0600 */
[----:B------:R-:W-:Y:S01]  /*eea0*/  @!PT LDS RZ, [RZ] ;  /* 0x00000000fffff984 */ /* 0x000fe20000000800 */
[----:B------:R-:W-:Y:S01]  /*eeb0*/  @!PT LDS RZ, [RZ] ;  /* 0x00000000fffff984 */ /* 0x000fe20000000800 */
[----:B------:R-:W-:Y:S01]  /*eec0*/  @!PT LDS RZ, [RZ] ;  /* 0x00000000fffff984 */ /* 0x000fe20000000800 */
[----:B------:R0:W-:Y:S01]  /*eed0*/  @!P1 LDGSTS.E.BYPASS.LTC128B.128 [R9+0x1bc00], desc[UR38][R2.64], !P0 ;  /* 0x1bc0000002099fae */ /* 0x0001e2000c101d66 */
[----:B------:R-:W-:Y:S01]  /*eee0*/  PLOP3.LUT P0, PT, PT, PT, PT, 0x80, 0x0 ;  /* 0x000000000000781c */ /* 0x000fe20003f0f070 */
[----:B------:R-:W-:-:S12]  /*eef0*/  NOP ;  /* 0x0000000000007918 */ /* 0x000fd80000000000 */
.L_x_1136:
[----:B------:R-:W-:Y:S02]  /*ef00*/  PLOP3.LUT P1, PT, P1, P0, PT, 0xa2, 0x0 ;  /* 0x000000000000781c */ /* 0x000fe40000f21472 */
[----:B------:R-:W-:-:S08]  /*ef10*/  @P0 R2UR P1, UR4, R18 ;  /* 0x00000000120402ca */ /* 0x000fd00000020000 */
[----:B------:R-:W-:-:S05]  /*ef20*/  @P0 PLOP3.LUT P0, PT, P1, PT, PT, 0x80, 0x0 ;  /* 0x000000000000081c */ /* 0x000fca0000f0f070 */
[----:B------:R-:W-:Y:S01]  /*ef30*/  @!P1 SYNCS.ARRIVE.TRANS64.RED.A0T1 RZ, [UR4+0x32400], RZ ;  /* 0x032400ffffff99a7 */ /* 0x000fe20008200404 */
[----:B------:R-:W-:Y:S07]  /*ef40*/  @!P1 ARRIVES.LDGSTSBAR.64.TRANSCNT [UR4+0x32400] ;  /* 0x03240000ff0099b0 */ /* 0x000fee0008000a84 */
[----:B------:R-:W-:Y:S05]  /*ef50*/  @P0 BRA.U.ANY `(.L_x_1136) ;  /* 0xfffffffd00e80947 */ /* 0x000fea000393ffff */
[----:B------:R-:W-:Y:S01]  /*ef60*/  NOP ;  /* 0x0000000000007918 */ /* 0x000fe20000000000 */
[----:B------:R-:W2:Y:S01]  /*ef70*/  LDL.LU R0, [R1+0x48] ;  /* 0x0000480001007983 */ /* 0x000ea20000300800 */
[----:B------:R-:W-:Y:S01]  /*ef80*/  ULDC.64 UR4, c[0x0][0x398] ;  /* 0x0000e60000047ab9 */ /* 0x000fe20000000a00 */
[----:B------:R1:W-:Y:S02]  /*ef90*/  SYNCS.ARRIVE.TRANS64.A1T0 RZ, [R18+URZ+0x32400], RZ ;  /* 0x032400ff12ff79a7 */ /* 0x0003e4000810003f */
[----:B0-----:R-:W3:Y:S01]  /*efa0*/  LDL.LU R3, [R1+0x2c] ;  /* 0x00002c0001037983 */ /* 0x001ee20000300800 */
[----:B------:R-:W-:Y:S01]  /*efb0*/  VIADD R2, R18, 0x22400 ;  /* 0x0002240012027836 */ /* 0x000fe20000000000 */
[----:B------:R-:W-:Y:S04]  /*efc0*/  BSSY B6, `(.L_x_1137) ;  /* 0x0000019000067945 */ /* 0x000fe80003800000 */
[----:B------:R-:W-:Y:S01]  /*efd0*/  LOP3.LUT P0, RZ, R2, 0x3ff, RZ, 0xc0, !PT ;  /* 0x000003ff02ff7812 */ /* 0x000fe2000780c0ff */
[----:B--2---:R-:W-:-:S04]  /*efe0*/  IMAD R0, R0, UR4, RZ ;  /* 0x0000000400007c24 */ /* 0x004fc8000f8e02ff */
[C---:B---3--:R-:W-:Y:S02]  /*eff0*/  IMAD R0, R3.reuse, UR5, R0 ;  /* 0x0000000503007c24 */ /* 0x048fe4000f8e0200 */
[----:B------:R-:W-:-:S04]  /*f000*/  IMAD.WIDE.U32 R2, R3, UR4, RZ ;  /* 0x0000000403027c25 */ /* 0x000fc8000f8e00ff */
[----:B------:R-:W-:Y:S01]  /*f010*/  IMAD.IADD R0, R3, 0x1, R0 ;  /* 0x0000000103007824 */ /* 0x000fe200078e0200 */
[----:B------:R1:W-:Y:S04]  /*f020*/  STL.64 [R1+0x48], R2 ;  /* 0x0000480201007387 */ /* 0x0003e80000100a00 */
[----:B------:R1:W-:Y:S01]  /*f030*/  STL [R1+0x2c], R0 ;  /* 0x00002c0001007387 */ /* 0x0003e20000100800 */
[----:B------:R-:W-:Y:S05]  /*f040*/  @!P0 BRA `(.L_x_1138) ;  /* 0x0000000000408947 */ /* 0x000fea0003800000 */
[----:B-1----:R-:W-:Y:S01]  /*f050*/  MOV R2, 0x0 ;  /* 0x0000000000027802 */ /* 0x002fe20000000f00 */
        /* <DEDUP_REMOVED lines=15> */
.L_x_1138:
[----:B------:R-:W-:Y:S05]  /*f150*/  BSYNC B6 ;  /* 0x0000000000067941 */ /* 0x000fea0003800000 */
.L_x_1137:
[----:B------:R-:W2:Y:S01]  /*f160*/  LDL.LU R5, [R1+0x2c] ;  /* 0x00002c0001057983 */ /* 0x000ea20000300800 */
[----:B------:R-:W0:Y:S01]  /*f170*/  LDC R7, c[0x0][0x448] ;  /* 0x00011200ff077b82 */ /* 0x000e220000000800 */
[----:B------:R-:W-:Y:S01]  /*f180*/  ULDC.64 UR4, c[0x0][0x3d8] ;  /* 0x0000f60000047ab9 */ /* 0x000fe20000000a00 */
[----:B------:R-:W-:Y:S01]  /*f190*/  ULDC.64 UR6, c[0x0][0x390] ;  /* 0x0000e40000067ab9 */ /* 0x000fe20000000a00 */
[----:B-1----:R-:W2:Y:S04]  /*f1a0*/  LDL.LU.64 R2, [R1+0x48] ;  /* 0x0000480001027983 */ /* 0x002ea80000300a00 */
[----:B------:R-:W3:Y:S04]  /*f1b0*/  LDL.LU R0, [R1+0x58] ;  /* 0x0000580001007983 */ /* 0x000ee80000300800 */
[----:B------:R-:W4:Y:S04]  /*f1c0*/  LDL.LU R4, [R1+0x34] ;  /* 0x0000340001047983 */ /* 0x000f280000300800 */
[----:B------:R-:W5:Y:S01]  /*f1d0*/  LDL.LU R6, [R1+0x28] ;  /* 0x0000280001067983 */ /* 0x000f620000300800 */
[----:B------:R-:W1:Y:S01]  /*f1e0*/  S2R R9, SR_TID.X ;  /* 0x0000000000097919 */ /* 0x000e620000002100 */
[----:B0-----:R-:W-:Y:S01]  /*f1f0*/  ISETP.NE.AND P0, PT, R7, 0x1, PT ;  /* 0x000000010700780c */ /* 0x001fe20003f05270 */
[----:B-1----:R-:W-:-:S02]  /*f200*/  IMAD.SHL.U32 R8, R9, 0x8, RZ ;  /* 0x0000000809087824 */ /* 0x002fc400078e00ff */
[----:B------:R-:W-:-:S03]  /*f210*/  IMAD.SHL.U32 R9, R9, 0x8, RZ ;  /* 0x0000000809097824 */ /* 0x000fc600078e00ff */
[----:B------:R-:W-:Y:S02]  /*f220*/  LOP3.LUT R8, R8, 0x38, RZ, 0xc0, !PT ;  /* 0x0000003808087812 */ /* 0x000fe400078ec0ff */
[----:B------:R-:W-:-:S04]  /*f230*/  LOP3.LUT R9, R9, 0x38, RZ, 0xc0, !PT ;  /* 0x0000003809097812 */ /* 0x000fc800078ec0ff */
[C---:B------:R-:W-:Y:S02]  /*f240*/  LOP3.LUT R11, R9.reuse, 0x40, RZ, 0xfc, !PT ;  /* 0x00000040090b7812 */ /* 0x040fe400078efcff */
[C---:B------:R-:W-:Y:S02]  /*f250*/  LOP3.LUT R10, R9.reuse, 0x80, RZ, 0xfc, !PT ;  /* 0x00000080090a7812 */ /* 0x040fe400078efcff */
[----:B------:R-:W-:Y:S01]  /*f260*/  LOP3.LUT R9, R9, 0xc0, RZ, 0xfc, !PT ;  /* 0x000000c009097812 */ /* 0x000fe200078efcff */
[----:B--2---:R-:W-:Y:S02]  /*f270*/  IMAD.MOV.U32 R3, RZ, RZ, R5 ;  /* 0x000000ffff037224 */ /* 0x004fe400078e0005 */
[----:B------:R-:W0:Y:S01]  /*f280*/  @P0 LDC R5, c[0x0][0x450] ;  /* 0x00011400ff050b82 */ /* 0x000e220000000800 */
[----:B------:R-:W-:-:S04]  /*f290*/  IMAD.WIDE.U32 R2, R17, UR4, R2 ;  /* 0x0000000411027c25 */ /* 0x000fc8000f8e0002 */
[----:B------:R-:W-:Y:S01]  /*f2a0*/  IMAD R3, R17, UR5, R3 ;  /* 0x0000000511037c24 */ /* 0x000fe2000f8e0203 */
[----:B------:R-:W-:Y:S02]  /*f2b0*/  ULDC.64 UR4, c[0x0][0x3e0] ;  /* 0x0000f80000047ab9 */ /* 0x000fe40000000a00 */
[----:B---3--:R-:W-:Y:S02]  /*f2c0*/  IMAD R0, R0, UR4, RZ ;  /* 0x0000000400007c24 */ /* 0x008fe4000f8e02ff */
[----:B----4-:R-:W-:-:S04]  /*f2d0*/  IMAD.WIDE.U32 R2, R4, UR4, R2 ;  /* 0x0000000404027c25 */ /* 0x010fc8000f8e0002 */
[----:B------:R-:W-:Y:S01]  /*f2e0*/  IMAD R0, R4, UR5, R0 ;  /* 0x0000000504007c24 */ /* 0x000fe2000f8e0200 */
[----:B------:R-:W-:Y:S01]  /*f2f0*/  ULDC.64 UR4, c[0x0][0x3d0] ;  /* 0x0000f40000047ab9 */ /* 0x000fe20000000a00 */
[----:B-----5:R-:W-:Y:S02]  /*f300*/  IMAD.MOV.U32 R4, RZ, RZ, R6 ;  /* 0x000000ffff047224 */ /* 0x020fe400078e0006 */
[----:B------:R-:W-:Y:S02]  /*f310*/  IMAD.IADD R3, R3, 0x1, R0 ;  /* 0x0000000103037824 */ /* 0x000fe400078e0200 */
[----:B------:R-:W1:Y:S02]  /*f320*/  @P0 LDC R0, c[0x0][0x44c] ;  /* 0x00011300ff000b82 */ /* 0x000e640000000800 */
[----:B-1----:R-:W-:-:S05]  /*f330*/  @P0 IMAD.HI.U32 R0, R6, R0, RZ ;  /* 0x0000000006000227 */ /* 0x002fca00078e00ff */
[----:B0-----:R-:W-:-:S04]  /*f340*/  @P0 SHF.R.U32.HI R4, RZ, R5, R0 ;  /* 0x00000005ff040219 */ /* 0x001fc80000011600 */
[--C-:B------:R-:W-:Y:S01]  /*f350*/  SHF.R.S32.HI R5, RZ, 0x1f, R4.reuse ;  /* 0x0000001fff057819 */ /* 0x100fe20000011404 */
[----:B------:R-:W-:Y:S02]  /*f360*/  IMAD.MOV R0, RZ, RZ, -R4 ;  /* 0x000000ffff007224 */ /* 0x000fe400078e0a04 */
[----:B------:R-:W-:-:S04]  /*f370*/  IMAD.WIDE.U32 R2, R4, UR4, R2 ;  /* 0x0000000404027c25 */ /* 0x000fc8000f8e0002 */
[----:B------:R-:W-:Y:S02]  /*f380*/  IMAD R5, R5, UR4, RZ ;  /* 0x0000000405057c24 */ /* 0x000fe4000f8e02ff */
[----:B------:R-:W-:Y:S02]  /*f390*/  IMAD R0, R7, R0, R6 ;  /* 0x0000000007007224 */ /* 0x000fe400078e0206 */
[----:B------:R-:W-:Y:S01]  /*f3a0*/  IMAD R4, R4, UR5, R5 ;  /* 0x0000000504047c24 */ /* 0x000fe2000f8e0205 */
[----:B------:R-:W-:-:S03]  /*f3b0*/  ULDC.64 UR4, c[0x0][0x3c8] ;  /* 0x0000f20000047ab9 */ /* 0x000fc60000000a00 */
[----:B------:R-:W-:Y:S01]  /*f3c0*/  IMAD.IADD R3, R3, 0x1, R4 ;  /* 0x0000000103037824 */ /* 0x000fe200078e0204 */
[----:B------:R-:W-:-:S05]  /*f3d0*/  SHF.R.S32.HI R4, RZ, 0x1f, R0 ;  /* 0x0000001fff047819 */ /* 0x000fca0000011400 */
[----:B------:R-:W-:Y:S02]  /*f3e0*/  IMAD R6, R4, UR4, RZ ;  /* 0x0000000404067c24 */ /* 0x000fe4000f8e02ff */
[----:B------:R-:W-:Y:S01]  /*f3f0*/  IMAD.WIDE.U32 R4, R0, UR4, R2 ;  /* 0x0000000400047c25 */ /* 0x000fe2000f8e0002 */
[----:B------:R-:W-:Y:S02]  /*f400*/  ULDC UR4, c[0x0][0x3b8] ;  /* 0x0000ee0000047ab9 */ /* 0x000fe40000000800 */
[----:B------:R-:W-:Y:S01]  /*f410*/  ISETP.GE.AND P3, PT, R8, UR4, PT ;  /* 0x0000000408007c0c */ /* 0x000fe2000bf66270 */
[----:B------:R-:W-:Y:S01]  /*f420*/  IMAD R0, R0, UR5, R6 ;  /* 0x0000000500007c24 */ /* 0x000fe2000f8e0206 */
[----:B------:R-:W-:Y:S02]  /*f430*/  LEA R2, P4, R4, UR6, 0x1 ;  /* 0x0000000604027c11 */ /* 0x000fe4000f8808ff */
[----:B------:R-:W-:Y:S01]  /*f440*/  ISETP.GE.AND P2, PT, R11, UR4, PT ;  /* 0x000000040b007c0c */ /* 0x000fe2000bf46270 */
[----:B------:R-:W-:Y:S01]  /*f450*/  IMAD.IADD R0, R5, 0x1, R0 ;  /* 0x0000000105007824 */ /* 0x000fe200078e0200 */
[----:B------:R-:W-:-:S02]  /*f460*/  ISETP.GE.AND P1, PT, R10, UR4, PT ;  /* 0x000000040a007c0c */ /* 0x000fc4000bf26270 */
[----:B------:R-:W-:Y:S01]  /*f470*/  ISETP.GE.AND P0, PT, R9, UR4, PT ;  /* 0x0000000409007c0c */ /* 0x000fe2000bf06270 */
[----:B------:R-:W-:Y:S01]  /*f480*/  UMOV UR4, 0xffffffff ;  /* 0xffffffff00047882 */ /* 0x000fe20000000000 */
[----:B------:R-:W-:Y:S02]  /*f490*/  LEA.HI.X R0, R4, UR7, R0, 0x1, P4 ;  /* 0x0000000704007c11 */ /* 0x000fe4000a0f0c00 */
[----:B------:R-:W-:Y:S09]  /*f4a0*/  BRA.DIV UR4, `(.L_x_1139) ;  /* 0x0000004e048c7947 */ /* 0x000ff2000b800000 */
[----:B------:R-:W2:Y:S04]  /*f4b0*/  LDL.LU R10, [R1+0x38] ;  /* 0x00003800010a7983 */ /* 0x000ea80000300800 */
[----:B------:R-:W3:Y:S04]  /*f4c0*/  LDL.LU R5, [R1+0x4] ;  /* 0x0000040001057983 */ /* 0x000ee80000300800 */
[----:B------:R-:W4:Y:S04]  /*f4d0*/  LDL.LU R4, [R1+0x44] ;  /* 0x0000440001047983 */ /* 0x000f280000300800 */
[----:B------:R-:W5:Y:S04]  /*f4e0*/  LDL.LU R11, [R1+0x50] ;  /* 0x00005000010b7983 */ /* 0x000f680000300800 */
[----:B------:R-:W5:Y:S04]  /*f4f0*/  LDL R9, [R1+0x10] ;  /* 0x0000100001097983 */ /* 0x000f680000100800 */
[----:B------:R-:W-:Y:S01]  /*f500*/  SHFL.IDX PT, R6, R0, 0x1, 0x181f ;  /* 0x00381f0000067f89 */ /* 0x000fe200000e0000 */
[----:B--2---:R-:W-:-:S03]  /*f510*/  IMAD R3, R10, R7, RZ ;  /* 0x000000070a037224 */ /* 0x004fc600078e02ff */
[----:B------:R-:W2:Y:S02]  /*f520*/  LDL.LU R10, [R1+0x54] ;  /* 0x00005400010a7983 */ /* 0x000ea40000300800 */
[-C--:B---3--:R-:W-:Y:S02]  /*f530*/  ISETP.GE.AND P5, PT, R5, R3.reuse, PT ;  /* 0x000000030500720c */ /* 0x088fe40003fa6270 */
[----:B------:R-:W3:Y:S01]  /*f540*/  LDL.LU R12, [R1+0x60] ;  /* 0x00006000010c7983 */ /* 0x000ee20000300800 */
[----:B----4-:R-:W-:-:S03]  /*f550*/  ISETP.GE.AND P4, PT, R4, R3, PT ;  /* 0x000000030400720c */ /* 0x010fc60003f86270 */
[----:B------:R-:W0:Y:S04]  /*f560*/  SHFL.IDX PT, R5, R2, RZ, 0x181f ;  /* 0x00181fff02057589 */ /* 0x000e2800000e0000 */
[----:B------:R-:W1:Y:S03]  /*f570*/  SHFL.IDX PT, R4, R0, RZ, 0x181f ;  /* 0x00181fff00047589 */ /* 0x000e6600000e0000 */
[----:B0-----:R-:W-:-:S05]  /*f580*/  @!P5 LEA R5, P6, R8, R5, 0x1 ;  /* 0x000000050805d211 */ /* 0x001fca00078c08ff */
[----:B-1----:R-:W-:-:S05]  /*f590*/  @!P5 IMAD.X R4, RZ, RZ, R4, P6 ;  /* 0x000000ffff04d224 */ /* 0x002fca00030e0604 */
[----:B------:R-:W-:-:S04]  /*f5a0*/  @!P5 LOP3.LUT R5, R5, R4, RZ, 0x3c, !PT ;  /* 0x000000040505d212 */ /* 0x000fc800078e3cff */
[----:B------:R-:W-:-:S04]  /*f5b0*/  @!P5 LOP3.LUT R4, R5, R4, RZ, 0x3c, !PT ;  /* 0x000000040504d212 */ /* 0x000fc800078e3cff */
[----:B------:R-:W-:-:S05]  /*f5c0*/  @!P5 LOP3.LUT R5, R5, R4, RZ, 0x3c, !PT ;  /* 0x000000040505d212 */ /* 0x000fca00078e3cff */
[----:B-----5:R-:W-:Y:S04]  /*f5d0*/  @!P5 LDGSTS.E.BYPASS.LTC128B.128 [R9+0x22400], desc[UR38][R4.64], !P3 ;  /* 0x224000000409dfae */ /* 0x020fe8000d901d66 */
[----:B------:R-:W-:Y:S04]  /*f5e0*/  @!P5 LDGSTS.E.BYPASS.LTC128B.128 [R9+0x26400], desc[UR38][R4.64+0x80], !P2 ;  /* 0x264000800409dfae */ /* 0x000fe8000d101d66 */
[----:B------:R-:W-:Y:S04]  /*f5f0*/  @!P5 LDGSTS.E.BYPASS.LTC128B.128 [R9+0x2a400], desc[UR38][R4.64+0x100], !P1 ;  /* 0x2a4001000409dfae */ /* 0x000fe8000c901d66 */
[----:B------:R0:W-:Y:S04]  /*f600*/  @!P5 LDGSTS.E.BYPASS.LTC128B.128 [R9+0x2e400], desc[UR38][R4.64+0x180], !P0 ;  /* 0x2e4001800409dfae */ /* 0x0001e8000c101d66 */
[----:B0-----:R-:W0:Y:S02]  /*f610*/  SHFL.IDX PT, R4, R2, 0x1, 0x181f ;  /* 0x00381f0002047f89 */ /* 0x001e2400000e0000 */
[----:B0-----:R-:W-:-:S05]  /*f620*/  @!P4 LEA R4, P6, R8, R4, 0x1 ;  /* 0x000000040804c211 */ /* 0x001fca00078c08ff */
[----:B------:R-:W-:-:S05]  /*f630*/  @!P4 IMAD.X R5, RZ, RZ, R6, P6 ;  /* 0x000000ffff05c224 */ /* 0x000fca00030e0606 */
[----:B------:R-:W-:Y:S04]  /*f640*/  @!P4 LDGSTS.E.BYPASS.LTC128B.128 [R9+0x22c00], desc[UR38][R4.64], !P3 ;  /* 0x22c000000409cfae */ /* 0x000fe8000d901d66 */
[----:B------:R-:W-:Y:S04]  /*f650*/  @!P4 LDGSTS.E.BYPASS.LTC128B.128 [R9+0x26c00], desc[UR38][R4.64+0x80], !P2 ;  /* 0x26c000800409cfae */ /* 0x000fe8000d101d66 */
[----:B------:R-:W-:Y:S04]  /*f660*/  @!P4 LDGSTS.E.BYPASS.LTC128B.128 [R9+0x2ac00], desc[UR38][R4.64+0x100], !P1 ;  /* 0x2ac001000409cfae */ /* 0x000fe8000c901d66 */
[----:B------:R0:W-:Y:S01]  /*f670*/  @!P4 LDGSTS.E.BYPASS.LTC128B.128 [R9+0x2ec00], desc[UR38][R4.64+0x180], !P0 ;  /* 0x2ec001800409cfae */ /* 0x0001e2000c101d66 */
[----:B------:R-:W-:-:S03]  /*f680*/  ISETP.GE.AND P4, PT, R11, R3, PT ;  /* 0x000000030b00720c */ /* 0x000fc60003f86270 */
[----:B------:R-:W4:Y:S04]  /*f690*/  LDL.LU R11, [R1+0x64] ;  /* 0x00006400010b7983 */ /* 0x000f280000300800 */
[----:B0-----:R-:W0:Y:S04]  /*f6a0*/  SHFL.IDX PT, R4, R2, 0x2, 0x181f ;  /* 0x00581f0002047f89 */ /* 0x001e2800000e0000 */
[----:B------:R-:W1:Y:S02]  /*f6b0*/  SHFL.IDX PT, R6, R0, 0x2, 0x181f ;  /* 0x00581f0000067f89 */ /* 0x000e6400000e0000 */
[----:B0-----:R-:W-:-:S05]  /*f6c0*/  @!P4 LEA R4, P6, R8, R4, 0x1 ;  /* 0x000000040804c211 */ /* 0x001fca00078c08ff */
[----:B-1----:R-:W-:-:S05]  /*f6d0*/  @!P4 IMAD.X R5, RZ, RZ, R6, P6 ;  /* 0x000000ffff05c224 */ /* 0x002fca00030e0606 */
[----:B------:R-:W-:Y:S04]  /*f6e0*/  @!P4 LDGSTS.E.BYPASS.LTC128B.128 [R9+0x23400], desc[UR38][R4.64], !P3 ;  /* 0x234000000409cfae */ /* 0x000fe8000d901d66 */
[----:B------:R-:W-:Y:S04]  /*f6f0*/  @!P4 LDGSTS.E.BYPASS.LTC128B.128 [R9+0x27400], desc[UR38][R4.64+0x80], !P2 ;  /* 0x274000800409cfae */ /* 0x000fe8000d101d66 */
[----:B------:R-:W-:Y:S04]  /*f700*/  @!P4 LDGSTS.E.BYPASS.LTC128B.128 [R9+0x2b400], desc[UR38][R4.64+0x100], !P1 ;  /* 0x2b4001000409cfae */ /* 0x000fe8000c901d66 */
[----:B------:R0:W-:Y:S01]  /*f710*/  @!P4 LDGSTS.E.BYPASS.LTC128B.128 [R9+0x2f400], desc[UR38][R4.64+0x180], !P0 ;  /* 0x2f4001800409cfae */ /* 0x0001e2000c101d66 */
[----:B--2---:R-:W-:-:S03]  /*f720*/  ISETP.GE.AND P4, PT, R10, R3, PT ;  /* 0x000000030a00720c */ /* 0x004fc60003f86270 */
[----:B------:R-:W2:Y:S04]  /*f730*/  LDL.LU R10, [R1+0x68] ;  /* 0x00006800010a7983 */ /* 0x000ea80000300800 */
[----:B0-----:R-:W0:Y:S04]  /*f740*/  SHFL.IDX PT, R4, R2, 0x3, 0x181f ;  /* 0x00781f0002047f89 */ /* 0x001e2800000e0000 */
[----:B------:R-:W1:Y:S02]  /*f750*/  SHFL.IDX PT, R6, R0, 0x3, 0x181f ;  /* 0x00781f0000067f89 */ /* 0x000e6400000e0000 */
[----:B0-----:R-:W-:-:S05]  /*f760*/  @!P4 LEA R4, P6, R8, R4, 0x1 ;  /* 0x000000040804c211 */ /* 0x001fca00078c08ff */
[----:B-1----:R-:W-:-:S05]  /*f770*/  @!P4 IMAD.X R5, RZ, RZ, R6, P6 ;  /* 0x000000ffff05c224 */ /* 0x002fca00030e0606 */
[----:B------:R-:W-:Y:S04]  /*f780*/  @!P4 LDGSTS.E.BYPASS.LTC128B.128 [R9+0x23c00], desc[UR38][R4.64], !P3 ;  /* 0x23c000000409cfae */ /* 0x000fe8000d901d66 */
[----:B------:R-:W-:Y:S04]  /*f790*/  @!P4 LDGSTS.E.BYPASS.LTC128B.128 [R9+0x27c00], desc[UR38][R4.64+0x80], !P2 ;  /* 0x27c000800409cfae */ /* 0x000fe8000d101d66 */
[----:B------:R-:W-:Y:S04]  /*f7a0*/  @!P4 LDGSTS.E.BYPASS.LTC128B.128 [R9+0x2bc00], desc[UR38][R4.64+0x100], !P1 ;  /* 0x2bc001000409cfae */ /* 0x000fe8000c901d66 */
[----:B------:R0:W-:Y:S04]  /*f7b0*/  @!P4 LDGSTS.E.BYPASS.LTC128B.128 [R9+0x2fc00], desc[UR38][R4.64+0x180], !P0 ;  /* 0x2fc001800409cfae */ /* 0x0001e8000c101d66 */
[----:B------:R-:W-:Y:S04]  /*f7c0*/  SHFL.IDX PT, R6, R0, 0x4, 0x181f ;  /* 0x00981f0000067f89 */ /* 0x000fe800000e0000 */
[----:B0-----:R-:W0:Y:S01]  /*f7d0*/  SHFL.IDX PT, R4, R2, 0x4, 0x181f ;  /* 0x00981f0002047f89 */ /* 0x001e2200000e0000 */
[----:B---3--:R-:W-:-:S13]  /*f7e0*/  ISETP.GE.AND P4, PT, R12, R3, PT ;  /* 0x000000030c00720c */ /* 0x008fda0003f86270 */
[----:B0-----:R-:W-:-:S05]  /*f7f0*/  @!P4 LEA R4, P6, R8, R4, 0x1 ;  /* 0x000000040804c211 */ /* 0x001fca00078c08ff */
[----:B------:R-:W-:-:S05]  /*f800*/  @!P4 IMAD.X R5, RZ, RZ, R6, P6 ;  /* 0x000000ffff05c224 */ /* 0x000fca00030e0606 */
[----:B------:R-:W-:Y:S04]  /*f810*/  @!P4 LDGSTS.E.BYPASS.LTC128B.128 [R9+0x24400], desc[UR38][R4.64], !P3 ;  /* 0x244000000409cfae */ /* 0x000fe8000d901d66 */
[----:B------:R-:W-:Y:S04]  /*f820*/  @!P4 LDGSTS.E.BYPASS.LTC128B.128 [R9+0x28400], desc[UR38][R4.64+0x80], !P2 ;  /* 0x284000800409cfae */ /* 0x000fe8000d101d66 */
[----:B------:R-:W-:Y:S04]  /*f830*/  @!P4 LDGSTS.E.BYPASS.LTC128B.128 [R9+0x2c400], desc[UR38][R4.64+0x100], !P1 ;  /* 0x2c4001000409cfae */ /* 0x000fe8000c901d66 */
[----:B------:R0:W-:Y:S04]  /*f840*/  @!P4 LDGSTS.E.BYPASS.LTC128B.128 [R9+0x30400], desc[UR38][R4.64+0x180], !P0 ;  /* 0x304001800409cfae */ /* 0x0001e8000c101d66 */
[----:B------:R-:W-:Y:S04]  /*f850*/  SHFL.IDX PT, R6, R0, 0x5, 0x181f ;  /* 0x00b81f0000067f89 */ /* 0x000fe800000e0000 */
[----:B0-----:R-:W0:Y:S01]  /*f860*/  SHFL.IDX PT, R4, R2, 0x5, 0x181f ;  /* 0x00b81f0002047f89 */ /* 0x001e2200000e0000 */
[----:B----4-:R-:W-:-:S13]  /*f870*/  ISETP.GE.AND P4, PT, R11, R3, PT ;  /* 0x000000030b00720c */ /* 0x010fda0003f86270 */
[----:B0-----:R-:W-:-:S05]  /*f880*/  @!P4 LEA R4, P5, R8, R4, 0x1 ;  /* 0x000000040804c211 */ /* 0x001fca00078a08ff */
[----:B------:R-:W-:-:S05]  /*f890*/  @!P4 IMAD.X R5, RZ, RZ, R6, P5 ;  /* 0x000000ffff05c224 */ /* 0x000fca00028e0606 */
[----:B------:R-:W-:Y:S04]  /*f8a0*/  @!P4 LDGSTS.E.BYPASS.LTC128B.128 [R9+0x24c00], desc[UR38][R4.64], !P3 ;  /* 0x24c000000409cfae */ /* 0x000fe8000d901d66 */
[----:B------:R-:W-:Y:S04]  /*f8b0*/  @!P4 LDGSTS.E.BYPASS.LTC128B.128 [R9+0x28c00], desc[UR38][R4.64+0x80], !P2 ;  /* 0x28c000800409cfae */ /* 0x000fe8000d101d66 */
[----:B------:R-:W-:Y:S04]  /*f8c0*/  @!P4 LDGSTS.E.BYPASS.LTC128B.128 [R9+0x2cc00], desc[UR38][R4.64+0x100], !P1 ;  /* 0x2cc001000409cfae */ /* 0x000fe8000c901d66 */
[----:B------:R0:W-:Y:S04]  /*f8d0*/  @!P4 LDGSTS.E.BYPASS.LTC128B.128 [R9+0x30c00], desc[UR38][R4.64+0x180], !P0 ;  /* 0x30c001800409cfae */ /* 0x0001e8000c101d66 */
[----:B------:R-:W-:Y:S04]  /*f8e0*/  SHFL.IDX PT, R6, R0, 0x6, 0x181f ;  /* 0x00d81f0000067f89 */ /* 0x000fe800000e0000 */
[----:B0-----:R-:W0:Y:S04]  /*f8f0*/  SHFL.IDX PT, R4, R2, 0x6, 0x181f ;  /* 0x00d81f0002047f89 */ /* 0x001e2800000e0000 */
[----:B------:R-:W1:Y:S01]  /*f900*/  SHFL.IDX PT, R2, R2, 0x7, 0x181f ;  /* 0x00f81f0002027f89 */ /* 0x000e6200000e0000 */
[----:B--2---:R-:W-:-:S13]  /*f910*/  ISETP.GE.AND P4, PT, R10, R3, PT ;  /* 0x000000030a00720c */ /* 0x004fda0003f86270 */
[----:B0-----:R-:W-:-:S05]  /*f920*/  @!P4 LEA R4, P5, R8, R4, 0x1 ;  /* 0x000000040804c211 */ /* 0x001fca00078a08ff */
[----:B------:R-:W-:Y:S02]  /*f930*/  @!P4 IMAD.X R5, RZ, RZ, R6, P5 ;  /* 0x000000ffff05c224 */ /* 0x000fe400028e0606 */
[----:B------:R0:W2:Y:S04]  /*f940*/  SHFL.IDX PT, R6, R0, 0x7, 0x181f ;  /* 0x00f81f0000067f89 */ /* 0x0000a800000e0000 */
[----:B------:R0:W-:Y:S04]  /*f950*/  @!P4 LDGSTS.E.BYPASS.LTC128B.128 [R9+0x25400], desc[UR38][R4.64], !P3 ;  /* 0x254000000409cfae */ /* 0x0001e8000d901d66 */
[----:B------:R0:W-:Y:S04]  /*f960*/  @!P4 LDGSTS.E.BYPASS.LTC128B.128 [R9+0x29400], desc[UR38][R4.64+0x80], !P2 ;  /* 0x294000800409cfae */ /* 0x0001e8000d101d66 */
[----:B------:R0:W-:Y:S04]  /*f970*/  @!P4 LDGSTS.E.BYPASS.LTC128B.128 [R9+0x2d400], desc[UR38][R4.64+0x100], !P1 ;  /* 0x2d4001000409cfae */ /* 0x0001e8000c901d66 */
[----:B-1----:R0:W-:Y:S02]  /*f980*/  @!P4 LDGSTS.E.BYPASS.LTC128B.128 [R9+0x31400], desc[UR38][R4.64+0x180], !P0 ;  /* 0x314001800409cfae */ /* 0x0021e4000c101d66 */
.L_x_1277:
[----:B0-----:R-:W3:Y:S01]  /*f990*/  LDL.LU R0, [R1+0x6c] ;  /* 0x00006c0001007983 */ /* 0x001ee20000300800 */
[----:B------:R-:W-:Y:S01]  /*f9a0*/  BSSY B0, `(.L_x_1140) ;  /* 0x000000d000007945 */ /* 0x000fe20003800000 */
[----:B---3--:R-:W-:-:S13]  /*f9b0*/  ISETP.GE.AND P4, PT, R0, R3, PT ;  /* 0x000000030000720c */ /* 0x008fda0003f86270 */
[----:B------:R-:W-:Y:S05]  /*f9c0*/  @P4 BRA `(.L_x_1141) ;  /* 0x0000000000284947 */ /* 0x000fea0003800000 */
[----:B------:R-:W3:Y:S01]  /*f9d0*/  LDL R0, [R1+0x10] ;  /* 0x0000100001007983 */ /* 0x000ee20000100800 */
[----:B------:R-:W-:-:S05]  /*f9e0*/  LEA R2, P4, R8, R2, 0x1 ;  /* 0x0000000208027211 */ /* 0x000fca00078808ff */
[----:B--2---:R-:W-:-:S05]  /*f9f0*/  IMAD.X R3, RZ, RZ, R6, P4 ;  /* 0x000000ffff037224 */ /* 0x004fca00020e0606 */
[----:B------:R-:W-:Y:S01]  /*fa00*/  @!PT LDS RZ, [RZ] ;  /* 0x00000000fffff984 */ /* 0x000fe20000000800 */
[----:B------:R-:W-:Y:S01]  /*fa10*/  @!PT LDS RZ, [RZ] ;  /* 0x00000000fffff984 */ /* 0x000fe20000000800 */
[----:B------:R-:W-:Y:S01]  /*fa20*/  @!PT LDS RZ, [RZ] ;  /* 0x00000000fffff984 */ /* 0x000fe20000000800 */
[----:B---3--:R0:W-:Y:S04]  /*fa30*/  LDGSTS.E.BYPASS.LTC128B.128 [R0+0x25c00], desc[UR38][R2.64], !P3 ;  /* 0x25c0000002007fae */ /* 0x0081e8000d901d66 */
[----:B------:R0:W-:Y:S04]  /*fa40*/  LDGSTS.E.BYPASS.LTC128B.128 [R0+0x29c00], desc[UR38][R2.64+0x80], !P2 ;  /* 0x29c0008002007fae */ /* 0x0001e8000d101d66 */
[----:B------:R0:W-:Y:S04]  /*fa50*/  LDGSTS.E.BYPASS.LTC128B.128 [R0+0x2dc00], desc[UR38][R2.64+0x100], !P1 ;  /* 0x2dc0010002007fae */ /* 0x0001e8000c901d66 */
[----:B------:R0:W-:Y:S02]  /*fa60*/  LDGSTS.E.BYPASS.LTC128B.128 [R0+0x31c00], desc[UR38][R2.64+0x180], !P0 ;  /* 0x31c0018002007fae */ /* 0x0001e4000c101d66 */
.L_x_1141:
[----:B------:R-:W-:Y:S05]  /*fa70*/  BSYNC B0 ;  /* 0x0000000000007941 */ /* 0x000fea0003800000 */
.L_x_1140:
[----:B------:R-:W-:Y:S01]  /*fa80*/  NOP ;  /* 0x0000000000007918 */ /* 0x000fe20000000000 */
[----:B------:R-:W-:-:S13]  /*fa90*/  PLOP3.LUT P0, PT, PT, PT, PT, 0x80, 0x0 ;  /* 0x000000000000781c */ /* 0x000fda0003f0f070 */
.L_x_1142:
[----:B------:R-:W-:Y:S02]  /*faa0*/  PLOP3.LUT P1, PT, P1, P0, PT, 0xa2, 0x0 ;  /* 0x000000000000781c */ /* 0x000fe40000f21472 */
[----:B------:R-:W-:-:S08]  /*fab0*/  @P0 R2UR P1, UR4, R18 ;  /* 0x00000000120402ca */ /* 0x000fd00000020000 */
[----:B------:R-:W-:-:S05]  /*fac0*/  @P0 PLOP3.LUT P0, PT, P1, PT, PT, 0x80, 0x0 ;  /* 0x000000000000081c */ /* 0x000fca0000f0f070 */
[----:B------:R-:W-:Y:S01]  /*fad0*/  @!P1 SYNCS.ARRIVE.TRANS64.RED.A0T1 RZ, [UR4+0x32410], RZ ;  /* 0x032410ffffff99a7 */ /* 0x000fe20008200404 */
[----:B------:R-:W-:Y:S07]  /*fae0*/  @!P1 ARRIVES.LDGSTSBAR.64.TRANSCNT [UR4+0x32410] ;  /* 0x03241000ff0099b0 */ /* 0x000fee0008000a84 */
[----:B------:R-:W-:Y:S05]  /*faf0*/  @P0 BRA.U.ANY `(.L_x_1142) ;  /* 0xfffffffd00e80947 */ /* 0x000fea000393ffff */
[----:B0-----:R-:W3:Y:S02]  /*fb00*/  LDL.LU R2, [R1+0x70] ;  /* 0x0000700001027983 */ /* 0x001ee40000300800 */
[----:B---3--:R-:W-:-:S05]  /*fb10*/  VIADD R2, R2, 0x1 ;  /* 0x0000000102027836 */ /* 0x008fca0000000000 */
        /* <DEDUP_REMOVED lines=10> */
.L_x_1278:
[----:B------:R-:W-:Y:S05]  /*fbc0*/  BSYNC B0 ;  /* 0x0000000000007941 */ /* 0x000fea0003800000 */
.L_x_1143:
[----:B------:R-:W3:Y:S01]  /*fbd0*/  LDL R2, [R1+0x14] ;  /* 0x0000140001027983 */ /* 0x000ee20000100800 */
[----:B------:R-:W-:Y:S01]  /*fbe0*/  BSSY B0, `(.L_x_1145) ;  /* 0x000005a000007945 */ /* 0x000fe20003800000 */
[----:B---3--:R-:W-:-:S13]  /*fbf0*/  LOP3.LUT P0, RZ, R2, 0x1, RZ, 0xc0, !PT ;  /* 0x0000000102ff7812 */ /* 0x008fda000780c0ff */
[----:B------:R-:W-:Y:S05]  /*fc00*/  @!P0 BRA `(.L_x_1146) ;  /* 0x00000004005c8947 */ /* 0x000fea0003800000 */
[----:B------:R-:W0:Y:S01]  /*fc10*/  LDL R4, [R1+0x18] ;  /* 0x0000180001047983 */ /* 0x000e220000100800 */
[----:B------:R-:W1:Y:S02]  /*fc20*/  S2R R2, SR_TID.X ;  /* 0x0000000000027919 */ /* 0x000e640000002100 */
[----:B-1----:R-:W-:Y:S01]  /*fc30*/  LOP3.LUT R3, R2, 0x7f, RZ, 0xc0, !PT ;  /* 0x0000007f02037812 */ /* 0x002fe200078ec0ff */
[----:B------:R-:W-:Y:S01]  /*fc40*/  IMAD R2, R19, 0x8, R18 ;  /* 0x0000000813027824 */ /* 0x000fe200078e0212 */
[----:B------:R-:W-:Y:S02]  /*fc50*/  BSSY B1, `(.L_x_1147) ;  /* 0x0000005000017945 */ /* 0x000fe40003800000 */
[----:B------:R-:W-:Y:S02]  /*fc60*/  ISETP.NE.AND P1, PT, R3, RZ, PT ;  /* 0x000000ff0300720c */ /* 0x000fe40003f25270 */
[----:B0-----:R-:W-:-:S04]  /*fc70*/  SHF.L.U32 R0, R4, 0x1f, RZ ;  /* 0x0000001f04007819 */ /* 0x001fc800000006ff */
[----:B------:R-:W0:Y:S02]  /*fc80*/  SYNCS.PHASECHK.TRANS64.TRYWAIT P0, [R2+URZ+0x32460], R0 ;  /* 0x03246000020075a7 */ /* 0x000e24000800017f */
[----:B0-----:R-:W-:Y:S05]  /*fc90*/  @!P0 BRA `(.L_x_1148) ;  /* 0x0000005400048947 */ /* 0x001fea0003800000 */
.L_x_1279:
[----:B------:R-:W-:Y:S05]  /*fca0*/  BSYNC B1 ;  /* 0x0000000000017941 */ /* 0x000fea0003800000 */
.L_x_1147:
[----:B------:R-:W-:Y:S04]  /*fcb0*/  BSSY B1, `(.L_x_1149) ;  /* 0x0000009000017945 */ /* 0x000fe80003800000 */
[----:B------:R-:W-:Y:S05]  /*fcc0*/  @P1 BRA `(.L_x_1150) ;  /* 0x00000000001c1947 */ /* 0x000fea0003800000 */
[----:B------:R-:W1:Y:S01]  /*fcd0*/  S2R R3, SR_TID.X ;  /* 0x0000000000037919 */ /* 0x000e620000002100 */
[----:B0-----:R-:W-:-:S04]  /*fce0*/  IMAD.MOV.U32 R0, RZ, RZ, 0xc000 ;  /* 0x0000c000ff007424 */ /* 0x001fc800078e00ff */
[----:B------:R3:W-:Y:S01]  /*fcf0*/  SYNCS.ARRIVE.TRANS64 RZ, [R2+URZ+0x32450], R0 ;  /* 0x0324500002ff79a7 */ /* 0x0007e2000800003f */
[----:B-1----:R-:W-:-:S04]  /*fd00*/  LOP3.LUT R3, R3, 0x1f, RZ, 0xc0, !PT ;  /* 0x0000001f03037812 */ /* 0x002fc800078ec0ff */
[----:B------:R-:W-:-:S13]  /*fd10*/  ISETP.NE.AND P0, PT, R3, RZ, PT ;  /* 0x000000ff0300720c */ /* 0x000fda0003f05270 */
[----:B---3--:R-:W-:Y:S05]  /*fd20*/  @!P0 BRA `(.L_x_1150) ;  /* 0x0000000000048947 */ /* 0x008fea0003800000 */
[----:B------:R-:W-:Y:S01]  /*fd30*/  BPT.TRAP 0x1 ;  /* 0x000000040000795c */ /* 0x000fe20000300000 */
.L_x_1150:
[----:B------:R-:W-:Y:S05]  /*fd40*/  BSYNC B1 ;  /* 0x0000000000017941 */ /* 0x000fea0003800000 */
.L_x_1149:
[----:B------:R-:W3:Y:S04]  /*fd50*/  LDL R4, [R1+0x20] ;  /* 0x0000200001047983 */ /* 0x000ee80000100800 */
[----:B------:R-:W3:Y:S01]  /*fd60*/  LDL.LU R3, [R1+0x30] ;  /* 0x0000300001037983 */ /* 0x000ee20000300800 */
        /* <DEDUP_REMOVED lines=8> */
[----:B---3--:R-:W-:-:S02]  /*fdf0*/  IMAD R3, R3, 0x60, R4 ;  /* 0x0000006003037824 */ /* 0x008fc400078e0204 */
[----:B------:R-:W-:-:S07]  /*fe00*/  VIADD R4, R0, 0x400 ;  /* 0x0000040000047836 */ /* 0x000fce0000000000 */
.L_x_1151:
        /* <DEDUP_REMOVED lines=15> */
.L_x_1152:
        /* <DEDUP_REMOVED lines=15> */
.L_x_1153:
        /* <DEDUP_REMOVED lines=15> */
.L_x_1154:
        /* <DEDUP_REMOVED lines=10> */
.L_x_1146:
[----:B------:R-:W-:Y:S05]  /*10180*/  BSYNC B0 ;  /* 0x0000000000007941 */ /* 0x000fea0003800000 */
.L_x_1145:
[----:B------:R-:W0:Y:S04]  /*10190*/  LDL R4, [R1+0x3c] ;  /* 0x00003c0001047983 */ /* 0x000e280000100800 */
[----:B------:R-:W3:Y:S01]  /*101a0*/  LDL R5, [R1+0x24] ;  /* 0x0000240001057983 */ /* 0x000ee20000100800 */
[----:B------:R-:W-:Y:S01]  /*101b0*/  BSSY B0, `(.L_x_1155) ;  /* 0x00001f3000007945 */ /* 0x000fe20003800000 */
[----:B0-----:R-:W-:-:S05]  /*101c0*/  VIADD R0, R4, 0xfffffffe ;  /* 0xfffffffe04007836 */ /* 0x001fca0000000000 */
[----:B---3--:R-:W-:-:S13]  /*101d0*/  ISETP.GE.AND P0, PT, R0, R5, PT ;  /* 0x000000050000720c */ /* 0x008fda0003f06270 */
[----:B------:R-:W-:Y:S05]  /*101e0*/  @!P0 BRA `(.L_x_1156) ;  /* 0x0000001c00bc8947 */ /* 0x000fea0003800000 */
[----:B------:R-:W3:Y:S04]  /*101f0*/  LDL.LU R7, [R1+0x74] ;  /* 0x0000740001077983 */ /* 0x000ee80000300800 */
[----:B--2---:R-:W2:Y:S04]  /*10200*/  LDL.LU R6, [R1+0x40] ;  /* 0x0000400001067983 */ /* 0x004ea80000300800 */
[----:B------:R-:W4:Y:S01]  /*10210*/  LDL.LU R4, [R1+0x5c] ;  /* 0x00005c0001047983 */ /* 0x000f220000300800 */
[----:B------:R-:W-:Y:S01]  /*10220*/  LOP3.LUT R8, RZ, R5, RZ, 0x33, !PT ;  /* 0x00000005ff087212 */ /* 0x000fe200078e33ff */
[----:B------:R-:W-:Y:S01]  /*10230*/  BSSY B2, `(.L_x_1157) ;  /* 0x00000a8000027945 */ /* 0x000fe20003800000 */
[----:B---3--:R-:W-:-:S04]  /*10240*/  VIADD R2, R7, 0x1 ;  /* 0x0000000107027836 */ /* 0x008fc80000000000 */
[----:B--2---:R-:W-:-:S05]  /*10250*/  IMAD R2, R2, R6, RZ ;  /* 0x0000000602027224 */ /* 0x004fca00078e02ff */
        /* <DEDUP_REMOVED lines=41> */
.L_x_1161:
[----:B------:R-:W2:Y:S01]  /*104f0*/  S2R R2, SR_TID.X ;  /* 0x0000000000027919 */ /* 0x000ea20000002100 */
[----:B-1----:R-:W-:Y:S01]  /*10500*/  SHF.L.U32 R6, R9, 0x1f, RZ ;  /* 0x0000001f09067819 */ /* 0x002fe200000006ff */
[----:B------:R-:W-:Y:S01]  /*10510*/  BSSY B3, `(.L_x_1162) ;  /* 0x0000006000037945 */ /* 0x000fe20003800000 */
[----:B--2---:R-:W-:Y:S01]  /*10520*/  LOP3.LUT R3, R2, 0x7f, RZ, 0xc0, !PT ;  /* 0x0000007f02037812 */ /* 0x004fe200078ec0ff */
[----:B------:R-:W-:-:S03]  /*10530*/  IMAD R2, R19, 0x8, R18 ;  /* 0x0000000813027824 */ /* 0x000fc600078e0212 */
[----:B------:R-:W-:Y:S01]  /*10540*/  ISETP.NE.AND P1, PT, R3, RZ, PT ;  /* 0x000000ff0300720c */ /* 0x000fe20003f25270 */
[----:B------:R-:W1:Y:S02]  /*10550*/  SYNCS.PHASECHK.TRANS64.TRYWAIT P0, [R2+URZ+0x32440], R6 ;  /* 0x03244006020075a7 */ /* 0x000e64000800017f */
[----:B-1----:R-:W-:Y:S10]  /*10560*/  @!P0 BRA `(.L_x_1163) ;  /* 0x0000004800e48947 */ /* 0x002ff40003800000 */
.L_x_1280:
[----:B------:R-:W-:Y:S05]  /*10570*/  BSYNC B3 ;  /* 0x0000000000037941 */ /* 0x000fea0003800000 */
.L_x_1162:
[----:B------:R-:W-:Y:S04]  /*10580*/  BSSY B3, `(.L_x_1164) ;  /* 0x0000009000037945 */ /* 0x000fe80003800000 */
[----:B------:R-:W-:Y:S05]  /*10590*/  @P1 BRA `(.L_x_1165) ;  /* 0x00000000001c1947 */ /* 0x000fea0003800000 */
[----:B------:R-:W2:Y:S02]  /*105a0*/  S2R R3, SR_TID.X ;  /* 0x0000000000037919 */ /* 0x000ea40000002100 */
[----:B--2---:R-:W-:Y:S01]  /*105b0*/  LOP3.LUT R5, R3, 0x1f, RZ, 0xc0, !PT ;  /* 0x0000001f03057812 */ /* 0x004fe200078ec0ff */
[----:B------:R-:W-:-:S03]  /*105c0*/  IMAD.MOV.U32 R3, RZ, RZ, 0x3000 ;  /* 0x00003000ff037424 */ /* 0x000fc600078e00ff */
[----:B------:R-:W-:Y:S01]  /*105d0*/  ISETP.NE.AND P0, PT, R5, RZ, PT ;  /* 0x000000ff0500720c */ /* 0x000fe20003f05270 */
[----:B------:R2:W-:-:S12]  /*105e0*/  SYNCS.ARRIVE.TRANS64 RZ, [R2+URZ+0x32430], R3 ;  /* 0x0324300302ff79a7 */ /* 0x0005d8000800003f */
[----:B--2---:R-:W-:Y:S05]  /*105f0*/  @!P0 BRA `(.L_x_1165) ;  /* 0x0000000000048947 */ /* 0x004fea0003800000 */
[----:B------:R-:W-:Y:S01]  /*10600*/  BPT.TRAP 0x1 ;  /* 0x000000040000795c */ /* 0x000fe20000300000 */
.L_x_1165:
[----:B------:R-:W-:Y:S05]  /*10610*/  BSYNC B3 ;  /* 0x0000000000037941 */ /* 0x000fea0003800000 */
.L_x_1164:
        /* <DEDUP_REMOVED lines=12> */
.L_x_1166:
        /* <DEDUP_REMOVED lines=13> */
.L_x_1281:
[----:B------:R-:W-:Y:S05]  /*107b0*/  BSYNC B3 ;  /* 0x0000000000037941 */ /* 0x000fea0003800000 */
.L_x_1167:
[----:B------:R-:W-:Y:S01]  /*107c0*/  BSSY B3, `(.L_x_1169) ;  /* 0x000000b000037945 */ /* 0x000fe20003800000 */
[----:B01----:R-:W-:Y:S02]  /*107d0*/  IMAD.MOV.U32 R6, RZ, RZ, 0x0 ;  /* 0x00000000ff067424 */ /* 0x003fe400078e00ff */
[----:B------:R-:W-:Y:S01]  /*107e0*/  IMAD.MOV.U32 R7, RZ, RZ, 0x14f00000 ;  /* 0x14f00000ff077424 */ /* 0x000fe200078e00ff */
[----:B------:R-:W-:Y:S06]  /*107f0*/  @P1 BRA `(.L_x_1170) ;  /* 0x00000000001c1947 */ /* 0x000fec0003800000 */
[----:B------:R-:W0:Y:S02]  /*10800*/  S2R R3, SR_TID.X ;  /* 0x0000000000037919 */ /* 0x000e240000002100 */
[----:B0-----:R-:W-:Y:S01]  /*10810*/  LOP3.LUT R5, R3, 0x1f, RZ, 0xc0, !PT ;  /* 0x0000001f03057812 */ /* 0x001fe200078ec0ff */
[----:B------:R-:W-:-:S03]  /*10820*/  IMAD.MOV.U32 R3, RZ, RZ, 0xc000 ;  /* 0x0000c000ff037424 */ /* 0x000fc600078e00ff */
[----:B------:R-:W-:Y:S01]  /*10830*/  ISETP.NE.AND P0, PT, R5, RZ, PT ;  /* 0x000000ff0500720c */ /* 0x000fe20003f05270 */
[----:B------:R0:W-:-:S12]  /*10840*/  SYNCS.ARRIVE.TRANS64 RZ, [R2+URZ+0x32450], R3 ;  /* 0x0324500302ff79a7 */ /* 0x0001d8000800003f */
[----:B0-----:R-:W-:Y:S05]  /*10850*/  @!P0 BRA `(.L_x_1170) ;  /* 0x0000000000048947 */ /* 0x001fea0003800000 */
[----:B------:R-:W-:Y:S01]  /*10860*/  BPT.TRAP 0x1 ;  /* 0x000000040000795c */ /* 0x000fe20000300000 */
.L_x_1170:
[----:B------:R-:W-:Y:S05]  /*10870*/  BSYNC B3 ;  /* 0x0000000000037941 */ /* 0x000fea0003800000 */
.L_x_1169:
        /* <DEDUP_REMOVED lines=9> */
.L_x_1171:
        /* <DEDUP_REMOVED lines=15> */
.L_x_1172:
        /* <DEDUP_REMOVED lines=15> */
.L_x_1173:
        /* <DEDUP_REMOVED lines=15> */
.L_x_1174:
        /* <DEDUP_REMOVED lines=10> */
.L_x_1160:
[----:B------:R-:W-:Y:S05]  /*10c80*/  BSYNC B1 ;  /* 0x0000000000017941 */ /* 0x000fea0003800000 */
.L_x_1159:
[----:B------:R-:W2:Y:S02]  /*10c90*/  LDL.LU R5, [R1+0x3c] ;  /* 0x00003c0001057983 */ /* 0x000ea40000300800 */
[----:B--2---:R-:W-:-:S07]  /*10ca0*/  VIADD R0, R5, 0xfffffffd ;  /* 0xfffffffd05007836 */ /* 0x004fce0000000000 */
.L_x_1158:
[----:B------:R-:W-:Y:S05]  /*10cb0*/  BSYNC B2 ;  /* 0x0000000000027941 */ /* 0x000fea0003800000 */
.L_x_1157:
[----:B------:R-:W-:Y:S01]  /*10cc0*/  VIADD R8, R8, 0xfffffffe ;  /* 0xfffffffe08087836 */ /* 0x000fe20000000000 */
[----:B------:R-:W-:-:S04]  /*10cd0*/  LOP3.LUT R4, RZ, R4, RZ, 0x33, !PT ;  /* 0x00000004ff047212 */ /* 0x000fc800078e33ff */
[----:B------:R-:W-:-:S13]  /*10ce0*/  ISETP.NE.AND P0, PT, R8, R4, PT ;  /* 0x000000040800720c */ /* 0x000fda0003f05270 */
[----:B------:R-:W-:Y:S05]  /*10cf0*/  @!P0 BRA `(.L_x_1156) ;  /* 0x0000001000f88947 */ /* 0x000fea0003800000 */
.L_x_1207:
        /* <DEDUP_REMOVED lines=35> */
.L_x_1177:
[----:B------:R-:W1:Y:S01]  /*10f30*/  S2R R2, SR_TID.X ;  /* 0x0000000000027919 */ /* 0x000e620000002100 */
[----:B------:R-:W-:Y:S01]  /*10f40*/  SHF.L.U32 R3, R6, 0x1f, RZ ;  /* 0x0000001f06037819 */ /* 0x000fe200000006ff */
[----:B------:R-:W-:Y:S01]  /*10f50*/  BSSY B2, `(.L_x_1178) ;  /* 0x0000006000027945 */ /* 0x000fe20003800000 */
[----:B-1----:R-:W-:Y:S01]  /*10f60*/  LOP3.LUT R4, R2, 0x7f, RZ, 0xc0, !PT ;  /* 0x0000007f02047812 */ /* 0x002fe200078ec0ff */
[----:B------:R-:W-:-:S03]  /*10f70*/  IMAD R2, R7, 0x8, R18 ;  /* 0x0000000807027824 */ /* 0x000fc600078e0212 */
[----:B------:R-:W-:Y:S01]  /*10f80*/  ISETP.NE.AND P1, PT, R4, RZ, PT ;  /* 0x000000ff0400720c */ /* 0x000fe20003f25270 */
[----:B------:R-:W1:Y:S02]  /*10f90*/  SYNCS.PHASECHK.TRANS64.TRYWAIT P0, [R2+URZ+0x32440], R3 ;  /* 0x03244003020075a7 */ /* 0x000e64000800017f */
[----:B-1----:R-:W-:Y:S10]  /*10fa0*/  @!P0 BRA `(.L_x_1179) ;  /* 0x00000040007c8947 */ /* 0x002ff40003800000 */
.L_x_1282:
[----:B------:R-:W-:Y:S05]  /*10fb0*/  BSYNC B2 ;  /* 0x0000000000027941 */ /* 0x000fea0003800000 */
.L_x_1178:
        /* <DEDUP_REMOVED lines=9> */
.L_x_1181:
[----:B------:R-:W-:Y:S05]  /*11050*/  BSYNC B2 ;  /* 0x0000000000027941 */ /* 0x000fea0003800000 */
.L_x_1180:
        /* <DEDUP_REMOVED lines=12> */
.L_x_1182:
        /* <DEDUP_REMOVED lines=13> */
.L_x_1283:
[----:B------:R-:W-:Y:S05]  /*111f0*/  BSYNC B2 ;  /* 0x0000000000027941 */ /* 0x000fea0003800000 */
.L_x_1183:
        /* <DEDUP_REMOVED lines=11> */
.L_x_1186:
[----:B------:R-:W-:Y:S05]  /*112b0*/  BSYNC B2 ;  /* 0x0000000000027941 */ /* 0x000fea0003800000 */
.L_x_1185:
        /* <DEDUP_REMOVED lines=9> */
.L_x_1187:
        /* <DEDUP_REMOVED lines=15> */
.L_x_1188:
        /* <DEDUP_REMOVED lines=15> */
.L_x_1189:
        /* <DEDUP_REMOVED lines=15> */
.L_x_1190:
        /* <DEDUP_REMOVED lines=10> */
.L_x_1176:
[----:B------:R-:W-:Y:S05]  /*116c0*/  BSYNC B1 ;  /* 0x0000000000017941 */ /* 0x000fea0003800000 */
.L_x_1175:
        /* <DEDUP_REMOVED lines=16> */
[----:B------:R-:W2:Y:S01]  /*117d0*/  LDL R10, [R1+0x1c] ;  /* 0x00001c00010a7983 */ /* 0x000ea20000100800 */
[----:B------:R-:W1:Y:S01]  /*117e0*/  LDC R5, c[0x0][0x43c] ;  /* 0x00010f00ff057b82 */ /* 0x000e620000000800 */
[----:B------:R-:W-:Y:S02]  /*117f0*/  ULDC.64 UR6, c[0x0][0x428] ;  /* 0x00010a0000067ab9 */ /* 0x000fe40000000a00 */
[----:B0-----:R-:W3:Y:S01]  /*11800*/  LDL R9, [R1+0x8] ;  /* 0x0000080001097983 */ /* 0x001ee20000100800 */
[----:B-1----:R-:W-:-:S13]  /*11810*/  ISETP.NE.AND P0, PT, R5, 0x1, PT ;  /* 0x000000010500780c */ /* 0x002fda0003f05270 */
[----:B------:R-:W0:Y:S02]  /*11820*/  @P0 LDC.64 R2, c[0x0][0x440] ;  /* 0x00011000ff020b82 */ /* 0x000e240000000a00 */
[----:B0-----:R-:W-:-:S04]  /*11830*/  @P0 IMAD.HI.U32 R4, R6, R2, RZ ;  /* 0x0000000206040227 */ /* 0x001fc800078e00ff */
[----:B------:R-:W-:Y:S01]  /*11840*/  IMAD.MOV.U32 R2, RZ, RZ, R6 ;  /* 0x000000ffff027224 */ /* 0x000fe200078e0006 */
[----:B------:R-:W-:-:S04]  /*11850*/  @P0 SHF.R.U32.HI R2, RZ, R3, R4 ;  /* 0x00000003ff020219 */ /* 0x000fc80000011604 */
[--C-:B------:R-:W-:Y:S01]  /*11860*/  SHF.R.S32.HI R3, RZ, 0x1f, R2.reuse ;  /* 0x0000001fff037819 */ /* 0x100fe20000011402 */
[----:B------:R-:W-:-:S04]  /*11870*/  IMAD.MOV R7, RZ, RZ, -R2 ;  /* 0x000000ffff077224 */ /* 0x000fc800078e0a02 */
[----:B------:R-:W-:Y:S02]  /*11880*/  IMAD R7, R5, R7, R6 ;  /* 0x0000000705077224 */ /* 0x000fe400078e0206 */
[----:B--2---:R-:W-:-:S04]  /*11890*/  IMAD R4, R10, UR6, RZ ;  /* 0x000000060a047c24 */ /* 0x004fc8000f8e02ff */
[C---:B---3--:R-:W-:Y:S02]  /*118a0*/  IMAD R4, R9.reuse, UR7, R4 ;  /* 0x0000000709047c24 */ /* 0x048fe4000f8e0204 */
[----:B------:R-:W-:-:S04]  /*118b0*/  IMAD.WIDE.U32 R2, R9, UR6, R2 ;  /* 0x0000000609027c25 */ /* 0x000fc8000f8e0002 */
[----:B------:R-:W-:Y:S01]  /*118c0*/  IMAD.IADD R3, R4, 0x1, R3 ;  /* 0x0000000104037824 */ /* 0x000fe200078e0203 */
[----:B------:R-:W-:-:S04]  /*118d0*/  LEA R4, P0, R2, UR4, 0x2 ;  /* 0x0000000402047c11 */ /* 0x000fc8000f8010ff */
[----:B------:R-:W-:-:S05]  /*118e0*/  LEA.HI.X R5, R2, UR5, R3, 0x2, P0 ;  /* 0x0000000502057c11 */ /* 0x000fca00080f1403 */
[----:B------:R1:W5:Y:S04]  /*118f0*/  LDG.E R16, desc[UR38][R4.64] ;  /* 0x0000002604107981 */ /* 0x000368000c1e1900 */
.L_x_1193:
[----:B------:R-:W1:Y:S01]  /*11900*/  S2R R2, SR_TID.X ;  /* 0x0000000000027919 */ /* 0x000e620000002100 */
[----:B------:R-:W-:Y:S01]  /*11910*/  IMAD R3, R19, 0x8, R18 ;  /* 0x0000000813037824 */ /* 0x000fe200078e0212 */
[----:B------:R-:W-:Y:S01]  /*11920*/  BSSY B2, `(.L_x_1194) ;  /* 0x0000006000027945 */ /* 0x000fe20003800000 */
[----:B-1----:R-:W-:Y:S02]  /*11930*/  LOP3.LUT R4, R2, 0x7f, RZ, 0xc0, !PT ;  /* 0x0000007f02047812 */ /* 0x002fe400078ec0ff */
[----:B------:R-:W-:Y:S02]  /*11940*/  SHF.L.U32 R2, R8, 0x1f, RZ ;  /* 0x0000001f08027819 */ /* 0x000fe400000006ff */
[----:B------:R-:W-:Y:S02]  /*11950*/  ISETP.NE.AND P1, PT, R4, RZ, PT ;  /* 0x000000ff0400720c */ /* 0x000fe40003f25270 */
[----:B------:R-:W1:Y:S02]  /*11960*/  SYNCS.PHASECHK.TRANS64.TRYWAIT P0, [R3+URZ+0x32440], R2 ;  /* 0x03244002030075a7 */ /* 0x000e64000800017f */
[----:B-1----:R-:W-:Y:S09]  /*11970*/  @!P0 BRA `(.L_x_1195) ;  /* 0x0000003800308947 */ /* 0x002ff20003800000 */
.L_x_1284:
[----:B------:R-:W-:Y:S05]  /*11980*/  BSYNC B2 ;  /* 0x0000000000027941 */ /* 0x000fea0003800000 */
.L_x_1194:
        /* <DEDUP_REMOVED lines=9> */
.L_x_1197:
[----:B------:R-:W-:Y:S05]  /*11a20*/  BSYNC B2 ;  /* 0x0000000000027941 */ /* 0x000fea0003800000 */
.L_x_1196:
        /* <DEDUP_REMOVED lines=12> */
.L_x_1198:
        /* <DEDUP_REMOVED lines=13> */
.L_x_1285:
[----:B------:R-:W-:Y:S05]  /*11bc0*/  BSYNC B2 ;  /* 0x0000000000027941 */ /* 0x000fea0003800000 */
.L_x_1199:
        /* <DEDUP_REMOVED lines=11> */
.L_x_1202:
[----:B------:R-:W-:Y:S05]  /*11c80*/  BSYNC B2 ;  /* 0x0000000000027941 */ /* 0x000fea0003800000 */
.L_x_1201:
        /* <DEDUP_REMOVED lines=9> */
.L_x_1203:
        /* <DEDUP_REMOVED lines=15> */
.L_x_1204:
        /* <DEDUP_REMOVED lines=15> */
.L_x_1205:
        /* <DEDUP_REMOVED lines=15> */
.L_x_1206:
        /* <DEDUP_REMOVED lines=10> */
.L_x_1192:
[----:B------:R-:W-:Y:S05]  /*12090*/  BSYNC B1 ;  /* 0x0000000000017941 */ /* 0x000fea0003800000 */
.L_x_1191:
[----:B------:R-:W2:Y:S01]  /*120a0*/  LDL R5, [R1+0x24] ;  /* 0x0000240001057983 */ /* 0x000ea20000100800 */
[----:B------:R-:W-:Y:S01]  /*120b0*/  VIADD R0, R0, 0xfffffffe ;  /* 0xfffffffe00007836 */ /* 0x000fe20000000000 */
[----:B--2---:R-:W-:-:S13]  /*120c0*/  ISETP.GT.AND P0, PT, R6, R5, PT ;  /* 0x000000050600720c */ /* 0x004fda0003f04270 */
[----:B------:R-:W-:Y:S05]  /*120d0*/  @P0 BRA `(.L_x_1207) ;  /* 0xffffffec00080947 */ /* 0x000fea000383ffff */
.L_x_1156:
[----:B------:R-:W-:Y:S05]  /*120e0*/  BSYNC B0 ;  /* 0x0000000000007941 */ /* 0x000fea0003800000 */
.L_x_1155:
[----:B------:R-:W1:Y:S02]  /*120f0*/  S2R R2, SR_TID.X ;  /* 0x0000000000027919 */ /* 0x000e640000002100 */
[----:B-1----:R-:W-:Y:S02]  /*12100*/  LOP3.LUT R3, R2, 0x7f, RZ, 0xc0, !PT ;  /* 0x0000007f02037812 */ /* 0x002fe400078ec0ff */
[----:B------:R-:W3:Y:S01]  /*12110*/  LDL.LU R2, [R1+0x18] ;  /* 0x0000180001027983 */ /* 0x000ee20000300800 */
[----:B------:R-:W-:Y:S01]  /*12120*/  VIADD R19, R19, 0x1 ;  /* 0x0000000113137836 */ /* 0x000fe20000000000 */
[----:B------:R-:W-:Y:S01]  /*12130*/  ISETP.NE.AND P1, PT, R3, RZ, PT ;  /* 0x000000ff0300720c */ /* 0x000fe20003f25270 */
[----:B------:R-:W-:Y:S03]  /*12140*/  BSSY B0, `(.L_x_1208) ;  /* 0x0000013000007945 */ /* 0x000fe60003800000 */
[----:B------:R-:W-:-:S04]  /*12150*/  ISETP.NE.AND P0, PT, R19, 0x2, PT ;  /* 0x000000021300780c */ /* 0x000fc80003f05270 */
[----:B------:R-:W-:-:S04]  /*12160*/  SEL R0, RZ, 0x1, P0 ;  /* 0x00000001ff007807 */ /* 0x000fc80000000000 */
[----:B---3--:R-:W-:-:S05]  /*12170*/  LOP3.LUT R2, R2, R0, RZ, 0x3c, !PT ;  /* 0x0000000002027212 */ /* 0x008fca00078e3cff */
[----:B------:R1:W-:Y:S01]  /*12180*/  STL [R1+0x18], R2 ;  /* 0x0000180201007387 */ /* 0x0003e20000100800 */
[----:B------:R-:W-:Y:S05]  /*12190*/  @P1 BRA `(.L_x_1209) ;  /* 0x0000000000341947 */ /* 0x000fea0003800000 */
[----:B------:R-:W3:Y:S01]  /*121a0*/  S2R R3, SR_LANEID ;  /* 0x0000000000037919 */ /* 0x000ee20000000000 */
[----:B------:R-:W-:Y:S02]  /*121b0*/  VOTEU.ANY UR4, UPT, PT ;  /* 0x0000000000047886 */ /* 0x000fe400038e0100 */
[----:B------:R-:W3:Y:S08]  /*121c0*/  FLO.U32 R0, UR4 ;  /* 0x0000000400007d00 */ /* 0x000ef000080e0000 */
[----:B------:R-:W4:Y:S01]  /*121d0*/  POPC R5, UR4 ;  /* 0x0000000400057d09 */ /* 0x000f220008000000 */
[----:B---3--:R-:W-:-:S02]  /*121e0*/  ISETP.EQ.U32.AND P1, PT, R0, R3, PT ;  /* 0x000000030000720c */ /* 0x008fc40003f22070 */
[----:B-1----:R-:W4:Y:S11]  /*121f0*/  LDC.64 R2, c[0x0][0xd60] ;  /* 0x00035800ff027b82 */ /* 0x002f360000000a00 */
[----:B----4-:R-:W3:Y:S01]  /*12200*/  @P1 ATOMG.E.ADD.STRONG.GPU PT, R3, desc[UR38][R2.64], R5 ;  /* 0x00000005020319a8 */ /* 0x010ee200081ee1e6 */
[----:B------:R-:W1:Y:S02]  /*12210*/  S2R R4, SR_LTMASK ;  /* 0x0000000000047919 */ /* 0x000e640000003900 */
[----:B-1----:R-:W-:-:S04]  /*12220*/  LOP3.LUT R4, R4, UR4, RZ, 0xc0, !PT ;  /* 0x0000000404047c12 */ /* 0x002fc8000f8ec0ff */
[----:B------:R-:W1:Y:S01]  /*12230*/  POPC R7, R4 ;  /* 0x0000000400077309 */ /* 0x000e620000000000 */
[----:B---3--:R-:W1:Y:S02]  /*12240*/  SHFL.IDX PT, R0, R3, R0, 0x1f ;  /* 0x00001f0003007589 */ /* 0x008e6400000e0000 */
[----:B-1----:R-:W-:-:S05]  /*12250*/  IADD3 R0, R0, UR40, R7 ;  /* 0x0000002800007c10 */ /* 0x002fca000fffe007 */
[----:B------:R3:W-:Y:S02]  /*12260*/  STL [R1], R0 ;  /* 0x0000000001007387 */ /* 0x0007e40000100800 */
.L_x_1209:
[----:B------:R-:W-:Y:S05]  /*12270*/  BSYNC B0 ;  /* 0x0000000000007941 */ /* 0x000fea0003800000 */
.L_x_1208:
[----:B------:R-:W-:-:S07]  /*12280*/  SEL R19, R19, RZ, P0 ;  /* 0x000000ff13137207 */ /* 0x000fce0000000000 */
.L_x_1121:
[----:B------:R-:W-:Y:S05]  /*12290*/  BSYNC B7 ;  /* 0x0000000000077941 */ /* 0x000fea0003800000 */
.L_x_1119:
[----:B---34-:R-:W3:Y:S02]  /*122a0*/  LDL R0, [R1+0x14] ;  /* 0x0000140001007983 */ /* 0x018ee40000100800 */
[----:B---3--:R-:W-:-:S13]  /*122b0*/  LOP3.LUT P0, RZ, R0, 0x40, RZ, 0xc0, !PT ;  /* 0x0000004000ff7812 */ /* 0x008fda000780c0ff */
        /* <DEDUP_REMOVED lines=12> */
.L_x_1210:
[----:B------:R-:W3:Y:S01]  /*12380*/  S2R R0, SR_TID.X ;  /* 0x0000000000007919 */ /* 0x000ee20000002100 */
[----:B------:R-:W-:Y:S01]  /*12390*/  UMOV UR4, 0xffffffff ;  /* 0xffffffff00047882 */ /* 0x000fe20000000000 */
[----:B---3--:R-:W-:-:S04]  /*123a0*/  LOP3.LUT R16, R0, 0x1f, RZ, 0xc0, !PT ;  /* 0x0000001f00107812 */ /* 0x008fc800078ec0ff */
[----:B------:R-:W-:Y:S01]  /*123b0*/  ISETP.NE.AND P0, PT, R16, 0x1f, PT ;  /* 0x0000001f1000780c */ /* 0x000fe20003f05270 */
[----:B------:R-:W-:-:S12]  /*123c0*/  BRA.DIV UR4, `(.L_x_1212) ;  /* 0x0000002e04c47947 */ /* 0x000fd8000b800000 */
[----:B------:R-:W1:Y:S01]  /*123d0*/  LDL.LU R3, [R1] ;  /* 0x0000000001037983 */ /* 0x000e620000300800 */
[----:B------:R-:W-:-:S03]  /*123e0*/  ULDC UR4, c[0x0][0xd3c] ;  /* 0x00034f0000047ab9 */ /* 0x000fc60000000800 */
[----:B------:R-:W3:Y:S01]  /*123f0*/  LDL R4, [R1+0xc] ;  /* 0x00000c0001047983 */ /* 0x000ee20000100800 */
[----:B-1----:R-:W-:Y:S02]  /*12400*/  IMAD.MOV.U32 R10, RZ, RZ, R3 ;  /* 0x000000ffff0a7224 */ /* 0x002fe400078e0003 */
[----:B---3--:R-:W-:-:S05]  /*12410*/  IMAD.IADD R0, R4, 0x1, R16 ;  /* 0x0000000104007824 */ /* 0x008fca00078e0210 */
[----:B------:R-:W-:-:S13]  /*12420*/  ISETP.GE.OR P1, PT, R0, UR4, !P0 ;  /* 0x0000000400007c0c */ /* 0x000fda000c726670 */
[----:B------:R-:W1:Y:S08]  /*12430*/  @!P1 LDC.64 R2, c[0x0][0xd80] ;  /* 0x00036000ff029b82 */ /* 0x000e700000000a00 */
[----:B------:R-:W3:Y:S01]  /*12440*/  @!P1 LDC.64 R4, c[0x0][0xd78] ;  /* 0x00035e00ff049b82 */ /* 0x000ee20000000a00 */
[----:B-1----:R-:W-:-:S05]  /*12450*/  @!P1 IMAD.WIDE R2, R0, 0x4, R2 ;  /* 0x0000000400029825 */ /* 0x002fca00078e0202 */
[----:B--2---:R3:W2:Y:S02]  /*12460*/  @!P1 LDG.E R6, desc[UR38][R2.64] ;  /* 0x0000002602069981 */ /* 0x0046a4000c1e1900 */
[----:B---3--:R-:W-:-:S06]  /*12470*/  @!P1 IMAD.WIDE R2, R0, 0x4, R4 ;  /* 0x0000000400029825 */ /* 0x008fcc00078e0204 */
[----:B------:R-:W3:Y:S01]  /*12480*/  @!P1 LDG.E R2, desc[UR38][R2.64] ;  /* 0x0000002602029981 */ /* 0x000ee2000c1e1900 */
[----:B------:R-:W-:Y:S01]  /*12490*/  IMAD.MOV.U32 R5, RZ, RZ, RZ ;  /* 0x000000ffff057224 */ /* 0x000fe200078e00ff */
[C---:B------:R-:W-:Y:S01]  /*124a0*/  ISETP.GE.U32.AND P2, PT, R16.reuse, 0x2, PT ;  /* 0x000000021000780c */ /* 0x040fe20003f46070 */
[----:B------:R-:W-:Y:S01]  /*124b0*/  IMAD.MOV.U32 R8, RZ, RZ, RZ ;  /* 0x000000ffff087224 */ /* 0x000fe200078e00ff */
[C---:B------:R-:W-:Y:S01]  /*124c0*/  ISETP.GE.U32.AND P3, PT, R16.reuse, 0x4, PT ;  /* 0x000000041000780c */ /* 0x040fe20003f66070 */
[----:B------:R-:W-:Y:S01]  /*124d0*/  SHFL.IDX PT, R0, R10, RZ, 0x1f ;  /* 0x00001fff0a007589 */ /* 0x000fe200000e0000 */
[C---:B------:R-:W-:Y:S02]  /*124e0*/  ISETP.GE.U32.AND P4, PT, R16.reuse, 0x8, PT ;  /* 0x000000081000780c */ /* 0x040fe40003f86070 */
[----:B------:R-:W-:Y:S01]  /*124f0*/  ISETP.GE.U32.AND P5, PT, R16, 0x10, PT ;  /* 0x000000101000780c */ /* 0x000fe20003fa6070 */
[----:B------:R-:W-:Y:S01]  /*12500*/  SHFL.IDX PT, R7, R10, 0x1, 0x1f ;  /* 0x00201f000a077f89 */ /* 0x000fe200000e0000 */
[----:B--2---:R-:W-:-:S02]  /*12510*/  @!P1 IMAD.MOV.U32 R5, RZ, RZ, R6 ;  /* 0x000000ffff059224 */ /* 0x004fc400078e0006 */
[----:B------:R-:W-:Y:S02]  /*12520*/  IMAD.MOV.U32 R6, RZ, RZ, RZ ;  /* 0x000000ffff067224 */ /* 0x000fe400078e00ff */
[----:B---3--:R-:W-:Y:S01]  /*12530*/  @!P1 IMAD.MOV.U32 R6, RZ, RZ, R2 ;  /* 0x000000ffff069224 */ /* 0x008fe200078e0002 */
[----:B------:R-:W-:-:S03]  /*12540*/  ISETP.NE.AND P1, PT, R16, RZ, PT ;  /* 0x000000ff1000720c */ /* 0x000fc60003f25270 */
[----:B------:R-:W-:-:S05]  /*12550*/  IMAD R2, R6, R5, RZ ;  /* 0x0000000506027224 */ /* 0x000fca00078e02ff */
        /* <DEDUP_REMOVED lines=16> */
.L_x_1295:
[----:B------:R-:W-:Y:S02]  /*12660*/  ULDC UR4, c[0x0][0xd38] ;  /* 0x00034e0000047ab9 */ /* 0x000fe40000000800 */
[----:B------:R-:W-:-:S04]  /*12670*/  IMAD.U32 R3, RZ, RZ, UR4 ;  /* 0x00000004ff037e24 */ /* 0x000fc8000f8e00ff */
[----:B-1----:R-:W-:-:S04]  /*12680*/  IMAD R9, R9, R3, RZ ;  /* 0x0000000309097224 */ /* 0x002fc800078e02ff */
[----:B------:R-:W-:-:S05]  /*12690*/  IMAD.IADD R4, R7, 0x1, R9 ;  /* 0x0000000107047824 */ /* 0x000fca00078e0209 */
[----:B------:R-:W-:-:S13]  /*126a0*/  ISETP.GT.AND P6, PT, R4, R0, PT ;  /* 0x000000000400720c */ /* 0x000fda0003fc4270 */
[----:B------:R-:W-:Y:S05]  /*126b0*/  @P6 BRA `(.L_x_1213) ;  /* 0x0000000000ac6947 */ /* 0x000fea0003800000 */
.L_x_1216:
[----:B------:R-:W2:Y:S01]  /*126c0*/  LDL.LU R3, [R1+0xc] ;  /* 0x00000c0001037983 */ /* 0x000ea20000300800 */
[----:B0-----:R-:W0:Y:S01]  /*126d0*/  LDC R2, c[0x0][0xd3c] ;  /* 0x00034f00ff027b82 */ /* 0x001e220000000800 */
        /* <DEDUP_REMOVED lines=35> */
.L_x_1303:
[----:B------:R-:W-:Y:S02]  /*12910*/  ULDC UR4, c[0x0][0xd38] ;  /* 0x00034e0000047ab9 */ /* 0x000fe40000000800 */
[----:B------:R-:W-:-:S04]  /*12920*/  IMAD.U32 R3, RZ, RZ, UR4 ;  /* 0x00000004ff037e24 */ /* 0x000fc8000f8e00ff */
[----:B-1----:R-:W-:-:S04]  /*12930*/  IMAD R9, R9, R3, RZ ;  /* 0x0000000309097224 */ /* 0x002fc800078e02ff */
[----:B------:R-:W-:-:S05]  /*12940*/  IMAD.IADD R4, R9, 0x1, R4 ;  /* 0x0000000109047824 */ /* 0x000fca00078e0204 */
[----:B------:R-:W-:-:S13]  /*12950*/  ISETP.GT.AND P6, PT, R4, R0, PT ;  /* 0x000000000400720c */ /* 0x000fda0003fc4270 */
[----:B------:R-:W-:Y:S05]  /*12960*/  @!P6 BRA `(.L_x_1216) ;  /* 0xfffffffc0054e947 */ /* 0x000fea000383ffff */
.L_x_1213:
        /* <DEDUP_REMOVED lines=9> */
.L_x_1308:
[----:B------:R-:W-:-:S13]  /*12a00*/  ISETP.NE.AND P0, PT, R7, RZ, PT ;  /* 0x000000ff0700720c */ /* 0x000fda0003f05270 */
[----:B------:R-:W-:Y:S05]  /*12a10*/  @!P0 BRA `(.L_x_1218) ;  /* 0x0000000000148947 */ /* 0x000fea0003800000 */
[----:B------:R-:W-:Y:S01]  /*12a20*/  UMOV UR4, 0xffffffff ;  /* 0xffffffff00047882 */ /* 0x000fe20000000000 */
[----:B------:R-:W-:Y:S02]  /*12a30*/  VIADD R12, R4, 0xffffffff ;  /* 0xffffffff040c7836 */ /* 0x000fe40000000000 */
[----:B------:R-:W-:Y:S05]  /*12a40*/  BRA.DIV UR4, `(.L_x_1219) ;  /* 0x0000003204b87947 */ /* 0x000fea000b800000 */
[----:B0-----:R0:W4:Y:S02]  /*12a50*/  SHFL.IDX PT, R2, R2, R12, 0x1f ;  /* 0x00001f0c02027589 */ /* 0x00112400000e0000 */
.L_x_1311:
[----:B----4-:R-:W-:-:S07]  /*12a60*/  IMAD.MOV.U32 R8, RZ, RZ, R2 ;  /* 0x000000ffff087224 */ /* 0x010fce00078e0002 */
.L_x_1218:
[----:B------:R-:W4:Y:S01]  /*12a70*/  LDL.LU R10, [R1+0xc] ;  /* 0x00000c00010a7983 */ /* 0x000f220000300800 */
[----:B--2---:R-:W-:Y:S01]  /*12a80*/  IABS R7, R5 ;  /* 0x0000000500077213 */ /* 0x004fe20000000000 */
[----:B------:R-:W-:-:S03]  /*12a90*/  IMAD R9, R8, R3, R9 ;  /* 0x0000000308097224 */ /* 0x000fc600078e0209 */
[----:B0-----:R-:W0:Y:S01]  /*12aa0*/  I2F.RP R2, R7 ;  /* 0x0000000700027306 */ /* 0x001e220000209400 */
        /* <DEDUP_REMOVED lines=59> */
.L_x_1214:
        /* <DEDUP_REMOVED lines=10> */
.L_x_1220:
[----:B-1----:R-:W2:Y:S04]  /*12f00*/  LDL R2, [R1+0xc] ;  /* 0x00000c0001027983 */ /* 0x002ea80000100800 */
[----:B------:R-:W3:Y:S04]  /*12f10*/  LDL R3, [R1+0x8] ;  /* 0x0000080001037983 */ /* 0x000ee80000100800 */
[----:B0-----:R-:W4:Y:S04]  /*12f20*/  LDL R4, [R1] ;  /* 0x0000000001047983 */ /* 0x001f280000100800 */
[----:B------:R-:W4:Y:S01]  /*12f30*/  LDL R5, [R1+0x4] ;  /* 0x0000040001057983 */ /* 0x000f220000100800 */
[----:B------:R-:W0:Y:S01]  /*12f40*/  S2R R0, SR_TID.X ;  /* 0x0000000000007919 */ /* 0x000e220000002100 */
[----:B------:R-:W-:Y:S05]  /*12f50*/  WARPSYNC.ALL ;  /* 0x0000000000007948 */ /* 0x000fea0003800000 */
[----:B0-----:R-:W-:Y:S01]  /*12f60*/  LOP3.LUT R0, R0, 0x1f, RZ, 0xc0, !PT ;  /* 0x0000001f00007812 */ /* 0x001fe200078ec0ff */
[----:B------:R-:W-:Y:S03]  /*12f70*/  BAR.SYNC.DEFER_BLOCKING 0x4, 0x180 ;  /* 0x0106000000007b1d */ /* 0x000fe60000010000 */
[----:B------:R-:W-:-:S13]  /*12f80*/  ISETP.NE.AND P0, PT, R0, RZ, PT ;  /* 0x000000ff0000720c */ /* 0x000fda0003f05270 */
[----:B------:R-:W0:Y:S01]  /*12f90*/  @!P0 S2R R0, SR_CgaCtaId ;  /* 0x0000000000008919 */ /* 0x000e220000008800 */
[----:B--2---:R-:W-:Y:S01]  /*12fa0*/  IMAD.MOV.U32 R7, RZ, RZ, R2 ;  /* 0x000000ffff077224 */ /* 0x004fe200078e0002 */
[----:B------:R-:W-:Y:S01]  /*12fb0*/  @!P0 MOV R2, 0x400 ;  /* 0x0000040000028802 */ /* 0x000fe20000000f00 */
[----:B---3--:R-:W-:-:S03]  /*12fc0*/  IMAD.MOV.U32 R6, RZ, RZ, R3 ;  /* 0x000000ffff067224 */ /* 0x008fc600078e0003 */
[----:B0-----:R-:W-:-:S05]  /*12fd0*/  @!P0 LEA R18, R0, R2, 0x18 ;  /* 0x0000000200128211 */ /* 0x001fca00078ec0ff */
[----:B----4-:R3:W-:Y:S01]  /*12fe0*/  @!P0 STS.128 [R18+0x324d0], R4 ;  /* 0x0324d00412008388 */ /* 0x0107e20000000c00 */
[----:B------:R-:W-:Y:S06]  /*12ff0*/  BAR.ARV 0x5, 0x180 ;  /* 0x0146000000007b1d */ /* 0x000fec0000002000 */
.L_x_1211:
[----:B------:R-:W4:Y:S01]  /*13000*/  LDL R0, [R1+0xc] ;  /* 0x00000c0001007983 */ /* 0x000f220000100800 */
[----:B------:R-:W-:Y:S02]  /*13010*/  ULDC UR4, c[0x0][0xd3c] ;  /* 0x00034f0000047ab9 */ /* 0x000fe40000000800 */
[----:B----4-:R-:W-:-:S13]  /*13020*/  ISETP.GE.AND P0, PT, R0, UR4, PT ;  /* 0x0000000400007c0c */ /* 0x010fda000bf06270 */
[----:B------:R-:W-:Y:S05]  /*13030*/  @!P0 BRA `(.L_x_1221) ;  /* 0xffffff9c00ec8947 */ /* 0x000fea000383ffff */
[----:B------:R-:W-:Y:S05]  /*13040*/  BSYNC B8 ;  /* 0x0000000000087941 */ /* 0x000fea0003800000 */
.L_x_1113:
        /* <DEDUP_REMOVED lines=12> */
.L_x_1312:
[----:B------:R-:W-:Y:S05]  /*13110*/  BSYNC B0 ;  /* 0x0000000000007941 */ /* 0x000fea0003800000 */
.L_x_1222:
[----:B------:R-:W-:-:S03]  /*13120*/  UMOV UR4, 0xffffffff ;  /* 0xffffffff00047882 */ /* 0x000fc60000000000 */
[----:B------:R-:W-:Y:S05]  /*13130*/  BRA.DIV UR4, `(.L_x_1224) ;  /* 0x0000002e04387947 */ /* 0x000fea000b800000 */
[----:B------:R-:W1:Y:S02]  /*13140*/  S2R R2, SR_TID.X ;  /* 0x0000000000027919 */ /* 0x000e640000002100 */
[----:B-1----:R-:W-:-:S04]  /*13150*/  SHF.R.U32.HI R2, RZ, 0x5, R2 ;  /* 0x00000005ff027819 */ /* 0x002fc80000011602 */
[----:B------:R-:W-:-:S05]  /*13160*/  LOP3.LUT R2, R2, 0x3, RZ, 0xc0, !PT ;  /* 0x0000000302027812 */ /* 0x000fca00078ec0ff */
[----:B------:R1:W2:Y:S02]  /*13170*/  SHFL.IDX PT, R14, R2, RZ, 0x1f ;  /* 0x00001fff020e7589 */ /* 0x0002a400000e0000 */
.L_x_1315:
[----:B--2---:R-:W-:Y:S01]  /*13180*/  ISETP.NE.AND P0, PT, R14, RZ, PT ;  /* 0x000000ff0e00720c */ /* 0x004fe20003f05270 */
[----:B------:R-:W-:-:S12]  /*13190*/  BSSY B0, `(.L_x_1225) ;  /* 0x0000025000007945 */ /* 0x000fd80003800000 */
[----:B------:R-:W-:Y:S05]  /*131a0*/  @P0 BRA `(.L_x_1226) ;  /* 0x00000000008c0947 */ /* 0x000fea0003800000 */
[----:B------:R-:W-:-:S03]  /*131b0*/  UMOV UR4, 0xffffffff ;  /* 0xffffffff00047882 */ /* 0x000fc60000000000 */
[----:B------:R-:W-:Y:S05]  /*131c0*/  BRA.DIV UR4, `(.L_x_1227) ;  /* 0x0000002e04487947 */ /* 0x000fea000b800000 */
[----:B------:R-:W-:-:S13]  /*131d0*/  ELECT P6, URZ, PT ;  /* 0x00000000003f782f */ /* 0x000fda00038c0000 */
.L_x_1318:
[----:B------:R-:W-:Y:S05]  /*131e0*/  @!P6 BRA `(.L_x_1226) ;  /* 0x00000000007ce947 */ /* 0x000fea0003800000 */
[----:B-1----:R-:W2:Y:S02]  /*131f0*/  LDL.LU R2, [R1+0x84] ;  /* 0x0000840001027983 */ /* 0x002ea40000300800 */
[----:B--2---:R-:W-:-:S04]  /*13200*/  LOP3.LUT R2, R2, 0x2, RZ, 0xfc, !PT ;  /* 0x0000000202027812 */ /* 0x004fc800078efcff */
[----:B------:R-:W-:-:S13]  /*13210*/  ISETP.NE.AND P2, PT, R2, 0x3, PT ;  /* 0x000000030200780c */ /* 0x000fda0003f45270 */
[----:B------:R-:W-:Y:S05]  /*13220*/  @!P2 BRA `(.L_x_1228) ;  /* 0x000000000004a947 */ /* 0x000fea0003800000 */
[----:B------:R-:W-:Y:S01]  /*13230*/  BPT.TRAP 0x1 ;  /* 0x000000040000795c */ /* 0x000fe20000300000 */
.L_x_1228:
        /* <DEDUP_REMOVED lines=13> */
.L_x_1319:
[----:B------:R-:W1:Y:S02]  /*13310*/  SYNCS.PHASECHK.TRANS64.TRYWAIT P0, [R7+URZ], R2 ;  /* 0x00000002070075a7 */ /* 0x000e64000800017f */
[----:B-1----:R-:W-:Y:S05]  /*13320*/  @!P0 BRA `(.L_x_1230) ;  /* 0x0000002c00248947 */ /* 0x002fea0003800000 */
.L_x_1320:
[----:B------:R-:W-:Y:S05]  /*13330*/  @!P2 BRA `(.L_x_1231) ;  /* 0x000000000004a947 */ /* 0x000fea0003800000 */
[----:B------:R-:W-:Y:S01]  /*13340*/  BPT.TRAP 0x1 ;  /* 0x000000040000795c */ /* 0x000fe20000300000 */
.L_x_1231:
[----:B------:R-:W-:-:S04]  /*13350*/  VIADD R0, R0, 0x32460 ;  /* 0x0003246000007836 */ /* 0x000fc80000000000 */
[----:B------:R-:W-:-:S04]  /*13360*/  IMAD R4, R19, 0x8, R0 ;  /* 0x0000000813047824 */ /* 0x000fc800078e0200 */
[----:B------:R-:W2:Y:S02]  /*13370*/  SYNCS.PHASECHK.TRANS64.TRYWAIT P0, [R4+URZ], R5 ;  /* 0x00000005040075a7 */ /* 0x000ea4000800017f */
[----:B--2---:R-:W-:Y:S05]  /*13380*/  @!P0 BRA `(.L_x_1232) ;  /* 0x0000002c00208947 */ /* 0x004fea0003800000 */
.L_x_1321:
[----:B------:R-:W-:-:S07]  /*13390*/  IMAD R3, R3, 0x8, R0 ;  /* 0x0000000803037824 */ /* 0x000fce00078e0200 */
.L_x_1233:
[----:B---3--:R3:W4:Y:S02]  /*133a0*/  SYNCS.PHASECHK.TRANS64.TRYWAIT P0, [R3+URZ], R2 ;  /* 0x00000002030075a7 */ /* 0x008724000800017f */
[----:B----4-:R-:W-:Y:S05]  /*133b0*/  @!P0 NANOSLEEP.SYNCS 0x989680 ;  /* 0x009896800000895d */ /* 0x010fea0003900000 */
[----:B------:R-:W4:Y:S02]  /*133c0*/  @!P0 SYNCS.PHASECHK.TRANS64 P0, [R3+URZ], R2 ;  /* 0x00000002030085a7 */ /* 0x000f24000800007f */
[----:B----4-:R-:W-:Y:S05]  /*133d0*/  @!P0 BRA `(.L_x_1233) ;  /* 0xfffffffc00f08947 */ /* 0x010fea000383ffff */
.L_x_1226:
[----:B------:R-:W-:Y:S05]  /*133e0*/  BSYNC B0 ;  /* 0x0000000000007941 */ /* 0x000fea0003800000 */
.L_x_1225:
[----:B------:R-:W-:Y:S05]  /*133f0*/  EXIT ;  /* 0x000000000000794d */ /* 0x000fea0003800000 */
.L_x_1063:
[----:B-1----:R1:W2:Y:S02]  /*13400*/  SYNCS.PHASECHK.TRANS64.TRYWAIT P0, [R7+URZ+0x32400], R4 ;  /* 0x03240004070075a7 */ /* 0x0022a4000800017f */
[----:B--2---:R-:W-:Y:S05]  /*13410*/  @!P0 NANOSLEEP.SYNCS 0x989680 ;  /* 0x009896800000895d */ /* 0x004fea0003900000 */
[----:B------:R-:W2:Y:S02]  /*13420*/  @!P0 SYNCS.PHASECHK.TRANS64 P0, [R7+URZ+0x32400], R4 ;  /* 0x03240004070085a7 */ /* 0x000ea4000800007f */
[----:B--2---:R-:W-:Y:S05]  /*13430*/  @!P0 BRA `(.L_x_1063) ;  /* 0xfffffffc00f08947 */ /* 0x004fea000383ffff */
[----:B------:R-:W-:Y:S05]  /*13440*/  BRA `(.L_x_1234) ;  /* 0xfffffee8006c7947 */ /* 0x000fea000383ffff */
.L_x_1067:
[----:B----4-:R4:W0:Y:S02]  /*13450*/  SYNCS.PHASECHK.TRANS64.TRYWAIT P1, [R0+URZ+0x32430], R5 ;  /* 0x03243005000075a7 */ /* 0x010824000802017f */
[----:B0-----:R-:W-:Y:S05]  /*13460*/  @!P1 NANOSLEEP.SYNCS 0x989680 ;  /* 0x009896800000995d */ /* 0x001fea0003900000 */
[----:B------:R-:W0:Y:S02]  /*13470*/  @!P1 SYNCS.PHASECHK.TRANS64 P1, [R0+URZ+0x32430], R5 ;  /* 0x03243005000095a7 */ /* 0x000e24000802007f */
[----:B0-----:R-:W-:Y:S05]  /*13480*/  @!P1 BRA `(.L_x_1067) ;  /* 0xfffffffc00f09947 */ /* 0x001fea000383ffff */
[----:B------:R-:W-:Y:S05]  /*13490*/  BRA `(.L_x_1066) ;  /* 0xfffffee800947947 */ /* 0x000fea000383ffff */
.L_x_1068:
[----:B------:R0:W0:Y:S02]  /*134a0*/  SYNCS.PHASECHK.TRANS64.TRYWAIT P1, [R7+URZ+0x32410], R4 ;  /* 0x03241004070075a7 */ /* 0x000024000802017f */
[----:B0-----:R-:W-:Y:S05]  /*134b0*/  @!P1 NANOSLEEP.SYNCS 0x989680 ;  /* 0x009896800000995d */ /* 0x001fea0003900000 */
[----:B------:R-:W0:Y:S02]  /*134c0*/  @!P1 SYNCS.PHASECHK.TRANS64 P1, [R7+URZ+0x32410], R4 ;  /* 0x03241004070095a7 */ /* 0x000e24000802007f */
[----:B0-----:R-:W-:Y:S05]  /*134d0*/  @!P1 BRA `(.L_x_1068) ;  /* 0xfffffffc00f09947 */ /* 0x001fea000383ffff */
[----:B------:R-:W-:Y:S05]  /*134e0*/  BRA `(.L_x_1235) ;  /* 0xfffffeec004c7947 */ /* 0x000fea000383ffff */
.L_x_1072:
[----:B------:R0:W0:Y:S02]  /*134f0*/  SYNCS.PHASECHK.TRANS64.TRYWAIT P1, [R0+URZ+0x32450], R5 ;  /* 0x03245005000075a7 */ /* 0x000024000802017f */
[----:B0-----:R-:W-:Y:S05]  /*13500*/  @!P1 NANOSLEEP.SYNCS 0x989680 ;  /* 0x009896800000995d */ /* 0x001fea0003900000 */
[----:B------:R-:W0:Y:S02]  /*13510*/  @!P1 SYNCS.PHASECHK.TRANS64 P1, [R0+URZ+0x32450], R5 ;  /* 0x03245005000095a7 */ /* 0x000e24000802007f */
[----:B0-----:R-:W-:Y:S05]  /*13520*/  @!P1 BRA `(.L_x_1072) ;  /* 0xfffffffc00f09947 */ /* 0x001fea000383ffff */
[----:B------:R-:W-:Y:S05]  /*13530*/  BRA `(.L_x_1071) ;  /* 0xfffffeec00587947 */ /* 0x000fea000383ffff */
.L_x_1077:
[----:B-1----:R-:W-:-:S04]  /*13540*/  IMAD.U32 R21, RZ, RZ, UR5 ;  /* 0x00000005ff157e24 */ /* 0x002fc8000f8e00ff */
[----:B------:R1:W2:Y:S03]  /*13550*/  SYNCS.PHASECHK.TRANS64.TRYWAIT P3, [R21+URZ+0x32430], R20 ;  /* 0x03243014150075a7 */ /* 0x0002a6000806017f */
[----:B--2---:R-:W-:Y:S05]  /*13560*/  @!P3 NANOSLEEP.SYNCS 0x989680 ;  /* 0x009896800000b95d */ /* 0x004fea0003900000 */
[----:B------:R-:W2:Y:S02]  /*13570*/  @!P3 SYNCS.PHASECHK.TRANS64 P3, [R21+URZ+0x32430], R20 ;  /* 0x032430141500b5a7 */ /* 0x000ea4000806007f */
[----:B--2---:R-:W-:Y:S05]  /*13580*/  @!P3 BRA `(.L_x_1077) ;  /* 0xfffffffc00ecb947 */ /* 0x004fea000383ffff */
[----:B------:R-:W-:Y:S05]  /*13590*/  BRA `(.L_x_1076) ;  /* 0xffffff1000e47947 */ /* 0x000fea000383ffff */
.L_x_1081:
[----:B-1----:R-:W-:-:S04]  /*135a0*/  IMAD.U32 R21, RZ, RZ, UR5 ;  /* 0x00000005ff157e24 */ /* 0x002fc8000f8e00ff */
[----:B------:R1:W3:Y:S03]  /*135b0*/  SYNCS.PHASECHK.TRANS64.TRYWAIT P3, [R21+URZ+0x32450], R20 ;  /* 0x03245014150075a7 */ /* 0x0002e6000806017f */
[----:B---3--:R-:W-:Y:S05]  /*135c0*/  @!P3 NANOSLEEP.SYNCS 0x989680 ;  /* 0x009896800000b95d */ /* 0x008fea0003900000 */
[----:B------:R-:W3:Y:S02]  /*135d0*/  @!P3 SYNCS.PHASECHK.TRANS64 P3, [R21+URZ+0x32450], R20 ;  /* 0x032450141500b5a7 */ /* 0x000ee4000806007f */
[----:B---3--:R-:W-:Y:S05]  /*135e0*/  @!P3 BRA `(.L_x_1081) ;  /* 0xfffffffc00ecb947 */ /* 0x008fea000383ffff */
[----:B------:R-:W-:Y:S05]  /*135f0*/  BRA `(.L_x_1080) ;  /* 0xffffff1400607947 */ /* 0x000fea000383ffff */
.L_x_1127:
        /* <DEDUP_REMOVED lines=11> */
.L_x_1237:
[----:B------:R-:W-:Y:S05]  /*136b0*/  BSYNC B0 ;  /* 0x0000000000007941 */ /* 0x000fea0003800000 */
.L_x_1236:
[----:B------:R-:W-:Y:S05]  /*136c0*/  BRA `(.L_x_1238) ;  /* 0xffffffa400e87947 */ /* 0x000fea000383ffff */
.L_x_1129:
[----:B------:R-:W-:Y:S01]  /*136d0*/  BSSY B0, `(.L_x_1239) ;  /* 0x0000006000007945 */ /* 0x000fe20003800000 */
[----:B------:R-:W-:-:S07]  /*136e0*/  IMAD.MOV.U32 R15, RZ, RZ, -0x1 ;  /* 0xffffffffff0f7424 */ /* 0x000fce00078e00ff */
[----:B01-3--:R-:W-:Y:S05]  /*136f0*/  WARPSYNC.COLLECTIVE R15, `(.L_x_1240) ;  /* 0x000000000f0c7348 */ /* 0x00bfea0003c00000 */
[----:B------:R-:W-:Y:S02]  /*13700*/  ELECT P6, UR62, PT ;  /* 0x00000000003e782f */ /* 0x000fe400038c0000 */
[----:B------:R-:W-:Y:S01]  /*13710*/  MOV R14, UR62 ;  /* 0x0000003e000e7c02 */ /* 0x000fe20008000f00 */
[----:B01-3--:R-:W-:Y:S10]  /*13720*/  ENDCOLLECTIVE ;  /* 0x000000000000791b */ /* 0x00bff40003800000 */
.L_x_1240:
[----:B------:R-:W-:Y:S05]  /*13730*/  BSYNC B0 ;  /* 0x0000000000007941 */ /* 0x000fea0003800000 */
.L_x_1239:
[----:B------:R-:W-:Y:S05]  /*13740*/  BRA `(.L_x_1241) ;  /* 0xffffffa400f47947 */ /* 0x000fea000383ffff */
.L_x_1131:
[----:B--2---:R2:W3:Y:S02]  /*13750*/  SYNCS.PHASECHK.TRANS64.TRYWAIT P0, [R0+URZ+0x32440], R2 ;  /* 0x03244002000075a7 */ /* 0x0044e4000800017f */
[----:B---3--:R-:W-:Y:S05]  /*13760*/  @!P0 NANOSLEEP.SYNCS 0x989680 ;  /* 0x009896800000895d */ /* 0x008fea0003900000 */
[----:B------:R-:W3:Y:S02]  /*13770*/  @!P0 SYNCS.PHASECHK.TRANS64 P0, [R0+URZ+0x32440], R2 ;  /* 0x03244002000085a7 */ /* 0x000ee4000800007f */
[----:B---3--:R-:W-:Y:S05]  /*13780*/  @!P0 BRA `(.L_x_1131) ;  /* 0xfffffffc00f08947 */ /* 0x008fea000383ffff */
[----:B------:R-:W-:Y:S05]  /*13790*/  BRA `(.L_x_1242) ;  /* 0xffffffa800547947 */ /* 0x000fea000383ffff */
.L_x_1135:
[----:B------:R0:W5:Y:S01]  /*137a0*/  LDL R2, [R1+0x38] ;  /* 0x0000380001027983 */ /* 0x0001620000100800 */
[----:B------:R-:W-:Y:S02]  /*137b0*/  IMAD.MOV.U32 R13, RZ, RZ, R0 ;  /* 0x000000ffff0d7224 */ /* 0x000fe400078e0000 */
[----:B------:R-:W-:Y:S01]  /*137c0*/  IMAD.MOV.U32 R12, RZ, RZ, RZ ;  /* 0x000000ffff0c7224 */ /* 0x000fe200078e00ff */
[----:B------:R-:W1:Y:S01]  /*137d0*/  S2R R7, SR_TID.X ;  /* 0x0000000000077919 */ /* 0x000e620000002100 */
[----:B------:R-:W-:Y:S02]  /*137e0*/  IMAD.MOV.U32 R11, RZ, RZ, 0x181f ;  /* 0x0000181fff0b7424 */ /* 0x000fe400078e00ff */
[----:B------:R-:W-:-:S07]  /*137f0*/  IMAD.MOV.U32 R15, RZ, RZ, -0x1 ;  /* 0xffffffffff0f7424 */ /* 0x000fce00078e00ff */
[----:B01---5:R-:W-:Y:S05]  /*13800*/  WARPSYNC.COLLECTIVE R15, `(.L_x_1243) ;  /* 0x000000000f087348 */ /* 0x023fea0003c00000 */
[----:B------:R2:W3:Y:S02]  /*13810*/  SHFL.IDX P6, R14, R13, R12, R11 ;  /* 0x0000000c0d0e7389 */ /* 0x0004e400000c000b */
[----:B0123-5:R-:W-:Y:S01]  /*13820*/  ENDCOLLECTIVE ;  /* 0x000000000000791b */ /* 0x02ffe20003800000 */
.L_x_1243:
[----:B------:R-:W-:Y:S02]  /*13830*/  IMAD.MOV.U32 R13, RZ, RZ, R3 ;  /* 0x000000ffff0d7224 */ /* 0x000fe400078e0003 */
[----:B------:R-:W-:Y:S01]  /*13840*/  IMAD.MOV.U32 R4, RZ, RZ, R14 ;  /* 0x000000ffff047224 */ /* 0x000fe200078e000e */
[----:B------:R-:W-:-:S07]  /*13850*/  LOP3.LUT R7, R7, 0x7f, RZ, 0xc0, !PT ;  /* 0x0000007f07077812 */ /* 0x000fce00078ec0ff */
[----:B------:R-:W-:Y:S05]  /*13860*/  WARPSYNC.COLLECTIVE R15, `(.L_x_1244) ;  /* 0x000000000f087348 */ /* 0x000fea0003c00000 */
[----:B------:R0:W1:Y:S02]  /*13870*/  SHFL.IDX P6, R14, R13, R12, R11 ;  /* 0x0000000c0d0e7389 */ /* 0x00006400000c000b */
[----:B01----:R-:W-:Y:S01]  /*13880*/  ENDCOLLECTIVE ;  /* 0x000000000000791b */ /* 0x003fe20003800000 */
.L_x_1244:
[----:B------:R-:W-:Y:S01]  /*13890*/  SHF.R.U32.HI R7, RZ, 0x3, R7 ;  /* 0x00000003ff077819 */ /* 0x000fe20000011607 */
[----:B------:R-:W-:Y:S02]  /*138a0*/  IMAD.MOV.U32 R13, RZ, RZ, R0 ;  /* 0x000000ffff0d7224 */ /* 0x000fe400078e0000 */
[----:B------:R-:W-:Y:S02]  /*138b0*/  IMAD.MOV.U32 R12, RZ, RZ, 0x1 ;  /* 0x00000001ff0c7424 */ /* 0x000fe400078e00ff */
[----:B------:R-:W-:-:S07]  /*138c0*/  IMAD.MOV.U32 R5, RZ, RZ, R14 ;  /* 0x000000ffff057224 */ /* 0x000fce00078e000e */
[----:B------:R-:W-:Y:S05]  /*138d0*/  WARPSYNC.COLLECTIVE R15, `(.L_x_1245) ;  /* 0x000000000f087348 */ /* 0x000fea0003c00000 */
[----:B------:R0:W1:Y:S02]  /*138e0*/  SHFL.IDX P6, R14, R13, R12, R11 ;  /* 0x0000000c0d0e7389 */ /* 0x00006400000c000b */
[----:B01----:R-:W-:Y:S01]  /*138f0*/  ENDCOLLECTIVE ;  /* 0x000000000000791b */ /* 0x003fe20003800000 */
.L_x_1245:
[----:B------:R-:W-:Y:S02]  /*13900*/  IMAD.MOV.U32 R13, RZ, RZ, R3 ;  /* 0x000000ffff0d7224 */ /* 0x000fe400078e0003 */
[----:B------:R-:W-:Y:S02]  /*13910*/  IMAD R2, R2, R8, RZ ;  /* 0x0000000802027224 */ /* 0x000fe400078e02ff */
[----:B------:R-:W-:Y:S02]  /*13920*/  IMAD.IADD R8, R7, 0x1, R6 ;  /* 0x0000000107087824 */ /* 0x000fe400078e0206 */
[----:B------:R-:W-:-:S07]  /*13930*/  IMAD.MOV.U32 R7, RZ, RZ, R14 ;  /* 0x000000ffff077224 */ /* 0x000fce00078e000e */
[----:B------:R-:W-:Y:S05]  /*13940*/  WARPSYNC.COLLECTIVE R15, `(.L_x_1246) ;  /* 0x000000000f087348 */ /* 0x000fea0003c00000 */
[----:B------:R0:W1:Y:S02]  /*13950*/  SHFL.IDX P6, R14, R13, R12, R11 ;  /* 0x0000000c0d0e7389 */ /* 0x00006400000c000b */
[----:B01----:R-:W-:Y:S01]  /*13960*/  ENDCOLLECTIVE ;  /* 0x000000000000791b */ /* 0x003fe20003800000 */
.L_x_1246:
[----:B------:R-:W-:Y:S01]  /*13970*/  ISETP.GE.AND P1, PT, R8, R2, PT ;  /* 0x000000020800720c */ /* 0x000fe20003f26270 */
[----:B------:R0:W-:-:S12]  /*13980*/  STL [R1+0x4], R8 ;  /* 0x0000040801007387 */ /* 0x0001d80000100800 */
[----:B------:R-:W-:Y:S01]  /*13990*/  @!P1 LEA R5, P3, R10, R5, 0x1 ;  /* 0x000000050a059211 */ /* 0x000fe200078608ff */
[----:B------:R-:W-:Y:S02]  /*139a0*/  IMAD.MOV.U32 R13, RZ, RZ, R0 ;  /* 0x000000ffff0d7224 */ /* 0x000fe400078e0000 */
[----:B------:R-:W-:Y:S02]  /*139b0*/  IMAD.MOV.U32 R12, RZ, RZ, 0x2 ;  /* 0x00000002ff0c7424 */ /* 0x000fe400078e00ff */
[----:B------:R-:W-:-:S05]  /*139c0*/  @!P1 IMAD.X R4, RZ, RZ, R4, P3 ;  /* 0x000000ffff049224 */ /* 0x000fca00018e0604 */
[----:B------:R-:W-:Y:S01]  /*139d0*/  @!P1 LOP3.LUT R5, R5, R4, RZ, 0x3c, !PT ;  /* 0x0000000405059212 */ /* 0x000fe200078e3cff */
[----:B0-----:R-:W-:-:S07]  /*139e0*/  IMAD.MOV.U32 R6, RZ, RZ, R14 ;  /* 0x000000ffff067224 */ /* 0x001fce00078e000e */
[----:B------:R-:W-:Y:S05]  /*139f0*/  WARPSYNC.COLLECTIVE R15, `(.L_x_1247) ;  /* 0x000000000f087348 */ /* 0x000fea0003c00000 */
[----:B------:R0:W1:Y:S02]  /*13a00*/  SHFL.IDX P6, R14, R13, R12, R11 ;  /* 0x0000000c0d0e7389 */ /* 0x00006400000c000b */
[----:B01----:R-:W-:Y:S01]  /*13a10*/  ENDCOLLECTIVE ;  /* 0x000000000000791b */ /* 0x003fe20003800000 */
.L_x_1247:
[----:B------:R-:W-:-:S04]  /*13a20*/  @!P1 LOP3.LUT R4, R5, R4, RZ, 0x3c, !PT ;  /* 0x0000000405049212 */ /* 0x000fc800078e3cff */
[----:B------:R-:W-:-:S05]  /*13a30*/  @!P1 LOP3.LUT R5, R5, R4, RZ, 0x3c, !PT ;  /* 0x0000000405059212 */ /* 0x000fca00078e3cff */
[----:B------:R-:W-:Y:S01]  /*13a40*/  @!PT LDS RZ, [RZ] ;  /* 0x00000000fffff984 */ /* 0x000fe20000000800 */
[----:B------:R-:W-:Y:S01]  /*13a50*/  @!PT LDS RZ, [RZ] ;  /* 0x00000000fffff984 */ /* 0x000fe20000000800 */
[----:B------:R-:W-:Y:S01]  /*13a60*/  @!PT LDS RZ, [RZ] ;  /* 0x00000000fffff984 */ /* 0x000fe20000000800 */
[----:B------:R0:W-:Y:S01]  /*13a70*/  @!P1 LDGSTS.E.BYPASS.LTC128B.128 [R9+0x18400], desc[UR38][R4.64], !P0 ;  /* 0x1840000004099fae */ /* 0x0001e2000c101d66 */
[----:B------:R-:W-:Y:S02]  /*13a80*/  IMAD.MOV.U32 R13, RZ, RZ, R3 ;  /* 0x000000ffff0d7224 */ /* 0x000fe400078e0003 */
[----:B0-----:R-:W-:-:S05]  /*13a90*/  VIADD R5, R8, 0x10 ;  /* 0x0000001008057836 */ /* 0x001fca0000000000 */
[----:B------:R-:W-:Y:S01]  /*13aa0*/  ISETP.GE.AND P2, PT, R5, R2, PT ;  /* 0x000000020500720c */ /* 0x000fe20003f46270 */
[----:B------:R0:W-:-:S12]  /*13ab0*/  STL [R1+0x44], R5 ;  /* 0x0000440501007387 */ /* 0x0001d80000100800 */
[----:B0-----:R-:W-:Y:S01]  /*13ac0*/  @!P2 LEA R5, P1, R10, R6, 0x1 ;  /* 0x000000060a05a211 */ /* 0x001fe200078208ff */
[----:B------:R-:W-:-:S12]  /*13ad0*/  IMAD.MOV.U32 R6, RZ, RZ, R14 ;  /* 0x000000ffff067224 */ /* 0x000fd800078e000e */
[----:B------:R-:W-:Y:S05]  /*13ae0*/  WARPSYNC.COLLECTIVE R15, `(.L_x_1248) ;  /* 0x000000000f087348 */ /* 0x000fea0003c00000 */
[----:B------:R0:W1:Y:S02]  /*13af0*/  SHFL.IDX P6, R14, R13, R12, R11 ;  /* 0x0000000c0d0e7389 */ /* 0x00006400000c000b */
[----:B01----:R-:W-:Y:S01]  /*13b00*/  ENDCOLLECTIVE ;  /* 0x000000000000791b */ /* 0x003fe20003800000 */
.L_x_1248:
[----:B------:R-:W-:Y:S02]  /*13b10*/  @!P2 IMAD.X R4, RZ, RZ, R7, P1 ;  /* 0x000000ffff04a224 */ /* 0x000fe400008e0607 */
[----:B------:R-:W-:-:S03]  /*13b20*/  VIADD R7, R8, 0x20 ;  /* 0x0000002008077836 */ /* 0x000fc60000000000 */
[----:B------:R-:W-:Y:S02]  /*13b30*/  @!P2 LOP3.LUT R5, R5, R4, RZ, 0x3c, !PT ;  /* 0x000000040505a212 */ /* 0x000fe400078e3cff */
[----:B------:R-:W-:Y:S01]  /*13b40*/  ISETP.GE.AND P1, PT, R7, R2, PT ;  /* 0x000000020700720c */ /* 0x000fe20003f26270 */
[----:B------:R0:W-:Y:S01]  /*13b50*/  STL [R1+0x50], R7 ;  /* 0x0000500701007387 */ /* 0x0001e20000100800 */
[----:B------:R-:W-:Y:S01]  /*13b60*/  @!P2 LOP3.LUT R4, R5, R4, RZ, 0x3c, !PT ;  /* 0x000000040504a212 */ /* 0x000fe200078e3cff */
[----:B------:R-:W-:-:S03]  /*13b70*/  IMAD.MOV.U32 R13, RZ, RZ, R0 ;  /* 0x000000ffff0d7224 */ /* 0x000fc600078e0000 */
[----:B------:R-:W-:Y:S01]  /*13b80*/  @!P2 LOP3.LUT R5, R5, R4, RZ, 0x3c, !PT ;  /* 0x000000040505a212 */ /* 0x000fe200078e3cff */
[----:B------:R-:W-:-:S04]  /*13b90*/  IMAD.MOV.U32 R12, RZ, RZ, 0x3 ;  /* 0x00000003ff0c7424 */ /* 0x000fc800078e00ff */
[----:B------:R-:W-:Y:S01]  /*13ba0*/  @!PT LDS RZ, [RZ] ;  /* 0x00000000fffff984 */ /* 0x000fe20000000800 */
[----:B------:R-:W-:Y:S01]  /*13bb0*/  @!PT LDS RZ, [RZ] ;  /* 0x00000000fffff984 */ /* 0x000fe20000000800 */
[----:B------:R-:W-:Y:S01]  /*13bc0*/  @!PT LDS RZ, [RZ] ;  /* 0x00000000fffff984 */ /* 0x000fe20000000800 */
[----:B------:R1:W-:Y:S01]  /*13bd0*/  @!P2 LDGSTS.E.BYPASS.LTC128B.128 [R9+0x18c00], desc[UR38][R4.64], !P0 ;  /* 0x18c000000409afae */ /* 0x0003e2000c101d66 */
[----:B0-----:R-:W-:-:S05]  /*13be0*/  VIADD R7, R8, 0x30 ;  /* 0x0000003008077836 */ /* 0x001fca0000000000 */
[----:B------:R0:W-:Y:S01]  /*13bf0*/  STL [R1+0x54], R7 ;  /* 0x0000540701007387 */ /* 0x0001e20000100800 */
[----:B-1----:R-:W-:-:S07]  /*13c00*/  IMAD.MOV.U32 R4, RZ, RZ, R14 ;  /* 0x000000ffff047224 */ /* 0x002fce00078e000e */
[----:B0-----:R-:W-:Y:S05]  /*13c10*/  WARPSYNC.COLLECTIVE R15, `(.L_x_1249) ;  /* 0x000000000f087348 */ /* 0x001fea0003c00000 */
[----:B------:R1:W2:Y:S02]  /*13c20*/  SHFL.IDX P6, R14, R13, R12, R11 ;  /* 0x0000000c0d0e7389 */ /* 0x0002a400000c000b */
[----:B012---:R-:W-:Y:S01]  /*13c30*/  ENDCOLLECTIVE ;  /* 0x000000000000791b */ /* 0x007fe20003800000 */
.L_x_1249:
[----:B------:R-:W-:-:S05]  /*13c40*/  @!P1 LEA R5, P2, R10, R4, 0x1 ;  /* 0x000000040a059211 */ /* 0x000fca00078408ff */
[----:B------:R-:W-:-:S05]  /*13c50*/  @!P1 IMAD.X R4, RZ, RZ, R6, P2 ;  /* 0x000000ffff049224 */ /* 0x000fca00010e0606 */
[----:B------:R-:W-:Y:S01]  /*13c60*/  @!P1 LOP3.LUT R5, R5, R4, RZ, 0x3c, !PT ;  /* 0x0000000405059212 */ /* 0x000fe200078e3cff */
[----:B------:R-:W-:-:S03]  /*13c70*/  IMAD.MOV.U32 R13, RZ, RZ, R3 ;  /* 0x000000ffff0d7224 */ /* 0x000fc600078e0003 */
[----:B------:R-:W-:-:S04]  /*13c80*/  @!P1 LOP3.LUT R4, R5, R4, RZ, 0x3c, !PT ;  /* 0x0000000405049212 */ /* 0x000fc800078e3cff */
[----:B------:R-:W-:Y:S01]  /*13c90*/  @!P1 LOP3.LUT R5, R5, R4, RZ, 0x3c, !PT ;  /* 0x0000000405059212 */ /* 0x000fe200078e3cff */
[----:B------:R-:W-:-:S07]  /*13ca0*/  IMAD.MOV.U32 R6, RZ, RZ, R14 ;  /* 0x000000ffff067224 */ /* 0x000fce00078e000e */
[----:B------:R-:W-:Y:S05]  /*13cb0*/  WARPSYNC.COLLECTIVE R15, `(.L_x_1250) ;  /* 0x000000000f087348 */ /* 0x000fea0003c00000 */
[----:B------:R0:W1:Y:S02]  /*13cc0*/  SHFL.IDX P6, R14, R13, R12, R11 ;  /* 0x0000000c0d0e7389 */ /* 0x00006400000c000b */
[----:B01----:R-:W-:Y:S01]  /*13cd0*/  ENDCOLLECTIVE ;  /* 0x000000000000791b */ /* 0x003fe20003800000 */
.L_x_1250:
[----:B------:R-:W-:Y:S01]  /*13ce0*/  @!PT LDS RZ, [RZ] ;  /* 0x00000000fffff984 */ /* 0x000fe20000000800 */
[----:B------:R-:W-:Y:S01]  /*13cf0*/  @!PT LDS RZ, [RZ] ;  /* 0x00000000fffff984 */ /* 0x000fe20000000800 */
[----:B------:R-:W-:Y:S01]  /*13d00*/  @!PT LDS RZ, [RZ] ;  /* 0x00000000fffff984 */ /* 0x000fe20000000800 */
[----:B------:R0:W-:Y:S01]  /*13d10*/  @!P1 LDGSTS.E.BYPASS.LTC128B.128 [R9+0x19400], desc[UR38][R4.64], !P0 ;  /* 0x1940000004099fae */ /* 0x0001e2000c101d66 */
[----:B------:R-:W-:Y:S01]  /*13d20*/  ISETP.GE.AND P1, PT, R7, R2, PT ;  /* 0x000000020700720c */ /* 0x000fe20003f26270 */
[----:B------:R-:W-:-:S05]  /*13d30*/  VIADD R7, R8, 0x40 ;  /* 0x0000004008077836 */ /* 0x000fca0000000000 */
[----:B------:R1:W-:Y:S01]  /*13d40*/  STL [R1+0x60], R7 ;  /* 0x0000600701007387 */ /* 0x0003e20000100800 */
[----:B------:R-:W-:Y:S02]  /*13d50*/  IMAD.MOV.U32 R13, RZ, RZ, R0 ;  /* 0x000000ffff0d7224 */ /* 0x000fe400078e0000 */
[----:B------:R-:W-:Y:S02]  /*13d60*/  IMAD.MOV.U32 R12, RZ, RZ, 0x4 ;  /* 0x00000004ff0c7424 */ /* 0x000fe400078e00ff */
[----:B0-----:R-:W-:-:S07]  /*13d70*/  IMAD.MOV.U32 R4, RZ, RZ, R14 ;  /* 0x000000ffff047224 */ /* 0x001fce00078e000e */
[----:B-1----:R-:W-:Y:S05]  /*13d80*/  WARPSYNC.COLLECTIVE R15, `(.L_x_1251) ;  /* 0x000000000f087348 */ /* 0x002fea0003c00000 */
[----:B------:R0:W2:Y:S02]  /*13d90*/  SHFL.IDX P6, R14, R13, R12, R11 ;  /* 0x0000000c0d0e7389 */ /* 0x0000a400000c000b */
[----:B012---:R-:W-:Y:S01]  /*13da0*/  ENDCOLLECTIVE ;  /* 0x000000000000791b */ /* 0x007fe20003800000 */
.L_x_1251:
        /* <DEDUP_REMOVED lines=10> */
.L_x_1252:
        /* <DEDUP_REMOVED lines=13> */
.L_x_1253:
        /* <DEDUP_REMOVED lines=10> */
.L_x_1254:
        /* <DEDUP_REMOVED lines=13> */
.L_x_1255:
        /* <DEDUP_REMOVED lines=10> */
.L_x_1256:
[----:B------:R-:W-:Y:S01]  /*14130*/  @!PT LDS RZ, [RZ] ;  /* 0x00000000fffff984 */ /* 0x000fe20000000800 */
[----:B------:R-:W-:Y:S01]  /*14140*/  @!PT LDS RZ, [RZ] ;  /* 0x00000000fffff984 */ /* 0x000fe20000000800 */
[----:B------:R-:W-:Y:S01]  /*14150*/  @!PT LDS RZ, [RZ] ;  /* 0x00000000fffff984 */ /* 0x000fe20000000800 */
[----:B------:R0:W-:Y:S01]  /*14160*/  @!P1 LDGSTS.E.BYPASS.LTC128B.128 [R9+0x1ac00], desc[UR38][R4.64], !P0 ;  /* 0x1ac0000004099fae */ /* 0x0001e2000c101d66 */
[----:B------:R-:W-:Y:S01]  /*14170*/  ISETP.GE.AND P1, PT, R7, R2, PT ;  /* 0x000000020700720c */ /* 0x000fe20003f26270 */
[----:B------:R-:W-:Y:S02]  /*14180*/  IMAD.MOV.U32 R13, RZ, RZ, R0 ;  /* 0x000000ffff0d7224 */ /* 0x000fe400078e0000 */
[----:B------:R-:W-:Y:S02]  /*14190*/  IMAD.MOV.U32 R12, RZ, RZ, 0x7 ;  /* 0x00000007ff0c7424 */ /* 0x000fe400078e00ff */
[----:B0-----:R-:W-:-:S08]  /*141a0*/  IMAD.MOV.U32 R4, RZ, RZ, R14 ;  /* 0x000000ffff047224 */ /* 0x001fd000078e000e */
[----:B------:R-:W-:Y:S05]  /*141b0*/  WARPSYNC.COLLECTIVE R15, `(.L_x_1257) ;  /* 0x000000000f087348 */ /* 0x000fea0003c00000 */
[----:B------:R0:W1:Y:S02]  /*141c0*/  SHFL.IDX P6, R14, R13, R12, R11 ;  /* 0x0000000c0d0e7389 */ /* 0x00006400000c000b */
[----:B01----:R-:W-:Y:S01]  /*141d0*/  ENDCOLLECTIVE ;  /* 0x000000000000791b */ /* 0x003fe20003800000 */
.L_x_1257:
        /* <DEDUP_REMOVED lines=10> */
.L_x_1258:
[----:B------:R-:W-:Y:S01]  /*14280*/  @!PT LDS RZ, [RZ] ;  /* 0x00000000fffff984 */ /* 0x000fe20000000800 */
[----:B------:R-:W-:Y:S01]  /*14290*/  @!PT LDS RZ, [RZ] ;  /* 0x00000000fffff984 */ /* 0x000fe20000000800 */
[----:B------:R-:W-:Y:S01]  /*142a0*/  @!PT LDS RZ, [RZ] ;  /* 0x00000000fffff984 */ /* 0x000fe20000000800 */
[----:B------:R1:W-:Y:S01]  /*142b0*/  @!P1 LDGSTS.E.BYPASS.LTC128B.128 [R9+0x1b400], desc[UR38][R4.64], !P0 ;  /* 0x1b40000004099fae */ /* 0x0003e2000c101d66 */
[----:B------:R-:W-:Y:S01]  /*142c0*/  IMAD.MOV.U32 R3, RZ, RZ, R14 ;  /* 0x000000ffff037224 */ /* 0x000fe200078e000e */
[----:B------:R-:W-:Y:S06]  /*142d0*/  BRA `(.L_x_1259) ;  /* 0xffffffa800d87947 */ /* 0x000fec000383ffff */
.L_x_1139:
[----:B------:R-:W2:Y:S04]  /*142e0*/  LDL.LU R3, [R1+0x38] ;  /* 0x0000380001037983 */ /* 0x000ea80000300800 */
[----:B------:R-:W3:Y:S04]  /*142f0*/  LDL.LU R15, [R1+0x4] ;  /* 0x00000400010f7983 */ /* 0x000ee80000300800 */
[----:B------:R-:W4:Y:S04]  /*14300*/  LDL.LU R14, [R1+0x44] ;  /* 0x00004400010e7983 */ /* 0x000f280000300800 */
[----:B------:R-:W5:Y:S04]  /*14310*/  LDL.LU R13, [R1+0x50] ;  /* 0x00005000010d7983 */ /* 0x000f680000300800 */
[----:B------:R-:W5:Y:S04]  /*14320*/  LDL.LU R12, [R1+0x54] ;  /* 0x00005400010c7983 */ /* 0x000f680000300800 */
[----:B------:R-:W5:Y:S04]  /*14330*/  LDL.LU R11, [R1+0x60] ;  /* 0x00006000010b7983 */ /* 0x000f680000300800 */
[----:B------:R-:W5:Y:S04]  /*14340*/  LDL.LU R10, [R1+0x64] ;  /* 0x00006400010a7983 */ /* 0x000f680000300800 */
[----:B------:R-:W5:Y:S04]  /*14350*/  LDL.LU R6, [R1+0x68] ;  /* 0x0000680001067983 */ /* 0x000f680000300800 */
[----:B------:R-:W5:Y:S01]  /*14360*/  LDL.LU R9, [R1+0x14] ;  /* 0x0000140001097983 */ /* 0x000f620000300800 */
[----:B------:R-:W-:Y:S01]  /*14370*/  BSSY B0, `(.L_x_1260) ;  /* 0x000001b000007945 */ /* 0x000fe20003800000 */
[----:B--2---:R-:W-:-:S05]  /*14380*/  IMAD R3, R3, R7, RZ ;  /* 0x0000000703037224 */ /* 0x004fca00078e02ff */
[-C--:B---3--:R-:W-:Y:S01]  /*14390*/  ISETP.GE.AND P4, PT, R15, R3.reuse, PT ;  /* 0x000000030f00720c */ /* 0x088fe20003f86270 */
[----:B------:R-:W-:Y:S01]  /*143a0*/  IMAD.MOV.U32 R15, RZ, RZ, -0x1 ;  /* 0xffffffffff0f7424 */ /* 0x000fe200078e00ff */
[-C--:B----4-:R-:W-:Y:S02]  /*143b0*/  ISETP.GE.AND P5, PT, R14, R3.reuse, PT ;  /* 0x000000030e00720c */ /* 0x090fe40003fa6270 */
[----:B-----5:R-:W-:Y:S01]  /*143c0*/  ISETP.GE.AND P6, PT, R13, R3, PT ;  /* 0x000000030d00720c */ /* 0x020fe20003fc6270 */
[----:B------:R-:W-:Y:S01]  /*143d0*/  IMAD.MOV.U32 R13, RZ, RZ, R0 ;  /* 0x000000ffff0d7224 */ /* 0x000fe200078e0000 */
[----:B------:R-:W-:-:S07]  /*143e0*/  LOP3.LUT R9, R9, 0xffffffef, RZ, 0xc0, !PT ;  /* 0xffffffef09097812 */ /* 0x000fce00078ec0ff */
[----:B------:R-:W-:Y:S02]  /*143f0*/  @P4 LOP3.LUT R9, R9, 0x10, RZ, 0xfc, !PT ;  /* 0x0000001009094812 */ /* 0x000fe400078efcff */
[----:B------:R-:W-:Y:S01]  /*14400*/  ISETP.GE.AND P4, PT, R12, R3, PT ;  /* 0x000000030c00720c */ /* 0x000fe20003f86270 */
[----:B------:R-:W-:Y:S01]  /*14410*/  IMAD.MOV.U32 R12, RZ, RZ, RZ ;  /* 0x000000ffff0c7224 */ /* 0x000fe200078e00ff */
[----:B------:R-:W-:-:S04]  /*14420*/  LOP3.LUT R9, R9, 0xfffffff7, RZ, 0xc0, !PT ;  /* 0xfffffff709097812 */ /* 0x000fc800078ec0ff */
[----:B------:R-:W-:Y:S02]  /*14430*/  @P5 LOP3.LUT R9, R9, 0x8, RZ, 0xfc, !PT ;  /* 0x0000000809095812 */ /* 0x000fe400078efcff */
[----:B------:R-:W-:Y:S01]  /*14440*/  ISETP.GE.AND P5, PT, R11, R3, PT ;  /* 0x000000030b00720c */ /* 0x000fe20003fa6270 */
[----:B------:R-:W-:Y:S01]  /*14450*/  IMAD.MOV.U32 R11, RZ, RZ, 0x181f ;  /* 0x0000181fff0b7424 */ /* 0x000fe200078e00ff */
[----:B------:R-:W-:-:S04]  /*14460*/  LOP3.LUT R9, R9, 0xfffffffb, RZ, 0xc0, !PT ;  /* 0xfffffffb09097812 */ /* 0x000fc800078ec0ff */
[----:B------:R-:W-:Y:S02]  /*14470*/  @P6 LOP3.LUT R9, R9, 0x4, RZ, 0xfc, !PT ;  /* 0x0000000409096812 */ /* 0x000fe400078efcff */
[----:B------:R-:W-:Y:S02]  /*14480*/  ISETP.GE.AND P6, PT, R10, R3, PT ;  /* 0x000000030a00720c */ /* 0x000fe40003fc6270 */
[----:B------:R-:W-:-:S04]  /*14490*/  LOP3.LUT R9, R9, 0xfffffffd, RZ, 0xc0, !PT ;  /* 0xfffffffd09097812 */ /* 0x000fc800078ec0ff */
[----:B------:R-:W-:Y:S02]  /*144a0*/  @P4 LOP3.LUT R9, R9, 0x2, RZ, 0xfc, !PT ;  /* 0x0000000209094812 */ /* 0x000fe400078efcff */
[----:B------:R-:W-:Y:S02]  /*144b0*/  ISETP.GE.AND P4, PT, R6, R3, PT ;  /* 0x000000030600720c */ /* 0x000fe40003f86270 */
[----:B------:R-:W-:-:S04]  /*144c0*/  LOP3.LUT R9, R9, 0xffffffdf, RZ, 0xc0, !PT ;  /* 0xffffffdf09097812 */ /* 0x000fc800078ec0ff */
[----:B------:R-:W-:-:S05]  /*144d0*/  @P6 LOP3.LUT R9, R9, 0x20, RZ, 0xfc, !PT ;  /* 0x0000002009096812 */ /* 0x000fca00078efcff */
[----:B------:R0:W-:Y:S02]  /*144e0*/  STL [R1+0x14], R9 ;  /* 0x0000140901007387 */ /* 0x0001e40000100800 */
[----:B0-----:R-:W-:Y:S05]  /*144f0*/  WARPSYNC.COLLECTIVE R15, `(.L_x_1261) ;  /* 0x000000000f087348 */ /* 0x001fea0003c00000 */
[----:B------:R1:W2:Y:S02]  /*14500*/  SHFL.IDX P6, R14, R13, R12, R11 ;  /* 0x0000000c0d0e7389 */ /* 0x0002a400000c000b */
[----:B012---:R-:W-:Y:S01]  /*14510*/  ENDCOLLECTIVE ;  /* 0x000000000000791b */ /* 0x007fe20003800000 */
.L_x_1261:
[----:B------:R-:W-:Y:S05]  /*14520*/  BSYNC B0 ;  /* 0x0000000000007941 */ /* 0x000fea0003800000 */
.L_x_1260:
[----:B------:R0:W5:Y:S04]  /*14530*/  LDL.LU R9, [R1+0x14] ;  /* 0x0000140001097983 */ /* 0x0001680000300800 */
[----:B------:R0:W5:Y:S01]  /*14540*/  LDL R7, [R1+0x10] ;  /* 0x0000100001077983 */ /* 0x0001620000100800 */
[----:B------:R-:W-:Y:S02]  /*14550*/  IMAD.MOV.U32 R13, RZ, RZ, R2 ;  /* 0x000000ffff0d7224 */ /* 0x000fe400078e0002 */
[----:B------:R-:W-:Y:S02]  /*14560*/  IMAD.MOV.U32 R12, RZ, RZ, RZ ;  /* 0x000000ffff0c7224 */ /* 0x000fe400078e00ff */
[----:B------:R-:W-:Y:S02]  /*14570*/  IMAD.MOV.U32 R11, RZ, RZ, 0x181f ;  /* 0x0000181fff0b7424 */ /* 0x000fe400078e00ff */
[----:B------:R-:W-:-:S02]  /*14580*/  IMAD.MOV.U32 R15, RZ, RZ, -0x1 ;  /* 0xffffffffff0f7424 */ /* 0x000fc400078e00ff */
[----:B0-----:R-:W-:-:S07]  /*14590*/  IMAD.MOV.U32 R4, RZ, RZ, R14 ;  /* 0x000000ffff047224 */ /* 0x001fce00078e000e */
[----:B-----5:R-:W-:Y:S05]  /*145a0*/  WARPSYNC.COLLECTIVE R15, `(.L_x_1262) ;  /* 0x000000000f087348 */ /* 0x020fea0003c00000 */
[----:B------:R0:W1:Y:S02]  /*145b0*/  SHFL.IDX P6, R14, R13, R12, R11 ;  /* 0x0000000c0d0e7389 */ /* 0x00006400000c000b */
[----:B01---5:R-:W-:Y:S01]  /*145c0*/  ENDCOLLECTIVE ;  /* 0x000000000000791b */ /* 0x023fe20003800000 */
.L_x_1262:
[----:B------:R-:W-:Y:S02]  /*145d0*/  IMAD.MOV.U32 R13, RZ, RZ, R0 ;  /* 0x000000ffff0d7224 */ /* 0x000fe400078e0000 */
[----:B------:R-:W-:Y:S02]  /*145e0*/  IMAD.MOV.U32 R12, RZ, RZ, 0x1 ;  /* 0x00000001ff0c7424 */ /* 0x000fe400078e00ff */
[----:B------:R-:W-:Y:S01]  /*145f0*/  IMAD.MOV.U32 R5, RZ, RZ, R14 ;  /* 0x000000ffff057224 */ /* 0x000fe200078e000e */
[----:B------:R-:W-:-:S04]  /*14600*/  LOP3.LUT R9, R9, 0xfffffeff, RZ, 0xc0, !PT ;  /* 0xfffffeff09097812 */ /* 0x000fc800078ec0ff */
[----:B------:R-:W-:-:S04]  /*14610*/  @P5 LOP3.LUT R9, R9, 0x100, RZ, 0xfc, !PT ;  /* 0x0000010009095812 */ /* 0x000fc800078efcff */
[C---:B------:R-:W-:Y:S02]  /*14620*/  LOP3.LUT P5, RZ, R9.reuse, 0x10, RZ, 0xc0, !PT ;  /* 0x0000001009ff7812 */ /* 0x040fe400078ac0ff */
[----:B------:R-:W-:-:S04]  /*14630*/  LOP3.LUT R9, R9, 0xffffff7f, RZ, 0xc0, !PT ;  /* 0xffffff7f09097812 */ /* 0x000fc800078ec0ff */
[----:B------:R-:W-:-:S04]  /*14640*/  @P4 LOP3.LUT R9, R9, 0x80, RZ, 0xfc, !PT ;  /* 0x0000008009094812 */ /* 0x000fc800078efcff */
[----:B------:R-:W-:Y:S01]  /*14650*/  LOP3.LUT P4, RZ, R9, 0x8, RZ, 0xc0, !PT ;  /* 0x0000000809ff7812 */ /* 0x000fe2000788c0ff */
[----:B------:R0:W-:Y:S02]  /*14660*/  STL [R1+0x14], R9 ;  /* 0x0000140901007387 */ /* 0x0001e40000100800 */
[----:B------:R-:W-:-:S05]  /*14670*/  @!P5 LEA R5, P6, R8, R5, 0x1 ;  /* 0x000000050805d211 */ /* 0x000fca00078c08ff */
[----:B------:R-:W-:-:S05]  /*14680*/  @!P5 IMAD.X R4, RZ, RZ, R4, P6 ;  /* 0x000000ffff04d224 */ /* 0x000fca00030e0604 */
[----:B0-----:R-:W-:-:S07]  /*14690*/  @!P5 LOP3.LUT R5, R5, R4, RZ, 0x3c, !PT ;  /* 0x000000040505d212 */ /* 0x001fce00078e3cff */
[----:B------:R-:W-:Y:S05]  /*146a0*/  WARPSYNC.COLLECTIVE R15, `(.L_x_1263) ;  /* 0x000000000f087348 */ /* 0x000fea0003c00000 */
[----:B------:R0:W1:Y:S02]  /*146b0*/  SHFL.IDX P6, R14, R13, R12, R11 ;  /* 0x0000000c0d0e7389 */ /* 0x00006400000c000b */
[----:B01----:R-:W-:Y:S01]  /*146c0*/  ENDCOLLECTIVE ;  /* 0x000000000000791b */ /* 0x003fe20003800000 */
.L_x_1263:
[----:B------:R-:W-:-:S04]  /*146d0*/  @!P5 LOP3.LUT R4, R5, R4, RZ, 0x3c, !PT ;  /* 0x000000040504d212 */ /* 0x000fc800078e3cff */
[----:B------:R-:W-:-:S05]  /*146e0*/  @!P5 LOP3.LUT R5, R5, R4, RZ, 0x3c, !PT ;  /* 0x000000040505d212 */ /* 0x000fca00078e3cff */
[----:B------:R-:W-:Y:S01]  /*146f0*/  @!PT LDS RZ, [RZ] ;  /* 0x00000000fffff984 */ /* 0x000fe20000000800 */
[----:B------:R-:W-:Y:S01]  /*14700*/  @!PT LDS RZ, [RZ] ;  /* 0x00000000fffff984 */ /* 0x000fe20000000800 */
[----:B------:R-:W-:Y:S01]  /*14710*/  @!PT LDS RZ, [RZ] ;  /* 0x00000000fffff984 */ /* 0x000fe20000000800 */
[----:B------:R0:W-:Y:S01]  /*14720*/  @!P5 LDGSTS.E.BYPASS.LTC128B.128 [R7+0x22400], desc[UR38][R4.64], !P3 ;  /* 0x224000000407dfae */ /* 0x0001e2000d901d66 */
[----:B------:R-:W-:-:S03]  /*14730*/  IMAD.MOV.U32 R13, RZ, RZ, R2 ;  /* 0x000000ffff0d7224 */ /* 0x000fc600078e0002 */
[----:B------:R0:W-:Y:S04]  /*14740*/  @!P5 LDGSTS.E.BYPASS.LTC128B.128 [R7+0x26400], desc[UR38][R4.64+0x80], !P2 ;  /* 0x264000800407dfae */ /* 0x0001e8000d101d66 */
[----:B------:R0:W-:Y:S04]  /*14750*/  @!P5 LDGSTS.E.BYPASS.LTC128B.128 [R7+0x2a400], desc[UR38][R4.64+0x100], !P1 ;  /* 0x2a4001000407dfae */ /* 0x0001e8000c901d66 */
[----:B------:R0:W-:Y:S01]  /*14760*/  @!P5 LDGSTS.E.BYPASS.LTC128B.128 [R7+0x2e400], desc[UR38][R4.64+0x180], !P0 ;  /* 0x2e4001800407dfae */ /* 0x0001e2000c101d66 */
[----:B------:R-:W-:Y:S01]  /*14770*/  IMAD.MOV.U32 R6, RZ, RZ, R14 ;  /* 0x000000ffff067224 */ /* 0x000fe200078e000e */
[----:B------:R-:W-:-:S13]  /*14780*/  LOP3.LUT P5, RZ, R9, 0x4, RZ, 0xc0, !PT ;  /* 0x0000000409ff7812 */ /* 0x000fda00078ac0ff */
[----:B0-----:R-:W-:Y:S05]  /*14790*/  WARPSYNC.COLLECTIVE R15, `(.L_x_1264) ;  /* 0x000000000f087348 */ /* 0x001fea0003c00000 */
[----:B------:R1:W2:Y:S02]  /*147a0*/  SHFL.IDX P6, R14, R13, R12, R11 ;  /* 0x0000000c0d0e7389 */ /* 0x0002a400000c000b */
[----:B012---:R-:W-:Y:S01]  /*147b0*/  ENDCOLLECTIVE ;  /* 0x000000000000791b */ /* 0x007fe20003800000 */
.L_x_1264:
        /* <DEDUP_REMOVED lines=8> */
[----:B------:R0:W-:Y:S03]  /*14840*/  @!P4 LDGSTS.E.BYPASS.LTC128B.128 [R7+0x22c00], desc[UR38][R4.64], !P3 ;  /* 0x22c000000407cfae */ /* 0x0001e6000d901d66 */
[----:B0-----:R-:W-:Y:S05]  /*14850*/  WARPSYNC.COLLECTIVE R15, `(.L_x_1265) ;  /* 0x000000000f087348 */ /* 0x001fea0003c00000 */
[----:B------:R1:W2:Y:S02]  /*14860*/  SHFL.IDX P6, R14, R13, R12, R11 ;  /* 0x0000000c0d0e7389 */ /* 0x0002a400000c000b */
[----:B012---:R-:W-:Y:S01]  /*14870*/  ENDCOLLECTIVE ;  /* 0x000000000000791b */ /* 0x007fe20003800000 */
.L_x_1265:
[----:B------:R-:W-:Y:S01]  /*14880*/  @!PT LDS RZ, [RZ] ;  /* 0x00000000fffff984 */ /* 0x000fe20000000800 */
[----:B------:R-:W-:Y:S01]  /*14890*/  @!PT LDS RZ, [RZ] ;  /* 0x00000000fffff984 */ /* 0x000fe20000000800 */
[----:B------:R-:W-:Y:S01]  /*148a0*/  @!PT LDS RZ, [RZ] ;  /* 0x00000000fffff984 */ /* 0x000fe20000000800 */
[----:B------:R0:W-:Y:S04]  /*148b0*/  @!P4 LDGSTS.E.BYPASS.LTC128B.128 [R7+0x26c00], desc[UR38][R4.64+0x80], !P2 ;  /* 0x26c000800407cfae */ /* 0x0001e8000d101d66 */
[----:B------:R0:W-:Y:S04]  /*148c0*/  @!P4 LDGSTS.E.BYPASS.LTC128B.128 [R7+0x2ac00], desc[UR38][R4.64+0x100], !P1 ;  /* 0x2ac001000407cfae */ /* 0x0001e8000c901d66 */
[----:B------:R0:W-:Y:S01]  /*148d0*/  @!P4 LDGSTS.E.BYPASS.LTC128B.128 [R7+0x2ec00], desc[UR38][R4.64+0x180], !P0 ;  /* 0x2ec001800407cfae */ /* 0x0001e2000c101d66 */
[----:B------:R-:W-:Y:S01]  /*148e0*/  LOP3.LUT P4, RZ, R9, 0x2, RZ, 0xc0, !PT ;  /* 0x0000000209ff7812 */ /* 0x000fe2000788c0ff */
[----:B------:R-:W-:-:S02]  /*148f0*/  IMAD.MOV.U32 R13, RZ, RZ, R2 ;  /* 0x000000ffff0d7224 */ /* 0x000fc400078e0002 */
[----:B------:R-:W-:-:S10]  /*14900*/  IMAD.MOV.U32 R6, RZ, RZ, R14 ;  /* 0x000000ffff067224 */ /* 0x000fd400078e000e */
[----:B0-----:R-:W-:Y:S05]  /*14910*/  WARPSYNC.COLLECTIVE R15, `(.L_x_1266) ;  /* 0x000000000f087348 */ /* 0x001fea0003c00000 */
[----:B------:R1:W2:Y:S02]  /*14920*/  SHFL.IDX P6, R14, R13, R12, R11 ;  /* 0x0000000c0d0e7389 */ /* 0x0002a400000c000b */
[----:B012---:R-:W-:Y:S01]  /*14930*/  ENDCOLLECTIVE ;  /* 0x000000000000791b */ /* 0x007fe20003800000 */
.L_x_1266:
        /* <DEDUP_REMOVED lines=12> */
.L_x_1267:
        /* <DEDUP_REMOVED lines=12> */
.L_x_1268:
        /* <DEDUP_REMOVED lines=12> */
.L_x_1269:
        /* <DEDUP_REMOVED lines=12> */
.L_x_1270:
        /* <DEDUP_REMOVED lines=12> */
.L_x_1271:
[----:B------:R-:W-:Y:S01]  /*14d00*/  @!PT LDS RZ, [RZ] ;  /* 0x00000000fffff984 */ /* 0x000fe20000000800 */
[----:B------:R-:W-:Y:S01]  /*14d10*/  @!PT LDS RZ, [RZ] ;  /* 0x00000000fffff984 */ /* 0x000fe20000000800 */
[----:B------:R-:W-:Y:S01]  /*14d20*/  @!PT LDS RZ, [RZ] ;  /* 0x00000000fffff984 */ /* 0x000fe20000000800 */
[----:B------:R0:W-:Y:S04]  /*14d30*/  @!P5 LDGSTS.E.BYPASS.LTC128B.128 [R7+0x28400], desc[UR38][R4.64+0x80], !P2 ;  /* 0x284000800407dfae */ /* 0x0001e8000d101d66 */
[----:B------:R0:W-:Y:S04]  /*14d40*/  @!P5 LDGSTS.E.BYPASS.LTC128B.128 [R7+0x2c400], desc[UR38][R4.64+0x100], !P1 ;  /* 0x2c4001000407dfae */ /* 0x0001e8000c901d66 */
[----:B------:R0:W-:Y:S01]  /*14d50*/  @!P5 LDGSTS.E.BYPASS.LTC128B.128 [R7+0x30400], desc[UR38][R4.64+0x180], !P0 ;  /* 0x304001800407dfae */ /* 0x0001e2000c101d66 */
[----:B------:R-:W-:Y:S02]  /*14d60*/  IMAD.MOV.U32 R13, RZ, RZ, R2 ;  /* 0x000000ffff0d7224 */ /* 0x000fe400078e0002 */
[----:B------:R-:W-:-:S07]  /*14d70*/  IMAD.MOV.U32 R6, RZ, RZ, R14 ;  /* 0x000000ffff067224 */ /* 0x000fce00078e000e */
[----:B0-----:R-:W-:Y:S05]  /*14d80*/  WARPSYNC.COLLECTIVE R15, `(.L_x_1272) ;  /* 0x000000000f087348 */ /* 0x001fea0003c00000 */
[----:B------:R1:W2:Y:S02]  /*14d90*/  SHFL.IDX P6, R14, R13, R12, R11 ;  /* 0x0000000c0d0e7389 */ /* 0x0002a400000c000b */
[----:B012---:R-:W-:Y:S01]  /*14da0*/  ENDCOLLECTIVE ;  /* 0x000000000000791b */ /* 0x007fe20003800000 */
.L_x_1272:
[----:B------:R-:W-:Y:S02]  /*14db0*/  IMAD.MOV.U32 R13, RZ, RZ, R0 ;  /* 0x000000ffff0d7224 */ /* 0x000fe400078e0000 */
[----:B------:R-:W-:Y:S01]  /*14dc0*/  IMAD.MOV.U32 R12, RZ, RZ, 0x6 ;  /* 0x00000006ff0c7424 */ /* 0x000fe200078e00ff */
[----:B------:R-:W-:Y:S01]  /*14dd0*/  LOP3.LUT P6, RZ, R9, 0x20, RZ, 0xc0, !PT ;  /* 0x0000002009ff7812 */ /* 0x000fe200078cc0ff */
[----:B------:R-:W-:-:S12]  /*14de0*/  IMAD.MOV.U32 R4, RZ, RZ, R14 ;  /* 0x000000ffff047224 */ /* 0x000fd800078e000e */
        /* <DEDUP_REMOVED lines=12> */
.L_x_1273:
[----:B------:R-:W-:Y:S02]  /*14eb0*/  IMAD.MOV.U32 R13, RZ, RZ, R2 ;  /* 0x000000ffff0d7224 */ /* 0x000fe400078e0002 */
[----:B------:R-:W-:-:S07]  /*14ec0*/  IMAD.MOV.U32 R6, RZ, RZ, R14 ;  /* 0x000000ffff067224 */ /* 0x000fce00078e000e */
[----:B------:R-:W-:Y:S05]  /*14ed0*/  WARPSYNC.COLLECTIVE R15, `(.L_x_1274) ;  /* 0x000000000f087348 */ /* 0x000fea0003c00000 */
[----:B------:R0:W1:Y:S02]  /*14ee0*/  SHFL.IDX P6, R14, R13, R12, R11 ;  /* 0x0000000c0d0e7389 */ /* 0x00006400000c000b */
[----:B01----:R-:W-:Y:S01]  /*14ef0*/  ENDCOLLECTIVE ;  /* 0x000000000000791b */ /* 0x003fe20003800000 */
.L_x_1274:
[----:B------:R-:W-:Y:S02]  /*14f00*/  IMAD.MOV.U32 R13, RZ, RZ, R0 ;  /* 0x000000ffff0d7224 */ /* 0x000fe400078e0000 */
[----:B------:R-:W-:Y:S02]  /*14f10*/  IMAD.MOV.U32 R12, RZ, RZ, 0x7 ;  /* 0x00000007ff0c7424 */ /* 0x000fe400078e00ff */
[----:B------:R-:W-:-:S07]  /*14f20*/  IMAD.MOV.U32 R4, RZ, RZ, R14 ;  /* 0x000000ffff047224 */ /* 0x000fce00078e000e */
[----:B------:R-:W-:Y:S05]  /*14f30*/  WARPSYNC.COLLECTIVE R15, `(.L_x_1275) ;  /* 0x000000000f087348 */ /* 0x000fea0003c00000 */
[----:B------:R0:W1:Y:S02]  /*14f40*/  SHFL.IDX P6, R14, R13, R12, R11 ;  /* 0x0000000c0d0e7389 */ /* 0x00006400000c000b */
[----:B01----:R-:W-:Y:S01]  /*14f50*/  ENDCOLLECTIVE ;  /* 0x000000000000791b */ /* 0x003fe20003800000 */
.L_x_1275:
[----:B------:R-:W-:-:S05]  /*14f60*/  @!P4 LEA R4, P5, R8, R4, 0x1 ;  /* 0x000000040804c211 */ /* 0x000fca00078a08ff */
[----:B------:R-:W-:-:S05]  /*14f70*/  @!P4 IMAD.X R5, RZ, RZ, R6, P5 ;  /* 0x000000ffff05c224 */ /* 0x000fca00028e0606 */
[----:B------:R-:W-:Y:S01]  /*14f80*/  @!PT LDS RZ, [RZ] ;  /* 0x00000000fffff984 */ /* 0x000fe20000000800 */
[----:B------:R-:W-:Y:S01]  /*14f90*/  @!PT LDS RZ, [RZ] ;  /* 0x00000000fffff984 */ /* 0x000fe20000000800 */
[----:B------:R-:W-:Y:S01]  /*14fa0*/  @!PT LDS RZ, [RZ] ;  /* 0x00000000fffff984 */ /* 0x000fe20000000800 */
[----:B------:R0:W-:Y:S01]  /*14fb0*/  @!P4 LDGSTS.E.BYPASS.LTC128B.128 [R7+0x25400], desc[UR38][R4.64], !P3 ;  /* 0x254000000407cfae */ /* 0x0001e2000d901d66 */
[----:B------:R-:W-:-:S03]  /*14fc0*/  IMAD.MOV.U32 R13, RZ, RZ, R2 ;  /* 0x000000ffff0d7224 */ /* 0x000fc600078e0002 */
[----:B------:R0:W-:Y:S04]  /*14fd0*/  @!P4 LDGSTS.E.BYPASS.LTC128B.128 [R7+0x29400], desc[UR38][R4.64+0x80], !P2 ;  /* 0x294000800407cfae */ /* 0x0001e8000d101d66 */
[----:B------:R0:W-:Y:S01]  /*14fe0*/  @!P4 LDGSTS.E.BYPASS.LTC128B.128 [R7+0x2d400], desc[UR38][R4.64+0x100], !P1 ;  /* 0x2d4001000407cfae */ /* 0x0001e2000c901d66 */
[----:B------:R-:W-:-:S03]  /*14ff0*/  IMAD.MOV.U32 R6, RZ, RZ, R14 ;  /* 0x000000ffff067224 */ /* 0x000fc600078e000e */
[----:B------:R0:W-:Y:S04]  /*15000*/  @!P4 LDGSTS.E.BYPASS.LTC128B.128 [R7+0x31400], desc[UR38][R4.64+0x180], !P0 ;  /* 0x314001800407cfae */ /* 0x0001e8000c101d66 */
[----:B0-----:R-:W-:Y:S05]  /*15010*/  WARPSYNC.COLLECTIVE R15, `(.L_x_1276) ;  /* 0x000000000f087348 */ /* 0x001fea0003c00000 */
[----:B------:R1:W2:Y:S02]  /*15020*/  SHFL.IDX P6, R14, R13, R12, R11 ;  /* 0x0000000c0d0e7389 */ /* 0x0002a400000c000b */
[----:B012---:R-:W-:Y:S01]  /*15030*/  ENDCOLLECTIVE ;  /* 0x000000000000791b */ /* 0x007fe20003800000 */
.L_x_1276:
[----:B------:R-:W-:Y:S01]  /*15040*/  IMAD.MOV.U32 R2, RZ, RZ, R14 ;  /* 0x000000ffff027224 */ /* 0x000fe200078e000e */
[----:B------:R-:W-:Y:S06]  /*15050*/  BRA `(.L_x_1277) ;  /* 0xffffffa8004c7947 */ /* 0x000fec000383ffff */
.L_x_1144:
[----:B0-----:R0:W1:Y:S02]  /*15060*/  SYNCS.PHASECHK.TRANS64.TRYWAIT P0, [R18+URZ+0x32420], R0 ;  /* 0x03242000120075a7 */ /* 0x001064000800017f */
[----:B-1----:R-:W-:Y:S05]  /*15070*/  @!P0 NANOSLEEP.SYNCS 0x989680 ;  /* 0x009896800000895d */ /* 0x002fea0003900000 */
[----:B------:R-:W1:Y:S02]  /*15080*/  @!P0 SYNCS.PHASECHK.TRANS64 P0, [R18+URZ+0x32420], R0 ;  /* 0x03242000120085a7 */ /* 0x000e64000800007f */
[----:B-1----:R-:W-:Y:S05]  /*15090*/  @!P0 BRA `(.L_x_1144) ;  /* 0xfffffffc00f08947 */ /* 0x002fea000383ffff */
[----:B------:R-:W-:Y:S05]  /*150a0*/  BRA `(.L_x_1278) ;  /* 0xffffffa800c47947 */ /* 0x000fea000383ffff */
.L_x_1148:
[----:B0-----:R0:W1:Y:S02]  /*150b0*/  SYNCS.PHASECHK.TRANS64.TRYWAIT P0, [R2+URZ+0x32460], R0 ;  /* 0x03246000020075a7 */ /* 0x001064000800017f */
[----:B-1----:R-:W-:Y:S05]  /*150c0*/  @!P0 NANOSLEEP.SYNCS 0x989680 ;  /* 0x009896800000895d */ /* 0x002fea0003900000 */
[----:B------:R-:W1:Y:S02]  /*150d0*/  @!P0 SYNCS.PHASECHK.TRANS64 P0, [R2+URZ+0x32460], R0 ;  /* 0x03246000020085a7 */ /* 0x000e64000800007f */
[----:B-1----:R-:W-:Y:S05]  /*150e0*/  @!P0 BRA `(.L_x_1148) ;  /* 0xfffffffc00f08947 */ /* 0x002fea000383ffff */
[----:B------:R-:W-:Y:S05]  /*150f0*/  BRA `(.L_x_1279) ;  /* 0xffffffa800e87947 */ /* 0x000fea000383ffff */
.L_x_1163:
[----:B-1----:R1:W2:Y:S02]  /*15100*/  SYNCS.PHASECHK.TRANS64.TRYWAIT P0, [R2+URZ+0x32440], R6 ;  /* 0x03244006020075a7 */ /* 0x0022a4000800017f */
[----:B--2---:R-:W-:Y:S05]  /*15110*/  @!P0 NANOSLEEP.SYNCS 0x989680 ;  /* 0x009896800000895d */ /* 0x004fea0003900000 */
[----:B------:R-:W2:Y:S02]  /*15120*/  @!P0 SYNCS.PHASECHK.TRANS64 P0, [R2+URZ+0x32440], R6 ;  /* 0x03244006020085a7 */ /* 0x000ea4000800007f */
[----:B--2---:R-:W-:Y:S05]  /*15130*/  @!P0 BRA `(.L_x_1163) ;  /* 0xfffffffc00f08947 */ /* 0x004fea000383ffff */
[----:B------:R-:W-:Y:S05]  /*15140*/  BRA `(.L_x_1280) ;  /* 0xffffffb400087947 */ /* 0x000fea000383ffff */
.L_x_1168:
[----:B0-----:R0:W2:Y:S02]  /*15150*/  SYNCS.PHASECHK.TRANS64.TRYWAIT P0, [R2+URZ+0x32460], R6 ;  /* 0x03246006020075a7 */ /* 0x0010a4000800017f */
[----:B--2---:R-:W-:Y:S05]  /*15160*/  @!P0 NANOSLEEP.SYNCS 0x989680 ;  /* 0x009896800000895d */ /* 0x004fea0003900000 */
[----:B------:R-:W2:Y:S02]  /*15170*/  @!P0 SYNCS.PHASECHK.TRANS64 P0, [R2+URZ+0x32460], R6 ;  /* 0x03246006020085a7 */ /* 0x000ea4000800007f */
[----:B--2---:R-:W-:Y:S05]  /*15180*/  @!P0 BRA `(.L_x_1168) ;  /* 0xfffffffc00f08947 */ /* 0x004fea000383ffff */
[----:B------:R-:W-:Y:S05]  /*15190*/  BRA `(.L_x_1281) ;  /* 0xffffffb400847947 */ /* 0x000fea000383ffff */
.L_x_1179:
[----:B-1----:R1:W2:Y:S02]  /*151a0*/  SYNCS.PHASECHK.TRANS64.TRYWAIT P0, [R2+URZ+0x32440], R3 ;  /* 0x03244003020075a7 */ /* 0x0022a4000800017f */
[----:B--2---:R-:W-:Y:S05]  /*151b0*/  @!P0 NANOSLEEP.SYNCS 0x989680 ;  /* 0x009896800000895d */ /* 0x004fea0003900000 */
[----:B------:R-:W2:Y:S02]  /*151c0*/  @!P0 SYNCS.PHASECHK.TRANS64 P0, [R2+URZ+0x32440], R3 ;  /* 0x03244003020085a7 */ /* 0x000ea4000800007f */
[----:B--2---:R-:W-:Y:S05]  /*151d0*/  @!P0 BRA `(.L_x_1179) ;  /* 0xfffffffc00f08947 */ /* 0x004fea000383ffff */
[----:B------:R-:W-:Y:S05]  /*151e0*/  BRA `(.L_x_1282) ;  /* 0xffffffbc00707947 */ /* 0x000fea000383ffff */
.L_x_1184:
[----:B--2---:R2:W3:Y:S02]  /*151f0*/  SYNCS.PHASECHK.TRANS64.TRYWAIT P0, [R2+URZ+0x32460], R3 ;  /* 0x03246003020075a7 */ /* 0x0044e4000800017f */
[----:B---3--:R-:W-:Y:S05]  /*15200*/  @!P0 NANOSLEEP.SYNCS 0x989680 ;  /* 0x009896800000895d */ /* 0x008fea0003900000 */
[----:B------:R-:W3:Y:S02]  /*15210*/  @!P0 SYNCS.PHASECHK.TRANS64 P0, [R2+URZ+0x32460], R3 ;  /* 0x03246003020085a7 */ /* 0x000ee4000800007f */
[----:B---3--:R-:W-:Y:S05]  /*15220*/  @!P0 BRA `(.L_x_1184) ;  /* 0xfffffffc00f08947 */ /* 0x008fea000383ffff */
[----:B------:R-:W-:Y:S05]  /*15230*/  BRA `(.L_x_1283) ;  /* 0xffffffbc00ec7947 */ /* 0x000fea000383ffff */
.L_x_1195:
[----:B-1----:R1:W2:Y:S02]  /*15240*/  SYNCS.PHASECHK.TRANS64.TRYWAIT P0, [R3+URZ+0x32440], R2 ;  /* 0x03244002030075a7 */ /* 0x0022a4000800017f */
[----:B--2---:R-:W-:Y:S05]  /*15250*/  @!P0 NANOSLEEP.SYNCS 0x989680 ;  /* 0x009896800000895d */ /* 0x004fea0003900000 */
[----:B------:R-:W2:Y:S02]  /*15260*/  @!P0 SYNCS.PHASECHK.TRANS64 P0, [R3+URZ+0x32440], R2 ;  /* 0x03244002030085a7 */ /* 0x000ea4000800007f */
[----:B--2---:R-:W-:Y:S05]  /*15270*/  @!P0 BRA `(.L_x_1195) ;  /* 0xfffffffc00f08947 */ /* 0x004fea000383ffff */
[----:B------:R-:W-:Y:S05]  /*15280*/  BRA `(.L_x_1284) ;  /* 0xffffffc400bc7947 */ /* 0x000fea000383ffff */
.L_x_1200:
[----:B--2---:R2:W3:Y:S02]  /*15290*/  SYNCS.PHASECHK.TRANS64.TRYWAIT P0, [R3+URZ+0x32460], R2 ;  /* 0x03246002030075a7 */ /* 0x0044e4000800017f */
[----:B---3--:R-:W-:Y:S05]  /*152a0*/  @!P0 NANOSLEEP.SYNCS 0x989680 ;  /* 0x009896800000895d */ /* 0x008fea0003900000 */
[----:B------:R-:W3:Y:S02]  /*152b0*/  @!P0 SYNCS.PHASECHK.TRANS64 P0, [R3+URZ+0x32460], R2 ;  /* 0x03246002030085a7 */ /* 0x000ee4000800007f */
[----:B---3--:R-:W-:Y:S05]  /*152c0*/  @!P0 BRA `(.L_x_1200) ;  /* 0xfffffffc00f08947 */ /* 0x008fea000383ffff */
[----:B------:R-:W-:Y:S05]  /*152d0*/  BRA `(.L_x_1285) ;  /* 0xffffffc800387947 */ /* 0x000fea000383ffff */
.L_x_1212:
        /* <DEDUP_REMOVED lines=9> */
.L_x_1287:
[----:B------:R-:W-:Y:S05]  /*15370*/  BSYNC B0 ;  /* 0x0000000000007941 */ /* 0x000fea0003800000 */
.L_x_1286:
        /* <DEDUP_REMOVED lines=9> */
.L_x_1288:
        /* <DEDUP_REMOVED lines=26> */
.L_x_1289:
        /* <DEDUP_REMOVED lines=8> */
.L_x_1290:
        /* <DEDUP_REMOVED lines=8> */
.L_x_1291:
        /* <DEDUP_REMOVED lines=8> */
.L_x_1292:
        /* <DEDUP_REMOVED lines=8> */
.L_x_1293:
        /* <DEDUP_REMOVED lines=9> */
.L_x_1294:
[----:B------:R-:W-:Y:S01]  /*15840*/  IMAD.MOV.U32 R9, RZ, RZ, R14 ;  /* 0x000000ffff097224 */ /* 0x000fe200078e000e */
[----:B------:R-:W-:Y:S06]  /*15850*/  BRA `(.L_x_1295) ;  /* 0xffffffcc00807947 */ /* 0x000fec000383ffff */
.L_x_1215:
        /* <DEDUP_REMOVED lines=8> */
.L_x_1297:
[----:B------:R-:W-:Y:S05]  /*158e0*/  BSYNC B0 ;  /* 0x0000000000007941 */ /* 0x000fea0003800000 */
.L_x_1296:
        /* <DEDUP_REMOVED lines=10> */
.L_x_1298:
        /* <DEDUP_REMOVED lines=8> */
.L_x_1299:
        /* <DEDUP_REMOVED lines=8> */
.L_x_1300:
        /* <DEDUP_REMOVED lines=8> */
.L_x_1301:
        /* <DEDUP_REMOVED lines=9> */
.L_x_1302:
[----:B------:R-:W-:Y:S01]  /*15ba0*/  IMAD.MOV.U32 R9, RZ, RZ, R14 ;  /* 0x000000ffff097224 */ /* 0x000fe200078e000e */
[----:B------:R-:W-:Y:S06]  /*15bb0*/  BRA `(.L_x_1303) ;  /* 0xffffffcc00547947 */ /* 0x000fec000383ffff */
.L_x_1217:
[----:B------:R-:W-:Y:S01]  /*15bc0*/  BSSY B0, `(.L_x_1304) ;  /* 0x0000006000007945 */ /* 0x000fe20003800000 */
[----:B------:R-:W-:Y:S01]  /*15bd0*/  PLOP3.LUT P6, PT, P6, PT, PT, 0x8, 0x0 ;  /* 0x000000000000781c */ /* 0x000fe200037ce170 */
[----:B------:R-:W-:-:S12]  /*15be0*/  IMAD.MOV.U32 R15, RZ, RZ, -0x1 ;  /* 0xffffffffff0f7424 */ /* 0x000fd800078e00ff */
[----:B0-----:R-:W-:Y:S05]  /*15bf0*/  WARPSYNC.COLLECTIVE R15, `(.L_x_1305) ;  /* 0x000000000f087348 */ /* 0x001fea0003c00000 */
[----:B------:R-:W-:Y:S01]  /*15c00*/  VOTE.ANY R14, PT, P6 ;  /* 0x00000000000e7806 */ /* 0x000fe200030e0100 */
[----:B0-----:R-:W-:Y:S06]  /*15c10*/  ENDCOLLECTIVE ;  /* 0x000000000000791b */ /* 0x001fec0003800000 */
.L_x_1305:
[----:B------:R-:W-:Y:S05]  /*15c20*/  BSYNC B0 ;  /* 0x0000000000007941 */ /* 0x000fea0003800000 */
.L_x_1304:
        /* <DEDUP_REMOVED lines=9> */
.L_x_1306:
[----:B------:R-:W-:Y:S02]  /*15cc0*/  IMAD.MOV.U32 R13, RZ, RZ, R6 ;  /* 0x000000ffff0d7224 */ /* 0x000fe400078e0006 */
[----:B------:R-:W-:-:S07]  /*15cd0*/  IMAD.MOV.U32 R5, RZ, RZ, R14 ;  /* 0x000000ffff057224 */ /* 0x000fce00078e000e */
[----:B------:R-:W-:Y:S05]  /*15ce0*/  WARPSYNC.COLLECTIVE R15, `(.L_x_1307) ;  /* 0x000000000f087348 */ /* 0x000fea0003c00000 */
[----:B------:R0:W1:Y:S02]  /*15cf0*/  SHFL.IDX P6, R14, R13, R12, R11 ;  /* 0x0000000c0d0e7389 */ /* 0x00006400000c000b */
[----:B01----:R-:W-:Y:S01]  /*15d00*/  ENDCOLLECTIVE ;  /* 0x000000000000791b */ /* 0x003fe20003800000 */
.L_x_1307:
[----:B------:R-:W-:Y:S01]  /*15d10*/  IMAD.MOV.U32 R6, RZ, RZ, R14 ;  /* 0x000000ffff067224 */ /* 0x000fe200078e000e */
[----:B------:R-:W-:Y:S06]  /*15d20*/  BRA `(.L_x_1308) ;  /* 0xffffffcc00347947 */ /* 0x000fec000383ffff */
.L_x_1219:
[----:B------:R-:W-:Y:S01]  /*15d30*/  BSSY B0, `(.L_x_1309) ;  /* 0x0000007000007945 */ /* 0x000fe20003800000 */
[----:B------:R-:W-:Y:S02]  /*15d40*/  IMAD.MOV.U32 R13, RZ, RZ, R2 ;  /* 0x000000ffff0d7224 */ /* 0x000fe400078e0002 */
[----:B------:R-:W-:Y:S02]  /*15d50*/  IMAD.MOV.U32 R11, RZ, RZ, 0x1f ;  /* 0x0000001fff0b7424 */ /* 0x000fe400078e00ff */
[----:B------:R-:W-:-:S07]  /*15d60*/  IMAD.MOV.U32 R15, RZ, RZ, -0x1 ;  /* 0xffffffffff0f7424 */ /* 0x000fce00078e00ff */
[----:B0123--:R-:W-:Y:S05]  /*15d70*/  WARPSYNC.COLLECTIVE R15, `(.L_x_1310) ;  /* 0x000000000f087348 */ /* 0x00ffea0003c00000 */
[----:B------:R4:W0:Y:S02]  /*15d80*/  SHFL.IDX P6, R14, R13, R12, R11 ;  /* 0x0000000c0d0e7389 */ /* 0x00082400000c000b */
[----:B01234-:R-:W-:Y:S01]  /*15d90*/  ENDCOLLECTIVE ;  /* 0x000000000000791b */ /* 0x01ffe20003800000 */
.L_x_1310:
[----:B------:R-:W-:Y:S05]  /*15da0*/  BSYNC B0 ;  /* 0x0000000000007941 */ /* 0x000fea0003800000 */
.L_x_1309:
[----:B------:R-:W-:Y:S01]  /*15db0*/  IMAD.MOV.U32 R2, RZ, RZ, R14 ;  /* 0x000000ffff027224 */ /* 0x000fe200078e000e */
[----:B------:R-:W-:Y:S06]  /*15dc0*/  BRA `(.L_x_1311) ;  /* 0xffffffcc00247947 */ /* 0x000fec000383ffff */
.L_x_1223:
[----:B0-----:R0:W1:Y:S02]  /*15dd0*/  SYNCS.PHASECHK.TRANS64.TRYWAIT P0, [R0+URZ+0x32420], R3 ;  /* 0x03242003000075a7 */ /* 0x001064000800017f */
[----:B-1----:R-:W-:Y:S05]  /*15de0*/  @!P0 NANOSLEEP.SYNCS 0x989680 ;  /* 0x009896800000895d */ /* 0x002fea0003900000 */
[----:B------:R-:W1:Y:S02]  /*15df0*/  @!P0 SYNCS.PHASECHK.TRANS64 P0, [R0+URZ+0x32420], R3 ;  /* 0x03242003000085a7 */ /* 0x000e64000800007f */
[----:B-1----:R-:W-:Y:S05]  /*15e00*/  @!P0 BRA `(.L_x_1223) ;  /* 0xfffffffc00f08947 */ /* 0x002fea000383ffff */
[----:B------:R-:W-:Y:S05]  /*15e10*/  BRA `(.L_x_1312) ;  /* 0xffffffd000bc7947 */ /* 0x000fea000383ffff */
.L_x_1224:
        /* <DEDUP_REMOVED lines=11> */
.L_x_1314:
[----:B------:R-:W-:Y:S05]  /*15ed0*/  BSYNC B0 ;  /* 0x0000000000007941 */ /* 0x000fea0003800000 */
.L_x_1313:
[----:B------:R-:W-:Y:S05]  /*15ee0*/  BRA `(.L_x_1315) ;  /* 0xffffffd000a47947 */ /* 0x000fea000383ffff */
.L_x_1227:
[----:B------:R-:W-:Y:S01]  /*15ef0*/  BSSY B1, `(.L_x_1316) ;  /* 0x0000006000017945 */ /* 0x000fe20003800000 */
[----:B------:R-:W-:-:S07]  /*15f00*/  IMAD.MOV.U32 R15, RZ, RZ, -0x1 ;  /* 0xffffffffff0f7424 */ /* 0x000fce00078e00ff */
[----:B01----:R-:W-:Y:S05]  /*15f10*/  WARPSYNC.COLLECTIVE R15, `(.L_x_1317) ;  /* 0x000000000f0c7348 */ /* 0x003fea0003c00000 */
[----:B------:R-:W-:Y:S02]  /*15f20*/  ELECT P6, UR62, PT ;  /* 0x00000000003e782f */ /* 0x000fe400038c0000 */
[----:B------:R-:W-:Y:S01]  /*15f30*/  MOV R14, UR62 ;  /* 0x0000003e000e7c02 */ /* 0x000fe20008000f00 */
[----:B01----:R-:W-:Y:S10]  /*15f40*/  ENDCOLLECTIVE ;  /* 0x000000000000791b */ /* 0x003ff40003800000 */
.L_x_1317:
[----:B------:R-:W-:Y:S05]  /*15f50*/  BSYNC B1 ;  /* 0x0000000000017941 */ /* 0x000fea0003800000 */
.L_x_1316:
[----:B------:R-:W-:Y:S05]  /*15f60*/  BRA `(.L_x_1318) ;  /* 0xffffffd0009c7947 */ /* 0x000fea000383ffff */
.L_x_1229:
[----:B0-----:R0:W1:Y:S02]  /*15f70*/  SYNCS.PHASECHK.TRANS64.TRYWAIT P0, [R6+URZ], R5 ;  /* 0x00000005060075a7 */ /* 0x001064000800017f */
[----:B-1----:R-:W-:Y:S05]  /*15f80*/  @!P0 NANOSLEEP.SYNCS 0x989680 ;  /* 0x009896800000895d */ /* 0x002fea0003900000 */
[----:B------:R-:W1:Y:S02]  /*15f90*/  @!P0 SYNCS.PHASECHK.TRANS64 P0, [R6+URZ], R5 ;  /* 0x00000005060085a7 */ /* 0x000e64000800007f */
[----:B-1----:R-:W-:Y:S05]  /*15fa0*/  @!P0 BRA `(.L_x_1229) ;  /* 0xfffffffc00f08947 */ /* 0x002fea000383ffff */
[----:B------:R-:W-:Y:S05]  /*15fb0*/  BRA `(.L_x_1319) ;  /* 0xffffffd000d47947 */ /* 0x000fea000383ffff */
.L_x_1230:
[----:B-1----:R1:W2:Y:S02]  /*15fc0*/  SYNCS.PHASECHK.TRANS64.TRYWAIT P0, [R7+URZ], R2 ;  /* 0x00000002070075a7 */ /* 0x0022a4000800017f */
[----:B--2---:R-:W-:Y:S05]  /*15fd0*/  @!P0 NANOSLEEP.SYNCS 0x989680 ;  /* 0x009896800000895d */ /* 0x004fea0003900000 */
[----:B------:R-:W2:Y:S02]  /*15fe0*/  @!P0 SYNCS.PHASECHK.TRANS64 P0, [R7+URZ], R2 ;  /* 0x00000002070085a7 */ /* 0x000ea4000800007f */
[----:B--2---:R-:W-:Y:S05]  /*15ff0*/  @!P0 BRA `(.L_x_1230) ;  /* 0xfffffffc00f08947 */ /* 0x004fea000383ffff */
[----:B------:R-:W-:Y:S05]  /*16000*/  BRA `(.L_x_1320) ;  /* 0xffffffd000c87947 */ /* 0x000fea000383ffff */
.L_x_1232:
[----:B--2---:R2:W3:Y:S02]  /*16010*/  SYNCS.PHASECHK.TRANS64.TRYWAIT P0, [R4+URZ], R5 ;  /* 0x00000005040075a7 */ /* 0x0044e4000800017f */
[----:B---3--:R-:W-:Y:S05]  /*16020*/  @!P0 NANOSLEEP.SYNCS 0x989680 ;  /* 0x009896800000895d */ /* 0x008fea0003900000 */
[----:B------:R-:W3:Y:S02]  /*16030*/  @!P0 SYNCS.PHASECHK.TRANS64 P0, [R4+URZ], R5 ;  /* 0x00000005040085a7 */ /* 0x000ee4000800007f */
[----:B---3--:R-:W-:Y:S05]  /*16040*/  @!P0 BRA `(.L_x_1232) ;  /* 0xfffffffc00f08947 */ /* 0x008fea000383ffff */
[----:B------:R-:W-:Y:S05]  /*16050*/  BRA `(.L_x_1321) ;  /* 0xffffffd000cc7947 */ /* 0x000fea000383ffff */
.L_x_1322:
        /* <DEDUP_REMOVED lines=10> */
.L_x_6132:


//--------------------- .text._ZN7cutlass13device_kernelIN5flash11enable_sm90INS1_16FlashAttnFwdSm90INS1_25CollectiveMainloopFwdSm90ILi2EN4cute5tupleIJNS5_1CILi1EEES8_S8_EEENS6_IJNS7_ILi128EEENS7_ILi96EEENS7_ILi64EEEEEELi256ENS_10bfloat16_tEfNS_4arch4Sm90ELb0ELb0ELb1ELb1ELb0ELb1ELb1ELb1ELb0ELb1ELb1ELb0EEENS1_21CollectiveEpilogueFwdINS6_IJSA_NS7_ILi256EEESB_EEES9_SE_SG_Li256ELb1ELb1ELb1ELb0EEENS1_36VarlenDynamicPersistentTileSchedulerILi128ELi96ELi256ELi128ELb1ELb1ELb1ELb0ELb1ELb1EEEEEEEEEvNT_6ParamsE --------------------------
	.section	.text._ZN7cutlass13device_kernelIN5flash11enable_sm90INS1_16FlashAttnFwdSm90INS1_25CollectiveMainloopFwdSm90ILi2EN4cute5tupleIJNS5_1CILi1EEES8_S8_EEENS6_IJNS7_ILi128EEENS7_ILi96EEENS7_ILi64EEEEEELi256ENS_10bfloat16_tEfNS_4arch4Sm90ELb0ELb0ELb1ELb1ELb0ELb1ELb1ELb1ELb0ELb1ELb1ELb0EEENS1_21CollectiveEpilogueFwdINS6_IJSA_NS7_ILi256EEESB_EEES9_SE_SG_Li256ELb1ELb1ELb1ELb0EEENS1_36VarlenDynamicPersistentTileSchedulerILi128ELi96ELi256ELi128ELb1ELb1ELb1ELb0ELb1ELb1EEEEEEEEEvNT_6ParamsE,"ax",@progbits
	.align	128
.text._ZN7cutlass13device_kernelIN5flash11enable_sm90INS1_16FlashAttnFwdSm90INS1_25CollectiveMainloopFwdSm90ILi2EN4cute5tupleIJNS5_1CILi1EEES8_S8_EEENS6_IJNS7_ILi128EEENS7_ILi96EEENS7_ILi64EEEEEELi256ENS_10bfloat16_tEfNS_4arch4Sm90ELb0ELb0ELb1ELb1ELb0ELb1ELb1ELb1ELb0ELb1ELb1ELb0EEENS1_21CollectiveEpilogueFwdINS6_IJSA_NS7_ILi256EEESB_EEES9_SE_SG_Li256ELb1ELb1ELb1ELb0EEENS1_36VarlenDynamicPersistentTileSchedulerILi128ELi96ELi256ELi128ELb1ELb1ELb1ELb0ELb1ELb1EEEEEEEEEvNT_6ParamsE:
        .type           _ZN7cutlass13device_kernelIN5flash11enable_sm90INS1_16FlashAttnFwdSm90INS1_25CollectiveMainloopFwdSm90ILi2EN4cute5tupleIJNS5_1CILi1EEES8_S8_EEENS6_IJNS7_ILi128EEENS7_ILi96EEENS7_ILi64EEEEEELi256ENS_10bfloat16_tEfNS_4arch4Sm90ELb0ELb0ELb1ELb1ELb0ELb1ELb1ELb1ELb0ELb1ELb1ELb0EEENS1_21CollectiveEpilogueFwdINS6_IJSA_NS7_ILi256EEESB_EEES9_SE_SG_Li256ELb1ELb1ELb1ELb0EEENS1_36VarlenDynamicPersistentTileSchedulerILi128ELi96ELi256ELi128ELb1ELb1ELb1ELb0ELb1ELb1EEEEEEEEEvNT_6ParamsE,@function
        .size           _ZN7cutlass13device_kernelIN5flash11enable_sm90INS1_16FlashAttnFwdSm90INS1_25CollectiveMainloopFwdSm90ILi2EN4cute5tupleIJNS5_1CILi1EEES8_S8_EEENS6_IJNS7_ILi128EEENS7_ILi96EEENS7_ILi64EEEEEELi256ENS_10bfloat16_tEfNS_4arch4Sm90ELb0ELb0ELb1ELb1ELb0ELb1ELb1ELb1ELb0ELb1ELb1ELb0EEENS1_21CollectiveEpilogueFwdINS6_IJSA_NS7_ILi256EEESB_EEES9_SE_SG_Li256ELb1ELb1ELb1ELb0EEENS1_36VarlenDynamicPersistentTileSchedulerILi128ELi96ELi256ELi128ELb1ELb1ELb1ELb0ELb1ELb1EEEEEEEEEvNT_6ParamsE,(.L_x_6133 - _ZN7cutlass13device_kernelIN5flash11enable_sm90INS1_16FlashAttnFwdSm90INS1_25CollectiveMainloopFwdSm90ILi2EN4cute5tupleIJNS5_1CILi1EEES8_S8_EEENS6_IJNS7_ILi128EEENS7_ILi96EEENS7_ILi64EEEEEELi256ENS_10bfloat16_tEfNS_4arch4Sm90ELb0ELb0ELb1ELb1ELb0ELb1ELb1ELb1ELb0ELb1ELb1ELb0EEENS1_21CollectiveEpilogueFwdINS6_IJSA_NS7_ILi256EEESB_EEES9_SE_SG_Li256ELb1ELb1ELb1ELb0EEENS1_36VarlenDynamicPersistentTileSchedulerILi128ELi96ELi256ELi128ELb1ELb1ELb1ELb0ELb1ELb1EEEEEEEEEvNT_6ParamsE)
        .other          _ZN7cutlass13device_kernelIN5flash11enable_sm90INS1_16FlashAttnFwdSm90INS1_25CollectiveMainloopFwdSm90ILi2EN4cute5tupleIJNS5_1CILi1EEES8_S8_EEENS6_IJNS7_ILi128EEENS7_ILi96EEENS7_ILi64EEEEEELi256ENS_10bfloat16_tEfNS_4arch4Sm90ELb0ELb0ELb1ELb1ELb0ELb1ELb1ELb1ELb0ELb1ELb1ELb0EEENS1_21CollectiveEpilogueFwdINS6_IJSA_NS7_ILi256EEESB_EEES9_SE_SG_Li256ELb1ELb1ELb1ELb0EEENS1_36VarlenDynamicPersistentTileSchedulerILi128ELi96ELi256ELi128ELb1ELb1ELb1ELb0ELb1ELb1EEEEEEEEEvNT_6ParamsE,@"STO_CUDA_ENTRY STV_DEFAULT"
_ZN7cutlass13device_kernelIN5flash11enable_sm90INS1_16FlashAttnFwdSm90INS1_25CollectiveMainloopFwdSm90ILi2EN4cute5tupleIJNS5_1CILi1EEES8_S8_EEENS6_IJNS7_ILi128EEENS7_ILi96EEENS7_ILi64EEEEEELi256ENS_10bfloat16_tEfNS_4arch4Sm90ELb0ELb0ELb1ELb1ELb0ELb1ELb1ELb1ELb0ELb1ELb1ELb0EEENS1_21CollectiveEpilogueFwdINS6_IJSA_NS7_ILi256EEESB_EEES9_SE_SG_Li256ELb1ELb1ELb1ELb0EEENS1_36VarlenDynamicPersistentTileSchedulerILi128ELi96ELi256ELi128ELb1ELb1ELb1ELb0ELb1ELb1EEEEEEEEEvNT_6ParamsE:
        /* <DEDUP_REMOVED lines=24> */
.L_x_1324:
[----:B------:R-:W-:Y:S05]  /*0180*/  BSYNC B0 ;  /* 0x0000000000007941 */ /* 0x000fea0003800000 */
.L_x_1323:
        /* <DEDUP_REMOVED lines=43> */
.L_x_1325:
        /* <DEDUP_REMOVED lines=22> */
.L_x_1326:
        /* <DEDUP_REMOVED lines=18> */
.L_x_1327:
        /* <DEDUP_REMOVED lines=22> */
.L_x_1328:
        /* <DEDUP_REMOVED lines=22> */
.L_x_1329:
[----:B0-----:R-:W-:Y:S01]  /*0980*/  UMOV UR4, 0x1 ;  /* 0x0000000100047882 */ /* 0x001fe20000000000 */
[----:B------:R-:W-:Y:S01]  /*0990*/  PLOP3.LUT P0, PT, PT, PT, UP0, 0x80, 0x0 ;  /* 0x000000000000781c */ /* 0x000fe20003f0f008 */
[----:B------:R-:W-:Y:S01]  /*09a0*/  USEL UR4, UR4, 0x2, !UP0 ;  /* 0x0000000204047887 */ /* 0x000fe2000c000000 */
[----:B------:R-:W-:Y:S01]  /*09b0*/  NOP ;  /* 0x0000000000007918 */ /* 0x000fe20000000000 */
[----:B------:R-:W-:Y:S01]  /*09c0*/  ULDC.64 UR60, c[0x0][0x208] ;  /* 0x00008200003c7ab9 */ /* 0x000fe20000000a00 */
[----:B------:R-:W-:Y:S03]  /*09d0*/  BSSY B9, `(.L_x_1330) ;  /* 0x0001c4c000097945 */ /* 0x000fe60003800000 */
[----:B------:R-:W-:-:S05]  /*09e0*/  IMAD.U32 R2, RZ, RZ, UR4 ;  /* 0x00000004ff027e24 */ /* 0x000fca000f8e00ff */
[----:B------:R0:W-:Y:S01]  /*09f0*/  STL [R1+0xa0], R2 ;  /* 0x0000a00201007387 */ /* 0x0001e20000100800 */
[----:B-123--:R-:W-:Y:S06]  /*0a00*/  BAR.SYNC.DEFER_BLOCKING 0x0 ;  /* 0x0000000000007b1d */ /* 0x00efec0000010000 */
[----:B------:R-:W-:Y:S05]  /*0a10*/  @!P0 BRA `(.L_x_1331) ;  /* 0x0000013800808947 */ /* 0x000fea0003800000 */
.L_x_1332:
[----:B------:R-:W-:-:S08]  /*0a20*/  NOP ;  /* 0x0000000000007918 */ /* 0x000fd00000000000 */
[----:B------:R-:W1:Y:S02]  /*0a30*/  USETMAXREG.TRY_ALLOC.CTAPOOL UP0, 0xf0 ;  /* 0x000000f0000079c8 */ /* 0x000e640008000600 */
[----:B-1----:R-:W-:-:S13]  /*0a40*/  PLOP3.LUT P0, PT, PT, PT, UP0, 0x80, 0x0 ;  /* 0x000000000000781c */ /* 0x002fda0003f0f008 */
[----:B------:R-:W-:Y:S05]  /*0a50*/  @!P0 BRA `(.L_x_1332) ;  /* 0xfffffffc00f08947 */ /* 0x000fea000383ffff */
[----:B------:R-:W-:Y:S01]  /*0a60*/  SHF.R.U32.HI R0, RZ, 0x7, R6 ;  /* 0x00000007ff007819 */ /* 0x000fe20000011606 */
[----:B------:R-:W1:Y:S08]  /*0a70*/  S2UR UR5, SR_CgaCtaId ;  /* 0x00000000000579c3 */ /* 0x000e700000008800 */
[----:B------:R-:W-:Y:S06]  /*0a80*/  BAR.ARV 0x8, 0x180 ;  /* 0x0206000000007b1d */ /* 0x000fec0000002000 */
[----:B------:R-:W-:Y:S01]  /*0a90*/  ISETP.NE.AND P0, PT, R0, 0x1, PT ;  /* 0x000000010000780c */ /* 0x000fe20003f05270 */
[----:B------:R-:W-:-:S12]  /*0aa0*/  UMOV UR4, 0x400 ;  /* 0x0000040000047882 */ /* 0x000fd80000000000 */
[----:B------:R-:W-:Y:S06]  /*0ab0*/  @!P0 BAR.ARV 0x9, 0x100 ;  /* 0x0244000000008b1d */ /* 0x000fec0000002000 */
[----:B-1----:R-:W-:Y:S02]  /*0ac0*/  ULEA UR4, UR5, UR4, 0x18 ;  /* 0x0000000405047291 */ /* 0x002fe4000f8ec03f */
[----:B------:R-:W-:Y:S04]  /*0ad0*/  BAR.SYNC.DEFER_BLOCKING 0x5, 0x180 ;  /* 0x0146000000007b1d */ /* 0x000fe80000010000 */
[----:B------:R-:W-:-:S02]  /*0ae0*/  IMAD.U32 R18, RZ, RZ, UR4 ;  /* 0x00000004ff127e24 */ /* 0x000fc4000f8e00ff */
[----:B------:R-:W-:-:S03]  /*0af0*/  ULDC UR4, c[0x0][0xd3c] ;  /* 0x00034f0000047ab9 */ /* 0x000fc60000000800 */
[----:B------:R-:W1:Y:S01]  /*0b00*/  LDS.128 R40, [R18+0x324d0] ;  /* 0x0324d00012287984 */ /* 0x000e620000000c00 */
[----:B------:R-:W-:Y:S06]  /*0b10*/  BAR.ARV 0x4, 0x180 ;  /* 0x0106000000007b1d */ /* 0x000fec0000002000 */
[----:B-1----:R-:W-:-:S13]  /*0b20*/  ISETP.GE.AND P0, PT, R43, UR4, PT ;  /* 0x000000042b007c0c */ /* 0x002fda000bf06270 */
[----:B------:R-:W-:Y:S05]  /*0b30*/  @P0 BRA `(.L_x_1333) ;  /* 0x000001c000d40947 */ /* 0x000fea0003800000 */
[----:B------:R-:W2:Y:S01]  /*0b40*/  LDL R0, [R1+0xa0] ;  /* 0x0000a00001007983 */ /* 0x000ea20000100800 */
[----:B------:R-:W-:Y:S01]  /*0b50*/  VIADD R6, R6, 0xffffff80 ;  /* 0xffffff8006067836 */ /* 0x000fe20000000000 */
[----:B------:R-:W-:Y:S01]  /*0b60*/  CS2R R200, SRZ ;  /* 0x0000000000c87805 */ /* 0x000fe2000001ff00 */
[----:B------:R-:W-:Y:S02]  /*0b70*/  IMAD.MOV.U32 R204, RZ, RZ, RZ ;  /* 0x000000ffffcc7224 */ /* 0x000fe400078e00ff */
[----:B------:R-:W-:Y:S01]  /*0b80*/  IMAD.MOV.U32 R226, RZ, RZ, RZ ;  /* 0x000000ffffe27224 */ /* 0x000fe200078e00ff */
[----:B------:R-:W-:-:S04]  /*0b90*/  SHF.R.S32.HI R3, RZ, 0x1f, R6 ;  /* 0x0000001fff037819 */ /* 0x000fc80000011406 */
[CC--:B0-----:R-:W-:Y:S02]  /*0ba0*/  LEA.HI R2, R3.reuse, R6.reuse, RZ, 0x4 ;  /* 0x0000000603027211 */ /* 0x0c1fe400078f20ff */
[CC--:B------:R-:W-:Y:S02]  /*0bb0*/  LEA.HI R216, R3.reuse, R6.reuse, RZ, 0x5 ;  /* 0x0000000603d87211 */ /* 0x0c0fe400078f28ff */
[----:B------:R-:W-:Y:S02]  /*0bc0*/  SHF.R.S32.HI R7, RZ, 0x4, R2 ;  /* 0x00000004ff077819 */ /* 0x000fe40000011402 */
[----:B------:R-:W-:Y:S02]  /*0bd0*/  LEA.HI R19, R3, R6, RZ, 0x2 ;  /* 0x0000000603137211 */ /* 0x000fe400078f10ff */
[----:B------:R-:W-:Y:S02]  /*0be0*/  LEA.HI R4, R2, R7, RZ, 0x1 ;  /* 0x0000000702047211 */ /* 0x000fe400078f08ff */
[----:B------:R-:W-:-:S02]  /*0bf0*/  SHF.R.S32.HI R216, RZ, 0x5, R216 ;  /* 0x00000005ffd87819 */ /* 0x000fc400000114d8 */
[----:B------:R-:W-:-:S05]  /*0c00*/  LOP3.LUT R4, R4, 0x1ffffffe, RZ, 0xc0, !PT ;  /* 0x1ffffffe04047812 */ /* 0x000fca00078ec0ff */
[----:B------:R-:W-:Y:S01]  /*0c10*/  IMAD.IADD R4, R7, 0x1, -R4 ;  /* 0x0000000107047824 */ /* 0x000fe200078e0a04 */
[----:B--2---:R-:W-:Y:S02]  /*0c20*/  R2UR UR4, R0 ;  /* 0x00000000000472ca */ /* 0x004fe400000e0000 */
[CC--:B------:R-:W-:Y:S02]  /*0c30*/  LEA.HI R0, R3.reuse, R6.reuse, RZ, 0x7 ;  /* 0x0000000603007211 */ /* 0x0c0fe400078f38ff */
[----:B------:R-:W-:Y:S02]  /*0c40*/  LEA.HI R3, R3, R6, RZ, 0x3 ;  /* 0x0000000603037211 */ /* 0x000fe400078f18ff */
[----:B------:R-:W-:Y:S02]  /*0c50*/  LOP3.LUT R5, R0, 0xffffff80, RZ, 0xc0, !PT ;  /* 0xffffff8000057812 */ /* 0x000fe400078ec0ff */
[----:B------:R-:W-:Y:S02]  /*0c60*/  LOP3.LUT R7, R3, 0xfffffff8, RZ, 0xc0, !PT ;  /* 0xfffffff803077812 */ /* 0x000fe400078ec0ff */
[----:B------:R-:W-:Y:S01]  /*0c70*/  LOP3.LUT R3, R19, 0xfffffffc, RZ, 0xc0, !PT ;  /* 0xfffffffc13037812 */ /* 0x000fe200078ec0ff */
[C---:B------:R-:W-:Y:S01]  /*0c80*/  IMAD.IADD R13, R6.reuse, 0x1, -R5 ;  /* 0x00000001060d7824 */ /* 0x040fe200078e0a05 */
[----:B------:R-:W-:Y:S01]  /*0c90*/  SHF.R.S32.HI R5, RZ, 0x7, R0 ;  /* 0x00000007ff057819 */ /* 0x000fe20000011400 */
[----:B------:R-:W-:Y:S01]  /*0ca0*/  ULOP3.LUT UR4, UR4, 0x1, URZ, 0xfc, !UPT ;  /* 0x0000000104047892 */ /* 0x000fe2000f8efc3f */
[----:B------:R-:W-:Y:S01]  /*0cb0*/  SHF.R.S32.HI R19, RZ, 0x2, R19 ;  /* 0x00000002ff137819 */ /* 0x000fe20000011413 */
[----:B------:R-:W-:Y:S01]  /*0cc0*/  IMAD.IADD R3, R6, 0x1, -R3 ;  /* 0x0000000106037824 */ /* 0x000fe200078e0a03 */
[----:B------:R-:W-:Y:S01]  /*0cd0*/  SHF.R.S32.HI R8, RZ, 0x1f, R13 ;  /* 0x0000001fff087819 */ /* 0x000fe2000001140d */
[----:B------:R-:W-:Y:S01]  /*0ce0*/  STL [R1+0x8c], R13 ;  /* 0x00008c0d01007387 */ /* 0x000fe20000100800 */
[----:B------:R-:W-:Y:S01]  /*0cf0*/  LEA.HI R0, R0, R5, RZ, 0x1 ;  /* 0x0000000500007211 */ /* 0x000fe200078f08ff */
[----:B------:R-:W-:Y:S01]  /*0d00*/  VIADD R225, R19, 0x40 ;  /* 0x0000004013e17836 */ /* 0x000fe20000000000 */
[-C--:B------:R-:W-:Y:S01]  /*0d10*/  LEA.HI R9, R8, R13.reuse, RZ, 0x2 ;  /* 0x0000000d08097211 */ /* 0x080fe200078f10ff */
[----:B------:R-:W-:Y:S01]  /*0d20*/  IMAD.IADD R7, R6, 0x1, -R7 ;  /* 0x0000000106077824 */ /* 0x000fe200078e0a07 */
[----:B------:R-:W-:Y:S01]  /*0d30*/  LOP3.LUT R0, R0, 0x3fffffe, RZ, 0xc0, !PT ;  /* 0x03fffffe00007812 */ /* 0x000fe200078ec0ff */
[----:B------:R-:W-:Y:S01]  /*0d40*/  IMAD.SHL.U32 R213, R225, 0x40, RZ ;  /* 0x00000040e1d57824 */ /* 0x000fe200078e00ff */
[--C-:B------:R-:W-:Y:S01]  /*0d50*/  SHF.R.S32.HI R10, RZ, 0x2, R9.reuse ;  /* 0x00000002ff0a7819 */ /* 0x100fe20000011409 */
[----:B------:R-:W-:Y:S01]  /*0d60*/  IMAD.SHL.U32 R203, R7, 0x8, RZ ;  /* 0x0000000807cb7824 */ /* 0x000fe200078e00ff */
[----:B------:R-:W-:Y:S01]  /*0d70*/  SHF.R.S32.HI R11, RZ, 0x1f, R9 ;  /* 0x0000001fff0b7819 */ /* 0x000fe20000011409 */
[----:B------:R-:W-:Y:S01]  /*0d80*/  IMAD.IADD R0, R5, 0x1, -R0 ;  /* 0x0000000105007824 */ /* 0x000fe200078e0a00 */
[----:B------:R-:W-:Y:S01]  /*0d90*/  LEA.HI R8, R8, R13, RZ, 0x5 ;  /* 0x0000000d08087211 */ /* 0x000fe200078f28ff */
[----:B------:R-:W-:Y:S01]  /*0da0*/  IMAD.SHL.U32 R16, R3, 0x8, RZ ;  /* 0x0000000803107824 */ /* 0x000fe200078e00ff */
[----:B------:R-:W-:Y:S01]  /*0db0*/  LEA.HI R11, R11, R10, RZ, 0x3 ;  /* 0x0000000a0b0b7211 */ /* 0x000fe200078f18ff */
[----:B------:R-:W-:Y:S01]  /*0dc0*/  IMAD.SHL.U32 R22, R3, 0x4, RZ ;  /* 0x0000000403167824 */ /* 0x000fe200078e00ff */
[----:B------:R-:W-:Y:S01]  /*0dd0*/  LOP3.LUT R5, R2, 0x3fffff0, RZ, 0xc0, !PT ;  /* 0x03fffff002057812 */ /* 0x000fe200078ec0ff */
[----:B------:R-:W-:Y:S01]  /*0de0*/  VIADD R219, R203, 0x40 ;  /* 0x00000040cbdb7836 */ /* 0x000fe20000000000 */
[----:B------:R-:W-:Y:S01]  /*0df0*/  LOP3.LUT R11, R11, 0xfffffff8, RZ, 0xc0, !PT ;  /* 0xfffffff80b0b7812 */ /* 0x000fe200078ec0ff */
[----:B------:R-:W-:Y:S01]  /*0e00*/  VIADD R218, R203, 0x80 ;  /* 0x00000080cbda7836 */ /* 0x000fe20000000000 */
[----:B------:R-:W-:Y:S01]  /*0e10*/  SHF.R.S32.HI R8, RZ, 0x5, R8 ;  /* 0x00000005ff087819 */ /* 0x000fe20000011408 */
[----:B------:R-:W-:Y:S01]  /*0e20*/  IMAD.IADD R5, R6, 0x1, -R5 ;  /* 0x0000000106057824 */ /* 0x000fe200078e0a05 */
[----:B------:R-:W-:Y:S01]  /*0e30*/  LOP3.LUT R213, R213, 0x1c0, RZ, 0xc0, !PT ;  /* 0x000001c0d5d57812 */ /* 0x000fe200078ec0ff */
[----:B------:R-:W-:Y:S01]  /*0e40*/  IMAD.IADD R11, R10, 0x1, -R11 ;  /* 0x000000010a0b7824 */ /* 0x000fe200078e0a0b */
[----:B------:R-:W-:Y:S01]  /*0e50*/  LOP3.LUT R9, R9, 0x7ffffffc, RZ, 0xc0, !PT ;  /* 0x7ffffffc09097812 */ /* 0x000fe200078ec0ff */
[----:B------:R-:W-:Y:S01]  /*0e60*/  IMAD R5, R216, 0x10, R5 ;  /* 0x00000010d8057824 */ /* 0x000fe200078e0205 */
[----:B------:R-:W-:Y:S01]  /*0e70*/  LOP3.LUT R6, R213, 0x38, R16, 0xf8, !PT ;  /* 0x00000038d5067812 */ /* 0x000fe200078ef810 */
[----:B------:R-:W-:Y:S01]  /*0e80*/  IMAD R11, R8, 0x10, R11 ;  /* 0x00000010080b7824 */ /* 0x000fe200078e020b */
[----:B------:R-:W-:Y:S01]  /*0e90*/  SHF.R.S32.HI R229, RZ, 0x1f, R19 ;  /* 0x0000001fffe57819 */ /* 0x000fe20000011413 */
[----:B------:R-:W-:Y:S01]  /*0ea0*/  IMAD R5, R5, 0x8, R4 ;  /* 0x0000000805057824 */ /* 0x000fe200078e0204 */
[----:B------:R-:W-:Y:S01]  /*0eb0*/  SHF.R.S32.HI R4, RZ, 0x1f, R225 ;  /* 0x0000001fff047819 */ /* 0x000fe200000114e1 */
[----:B------:R-:W-:-:S02]  /*0ec0*/  IMAD R12, R0, 0x40, R11 ;  /* 0x00000040000c7824 */ /* 0x000fc400078e020b */
[----:B------:R-:W-:Y:S01]  /*0ed0*/  IMAD.U32 R0, RZ, RZ, UR4 ;  /* 0x00000004ff007e24 */ /* 0x000fe2000f8e00ff */
[----:B------:R-:W-:Y:S01]  /*0ee0*/  LEA.HI R4, R4, R225, RZ, 0x3 ;  /* 0x000000e104047211 */ /* 0x000fe200078f18ff */
[----:B------:R-:W-:Y:S01]  /*0ef0*/  IMAD.IADD R9, R13, 0x1, -R9 ;  /* 0x000000010d097824 */ /* 0x000fe200078e0a09 */
[----:B------:R-:W-:Y:S01]  /*0f00*/  STL [R1+0x94], R12 ;  /* 0x0000940c01007387 */ /* 0x000fe20000100800 */
[----:B------:R-:W-:Y:S02]  /*0f10*/  IMAD.MOV.U32 R2, RZ, RZ, RZ ;  /* 0x000000ffff027224 */ /* 0x000fe400078e00ff */
[----:B------:R-:W-:Y:S01]  /*0f20*/  IMAD.SHL.U32 R4, R4, 0x40, RZ ;  /* 0x0000004004047824 */ /* 0x000fe200078e00ff */
[----:B------:R0:W-:Y:S01]  /*0f30*/  STL [R1+0x5c], R0 ;  /* 0x00005c0001007387 */ /* 0x0001e20000100800 */
[----:B------:R-:W-:Y:S02]  /*0f40*/  IMAD.SHL.U32 R230, R9, 0x2, RZ ;  /* 0x0000000209e67824 */ /* 0x000fe400078e00ff */
[----:B------:R-:W-:Y:S01]  /*0f50*/  VIADD R202, R22, 0x10 ;  /* 0x0000001016ca7836 */ /* 0x000fe20000000000 */
[----:B------:R-:W-:Y:S01]  /*0f60*/  LOP3.LUT R217, R4, 0xfffffe00, RZ, 0xc0, !PT ;  /* 0xfffffe0004d97812 */ /* 0x000fe200078ec0ff */
[----:B------:R-:W-:Y:S01]  /*0f70*/  VIADD R34, R230, 0x8 ;  /* 0x00000008e6227836 */ /* 0x000fe20000000000 */
[----:B------:R-:W-:Y:S01]  /*0f80*/  SHF.R.S32.HI R4, RZ, 0x1f, R219 ;  /* 0x0000001fff047819 */ /* 0x000fe200000114db */
[----:B------:R-:W-:-:S02]  /*0f90*/  IMAD.SHL.U32 R4, R5, 0x8, RZ ;  /* 0x0000000805047824 */ /* 0x000fc400078e00ff */
[C---:B------:R-:W-:Y:S01]  /*0fa0*/  VIADD R31, R230.reuse, 0x20 ;  /* 0x00000020e61f7836 */ /* 0x040fe20000000000 */
[C---:B0-----:R-:W-:Y:S01]  /*0fb0*/  LEA.HI R0, R3.reuse, R3, RZ, 0x1 ;  /* 0x0000000303007211 */ /* 0x041fe200078f08ff */
[C---:B------:R-:W-:Y:S01]  /*0fc0*/  VIADD R28, R230.reuse, 0x38 ;  /* 0x00000038e61c7836 */ /* 0x040fe20000000000 */
[----:B------:R0:W-:Y:S01]  /*0fd0*/  STL [R1+0x9c], R4 ;  /* 0x00009c0401007387 */ /* 0x0001e20000100800 */
[----:B------:R-:W-:Y:S01]  /*0fe0*/  VIADD R25, R230, 0x50 ;  /* 0x00000050e6197836 */ /* 0x000fe20000000000 */
[----:B------:R-:W-:Y:S01]  /*0ff0*/  LOP3.LUT R0, R0, 0x1ffffffe, RZ, 0xc0, !PT ;  /* 0x1ffffffe00007812 */ /* 0x000fe200078ec0ff */
[C---:B------:R-:W-:Y:S02]  /*1000*/  VIADD R20, R230.reuse, 0x68 ;  /* 0x00000068e6147836 */ /* 0x040fe40000000000 */
[C---:B------:R-:W-:Y:S02]  /*1010*/  VIADD R13, R230.reuse, 0x80 ;  /* 0x00000080e60d7836 */ /* 0x040fe40000000000 */
[----:B------:R-:W-:Y:S01]  /*1020*/  IMAD.IADD R0, R3, 0x1, -R0 ;  /* 0x0000000103007824 */ /* 0x000fe200078e0a00 */
[----:B------:R-:W-:Y:S01]  /*1030*/  SHF.R.S32.HI R3, RZ, 0x1f, R203 ;  /* 0x0000001fff037819 */ /* 0x000fe200000114cb */
[----:B------:R-:W-:Y:S01]  /*1040*/  VIADD R9, R230, 0x98 ;  /* 0x00000098e6097836 */ /* 0x000fe20000000000 */
[----:B------:R-:W-:Y:S01]  /*1050*/  SHF.R.U32.HI R3, RZ, 0x3, R213 ;  /* 0x00000003ff037819 */ /* 0x000fe200000116d5 */
[----:B------:R-:W-:-:S02]  /*1060*/  IMAD R0, R0, 0x8, R12 ;  /* 0x0000000800007824 */ /* 0x000fc400078e020c */
[C---:B------:R-:W-:Y:S01]  /*1070*/  VIADD R5, R230.reuse, 0xb8 ;  /* 0x000000b8e6057836 */ /* 0x040fe20000000000 */
[----:B------:R-:W-:Y:S01]  /*1080*/  LOP3.LUT R3, R217, R6, R3, 0xf6, !PT ;  /* 0x00000006d9037212 */ /* 0x000fe200078ef603 */
[C---:B0-----:R-:W-:Y:S01]  /*1090*/  VIADD R4, R230.reuse, 0xc0 ;  /* 0x000000c0e6047836 */ /* 0x041fe20000000000 */
[----:B------:R-:W-:Y:S01]  /*10a0*/  SHF.R.S32.HI R6, RZ, 0x1f, R218 ;  /* 0x0000001fff067819 */ /* 0x000fe200000114da */
[C---:B------:R-:W-:Y:S01]  /*10b0*/  VIADD R6, R230.reuse, 0xb0 ;  /* 0x000000b0e6067836 */ /* 0x040fe20000000000 */
[----:B------:R-:W-:Y:S01]  /*10c0*/  SHF.R.S32.HI R5, RZ, 0x1f, R5 ;  /* 0x0000001fff057819 */ /* 0x000fe20000011405 */
[----:B------:R-:W-:Y:S01]  /*10d0*/  IMAD R3, R3, 0x2, R18 ;  /* 0x0000000203037824 */ /* 0x000fe200078e0212 */
[----:B------:R-:W-:Y:S01]  /*10e0*/  SHF.R.S32.HI R4, RZ, 0x1f, R4 ;  /* 0x0000001fff047819 */ /* 0x000fe20000011404 */
[C---:B------:R-:W-:Y:S02]  /*10f0*/  VIADD R237, R230.reuse, 0xc8 ;  /* 0x000000c8e6ed7836 */ /* 0x040fe40000000000 */
[C---:B------:R-:W-:Y:S01]  /*1100*/  VIADD R236, R230.reuse, 0xd0 ;  /* 0x000000d0e6ec7836 */ /* 0x040fe20000000000 */
[----:B------:R0:W-:Y:S01]  /*1110*/  STL [R1+0x90], R3 ;  /* 0x0000900301007387 */ /* 0x0001e20000100800 */
[----:B------:R-:W-:-:S02]  /*1120*/  VIADD R235, R230, 0xd8 ;  /* 0x000000d8e6eb7836 */ /* 0x000fc40000000000 */
[C---:B------:R-:W-:Y:S01]  /*1130*/  VIADD R234, R230.reuse, 0xe0 ;  /* 0x000000e0e6ea7836 */ /* 0x040fe20000000000 */
[----:B------:R1:W-:Y:S01]  /*1140*/  STL [R1+0x98], R0 ;  /* 0x0000980001007387 */ /* 0x0003e20000100800 */
[C---:B------:R-:W-:Y:S01]  /*1150*/  VIADD R33, R230.reuse, 0x10 ;  /* 0x00000010e6217836 */ /* 0x040fe20000000000 */
[----:B------:R-:W-:Y:S01]  /*1160*/  SHF.R.S32.HI R5, RZ, 0x1f, R236 ;  /* 0x0000001fff057819 */ /* 0x000fe200000114ec */
[C---:B------:R-:W-:Y:S01]  /*1170*/  VIADD R32, R230.reuse, 0x18 ;  /* 0x00000018e6207836 */ /* 0x040fe20000000000 */
[----:B------:R-:W-:Y:S01]  /*1180*/  SHF.R.S32.HI R4, RZ, 0x1f, R235 ;  /* 0x0000001fff047819 */ /* 0x000fe200000114eb */
[C---:B------:R-:W-:Y:S01]  /*1190*/  VIADD R30, R230.reuse, 0x28 ;  /* 0x00000028e61e7836 */ /* 0x040fe20000000000 */
[----:B0-----:R-:W-:Y:S01]  /*11a0*/  SHF.R.S32.HI R3, RZ, 0x1f, R34 ;  /* 0x0000001fff037819 */ /* 0x001fe20000011422 */
        /* <DEDUP_REMOVED lines=32> */
[----:B------:R-:W-:Y:S02]  /*13b0*/  SHF.R.S32.HI R14, RZ, 0x1f, R14 ;  /* 0x0000001fff0e7819 */ /* 0x000fe4000001140e */
[----:B------:R-:W-:-:S02]  /*13c0*/  SHF.R.S32.HI R11, RZ, 0x1f, R11 ;  /* 0x0000001fff0b7819 */ /* 0x000fc4000001140b */
[----:B------:R-:W-:Y:S02]  /*13d0*/  SHF.R.S32.HI R10, RZ, 0x1f, R10 ;  /* 0x0000001fff0a7819 */ /* 0x000fe4000001140a */
[----:B------:R-:W-:Y:S02]  /*13e0*/  SHF.R.S32.HI R8, RZ, 0x1f, R8 ;  /* 0x0000001fff087819 */ /* 0x000fe40000011408 */
[----:B------:R-:W-:Y:S02]  /*13f0*/  SHF.R.S32.HI R7, RZ, 0x1f, R7 ;  /* 0x0000001fff077819 */ /* 0x000fe40000011407 */
[----:B------:R-:W-:Y:S02]  /*1400*/  SHF.R.S32.HI R5, RZ, 0x1f, R233 ;  /* 0x0000001fff057819 */ /* 0x000fe400000114e9 */
[----:B------:R-:W-:Y:S02]  /*1410*/  SHF.R.S32.HI R4, RZ, 0x1f, R232 ;  /* 0x0000001fff047819 */ /* 0x000fe400000114e8 */
[----:B-1----:R-:W-:-:S07]  /*1420*/  SHF.R.S32.HI R3, RZ, 0x1f, R231 ;  /* 0x0000001fff037819 */ /* 0x002fce00000114e7 */
.L_x_1481:
[----:B0-23--:R-:W0:Y:S02]  /*1430*/  LDC.64 R4, c[0x0][0xd88] ;  /* 0x00036200ff047b82 */ /* 0x00de240000000a00 */
        /* <DEDUP_REMOVED lines=24> */
[----:B------:R-:W-:Y:S01]  /*15c0*/  IADD3.X R5, R224, UR7, RZ, P3, !PT ;  /* 0x00000007e0057c10 */ /* 0x000fe20009ffe4ff */
        /* <DEDUP_REMOVED lines=24> */
.L_x_1334:
        /* <DEDUP_REMOVED lines=14> */
.L_x_1335:
[----:B------:R-:W-:Y:S05]  /*1830*/  @!P0 BRA `(.L_x_1336) ;  /* 0x00000000000c8947 */ /* 0x000fea0003800000 */
[----:B------:R-:W2:Y:S04]  /*1840*/  LDG.E R0, desc[UR60][R4.64] ;  /* 0x0000003c04007981 */ /* 0x000ea8000c1e1900 */
[----:B------:R-:W2:Y:S02]  /*1850*/  LDG.E R33, desc[UR60][R4.64+0x4] ;  /* 0x0000043c04217981 */ /* 0x000ea4000c1e1900 */
[----:B--2---:R-:W-:-:S07]  /*1860*/  IMAD.IADD R33, R33, 0x1, -R0 ;  /* 0x0000000121217824 */ /* 0x004fce00078e0a00 */
.L_x_1336:
        /* <DEDUP_REMOVED lines=34> */
[----:B------:R-:W-:Y:S02]  /*1a90*/  IABS R11, R10 ;  /* 0x0000000a000b7213 */ /* 0x000fe40000000000 */
        /* <DEDUP_REMOVED lines=22> */
.L_x_1338:
[----:B------:R-:W-:Y:S05]  /*1c00*/  BSYNC B0 ;  /* 0x0000000000007941 */ /* 0x000fea0003800000 */
.L_x_1337:
        /* <DEDUP_REMOVED lines=37> */
.L_x_1341:
[----:B------:R-:W-:Y:S05]  /*1e60*/  BSYNC B6 ;  /* 0x0000000000067941 */ /* 0x000fea0003800000 */
.L_x_1340:
        /* <DEDUP_REMOVED lines=20> */
.L_x_1343:
[----:B------:R-:W-:Y:S05]  /*1fb0*/  BSYNC B6 ;  /* 0x0000000000067941 */ /* 0x000fea0003800000 */
.L_x_1342:
[----:B------:R-:W-:Y:S01]  /*1fc0*/  ULDC.64 UR4, c[0x0][0xaf0] ;  /* 0x0002bc0000047ab9 */ /* 0x000fe20000000a00 */
[----:B------:R-:W-:Y:S01]  /*1fd0*/  IMAD.MOV.U32 R0, RZ, RZ, R222 ;  /* 0x000000ffff007224 */ /* 0x000fe200078e00de */
[----:B------:R-:W-:Y:S01]  /*1fe0*/  ISETP.NE.U32.AND P0, PT, RZ, UR4, PT ;  /* 0x00000004ff007c0c */ /* 0x000fe2000bf05070 */
[----:B------:R-:W0:Y:S03]  /*1ff0*/  LDC.64 R20, c[0x0][0x300] ;  /* 0x0000c000ff147b82 */ /* 0x000e260000000a00 */
[----:B------:R-:W-:Y:S01]  /*2000*/  ISETP.NE.AND.EX P0, PT, RZ, UR5, PT, P0 ;  /* 0x00000005ff007c0c */ /* 0x000fe2000bf05300 */
[----:B------:R-:W1:Y:S01]  /*2010*/  S2R R44, SR_TID.X ;  /* 0x00000000002c7919 */ /* 0x000e620000002100 */
[----:B------:R-:W-:Y:S01]  /*2020*/  IMAD.IADD R70, R70, 0x1, R33 ;  /* 0x0000000146467824 */ /* 0x000fe200078e0221 */
[----:B------:R-:W2:Y:S01]  /*2030*/  S2R R6, SR_TID.X ;  /* 0x0000000000067919 */ /* 0x000ea20000002100 */
[----:B------:R-:W-:Y:S01]  /*2040*/  SHF.R.S32.HI R17, RZ, 0x1f, R16 ;  /* 0x0000001fff117819 */ /* 0x000fe20000011410 */
[----:B------:R-:W3:Y:S08]  /*2050*/  LDC R49, c[0x0][0x3f4] ;  /* 0x0000fd00ff317b82 */ /* 0x000ef00000000800 */
[----:B------:R-:W-:Y:S01]  /*2060*/  @P0 IADD3 R4, P1, R223, UR4, RZ ;  /* 0x00000004df040c10 */ /* 0x000fe2000ff3e0ff */
[----:B------:R-:W-:Y:S01]  /*2070*/  VIADD R8, R16, 0xc0 ;  /* 0x000000c010087836 */ /* 0x000fe20000000000 */
[----:B------:R-:W4:Y:S02]  /*2080*/  LDC.64 R42, c[0x0][0x3f8] ;  /* 0x0000fe00ff2a7b82 */ /* 0x000f240000000a00 */
[----:B------:R-:W-:Y:S01]  /*2090*/  @P0 IADD3.X R5, R224, UR5, RZ, P1, !PT ;  /* 0x00000005e0050c10 */ /* 0x000fe20008ffe4ff */
[----:B------:R-:W-:-:S04]  /*20a0*/  ULDC.64 UR4, c[0x0][0xb00] ;  /* 0x0002c00000047ab9 */ /* 0x000fc80000000a00 */
[----:B------:R1:W3:Y:S01]  /*20b0*/  @P0 LDG.E R0, desc[UR60][R4.64] ;  /* 0x0000003c04000981 */ /* 0x0002e2000c1e1900 */
[----:B------:R-:W-:Y:S01]  /*20c0*/  SHF.R.S32.HI R36, RZ, 0x1f, R70 ;  /* 0x0000001fff247819 */ /* 0x000fe20000011446 */
[----:B------:R-:W4:Y:S01]  /*20d0*/  LDC.64 R68, c[0x0][0x408] ;  /* 0x00010200ff447b82 */ /* 0x000f220000000a00 */
[----:B------:R-:W-:Y:S01]  /*20e0*/  ISETP.NE.U32.AND P0, PT, RZ, UR4, PT ;  /* 0x00000004ff007c0c */ /* 0x000fe2000bf05070 */
[----:B------:R-:W-:Y:S01]  /*20f0*/  IMAD.MOV.U32 R90, RZ, RZ, 0x20 ;  /* 0x00000020ff5a7424 */ /* 0x000fe200078e00ff */
[----:B-----5:R-:W-:Y:S01]  /*2100*/  SHF.R.S32.HI R45, RZ, 0x1f, R24 ;  /* 0x0000001fff2d7819 */ /* 0x020fe20000011418 */
[-C--:B0-----:R-:W-:Y:S01]  /*2110*/  IMAD R3, R36, R20.reuse, RZ ;  /* 0x0000001424037224 */ /* 0x081fe200078e02ff */
[----:B------:R-:W-:Y:S01]  /*2120*/  ISETP.NE.AND.EX P0, PT, RZ, UR5, PT, P0 ;  /* 0x00000005ff007c0c */ /* 0x000fe2000bf05300 */
[----:B------:R-:W-:Y:S01]  /*2130*/  ULDC.64 UR4, c[0x0][0x308] ;  /* 0x0000c20000047ab9 */ /* 0x000fe20000000a00 */
[----:B------:R-:W-:Y:S01]  /*2140*/  IMAD R77, R21, 0x60, RZ ;  /* 0x00000060154d7824 */ /* 0x000fe200078e02ff */
[----:B------:R-:W-:Y:S01]  /*2150*/  SHF.R.S32.HI R74, RZ, 0x1f, R225 ;  /* 0x0000001fff4a7819 */ /* 0x000fe200000114e1 */
[----:B-1----:R-:W-:Y:S01]  /*2160*/  IMAD.WIDE.U32 R4, R70, R20, RZ ;  /* 0x0000001446047225 */ /* 0x002fe200078e00ff */
[----:B------:R-:W-:-:S03]  /*2170*/  SHF.R.U32.HI R44, RZ, 0x7, R44 ;  /* 0x00000007ff2c7819 */ /* 0x000fc6000001162c */
[----:B------:R-:W-:Y:S01]  /*2180*/  IMAD R3, R70, R21, R3 ;  /* 0x0000001546037224 */ /* 0x000fe200078e0203 */
[----:B------:R-:W-:Y:S01]  /*2190*/  ISETP.NE.AND P6, PT, R44, 0x1, PT ;  /* 0x000000012c00780c */ /* 0x000fe20003fc5270 */
[----:B--2---:R-:W-:Y:S02]  /*21a0*/  VIADD R6, R6, 0xffffff80 ;  /* 0xffffff8006067836 */ /* 0x004fe40000000000 */
[----:B------:R-:W-:Y:S02]  /*21b0*/  IMAD.IADD R5, R5, 0x1, R3 ;  /* 0x0000000105057824 */ /* 0x000fe400078e0203 */
[----:B------:R-:W-:Y:S01]  /*21c0*/  VIADD R75, R44, 0x8 ;  /* 0x000000082c4b7836 */ /* 0x000fe20000000000 */
[----:B------:R-:W-:Y:S01]  /*21d0*/  SHF.R.U32.HI R44, RZ, 0x3, R213 ;  /* 0x00000003ff2c7819 */ /* 0x000fe200000116d5 */
[----:B------:R-:W-:Y:S01]  /*21e0*/  IMAD.WIDE.U32 R4, R220, UR4, R4 ;  /* 0x00000004dc047c25 */ /* 0x000fe2000f8e0004 */
[----:B----4-:R-:W-:-:S03]  /*21f0*/  SHF.L.U64.HI R72, R68, 0x6, R69 ;  /* 0x0000000644487819 */ /* 0x010fc60000010245 */
[----:B------:R-:W-:Y:S01]  /*2200*/  IMAD R5, R220, UR5, R5 ;  /* 0x00000005dc057c24 */ /* 0x000fe2000f8e0205 */
[----:B------:R-:W-:Y:S01]  /*2210*/  ULDC.64 UR4, c[0x0][0x310] ;  /* 0x0000c40000047ab9 */ /* 0x000fe20000000a00 */
[-C--:B------:R-:W-:Y:S02]  /*2220*/  IMAD R40, R229, R68.reuse, RZ ;  /* 0x00000044e5287224 */ /* 0x080fe400078e02ff */
[----:B------:R-:W-:-:S04]  /*2230*/  IMAD.WIDE.U32 R66, R19, R68, R16 ;  /* 0x0000004413427225 */ /* 0x000fc800078e0010 */
[C---:B------:R-:W-:Y:S02]  /*2240*/  IMAD R39, R19.reuse, R69, R40 ;  /* 0x0000004513277224 */ /* 0x040fe400078e0228 */
[----:B------:R-:W-:-:S04]  /*2250*/  IMAD.WIDE.U32 R34, R19, R42, R16 ;  /* 0x0000002a13227225 */ /* 0x000fc800078e0010 */
[----:B------:R-:W-:Y:S02]  /*2260*/  IMAD.IADD R67, R39, 0x1, R67 ;  /* 0x0000000127437824 */ /* 0x000fe400078e0243 */
[C---:B------:R-:W-:Y:S02]  /*2270*/  IMAD R40, R45.reuse, R42, RZ ;  /* 0x0000002a2d287224 */ /* 0x040fe400078e02ff */
[----:B------:R-:W-:Y:S02]  /*2280*/  IMAD R45, R45, R68, RZ ;  /* 0x000000442d2d7224 */ /* 0x000fe400078e02ff */
[----:B------:R-:W-:Y:S02]  /*2290*/  IMAD R81, R24, R43, R40 ;  /* 0x0000002b18517224 */ /* 0x000fe400078e0228 */
[----:B------:R-:W-:Y:S02]  /*22a0*/  IMAD R47, R43, 0x60, RZ ;  /* 0x000000602b2f7824 */ /* 0x000fe400078e02ff */
[----:B------:R-:W-:-:S02]  /*22b0*/  IMAD.SHL.U32 R40, R42, 0x40, RZ ;  /* 0x000000402a287824 */ /* 0x000fc400078e00ff */
[----:B------:R-:W-:Y:S02]  /*22c0*/  IMAD R45, R24, R69, R45 ;  /* 0x00000045182d7224 */ /* 0x000fe400078e022d */
[----:B------:R-:W-:Y:S02]  /*22d0*/  IMAD R79, R69, 0x60, RZ ;  /* 0x00000060454f7824 */ /* 0x000fe400078e02ff */
[----:B------:R-:W-:Y:S02]  /*22e0*/  IMAD.SHL.U32 R73, R68, 0x40, RZ ;  /* 0x0000004044497824 */ /* 0x000fe400078e00ff */
[----:B------:R-:W-:-:S04]  /*22f0*/  IMAD.WIDE.U32 R66, R24, R68, R66 ;  /* 0x0000004418427225 */ /* 0x000fc800078e0042 */
[----:B---3--:R-:W-:Y:S02]  /*2300*/  IMAD.SHL.U32 R76, R49, 0x2, RZ ;  /* 0x00000002314c7824 */ /* 0x008fe400078e00ff */
[----:B------:R-:W-:Y:S01]  /*2310*/  IMAD.IADD R83, R45, 0x1, R67 ;  /* 0x000000012d537824 */ /* 0x000fe200078e0243 */
[----:B------:R-:W-:Y:S02]  /*2320*/  SHF.R.S32.HI R3, RZ, 0x1f, R0 ;  /* 0x0000001fff037819 */ /* 0x000fe40000011400 */
[----:B------:R-:W-:Y:S02]  /*2330*/  SEL R33, R0, RZ, !P0 ;  /* 0x000000ff00217207 */ /* 0x000fe40004000000 */
[----:B------:R-:W-:Y:S02]  /*2340*/  SEL R37, R3, RZ, !P0 ;  /* 0x000000ff03257207 */ /* 0x000fe40004000000 */
[----:B------:R-:W-:Y:S01]  /*2350*/  SHF.R.S32.HI R3, RZ, 0x1f, R6 ;  /* 0x0000001fff037819 */ /* 0x000fe20000011406 */
[----:B------:R-:W-:-:S03]  /*2360*/  IMAD.WIDE.U32 R12, R33, UR4, R4 ;  /* 0x00000004210c7c25 */ /* 0x000fc6000f8e0004 */
[----:B------:R-:W-:Y:S01]  /*2370*/  LEA.HI R38, R3, R6, RZ, 0x2 ;  /* 0x0000000603267211 */ /* 0x000fe200078f10ff */
[----:B------:R-:W-:Y:S02]  /*2380*/  IMAD R0, R37, UR4, RZ ;  /* 0x0000000425007c24 */ /* 0x000fe4000f8e02ff */
[-C--:B------:R-:W-:Y:S01]  /*2390*/  IMAD R6, R229, R20.reuse, RZ ;  /* 0x00000014e5067224 */ /* 0x080fe200078e02ff */
[----:B------:R-:W-:Y:S01]  /*23a0*/  SHF.R.S32.HI R38, RZ, 0x1f, R38 ;  /* 0x0000001fff267819 */ /* 0x000fe20000011426 */
[----:B------:R-:W-:Y:S01]  /*23b0*/  IMAD R9, R33, UR5, R0 ;  /* 0x0000000521097c24 */ /* 0x000fe2000f8e0200 */
[----:B------:R-:W-:Y:S05]  /*23c0*/  @!P6 WARPSYNC.ALL ;  /* 0x000000000000e948 */ /* 0x000fea0003800000 */
[C---:B------:R-:W-:Y:S01]  /*23d0*/  VIADD R0, R16.reuse, 0x20 ;  /* 0x0000002010007836 */ /* 0x040fe20000000000 */
[----:B------:R-:W-:Y:S01]  /*23e0*/  ULDC UR4, c[0x0][0x320] ;  /* 0x0000c80000047ab9 */ /* 0x000fe20000000800 */
[----:B------:R-:W-:Y:S01]  /*23f0*/  IMAD.WIDE.U32 R4, R19, R20, R16 ;  /* 0x0000001413047225 */ /* 0x000fe200078e0010 */
[----:B------:R-:W-:Y:S01]  /*2400*/  @!P6 BAR.SYNC.DEFER_BLOCKING 0x9, 0x100 ;  /* 0x024400000000eb1d */ /* 0x000fe20000010000 */
[----:B------:R-:W-:-:S02]  /*2410*/  ISETP.GE.AND P0, PT, R16, UR4, PT ;  /* 0x0000000410007c0c */ /* 0x000fc4000bf06270 */
[----:B------:R-:W-:Y:S01]  /*2420*/  ISETP.GE.AND P1, PT, R0, UR4, PT ;  /* 0x0000000400007c0c */ /* 0x000fe2000bf26270 */
[----:B------:R-:W-:Y:S01]  /*2430*/  IMAD R11, R19, R21, R6 ;  /* 0x00000015130b7224 */ /* 0x000fe200078e0206 */
[----:B------:R-:W-:Y:S01]  /*2440*/  SEL R6, RZ, 0x1, P0 ;  /* 0x00000001ff067807 */ /* 0x000fe20000000000 */
[----:B------:R-:W-:Y:S01]  /*2450*/  ULDC.64 UR6, c[0x0][0x330] ;  /* 0x0000cc0000067ab9 */ /* 0x000fe20000000a00 */
[----:B------:R-:W-:Y:S02]  /*2460*/  SEL R7, RZ, 0xffffffff, P1 ;  /* 0xffffffffff077807 */ /* 0x000fe40000800000 */
[----:B------:R-:W-:Y:S01]  /*2470*/  IADD3 R3, P2, R12, R4, RZ ;  /* 0x000000040c037210 */ /* 0x000fe20007f5e0ff */
[----:B------:R-:W-:Y:S01]  /*2480*/  IMAD.IADD R4, R13, 0x1, R9 ;  /* 0x000000010d047824 */ /* 0x000fe200078e0209 */
[----:B------:R-:W-:Y:S01]  /*2490*/  ISETP.GE.AND P0, PT, R8, UR4, PT ;  /* 0x0000000408007c0c */ /* 0x000fe2000bf06270 */
[----:B------:R-:W-:Y:S01]  /*24a0*/  IMAD.SHL.U32 R7, R7, 0x2, RZ ;  /* 0x0000000207077824 */ /* 0x000fe200078e00ff */
[----:B------:R-:W-:Y:S01]  /*24b0*/  LEA.HI R38, R38, R19, RZ, 0x3 ;  /* 0x0000001326267211 */ /* 0x000fe200078f18ff */
[----:B------:R-:W-:Y:S01]  /*24c0*/  VIADD R9, R16, 0xe0 ;  /* 0x000000e010097836 */ /* 0x000fe20000000000 */
[----:B------:R-:W-:Y:S01]  /*24d0*/  IADD3.X R5, R4, R5, R11, P2, !PT ;  /* 0x0000000504057210 */ /* 0x000fe200017fe40b */
[C---:B------:R-:W-:Y:S01]  /*24e0*/  VIADD R8, R16.reuse, 0x80 ;  /* 0x0000008010087836 */ /* 0x040fe20000000000 */
[----:B------:R-:W-:Y:S01]  /*24f0*/  LOP3.LUT R14, R7, 0x2, R6, 0xe2, !PT ;  /* 0x00000002070e7812 */ /* 0x000fe200078ee206 */
[C---:B------:R-:W-:Y:S01]  /*2500*/  VIADD R6, R16.reuse, 0x40 ;  /* 0x0000004010067836 */ /* 0x040fe20000000000 */
[----:B------:R-:W-:Y:S01]  /*2510*/  ISETP.GE.AND P3, PT, R9, UR4, PT ;  /* 0x0000000409007c0c */ /* 0x000fe2000bf66270 */
[C---:B------:R-:W-:Y:S01]  /*2520*/  VIADD R7, R16.reuse, 0x60 ;  /* 0x0000006010077836 */ /* 0x040fe20000000000 */
[----:B------:R-:W-:Y:S01]  /*2530*/  SEL R96, RZ, 0x40, P0 ;  /* 0x00000040ff607807 */ /* 0x000fe20000000000 */
[----:B------:R-:W-:Y:S01]  /*2540*/  VIADD R9, R16, 0xa0 ;  /* 0x000000a010097836 */ /* 0x000fe20000000000 */
[----:B------:R-:W-:Y:S01]  /*2550*/  ISETP.GE.AND P1, PT, R6, UR4, PT ;  /* 0x0000000406007c0c */ /* 0x000fe2000bf26270 */
[----:B------:R-:W-:Y:S01]  /*2560*/  IMAD.WIDE.U32 R10, R220, UR6, R16 ;  /* 0x00000006dc0a7c25 */ /* 0x000fe2000f8e0010 */
[----:B------:R-:W-:-:S02]  /*2570*/  ISETP.GE.AND P2, PT, R7, UR4, PT ;  /* 0x0000000407007c0c */ /* 0x000fc4000bf46270 */
[----:B------:R-:W-:Y:S01]  /*2580*/  SEL R15, RZ, 0x4, P1 ;  /* 0x00000004ff0f7807 */ /* 0x000fe20000800000 */
[----:B------:R-:W-:Y:S01]  /*2590*/  IMAD R11, R220, UR7, R11 ;  /* 0x00000007dc0b7c24 */ /* 0x000fe2000f8e020b */
[----:B------:R-:W-:Y:S02]  /*25a0*/  SEL R23, RZ, 0x8, P2 ;  /* 0x00000008ff177807 */ /* 0x000fe40001000000 */
[----:B------:R-:W-:Y:S02]  /*25b0*/  ISETP.GE.AND P1, PT, R8, UR4, PT ;  /* 0x0000000408007c0c */ /* 0x000fe4000bf26270 */
[----:B------:R-:W-:Y:S01]  /*25c0*/  ISETP.GE.AND P2, PT, R9, UR4, PT ;  /* 0x0000000409007c0c */ /* 0x000fe2000bf46270 */
[----:B------:R-:W-:Y:S01]  /*25d0*/  ULDC.64 UR4, c[0x0][0x338] ;  /* 0x0000ce0000047ab9 */ /* 0x000fe20000000a00 */
[----:B------:R-:W-:Y:S01]  /*25e0*/  LOP3.LUT R14, R23, R14, R15, 0xfe, !PT ;  /* 0x0000000e170e7212 */ /* 0x000fe200078efe0f */
[----:B------:R-:W-:Y:S01]  /*25f0*/  IMAD R37, R37, UR4, RZ ;  /* 0x0000000425257c24 */ /* 0x000fe2000f8e02ff */
[----:B------:R-:W-:-:S02]  /*2600*/  SEL R15, RZ, 0x10, P1 ;  /* 0x00000010ff0f7807 */ /* 0x000fc40000800000 */
[----:B------:R-:W-:Y:S01]  /*2610*/  SEL R23, RZ, 0x20, P2 ;  /* 0x00000020ff177807 */ /* 0x000fe20001000000 */
[----:B------:R-:W-:Y:S01]  /*2620*/  IMAD R37, R33, UR5, R37 ;  /* 0x0000000521257c24 */ /* 0x000fe2000f8e0225 */
[----:B------:R-:W-:Y:S02]  /*2630*/  ISETP.GE.AND P0, PT, R16, R49, PT ;  /* 0x000000311000720c */ /* 0x000fe40003f06270 */
[----:B------:R-:W-:Y:S01]  /*2640*/  LOP3.LUT R31, R23, R14, R15, 0xfe, !PT ;  /* 0x0000000e171f7212 */ /* 0x000fe200078efe0f */
[----:B------:R-:W-:Y:S01]  /*2650*/  IMAD.WIDE.U32 R14, R33, UR4, R10 ;  /* 0x00000004210e7c25 */ /* 0x000fe2000f8e000a */
[----:B------:R-:W-:Y:S01]  /*2660*/  SEL R11, R49, RZ, P0 ;  /* 0x000000ff310b7207 */ /* 0x000fe20000000000 */
[----:B------:R-:W-:Y:S01]  /*2670*/  ULDC UR4, c[0x0][0x2f4] ;  /* 0x0000bd0000047ab9 */ /* 0x000fe20000000800 */
[----:B------:R-:W-:Y:S01]  /*2680*/  SHF.R.S32.HI R23, RZ, 0x1f, R22 ;  /* 0x0000001fff177819 */ /* 0x000fe20000011416 */
[----:B------:R-:W-:Y:S01]  /*2690*/  IMAD R10, R229, R42, RZ ;  /* 0x0000002ae50a7224 */ /* 0x000fe200078e02ff */
[----:B------:R-:W-:Y:S01]  /*26a0*/  LOP3.LUT R38, R38, 0xfffffff8, RZ, 0xc0, !PT ;  /* 0xfffffff826267812 */ /* 0x000fe200078ec0ff */
[----:B------:R-:W-:Y:S01]  /*26b0*/  IMAD.IADD R11, R16, 0x1, R11 ;  /* 0x00000001100b7824 */ /* 0x000fe200078e020b */
[----:B------:R-:W-:Y:S01]  /*26c0*/  LOP3.LUT R96, R31, R96, RZ, 0xfc, !PT ;  /* 0x000000601f607212 */ /* 0x000fe200078efcff */
[C---:B------:R-:W-:Y:S01]  /*26d0*/  IMAD R31, R19.reuse, R43, R10 ;  /* 0x0000002b131f7224 */ /* 0x040fe200078e020a */
[C---:B------:R-:W-:Y:S01]  /*26e0*/  IADD3 R70, P1, R19.reuse, R70, RZ ;  /* 0x0000004613467210 */ /* 0x040fe20007f3e0ff */
[----:B------:R-:W-:Y:S01]  /*26f0*/  IMAD.WIDE.U32 R64, R19, R68, R22 ;  /* 0x0000004413407225 */ /* 0x000fe200078e0016 */
[----:B------:R-:W-:-:S02]  /*2700*/  SHF.R.S32.HI R10, RZ, 0x1f, R11 ;  /* 0x0000001fff0a7819 */ /* 0x000fc4000001140b */
[----:B------:R-:W-:Y:S01]  /*2710*/  SEL R95, RZ, 0xffffff80, P3 ;  /* 0xffffff80ff5f7807 */ /* 0x000fe20001800000 */
[----:B------:R-:W-:Y:S01]  /*2720*/  IMAD.IADD R38, R19, 0x1, -R38 ;  /* 0x0000000113267824 */ /* 0x000fe200078e0a26 */
[----:B------:R-:W-:Y:S01]  /*2730*/  ISETP.GE.AND P2, PT, R0, UR4, PT ;  /* 0x0000000400007c0c */ /* 0x000fe2000bf46270 */
[----:B------:R-:W-:Y:S01]  /*2740*/  IMAD.IADD R65, R65, 0x1, R39 ;  /* 0x0000000141417824 */ /* 0x000fe200078e0227 */
[----:B------:R-:W-:Y:S01]  /*2750*/  LEA.HI R39, R10, R11, RZ, 0x3 ;  /* 0x0000000b0a277211 */ /* 0x000fe200078f18ff */
[----:B------:R-:W-:Y:S01]  /*2760*/  IMAD.SHL.U32 R84, R38, 0x40, RZ ;  /* 0x0000004026547824 */ /* 0x000fe200078e00ff */
[----:B------:R-:W-:Y:S01]  /*2770*/  SHF.L.U64.HI R10, R20, 0x6, R21 ;  /* 0x00000006140a7819 */ /* 0x000fe20000010215 */
[----:B------:R-:W-:Y:S01]  /*2780*/  IMAD.X R71, R229, 0x1, R36, P1 ;  /* 0x00000001e5477824 */ /* 0x000fe200008e0624 */
[----:B------:R-:W-:Y:S01]  /*2790*/  LOP3.LUT R36, R213, 0x38, R39, 0xf8, !PT ;  /* 0x00000038d5247812 */ /* 0x000fe200078ef827 */
[----:B------:R-:W-:Y:S01]  /*27a0*/  IMAD.WIDE.U32 R32, R19, R42, R22 ;  /* 0x0000002a13207225 */ /* 0x000fe200078e0016 */
[----:B------:R-:W-:-:S02]  /*27b0*/  LOP3.LUT R84, R84, 0x1c0, RZ, 0xc0, !PT ;  /* 0x000001c054547812 */ /* 0x000fc400078ec0ff */
[----:B------:R-:W-:Y:S01]  /*27c0*/  LOP3.LUT P1, RZ, R38, 0x4, RZ, 0xc0, !PT ;  /* 0x0000000426ff7812 */ /* 0x000fe2000782c0ff */
[----:B------:R-:W-:Y:S01]  /*27d0*/  IMAD.IADD R33, R33, 0x1, R31 ;  /* 0x0000000121217824 */ /* 0x000fe200078e021f */
[----:B------:R-:W-:Y:S01]  /*27e0*/  LOP3.LUT R38, R36, R44, RZ, 0x3c, !PT ;  /* 0x0000002c24267212 */ /* 0x000fe200078e3cff */
[----:B------:R-:W-:Y:S01]  /*27f0*/  IMAD.IADD R35, R31, 0x1, R35 ;  /* 0x000000011f237824 */ /* 0x000fe200078e0223 */
[----:B------:R-:W-:Y:S01]  /*2800*/  SHF.R.U32.HI R87, RZ, 0x3, R84 ;  /* 0x00000003ff577819 */ /* 0x000fe20000011654 */
[----:B------:R-:W-:Y:S01]  /*2810*/  IMAD.SHL.U32 R11, R20, 0x40, RZ ;  /* 0x00000040140b7824 */ /* 0x000fe200078e00ff */
[----:B------:R-:W-:Y:S01]  /*2820*/  LOP3.LUT R44, R84, 0x18, R16, 0xf8, !PT ;  /* 0x00000018542c7812 */ /* 0x000fe200078ef810 */
[-C--:B------:R-:W-:Y:S01]  /*2830*/  IMAD.WIDE.U32 R32, R24, R42.reuse, R32 ;  /* 0x0000002a18207225 */ /* 0x080fe200078e0020 */
[----:B------:R-:W-:Y:S02]  /*2840*/  LOP3.LUT R36, R84, 0x38, R39, 0xf8, !PT ;  /* 0x0000003854247812 */ /* 0x000fe400078ef827 */
[----:B------:R-:W-:Y:S01]  /*2850*/  LOP3.LUT R91, R44, R87, RZ, 0x3c, !PT ;  /* 0x000000572c5b7212 */ /* 0x000fe200078e3cff */
[----:B------:R-:W-:Y:S01]  /*2860*/  IMAD.WIDE.U32 R34, R24, R42, R34 ;  /* 0x0000002a18227225 */ /* 0x000fe200078e0022 */
[----:B------:R-:W-:-:S02]  /*2870*/  SHF.R.S32.HI R85, RZ, 0x3, R39 ;  /* 0x00000003ff557819 */ /* 0x000fc40000011427 */
[----:B------:R-:W-:Y:S01]  /*2880*/  LOP3.LUT R86, R39, 0xfffffff8, RZ, 0xc0, !PT ;  /* 0xfffffff827567812 */ /* 0x000fe200078ec0ff */
[----:B------:R-:W-:Y:S01]  /*2890*/  IMAD.WIDE.U32 R64, R24, R68, R64 ;  /* 0x0000004418407225 */ /* 0x000fe200078e0040 */
[----:B------:R-:W-:Y:S02]  /*28a0*/  SHF.L.U64.HI R31, R42, 0x6, R43 ;  /* 0x000000062a1f7819 */ /* 0x000fe4000001022b */
[----:B------:R-:W-:Y:S01]  /*28b0*/  SEL R90, R90, 0xffffffe0, !P1 ;  /* 0xffffffe05a5a7807 */ /* 0x000fe20004800000 */
[----:B------:R-:W-:Y:S01]  /*28c0*/  IMAD.WIDE.U32 R20, R20, 0x60, RZ ;  /* 0x0000006014147825 */ /* 0x000fe200078e00ff */
[----:B------:R-:W-:Y:S02]  /*28d0*/  LOP3.LUT R39, R36, R87, RZ, 0x3c, !PT ;  /* 0x0000005724277212 */ /* 0x000fe400078e3cff */
[----:B------:R-:W-:Y:S01]  /*28e0*/  LOP3.LUT R95, R96, 0x80, R95, 0xc8, !PT ;  /* 0x00000080605f7812 */ /* 0x000fe200078ec85f */
[----:B------:R-:W-:Y:S01]  /*28f0*/  IMAD.WIDE.U32 R42, R42, 0x60, RZ ;  /* 0x000000602a2a7825 */ /* 0x000fe200078e00ff */
[----:B------:R-:W-:-:S02]  /*2900*/  SHF.R.S32.HI R88, RZ, 0x1f, R86 ;  /* 0x0000001fff587819 */ /* 0x000fc40000011456 */
[----:B------:R-:W-:Y:S01]  /*2910*/  ISETP.GE.AND P1, PT, R16, UR4, PT ;  /* 0x0000000410007c0c */ /* 0x000fe2000bf26270 */
[----:B------:R-:W-:Y:S01]  /*2920*/  IMAD.WIDE.U32 R68, R68, 0x60, RZ ;  /* 0x0000006044447825 */ /* 0x000fe200078e00ff */
[----:B------:R-:W-:-:S03]  /*2930*/  LOP3.LUT R96, R96, 0x40, RZ, 0xc0, !PT ;  /* 0x0000004060607812 */ /* 0x000fc600078ec0ff */
[----:B------:R-:W-:Y:S02]  /*2940*/  IMAD R91, R216, 0x200, R91 ;  /* 0x00000200d85b7824 */ /* 0x000fe400078e025b */
[----:B------:R-:W-:Y:S02]  /*2950*/  IMAD.IADD R80, R33, 0x1, R81 ;  /* 0x0000000121507824 */ /* 0x000fe400078e0251 */
[----:B------:R-:W-:Y:S02]  /*2960*/  IMAD.IADD R77, R21, 0x1, R77 ;  /* 0x00000001154d7824 */ /* 0x000fe400078e024d */
[----:B------:R-:W-:Y:S02]  /*2970*/  IMAD.IADD R78, R43, 0x1, R47 ;  /* 0x000000012b4e7824 */ /* 0x000fe400078e022f */
[----:B------:R-:W-:Y:S02]  /*2980*/  IMAD.IADD R79, R69, 0x1, R79 ;  /* 0x00000001454f7824 */ /* 0x000fe400078e024f */
[----:B------:R-:W-:-:S02]  /*2990*/  IMAD.IADD R81, R81, 0x1, R35 ;  /* 0x0000000151517824 */ /* 0x000fc400078e0223 */
[----:B------:R-:W-:Y:S02]  /*29a0*/  IMAD.IADD R82, R65, 0x1, R45 ;  /* 0x0000000141527824 */ /* 0x000fe400078e022d */
[----:B------:R-:W-:Y:S02]  /*29b0*/  IMAD.IADD R89, R217, 0x1, R38 ;  /* 0x00000001d9597824 */ /* 0x000fe400078e0226 */
[----:B------:R-:W-:Y:S02]  /*29c0*/  IMAD R92, R216, 0x200, R39 ;  /* 0x00000200d85c7824 */ /* 0x000fe400078e0227 */
[----:B------:R-:W-:Y:S02]  /*29d0*/  IMAD.IADD R93, R90, 0x1, R91 ;  /* 0x000000015a5d7824 */ /* 0x000fe400078e025b */
[----:B------:R-:W-:-:S07]  /*29e0*/  IMAD.IADD R94, R15, 0x1, R37 ;  /* 0x000000010f5e7824 */ /* 0x000fce00078e0225 */
.L_x_1391:
        /* <DEDUP_REMOVED lines=71> */
.L_x_1348:
[----:B------:R-:W-:Y:S05]  /*2e60*/  BSYNC B1 ;  /* 0x0000000000017941 */ /* 0x000fea0003800000 */
.L_x_1347:
        /* <DEDUP_REMOVED lines=25> */
.L_x_1350:
[----:B------:R-:W-:Y:S05]  /*3000*/  BSYNC B1 ;  /* 0x0000000000017941 */ /* 0x000fea0003800000 */
.L_x_1349:
[----:B0-----:R-:W2:Y:S01]  /*3010*/  LDL R36, [R1+0x5c] ;  /* 0x00005c0001247983 */ /* 0x001ea20000100800 */
[----:B------:R-:W-:Y:S01]  /*3020*/  IMAD.MOV.U32 R37, RZ, RZ, R61 ;  /* 0x000000ffff257224 */ /* 0x000fe200078e003d */
[----:B------:R-:W-:Y:S01]  /*3030*/  PRMT R115, R115, 0x5410, R101 ;  /* 0x0000541073737816 */ /* 0x000fe20000000065 */
[----:B------:R-:W-:Y:S01]  /*3040*/  IMAD.MOV.U32 R38, RZ, RZ, R62 ;  /* 0x000000ffff267224 */ /* 0x000fe200078e003e */
[----:B------:R-:W-:Y:S01]  /*3050*/  PRMT R123, R100, 0x7610, R123 ;  /* 0x00007610647b7816 */ /* 0x000fe2000000007b */
[----:B------:R-:W-:-:S05]  /*3060*/  IMAD.MOV.U32 R39, RZ, RZ, R63 ;  /* 0x000000ffff277224 */ /* 0x000fca00078e003f */
[----:B------:R-:W-:Y:S01]  /*3070*/  PRMT R110, R39, 0x5410, R38 ;  /* 0x00005410276e7816 */ /* 0x000fe20000000026 */
[----:B-----5:R-:W-:Y:S02]  /*3080*/  IMAD.MOV.U32 R38, RZ, RZ, R52 ;  /* 0x000000ffff267224 */ /* 0x020fe400078e0034 */
[----:B------:R-:W-:-:S03]  /*3090*/  IMAD.MOV.U32 R39, RZ, RZ, R53 ;  /* 0x000000ffff277224 */ /* 0x000fc600078e0035 */
[----:B------:R-:W-:Y:S01]  /*30a0*/  PRMT R122, R38, 0x7610, R122 ;  /* 0x00007610267a7816 */ /* 0x000fe2000000007a */
[----:B------:R-:W-:Y:S01]  /*30b0*/  IMAD.MOV.U32 R38, RZ, RZ, R44 ;  /* 0x000000ffff267224 */ /* 0x000fe200078e002c */
[----:B------:R-:W-:Y:S01]  /*30c0*/  PRMT R121, R39, 0x7610, R121 ;  /* 0x0000761027797816 */ /* 0x000fe20000000079 */
[----:B------:R-:W-:-:S05]  /*30d0*/  IMAD.MOV.U32 R39, RZ, RZ, R45 ;  /* 0x000000ffff277224 */ /* 0x000fca00078e002d */
[----:B------:R-:W-:Y:S02]  /*30e0*/  PRMT R118, R39, 0x7610, R118 ;  /* 0x0000761027767816 */ /* 0x000fe40000000076 */
[----:B--2---:R-:W-:Y:S01]  /*30f0*/  R2UR UR4, R36 ;  /* 0x00000000240472ca */ /* 0x004fe200000e0000 */
[----:B------:R-:W-:-:S05]  /*3100*/  IMAD.MOV.U32 R36, RZ, RZ, R60 ;  /* 0x000000ffff247224 */ /* 0x000fca00078e003c */
[----:B------:R-:W-:Y:S01]  /*3110*/  PRMT R107, R36, 0x5410, R37 ;  /* 0x00005410246b7816 */ /* 0x000fe20000000025 */
[----:B------:R-:W-:Y:S02]  /*3120*/  IMAD.MOV.U32 R36, RZ, RZ, R56 ;  /* 0x000000ffff247224 */ /* 0x000fe400078e0038 */
[----:B------:R-:W-:-:S03]  /*3130*/  IMAD.MOV.U32 R37, RZ, RZ, R57 ;  /* 0x000000ffff257224 */ /* 0x000fc600078e0039 */
[----:B------:R-:W-:Y:S01]  /*3140*/  PRMT R116, R116, 0x5410, R36 ;  /* 0x0000541074747816 */ /* 0x000fe20000000024 */
[----:B------:R-:W-:Y:S01]  /*3150*/  UISETP.NE.AND UP0, UPT, UR4, 0x3, UPT ;  /* 0x000000030400788c */ /* 0x000fe2000bf05270 */
[----:B------:R-:W-:Y:S01]  /*3160*/  PRMT R117, R117, 0x5410, R37 ;  /* 0x0000541075757816 */ /* 0x000fe20000000025 */
[----:B------:R-:W-:Y:S02]  /*3170*/  IMAD.MOV.U32 R36, RZ, RZ, R46 ;  /* 0x000000ffff247224 */ /* 0x000fe400078e002e */
[----:B------:R-:W-:Y:S01]  /*3180*/  IMAD.MOV.U32 R37, RZ, RZ, R47 ;  /* 0x000000ffff257224 */ /* 0x000fe200078e002f */
[----:B------:R-:W-:Y:S02]  /*3190*/  PRMT R117, R38, 0x7610, R117 ;  /* 0x0000761026757816 */ /* 0x000fe40000000075 */
[----:B------:R-:W-:Y:S02]  /*31a0*/  PLOP3.LUT P3, PT, PT, PT, UP0, 0x80, 0x0 ;  /* 0x000000000000781c */ /* 0x000fe40003f6f008 */
[----:B------:R-:W-:Y:S01]  /*31b0*/  PRMT R115, R36, 0x7610, R115 ;  /* 0x0000761024737816 */ /* 0x000fe20000000073 */
[----:B------:R-:W-:Y:S01]  /*31c0*/  IMAD.MOV.U32 R36, RZ, RZ, R55 ;  /* 0x000000ffff247224 */ /* 0x000fe200078e0037 */
[----:B------:R-:W-:Y:S01]  /*31d0*/  PRMT R116, R37, 0x7610, R116 ;  /* 0x0000761025747816 */ /* 0x000fe20000000074 */
[----:B------:R-:W-:-:S03]  /*31e0*/  IMAD.MOV.U32 R37, RZ, RZ, R54 ;  /* 0x000000ffff257224 */ /* 0x000fc600078e0036 */
[----:B------:R-:W-:Y:S02]  /*31f0*/  PRMT R119, R36, 0x7610, R119 ;  /* 0x0000761024777816 */ /* 0x000fe40000000077 */
[----:B------:R-:W-:-:S03]  /*3200*/  PRMT R120, R37, 0x7610, R120 ;  /* 0x0000761025787816 */ /* 0x000fc60000000078 */
[----:B------:R-:W-:Y:S05]  /*3210*/  @!P3 BRA `(.L_x_1351) ;  /* 0x000000000004b947 */ /* 0x000fea0003800000 */
[----:B------:R-:W-:Y:S01]  /*3220*/  BPT.TRAP 0x1 ;  /* 0x000000040000795c */ /* 0x000fe20000300000 */
.L_x_1351:
[----:B------:R-:W-:Y:S01]  /*3230*/  IMAD R97, R2, 0x8, R18 ;  /* 0x0000000802617824 */ /* 0x000fe200078e0212 */
[----:B------:R-:W-:Y:S01]  /*3240*/  SHF.L.U32 R109, R201, 0x1f, RZ ;  /* 0x0000001fc96d7819 */ /* 0x000fe200000006ff */
[----:B------:R-:W-:Y:S03]  /*3250*/  BSSY B1, `(.L_x_1352) ;  /* 0x0000003000017945 */ /* 0x000fe60003800000 */
[----:B------:R-:W0:Y:S02]  /*3260*/  SYNCS.PHASECHK.TRANS64.TRYWAIT P6, [R97+URZ+0x32490], R109 ;  /* 0x0324906d610075a7 */ /* 0x000e2400080c017f */
[----:B0-----:R-:W-:Y:S05]  /*3270*/  @!P6 BRA `(.L_x_1353) ;  /* 0x0000019c000ce947 */ /* 0x001fea0003800000 */
.L_x_1648:
[----:B------:R-:W-:Y:S05]  /*3280*/  BSYNC B1 ;  /* 0x0000000000017941 */ /* 0x000fea0003800000 */
.L_x_1352:
        /* <DEDUP_REMOVED lines=8> */
[----:B------:R-:W-:Y:S01]  /*3310*/  SHF.R.U64 R62, R62, 0x10, R63 ;  /* 0x000000103e3e7819 */ /* 0x000fe2000000123f */
[----:B--2---:R-:W-:Y:S01]  /*3320*/  IMAD.U32 R102, R39, 0x10000, RZ ;  /* 0x0001000027667824 */ /* 0x004fe200078e00ff */
[----:B------:R-:W-:Y:S02]  /*3330*/  SHF.R.U64 R101, R60, 0x10, R61 ;  /* 0x000000103c657819 */ /* 0x000fe4000000123d */
[----:B------:R-:W-:Y:S02]  /*3340*/  SHF.R.U32.HI R103, RZ, 0x10, R63 ;  /* 0x00000010ff677819 */ /* 0x000fe4000001163f */
[----:B------:R-:W-:Y:S02]  /*3350*/  PRMT R63, R110, 0x5432, R62 ;  /* 0x000054326e3f7816 */ /* 0x000fe4000000003e */
[----:B------:R-:W-:Y:S02]  /*3360*/  PRMT R101, R107, 0x5410, R101 ;  /* 0x000054106b657816 */ /* 0x000fe40000000065 */
[----:B------:R-:W-:Y:S01]  /*3370*/  SHF.R.U32.HI R100, RZ, 0x10, R61 ;  /* 0x00000010ff647819 */ /* 0x000fe2000001163d */
[----:B------:R-:W-:Y:S01]  /*3380*/  IMAD.U32 R61, R38, 0x10000, RZ ;  /* 0x00010000263d7824 */ /* 0x000fe200078e00ff */
[----:B------:R-:W-:Y:S01]  /*3390*/  PRMT R62, R110, 0x5410, R103 ;  /* 0x000054106e3e7816 */ /* 0x000fe20000000067 */
[C---:B------:R-:W-:Y:S01]  /*33a0*/  IMAD.U32 R110, R37.reuse, 0x10000, RZ ;  /* 0x00010000256e7824 */ /* 0x040fe200078e00ff */
[----:B------:R-:W-:-:S02]  /*33b0*/  LOP3.LUT R37, R37, 0xffff0000, RZ, 0xc0, !PT ;  /* 0xffff000025257812 */ /* 0x000fc400078ec0ff */
[----:B------:R-:W-:Y:S01]  /*33c0*/  LOP3.LUT R112, R63, 0xffff0000, RZ, 0xc0, !PT ;  /* 0xffff00003f707812 */ /* 0x000fe200078ec0ff */
[----:B------:R-:W-:Y:S01]  /*33d0*/  IMAD.U32 R103, R62, 0x10000, RZ ;  /* 0x000100003e677824 */ /* 0x000fe200078e00ff */
[----:B------:R-:W-:Y:S01]  /*33e0*/  LOP3.LUT R60, R39, 0xffff0000, RZ, 0xc0, !PT ;  /* 0xffff0000273c7812 */ /* 0x000fe200078ec0ff */
[----:B------:R-:W-:Y:S01]  /*33f0*/  IMAD.U32 R63, R63, 0x10000, RZ ;  /* 0x000100003f3f7824 */ /* 0x000fe200078e00ff */
[----:B------:R-:W-:Y:S01]  /*3400*/  LOP3.LUT R111, R101, 0xffff0000, RZ, 0xc0, !PT ;  /* 0xffff0000656f7812 */ /* 0x000fe200078ec0ff */
[-C--:B------:R-:W-:Y:S01]  /*3410*/  FMUL.FTZ R113, R37, R112.reuse ;  /* 0x0000007025717220 */ /* 0x080fe20000410000 */
[----:B------:R-:W-:Y:S01]  /*3420*/  PRMT R39, R107, 0x5432, R100 ;  /* 0x000054326b277816 */ /* 0x000fe20000000064 */
[----:B------:R-:W-:Y:S01]  /*3430*/  IMAD.U32 R100, R36, 0x10000, RZ ;  /* 0x0001000024647824 */ /* 0x000fe200078e00ff */
[----:B------:R-:W-:Y:S01]  /*3440*/  LOP3.LUT R38, R38, 0xffff0000, RZ, 0xc0, !PT ;  /* 0xffff000026267812 */ /* 0x000fe200078ec0ff */
[-C--:B------:R-:W-:Y:S01]  /*3450*/  FMUL.FTZ R37, R37, R111.reuse ;  /* 0x0000006f25257220 */ /* 0x080fe20000410000 */
[----:B------:R-:W-:Y:S01]  /*3460*/  FFMA.FTZ R113, R110, R111, -R113 ;  /* 0x0000006f6e717223 */ /* 0x000fe20000010871 */
[----:B------:R-:W-:Y:S01]  /*3470*/  IMAD.U32 R107, R39, 0x10000, RZ ;  /* 0x00010000276b7824 */ /* 0x000fe200078e00ff */
[----:B------:R-:W-:Y:S01]  /*3480*/  LOP3.LUT R36, R36, 0xffff0000, RZ, 0xc0, !PT ;  /* 0xffff000024247812 */ /* 0x000fe200078ec0ff */
[----:B------:R-:W-:Y:S01]  /*3490*/  FMUL.FTZ R114, R38, R103 ;  /* 0x0000006726727220 */ /* 0x000fe20000410000 */
[----:B------:R-:W-:Y:S01]  /*34a0*/  FFMA.FTZ R110, R110, R112, R37 ;  /* 0x000000706e6e7223 */ /* 0x000fe20000010025 */
[-C--:B------:R-:W-:Y:S01]  /*34b0*/  FMUL.FTZ R38, R38, R107.reuse ;  /* 0x0000006b26267220 */ /* 0x080fe20000410000 */
[----:B------:R-:W-:Y:S01]  /*34c0*/  LOP3.LUT R37, R62, 0xffff0000, RZ, 0xc0, !PT ;  /* 0xffff00003e257812 */ /* 0x000fe200078ec0ff */
[----:B------:R-:W-:Y:S01]  /*34d0*/  IMAD.U32 R101, R101, 0x10000, RZ ;  /* 0x0001000065657824 */ /* 0x000fe200078e00ff */
[----:B------:R-:W-:Y:S01]  /*34e0*/  LOP3.LUT R39, R39, 0xffff0000, RZ, 0xc0, !PT ;  /* 0xffff000027277812 */ /* 0x000fe200078ec0ff */
[C---:B------:R-:W-:Y:S01]  /*34f0*/  FFMA.FTZ R114, R61.reuse, R107, -R114 ;  /* 0x0000006b3d727223 */ /* 0x040fe20000010872 */
[----:B------:R-:W-:Y:S01]  /*3500*/  FFMA.FTZ R61, R61, R103, R38 ;  /* 0x000000673d3d7223 */ /* 0x000fe20000010026 */
[----:B------:R-:W-:Y:S01]  /*3510*/  FMUL.FTZ R107, R60, R37 ;  /* 0x000000253c6b7220 */ /* 0x000fe20000410000 */
[----:B------:R-:W-:Y:S01]  /*3520*/  FMUL.FTZ R103, R36, R63 ;  /* 0x0000003f24677220 */ /* 0x000fe20000410000 */
[----:B------:R-:W-:Y:S01]  /*3530*/  FMUL.FTZ R60, R60, R39 ;  /* 0x000000273c3c7220 */ /* 0x000fe20000410000 */
[----:B------:R-:W-:Y:S01]  /*3540*/  FMUL.FTZ R36, R36, R101 ;  /* 0x0000006524247220 */ /* 0x000fe20000410000 */
[----:B------:R-:W-:Y:S01]  /*3550*/  FFMA.FTZ R107, R102, R39, -R107 ;  /* 0x00000027666b7223 */ /* 0x000fe2000001086b */
[----:B------:R-:W-:Y:S01]  /*3560*/  FFMA.FTZ R103, R100, R101, -R103 ;  /* 0x0000006564677223 */ /* 0x000fe20000010867 */
[----:B------:R-:W-:Y:S01]  /*3570*/  FFMA.FTZ R60, R102, R37, R60 ;  /* 0x00000025663c7223 */ /* 0x000fe2000001003c */
[----:B------:R-:W-:Y:S01]  /*3580*/  FFMA.FTZ R36, R100, R63, R36 ;  /* 0x0000003f64247223 */ /* 0x000fe20000010024 */
[----:B------:R-:W-:-:S02]  /*3590*/  F2FP.BF16.F32.PACK_AB R37, R110, R113 ;  /* 0x000000716e25723e */ /* 0x000fc400000010ff */
[----:B------:R-:W-:Y:S02]  /*35a0*/  F2FP.BF16.F32.PACK_AB R38, R61, R114 ;  /* 0x000000723d26723e */ /* 0x000fe400000010ff */
[----:B------:R-:W-:Y:S02]  /*35b0*/  F2FP.BF16.F32.PACK_AB R39, R60, R107 ;  /* 0x0000006b3c27723e */ /* 0x000fe400000010ff */
[----:B------:R-:W-:-:S07]  /*35c0*/  F2FP.BF16.F32.PACK_AB R36, R36, R103 ;  /* 0x000000672424723e */ /* 0x000fce00000010ff */
.L_x_1359:
[----:B------:R-:W-:Y:S05]  /*35d0*/  BSYNC B3 ;  /* 0x0000000000037941 */ /* 0x000fea0003800000 */
.L_x_1358:
[----:B--2---:R1:W-:Y:S02]  /*35e0*/  STG.E.128 desc[UR60][R50.64], R36 ;  /* 0x0000002432007986 */ /* 0x0043e4000c101d3c */
.L_x_1357:
[----:B------:R-:W-:Y:S05]  /*35f0*/  BSYNC B2 ;  /* 0x0000000000027941 */ /* 0x000fea0003800000 */
.L_x_1356:
[----:B------:R-:W-:Y:S05]  /*3600*/  @P2 BRA `(.L_x_1355) ;  /* 0x0000000000d02947 */ /* 0x000fea0003800000 */
[----:B-1----:R1:W2:Y:S01]  /*3610*/  LDS.128 R36, [R105] ;  /* 0x0000000069247984 */ /* 0x0022a20000000c00 */
[----:B------:R-:W-:Y:S01]  /*3620*/  ISETP.GE.AND P4, PT, R202, R104, PT ;  /* 0x00000068ca00720c */ /* 0x000fe20003f86270 */
[----:B------:R-:W-:-:S12]  /*3630*/  BSSY B2, `(.L_x_1360) ;  /* 0x0000030000027945 */ /* 0x000fd80003800000 */
[----:B-1----:R-:W-:Y:S05]  /*3640*/  @P4 BRA `(.L_x_1361) ;  /* 0x0000000000b84947 */ /* 0x002fea0003800000 */
[----:B------:R-:W-:Y:S01]  /*3650*/  SHF.R.U32.HI R62, RZ, 0x10, R57 ;  /* 0x00000010ff3e7819 */ /* 0x000fe20000011639 */
[----:B--2---:R-:W-:Y:S01]  /*3660*/  IMAD.U32 R101, R37, 0x10000, RZ ;  /* 0x0001000025657824 */ /* 0x004fe200078e00ff */
[----:B------:R-:W-:Y:S02]  /*3670*/  SHF.R.U32.HI R61, RZ, 0x10, R59 ;  /* 0x00000010ff3d7819 */ /* 0x000fe4000001163b */
[----:B------:R-:W-:Y:S01]  /*3680*/  SHF.R.U64 R60, R56, 0x10, R57 ;  /* 0x00000010383c7819 */ /* 0x000fe20000001239 */
[----:B------:R-:W-:Y:S01]  /*3690*/  IMAD.U32 R56, R38, 0x10000, RZ ;  /* 0x0001000026387824 */ /* 0x000fe200078e00ff */
[----:B------:R-:W-:Y:S01]  /*36a0*/  SHF.R.U64 R58, R58, 0x10, R59 ;  /* 0x000000103a3a7819 */ /* 0x000fe2000000123b */
[----:B------:R-:W-:Y:S01]  /*36b0*/  IMAD.U32 R59, R39, 0x10000, RZ ;  /* 0x00010000273b7824 */ /* 0x000fe200078e00ff */
[----:B------:R-:W-:Y:S02]  /*36c0*/  PRMT R62, R117, 0x5432, R62 ;  /* 0x00005432753e7816 */ /* 0x000fe4000000003e */
[----:B------:R-:W-:-:S02]  /*36d0*/  LOP3.LUT R57, R38, 0xffff0000, RZ, 0xc0, !PT ;  /* 0xffff000026397812 */ /* 0x000fc400078ec0ff */
[----:B------:R-:W-:Y:S02]  /*36e0*/  PRMT R61, R123, 0x5410, R61 ;  /* 0x000054107b3d7816 */ /* 0x000fe4000000003d */
[----:B------:R-:W-:Y:S02]  /*36f0*/  LOP3.LUT R38, R39, 0xffff0000, RZ, 0xc0, !PT ;  /* 0xffff000027267812 */ /* 0x000fe400078ec0ff */
[----:B------:R-:W-:Y:S01]  /*3700*/  PRMT R39, R116, 0x5432, R60 ;  /* 0x0000543274277816 */ /* 0x000fe2000000003c */
[----:B------:R-:W-:Y:S01]  /*3710*/  IMAD.U32 R60, R62, 0x10000, RZ ;  /* 0x000100003e3c7824 */ /* 0x000fe200078e00ff */
[----:B------:R-:W-:Y:S01]  /*3720*/  PRMT R58, R115, 0x5432, R58 ;  /* 0x00005432733a7816 */ /* 0x000fe2000000003a */
[----:B------:R-:W-:Y:S01]  /*3730*/  IMAD.U32 R63, R61, 0x10000, RZ ;  /* 0x000100003d3f7824 */ /* 0x000fe200078e00ff */
[----:B------:R-:W-:Y:S01]  /*3740*/  LOP3.LUT R103, R37, 0xffff0000, RZ, 0xc0, !PT ;  /* 0xffff000025677812 */ /* 0x000fe200078ec0ff */
[----:B------:R-:W-:Y:S01]  /*3750*/  FMUL.FTZ R107, R57, R60 ;  /* 0x0000003c396b7220 */ /* 0x000fe20000410000 */
[----:B------:R-:W-:Y:S01]  /*3760*/  LOP3.LUT R102, R39, 0xffff0000, RZ, 0xc0, !PT ;  /* 0xffff000027667812 */ /* 0x000fe200078ec0ff */
[----:B------:R-:W-:Y:S01]  /*3770*/  IMAD.U32 R37, R36, 0x10000, RZ ;  /* 0x0001000024257824 */ /* 0x000fe200078e00ff */
[----:B------:R-:W-:Y:S01]  /*3780*/  LOP3.LUT R100, R58, 0xffff0000, RZ, 0xc0, !PT ;  /* 0xffff00003a647812 */ /* 0x000fe200078ec0ff */
[-C--:B------:R-:W-:Y:S01]  /*3790*/  FMUL.FTZ R57, R57, R63.reuse ;  /* 0x0000003f39397220 */ /* 0x080fe20000410000 */
[----:B------:R-:W-:Y:S01]  /*37a0*/  LOP3.LUT R62, R62, 0xffff0000, RZ, 0xc0, !PT ;  /* 0xffff00003e3e7812 */ /* 0x000fe200078ec0ff */
[----:B------:R-:W-:Y:S01]  /*37b0*/  FMUL.FTZ R110, R103, R102 ;  /* 0x00000066676e7220 */ /* 0x000fe20000410000 */
[----:B------:R-:W-:Y:S01]  /*37c0*/  LOP3.LUT R61, R61, 0xffff0000, RZ, 0xc0, !PT ;  /* 0xffff00003d3d7812 */ /* 0x000fe200078ec0ff */
[----:B------:R-:W-:Y:S01]  /*37d0*/  IMAD.U32 R39, R39, 0x10000, RZ ;  /* 0x0001000027277824 */ /* 0x000fe200078e00ff */
[----:B------:R-:W-:Y:S01]  /*37e0*/  LOP3.LUT R36, R36, 0xffff0000, RZ, 0xc0, !PT ;  /* 0xffff000024247812 */ /* 0x000fe200078ec0ff */
[----:B------:R-:W-:Y:S01]  /*37f0*/  FMUL.FTZ R103, R103, R100 ;  /* 0x0000006467677220 */ /* 0x000fe20000410000 */
[----:B------:R-:W-:Y:S01]  /*3800*/  FFMA.FTZ R63, R56, R63, -R107 ;  /* 0x0000003f383f7223 */ /* 0x000fe2000001086b */
[----:B------:R-:W-:-:S02]  /*3810*/  IMAD.U32 R58, R58, 0x10000, RZ ;  /* 0x000100003a3a7824 */ /* 0x000fc400078e00ff */
[----:B------:R-:W-:Y:S01]  /*3820*/  FFMA.FTZ R56, R56, R60, R57 ;  /* 0x0000003c38387223 */ /* 0x000fe20000010039 */
[C---:B------:R-:W-:Y:S01]  /*3830*/  FMUL.FTZ R60, R38.reuse, R62 ;  /* 0x0000003e263c7220 */ /* 0x040fe20000410000 */
[----:B------:R-:W-:Y:S01]  /*3840*/  FMUL.FTZ R57, R38, R61 ;  /* 0x0000003d26397220 */ /* 0x000fe20000410000 */
[C---:B------:R-:W-:Y:S01]  /*3850*/  FFMA.FTZ R100, R101.reuse, R100, -R110 ;  /* 0x0000006465647223 */ /* 0x040fe2000001086e */
[C---:B------:R-:W-:Y:S01]  /*3860*/  FMUL.FTZ R38, R36.reuse, R39 ;  /* 0x0000002724267220 */ /* 0x040fe20000410000 */
[----:B------:R-:W-:Y:S01]  /*3870*/  FFMA.FTZ R101, R101, R102, R103 ;  /* 0x0000006665657223 */ /* 0x000fe20000010067 */
[-C--:B------:R-:W-:Y:S01]  /*3880*/  FMUL.FTZ R36, R36, R58.reuse ;  /* 0x0000003a24247220 */ /* 0x080fe20000410000 */
[----:B------:R-:W-:Y:S01]  /*3890*/  FFMA.FTZ R60, R59, R61, -R60 ;  /* 0x0000003d3b3c7223 */ /* 0x000fe2000001083c */
[----:B------:R-:W-:Y:S01]  /*38a0*/  FFMA.FTZ R38, R37, R58, -R38 ;  /* 0x0000003a25267223 */ /* 0x000fe20000010826 */
[----:B------:R-:W-:Y:S01]  /*38b0*/  FFMA.FTZ R57, R59, R62, R57 ;  /* 0x0000003e3b397223 */ /* 0x000fe20000010039 */
[----:B------:R-:W-:Y:S01]  /*38c0*/  FFMA.FTZ R37, R37, R39, R36 ;  /* 0x0000002725257223 */ /* 0x000fe20000010024 */
[----:B------:R-:W-:-:S02]  /*38d0*/  F2FP.BF16.F32.PACK_AB R100, R101, R100 ;  /* 0x000000646564723e */ /* 0x000fc400000010ff */
[----:B------:R-:W-:Y:S02]  /*38e0*/  F2FP.BF16.F32.PACK_AB R56, R56, R63 ;  /* 0x0000003f3838723e */ /* 0x000fe400000010ff */
[----:B------:R-:W-:Y:S01]  /*38f0*/  F2FP.BF16.F32.PACK_AB R36, R37, R38 ;  /* 0x000000262524723e */ /* 0x000fe200000010ff */
[----:B------:R-:W-:Y:S01]  /*3900*/  IMAD.MOV.U32 R37, RZ, RZ, R100 ;  /* 0x000000ffff257224 */ /* 0x000fe200078e0064 */
[----:B------:R-:W-:Y:S01]  /*3910*/  F2FP.BF16.F32.PACK_AB R39, R57, R60 ;  /* 0x0000003c3927723e */ /* 0x000fe200000010ff */
[----:B------:R-:W-:-:S07]  /*3920*/  IMAD.MOV.U32 R38, RZ, RZ, R56 ;  /* 0x000000ffff267224 */ /* 0x000fce00078e0038 */
.L_x_1361:
[----:B------:R-:W-:Y:S05]  /*3930*/  BSYNC B2 ;  /* 0x0000000000027941 */ /* 0x000fea0003800000 */
.L_x_1360:
[----:B--2---:R2:W-:Y:S02]  /*3940*/  STG.E.128 desc[UR60][R50.64+0x40], R36 ;  /* 0x0000402432007986 */ /* 0x0045e4000c101d3c */
.L_x_1355:
[----:B------:R-:W-:Y:S05]  /*3950*/  BSYNC B1 ;  /* 0x0000000000017941 */ /* 0x000fea0003800000 */
.L_x_1354:
[----:B------:R-:W-:Y:S05]  /*3960*/  @P5 BRA `(.L_x_1362) ;  /* 0x0000001c00945947 */ /* 0x000fea0003800000 */
[----:B------:R-:W-:Y:S04]  /*3970*/  BSSY B1, `(.L_x_1363) ;  /* 0x0000035000017945 */ /* 0x000fe80003800000 */
[----:B------:R-:W-:Y:S05]  /*3980*/  @P1 BRA `(.L_x_1364) ;  /* 0x0000000000cc1947 */ /* 0x000fea0003800000 */
[----:B-12---:R1:W2:Y:S01]  /*3990*/  LDS.128 R36, [R106+0x2000] ;  /* 0x002000006a247984 */ /* 0x0062a20000000c00 */
[----:B------:R-:W-:Y:S01]  /*39a0*/  ISETP.GE.AND P4, PT, R22, R104, PT ;  /* 0x000000681600720c */ /* 0x000fe20003f86270 */
[----:B------:R-:W-:-:S12]  /*39b0*/  BSSY B2, `(.L_x_1365) ;  /* 0x000002f000027945 */ /* 0x000fd80003800000 */
[----:B-1----:R-:W-:Y:S05]  /*39c0*/  @P4 BRA `(.L_x_1366) ;  /* 0x0000000000b44947 */ /* 0x002fea0003800000 */
[--C-:B------:R-:W-:Y:S01]  /*39d0*/  SHF.R.U64 R57, R52, 0x10, R53.reuse ;  /* 0x0000001034397819 */ /* 0x100fe20000001235 */
[----:B--2---:R-:W-:Y:S01]  /*39e0*/  IMAD.U32 R50, R38, 0x10000, RZ ;  /* 0x0001000026327824 */ /* 0x004fe200078e00ff */
[----:B------:R-:W-:Y:S02]  /*39f0*/  SHF.R.U32.HI R52, RZ, 0x10, R53 ;  /* 0x00000010ff347819 */ /* 0x000fe40000011635 */
[--C-:B------:R-:W-:Y:S02]  /*3a00*/  SHF.R.U64 R53, R54, 0x10, R55.reuse ;  /* 0x0000001036357819 */ /* 0x100fe40000001237 */
[----:B------:R-:W-:Y:S01]  /*3a10*/  SHF.R.U32.HI R54, RZ, 0x10, R55 ;  /* 0x00000010ff367819 */ /* 0x000fe20000011637 */
[----:B------:R-:W-:Y:S01]  /*3a20*/  IMAD.U32 R55, R37, 0x10000, RZ ;  /* 0x0001000025377824 */ /* 0x000fe200078e00ff */
[----:B------:R-:W-:Y:S02]  /*3a30*/  PRMT R120, R120, 0x5410, R53 ;  /* 0x0000541078787816 */ /* 0x000fe40000000035 */
[----:B------:R-:W-:-:S02]  /*3a40*/  PRMT R122, R122, 0x5410, R57 ;  /* 0x000054107a7a7816 */ /* 0x000fc40000000039 */
[----:B------:R-:W-:Y:S02]  /*3a50*/  PRMT R119, R119, 0x5410, R54 ;  /* 0x0000541077777816 */ /* 0x000fe40000000036 */
[----:B------:R-:W-:Y:S01]  /*3a60*/  LOP3.LUT R53, R37, 0xffff0000, RZ, 0xc0, !PT ;  /* 0xffff000025357812 */ /* 0x000fe200078ec0ff */
[----:B------:R-:W-:Y:S01]  /*3a70*/  IMAD.U32 R37, R36, 0x10000, RZ ;  /* 0x0001000024257824 */ /* 0x000fe200078e00ff */
[C---:B------:R-:W-:Y:S01]  /*3a80*/  LOP3.LUT R58, R120.reuse, 0xffff0000, RZ, 0xc0, !PT ;  /* 0xffff0000783a7812 */ /* 0x040fe200078ec0ff */
[----:B------:R-:W-:Y:S01]  /*3a90*/  IMAD.U32 R120, R120, 0x10000, RZ ;  /* 0x0001000078787824 */ /* 0x000fe200078e00ff */
[C---:B------:R-:W-:Y:S01]  /*3aa0*/  LOP3.LUT R54, R122.reuse, 0xffff0000, RZ, 0xc0, !PT ;  /* 0xffff00007a367812 */ /* 0x040fe200078ec0ff */
[----:B------:R-:W-:Y:S01]  /*3ab0*/  IMAD.U32 R122, R122, 0x10000, RZ ;  /* 0x000100007a7a7824 */ /* 0x000fe200078e00ff */
[----:B------:R-:W-:Y:S01]  /*3ac0*/  PRMT R121, R121, 0x5410, R52 ;  /* 0x0000541079797816 */ /* 0x000fe20000000034 */
[----:B------:R-:W-:Y:S01]  /*3ad0*/  FMUL.FTZ R60, R53, R58 ;  /* 0x0000003a353c7220 */ /* 0x000fe20000410000 */
[----:B------:R-:W-:Y:S01]  /*3ae0*/  LOP3.LUT R51, R38, 0xffff0000, RZ, 0xc0, !PT ;  /* 0xffff000026337812 */ /* 0x000fe200078ec0ff */
[----:B------:R-:W-:-:S02]  /*3af0*/  IMAD.U32 R52, R119, 0x10000, RZ ;  /* 0x0001000077347824 */ /* 0x000fc400078e00ff */
[-C--:B------:R-:W-:Y:S01]  /*3b00*/  FMUL.FTZ R57, R53, R54.reuse ;  /* 0x0000003635397220 */ /* 0x080fe20000410000 */
[----:B------:R-:W-:Y:S01]  /*3b10*/  IMAD.U32 R56, R121, 0x10000, RZ ;  /* 0x0001000079387824 */ /* 0x000fe200078e00ff */
[----:B------:R-:W-:Y:S01]  /*3b20*/  LOP3.LUT R53, R36, 0xffff0000, RZ, 0xc0, !PT ;  /* 0xffff000024357812 */ /* 0x000fe200078ec0ff */
[----:B------:R-:W-:Y:S01]  /*3b30*/  FFMA.FTZ R36, R55, R54, -R60 ;  /* 0x0000003637247223 */ /* 0x000fe2000001083c */
[----:B------:R-:W-:Y:S01]  /*3b40*/  FMUL.FTZ R59, R51, R52 ;  /* 0x00000034333b7220 */ /* 0x000fe20000410000 */
[----:B------:R-:W-:Y:S01]  /*3b50*/  FFMA.FTZ R55, R55, R58, R57 ;  /* 0x0000003a37377223 */ /* 0x000fe20000010039 */
[----:B------:R-:W-:Y:S01]  /*3b60*/  LOP3.LUT R38, R39, 0xffff0000, RZ, 0xc0, !PT ;  /* 0xffff000027267812 */ /* 0x000fe200078ec0ff */
[-C--:B------:R-:W-:Y:S01]  /*3b70*/  FMUL.FTZ R57, R51, R56.reuse ;  /* 0x0000003833397220 */ /* 0x080fe20000410000 */
[----:B------:R-:W-:Y:S01]  /*3b80*/  LOP3.LUT R119, R119, 0xffff0000, RZ, 0xc0, !PT ;  /* 0xffff000077777812 */ /* 0x000fe200078ec0ff */
[C---:B------:R-:W-:Y:S01]  /*3b90*/  FFMA.FTZ R51, R50.reuse, R56, -R59 ;  /* 0x0000003832337223 */ /* 0x040fe2000001083b */
[----:B------:R-:W-:Y:S01]  /*3ba0*/  LOP3.LUT R121, R121, 0xffff0000, RZ, 0xc0, !PT ;  /* 0xffff000079797812 */ /* 0x000fe200078ec0ff */
[----:B------:R-:W-:Y:S01]  /*3bb0*/  FFMA.FTZ R50, R50, R52, R57 ;  /* 0x0000003432327223 */ /* 0x000fe20000010039 */
[----:B------:R-:W-:-:S02]  /*3bc0*/  IMAD.U32 R39, R39, 0x10000, RZ ;  /* 0x0001000027277824 */ /* 0x000fc400078e00ff */
[C---:B------:R-:W-:Y:S01]  /*3bd0*/  FMUL.FTZ R52, R38.reuse, R119 ;  /* 0x0000007726347220 */ /* 0x040fe20000410000 */
[-C--:B------:R-:W-:Y:S01]  /*3be0*/  FMUL.FTZ R54, R38, R121.reuse ;  /* 0x0000007926367220 */ /* 0x080fe20000410000 */
[C---:B------:R-:W-:Y:S01]  /*3bf0*/  FMUL.FTZ R38, R53.reuse, R120 ;  /* 0x0000007835267220 */ /* 0x040fe20000410000 */
[-C--:B------:R-:W-:Y:S01]  /*3c00*/  FMUL.FTZ R53, R53, R122.reuse ;  /* 0x0000007a35357220 */ /* 0x080fe20000410000 */
[C---:B------:R-:W-:Y:S01]  /*3c10*/  FFMA.FTZ R52, R39.reuse, R121, -R52 ;  /* 0x0000007927347223 */ /* 0x040fe20000010834 */
[----:B------:R-:W-:Y:S01]  /*3c20*/  FFMA.FTZ R39, R39, R119, R54 ;  /* 0x0000007727277223 */ /* 0x000fe20000010036 */
[C---:B------:R-:W-:Y:S01]  /*3c30*/  FFMA.FTZ R38, R37.reuse, R122, -R38 ;  /* 0x0000007a25267223 */ /* 0x040fe20000010826 */
[----:B------:R-:W-:Y:S01]  /*3c40*/  FFMA.FTZ R53, R37, R120, R53 ;  /* 0x0000007825357223 */ /* 0x000fe20000010035 */
[----:B------:R-:W-:Y:S02]  /*3c50*/  F2FP.BF16.F32.PACK_AB R50, R50, R51 ;  /* 0x000000333232723e */ /* 0x000fe400000010ff */
[----:B------:R-:W-:-:S02]  /*3c60*/  F2FP.BF16.F32.PACK_AB R37, R55, R36 ;  /* 0x000000243725723e */ /* 0x000fc400000010ff */
[----:B------:R-:W-:Y:S01]  /*3c70*/  F2FP.BF16.F32.PACK_AB R36, R53, R38 ;  /* 0x000000263524723e */ /* 0x000fe200000010ff */
[----:B------:R-:W-:Y:S01]  /*3c80*/  IMAD.MOV.U32 R38, RZ, RZ, R50 ;  /* 0x000000ffff267224 */ /* 0x000fe200078e0032 */
[----:B------:R-:W-:-:S07]  /*3c90*/  F2FP.BF16.F32.PACK_AB R39, R39, R52 ;  /* 0x000000342727723e */ /* 0x000fce00000010ff */
.L_x_1366:
[----:B------:R-:W-:Y:S05]  /*3ca0*/  BSYNC B2 ;  /* 0x0000000000027941 */ /* 0x000fea0003800000 */
.L_x_1365:
[----:B--2---:R3:W-:Y:S02]  /*3cb0*/  STG.E.128 desc[UR60][R48.64], R36 ;  /* 0x0000002430007986 */ /* 0x0047e4000c101d3c */
.L_x_1364:
[----:B------:R-:W-:Y:S05]  /*3cc0*/  BSYNC B1 ;  /* 0x0000000000017941 */ /* 0x000fea0003800000 */
.L_x_1363:
[----:B------:R-:W-:Y:S05]  /*3cd0*/  @P2 BRA `(.L_x_1362) ;  /* 0x0000001800b82947 */ /* 0x000fea0003800000 */
[----:B-123--:R1:W2:Y:S01]  /*3ce0*/  LDS.128 R36, [R105+0x2000] ;  /* 0x0020000069247984 */ /* 0x00e2a20000000c00 */
[----:B------:R-:W-:Y:S01]  /*3cf0*/  ISETP.GE.AND P4, PT, R202, R104, PT ;  /* 0x00000068ca00720c */ /* 0x000fe20003f86270 */
[----:B------:R-:W-:-:S12]  /*3d00*/  BSSY B1, `(.L_x_1367) ;  /* 0x000002f000017945 */ /* 0x000fd80003800000 */
[----:B-1----:R-:W-:Y:S05]  /*3d10*/  @P4 BRA `(.L_x_1368) ;  /* 0x0000000000b44947 */ /* 0x002fea0003800000 */
[----:B------:R-:W-:Y:S02]  /*3d20*/  SHF.R.U64 R50, R46, 0x10, R47 ;  /* 0x000000102e327819 */ /* 0x000fe4000000122f */
[--C-:B------:R-:W-:Y:S02]  /*3d30*/  SHF.R.U64 R46, R44, 0x10, R45.reuse ;  /* 0x000000102c2e7819 */ /* 0x100fe4000000122d */
[----:B------:R-:W-:Y:S01]  /*3d40*/  SHF.R.U32.HI R51, RZ, 0x10, R45 ;  /* 0x00000010ff337819 */ /* 0x000fe2000001162d */
[----:B--2---:R-:W-:Y:S01]  /*3d50*/  IMAD.U32 R45, R38, 0x10000, RZ ;  /* 0x00010000262d7824 */ /* 0x004fe200078e00ff */
[----:B------:R-:W-:Y:S02]  /*3d60*/  PRMT R117, R117, 0x5410, R46 ;  /* 0x0000541075757816 */ /* 0x000fe4000000002e */
[----:B------:R-:W-:Y:S02]  /*3d70*/  PRMT R115, R115, 0x5410, R50 ;  /* 0x0000541073737816 */ /* 0x000fe40000000032 */
[----:B------:R-:W-:-:S02]  /*3d80*/  SHF.R.U32.HI R53, RZ, 0x10, R47 ;  /* 0x00000010ff357819 */ /* 0x000fc4000001162f */
[----:B------:R-:W-:Y:S02]  /*3d90*/  PRMT R118, R118, 0x5410, R51 ;  /* 0x0000541076767816 */ /* 0x000fe40000000033 */
[----:B------:R-:W-:Y:S02]  /*3da0*/  LOP3.LUT R46, R37, 0xffff0000, RZ, 0xc0, !PT ;  /* 0xffff0000252e7812 */ /* 0x000fe400078ec0ff */
[----:B------:R-:W-:Y:S01]  /*3db0*/  LOP3.LUT R51, R117, 0xffff0000, RZ, 0xc0, !PT ;  /* 0xffff000075337812 */ /* 0x000fe200078ec0ff */
[----:B------:R-:W-:Y:S01]  /*3dc0*/  IMAD.U32 R54, R118, 0x10000, RZ ;  /* 0x0001000076367824 */ /* 0x000fe200078e00ff */
[----:B------:R-:W-:Y:S01]  /*3dd0*/  LOP3.LUT R50, R115, 0xffff0000, RZ, 0xc0, !PT ;  /* 0xffff000073327812 */ /* 0x000fe200078ec0ff */
[----:B------:R-:W-:Y:S01]  /*3de0*/  IMAD.U32 R117, R117, 0x10000, RZ ;  /* 0x0001000075757824 */ /* 0x000fe200078e00ff */
[----:B------:R-:W-:Y:S01]  /*3df0*/  PRMT R116, R116, 0x5410, R53 ;  /* 0x0000541074747816 */ /* 0x000fe20000000035 */
[----:B------:R-:W-:Y:S01]  /*3e00*/  FMUL.FTZ R56, R46, R51 ;  /* 0x000000332e387220 */ /* 0x000fe20000410000 */
[----:B------:R-:W-:Y:S01]  /*3e10*/  LOP3.LUT R47, R38, 0xffff0000, RZ, 0xc0, !PT ;  /* 0xffff0000262f7812 */ /* 0x000fe200078ec0ff */
[C---:B------:R-:W-:Y:S01]  /*3e20*/  IMAD.U32 R38, R39.reuse, 0x10000, RZ ;  /* 0x0001000027267824 */ /* 0x040fe200078e00ff */
[----:B------:R-:W-:Y:S01]  /*3e30*/  LOP3.LUT R44, R39, 0xffff0000, RZ, 0xc0, !PT ;  /* 0xffff0000272c7812 */ /* 0x000fe200078ec0ff */
[----:B------:R-:W-:-:S02]  /*3e40*/  IMAD.U32 R39, R37, 0x10000, RZ ;  /* 0x0001000025277824 */ /* 0x000fc400078e00ff */
[----:B------:R-:W-:Y:S01]  /*3e50*/  FMUL.FTZ R46, R46, R50 ;  /* 0x000000322e2e7220 */ /* 0x000fe20000410000 */
[----:B------:R-:W-:Y:S02]  /*3e60*/  IMAD.U32 R52, R116, 0x10000, RZ ;  /* 0x0001000074347824 */ /* 0x000fe400078e00ff */
[----:B------:R-:W-:Y:S01]  /*3e70*/  FMUL.FTZ R58, R47, R54 ;  /* 0x000000362f3a7220 */ /* 0x000fe20000410000 */
[C---:B------:R-:W-:Y:S01]  /*3e80*/  FFMA.FTZ R56, R39.reuse, R50, -R56 ;  /* 0x0000003227387223 */ /* 0x040fe20000010838 */
[----:B------:R-:W-:Y:S01]  /*3e90*/  FFMA.FTZ R51, R39, R51, R46 ;  /* 0x0000003327337223 */ /* 0x000fe2000001002e */
[-C--:B------:R-:W-:Y:S01]  /*3ea0*/  FMUL.FTZ R46, R47, R52.reuse ;  /* 0x000000342f2e7220 */ /* 0x080fe20000410000 */
[----:B------:R-:W-:Y:S01]  /*3eb0*/  IMAD.U32 R37, R36, 0x10000, RZ ;  /* 0x0001000024257824 */ /* 0x000fe200078e00ff */
[----:B------:R-:W-:Y:S01]  /*3ec0*/  LOP3.LUT R47, R118, 0xffff0000, RZ, 0xc0, !PT ;  /* 0xffff0000762f7812 */ /* 0x000fe200078ec0ff */
[----:B------:R-:W-:Y:S01]  /*3ed0*/  FFMA.FTZ R58, R45, R52, -R58 ;  /* 0x000000342d3a7223 */ /* 0x000fe2000001083a */
[----:B------:R-:W-:Y:S01]  /*3ee0*/  LOP3.LUT R39, R116, 0xffff0000, RZ, 0xc0, !PT ;  /* 0xffff000074277812 */ /* 0x000fe200078ec0ff */
[----:B------:R-:W-:Y:S01]  /*3ef0*/  IMAD.U32 R115, R115, 0x10000, RZ ;  /* 0x0001000073737824 */ /* 0x000fe200078e00ff */
[----:B------:R-:W-:Y:S01]  /*3f00*/  LOP3.LUT R36, R36, 0xffff0000, RZ, 0xc0, !PT ;  /* 0xffff000024247812 */ /* 0x000fe200078ec0ff */
[----:B------:R-:W-:Y:S01]  /*3f10*/  FFMA.FTZ R45, R45, R54, R46 ;  /* 0x000000362d2d7223 */ /* 0x000fe2000001002e */
[C---:B------:R-:W-:Y:S01]  /*3f20*/  FMUL.FTZ R53, R44.reuse, R47 ;  /* 0x0000002f2c357220 */ /* 0x040fe20000410000 */
[----:B------:R-:W-:Y:S01]  /*3f30*/  FMUL.FTZ R46, R44, R39 ;  /* 0x000000272c2e7220 */ /* 0x000fe20000410000 */
[----:B------:R-:W-:Y:S01]  /*3f40*/  F2FP.BF16.F32.PACK_AB R51, R51, R56 ;  /* 0x000000383333723e */ /* 0x000fe200000010ff */
        /* <DEDUP_REMOVED lines=8> */
[----:B------:R-:W-:Y:S01]  /*3fd0*/  F2FP.BF16.F32.PACK_AB R36, R37, R44 ;  /* 0x0000002c2524723e */ /* 0x000fe200000010ff */
[----:B------:R-:W-:-:S07]  /*3fe0*/  IMAD.MOV.U32 R37, RZ, RZ, R51 ;  /* 0x000000ffff257224 */ /* 0x000fce00078e0033 */
.L_x_1368:
[----:B------:R-:W-:Y:S05]  /*3ff0*/  BSYNC B1 ;  /* 0x0000000000017941 */ /* 0x000fea0003800000 */
.L_x_1367:
[----:B--2---:R4:W-:Y:S01]  /*4000*/  STG.E.128 desc[UR60][R48.64+0x40], R36 ;  /* 0x0000402430007986 */ /* 0x0049e2000c101d3c */
[----:B------:R-:W-:Y:S05]  /*4010*/  BRA `(.L_x_1362) ;  /* 0x0000001400e87947 */ /* 0x000fea0003800000 */
.L_x_1346:
[----:B------:R-:W2:Y:S01]  /*4020*/  LDL R44, [R1+0x5c] ;  /* 0x00005c00012c7983 */ /* 0x000ea20000100800 */
[----:B------:R-:W-:Y:S02]  /*4030*/  ISETP.GE.AND P3, PT, R225, R108, PT ;  /* 0x0000006ce100720c */ /* 0x000fe40003f66270 */
[----:B------:R-:W-:Y:S02]  /*4040*/  CS2R R46, SRZ ;  /* 0x00000000002e7805 */ /* 0x000fe4000001ff00 */
[----:B------:R-:W-:-:S13]  /*4050*/  ISETP.GE.OR P3, PT, R16, R104, P3 ;  /* 0x000000681000720c */ /* 0x000fda0001f66670 */
[----:B------:R-:W-:Y:S01]  /*4060*/  @!P3 IADD3 R37, P4, P5, R34, R36, R40 ;  /* 0x000000242225b210 */ /* 0x000fe20007d9e028 */
[----:B------:R-:W0:Y:S08]  /*4070*/  @!P3 LDC.64 R52, c[0x0][0x3e8] ;  /* 0x0000fa00ff34bb82 */ /* 0x000e300000000a00 */
[----:B------:R-:W1:Y:S01]  /*4080*/  @!P3 LDC.64 R56, c[0x0][0x400] ;  /* 0x00010000ff38bb82 */ /* 0x000e620000000a00 */
[----:B--2---:R-:W-:-:S02]  /*4090*/  R2UR UR4, R44 ;  /* 0x000000002c0472ca */ /* 0x004fc400000e0000 */
[----:B------:R-:W-:Y:S02]  /*40a0*/  @!P3 IADD3.X R44, R81, R110, R31, P4, P5 ;  /* 0x0000006e512cb210 */ /* 0x000fe400027ea41f */
[----:B------:R-:W-:-:S04]  /*40b0*/  @!P3 IADD3 R54, P4, P5, R66, R38, R73 ;  /* 0x000000264236b210 */ /* 0x000fc80007d9e049 */
        /* <DEDUP_REMOVED lines=33> */
[----:B----4-:R-:W-:Y:S01]  /*42d0*/  IMAD.MOV.U32 R56, RZ, RZ, R47 ;  /* 0x000000ffff387224 */ /* 0x010fe200078e002f */
[----:B------:R-:W-:Y:S01]  /*42e0*/  PRMT R128, R128, 0x5410, R59 ;  /* 0x0000541080807816 */ /* 0x000fe2000000003b */
[----:B------:R-:W-:Y:S01]  /*42f0*/  IMAD.MOV.U32 R59, RZ, RZ, R46 ;  /* 0x000000ffff3b7224 */ /* 0x000fe200078e002e */
[----:B------:R-:W-:Y:S01]  /*4300*/  PRMT R123, R60, 0x7610, R123 ;  /* 0x000076103c7b7816 */ /* 0x000fe2000000007b */
[----:B------:R-:W-:Y:S02]  /*4310*/  IMAD.MOV.U32 R57, RZ, RZ, R44 ;  /* 0x000000ffff397224 */ /* 0x000fe400078e002c */
        /* <DEDUP_REMOVED lines=8> */
[----:B---3--:R-:W-:Y:S01]  /*43a0*/  IMAD.MOV.U32 R56, RZ, RZ, R50 ;  /* 0x000000ffff387224 */ /* 0x008fe200078e0032 */
[----:B------:R-:W-:Y:S01]  /*43b0*/  PRMT R117, R117, 0x5410, R62 ;  /* 0x0000541075757816 */ /* 0x000fe2000000003e */
        /* <DEDUP_REMOVED lines=17> */
.L_x_1369:
        /* <DEDUP_REMOVED lines=9> */
.L_x_1649:
[----:B------:R-:W-:Y:S05]  /*4560*/  BSYNC B1 ;  /* 0x0000000000017941 */ /* 0x000fea0003800000 */
.L_x_1370:
[----:B------:R-:W-:Y:S01]  /*4570*/  ISETP.GE.OR P5, PT, R19, R108, P1 ;  /* 0x0000006c1300720c */ /* 0x000fe20000fa6670 */
[----:B------:R-:W-:-:S12]  /*4580*/  BSSY B1, `(.L_x_1372) ;  /* 0x0000083000017945 */ /* 0x000fd80003800000 */
[----:B------:R-:W-:Y:S05]  /*4590*/  @P5 BRA `(.L_x_1373) ;  /* 0x0000000800045947 */ /* 0x000fea0003800000 */
[-C--:B--2---:R-:W-:Y:S01]  /*45a0*/  IMAD R56, R229, R104.reuse, RZ ;  /* 0x00000068e5387224 */ /* 0x084fe200078e02ff */
[----:B------:R-:W-:Y:S01]  /*45b0*/  BSSY B2, `(.L_x_1374) ;  /* 0x0000073000027945 */ /* 0x000fe20003800000 */
[----:B------:R-:W-:-:S04]  /*45c0*/  IMAD.WIDE.U32 R106, R19, R104, R102 ;  /* 0x00000068136a7225 */ /* 0x000fc800078e0066 */
[----:B------:R-:W-:Y:S01]  /*45d0*/  IMAD R57, R19, R105, R56 ;  /* 0x0000006913397224 */ /* 0x000fe200078e0238 */
[----:B------:R-:W-:Y:S01]  /*45e0*/  SEL R56, R76, R111, !P0 ;  /* 0x0000006f4c387207 */ /* 0x000fe20004000000 */
[----:B------:R-:W-:Y:S01]  /*45f0*/  IMAD R59, R2, 0x1800, R92 ;  /* 0x00001800023b7824 */ /* 0x000fe200078e025c */
        /* <DEDUP_REMOVED lines=10> */
[----:B------:R-:W-:-:S04]  /*46a0*/  IMAD R57, R216, 0x200, R57 ;  /* 0x00000200d8397824 */ /* 0x000fc800078e0239 */
[----:B------:R-:W-:-:S04]  /*46b0*/  IMAD R57, R2, 0x1800, R57 ;  /* 0x0000180002397824 */ /* 0x000fc800078e0239 */
[----:B------:R-:W-:Y:S02]  /*46c0*/  IMAD R60, R57, 0x2, R18 ;  /* 0x00000002393c7824 */ /* 0x000fe400078e0212 */
[----:B------:R-:W1:Y:S04]  /*46d0*/  LDS.128 R56, [R56+0x1c400] ;  /* 0x01c4000038387984 */ /* 0x000e680000000c00 */
[----:B------:R-:W2:Y:S01]  /*46e0*/  LDS.128 R60, [R60+0x1c400] ;  /* 0x01c400003c3c7984 */ /* 0x000ea20000000c00 */
[----:B------:R-:W-:Y:S05]  /*46f0*/  @P4 BRA `(.L_x_1375) ;  /* 0x0000000400784947 */ /* 0x000fea0003800000 */
[----:B------:R-:W-:Y:S01]  /*4700*/  SHF.R.U32.HI R116, RZ, 0x10, R45 ;  /* 0x00000010ff747819 */ /* 0x000fe2000001162d */
[----:B--2---:R-:W-:Y:S01]  /*4710*/  IMAD.U32 R121, R61, 0x10000, RZ ;  /* 0x000100003d797824 */ /* 0x004fe200078e00ff */
[----:B------:R-:W-:Y:S01]  /*4720*/  SHF.R.U32.HI R120, RZ, 0x10, R37 ;  /* 0x00000010ff787819 */ /* 0x000fe20000011625 */
[----:B------:R-:W-:Y:S01]  /*4730*/  IMAD.U32 R124, R63, 0x10000, RZ ;  /* 0x000100003f7c7824 */ /* 0x000fe200078e00ff */
[----:B------:R-:W-:Y:S02]  /*4740*/  PRMT R116, R118, 0x5432, R116 ;  /* 0x0000543276747816 */ /* 0x000fe40000000074 */
[----:B------:R-:W-:Y:S01]  /*4750*/  PRMT R120, R117, 0x5432, R120 ;  /* 0x0000543275787816 */ /* 0x000fe20000000078 */
[C---:B-1----:R-:W-:Y:S01]  /*4760*/  IMAD.U32 R117, R57.reuse, 0x10000, RZ ;  /* 0x0001000039757824 */ /* 0x042fe200078e00ff */
[----:B------:R-:W-:Y:S01]  /*4770*/  LOP3.LUT R57, R57, 0xffff0000, RZ, 0xc0, !PT ;  /* 0xffff000039397812 */ /* 0x000fe200078ec0ff */
[C---:B------:R-:W-:Y:S01]  /*4780*/  IMAD.U32 R119, R116.reuse, 0x10000, RZ ;  /* 0x0001000074777824 */ /* 0x040fe200078e00ff */
[----:B------:R-:W-:Y:S01]  /*4790*/  LOP3.LUT R116, R116, 0xffff0000, RZ, 0xc0, !PT ;  /* 0xffff000074747812 */ /* 0x000fe200078ec0ff */
[----:B------:R-:W-:Y:S01]  /*47a0*/  IMAD.U32 R118, R120, 0x10000, RZ ;  /* 0x0001000078767824 */ /* 0x000fe200078e00ff */
[----:B------:R-:W-:Y:S01]  /*47b0*/  SHF.R.U64 R46, R46, 0x10, R47 ;  /* 0x000000102e2e7819 */ /* 0x000fe2000000122f */
[CC--:B------:R-:W-:Y:S01]  /*47c0*/  FMUL.FTZ R122, R121.reuse, R119.reuse ;  /* 0x00000077797a7220 */ /* 0x0c0fe20000410000 */
[----:B------:R-:W-:Y:S01]  /*47d0*/  SHF.R.U64 R44, R44, 0x10, R45 ;  /* 0x000000102c2c7819 */ /* 0x000fe2000000122d */
[-C--:B------:R-:W-:Y:S01]  /*47e0*/  FMUL.FTZ R121, R121, R118.reuse ;  /* 0x0000007679797220 */ /* 0x080fe20000410000 */
[----:B------:R-:W-:Y:S01]  /*47f0*/  SHF.R.U64 R36, R36, 0x10, R37 ;  /* 0x0000001024247819 */ /* 0x000fe20000001225 */
[C---:B------:R-:W-:Y:S01]  /*4800*/  FFMA.FTZ R118, R117.reuse, R118, -R122 ;  /* 0x0000007675767223 */ /* 0x040fe2000001087a */
[----:B------:R-:W-:Y:S01]  /*4810*/  PRMT R44, R130, 0x5432, R44 ;  /* 0x00005432822c7816 */ /* 0x000fe2000000002c */
[----:B------:R-:W-:Y:S01]  /*4820*/  FFMA.FTZ R117, R117, R119, R121 ;  /* 0x0000007775757223 */ /* 0x000fe20000010079 */
[----:B------:R-:W-:Y:S01]  /*4830*/  LOP3.LUT R119, R61, 0xffff0000, RZ, 0xc0, !PT ;  /* 0xffff00003d777812 */ /* 0x000fe200078ec0ff */
[----:B------:R-:W-:Y:S01]  /*4840*/  IMAD.U32 R37, R56, 0x10000, RZ ;  /* 0x0001000038257824 */ /* 0x000fe200078e00ff */
[----:B------:R-:W-:Y:S01]  /*4850*/  LOP3.LUT R61, R120, 0xffff0000, RZ, 0xc0, !PT ;  /* 0xffff0000783d7812 */ /* 0x000fe200078ec0ff */
[----:B------:R-:W-:Y:S01]  /*4860*/  IMAD.U32 R45, R58, 0x10000, RZ ;  /* 0x000100003a2d7824 */ /* 0x000fe200078e00ff */
[----:B------:R-:W-:Y:S01]  /*4870*/  SHF.R.U64 R38, R38, 0x10, R39 ;  /* 0x0000001026267819 */ /* 0x000fe20000001227 */
[----:B------:R-:W-:Y:S01]  /*4880*/  FMUL.FTZ R120, R119, R116 ;  /* 0x0000007477787220 */ /* 0x000fe20000410000 */
[----:B------:R-:W-:Y:S01]  /*4890*/  PRMT R36, R129, 0x5432, R36 ;  /* 0x0000543281247816 */ /* 0x000fe20000000024 */
[-C--:B------:R-:W-:Y:S01]  /*48a0*/  FMUL.FTZ R119, R119, R61.reuse ;  /* 0x0000003d77777220 */ /* 0x080fe20000410000 */
[----:B------:R-:W-:Y:S01]  /*48b0*/  LOP3.LUT R56, R56, 0xffff0000, RZ, 0xc0, !PT ;  /* 0xffff000038387812 */ /* 0x000fe200078ec0ff */
[----:B------:R-:W-:Y:S01]  /*48c0*/  FFMA.FTZ R61, R57, R61, -R120 ;  /* 0x0000003d393d7223 */ /* 0x000fe20000010878 */
[----:B------:R-:W-:-:S02]  /*48d0*/  IMAD.U32 R120, R59, 0x10000, RZ ;  /* 0x000100003b787824 */ /* 0x000fc400078e00ff */
[----:B------:R-:W-:Y:S01]  /*48e0*/  FFMA.FTZ R57, R57, R116, R119 ;  /* 0x0000007439397223 */ /* 0x000fe20000010077 */
[----:B------:R-:W-:Y:S02]  /*48f0*/  SHF.R.U32.HI R116, RZ, 0x10, R47 ;  /* 0x00000010ff747819 */ /* 0x000fe4000001162f */
[----:B------:R-:W-:Y:S01]  /*4900*/  SHF.R.U32.HI R119, RZ, 0x10, R39 ;  /* 0x00000010ff777819 */ /* 0x000fe20000011627 */
[----:B------:R-:W-:Y:S01]  /*4910*/  IMAD.U32 R39, R60, 0x10000, RZ ;  /* 0x000100003c277824 */ /* 0x000fe200078e00ff */
[C---:B------:R-:W-:Y:S02]  /*4920*/  PRMT R116, R123.reuse, 0x5432, R116 ;  /* 0x000054327b747816 */ /* 0x040fe40000000074 */
[----:B------:R-:W-:Y:S02]  /*4930*/  PRMT R119, R123, 0x5410, R119 ;  /* 0x000054107b777816 */ /* 0x000fe40000000077 */
[----:B------:R-:W-:Y:S01]  /*4940*/  LOP3.LUT R47, R59, 0xffff0000, RZ, 0xc0, !PT ;  /* 0xffff00003b2f7812 */ /* 0x000fe200078ec0ff */
[C---:B------:R-:W-:Y:S01]  /*4950*/  IMAD.U32 R121, R116.reuse, 0x10000, RZ ;  /* 0x0001000074797824 */ /* 0x040fe200078e00ff */
[----:B------:R-:W-:Y:S01]  /*4960*/  LOP3.LUT R59, R63, 0xffff0000, RZ, 0xc0, !PT ;  /* 0xffff00003f3b7812 */ /* 0x000fe200078ec0ff */
[C---:B------:R-:W-:Y:S01]  /*4970*/  IMAD.U32 R122, R119.reuse, 0x10000, RZ ;  /* 0x00010000777a7824 */ /* 0x040fe200078e00ff */
[----:B------:R-:W-:Y:S01]  /*4980*/  LOP3.LUT R116, R116, 0xffff0000, RZ, 0xc0, !PT ;  /* 0xffff000074747812 */ /* 0x000fe200078ec0ff */
[C---:B------:R-:W-:Y:S01]  /*4990*/  FMUL.FTZ R123, R124.reuse, R121 ;  /* 0x000000797c7b7220 */ /* 0x040fe20000410000 */
[----:B------:R-:W-:Y:S01]  /*49a0*/  LOP3.LUT R119, R119, 0xffff0000, RZ, 0xc0, !PT ;  /* 0xffff000077777812 */ /* 0x000fe200078ec0ff */
[----:B------:R-:W-:Y:S01]  /*49b0*/  FMUL.FTZ R124, R124, R122 ;  /* 0x0000007a7c7c7220 */ /* 0x000fe20000410000 */
[----:B------:R-:W-:Y:S01]  /*49c0*/  LOP3.LUT R60, R60, 0xffff0000, RZ, 0xc0, !PT ;  /* 0xffff00003c3c7812 */ /* 0x000fe200078ec0ff */
[----:B------:R-:W-:Y:S01]  /*49d0*/  FMUL.FTZ R63, R59, R116 ;  /* 0x000000743b3f7220 */ /* 0x000fe20000410000 */
[----:B------:R-:W-:Y:S01]  /*49e0*/  PRMT R46, R127, 0x5432, R46 ;  /* 0x000054327f2e7816 */ /* 0x000fe2000000002e */
[-C--:B------:R-:W-:Y:S01]  /*49f0*/  FMUL.FTZ R59, R59, R119.reuse ;  /* 0x000000773b3b7220 */ /* 0x080fe20000410000 */
[----:B------:R-:W-:Y:S01]  /*4a00*/  FFMA.FTZ R123, R120, R122, -R123 ;  /* 0x0000007a787b7223 */ /* 0x000fe2000001087b */
[----:B------:R-:W-:Y:S01]  /*4a10*/  FFMA.FTZ R63, R47, R119, -R63 ;  /* 0x000000772f3f7223 */ /* 0x000fe2000001083f */
[----:B------:R-:W-:-:S02]  /*4a20*/  IMAD.U32 R119, R44, 0x10000, RZ ;  /* 0x000100002c777824 */ /* 0x000fc400078e00ff */
[----:B------:R-:W-:Y:S01]  /*4a30*/  FFMA.FTZ R59, R47, R116, R59 ;  /* 0x000000742f3b7223 */ /* 0x000fe2000001003b */
[----:B------:R-:W-:Y:S01]  /*4a40*/  IMAD.U32 R47, R36, 0x10000, RZ ;  /* 0x00010000242f7824 */ /* 0x000fe200078e00ff */
[----:B------:R-:W-:Y:S01]  /*4a50*/  LOP3.LUT R44, R44, 0xffff0000, RZ, 0xc0, !PT ;  /* 0xffff00002c2c7812 */ /* 0x000fe200078ec0ff */
[C---:B------:R-:W-:Y:S01]  /*4a60*/  FMUL.FTZ R116, R39.reuse, R119 ;  /* 0x0000007727747220 */ /* 0x040fe20000410000 */
[----:B------:R-:W-:Y:S01]  /*4a70*/  LOP3.LUT R36, R36, 0xffff0000, RZ, 0xc0, !PT ;  /* 0xffff000024247812 */ /* 0x000fe200078ec0ff */
[----:B------:R-:W-:Y:S01]  /*4a80*/  FMUL.FTZ R39, R39, R47 ;  /* 0x0000002f27277220 */ /* 0x000fe20000410000 */
[----:B------:R-:W-:Y:S01]  /*4a90*/  FFMA.FTZ R124, R120, R121, R124 ;  /* 0x00000079787c7223 */ /* 0x000fe2000001007c */
[C---:B------:R-:W-:Y:S01]  /*4aa0*/  FFMA.FTZ R116, R37.reuse, R47, -R116 ;  /* 0x0000002f25747223 */ /* 0x040fe20000010874 */
[----:B------:R-:W-:Y:S01]  /*4ab0*/  FMUL.FTZ R47, R60, R44 ;  /* 0x0000002c3c2f7220 */ /* 0x000fe20000410000 */
[----:B------:R-:W-:Y:S01]  /*4ac0*/  LOP3.LUT R120, R58, 0xffff0000, RZ, 0xc0, !PT ;  /* 0xffff00003a787812 */ /* 0x000fe200078ec0ff */
[-C--:B------:R-:W-:Y:S01]  /*4ad0*/  FMUL.FTZ R60, R60, R36.reuse ;  /* 0x000000243c3c7220 */ /* 0x080fe20000410000 */
[----:B------:R-:W-:Y:S01]  /*4ae0*/  PRMT R38, R128, 0x5432, R38 ;  /* 0x0000543280267816 */ /* 0x000fe20000000026 */
[----:B------:R-:W-:Y:S01]  /*4af0*/  FFMA.FTZ R47, R56, R36, -R47 ;  /* 0x00000024382f7223 */ /* 0x000fe2000001082f */
[C---:B------:R-:W-:Y:S01]  /*4b00*/  IMAD.U32 R58, R62.reuse, 0x10000, RZ ;  /* 0x000100003e3a7824 */ /* 0x040fe200078e00ff */
[----:B------:R-:W-:Y:S01]  /*4b10*/  LOP3.LUT R62, R62, 0xffff0000, RZ, 0xc0, !PT ;  /* 0xffff00003e3e7812 */ /* 0x000fe200078ec0ff */
[C---:B------:R-:W-:Y:S01]  /*4b20*/  IMAD.U32 R36, R46.reuse, 0x10000, RZ ;  /* 0x000100002e247824 */ /* 0x040fe200078e00ff */
[----:B------:R-:W-:Y:S01]  /*4b30*/  LOP3.LUT R46, R46, 0xffff0000, RZ, 0xc0, !PT ;  /* 0xffff00002e2e7812 */ /* 0x000fe200078ec0ff */
[----:B------:R-:W-:Y:S01]  /*4b40*/  FFMA.FTZ R39, R37, R119, R39 ;  /* 0x0000007725277223 */ /* 0x000fe20000010027 */
[C---:B------:R-:W-:Y:S01]  /*4b50*/  IMAD.U32 R37, R38.reuse, 0x10000, RZ ;  /* 0x0001000026257824 */ /* 0x040fe200078e00ff */
[----:B------:R-:W-:Y:S01]  /*4b60*/  LOP3.LUT R38, R38, 0xffff0000, RZ, 0xc0, !PT ;  /* 0xffff000026267812 */ /* 0x000fe200078ec0ff */
[----:B------:R-:W-:Y:S01]  /*4b70*/  FFMA.FTZ R60, R56, R44, R60 ;  /* 0x0000002c383c7223 */ /* 0x000fe2000001003c */
        /* <DEDUP_REMOVED lines=21> */
[----:B------:R-:W-:-:S07]  /*4cd0*/  IMAD.MOV.U32 R58, RZ, RZ, R44 ;  /* 0x000000ffff3a7224 */ /* 0x000fce00078e002c */
.L_x_1375:
[----:B------:R-:W-:Y:S05]  /*4ce0*/  BSYNC B2 ;  /* 0x0000000000027941 */ /* 0x000fea0003800000 */
.L_x_1374:
[----:B------:R-:W-:Y:S02]  /*4cf0*/  ISETP.GE.AND P5, PT, R115, R110, PT ;  /* 0x0000006e7300720c */ /* 0x000fe40003fa6270 */
[----:B------:R-:W-:-:S11]  /*4d00*/  P2R R36, PR, RZ, 0x1 ;  /* 0x00000001ff247803 */ /* 0x000fd60000000000 */
[--C-:B------:R-:W-:Y:S02]  /*4d10*/  @!P5 SHF.R.S32.HI R37, RZ, 0x1f, R115.reuse ;  /* 0x0000001fff25d819 */ /* 0x100fe40000011473 */
[----:B------:R-:W-:-:S04]  /*4d20*/  @!P5 IADD3 R106, P0, P6, R12, R106, R115 ;  /* 0x0000006a0c6ad210 */ /* 0x000fc80007e1e073 */
[----:B------:R-:W-:Y:S02]  /*4d30*/  @!P5 IADD3.X R114, R4, R114, R37, P0, P6 ;  /* 0x000000720472d210 */ /* 0x000fe400007ec425 */
[----:B------:R-:W-:Y:S02]  /*4d40*/  ISETP.NE.AND P0, PT, R36, RZ, PT ;  /* 0x000000ff2400720c */ /* 0x000fe40003f05270 */
[----:B------:R-:W-:-:S04]  /*4d50*/  LEA R36, P6, R112, R100, 0x1 ;  /* 0x0000006470247211 */ /* 0x000fc800078c08ff */
[----:B------:R-:W-:Y:S02]  /*4d60*/  LEA.HI.X R37, R112, R101, R113, 0x1, P6 ;  /* 0x0000006570257211 */ /* 0x000fe400030f0c71 */
[----:B------:R-:W-:-:S03]  /*4d70*/  @!P5 LEA R38, P6, R106, R100, 0x1 ;  /* 0x000000646a26d211 */ /* 0x000fc600078c08ff */
[----:B-1----:R1:W-:Y:S01]  /*4d80*/  STG.E.128 desc[UR60][R36.64], R56 ;  /* 0x0000003824007986 */ /* 0x0023e2000c101d3c */
[----:B------:R-:W-:-:S05]  /*4d90*/  @!P5 LEA.HI.X R39, R106, R101, R114, 0x1, P6 ;  /* 0x000000656a27d211 */ /* 0x000fca00030f0c72 */
[----:B--2---:R1:W-:Y:S04]  /*4da0*/  @!P5 STG.E.128 desc[UR60][R38.64], R60 ;  /* 0x0000003c2600d986 */ /* 0x0043e8000c101d3c */
.L_x_1373:
[----:B------:R-:W-:Y:S05]  /*4db0*/  BSYNC B1 ;  /* 0x0000000000017941 */ /* 0x000fea0003800000 */
.L_x_1372:
[C---:B------:R-:W-:Y:S01]  /*4dc0*/  ISETP.GE.OR P5, PT, R225.reuse, R108, P1 ;  /* 0x0000006ce100720c */ /* 0x040fe20000fa6670 */
        /* <DEDUP_REMOVED lines=11> */
[----:B------:R-:W-:Y:S01]  /*4e80*/  LEA.HI.X R57, R36, R101, R37, 0x1, P5 ;  /* 0x0000006524397211 */ /* 0x000fe200028f0c25 */
[----:B------:R-:W-:Y:S01]  /*4e90*/  IMAD R37, R2, 0x1800, R89 ;  /* 0x0000180002257824 */ /* 0x000fe200078e0259 */
[----:B------:R-:W-:-:S03]  /*4ea0*/  SHF.R.S32.HI R36, RZ, 0x1f, R111 ;  /* 0x0000001fff247819 */ /* 0x000fc6000001146f */
[----:B------:R-:W-:Y:S01]  /*4eb0*/  IMAD R37, R37, 0x2, R18 ;  /* 0x0000000225257824 */ /* 0x000fe200078e0212 */
[----:B------:R-:W-:-:S04]  /*4ec0*/  LEA.HI R36, R36, R111, RZ, 0x4 ;  /* 0x0000006f24247211 */ /* 0x000fc800078f20ff */
[----:B------:R-:W-:-:S05]  /*4ed0*/  LEA.HI.SX32 R36, R36, R85, 0x1c ;  /* 0x0000005524247211 */ /* 0x000fca00078fe2ff */
[----:B------:R-:W-:-:S05]  /*4ee0*/  IMAD.SHL.U32 R61, R36, 0x8, RZ ;  /* 0x00000008243d7824 */ /* 0x000fca00078e00ff */
[----:B------:R-:W-:-:S04]  /*4ef0*/  LOP3.LUT R36, R213, 0x38, R61, 0xf8, !PT ;  /* 0x00000038d5247812 */ /* 0x000fc800078ef83d */
[----:B------:R-:W-:-:S05]  /*4f00*/  LOP3.LUT R36, R36, R38, RZ, 0x3c, !PT ;  /* 0x0000002624247212 */ /* 0x000fca00078e3cff */
[----:B------:R-:W-:-:S04]  /*4f10*/  IMAD.IADD R39, R217, 0x1, R36 ;  /* 0x00000001d9277824 */ /* 0x000fc800078e0224 */
[----:B------:R-:W-:-:S04]  /*4f20*/  IMAD R39, R2, 0x1800, R39 ;  /* 0x0000180002277824 */ /* 0x000fc800078e0227 */
[----:B------:R-:W-:Y:S02]  /*4f30*/  IMAD R44, R39, 0x2, R18 ;  /* 0x00000002272c7824 */ /* 0x000fe400078e0212 */
[----:B------:R-:W1:Y:S04]  /*4f40*/  LDS.128 R36, [R37+0x1c400] ;  /* 0x01c4000025247984 */ /* 0x000e680000000c00 */
[----:B------:R-:W2:Y:S01]  /*4f50*/  LDS.128 R44, [R44+0x1c400] ;  /* 0x01c400002c2c7984 */ /* 0x000ea20000000c00 */
[----:B------:R-:W-:Y:S05]  /*4f60*/  @P4 BRA `(.L_x_1377) ;  /* 0x0000000400784947 */ /* 0x000fea0003800000 */
[--C-:B------:R-:W-:Y:S01]  /*4f70*/  SHF.R.U64 R50, R50, 0x10, R51.reuse ;  /* 0x0000001032327819 */ /* 0x100fe20000001233 */
[----:B--2---:R-:W-:Y:S01]  /*4f80*/  IMAD.U32 R60, R45, 0x10000, RZ ;  /* 0x000100002d3c7824 */ /* 0x004fe200078e00ff */
[----:B------:R-:W-:Y:S01]  /*4f90*/  SHF.R.U32.HI R63, RZ, 0x10, R51 ;  /* 0x00000010ff3f7819 */ /* 0x000fe20000011633 */
[----:B------:R-:W-:Y:S01]  /*4fa0*/  IMAD.U32 R106, R47, 0x10000, RZ ;  /* 0x000100002f6a7824 */ /* 0x000fe200078e00ff */
[----:B------:R-:W-:Y:S01]  /*4fb0*/  SHF.R.U64 R51, R52, 0x10, R53 ;  /* 0x0000001034337819 */ /* 0x000fe20000001235 */
[----:B-1----:R-:W-:Y:S01]  /*4fc0*/  IMAD.U32 R105, R39, 0x10000, RZ ;  /* 0x0001000027697824 */ /* 0x002fe200078e00ff */
[----:B------:R-:W-:Y:S01]  /*4fd0*/  SHF.R.U64 R48, R48, 0x10, R49 ;  /* 0x0000001030307819 */ /* 0x000fe20000001231 */
[----:B------:R-:W-:Y:S01]  /*4fe0*/  IMAD.U32 R107, R46, 0x10000, RZ ;  /* 0x000100002e6b7824 */ /* 0x000fe200078e00ff */
[----:B------:R-:W-:Y:S01]  /*4ff0*/  SHF.R.U32.HI R52, RZ, 0x10, R53 ;  /* 0x00000010ff347819 */ /* 0x000fe20000011635 */
[----:B------:R-:W-:Y:S01]  /*5000*/  IMAD.U32 R104, R38, 0x10000, RZ ;  /* 0x0001000026687824 */ /* 0x000fe200078e00ff */
[----:B------:R-:W-:-:S02]  /*5010*/  SHF.R.U32.HI R49, RZ, 0x10, R49 ;  /* 0x00000010ff317819 */ /* 0x000fc40000011631 */
[----:B------:R-:W-:Y:S02]  /*5020*/  PRMT R52, R126, 0x5432, R52 ;  /* 0x000054327e347816 */ /* 0x000fe40000000034 */
[----:B------:R-:W-:Y:S02]  /*5030*/  PRMT R128, R128, 0x5410, R49 ;  /* 0x0000541080807816 */ /* 0x000fe40000000031 */
[--C-:B------:R-:W-:Y:S02]  /*5040*/  SHF.R.U64 R53, R54, 0x10, R55.reuse ;  /* 0x0000001036357819 */ /* 0x100fe40000001237 */
[----:B------:R-:W-:Y:S01]  /*5050*/  SHF.R.U32.HI R54, RZ, 0x10, R55 ;  /* 0x00000010ff367819 */ /* 0x000fe20000011637 */
[----:B------:R-:W-:Y:S01]  /*5060*/  IMAD.U32 R49, R128, 0x10000, RZ ;  /* 0x0001000080317824 */ /* 0x000fe200078e00ff */
[----:B------:R-:W-:Y:S01]  /*5070*/  PRMT R127, R127, 0x5410, R48 ;  /* 0x000054107f7f7816 */ /* 0x000fe20000000030 */
[----:B------:R-:W-:Y:S01]  /*5080*/  IMAD.U32 R48, R52, 0x10000, RZ ;  /* 0x0001000034307824 */ /* 0x000fe200078e00ff */
[----:B------:R-:W-:Y:S01]  /*5090*/  PRMT R54, R125, 0x5432, R54 ;  /* 0x000054327d367816 */ /* 0x000fe20000000036 */
[----:B------:R-:W-:Y:S01]  /*50a0*/  IMAD.U32 R55, R37, 0x10000, RZ ;  /* 0x0001000025377824 */ /* 0x000fe200078e00ff */
[----:B------:R-:W-:Y:S01]  /*50b0*/  PRMT R130, R130, 0x5410, R51 ;  /* 0x0000541082827816 */ /* 0x000fe20000000033 */
[CC--:B------:R-:W-:Y:S01]  /*50c0*/  FMUL.FTZ R112, R60.reuse, R48.reuse ;  /* 0x000000303c707220 */ /* 0x0c0fe20000410000 */
[----:B------:R-:W-:Y:S01]  /*50d0*/  PRMT R129, R129, 0x5410, R53 ;  /* 0x0000541081817816 */ /* 0x000fe20000000035 */
[-C--:B------:R-:W-:Y:S01]  /*50e0*/  FMUL.FTZ R60, R60, R49.reuse ;  /* 0x000000313c3c7220 */ /* 0x080fe20000410000 */
[----:B------:R-:W-:Y:S01]  /*50f0*/  LOP3.LUT R62, R45, 0xffff0000, RZ, 0xc0, !PT ;  /* 0xffff00002d3e7812 */ /* 0x000fe200078ec0ff */
[C---:B------:R-:W-:Y:S01]  /*5100*/  FFMA.FTZ R112, R55.reuse, R49, -R112 ;  /* 0x0000003137707223 */ /* 0x040fe20000010870 */
[----:B------:R-:W-:Y:S01]  /*5110*/  LOP3.LUT R51, R52, 0xffff0000, RZ, 0xc0, !PT ;  /* 0xffff000034337812 */ /* 0x000fe200078ec0ff */
[----:B------:R-:W-:Y:S01]  /*5120*/  IMAD.U32 R52, R54, 0x10000, RZ ;  /* 0x0001000036347824 */ /* 0x000fe200078e00ff */
[----:B------:R-:W-:Y:S01]  /*5130*/  LOP3.LUT R53, R128, 0xffff0000, RZ, 0xc0, !PT ;  /* 0xffff000080357812 */ /* 0x000fe200078ec0ff */
[----:B------:R-:W-:Y:S01]  /*5140*/  FFMA.FTZ R60, R55, R48, R60 ;  /* 0x00000030373c7223 */ /* 0x000fe2000001003c */
[----:B------:R-:W-:Y:S01]  /*5150*/  PRMT R126, R126, 0x5410, R63 ;  /* 0x000054107e7e7816 */ /* 0x000fe2000000003f */
        /* <DEDUP_REMOVED lines=8> */
[----:B------:R-:W-:Y:S01]  /*51e0*/  FFMA.FTZ R49, R58, R53, -R49 ;  /* 0x000000353a317223 */ /* 0x000fe20000010831 */
[----:B------:R-:W-:Y:S01]  /*51f0*/  LOP3.LUT R39, R39, 0xffff0000, RZ, 0xc0, !PT ;  /* 0xffff000027277812 */ /* 0x000fe200078ec0ff */
[-C--:B------:R-:W-:Y:S01]  /*5200*/  FMUL.FTZ R53, R106, R48.reuse ;  /* 0x000000306a357220 */ /* 0x080fe20000410000 */
[----:B------:R-:W-:Y:S01]  /*5210*/  FFMA.FTZ R62, R105, R48, -R62 ;  /* 0x00000030693e7223 */ /* 0x000fe2000001083e */
[----:B------:R-:W-:Y:S01]  /*5220*/  FMUL.FTZ R114, R47, R54 ;  /* 0x000000362f727220 */ /* 0x000fe20000410000 */
[----:B------:R-:W-:-:S02]  /*5230*/  IMAD.U32 R45, R44, 0x10000, RZ ;  /* 0x000100002c2d7824 */ /* 0x000fc400078e00ff */
[----:B------:R-:W-:Y:S01]  /*5240*/  FFMA.FTZ R55, R58, R51, R55 ;  /* 0x000000333a377223 */ /* 0x000fe20000010037 */
[----:B------:R-:W-:Y:S01]  /*5250*/  IMAD.U32 R48, R130, 0x10000, RZ ;  /* 0x0001000082307824 */ /* 0x000fe200078e00ff */
[----:B------:R-:W-:Y:S01]  /*5260*/  LOP3.LUT R44, R44, 0xffff0000, RZ, 0xc0, !PT ;  /* 0xffff00002c2c7812 */ /* 0x000fe200078ec0ff */
[----:B------:R-:W-:Y:S01]  /*5270*/  IMAD.U32 R58, R127, 0x10000, RZ ;  /* 0x000100007f3a7824 */ /* 0x000fe200078e00ff */
[----:B------:R-:W-:Y:S01]  /*5280*/  LOP3.LUT R51, R130, 0xffff0000, RZ, 0xc0, !PT ;  /* 0xffff000082337812 */ /* 0x000fe200078ec0ff */
[-C--:B------:R-:W-:Y:S01]  /*5290*/  FMUL.FTZ R106, R47, R126.reuse ;  /* 0x0000007e2f6a7220 */ /* 0x080fe20000410000 */
[----:B------:R-:W-:Y:S01]  /*52a0*/  FFMA.FTZ R47, R39, R126, -R114 ;  /* 0x0000007e272f7223 */ /* 0x000fe20000010872 */
[----:B------:R-:W-:Y:S01]  /*52b0*/  LOP3.LUT R127, R127, 0xffff0000, RZ, 0xc0, !PT ;  /* 0xffff00007f7f7812 */ /* 0x000fe200078ec0ff */
[C---:B------:R-:W-:Y:S02]  /*52c0*/  IMAD.U32 R37, R36.reuse, 0x10000, RZ ;  /* 0x0001000024257824 */ /* 0x040fe400078e00ff */
[----:B------:R-:W-:Y:S01]  /*52d0*/  FMUL.FTZ R114, R45, R48 ;  /* 0x000000302d727220 */ /* 0x000fe20000410000 */
[----:B------:R-:W-:Y:S01]  /*52e0*/  LOP3.LUT R36, R36, 0xffff0000, RZ, 0xc0, !PT ;  /* 0xffff000024247812 */ /* 0x000fe200078ec0ff */
[----:B------:R-:W-:Y:S01]  /*52f0*/  FFMA.FTZ R52, R105, R52, R53 ;  /* 0x0000003469347223 */ /* 0x000fe20000010035 */
[----:B------:R-:W-:Y:S01]  /*5300*/  PRMT R50, R125, 0x5410, R50 ;  /* 0x000054107d327816 */ /* 0x000fe20000000032 */
[-C--:B------:R-:W-:Y:S01]  /*5310*/  FMUL.FTZ R45, R45, R58.reuse ;  /* 0x0000003a2d2d7220 */ /* 0x080fe20000410000 */
[C---:B------:R-:W-:Y:S01]  /*5320*/  FMUL.FTZ R53, R44.reuse, R51 ;  /* 0x000000332c357220 */ /* 0x040fe20000410000 */
[C---:B------:R-:W-:Y:S01]  /*5330*/  FFMA.FTZ R58, R37.reuse, R58, -R114 ;  /* 0x0000003a253a7223 */ /* 0x040fe20000010872 */
[-C--:B------:R-:W-:Y:S01]  /*5340*/  FMUL.FTZ R63, R44, R127.reuse ;  /* 0x0000007f2c3f7220 */ /* 0x080fe20000410000 */
[----:B------:R-:W-:Y:S01]  /*5350*/  FFMA.FTZ R37, R37, R48, R45 ;  /* 0x0000003025257223 */ /* 0x000fe2000001002d */
[C---:B------:R-:W-:Y:S01]  /*5360*/  IMAD.U32 R44, R129.reuse, 0x10000, RZ ;  /* 0x00010000812c7824 */ /* 0x040fe200078e00ff */
[----:B------:R-:W-:Y:S01]  /*5370*/  LOP3.LUT R46, R46, 0xffff0000, RZ, 0xc0, !PT ;  /* 0xffff00002e2e7812 */ /* 0x000fe200078ec0ff */
[----:B------:R-:W-:Y:S01]  /*5380*/  FFMA.FTZ R127, R36, R127, -R53 ;  /* 0x0000007f247f7223 */ /* 0x000fe20000010835 */
[----:B------:R-:W-:Y:S01]  /*5390*/  IMAD.U32 R45, R50, 0x10000, RZ ;  /* 0x00010000322d7824 */ /* 0x000fe200078e00ff */
[----:B------:R-:W-:Y:S01]  /*53a0*/  LOP3.LUT R129, R129, 0xffff0000, RZ, 0xc0, !PT ;  /* 0xffff000081817812 */ /* 0x000fe200078ec0ff */
[----:B------:R-:W-:Y:S01]  /*53b0*/  FFMA.FTZ R36, R36, R51, R63 ;  /* 0x0000003324247223 */ /* 0x000fe2000001003f */
[----:B------:R-:W-:Y:S01]  /*53c0*/  LOP3.LUT R53, R50, 0xffff0000, RZ, 0xc0, !PT ;  /* 0xffff000032357812 */ /* 0x000fe200078ec0ff */
[C---:B------:R-:W-:Y:S01]  /*53d0*/  FMUL.FTZ R51, R107.reuse, R44 ;  /* 0x0000002c6b337220 */ /* 0x040fe20000410000 */
[----:B------:R-:W-:Y:S01]  /*53e0*/  LOP3.LUT R38, R38, 0xffff0000, RZ, 0xc0, !PT ;  /* 0xffff000026267812 */ /* 0x000fe200078ec0ff */
[----:B------:R-:W-:Y:S01]  /*53f0*/  FMUL.FTZ R107, R107, R45 ;  /* 0x0000002d6b6b7220 */ /* 0x000fe20000410000 */
[----:B------:R-:W-:Y:S01]  /*5400*/  FFMA.FTZ R39, R39, R54, R106 ;  /* 0x0000003627277223 */ /* 0x000fe2000001006a */
[C---:B------:R-:W-:Y:S01]  /*5410*/  FMUL.FTZ R63, R46.reuse, R129 ;  /* 0x000000812e3f7220 */ /* 0x040fe20000410000 */
[----:B------:R-:W-:Y:S01]  /*5420*/  FMUL.FTZ R46, R46, R53 ;  /* 0x000000352e2e7220 */ /* 0x000fe20000410000 */
[C---:B------:R-:W-:Y:S01]  /*5430*/  FFMA.FTZ R107, R104.reuse, R44, R107 ;  /* 0x0000002c686b7223 */ /* 0x040fe2000001006b */
[----:B------:R-:W-:Y:S01]  /*5440*/  FFMA.FTZ R45, R104, R45, -R51 ;  /* 0x0000002d682d7223 */ /* 0x000fe20000010833 */
[C---:B------:R-:W-:Y:S01]  /*5450*/  FFMA.FTZ R44, R38.reuse, R53, -R63 ;  /* 0x00000035262c7223 */ /* 0x040fe2000001083f */
[----:B------:R-:W-:Y:S01]  /*5460*/  F2FP.BF16.F32.PACK_AB R47, R47, R62 ;  /* 0x0000003e2f2f723e */ /* 0x000fe200000010ff */
        /* <DEDUP_REMOVED lines=14> */
.L_x_1377:
[----:B------:R-:W-:Y:S05]  /*5550*/  BSYNC B1 ;  /* 0x0000000000017941 */ /* 0x000fea0003800000 */
.L_x_1376:
        /* <DEDUP_REMOVED lines=10> */
.L_x_1345:
[----:B------:R-:W2:Y:S02]  /*5600*/  LDL R36, [R1+0x5c] ;  /* 0x00005c0001247983 */ /* 0x000ea40000100800 */
[----:B--2---:R-:W-:-:S13]  /*5610*/  R2UR UR4, R36 ;  /* 0x00000000240472ca */ /* 0x004fda00000e0000 */
[----:B------:R-:W-:-:S06]  /*5620*/  UISETP.NE.AND UP0, UPT, UR4, 0x3, UPT ;  /* 0x000000030400788c */ /* 0x000fcc000bf05270 */
[----:B------:R-:W-:-:S13]  /*5630*/  PLOP3.LUT P3, PT, PT, PT, UP0, 0x80, 0x0 ;  /* 0x000000000000781c */ /* 0x000fda0003f6f008 */
[----:B------:R-:W-:Y:S05]  /*5640*/  @!P3 BRA `(.L_x_1378) ;  /* 0x000000000004b947 */ /* 0x000fea0003800000 */
[----:B------:R-:W-:Y:S01]  /*5650*/  BPT.TRAP 0x1 ;  /* 0x000000040000795c */ /* 0x000fe20000300000 */
.L_x_1378:
[----:B------:R-:W-:Y:S01]  /*5660*/  IMAD R97, R2, 0x8, R18 ;  /* 0x0000000802617824 */ /* 0x000fe200078e0212 */
[----:B------:R-:W-:Y:S01]  /*5670*/  SHF.L.U32 R109, R201, 0x1f, RZ ;  /* 0x0000001fc96d7819 */ /* 0x000fe200000006ff */
[----:B------:R-:W-:Y:S01]  /*5680*/  IMAD R108, R29, -0x60, R26 ;  /* 0xffffffa01d6c7824 */ /* 0x000fe200078e021a */
[----:B------:R-:W-:Y:S02]  /*5690*/  BSSY B1, `(.L_x_1379) ;  /* 0x0000004000017945 */ /* 0x000fe40003800000 */
[----:B------:R-:W0:Y:S02]  /*56a0*/  SYNCS.PHASECHK.TRANS64.TRYWAIT P4, [R97+URZ+0x32490], R109 ;  /* 0x0324906d610075a7 */ /* 0x000e24000808017f */
[----:B------:R-:W-:Y:S01]  /*56b0*/  VIMNMX R108, R108, 0x60, PT ;  /* 0x000000606c6c7848 */ /* 0x000fe20003fe0100 */
[----:B0-----:R-:W-:Y:S06]  /*56c0*/  @!P4 BRA `(.L_x_1380) ;  /* 0x000001780020c947 */ /* 0x001fec0003800000 */
.L_x_1650:
[----:B------:R-:W-:Y:S05]  /*56d0*/  BSYNC B1 ;  /* 0x0000000000017941 */ /* 0x000fea0003800000 */
.L_x_1379:
[----:B------:R-:W-:Y:S01]  /*56e0*/  ISETP.GE.AND P4, PT, R19, R108, PT ;  /* 0x0000006c1300720c */ /* 0x000fe20003f86270 */
[----:B------:R-:W-:-:S12]  /*56f0*/  BSSY B1, `(.L_x_1381) ;  /* 0x0000006000017945 */ /* 0x000fd80003800000 */
[----:B------:R-:W-:Y:S05]  /*5700*/  @P4 BRA `(.L_x_1382) ;  /* 0x0000000000104947 */ /* 0x000fea0003800000 */
[----:B------:R-:W1:Y:S04]  /*5710*/  @!P1 LDS.128 R36, [R106] ;  /* 0x000000006a249984 */ /* 0x000e680000000c00 */
[----:B------:R-:W2:Y:S04]  /*5720*/  @!P2 LDS.128 R44, [R105] ;  /* 0x00000000692ca984 */ /* 0x000ea80000000c00 */
[----:B-1----:R1:W-:Y:S04]  /*5730*/  @!P1 STG.E.128 desc[UR60][R50.64], R36 ;  /* 0x0000002432009986 */ /* 0x0023e8000c101d3c */
[----:B--2---:R1:W-:Y:S02]  /*5740*/  @!P2 STG.E.128 desc[UR60][R50.64+0x40], R44 ;  /* 0x0000402c3200a986 */ /* 0x0043e4000c101d3c */
.L_x_1382:
[----:B------:R-:W-:Y:S05]  /*5750*/  BSYNC B1 ;  /* 0x0000000000017941 */ /* 0x000fea0003800000 */
.L_x_1381:
[----:B------:R-:W-:-:S13]  /*5760*/  ISETP.GE.AND P4, PT, R225, R108, PT ;  /* 0x0000006ce100720c */ /* 0x000fda0003f86270 */
[----:B------:R-:W-:Y:S05]  /*5770*/  @P4 BRA `(.L_x_1362) ;  /* 0x0000000000104947 */ /* 0x000fea0003800000 */
[----:B-1----:R-:W1:Y:S04]  /*5780*/  @!P1 LDS.128 R36, [R106+0x2000] ;  /* 0x002000006a249984 */ /* 0x002e680000000c00 */
[----:B------:R-:W2:Y:S04]  /*5790*/  @!P2 LDS.128 R44, [R105+0x2000] ;  /* 0x00200000692ca984 */ /* 0x000ea80000000c00 */
[----:B-1----:R1:W-:Y:S04]  /*57a0*/  @!P1 STG.E.128 desc[UR60][R48.64], R36 ;  /* 0x0000002430009986 */ /* 0x0023e8000c101d3c */
[----:B--2---:R1:W-:Y:S02]  /*57b0*/  @!P2 STG.E.128 desc[UR60][R48.64+0x40], R44 ;  /* 0x0000402c3000a986 */ /* 0x0043e4000c101d3c */
.L_x_1362:
[----:B------:R-:W-:Y:S05]  /*57c0*/  BSYNC B0 ;  /* 0x0000000000007941 */ /* 0x000fea0003800000 */
.L_x_1344:
        /* <DEDUP_REMOVED lines=17> */
.L_x_1384:
[----:B------:R-:W-:Y:S05]  /*58e0*/  BSYNC B0 ;  /* 0x0000000000007941 */ /* 0x000fea0003800000 */
.L_x_1383:
[----:B------:R-:W2:Y:S01]  /*58f0*/  SYNCS.PHASECHK.TRANS64.TRYWAIT P3, [R97+URZ+0x324b0], R109 ;  /* 0x0324b06d610075a7 */ /* 0x000ea2000806017f */
[----:B------:R-:W-:Y:S01]  /*5900*/  IMAD R49, R2, 0x6000, R91 ;  /* 0x0000600002317824 */ /* 0x000fe200078e025b */
[----:B------:R-:W-:Y:S01]  /*5910*/  ULDC.64 UR56, c[0x0][0x328] ;  /* 0x0000ca0000387ab9 */ /* 0x000fe20000000a00 */
[----:B------:R-:W-:Y:S01]  /*5920*/  ULDC.64 UR58, c[0x0][0x318] ;  /* 0x0000c600003a7ab9 */ /* 0x000fe20000000a00 */
[----:B------:R-:W-:Y:S01]  /*5930*/  BSSY B0, `(.L_x_1385) ;  /* 0x0000003000007945 */ /* 0x000fe20003800000 */
[----:B------:R-:W-:-:S03]  /*5940*/  IMAD.IADD R48, R90, 0x1, R49 ;  /* 0x000000015a307824 */ /* 0x000fc600078e0231 */
[----:B--2---:R-:W-:Y:S05]  /*5950*/  @!P3 BRA `(.L_x_1386) ;  /* 0x000001740090b947 */ /* 0x004fea0003800000 */
.L_x_1651:
[----:B------:R-:W-:Y:S05]  /*5960*/  BSYNC B0 ;  /* 0x0000000000007941 */ /* 0x000fea0003800000 */
.L_x_1385:
[----:B------:R-:W-:Y:S01]  /*5970*/  ISETP.GE.AND P3, PT, R19, R108, PT ;  /* 0x0000006c1300720c */ /* 0x000fe20003f66270 */
[----:B------:R-:W-:Y:S01]  /*5980*/  BSSY B0, `(.L_x_1387) ;  /* 0x0000026000007945 */ /* 0x000fe20003800000 */
[----:B------:R-:W-:Y:S02]  /*5990*/  IMAD R49, R49, 0x2, R27 ;  /* 0x0000000231317824 */ /* 0x000fe400078e021b */
[----:B------:R-:W-:-:S04]  /*59a0*/  IMAD.WIDE R44, R29, 0x60, R70 ;  /* 0x000000601d2c7825 */ /* 0x000fc800078e0246 */
[----:B------:R-:W-:-:S05]  /*59b0*/  IMAD R48, R48, 0x2, R27 ;  /* 0x0000000230307824 */ /* 0x000fca00078e021b */
[----:B------:R-:W-:Y:S05]  /*59c0*/  @P3 BRA `(.L_x_1388) ;  /* 0x0000000000843947 */ /* 0x000fea0003800000 */
[----:B------:R-:W-:Y:S01]  /*59d0*/  IMAD R39, R45, UR56, RZ ;  /* 0x000000382d277c24 */ /* 0x000fe2000f8e02ff */
[----:B------:R-:W-:Y:S01]  /*59e0*/  ULDC UR4, c[0x0][0x320] ;  /* 0x0000c80000047ab9 */ /* 0x000fe20000000800 */
        /* <DEDUP_REMOVED lines=31> */
.L_x_1388:
[----:B------:R-:W-:Y:S05]  /*5be0*/  BSYNC B0 ;  /* 0x0000000000007941 */ /* 0x000fea0003800000 */
.L_x_1387:
[----:B------:R-:W-:Y:S01]  /*5bf0*/  ISETP.GE.AND P3, PT, R225, R108, PT ;  /* 0x0000006ce100720c */ /* 0x000fe20003f66270 */
[----:B------:R-:W-:-:S12]  /*5c00*/  BSSY B0, `(.L_x_1389) ;  /* 0x0000025000007945 */ /* 0x000fd80003800000 */
[----:B------:R-:W-:Y:S05]  /*5c10*/  @P3 BRA `(.L_x_1390) ;  /* 0x00000000008c3947 */ /* 0x000fea0003800000 */
[----:B---3--:R-:W-:Y:S01]  /*5c20*/  IADD3 R39, P3, R44, 0x40, RZ ;  /* 0x000000402c277810 */ /* 0x008fe20007f7e0ff */
[----:B-1----:R-:W-:Y:S01]  /*5c30*/  IMAD.MOV.U32 R36, RZ, RZ, R14 ;  /* 0x000000ffff247224 */ /* 0x002fe200078e000e */
[----:B------:R-:W-:Y:S01]  /*5c40*/  ULDC UR4, c[0x0][0x320] ;  /* 0x0000c80000047ab9 */ /* 0x000fe20000000800 */
        /* <DEDUP_REMOVED lines=32> */
.L_x_1390:
[----:B------:R-:W-:Y:S05]  /*5e50*/  BSYNC B0 ;  /* 0x0000000000007941 */ /* 0x000fea0003800000 */
.L_x_1389:
        /* <DEDUP_REMOVED lines=22> */
.L_x_1339:
[----:B------:R-:W-:Y:S01]  /*5fc0*/  IMAD.MOV.U32 R176, RZ, RZ, RZ ;  /* 0x000000ffffb07224 */ /* 0x000fe200078e00ff */
[----:B------:R-:W-:Y:S06]  /*5fd0*/  @P0 BRA `(.L_x_1392) ;  /* 0x00000000000c0947 */ /* 0x000fec0003800000 */
[----:B------:R-:W1:Y:S01]  /*5fe0*/  FENCE.VIEW.ASYNC.G ;  /* 0x00000000000073c6 */ /* 0x000e620000000100 */
[----:B------:R-:W-:Y:S05]  /*5ff0*/  WARPSYNC.ALL ;  /* 0x0000000000007948 */ /* 0x000fea0003800000 */
[----:B-1----:R-:W-:Y:S06]  /*6000*/  BAR.ARV 0xc, 0x180 ;  /* 0x0306000000007b1d */ /* 0x002fec0000002000 */
.L_x_1392:
        /* <DEDUP_REMOVED lines=32> */
.L_x_1394:
[----:B------:R-:W-:Y:S05]  /*6210*/  BSYNC B0 ;  /* 0x0000000000007941 */ /* 0x000fea0003800000 */
.L_x_1393:
        /* <DEDUP_REMOVED lines=33> */
[----:B0-----:R-:W-:Y:S02]  /*6430*/  CS2R R96, SRZ ;  /* 0x0000000000607805 */ /* 0x001fe4000001ff00 */
        /* <DEDUP_REMOVED lines=45> */
.L_x_1654:
        /* <DEDUP_REMOVED lines=26> */
.L_x_1398:
[----:B------:R-:W-:Y:S05]  /*68b0*/  BSYNC B6 ;  /* 0x0000000000067941 */ /* 0x000fea0003800000 */
.L_x_1397:
        /* <DEDUP_REMOVED lines=12> */
.L_x_1402:
[----:B--2---:R2:W3:Y:S02]  /*6980*/  SYNCS.PHASECHK.TRANS64.TRYWAIT P0, [R18+URZ+0x32400], R5 ;  /* 0x03240005120075a7 */ /* 0x0044e4000800017f */
[----:B---3--:R-:W-:Y:S05]  /*6990*/  @!P0 NANOSLEEP.SYNCS 0x989680 ;  /* 0x009896800000895d */ /* 0x008fea0003900000 */
[----:B------:R-:W3:Y:S02]  /*69a0*/  @!P0 SYNCS.PHASECHK.TRANS64 P0, [R18+URZ+0x32400], R5 ;  /* 0x03240005120085a7 */ /* 0x000ee4000800007f */
[----:B---3--:R-:W-:Y:S05]  /*69b0*/  @!P0 BRA `(.L_x_1402) ;  /* 0xfffffffc00f08947 */ /* 0x008fea000383ffff */
.L_x_1401:
[----:B------:R-:W-:Y:S05]  /*69c0*/  BSYNC B0 ;  /* 0x0000000000007941 */ /* 0x000fea0003800000 */
.L_x_1400:
[----:B------:R-:W-:Y:S05]  /*69d0*/  BRA `(.L_x_1403) ;  /* 0x0000002000b07947 */ /* 0x000fea0003800000 */
.L_x_1399:
        /* <DEDUP_REMOVED lines=36> */
.L_x_1405:
[----:B------:R-:W-:Y:S05]  /*6c20*/  BSYNC B6 ;  /* 0x0000000000067941 */ /* 0x000fea0003800000 */
.L_x_1404:
        /* <DEDUP_REMOVED lines=14> */
[----:B------:R-:W4:Y:S04]  /*6d10*/  SHFL.IDX PT, R24, R24, RZ, 0x1c1f ;  /* 0x001c1fff18187589 */ /* 0x000f2800000e0000 */
[----:B-1----:R-:W0:Y:S02]  /*6d20*/  SHFL.IDX PT, R27, R27, RZ, 0x1c1f ;  /* 0x001c1fff1b1b7589 */ /* 0x002e2400000e0000 */
.L_x_1660:
[----:B------:R-:W-:Y:S01]  /*6d30*/  ULDC UR4, c[0x0][0x448] ;  /* 0x0001120000047ab9 */ /* 0x000fe20000000800 */
[----:B------:R-:W-:Y:S01]  /*6d40*/  LEA.HI R4, R226, R226, RZ, 0x1 ;  /* 0x000000e2e2047211 */ /* 0x000fe200078f08ff */
[----:B------:R-:W-:Y:S01]  /*6d50*/  IMAD R154, R154, UR4, RZ ;  /* 0x000000049a9a7c24 */ /* 0x000fe2000f8e02ff */
[----:B------:R-:W-:Y:S01]  /*6d60*/  BSSY B1, `(.L_x_1409) ;  /* 0x0000024000017945 */ /* 0x000fe20003800000 */
[----:B------:R-:W-:Y:S01]  /*6d70*/  IMAD.SHL.U32 R10, R30, 0x40, RZ ;  /* 0x000000401e0a7824 */ /* 0x000fe200078e00ff */
[----:B------:R-:W-:Y:S02]  /*6d80*/  LOP3.LUT R7, R4, 0xfffffffe, RZ, 0xc0, !PT ;  /* 0xfffffffe04077812 */ /* 0x000fe400078ec0ff */
[----:B------:R-:W-:Y:S02]  /*6d90*/  CS2R R4, SRZ ;  /* 0x0000000000047805 */ /* 0x000fe4000001ff00 */
[----:B------:R-:W-:Y:S02]  /*6da0*/  ISETP.GE.AND P0, PT, R3, R154, PT ;  /* 0x0000009a0300720c */ /* 0x000fe40003f06270 */
[----:B------:R-:W-:-:S02]  /*6db0*/  CS2R R8, SRZ ;  /* 0x0000000000087805 */ /* 0x000fc4000001ff00 */
[----:B------:R-:W-:Y:S01]  /*6dc0*/  LOP3.LUT R31, R10, 0x1c0, RZ, 0xc0, !PT ;  /* 0x000001c00a1f7812 */ /* 0x000fe200078ec0ff */
[----:B------:R-:W-:Y:S01]  /*6dd0*/  IMAD.IADD R3, R226, 0x1, -R7 ;  /* 0x00000001e2037824 */ /* 0x000fe200078e0a07 */
[----:B------:R-:W-:Y:S02]  /*6de0*/  CS2R R6, SRZ ;  /* 0x0000000000067805 */ /* 0x000fe4000001ff00 */
[----:B------:R-:W-:Y:S02]  /*6df0*/  CS2R R10, SRZ ;  /* 0x00000000000a7805 */ /* 0x000fe4000001ff00 */
[----:B------:R-:W-:-:S03]  /*6e00*/  SHF.L.U32 R29, R3, 0x1f, RZ ;  /* 0x0000001f031d7819 */ /* 0x000fc600000006ff */
[----:B------:R-:W-:Y:S05]  /*6e10*/  @P0 BRA `(.L_x_1410) ;  /* 0x0000000000600947 */ /* 0x000fea0003800000 */
[----:B------:R-:W-:Y:S01]  /*6e20*/  ULDC UR4, c[0x0][0x3f4] ;  /* 0x0000fd0000047ab9 */ /* 0x000fe20000000800 */
[----:B------:R-:W-:Y:S01]  /*6e30*/  IMAD.SHL.U32 R14, R202, 0x2, RZ ;  /* 0x00000002ca0e7824 */ /* 0x000fe200078e00ff */
[----:B------:R-:W-:Y:S01]  /*6e40*/  ISETP.GE.AND P2, PT, R22, UR4, PT ;  /* 0x0000000416007c0c */ /* 0x000fe2000bf46270 */
[----:B---3--:R-:W-:Y:S01]  /*6e50*/  IMAD.MOV.U32 R4, RZ, RZ, R21 ;  /* 0x000000ffff047224 */ /* 0x008fe200078e0015 */
[C---:B------:R-:W-:Y:S01]  /*6e60*/  ISETP.GE.AND P3, PT, R202.reuse, UR4, PT ;  /* 0x00000004ca007c0c */ /* 0x040fe2000bf66270 */
[----:B--2---:R-:W-:Y:S01]  /*6e70*/  IMAD.MOV.U32 R5, RZ, RZ, R0 ;  /* 0x000000ffff057224 */ /* 0x004fe200078e0000 */
[----:B------:R-:W-:Y:S02]  /*6e80*/  SHF.R.S32.HI R7, RZ, 0x1f, R202 ;  /* 0x0000001fff077819 */ /* 0x000fe400000114ca */
[----:B------:R-:W-:Y:S01]  /*6e90*/  CS2R R8, SRZ ;  /* 0x0000000000087805 */ /* 0x000fe2000001ff00 */
[----:B0-----:R-:W-:Y:S01]  /*6ea0*/  IMAD.MOV.U32 R6, RZ, RZ, R27 ;  /* 0x000000ffff067224 */ /* 0x001fe200078e001b */
[----:B------:R-:W-:Y:S01]  /*6eb0*/  SHF.L.U64.HI R15, R202, 0x1, R7 ;  /* 0x00000001ca0f7819 */ /* 0x000fe20000010207 */
[----:B----4-:R-:W-:-:S04]  /*6ec0*/  IMAD.MOV.U32 R7, RZ, RZ, R24 ;  /* 0x000000ffff077224 */ /* 0x010fc800078e0018 */
[C---:B------:R-:W-:Y:S02]  /*6ed0*/  @!P2 IMAD.WIDE R4, R22.reuse, 0x2, R4 ;  /* 0x000000021604a825 */ /* 0x040fe400078e0204 */
[-C--:B------:R-:W-:Y:S02]  /*6ee0*/  @!P3 IADD3 R12, P0, R21, R14.reuse, RZ ;  /* 0x0000000e150cb210 */ /* 0x080fe40007f1e0ff */
[----:B------:R-:W-:Y:S01]  /*6ef0*/  @!P3 IADD3 R14, P1, R27, R14, RZ ;  /* 0x0000000e1b0eb210 */ /* 0x000fe20007f3e0ff */
[----:B------:R0:W5:Y:S01]  /*6f00*/  @!P2 LD.E.64 R8, desc[UR60][R4.64] ;  /* 0x0000003c0408a980 */ /* 0x000162000c101b00 */
[----:B------:R-:W-:Y:S01]  /*6f10*/  @!P2 IMAD.WIDE R20, R22, 0x2, R6 ;  /* 0x000000021614a825 */ /* 0x000fe200078e0206 */
[----:B------:R-:W-:Y:S02]  /*6f20*/  CS2R R10, SRZ ;  /* 0x00000000000a7805 */ /* 0x000fe4000001ff00 */
[----:B------:R-:W-:Y:S01]  /*6f30*/  CS2R R6, SRZ ;  /* 0x0000000000067805 */ /* 0x000fe2000001ff00 */
[----:B------:R-:W-:-:S02]  /*6f40*/  @!P3 IMAD.X R13, R0, 0x1, R15, P0 ;  /* 0x00000001000db824 */ /* 0x000fc400000e060f */
[----:B------:R-:W-:Y:S01]  /*6f50*/  @!P3 IMAD.X R15, R24, 0x1, R15, P1 ;  /* 0x00000001180fb824 */ /* 0x000fe200008e060f */
[----:B0-----:R-:W-:Y:S02]  /*6f60*/  CS2R R4, SRZ ;  /* 0x0000000000047805 */ /* 0x001fe4000001ff00 */
[----:B------:R1:W5:Y:S04]  /*6f70*/  @!P3 LD.E.64 R10, desc[UR60][R12.64] ;  /* 0x0000003c0c0ab980 */ /* 0x000368000c101b00 */
[----:B------:R1:W5:Y:S04]  /*6f80*/  @!P3 LD.E.64 R6, desc[UR60][R14.64] ;  /* 0x0000003c0e06b980 */ /* 0x000368000c101b00 */
[----:B------:R1:W5:Y:S02]  /*6f90*/  @!P2 LD.E.64 R4, desc[UR60][R20.64] ;  /* 0x0000003c1404a980 */ /* 0x000364000c101b00 */
.L_x_1410:
[----:B------:R-:W-:Y:S05]  /*6fa0*/  BSYNC B1 ;  /* 0x0000000000017941 */ /* 0x000fea0003800000 */
.L_x_1409:
[----:B------:R-:W3:Y:S01]  /*6fb0*/  SYNCS.PHASECHK.TRANS64.TRYWAIT P0, [R18+URZ+0x32400], R29 ;  /* 0x0324001d120075a7 */ /* 0x000ee2000800017f */
[----:B--2---:R-:W-:Y:S01]  /*6fc0*/  LOP3.LUT R0, R31, 0x18, R16, 0xf8, !PT ;  /* 0x000000181f007812 */ /* 0x004fe200078ef810 */
[----:B-1---5:R-:W-:Y:S01]  /*6fd0*/  IMAD.MOV.U32 R15, RZ, RZ, R8 ;  /* 0x000000ffff0f7224 */ /* 0x022fe200078e0008 */
[----:B------:R-:W-:Y:S01]  /*6fe0*/  SHF.R.U32.HI R31, RZ, 0x3, R31 ;  /* 0x00000003ff1f7819 */ /* 0x000fe2000001161f */
[----:B----4-:R-:W-:Y:S01]  /*6ff0*/  IMAD R24, R41, -0x80, R154 ;  /* 0xffffff8029187824 */ /* 0x010fe200078e029a */
[--C-:B------:R-:W-:Y:S01]  /*7000*/  SHF.R.U64 R12, R8, 0x10, R9.reuse ;  /* 0x00000010080c7819 */ /* 0x100fe20000001209 */
[--C-:B------:R-:W-:Y:S01]  /*7010*/  IMAD.MOV.U32 R14, RZ, RZ, R9.reuse ;  /* 0x000000ffff0e7224 */ /* 0x100fe200078e0009 */
[----:B------:R-:W-:Y:S01]  /*7020*/  LOP3.LUT R33, R0, R31, RZ, 0x3c, !PT ;  /* 0x0000001f00217212 */ /* 0x000fe200078e3cff */
[----:B------:R-:W-:Y:S01]  /*7030*/  IMAD.MOV.U32 R8, RZ, RZ, R10 ;  /* 0x000000ffff087224 */ /* 0x000fe200078e000a */
[----:B------:R-:W-:Y:S01]  /*7040*/  SHF.R.U32.HI R31, RZ, 0x10, R9 ;  /* 0x00000010ff1f7819 */ /* 0x000fe20000011609 */
[--C-:B------:R-:W-:Y:S01]  /*7050*/  IMAD.MOV.U32 R9, RZ, RZ, R11.reuse ;  /* 0x000000ffff097224 */ /* 0x100fe200078e000b */
[----:B------:R-:W-:Y:S01]  /*7060*/  SHF.R.U32.HI R0, RZ, 0x10, R11 ;  /* 0x00000010ff007819 */ /* 0x000fe2000001160b */
[----:B------:R-:W-:Y:S01]  /*7070*/  IMAD R33, R216, 0x200, R33 ;  /* 0x00000200d8217824 */ /* 0x000fe200078e0221 */
[----:B------:R-:W-:Y:S01]  /*7080*/  PRMT R15, R15, 0x5410, R12 ;  /* 0x000054100f0f7816 */ /* 0x000fe2000000000c */
[----:B------:R-:W-:Y:S01]  /*7090*/  IMAD.MOV.U32 R20, RZ, RZ, R4 ;  /* 0x000000ffff147224 */ /* 0x000fe200078e0004 */
[----:B0-----:R-:W-:Y:S01]  /*70a0*/  SHF.R.U64 R27, R10, 0x10, R11 ;  /* 0x000000100a1b7819 */ /* 0x001fe2000000120b */
[----:B------:R-:W-:Y:S01]  /*70b0*/  IMAD R12, R33, 0x2, R18 ;  /* 0x00000002210c7824 */ /* 0x000fe200078e0212 */
[--C-:B---3--:R-:W-:Y:S01]  /*70c0*/  SHF.R.U64 R21, R4, 0x10, R5.reuse ;  /* 0x0000001004157819 */ /* 0x108fe20000001205 */
[----:B------:R-:W-:Y:S01]  /*70d0*/  BSSY B1, `(.L_x_1411) ;  /* 0x0000011000017945 */ /* 0x000fe20003800000 */
[----:B------:R-:W-:Y:S01]  /*70e0*/  VIMNMX R24, R24, 0x80, PT ;  /* 0x0000008018187848 */ /* 0x000fe20003fe0100 */
[--C-:B------:R-:W-:Y:S01]  /*70f0*/  IMAD.MOV.U32 R13, RZ, RZ, R5.reuse ;  /* 0x000000ffff0d7224 */ /* 0x100fe200078e0005 */
[----:B------:R-:W-:Y:S01]  /*7100*/  SHF.R.U32.HI R26, RZ, 0x10, R5 ;  /* 0x00000010ff1a7819 */ /* 0x000fe20000011605 */
[----:B------:R-:W-:Y:S01]  /*7110*/  IMAD.MOV.U32 R10, RZ, RZ, R6 ;  /* 0x000000ffff0a7224 */ /* 0x000fe200078e0006 */
[--C-:B------:R-:W-:Y:S01]  /*7120*/  SHF.R.U64 R5, R6, 0x10, R7.reuse ;  /* 0x0000001006057819 */ /* 0x100fe20000001207 */
[--C-:B------:R-:W-:Y:S01]  /*7130*/  IMAD.MOV.U32 R11, RZ, RZ, R7.reuse ;  /* 0x000000ffff0b7224 */ /* 0x100fe200078e0007 */
[----:B------:R-:W-:Y:S01]  /*7140*/  PRMT R9, R9, 0x5410, R0 ;  /* 0x0000541009097816 */ /* 0x000fe20000000000 */
[----:B------:R-:W-:Y:S01]  /*7150*/  VIADD R4, R12, 0x18400 ;  /* 0x000184000c047836 */ /* 0x000fe20000000000 */
[----:B------:R-:W-:Y:S01]  /*7160*/  LOP3.LUT P2, RZ, R30, 0x4, RZ, 0xc0, !PT ;  /* 0x000000041eff7812 */ /* 0x000fe2000784c0ff */
[----:B------:R-:W-:Y:S01]  /*7170*/  VIADD R0, R12, 0x18440 ;  /* 0x000184400c007836 */ /* 0x000fe20000000000 */
[----:B------:R-:W-:-:S02]  /*7180*/  SHF.R.U32.HI R6, RZ, 0x10, R7 ;  /* 0x00000010ff067819 */ /* 0x000fc40000011607 */
[----:B------:R-:W-:Y:S02]  /*7190*/  ISETP.GE.AND P1, PT, R19, R24, PT ;  /* 0x000000181300720c */ /* 0x000fe40003f26270 */
[----:B------:R-:W-:Y:S02]  /*71a0*/  PRMT R14, R14, 0x5410, R31 ;  /* 0x000054100e0e7816 */ /* 0x000fe4000000001f */
[----:B------:R-:W-:Y:S02]  /*71b0*/  PRMT R8, R8, 0x5410, R27 ;  /* 0x0000541008087816 */ /* 0x000fe4000000001b */
[----:B------:R-:W-:Y:S01]  /*71c0*/  PRMT R20, R20, 0x5410, R21 ;  /* 0x0000541014147816 */ /* 0x000fe20000000015 */
[----:B------:R-:W-:Y:S06]  /*71d0*/  @!P0 BRA `(.L_x_1412) ;  /* 0x00000160001c8947 */ /* 0x000fec0003800000 */
.L_x_1661:
[----:B------:R-:W-:Y:S05]  /*71e0*/  BSYNC B1 ;  /* 0x0000000000017941 */ /* 0x000fea0003800000 */
.L_x_1411:
        /* <DEDUP_REMOVED lines=12> */
[C---:B------:R-:W-:Y:S01]  /*72b0*/  IMAD.U32 R31, R20.reuse, 0x10000, RZ ;  /* 0x00010000141f7824 */ /* 0x040fe200078e00ff */
[C---:B------:R-:W-:Y:S01]  /*72c0*/  LOP3.LUT R30, R15.reuse, 0xffff0000, RZ, 0xc0, !PT ;  /* 0xffff00000f1e7812 */ /* 0x040fe200078ec0ff */
[----:B0-----:R-:W-:Y:S01]  /*72d0*/  IMAD.U32 R29, R15, 0x10000, RZ ;  /* 0x000100000f1d7824 */ /* 0x001fe200078e00ff */
[----:B------:R-:W-:Y:S01]  /*72e0*/  LOP3.LUT R32, R20, 0xffff0000, RZ, 0xc0, !PT ;  /* 0xffff000014207812 */ /* 0x000fe200078ec0ff */
        /* <DEDUP_REMOVED lines=33> */
.L_x_1416:
[----:B------:R-:W-:Y:S05]  /*7500*/  BSYNC B2 ;  /* 0x0000000000027941 */ /* 0x000fea0003800000 */
.L_x_1415:
[----:B------:R-:W-:Y:S05]  /*7510*/  @P1 BRA `(.L_x_1414) ;  /* 0x0000000000981947 */ /* 0x000fea0003800000 */
[----:B-1----:R-:W1:Y:S01]  /*7520*/  LDS.128 R4, [R0] ;  /* 0x0000000000047984 */ /* 0x002e620000000c00 */
[----:B------:R-:W-:Y:S01]  /*7530*/  IMAD.U32 R31, R10, 0x10000, RZ ;  /* 0x000100000a1f7824 */ /* 0x000fe200078e00ff */
        /* <DEDUP_REMOVED lines=36> */
.L_x_1414:
[----:B------:R-:W-:Y:S05]  /*7780*/  BSYNC B1 ;  /* 0x0000000000017941 */ /* 0x000fea0003800000 */
.L_x_1413:
        /* <DEDUP_REMOVED lines=10> */
[C---:B0-----:R-:W-:Y:S01]  /*7830*/  IMAD.U32 R29, R15.reuse, 0x10000, RZ ;  /* 0x000100000f1d7824 */ /* 0x041fe200078e00ff */
[----:B------:R-:W-:Y:S01]  /*7840*/  LOP3.LUT R30, R15, 0xffff0000, RZ, 0xc0, !PT ;  /* 0xffff00000f1e7812 */ /* 0x000fe200078ec0ff */
[----:B------:R-:W-:Y:S02]  /*7850*/  IMAD.U32 R33, R13, 0x10000, RZ ;  /* 0x000100000d217824 */ /* 0x000fe400078e00ff */
        /* <DEDUP_REMOVED lines=13> */
[----:B------:R-:W-:Y:S01]  /*7930*/  LOP3.LUT R7, R7, 0xffff0000, RZ, 0xc0, !PT ;  /* 0xffff000007077812 */ /* 0x000fe200078ec0ff */
[----:B------:R-:W-:Y:S01]  /*7940*/  FFMA.FTZ R21, R31, R21, R28 ;  /* 0x000000151f157223 */ /* 0x000fe2000001001c */
[----:B------:R-:W-:Y:S01]  /*7950*/  LOP3.LUT R30, R13, 0xffff0000, RZ, 0xc0, !PT ;  /* 0xffff00000d1e7812 */ /* 0x000fe200078ec0ff */
[C---:B------:R-:W-:Y:S01]  /*7960*/  IMAD.U32 R31, R14.reuse, 0x10000, RZ ;  /* 0x000100000e1f7824 */ /* 0x040fe200078e00ff */
[----:B------:R-:W-:Y:S01]  /*7970*/  LOP3.LUT R28, R14, 0xffff0000, RZ, 0xc0, !PT ;  /* 0xffff00000e1c7812 */ /* 0x000fe200078ec0ff */
[----:B------:R-:W-:Y:S01]  /*7980*/  FMUL.FTZ R14, R33, R6 ;  /* 0x00000006210e7220 */ /* 0x000fe20000410000 */
[----:B------:R-:W-:Y:S01]  /*7990*/  FFMA.FTZ R24, R32, R24, R29 ;  /* 0x0000001820187223 */ /* 0x000fe2000001001d */
        /* <DEDUP_REMOVED lines=12> */
.L_x_1419:
[----:B------:R-:W-:Y:S05]  /*7a60*/  BSYNC B1 ;  /* 0x0000000000017941 */ /* 0x000fea0003800000 */
.L_x_1418:
[----:B------:R-:W-:Y:S05]  /*7a70*/  @P1 BRA `(.L_x_1417) ;  /* 0x0000001000641947 */ /* 0x000fea0003800000 */
[----:B-1----:R-:W1:Y:S01]  /*7a80*/  LDS.128 R4, [R0+0x2000] ;  /* 0x0020000000047984 */ /* 0x002e620000000c00 */
[----:B------:R-:W-:Y:S01]  /*7a90*/  IMAD.U32 R20, R8, 0x10000, RZ ;  /* 0x0001000008147824 */ /* 0x000fe200078e00ff */
[C---:B0-----:R-:W-:Y:S01]  /*7aa0*/  LOP3.LUT R29, R10.reuse, 0xffff0000, RZ, 0xc0, !PT ;  /* 0xffff00000a1d7812 */ /* 0x041fe200078ec0ff */
[----:B------:R-:W-:Y:S01]  /*7ab0*/  IMAD.U32 R24, R10, 0x10000, RZ ;  /* 0x000100000a187824 */ /* 0x000fe200078e00ff */
[----:B------:R-:W-:Y:S02]  /*7ac0*/  LOP3.LUT R27, R8, 0xffff0000, RZ, 0xc0, !PT ;  /* 0xffff0000081b7812 */ /* 0x000fe400078ec0ff */
        /* <DEDUP_REMOVED lines=11> */
[-C--:B------:R-:W-:Y:S01]  /*7b80*/  FFMA.FTZ R4, R20, R12.reuse, -R15 ;  /* 0x0000000c14047223 */ /* 0x080fe2000001080f */
[----:B------:R-:W-:Y:S01]  /*7b90*/  FFMA.FTZ R21, R24, R12, R21 ;  /* 0x0000000c18157223 */ /* 0x000fe20000010015 */
[C---:B------:R-:W-:Y:S01]  /*7ba0*/  FMUL.FTZ R12, R27.reuse, R5 ;  /* 0x000000051b0c7220 */ /* 0x040fe20000410000 */
[----:B------:R-:W-:Y:S01]  /*7bb0*/  LOP3.LUT R6, R6, 0xffff0000, RZ, 0xc0, !PT ;  /* 0xffff000006067812 */ /* 0x000fe200078ec0ff */
[-C--:B------:R-:W-:Y:S01]  /*7bc0*/  FFMA.FTZ R5, R27, R13.reuse, -R14 ;  /* 0x0000000d1b057223 */ /* 0x080fe2000001080e */
[----:B------:R-:W-:Y:S01]  /*7bd0*/  LOP3.LUT R20, R9, 0xffff0000, RZ, 0xc0, !PT ;  /* 0xffff000009147812 */ /* 0x000fe200078ec0ff */
[----:B------:R-:W-:Y:S02]  /*7be0*/  IMAD.U32 R24, R11, 0x10000, RZ ;  /* 0x000100000b187824 */ /* 0x000fe400078e00ff */
[----:B------:R-:W-:Y:S01]  /*7bf0*/  FFMA.FTZ R12, R29, R13, R12 ;  /* 0x0000000d1d0c7223 */ /* 0x000fe2000001000c */
[----:B------:R-:W-:Y:S02]  /*7c00*/  IMAD.U32 R14, R9, 0x10000, RZ ;  /* 0x00010000090e7824 */ /* 0x000fe400078e00ff */
[-C--:B------:R-:W-:Y:S01]  /*7c10*/  FMUL.FTZ R13, R26, R7.reuse ;  /* 0x000000071a0d7220 */ /* 0x080fe20000410000 */
[-C--:B------:R-:W-:Y:S01]  /*7c20*/  FMUL.FTZ R9, R24, R6.reuse ;  /* 0x0000000618097220 */ /* 0x080fe20000410000 */
        /* <DEDUP_REMOVED lines=9> */
[----:B------:R-:W-:-:S05]  /*7cc0*/  F2FP.BF16.F32.PACK_AB R7, R10, R7 ;  /* 0x000000070a07723e */ /* 0x000fca00000010ff */
[----:B------:R3:W-:Y:S01]  /*7cd0*/  STS.128 [R0+0x2000], R4 ;  /* 0x0020000400007388 */ /* 0x0007e20000000c00 */
[----:B------:R-:W-:Y:S05]  /*7ce0*/  BRA `(.L_x_1417) ;  /* 0x0000000c00c87947 */ /* 0x000fea0003800000 */
.L_x_1407:
[----:B------:R-:W-:-:S03]  /*7cf0*/  UMOV UR4, 0xffffffff ;  /* 0xffffffff00047882 */ /* 0x000fc60000000000 */
[----:B------:R-:W-:Y:S05]  /*7d00*/  BRA.DIV UR4, `(.L_x_1420) ;  /* 0x0000015604647947 */ /* 0x000fea000b800000 */
[----:B------:R1:W2:Y:S04]  /*7d10*/  SHFL.IDX PT, R0, R28, RZ, 0x1c1f ;  /* 0x001c1fff1c007589 */ /* 0x0002a800000e0000 */
[----:B------:R1:W3:Y:S04]  /*7d20*/  SHFL.IDX PT, R20, R26, RZ, 0x1c1f ;  /* 0x001c1fff1a147589 */ /* 0x0002e800000e0000 */
[----:B------:R1:W4:Y:S04]  /*7d30*/  SHFL.IDX PT, R21, R24, RZ, 0x1c1f ;  /* 0x001c1fff18157589 */ /* 0x00032800000e0000 */
[----:B------:R1:W0:Y:S02]  /*7d40*/  SHFL.IDX PT, R14, R27, RZ, 0x1c1f ;  /* 0x001c1fff1b0e7589 */ /* 0x00022400000e0000 */
.L_x_1667:
        /* <DEDUP_REMOVED lines=8> */
[----:B------:R-:W-:-:S02]  /*7dd0*/  CS2R R8, SRZ ;  /* 0x0000000000087805 */ /* 0x000fc4000001ff00 */
[----:B------:R-:W-:-:S05]  /*7de0*/  LOP3.LUT R5, R4, 0xfffffffe, RZ, 0xc0, !PT ;  /* 0xfffffffe04057812 */ /* 0x000fca00078ec0ff */
[----:B------:R-:W-:Y:S01]  /*7df0*/  IMAD.IADD R3, R226, 0x1, -R5 ;  /* 0x00000001e2037824 */ /* 0x000fe200078e0a05 */
[----:B------:R-:W-:-:S04]  /*7e00*/  CS2R R4, SRZ ;  /* 0x0000000000047805 */ /* 0x000fc8000001ff00 */
[----:B------:R-:W-:Y:S01]  /*7e10*/  SHF.L.U32 R29, R3, 0x1f, RZ ;  /* 0x0000001f031d7819 */ /* 0x000fe200000006ff */
[----:B------:R-:W-:Y:S06]  /*7e20*/  @P0 BRA `(.L_x_1422) ;  /* 0x0000000000340947 */ /* 0x000fec0003800000 */
[----:B------:R-:W-:Y:S01]  /*7e30*/  ULDC UR4, c[0x0][0x3f4] ;  /* 0x0000fd0000047ab9 */ /* 0x000fe20000000800 */
[C---:B------:R-:W-:Y:S01]  /*7e40*/  IMAD.SHL.U32 R15, R16.reuse, 0x2, RZ ;  /* 0x00000002100f7824 */ /* 0x040fe200078e00ff */
[----:B------:R-:W-:Y:S02]  /*7e50*/  ISETP.GE.AND P2, PT, R16, UR4, PT ;  /* 0x0000000410007c0c */ /* 0x000fe4000bf46270 */
[----:B------:R-:W-:Y:S02]  /*7e60*/  SHF.R.S32.HI R7, RZ, 0x1f, R16 ;  /* 0x0000001fff077819 */ /* 0x000fe40000011410 */
[-C--:B---3--:R-:W-:Y:S02]  /*7e70*/  IADD3 R12, P0, R20, R15.reuse, RZ ;  /* 0x0000000f140c7210 */ /* 0x088fe40007f1e0ff */
[----:B------:R-:W-:Y:S02]  /*7e80*/  SHF.L.U64.HI R6, R16, 0x1, R7 ;  /* 0x0000000110067819 */ /* 0x000fe40000010207 */
[----:B0-----:R-:W-:-:S03]  /*7e90*/  IADD3 R14, P1, R14, R15, RZ ;  /* 0x0000000f0e0e7210 */ /* 0x001fc60007f3e0ff */
[--C-:B--2---:R-:W-:Y:S02]  /*7ea0*/  IMAD.X R13, R0, 0x1, R6.reuse, P0 ;  /* 0x00000001000d7824 */ /* 0x104fe400000e0606 */
[----:B----4-:R-:W-:Y:S01]  /*7eb0*/  IMAD.X R15, R21, 0x1, R6, P1 ;  /* 0x00000001150f7824 */ /* 0x010fe200008e0606 */
[----:B------:R-:W-:Y:S01]  /*7ec0*/  CS2R R6, SRZ ;  /* 0x0000000000067805 */ /* 0x000fe2000001ff00 */
[----:B------:R-:W-:Y:S06]  /*7ed0*/  @P2 BRA `(.L_x_1422) ;  /* 0x0000000000082947 */ /* 0x000fec0003800000 */
[----:B------:R0:W5:Y:S04]  /*7ee0*/  LD.E.128 R8, desc[UR60][R12.64] ;  /* 0x0000003c0c087980 */ /* 0x000168000c101d00 */
[----:B------:R0:W5:Y:S02]  /*7ef0*/  LD.E.128 R4, desc[UR60][R14.64] ;  /* 0x0000003c0e047980 */ /* 0x000164000c101d00 */
.L_x_1422:
[----:B------:R-:W-:Y:S05]  /*7f00*/  BSYNC B1 ;  /* 0x0000000000017941 */ /* 0x000fea0003800000 */
.L_x_1421:
[----:B------:R-:W1:Y:S01]  /*7f10*/  SYNCS.PHASECHK.TRANS64.TRYWAIT P1, [R18+URZ+0x32400], R29 ;  /* 0x0324001d120075a7 */ /* 0x000e62000802017f */
[----:B--2---:R-:W-:Y:S01]  /*7f20*/  IMAD R0, R41, -0x80, R154 ;  /* 0xffffff8029007824 */ /* 0x004fe200078e029a */
[----:B-----5:R-:W-:Y:S01]  /*7f30*/  SHF.R.U64 R26, R8, 0x10, R9 ;  /* 0x00000010081a7819 */ /* 0x020fe20000001209 */
[----:B0-----:R-:W-:Y:S01]  /*7f40*/  IMAD.MOV.U32 R13, RZ, RZ, R8 ;  /* 0x000000ffff0d7224 */ /* 0x001fe200078e0008 */
[--C-:B------:R-:W-:Y:S01]  /*7f50*/  SHF.R.U64 R31, R10, 0x10, R11.reuse ;  /* 0x000000100a1f7819 */ /* 0x100fe2000000120b */
[----:B------:R-:W-:Y:S01]  /*7f60*/  IMAD.MOV.U32 R14, RZ, RZ, R10 ;  /* 0x000000ffff0e7224 */ /* 0x000fe200078e000a */
[--C-:B------:R-:W-:Y:S01]  /*7f70*/  SHF.R.U32.HI R8, RZ, 0x10, R11.reuse ;  /* 0x00000010ff087819 */ /* 0x100fe2000001160b */
[----:B------:R-:W-:Y:S01]  /*7f80*/  IMAD.MOV.U32 R15, RZ, RZ, R11 ;  /* 0x000000ffff0f7224 */ /* 0x000fe200078e000b */
[----:B------:R-:W-:Y:S01]  /*7f90*/  VIMNMX R10, R0, 0x80, PT ;  /* 0x00000080000a7848 */ /* 0x000fe20003fe0100 */
[----:B----4-:R-:W-:Y:S01]  /*7fa0*/  IMAD.MOV.U32 R21, RZ, RZ, R4 ;  /* 0x000000ffff157224 */ /* 0x010fe200078e0004 */
[--C-:B------:R-:W-:Y:S01]  /*7fb0*/  SHF.R.U32.HI R33, RZ, 0x10, R9.reuse ;  /* 0x00000010ff217819 */ /* 0x100fe20000011609 */
[----:B------:R-:W-:Y:S01]  /*7fc0*/  IMAD.MOV.U32 R24, RZ, RZ, R9 ;  /* 0x000000ffff187224 */ /* 0x000fe200078e0009 */
[--C-:B------:R-:W-:Y:S01]  /*7fd0*/  SHF.R.U64 R4, R4, 0x10, R5.reuse ;  /* 0x0000001004047819 */ /* 0x100fe20000001205 */
[--C-:B------:R-:W-:Y:S01]  /*7fe0*/  IMAD.MOV.U32 R12, RZ, RZ, R5.reuse ;  /* 0x000000ffff0c7224 */ /* 0x100fe200078e0005 */
[----:B------:R-:W-:Y:S01]  /*7ff0*/  SHF.R.U32.HI R11, RZ, 0x10, R5 ;  /* 0x00000010ff0b7819 */ /* 0x000fe20000011605 */
[----:B---3--:R-:W-:Y:S01]  /*8000*/  IMAD.MOV.U32 R20, RZ, RZ, R6 ;  /* 0x000000ffff147224 */ /* 0x008fe200078e0006 */
[----:B-1----:R-:W-:Y:S01]  /*8010*/  ISETP.GE.AND P0, PT, R16, R27, PT ;  /* 0x0000001b1000720c */ /* 0x002fe20003f06270 */
        /* <DEDUP_REMOVED lines=15> */
.L_x_1668:
[----:B------:R-:W-:Y:S05]  /*8110*/  BSYNC B1 ;  /* 0x0000000000017941 */ /* 0x000fea0003800000 */
.L_x_1423:
[----:B------:R-:W-:Y:S04]  /*8120*/  BSSY B1, `(.L_x_1425) ;  /* 0x000005a000017945 */ /* 0x000fe80003800000 */
[----:B------:R-:W-:Y:S05]  /*8130*/  @P2 BRA `(.L_x_1426) ;  /* 0x0000000400602947 */ /* 0x000fea0003800000 */
[----:B------:R-:W-:Y:S01]  /*8140*/  IMAD.SHL.U32 R4, R30, 0x40, RZ ;  /* 0x000000401e047824 */ /* 0x000fe200078e00ff */
[----:B------:R-:W-:Y:S01]  /*8150*/  LOP3.LUT R37, R20, 0xffff0000, RZ, 0xc0, !PT ;  /* 0xffff000014257812 */ /* 0x000fe200078ec0ff */
[----:B------:R-:W-:Y:S02]  /*8160*/  IMAD.IADD R6, R16, 0x1, R27 ;  /* 0x0000000110067824 */ /* 0x000fe400078e021b */
[----:B------:R-:W-:Y:S01]  /*8170*/  IMAD.U32 R38, R20, 0x10000, RZ ;  /* 0x0001000014267824 */ /* 0x000fe200078e00ff */
[----:B------:R-:W-:Y:S01]  /*8180*/  LOP3.LUT R7, R4, 0x1c0, RZ, 0xc0, !PT ;  /* 0x000001c004077812 */ /* 0x000fe200078ec0ff */
[----:B------:R-:W-:Y:S02]  /*8190*/  IMAD.U32 R36, R14, 0x10000, RZ ;  /* 0x000100000e247824 */ /* 0x000fe400078e00ff */
[----:B------:R-:W-:Y:S01]  /*81a0*/  IMAD.U32 R35, R21, 0x10000, RZ ;  /* 0x0001000015237824 */ /* 0x000fe200078e00ff */
[----:B------:R-:W-:Y:S02]  /*81b0*/  SHF.R.U32.HI R9, RZ, 0x3, R7 ;  /* 0x00000003ff097819 */ /* 0x000fe40000011607 */
[----:B------:R-:W-:-:S02]  /*81c0*/  LOP3.LUT R6, R7, 0x38, R6, 0xf8, !PT ;  /* 0x0000003807067812 */ /* 0x000fc400078ef806 */
[----:B------:R-:W-:Y:S02]  /*81d0*/  LOP3.LUT R4, R7, 0x38, R16, 0xf8, !PT ;  /* 0x0000003807047812 */ /* 0x000fe400078ef810 */
[-C--:B------:R-:W-:Y:S02]  /*81e0*/  LOP3.LUT R7, R6, R9.reuse, RZ, 0x3c, !PT ;  /* 0x0000000906077212 */ /* 0x080fe400078e3cff */
[----:B------:R-:W-:-:S03]  /*81f0*/  LOP3.LUT R5, R4, R9, RZ, 0x3c, !PT ;  /* 0x0000000904057212 */ /* 0x000fc600078e3cff */
[C---:B------:R-:W-:Y:S02]  /*8200*/  IMAD R9, R216.reuse, 0x200, R7 ;  /* 0x00000200d8097824 */ /* 0x040fe400078e0207 */
[----:B------:R-:W-:Y:S02]  /*8210*/  IMAD R5, R216, 0x200, R5 ;  /* 0x00000200d8057824 */ /* 0x000fe400078e0205 */
[--C-:B------:R-:W-:Y:S02]  /*8220*/  IMAD R46, R9, 0x2, R18.reuse ;  /* 0x00000002092e7824 */ /* 0x100fe400078e0212 */
[----:B------:R-:W-:-:S03]  /*8230*/  IMAD R44, R5, 0x2, R18 ;  /* 0x00000002052c7824 */ /* 0x000fc600078e0212 */
[----:B------:R-:W1:Y:S04]  /*8240*/  LDS.128 R8, [R46+0x18400] ;  /* 0x018400002e087984 */ /* 0x000e680000000c00 */
[----:B------:R-:W0:Y:S01]  /*8250*/  LDS.128 R4, [R44+0x18400] ;  /* 0x018400002c047984 */ /* 0x000e220000000c00 */
[C---:B-1----:R-:W-:Y:S01]  /*8260*/  IMAD.U32 R33, R10.reuse, 0x10000, RZ ;  /* 0x000100000a217824 */ /* 0x042fe200078e00ff */
[----:B------:R-:W-:Y:S01]  /*8270*/  LOP3.LUT R10, R10, 0xffff0000, RZ, 0xc0, !PT ;  /* 0xffff00000a0a7812 */ /* 0x000fe200078ec0ff */
[C---:B------:R-:W-:Y:S01]  /*8280*/  IMAD.U32 R31, R8.reuse, 0x10000, RZ ;  /* 0x00010000081f7824 */ /* 0x040fe200078e00ff */
[----:B------:R-:W-:Y:S01]  /*8290*/  LOP3.LUT R8, R8, 0xffff0000, RZ, 0xc0, !PT ;  /* 0xffff000008087812 */ /* 0x000fe200078ec0ff */
[C---:B0-----:R-:W-:Y:S02]  /*82a0*/  IMAD.U32 R29, R6.reuse, 0x10000, RZ ;  /* 0x00010000061d7824 */ /* 0x041fe400078e00ff */
[C---:B------:R-:W-:Y:S01]  /*82b0*/  FMUL.FTZ R40, R33.reuse, R38 ;  /* 0x0000002621287220 */ /* 0x040fe20000410000 */
[-C--:B------:R-:W-:Y:S01]  /*82c0*/  FMUL.FTZ R42, R33, R36.reuse ;  /* 0x00000024212a7220 */ /* 0x080fe20000410000 */
[----:B------:R-:W-:Y:S01]  /*82d0*/  LOP3.LUT R6, R6, 0xffff0000, RZ, 0xc0, !PT ;  /* 0xffff000006067812 */ /* 0x000fe200078ec0ff */
[----:B------:R-:W-:Y:S01]  /*82e0*/  FMUL.FTZ R39, R10, R37 ;  /* 0x000000250a277220 */ /* 0x000fe20000410000 */
[----:B------:R-:W-:Y:S01]  /*82f0*/  LOP3.LUT R33, R14, 0xffff0000, RZ, 0xc0, !PT ;  /* 0xffff00000e217812 */ /* 0x000fe200078ec0ff */
[C---:B------:R-:W-:Y:S01]  /*8300*/  FFMA.FTZ R40, R29.reuse, R36, -R40 ;  /* 0x000000241d287223 */ /* 0x040fe20000010828 */
[----:B------:R-:W-:Y:S01]  /*8310*/  FFMA.FTZ R42, R29, R38, R42 ;  /* 0x000000261d2a7223 */ /* 0x000fe2000001002a */
[----:B------:R-:W-:-:S02]  /*8320*/  IMAD.U32 R29, R13, 0x10000, RZ ;  /* 0x000100000d1d7824 */ /* 0x000fc400078e00ff */
[-C--:B------:R-:W-:Y:S01]  /*8330*/  FFMA.FTZ R45, R6, R33.reuse, -R39 ;  /* 0x00000021062d7223 */ /* 0x080fe20000010827 */
[----:B------:R-:W-:Y:S02]  /*8340*/  IMAD.U32 R26, R4, 0x10000, RZ ;  /* 0x00010000041a7824 */ /* 0x000fe400078e00ff */
[----:B------:R-:W-:Y:S01]  /*8350*/  FMUL.FTZ R41, R10, R33 ;  /* 0x000000210a297220 */ /* 0x000fe20000410000 */
[----:B------:R-:W-:Y:S01]  /*8360*/  FMUL.FTZ R39, R31, R35 ;  /* 0x000000231f277220 */ /* 0x000fe20000410000 */
[----:B------:R-:W-:Y:S01]  /*8370*/  LOP3.LUT R33, R21, 0xffff0000, RZ, 0xc0, !PT ;  /* 0xffff000015217812 */ /* 0x000fe200078ec0ff */
[-C--:B------:R-:W-:Y:S01]  /*8380*/  FMUL.FTZ R10, R31, R29.reuse ;  /* 0x0000001d1f0a7220 */ /* 0x080fe20000410000 */
[----:B------:R-:W-:Y:S01]  /*8390*/  LOP3.LUT R4, R4, 0xffff0000, RZ, 0xc0, !PT ;  /* 0xffff000004047812 */ /* 0x000fe200078ec0ff */
[----:B------:R-:W-:Y:S01]  /*83a0*/  FFMA.FTZ R39, R26, R29, -R39 ;  /* 0x0000001d1a277223 */ /* 0x000fe20000010827 */
[----:B------:R-:W-:Y:S01]  /*83b0*/  FFMA.FTZ R47, R6, R37, R41 ;  /* 0x00000025062f7223 */ /* 0x000fe20000010029 */
[----:B------:R-:W-:Y:S01]  /*83c0*/  LOP3.LUT R29, R13, 0xffff0000, RZ, 0xc0, !PT ;  /* 0xffff00000d1d7812 */ /* 0x000fe200078ec0ff */
[----:B------:R-:W-:Y:S01]  /*83d0*/  FFMA.FTZ R26, R26, R35, R10 ;  /* 0x000000231a1a7223 */ /* 0x000fe2000001000a */
[----:B------:R-:W-:-:S02]  /*83e0*/  IMAD.U32 R32, R9, 0x10000, RZ ;  /* 0x0001000009207824 */ /* 0x000fc400078e00ff */
[----:B------:R-:W-:Y:S01]  /*83f0*/  FMUL.FTZ R37, R8, R33 ;  /* 0x0000002108257220 */ /* 0x000fe20000410000 */
[----:B------:R-:W-:Y:S02]  /*8400*/  IMAD.U32 R35, R12, 0x10000, RZ ;  /* 0x000100000c237824 */ /* 0x000fe400078e00ff */
[-C--:B------:R-:W-:Y:S01]  /*8410*/  FMUL.FTZ R41, R8, R29.reuse ;  /* 0x0000001d08297220 */ /* 0x080fe20000410000 */
[----:B------:R-:W-:Y:S02]  /*8420*/  IMAD.U32 R28, R5, 0x10000, RZ ;  /* 0x00010000051c7824 */ /* 0x000fe400078e00ff */
[----:B------:R-:W-:Y:S01]  /*8430*/  FFMA.FTZ R36, R4, R29, -R37 ;  /* 0x0000001d04247223 */ /* 0x000fe20000010825 */
[----:B------:R-:W-:Y:S02]  /*8440*/  IMAD.U32 R31, R24, 0x10000, RZ ;  /* 0x00010000181f7824 */ /* 0x000fe400078e00ff */
[----:B------:R-:W-:Y:S01]  /*8450*/  FMUL.FTZ R43, R32, R35 ;  /* 0x00000023202b7220 */ /* 0x000fe20000410000 */
[----:B------:R-:W-:-:S02]  /*8460*/  IMAD.U32 R34, R11, 0x10000, RZ ;  /* 0x000100000b227824 */ /* 0x000fc400078e00ff */
[----:B------:R-:W-:Y:S01]  /*8470*/  FFMA.FTZ R41, R4, R33, R41 ;  /* 0x0000002104297223 */ /* 0x000fe20000010029 */
[----:B------:R-:W-:Y:S02]  /*8480*/  IMAD.U32 R37, R0, 0x10000, RZ ;  /* 0x0001000000257824 */ /* 0x000fe400078e00ff */
[-C--:B------:R-:W-:Y:S01]  /*8490*/  FMUL.FTZ R32, R32, R31.reuse ;  /* 0x0000001f20207220 */ /* 0x080fe20000410000 */
[----:B------:R-:W-:Y:S02]  /*84a0*/  IMAD.U32 R29, R15, 0x10000, RZ ;  /* 0x000100000f1d7824 */ /* 0x000fe400078e00ff */
[----:B------:R-:W-:Y:S01]  /*84b0*/  FFMA.FTZ R43, R28, R31, -R43 ;  /* 0x0000001f1c2b7223 */ /* 0x000fe2000001082b */
[----:B------:R-:W-:Y:S01]  /*84c0*/  IMAD.U32 R30, R7, 0x10000, RZ ;  /* 0x00010000071e7824 */ /* 0x000fe200078e00ff */
[----:B------:R-:W-:Y:S01]  /*84d0*/  LOP3.LUT R9, R9, 0xffff0000, RZ, 0xc0, !PT ;  /* 0xffff000009097812 */ /* 0x000fe200078ec0ff */
[C---:B------:R-:W-:Y:S01]  /*84e0*/  FMUL.FTZ R33, R34.reuse, R37 ;  /* 0x0000002522217220 */ /* 0x040fe20000410000 */
[----:B------:R-:W-:Y:S01]  /*84f0*/  LOP3.LUT R11, R11, 0xffff0000, RZ, 0xc0, !PT ;  /* 0xffff00000b0b7812 */ /* 0x000fe200078ec0ff */
[----:B------:R-:W-:Y:S01]  /*8500*/  FMUL.FTZ R31, R34, R29 ;  /* 0x0000001d221f7220 */ /* 0x000fe20000410000 */
[----:B------:R-:W-:Y:S01]  /*8510*/  LOP3.LUT R8, R12, 0xffff0000, RZ, 0xc0, !PT ;  /* 0xffff00000c087812 */ /* 0x000fe200078ec0ff */
[----:B------:R-:W-:Y:S01]  /*8520*/  FFMA.FTZ R32, R28, R35, R32 ;  /* 0x000000231c207223 */ /* 0x000fe20000010020 */
[----:B------:R-:W-:Y:S01]  /*8530*/  LOP3.LUT R10, R0, 0xffff0000, RZ, 0xc0, !PT ;  /* 0xffff0000000a7812 */ /* 0x000fe200078ec0ff */
[----:B------:R-:W-:Y:S01]  /*8540*/  FFMA.FTZ R33, R30, R29, -R33 ;  /* 0x0000001d1e217223 */ /* 0x000fe20000010821 */
[----:B------:R-:W-:Y:S01]  /*8550*/  LOP3.LUT R4, R24, 0xffff0000, RZ, 0xc0, !PT ;  /* 0xffff000018047812 */ /* 0x000fe200078ec0ff */
[----:B------:R-:W-:Y:S01]  /*8560*/  FFMA.FTZ R31, R30, R37, R31 ;  /* 0x000000251e1f7223 */ /* 0x000fe2000001001f */
[----:B------:R-:W-:Y:S01]  /*8570*/  LOP3.LUT R6, R15, 0xffff0000, RZ, 0xc0, !PT ;  /* 0xffff00000f067812 */ /* 0x000fe200078ec0ff */
[----:B------:R-:W-:Y:S01]  /*8580*/  FMUL.FTZ R28, R9, R8 ;  /* 0x00000008091c7220 */ /* 0x000fe20000410000 */
[----:B------:R-:W-:Y:S01]  /*8590*/  LOP3.LUT R5, R5, 0xffff0000, RZ, 0xc0, !PT ;  /* 0xffff000005057812 */ /* 0x000fe200078ec0ff */
[----:B------:R-:W-:Y:S01]  /*85a0*/  FMUL.FTZ R30, R11, R10 ;  /* 0x0000000a0b1e7220 */ /* 0x000fe20000410000 */
[----:B------:R-:W-:Y:S01]  /*85b0*/  LOP3.LUT R7, R7, 0xffff0000, RZ, 0xc0, !PT ;  /* 0xffff000007077812 */ /* 0x000fe200078ec0ff */
[----:B------:R-:W-:Y:S01]  /*85c0*/  FMUL.FTZ R9, R9, R4 ;  /* 0x0000000409097220 */ /* 0x000fe20000410000 */
[----:B------:R-:W-:Y:S01]  /*85d0*/  FMUL.FTZ R11, R11, R6 ;  /* 0x000000060b0b7220 */ /* 0x000fe20000410000 */
[----:B------:R-:W-:Y:S01]  /*85e0*/  FFMA.FTZ R28, R5, R4, -R28 ;  /* 0x00000004051c7223 */ /* 0x000fe2000001081c */
        /* <DEDUP_REMOVED lines=13> */
.L_x_1426:
[----:B------:R-:W-:Y:S05]  /*86c0*/  BSYNC B1 ;  /* 0x0000000000017941 */ /* 0x000fea0003800000 */
.L_x_1425:
[----:B------:R-:W-:Y:S05]  /*86d0*/  @P0 BRA `(.L_x_1417) ;  /* 0x00000004004c0947 */ /* 0x000fea0003800000 */
[----:B------:R-:W2:Y:S01]  /*86e0*/  LDL R45, [R1+0x90] ;  /* 0x00009000012d7983 */ /* 0x000ea20000100800 */
[----:B-1----:R-:W-:Y:S01]  /*86f0*/  IMAD.IADD R4, R16, 0x1, R27 ;  /* 0x0000000110047824 */ /* 0x002fe200078e021b */
[----:B------:R-:W-:-:S04]  /*8700*/  SHF.R.U32.HI R5, RZ, 0x3, R213 ;  /* 0x00000003ff057819 */ /* 0x000fc800000116d5 */
[----:B------:R-:W-:-:S04]  /*8710*/  LOP3.LUT R4, R213, 0x38, R4, 0xf8, !PT ;  /* 0x00000038d5047812 */ /* 0x000fc800078ef804 */
[----:B------:R-:W-:-:S05]  /*8720*/  LOP3.LUT R4, R4, R5, RZ, 0x3c, !PT ;  /* 0x0000000504047212 */ /* 0x000fca00078e3cff */
[----:B------:R-:W-:-:S04]  /*8730*/  IMAD.IADD R9, R217, 0x1, R4 ;  /* 0x00000001d9097824 */ /* 0x000fc800078e0204 */
[----:B------:R-:W-:-:S05]  /*8740*/  IMAD R26, R9, 0x2, R18 ;  /* 0x00000002091a7824 */ /* 0x000fca00078e0212 */
[----:B------:R-:W1:Y:S01]  /*8750*/  LDS.128 R8, [R26+0x18400] ;  /* 0x018400001a087984 */ /* 0x000e620000000c00 */
[----:B------:R-:W-:Y:S02]  /*8760*/  IMAD.U32 R37, R21, 0x10000, RZ ;  /* 0x0001000015257824 */ /* 0x000fe400078e00ff */
[----:B------:R-:W-:Y:S01]  /*8770*/  IMAD.U32 R35, R13, 0x10000, RZ ;  /* 0x000100000d237824 */ /* 0x000fe200078e00ff */
[----:B------:R-:W-:Y:S01]  /*8780*/  LOP3.LUT R44, R21, 0xffff0000, RZ, 0xc0, !PT ;  /* 0xffff0000152c7812 */ /* 0x000fe200078ec0ff */
[----:B------:R-:W-:Y:S01]  /*8790*/  IMAD.U32 R46, R12, 0x10000, RZ ;  /* 0x000100000c2e7824 */ /* 0x000fe200078e00ff */
[----:B------:R-:W-:Y:S01]  /*87a0*/  LOP3.LUT R40, R13, 0xffff0000, RZ, 0xc0, !PT ;  /* 0xffff00000d287812 */ /* 0x000fe200078ec0ff */
[----:B------:R-:W-:Y:S01]  /*87b0*/  IMAD.U32 R42, R24, 0x10000, RZ ;  /* 0x00010000182a7824 */ /* 0x000fe200078e00ff */
[----:B------:R-:W-:Y:S02]  /*87c0*/  LOP3.LUT R41, R12, 0xffff0000, RZ, 0xc0, !PT ;  /* 0xffff00000c297812 */ /* 0x000fe400078ec0ff */
[----:B------:R-:W-:-:S02]  /*87d0*/  LOP3.LUT R43, R0, 0xffff0000, RZ, 0xc0, !PT ;  /* 0xffff0000002b7812 */ /* 0x000fc400078ec0ff */
[----:B------:R-:W-:Y:S01]  /*87e0*/  LOP3.LUT R39, R24, 0xffff0000, RZ, 0xc0, !PT ;  /* 0xffff000018277812 */ /* 0x000fe200078ec0ff */
[C---:B-1----:R-:W-:Y:S01]  /*87f0*/  IMAD.U32 R31, R8.reuse, 0x10000, RZ ;  /* 0x00010000081f7824 */ /* 0x042fe200078e00ff */
[----:B------:R-:W-:Y:S01]  /*8800*/  LOP3.LUT R8, R8, 0xffff0000, RZ, 0xc0, !PT ;  /* 0xffff000008087812 */ /* 0x000fe200078ec0ff */
[----:B------:R-:W-:Y:S02]  /*8810*/  IMAD.U32 R32, R9, 0x10000, RZ ;  /* 0x0001000009207824 */ /* 0x000fe400078e00ff */
[-C--:B------:R-:W-:Y:S01]  /*8820*/  FMUL.FTZ R36, R37, R31.reuse ;  /* 0x0000001f25247220 */ /* 0x080fe20000410000 */
[----:B------:R-:W-:Y:S01]  /*8830*/  FMUL.FTZ R38, R35, R31 ;  /* 0x0000001f23267220 */ /* 0x000fe20000410000 */
[-C--:B------:R-:W-:Y:S01]  /*8840*/  FMUL.FTZ R13, R44, R8.reuse ;  /* 0x000000082c0d7220 */ /* 0x080fe20000410000 */
[----:B------:R-:W-:Y:S01]  /*8850*/  FMUL.FTZ R21, R40, R8 ;  /* 0x0000000828157220 */ /* 0x000fe20000410000 */
[----:B------:R-:W-:Y:S01]  /*8860*/  FMUL.FTZ R31, R42, R32 ;  /* 0x000000202a1f7220 */ /* 0x000fe20000410000 */
[C---:B------:R-:W-:Y:S01]  /*8870*/  IMAD.U32 R33, R10.reuse, 0x10000, RZ ;  /* 0x000100000a217824 */ /* 0x040fe200078e00ff */
[----:B------:R-:W-:Y:S01]  /*8880*/  LOP3.LUT R10, R10, 0xffff0000, RZ, 0xc0, !PT ;  /* 0xffff00000a0a7812 */ /* 0x000fe200078ec0ff */
[----:B------:R-:W-:Y:S01]  /*8890*/  IMAD.U32 R34, R11, 0x10000, RZ ;  /* 0x000100000b227824 */ /* 0x000fe200078e00ff */
[----:B------:R-:W-:-:S02]  /*88a0*/  LOP3.LUT R9, R9, 0xffff0000, RZ, 0xc0, !PT ;  /* 0xffff000009097812 */ /* 0x000fc400078ec0ff */
[----:B------:R-:W-:Y:S01]  /*88b0*/  LOP3.LUT R11, R11, 0xffff0000, RZ, 0xc0, !PT ;  /* 0xffff00000b0b7812 */ /* 0x000fe200078ec0ff */
[----:B--2---:R-:W1:Y:S02]  /*88c0*/  LDS.128 R4, [R45+0x18400] ;  /* 0x018400002d047984 */ /* 0x004e640000000c00 */
[C---:B-1----:R-:W-:Y:S01]  /*88d0*/  IMAD.U32 R27, R4.reuse, 0x10000, RZ ;  /* 0x00010000041b7824 */ /* 0x042fe200078e00ff */
[----:B------:R-:W-:Y:S01]  /*88e0*/  LOP3.LUT R4, R4, 0xffff0000, RZ, 0xc0, !PT ;  /* 0xffff000004047812 */ /* 0x000fe200078ec0ff */
[----:B------:R-:W-:Y:S02]  /*88f0*/  IMAD.U32 R28, R5, 0x10000, RZ ;  /* 0x00010000051c7824 */ /* 0x000fe400078e00ff */
[-C--:B------:R-:W-:Y:S01]  /*8900*/  FFMA.FTZ R36, R35, R27.reuse, -R36 ;  /* 0x0000001b23247223 */ /* 0x080fe20000010824 */
[----:B------:R-:W-:Y:S01]  /*8910*/  FFMA.FTZ R38, R37, R27, R38 ;  /* 0x0000001b25267223 */ /* 0x000fe20000010026 */
[----:B------:R-:W-:Y:S01]  /*8920*/  FMUL.FTZ R27, R46, R32 ;  /* 0x000000202e1b7220 */ /* 0x000fe20000410000 */
[----:B------:R-:W-:-:S02]  /*8930*/  IMAD.U32 R37, R20, 0x10000, RZ ;  /* 0x0001000014257824 */ /* 0x000fc400078e00ff */
[-C--:B------:R-:W-:Y:S01]  /*8940*/  FFMA.FTZ R13, R40, R4.reuse, -R13 ;  /* 0x00000004280d7223 */ /* 0x080fe2000001080d */
[----:B------:R-:W-:Y:S02]  /*8950*/  IMAD.U32 R35, R14, 0x10000, RZ ;  /* 0x000100000e237824 */ /* 0x000fe400078e00ff */
[----:B------:R-:W-:Y:S01]  /*8960*/  FFMA.FTZ R21, R44, R4, R21 ;  /* 0x000000042c157223 */ /* 0x000fe20000010015 */
[-C--:B------:R-:W-:Y:S01]  /*8970*/  FFMA.FTZ R27, R42, R28.reuse, -R27 ;  /* 0x0000001c2a1b7223 */ /* 0x080fe2000001081b */
[----:B------:R-:W-:Y:S01]  /*8980*/  FFMA.FTZ R31, R46, R28, R31 ;  /* 0x0000001c2e1f7223 */ /* 0x000fe2000001001f */
[----:B0-----:R-:W-:Y:S02]  /*8990*/  IMAD.U32 R29, R6, 0x10000, RZ ;  /* 0x00010000061d7824 */ /* 0x001fe400078e00ff */
[-C--:B------:R-:W-:Y:S01]  /*89a0*/  FMUL.FTZ R4, R37, R33.reuse ;  /* 0x0000002125047220 */ /* 0x080fe20000410000 */
[----:B------:R-:W-:Y:S02]  /*89b0*/  LOP3.LUT R28, R14, 0xffff0000, RZ, 0xc0, !PT ;  /* 0xffff00000e1c7812 */ /* 0x000fe400078ec0ff */
[----:B------:R-:W-:Y:S01]  /*89c0*/  LOP3.LUT R20, R20, 0xffff0000, RZ, 0xc0, !PT ;  /* 0xffff000014147812 */ /* 0x000fe200078ec0ff */
[----:B------:R-:W-:Y:S01]  /*89d0*/  FMUL.FTZ R14, R35, R33 ;  /* 0x00000021230e7220 */ /* 0x000fe20000410000 */
[----:B------:R-:W-:-:S02]  /*89e0*/  IMAD.U32 R32, R0, 0x10000, RZ ;  /* 0x0001000000207824 */ /* 0x000fc400078e00ff */
[-C--:B------:R-:W-:Y:S01]  /*89f0*/  FFMA.FTZ R8, R35, R29.reuse, -R4 ;  /* 0x0000001d23087223 */ /* 0x080fe20000010804 */
[----:B------:R-:W-:Y:S01]  /*8a00*/  LOP3.LUT R6, R6, 0xffff0000, RZ, 0xc0, !PT ;  /* 0xffff000006067812 */ /* 0x000fe200078ec0ff */
[-C--:B------:R-:W-:Y:S01]  /*8a10*/  FMUL.FTZ R33, R20, R10.reuse ;  /* 0x0000000a14217220 */ /* 0x080fe20000410000 */
[----:B------:R-:W-:Y:S01]  /*8a20*/  FMUL.FTZ R35, R28, R10 ;  /* 0x0000000a1c237220 */ /* 0x000fe20000410000 */
[----:B------:R-:W-:Y:S02]  /*8a30*/  IMAD.U32 R4, R15, 0x10000, RZ ;  /* 0x000100000f047824 */ /* 0x000fe400078e00ff */
[----:B------:R-:W-:Y:S01]  /*8a40*/  FFMA.FTZ R10, R37, R29, R14 ;  /* 0x0000001d250a7223 */ /* 0x000fe2000001000e */
[----:B------:R-:W-:Y:S02]  /*8a50*/  IMAD.U32 R30, R7, 0x10000, RZ ;  /* 0x00010000071e7824 */ /* 0x000fe400078e00ff */
[----:B------:R-:W-:Y:S01]  /*8a60*/  FMUL.FTZ R29, R32, R34 ;  /* 0x00000022201d7220 */ /* 0x000fe20000410000 */
[----:B------:R-:W-:Y:S01]  /*8a70*/  LOP3.LUT R15, R15, 0xffff0000, RZ, 0xc0, !PT ;  /* 0xffff00000f0f7812 */ /* 0x000fe200078ec0ff */
[-C--:B------:R-:W-:Y:S01]  /*8a80*/  FFMA.FTZ R33, R28, R6.reuse, -R33 ;  /* 0x000000061c217223 */ /* 0x080fe20000010821 */
[----:B------:R-:W-:Y:S01]  /*8a90*/  LOP3.LUT R5, R5, 0xffff0000, RZ, 0xc0, !PT ;  /* 0xffff000005057812 */ /* 0x000fe200078ec0ff */
[----:B------:R-:W-:Y:S01]  /*8aa0*/  FFMA.FTZ R35, R20, R6, R35 ;  /* 0x0000000614237223 */ /* 0x000fe20000010023 */
[----:B------:R-:W-:Y:S01]  /*8ab0*/  LOP3.LUT R7, R7, 0xffff0000, RZ, 0xc0, !PT ;  /* 0xffff000007077812 */ /* 0x000fe200078ec0ff */
[C---:B------:R-:W-:Y:S01]  /*8ac0*/  FMUL.FTZ R37, R4.reuse, R34 ;  /* 0x0000002204257220 */ /* 0x040fe20000410000 */
[-C--:B------:R-:W-:Y:S01]  /*8ad0*/  FFMA.FTZ R29, R4, R30.reuse, -R29 ;  /* 0x0000001e041d7223 */ /* 0x080fe2000001081d */
        /* <DEDUP_REMOVED lines=19> */
.L_x_1417:
[----:B------:R-:W-:Y:S05]  /*8c10*/  BSYNC B0 ;  /* 0x0000000000007941 */ /* 0x000fea0003800000 */
.L_x_1406:
        /* <DEDUP_REMOVED lines=8> */
.L_x_1403:
[----:B--23--:R-:W2:Y:S01]  /*8ca0*/  LDL R0, [R1+0x5c] ;  /* 0x00005c0001007983 */ /* 0x00cea20000100800 */
[----:B-1----:R-:W1:Y:S02]  /*8cb0*/  S2R R4, SR_TID.X ;  /* 0x0000000000047919 */ /* 0x002e640000002100 */
[----:B-1----:R-:W-:-:S05]  /*8cc0*/  SHF.R.U32.HI R4, RZ, 0x7, R4 ;  /* 0x00000007ff047819 */ /* 0x002fca0000011604 */
[----:B------:R-:W-:Y:S01]  /*8cd0*/  VIADD R10, R4, 0x8 ;  /* 0x00000008040a7836 */ /* 0x000fe20000000000 */
[----:B--2---:R-:W-:-:S13]  /*8ce0*/  R2UR UR4, R0 ;  /* 0x00000000000472ca */ /* 0x004fda00000e0000 */
[----:B------:R-:W-:Y:S01]  /*8cf0*/  IMAD.U32 R0, RZ, RZ, UR4 ;  /* 0x00000004ff007e24 */ /* 0x000fe2000f8e00ff */
[----:B------:R-:W-:Y:S05]  /*8d00*/  WARPSYNC.ALL ;  /* 0x0000000000007948 */ /* 0x000fea0003800000 */
[----:B------:R1:W-:Y:S01]  /*8d10*/  BAR.SYNC.DEFER_BLOCKING R10, 0x100 ;  /* 0x0004000a0000751d */ /* 0x0003e20000010000 */
[----:B------:R-:W-:-:S13]  /*8d20*/  ISETP.NE.AND P0, PT, R0, 0x3, PT ;  /* 0x000000030000780c */ /* 0x000fda0003f05270 */
[----:B-1----:R-:W-:Y:S05]  /*8d30*/  @!P0 BRA `(.L_x_1427) ;  /* 0x0000000000048947 */ /* 0x002fea0003800000 */
[----:B------:R-:W-:Y:S01]  /*8d40*/  BPT.TRAP 0x1 ;  /* 0x000000040000795c */ /* 0x000fe20000300000 */
.L_x_1427:
[----:B------:R-:W-:Y:S01]  /*8d50*/  IMAD R0, R200, 0x8, R18 ;  /* 0x00000008c8007824 */ /* 0x000fe200078e0212 */
[----:B------:R-:W-:-:S04]  /*8d60*/  SHF.L.U32 R11, R204, 0x1f, RZ ;  /* 0x0000001fcc0b7819 */ /* 0x000fc800000006ff */
[----:B------:R1:W2:Y:S01]  /*8d70*/  SYNCS.PHASECHK.TRANS64.TRYWAIT P1, [R0+URZ+0x32430], R11 ;  /* 0x0324300b000075a7 */ /* 0x0002a2000802017f */
[----:B------:R-:W-:Y:S05]  /*8d80*/  @!P0 BRA `(.L_x_1428) ;  /* 0x0000000000048947 */ /* 0x000fea0003800000 */
[----:B------:R-:W-:Y:S01]  /*8d90*/  BPT.TRAP 0x1 ;  /* 0x000000040000795c */ /* 0x000fe20000300000 */
.L_x_1428:
[----:B------:R-:W-:Y:S01]  /*8da0*/  VIADD R5, R18, 0x1c400 ;  /* 0x0001c40012057836 */ /* 0x000fe20000000000 */
[----:B------:R-:W-:-:S04]  /*8db0*/  LOP3.LUT R4, R25, 0x10000, RZ, 0xfc, !PT ;  /* 0x0001000019047812 */ /* 0x000fc800078efcff */
[----:B------:R-:W-:-:S04]  /*8dc0*/  SHF.R.U32.HI R5, RZ, 0x4, R5 ;  /* 0x00000004ff057819 */ /* 0x000fc80000011605 */
[----:B------:R-:W-:-:S04]  /*8dd0*/  LOP3.LUT R5, R5, 0x3fff, RZ, 0xc0, !PT ;  /* 0x00003fff05057812 */ /* 0x000fc800078ec0ff */
[----:B------:R-:W-:Y:S01]  /*8de0*/  LOP3.LUT R214, R5, 0x10000, RZ, 0xfc, !PT ;  /* 0x0001000005d67812 */ /* 0x000fe200078efcff */
[----:B------:R-:W-:Y:S01]  /*8df0*/  IMAD.MOV.U32 R5, RZ, RZ, 0x40000040 ;  /* 0x40000040ff057424 */ /* 0x000fe200078e00ff */
[----:B--2---:R-:W-:Y:S06]  /*8e00*/  @P1 BRA `(.L_x_1429) ;  /* 0x0000000000081947 */ /* 0x004fec0003800000 */
[----:B------:R-:W2:Y:S02]  /*8e10*/  SYNCS.PHASECHK.TRANS64.TRYWAIT P1, [R0+URZ+0x32430], R11 ;  /* 0x0324300b000075a7 */ /* 0x000ea4000802017f */
[----:B--2---:R-:W-:Y:S05]  /*8e20*/  @!P1 BRA `(.L_x_1430) ;  /* 0x0000014400a09947 */ /* 0x004fea0003800000 */
.L_x_1429:
[----:B------:R-:W-:Y:S01]  /*8e30*/  IMAD R6, R200, 0x300, R214 ;  /* 0x00000300c8067824 */ /* 0x000fe200078e02d6 */
[----:B------:R-:W-:Y:S05]  /*8e40*/  WARPSYNC.ALL ;  /* 0x0000000000007948 */ /* 0x000fea0003800000 */
[----:B------:R-:W-:Y:S01]  /*8e50*/  IMAD.MOV.U32 R7, RZ, RZ, 0x40000040 ;  /* 0x40000040ff077424 */ /* 0x000fe200078e00ff */
[C---:B------:R-:W-:Y:S01]  /*8e60*/  R2UR UR4, R4.reuse ;  /* 0x00000000040472ca */ /* 0x040fe200000e0000 */
[----:B0----5:R-:W-:Y:S01]  /*8e70*/  WARPGROUP.ARRIVE ;  /* 0x00000000000079c5 */ /* 0x021fe20000000000 */
[----:B------:R-:W-:Y:S01]  /*8e80*/  R2UR UR5, R5 ;  /* 0x00000000050572ca */ /* 0x000fe200000e0000 */
[----:B------:R-:W-:Y:S01]  /*8e90*/  VIADD R208, R4, 0x2 ;  /* 0x0000000204d07836 */ /* 0x000fe20000000000 */
[C---:B------:R-:W-:Y:S01]  /*8ea0*/  R2UR UR6, R6.reuse ;  /* 0x00000000060672ca */ /* 0x040fe200000e0000 */
[----:B------:R-:W-:Y:S01]  /*8eb0*/  VIADD R8, R6, 0x2 ;  /* 0x0000000206087836 */ /* 0x000fe20000000000 */
[----:B------:R-:W-:Y:S01]  /*8ec0*/  R2UR UR7, R7 ;  /* 0x00000000070772ca */ /* 0x000fe200000e0000 */
[----:B------:R-:W-:Y:S01]  /*8ed0*/  IMAD.MOV.U32 R209, RZ, RZ, 0x40000040 ;  /* 0x40000040ffd17424 */ /* 0x000fe200078e00ff */
[----:B------:R-:W-:Y:S01]  /*8ee0*/  SHF.L.U32 R3, R3, 0x1f, RZ ;  /* 0x0000001f03037819 */ /* 0x000fe200000006ff */
[----:B------:R-:W-:Y:S01]  /*8ef0*/  IMAD.MOV.U32 R9, RZ, RZ, 0x40000040 ;  /* 0x40000040ff097424 */ /* 0x000fe200078e00ff */
[----:B------:R-:W-:Y:S01]  /*8f00*/  BSSY B0, `(.L_x_1431) ;  /* 0x0000022000007945 */ /* 0x000fe20003800000 */
[----:B------:R-:W-:-:S02]  /*8f10*/  VIADD R206, R4, 0x4 ;  /* 0x0000000404ce7836 */ /* 0x000fc40000000000 */
[----:B------:R-:W-:Y:S02]  /*8f20*/  IMAD.MOV.U32 R207, RZ, RZ, 0x40000040 ;  /* 0x40000040ffcf7424 */ /* 0x000fe400078e00ff */
[----:B------:R-:W-:Y:S02]  /*8f30*/  VIADD R14, R4, 0x6 ;  /* 0x00000006040e7836 */ /* 0x000fe40000000000 */
[----:B------:R-:W-:Y:S02]  /*8f40*/  IMAD.MOV.U32 R15, RZ, RZ, 0x40000040 ;  /* 0x40000040ff0f7424 */ /* 0x000fe400078e00ff */
[----:B------:R-:W-:Y:S01]  /*8f50*/  HGMMA.64x96x16.F32.BF16 R24, gdesc[UR4], RZ, !UPT, gsb0 ;  /* 0x01600000041879f0 */ /* 0x000fe2000c0018ff */
[----:B------:R-:W-:Y:S01]  /*8f60*/  R2UR UR4, R208 ;  /* 0x00000000d00472ca */ /* 0x000fe200000e0000 */
[----:B------:R-:W-:Y:S01]  /*8f70*/  IMAD.MOV.U32 R7, RZ, RZ, 0x40000040 ;  /* 0x40000040ff077424 */ /* 0x000fe200078e00ff */
[----:B------:R-:W-:Y:S02]  /*8f80*/  R2UR UR5, R209 ;  /* 0x00000000d10572ca */ /* 0x000fe400000e0000 */
[----:B------:R-:W-:Y:S01]  /*8f90*/  R2UR UR6, R8 ;  /* 0x00000000080672ca */ /* 0x000fe200000e0000 */
[----:B------:R-:W-:Y:S01]  /*8fa0*/  VIADD R8, R6, 0x4 ;  /* 0x0000000406087836 */ /* 0x000fe20000000000 */
[----:B------:R-:W-:Y:S01]  /*8fb0*/  R2UR UR7, R9 ;  /* 0x00000000090772ca */ /* 0x000fe200000e0000 */
[----:B------:R-:W-:-:S02]  /*8fc0*/  IMAD.MOV.U32 R9, RZ, RZ, 0x40000040 ;  /* 0x40000040ff097424 */ /* 0x000fc400078e00ff */
[----:B------:R-:W-:Y:S01]  /*8fd0*/  VIADD R6, R6, 0x6 ;  /* 0x0000000606067836 */ /* 0x000fe20000000000 */
[----:B------:R-:W-:Y:S02]  /*8fe0*/  WARPGROUP.DEPBAR.LE gsb0, 0x0 ;  /* 0x00008000000079c5 */ /* 0x000fe40000010000 */
[----:B------:R-:W-:-:S07]  /*8ff0*/  WARPGROUP.ARRIVE ;  /* 0x00000000000079c5 */ /* 0x000fce0000000000 */
        /* <DEDUP_REMOVED lines=8> */
[----:B------:R-:W-:Y:S02]  /*9080*/  R2UR UR4, R14 ;  /* 0x000000000e0472ca */ /* 0x000fe400000e0000 */
[----:B------:R-:W-:Y:S02]  /*9090*/  R2UR UR5, R15 ;  /* 0x000000000f0572ca */ /* 0x000fe400000e0000 */
[----:B------:R-:W-:Y:S02]  /*90a0*/  R2UR UR6, R6 ;  /* 0x00000000060672ca */ /* 0x000fe400000e0000 */
[----:B------:R-:W-:Y:S01]  /*90b0*/  R2UR UR7, R7 ;  /* 0x00000000070772ca */ /* 0x000fe200000e0000 */
[----:B------:R-:W-:Y:S02]  /*90c0*/  WARPGROUP.DEPBAR.LE gsb0, 0x0 ;  /* 0x00008000000079c5 */ /* 0x000fe40000010000 */
[----:B------:R-:W-:-:S10]  /*90d0*/  WARPGROUP.ARRIVE ;  /* 0x00000000000079c5 */ /* 0x000fd40000000000 */
[----:B------:R-:W-:Y:S03]  /*90e0*/  HGMMA.64x96x16.F32.BF16 R24, gdesc[UR4], R24, gsb0 ;  /* 0x01600000041879f0 */ /* 0x000fe60008001818 */
[----:B------:R-:W-:Y:S02]  /*90f0*/  WARPGROUP.DEPBAR.LE gsb0, 0x0 ;  /* 0x00008000000079c5 */ /* 0x000fe40000010000 */
[----:B------:R-:W0:Y:S02]  /*9100*/  SYNCS.PHASECHK.TRANS64.TRYWAIT P1, [R18+URZ+0x32410], R3 ;  /* 0x03241003120075a7 */ /* 0x000e24000802017f */
[----:B0-----:R-:W-:Y:S05]  /*9110*/  @!P1 BRA `(.L_x_1432) ;  /* 0x0000014000f89947 */ /* 0x001fea0003800000 */
.L_x_1669:
[----:B------:R-:W-:Y:S05]  /*9120*/  BSYNC B0 ;  /* 0x0000000000007941 */ /* 0x000fea0003800000 */
.L_x_1431:
[----:B------:R-:W-:Y:S05]  /*9130*/  @!P0 BRA `(.L_x_1433) ;  /* 0x0000000000048947 */ /* 0x000fea0003800000 */
[----:B------:R-:W-:Y:S01]  /*9140*/  BPT.TRAP 0x1 ;  /* 0x000000040000795c */ /* 0x000fe20000300000 */
.L_x_1433:
[----:B------:R3:W4:Y:S01]  /*9150*/  SYNCS.PHASECHK.TRANS64.TRYWAIT P2, [R0+URZ+0x32450], R11 ;  /* 0x0324500b000075a7 */ /* 0x000722000804017f */
[----:B------:R-:W-:Y:S05]  /*9160*/  @!P0 BRA `(.L_x_1434) ;  /* 0x0000000000048947 */ /* 0x000fea0003800000 */
[----:B------:R-:W-:Y:S01]  /*9170*/  BPT.TRAP 0x1 ;  /* 0x000000040000795c */ /* 0x000fe20000300000 */
.L_x_1434:
[----:B0-----:R-:W0:Y:S01]  /*9180*/  S2R R3, SR_TID.X ;  /* 0x0000000000037919 */ /* 0x001e220000002100 */
[----:B------:R-:W-:Y:S01]  /*9190*/  BSSY B0, `(.L_x_1435) ;  /* 0x0000006000007945 */ /* 0x000fe20003800000 */
[----:B0-----:R-:W-:-:S04]  /*91a0*/  LOP3.LUT R3, R3, 0x7f, RZ, 0xc0, !PT ;  /* 0x0000007f03037812 */ /* 0x001fc800078ec0ff */
[----:B------:R-:W-:Y:S01]  /*91b0*/  ISETP.NE.AND P1, PT, R3, RZ, PT ;  /* 0x000000ff0300720c */ /* 0x000fe20003f25270 */
[----:B----4-:R-:W-:-:S12]  /*91c0*/  @P2 BRA `(.L_x_1436) ;  /* 0x0000000000082947 */ /* 0x010fd80003800000 */
[----:B------:R-:W0:Y:S02]  /*91d0*/  SYNCS.PHASECHK.TRANS64.TRYWAIT P2, [R0+URZ+0x32450], R11 ;  /* 0x0324500b000075a7 */ /* 0x000e24000804017f */
[----:B0-----:R-:W-:Y:S05]  /*91e0*/  @!P2 BRA `(.L_x_1437) ;  /* 0x0000014000d8a947 */ /* 0x001fea0003800000 */
.L_x_1436:
[----:B------:R-:W-:Y:S05]  /*91f0*/  BSYNC B0 ;  /* 0x0000000000007941 */ /* 0x000fea0003800000 */
.L_x_1435:
[----:B------:R-:W-:Y:S05]  /*9200*/  WARPSYNC.ALL ;  /* 0x0000000000007948 */ /* 0x000fea0003800000 */
[----:B------:R-:W-:Y:S01]  /*9210*/  R2UR UR5, R18 ;  /* 0x00000000120572ca */ /* 0x000fe200000e0000 */
[----:B------:R-:W-:Y:S01]  /*9220*/  IMAD R72, R72, 0x2000, R18 ;  /* 0x0000200048487824 */ /* 0x000fe200078e0212 */
[----:B------:R-:W-:Y:S01]  /*9230*/  WARPGROUP.ARRIVE ;  /* 0x00000000000079c5 */ /* 0x000fe20000000000 */
[----:B------:R-:W-:Y:S01]  /*9240*/  IMAD.MOV.U32 R7, RZ, RZ, 0xc00 ;  /* 0x00000c00ff077424 */ /* 0x000fe200078e00ff */
[----:B------:R-:W-:Y:S01]  /*9250*/  UMOV UR9, 0x40000040 ;  /* 0x4000004000097882 */ /* 0x000fe20000000000 */
[----:B------:R-:W-:Y:S01]  /*9260*/  IMAD.MOV.U32 R9, RZ, RZ, 0x40000040 ;  /* 0x40000040ff097424 */ /* 0x000fe200078e00ff */
[----:B------:R-:W-:Y:S01]  /*9270*/  R2UR UR4, R72 ;  /* 0x00000000480472ca */ /* 0x000fe200000e0000 */
[----:B------:R-:W-:Y:S01]  /*9280*/  IMAD.U32 R13, RZ, RZ, UR9 ;  /* 0x00000009ff0d7e24 */ /* 0x000fe2000f8e00ff */
[----:B------:R-:W-:Y:S01]  /*9290*/  UMOV UR53, 0x40000040 ;  /* 0x4000004000357882 */ /* 0x000fe20000000000 */
[----:B------:R-:W-:Y:S01]  /*92a0*/  UMOV UR49, 0x40000040 ;  /* 0x4000004000317882 */ /* 0x000fe20000000000 */
[----:B------:R-:W-:Y:S01]  /*92b0*/  UMOV UR45, 0x40000040 ;  /* 0x40000040002d7882 */ /* 0x000fe20000000000 */
[----:B------:R-:W-:Y:S01]  /*92c0*/  UMOV UR41, 0x40000040 ;  /* 0x4000004000297882 */ /* 0x000fe20000000000 */
[----:B------:R-:W-:Y:S01]  /*92d0*/  UMOV UR37, 0x40000040 ;  /* 0x4000004000257882 */ /* 0x000fe20000000000 */
[----:B------:R-:W-:Y:S01]  /*92e0*/  UIADD3 UR5, UR5, 0x400, URZ ;  /* 0x0000040005057890 */ /* 0x000fe2000fffe03f */
[----:B------:R-:W-:Y:S01]  /*92f0*/  IMAD R157, R176, -0x60, R157 ;  /* 0xffffffa0b09d7824 */ /* 0x000fe200078e029d */
[----:B------:R-:W4:Y:S02]  /*9300*/  S2R R73, SR_TID.X ;  /* 0x0000000000497919 */ /* 0x000f240000002100 */
[----:B------:R-:W-:-:S02]  /*9310*/  USHF.R.U32.HI UR5, URZ, 0x4, UR5 ;  /* 0x000000043f057899 */ /* 0x000fc40008011605 */
[----:B------:R-:W-:Y:S02]  /*9320*/  UIADD3 UR4, UR4, 0x22400, URZ ;  /* 0x0002240004047890 */ /* 0x000fe4000fffe03f */
[----:B------:R-:W-:Y:S02]  /*9330*/  ULOP3.LUT UR5, UR5, 0x3fff, URZ, 0xc0, !UPT ;  /* 0x00003fff05057892 */ /* 0x000fe4000f8ec03f */
[----:B------:R-:W-:Y:S02]  /*9340*/  USHF.R.U32.HI UR4, URZ, 0x4, UR4 ;  /* 0x000000043f047899 */ /* 0x000fe40008011604 */
[----:B------:R-:W-:Y:S02]  /*9350*/  ULOP3.LUT UR6, UR5, 0x10000, URZ, 0xfc, !UPT ;  /* 0x0001000005067892 */ /* 0x000fe4000f8efc3f */
[----:B------:R-:W-:-:S04]  /*9360*/  ULOP3.LUT UR4, UR4, 0x3fff, URZ, 0xc0, !UPT ;  /* 0x00003fff04047892 */ /* 0x000fc8000f8ec03f */
[----:B------:R-:W-:Y:S01]  /*9370*/  IMAD R6, R200, R7, UR6 ;  /* 0x00000006c8067e24 */ /* 0x000fe2000f8e0207 */
[----:B------:R-:W-:Y:S01]  /*9380*/  ULOP3.LUT UR4, UR4, 0x10000, URZ, 0xfc, !UPT ;  /* 0x0001000004047892 */ /* 0x000fe2000f8efc3f */
[----:B------:R-:W-:Y:S02]  /*9390*/  IMAD.MOV.U32 R7, RZ, RZ, 0x40000040 ;  /* 0x40000040ff077424 */ /* 0x000fe400078e00ff */
[C---:B------:R-:W-:Y:S01]  /*93a0*/  VIADD R8, R6.reuse, 0x2 ;  /* 0x0000000206087836 */ /* 0x040fe20000000000 */
[----:B------:R-:W-:Y:S01]  /*93b0*/  R2UR UR10, R6 ;  /* 0x00000000060a72ca */ /* 0x000fe200000e0000 */
[----:B------:R-:W-:Y:S01]  /*93c0*/  IMAD.U32 R3, RZ, RZ, UR6 ;  /* 0x00000006ff037e24 */ /* 0x000fe2000f8e00ff */
[----:B------:R-:W-:Y:S01]  /*93d0*/  R2UR UR11, R7 ;  /* 0x00000000070b72ca */ /* 0x000fe200000e0000 */
[----:B------:R-:W-:Y:S01]  /*93e0*/  UMOV UR8, UR4 ;  /* 0x0000000400087c82 */ /* 0x000fe20008000000 */
[----:B------:R-:W-:Y:S01]  /*93f0*/  UIADD3 UR6, UR4, 0x2, URZ ;  /* 0x0000000204067890 */ /* 0x000fe2000fffe03f */
[----:B------:R-:W-:Y:S01]  /*9400*/  IMAD.U32 R12, RZ, RZ, UR8 ;  /* 0x00000008ff0c7e24 */ /* 0x000fe2000f8e00ff */
[----:B------:R-:W-:Y:S01]  /*9410*/  STL [R1+0x58], R3 ;  /* 0x0000580301007387 */ /* 0x000fe20000100800 */
[----:B------:R-:W-:Y:S01]  /*9420*/  UIADD3 UR52, UR4, 0x806, URZ ;  /* 0x0000080604347890 */ /* 0x000fe2000fffe03f */
[----:B------:R-:W-:Y:S01]  /*9430*/  IMAD.MOV.U32 R7, RZ, RZ, 0x40000040 ;  /* 0x40000040ff077424 */ /* 0x000fe200078e00ff */
[----:B------:R-:W-:Y:S01]  /*9440*/  UIADD3 UR48, UR4, 0xc00, URZ ;  /* 0x00000c0004307890 */ /* 0x000fe2000fffe03f */
[----:B------:R5:W-:Y:S01]  /*9450*/  STL.64 [R1+0x50], R12 ;  /* 0x0000500c01007387 */ /* 0x000be20000100a00 */
[----:B------:R-:W-:Y:S01]  /*9460*/  UIADD3 UR44, UR4, 0xc02, URZ ;  /* 0x00000c02042c7890 */ /* 0x000fe2000fffe03f */
[----:B----4-:R-:W-:Y:S01]  /*9470*/  SHF.R.U32.HI R73, RZ, 0x7, R73 ;  /* 0x00000007ff497819 */ /* 0x010fe20000011649 */
[----:B------:R-:W-:Y:S01]  /*9480*/  UIADD3 UR40, UR4, 0xc04, URZ ;  /* 0x00000c0404287890 */ /* 0x000fe2000fffe03f */
[----:B------:R-:W-:Y:S01]  /*9490*/  R2UR UR39, R7 ;  /* 0x00000000072772ca */ /* 0x000fe200000e0000 */
[----:B------:R-:W-:Y:S01]  /*94a0*/  HGMMA.64x96x16.F32.BF16 R24, gdesc[UR8], R24, gsb0 ;  /* 0x01600000081879f0 */ /* 0x000fe20008001818 */
[----:B------:R-:W-:Y:S01]  /*94b0*/  R2UR UR10, R8 ;  /* 0x00000000080a72ca */ /* 0x000fe200000e0000 */
[----:B------:R-:W-:Y:S01]  /*94c0*/  UMOV UR8, UR6 ;  /* 0x0000000600087c82 */ /* 0x000fe20008000000 */
[----:B------:R-:W-:Y:S01]  /*94d0*/  R2UR UR11, R9 ;  /* 0x00000000090b72ca */ /* 0x000fe200000e0000 */
[----:B------:R-:W-:Y:S01]  /*94e0*/  UMOV UR9, 0x40000040 ;  /* 0x4000004000097882 */ /* 0x000fe20000000000 */
[----:B------:R-:W-:Y:S01]  /*94f0*/  VIADD R8, R6, 0x4 ;  /* 0x0000000406087836 */ /* 0x000fe20000000000 */
[----:B------:R-:W-:Y:S01]  /*9500*/  UIADD3 UR6, UR4, 0x4, URZ ;  /* 0x0000000404067890 */ /* 0x000fe2000fffe03f */
[----:B------:R-:W-:Y:S01]  /*9510*/  IMAD.MOV.U32 R9, RZ, RZ, 0x40000040 ;  /* 0x40000040ff097424 */ /* 0x000fe200078e00ff */
[----:B------:R-:W-:Y:S01]  /*9520*/  UIADD3 UR36, UR4, 0xc06, URZ ;  /* 0x00000c0604247890 */ /* 0x000fe2000fffe03f */
[----:B-----5:R-:W-:Y:S01]  /*9530*/  IMAD.U32 R12, RZ, RZ, UR8 ;  /* 0x00000008ff0c7e24 */ /* 0x020fe2000f8e00ff */
[----:B------:R-:W-:Y:S01]  /*9540*/  IADD3 R178, -R73, 0xb, RZ ;  /* 0x0000000b49b27810 */ /* 0x000fe20007ffe1ff */
[----:B------:R-:W-:-:S05]  /*9550*/  IMAD.U32 R13, RZ, RZ, UR9 ;  /* 0x00000009ff0d7e24 */ /* 0x000fca000f8e00ff */
[----:B------:R4:W-:Y:S01]  /*9560*/  STL.64 [R1+0x48], R12 ;  /* 0x0000480c01007387 */ /* 0x0009e20000100a00 */
[----:B------:R-:W-:Y:S02]  /*9570*/  WARPGROUP.DEPBAR.LE gsb0, 0x0 ;  /* 0x00008000000079c5 */ /* 0x000fe40000010000 */
[----:B------:R-:W-:-:S06]  /*9580*/  WARPGROUP.ARRIVE ;  /* 0x00000000000079c5 */ /* 0x000fcc0000000000 */
[----:B------:R-:W-:Y:S01]  /*9590*/  HGMMA.64x96x16.F32.BF16 R24, gdesc[UR8], R24, gsb0 ;  /* 0x01600000081879f0 */ /* 0x000fe20008001818 */
[----:B------:R-:W-:Y:S01]  /*95a0*/  R2UR UR10, R8 ;  /* 0x00000000080a72ca */ /* 0x000fe200000e0000 */
[----:B------:R-:W-:Y:S01]  /*95b0*/  UMOV UR8, UR6 ;  /* 0x0000000600087c82 */ /* 0x000fe20008000000 */
[----:B------:R-:W-:Y:S01]  /*95c0*/  R2UR UR11, R9 ;  /* 0x00000000090b72ca */ /* 0x000fe200000e0000 */
[----:B------:R-:W-:Y:S01]  /*95d0*/  UMOV UR9, 0x40000040 ;  /* 0x4000004000097882 */ /* 0x000fe20000000000 */
[----:B------:R-:W-:Y:S01]  /*95e0*/  VIADD R8, R6, 0x6 ;  /* 0x0000000606087836 */ /* 0x000fe20000000000 */
[----:B------:R-:W-:Y:S01]  /*95f0*/  UIADD3 UR6, UR4, 0x6, URZ ;  /* 0x0000000604067890 */ /* 0x000fe2000fffe03f */
[----:B------:R-:W-:Y:S02]  /*9600*/  IMAD.MOV.U32 R9, RZ, RZ, 0x40000040 ;  /* 0x40000040ff097424 */ /* 0x000fe400078e00ff */
[----:B----4-:R-:W-:Y:S02]  /*9610*/  IMAD.U32 R12, RZ, RZ, UR8 ;  /* 0x00000008ff0c7e24 */ /* 0x010fe4000f8e00ff */
        /* <DEDUP_REMOVED lines=90> */
[----:B----4-:R-:W-:Y:S01]  /*9bc0*/  IMAD.U32 R12, RZ, RZ, UR8 ;  /* 0x00000008ff0c7e24 */ /* 0x010fe2000f8e00ff */
[----:B------:R-:W-:Y:S01]  /*9bd0*/  ULDC UR4, c[0x0][0xad0] ;  /* 0x0002b40000047ab9 */ /* 0x000fe20000000800 */
        /* <DEDUP_REMOVED lines=9> */
[----:B------:R-:W-:Y:S02]  /*9c70*/  VIADD R8, R6, 0x606 ;  /* 0x0000060606087836 */ /* 0x000fe40000000000 */
[----:B------:R-:W-:Y:S02]  /*9c80*/  IMAD.MOV.U32 R9, RZ, RZ, 0x40000040 ;  /* 0x40000040ff097424 */ /* 0x000fe400078e00ff */
[----:B----4-:R-:W-:Y:S01]  /*9c90*/  IMAD.U32 R12, RZ, RZ, UR8 ;  /* 0x00000008ff0c7e24 */ /* 0x010fe2000f8e00ff */
[----:B------:R-:W-:Y:S01]  /*9ca0*/  R2UR UR54, R8 ;  /* 0x00000000083672ca */ /* 0x000fe200000e0000 */
[----:B------:R-:W-:Y:S01]  /*9cb0*/  VIADD R8, R6, 0x900 ;  /* 0x0000090006087836 */ /* 0x000fe20000000000 */
[----:B------:R-:W-:Y:S01]  /*9cc0*/  R2UR UR55, R9 ;  /* 0x00000000093772ca */ /* 0x000fe200000e0000 */
[----:B------:R-:W-:-:S02]  /*9cd0*/  IMAD.MOV.U32 R9, RZ, RZ, 0x40000040 ;  /* 0x40000040ff097424 */ /* 0x000fc400078e00ff */
[----:B------:R-:W-:Y:S01]  /*9ce0*/  IMAD.U32 R13, RZ, RZ, UR9 ;  /* 0x00000009ff0d7e24 */ /* 0x000fe2000f8e00ff */
[----:B------:R-:W-:Y:S01]  /*9cf0*/  R2UR UR50, R8 ;  /* 0x00000000083272ca */ /* 0x000fe200000e0000 */
[----:B------:R-:W-:Y:S01]  /*9d00*/  VIADD R8, R6, 0x902 ;  /* 0x0000090206087836 */ /* 0x000fe20000000000 */
[----:B------:R-:W-:Y:S01]  /*9d10*/  R2UR UR51, R9 ;  /* 0x00000000093372ca */ /* 0x000fe200000e0000 */
[----:B------:R-:W-:Y:S01]  /*9d20*/  IMAD.MOV.U32 R9, RZ, RZ, 0x40000040 ;  /* 0x40000040ff097424 */ /* 0x000fe200078e00ff */
[----:B------:R4:W-:Y:S02]  /*9d30*/  STL.64 [R1], R12 ;  /* 0x0000000c01007387 */ /* 0x0009e40000100a00 */
[----:B------:R-:W-:Y:S01]  /*9d40*/  R2UR UR46, R8 ;  /* 0x00000000082e72ca */ /* 0x000fe200000e0000 */
[----:B------:R-:W-:Y:S01]  /*9d50*/  VIADD R8, R6, 0x904 ;  /* 0x0000090406087836 */ /* 0x000fe20000000000 */
[----:B------:R-:W-:Y:S01]  /*9d60*/  R2UR UR47, R9 ;  /* 0x00000000092f72ca */ /* 0x000fe200000e0000 */
[----:B------:R-:W-:-:S02]  /*9d70*/  IMAD.MOV.U32 R9, RZ, RZ, 0x40000040 ;  /* 0x40000040ff097424 */ /* 0x000fc400078e00ff */
[----:B------:R-:W-:Y:S01]  /*9d80*/  VIADD R6, R6, 0x906 ;  /* 0x0000090606067836 */ /* 0x000fe20000000000 */
[----:B------:R-:W-:Y:S02]  /*9d90*/  R2UR UR42, R8 ;  /* 0x00000000082a72ca */ /* 0x000fe400000e0000 */
        /* <DEDUP_REMOVED lines=16> */
[----:B------:R-:W-:Y:S01]  /*9ea0*/  HGMMA.64x96x16.F32.BF16 R24, gdesc[UR40], R24, gsb0 ;  /* 0x01600000281879f0 */ /* 0x000fe20008001818 */
[----:B------:R-:W-:Y:S01]  /*9eb0*/  ULOP3.LUT UR42, UR5, 0x3000000, URZ, 0xfc, !UPT ;  /* 0x03000000052a7892 */ /* 0x000fe2000f8efc3f */
[----:B------:R-:W-:Y:S01]  /*9ec0*/  ULDC UR43, c[0x0][0xa80] ;  /* 0x0002a000002b7ab9 */ /* 0x000fe20000000800 */
[----:B------:R-:W-:Y:S02]  /*9ed0*/  WARPGROUP.DEPBAR.LE gsb0, 0x0 ;  /* 0x00008000000079c5 */ /* 0x000fe40000010000 */
[----:B------:R-:W-:-:S06]  /*9ee0*/  WARPGROUP.ARRIVE ;  /* 0x00000000000079c5 */ /* 0x000fcc0000000000 */
        /* <DEDUP_REMOVED lines=9> */
[----:B------:R-:W-:Y:S01]  /*9f80*/  FMUL.FTZ R20, R31, UR4 ;  /* 0x000000041f147c20 */ /* 0x000fe20008410000 */
[----:B------:R-:W5:Y:S01]  /*9f90*/  MUFU.TANH R6, R6 ;  /* 0x0000000600067308 */ /* 0x000f620000002400 */
[----:B------:R-:W-:Y:S01]  /*9fa0*/  FMUL.FTZ R9, R29, UR4 ;  /* 0x000000041d097c20 */ /* 0x000fe20008410000 */
[----:B0123--:R-:W-:Y:S01]  /*9fb0*/  FMUL.FTZ R11, R27, UR4 ;  /* 0x000000041b0b7c20 */ /* 0x00ffe20008410000 */
[----:B------:R-:W-:Y:S01]  /*9fc0*/  FMUL.FTZ R25, R36, UR4 ;  /* 0x0000000424197c20 */ /* 0x000fe20008410000 */
[----:B----4-:R-:W-:Y:S01]  /*9fd0*/  FMUL.FTZ R13, R32, UR4 ;  /* 0x00000004200d7c20 */ /* 0x010fe20008410000 */
[----:B------:R-:W-:Y:S01]  /*9fe0*/  IADD3 R36, -R230, 0x60, R157 ;  /* 0x00000060e6247810 */ /* 0x000fe20007ffe19d */
[----:B------:R-:W-:Y:S01]  /*9ff0*/  FMUL.FTZ R12, R33, UR4 ;  /* 0x00000004210c7c20 */ /* 0x000fe20008410000 */
[----:B------:R-:W-:Y:S01]  /*a000*/  FMUL.FTZ R27, R34, UR4 ;  /* 0x00000004221b7c20 */ /* 0x000fe20008410000 */
[----:B------:R-:W0:Y:S01]  /*a010*/  MUFU.TANH R7, R7 ;  /* 0x0000000700077308 */ /* 0x000e220000002400 */
[C---:B------:R-:W-:Y:S01]  /*a020*/  ISETP.GT.AND P2, PT, R36.reuse, RZ, PT ;  /* 0x000000ff2400720c */ /* 0x040fe20003f44270 */
[----:B------:R-:W-:Y:S01]  /*a030*/  FMUL.FTZ R26, R35, UR4 ;  /* 0x00000004231a7c20 */ /* 0x000fe20008410000 */
[----:B------:R-:W-:Y:S01]  /*a040*/  ISETP.GT.AND P3, PT, R36, 0x1, PT ;  /* 0x000000012400780c */ /* 0x000fe20003f64270 */
[----:B------:R-:W-:Y:S01]  /*a050*/  FMUL.FTZ R29, R41, UR4 ;  /* 0x00000004291d7c20 */ /* 0x000fe20008410000 */
[----:B------:R-:W-:Y:S01]  /*a060*/  FMUL.FTZ R35, R42, UR4 ;  /* 0x000000042a237c20 */ /* 0x000fe20008410000 */
[----:B------:R-:W-:Y:S01]  /*a070*/  ISETP.GT.AND P4, PT, R36, 0x8, PT ;  /* 0x000000082400780c */ /* 0x000fe20003f84270 */
[----:B------:R-:W-:Y:S01]  /*a080*/  FMUL.FTZ R24, R37, UR4 ;  /* 0x0000000425187c20 */ /* 0x000fe20008410000 */
[----:B------:R-:W1:Y:S01]  /*a090*/  MUFU.TANH R21, R21 ;  /* 0x0000001500157308 */ /* 0x000e620000002400 */
[----:B-----5:R-:W-:Y:S01]  /*a0a0*/  FSEL R41, R6, -INF , P2 ;  /* 0xff80000006297808 */ /* 0x020fe20001000000 */
[----:B------:R-:W-:Y:S01]  /*a0b0*/  FMUL.FTZ R30, R39, UR4 ;  /* 0x00000004271e7c20 */ /* 0x000fe20008410000 */
[----:B------:R-:W-:Y:S01]  /*a0c0*/  FMUL.FTZ R39, R46, UR4 ;  /* 0x000000042e277c20 */ /* 0x000fe20008410000 */
[----:B------:R-:W-:Y:S01]  /*a0d0*/  ISETP.GT.AND P5, PT, R36, 0x9, PT ;  /* 0x000000092400780c */ /* 0x000fe20003fa4270 */
        /* <DEDUP_REMOVED lines=14> */
[----:B------:R-:W-:Y:S01]  /*a1c0*/  FMNMX.FTZ R21, R41, R42, !PT ;  /* 0x0000002a29157209 */ /* 0x000fe20007810000 */
[----:B------:R-:W-:Y:S01]  /*a1d0*/  FMUL.FTZ R47, R51, UR4 ;  /* 0x00000004332f7c20 */ /* 0x000fe20008410000 */
[----:B------:R-:W-:Y:S01]  /*a1e0*/  FMUL.FTZ R51, R56, UR4 ;  /* 0x0000000438337c20 */ /* 0x000fe20008410000 */
[----:B------:R-:W-:Y:S01]  /*a1f0*/  FMUL.FTZ R38, R49, UR4 ;  /* 0x0000000431267c20 */ /* 0x000fe20008410000 */
[----:B------:R-:W-:Y:S01]  /*a200*/  FMUL.FTZ R49, R55, UR4 ;  /* 0x0000000437317c20 */ /* 0x000fe20008410000 */
[----:B------:R-:W1:Y:S01]  /*a210*/  MUFU.TANH R20, R20 ;  /* 0x0000001400147308 */ /* 0x000e620000002400 */
[----:B--2---:R-:W-:Y:S01]  /*a220*/  FSEL R46, R8, -INF , P4 ;  /* 0xff800000082e7808 */ /* 0x004fe20002000000 */
[----:B------:R-:W-:Y:S01]  /*a230*/  FMUL.FTZ R60, R60, UR4 ;  /* 0x000000043c3c7c20 */ /* 0x000fe20008410000 */
[----:B------:R-:W-:Y:S01]  /*a240*/  ISETP.GT.AND P4, PT, R36, 0x18, PT ;  /* 0x000000182400780c */ /* 0x000fe20003f84270 */
[----:B------:R-:W-:Y:S01]  /*a250*/  FMUL.FTZ R55, R58, UR4 ;  /* 0x000000043a377c20 */ /* 0x000fe20008410000 */
[----:B------:R-:W-:Y:S01]  /*a260*/  FMNMX.FTZ R21, R46, R21, !PT ;  /* 0x000000152e157209 */ /* 0x000fe20007810000 */
[----:B------:R-:W-:Y:S01]  /*a270*/  FMUL.FTZ R44, R53, UR4 ;  /* 0x00000004352c7c20 */ /* 0x000fe20008410000 */
[----:B------:R-:W-:Y:S01]  /*a280*/  FMUL.FTZ R53, R57, UR4 ;  /* 0x0000000439357c20 */ /* 0x000fe20008410000 */
[----:B------:R-:W2:Y:S01]  /*a290*/  MUFU.TANH R9, R9 ;  /* 0x0000000900097308 */ /* 0x000ea20000002400 */
[----:B0-----:R-:W-:Y:S01]  /*a2a0*/  FSEL R3, R3, -INF , P2 ;  /* 0xff80000003037808 */ /* 0x001fe20001000000 */
[----:B------:R-:W-:Y:S01]  /*a2b0*/  FMUL.FTZ R57, R59, UR4 ;  /* 0x000000043b397c20 */ /* 0x000fe20008410000 */
[----:B------:R-:W-:Y:S01]  /*a2c0*/  ISETP.GT.AND P2, PT, R36, 0x10, PT ;  /* 0x000000102400780c */ /* 0x000fe20003f44270 */
        /* <DEDUP_REMOVED lines=9> */
[----:B------:R-:W-:Y:S01]  /*a360*/  FMUL.FTZ R66, R66, UR4 ;  /* 0x0000000442427c20 */ /* 0x000fe20008410000 */
[----:B------:R-:W-:Y:S01]  /*a370*/  FMUL.FTZ R67, R67, UR4 ;  /* 0x0000000443437c20 */ /* 0x000fe20008410000 */
[----:B------:R-:W-:Y:S01]  /*a380*/  FMUL.FTZ R70, R70, UR4 ;  /* 0x0000000446467c20 */ /* 0x000fe20008410000 */
[----:B------:R-:W1:Y:S01]  /*a390*/  MUFU.TANH R25, R25 ;  /* 0x0000001900197308 */ /* 0x000e620000002400 */
[----:B--2---:R-:W-:Y:S01]  /*a3a0*/  FSEL R20, R9, -INF , P5 ;  /* 0xff80000009147808 */ /* 0x004fe20002800000 */
[----:B------:R-:W-:Y:S01]  /*a3b0*/  FMUL.FTZ R71, R71, UR4 ;  /* 0x0000000447477c20 */ /* 0x000fe20008410000 */
[----:B------:R-:W-:-:S05]  /*a3c0*/  ISETP.GT.AND P5, PT, R36, 0x19, PT ;  /* 0x000000192400780c */ /* 0x000fca0003fa4270 */
[----:B------:R-:W2:Y:S01]  /*a3d0*/  MUFU.TANH R13, R13 ;  /* 0x0000000d000d7308 */ /* 0x000ea20000002400 */
[----:B0-----:R-:W-:Y:S02]  /*a3e0*/  FSEL R6, R11, -INF , P3 ;  /* 0xff8000000b067808 */ /* 0x001fe40001800000 */
[----:B------:R-:W-:-:S05]  /*a3f0*/  ISETP.GT.AND P3, PT, R36, 0x11, PT ;  /* 0x000000112400780c */ /* 0x000fca0003f64270 */
[----:B------:R-:W0:Y:S01]  /*a400*/  MUFU.TANH R12, R12 ;  /* 0x0000000c000c7308 */ /* 0x000e220000002400 */
[----:B-1----:R-:W-:Y:S02]  /*a410*/  FSEL R54, R25, -INF , P4 ;  /* 0xff80000019367808 */ /* 0x002fe40002000000 */
[----:B------:R-:W-:-:S05]  /*a420*/  FMNMX.FTZ R25, R20, R21, !PT ;  /* 0x0000001514197209 */ /* 0x000fca0007810000 */
[----:B------:R-:W1:Y:S01]  /*a430*/  MUFU.TANH R27, R27 ;  /* 0x0000001b001b7308 */ /* 0x000e620000002400 */
[----:B--2---:R-:W-:-:S04]  /*a440*/  FSEL R48, R13, -INF , P2 ;  /* 0xff8000000d307808 */ /* 0x004fc80001000000 */
[----:B------:R-:W-:-:S03]  /*a450*/  FMNMX.FTZ R25, R48, R25, !PT ;  /* 0x0000001930197209 */ /* 0x000fc60007810000 */
[----:B------:R-:W2:Y:S01]  /*a460*/  MUFU.TANH R24, R24 ;  /* 0x0000001800187308 */ /* 0x000ea20000002400 */
[----:B0-----:R-:W-:-:S07]  /*a470*/  FSEL R52, R12, -INF , P3 ;  /* 0xff8000000c347808 */ /* 0x001fce0001800000 */
[----:B------:R-:W0:Y:S01]  /*a480*/  MUFU.TANH R26, R26 ;  /* 0x0000001a001a7308 */ /* 0x000e220000002400 */
[----:B-1----:R-:W-:Y:S02]  /*a490*/  FSEL R9, R27, -INF , P2 ;  /* 0xff8000001b097808 */ /* 0x002fe40001000000 */
[----:B------:R-:W-:Y:S02]  /*a4a0*/  FMNMX.FTZ R27, R52, R25, !PT ;  /* 0x00000019341b7209 */ /* 0x000fe40007810000 */
[----:B------:R-:W-:Y:S02]  /*a4b0*/  ISETP.GT.AND P2, PT, R36, 0x20, PT ;  /* 0x000000202400780c */ /* 0x000fe40003f44270 */
[----:B------:R-:W-:Y:S01]  /*a4c0*/  FMNMX.FTZ R27, R54, R27, !PT ;  /* 0x0000001b361b7209 */ /* 0x000fe20007810000 */
[----:B------:R-:W1:Y:S01]  /*a4d0*/  MUFU.TANH R28, R28 ;  /* 0x0000001c001c7308 */ /* 0x000e620000002400 */
[----:B--2---:R-:W-:-:S04]  /*a4e0*/  FSEL R56, R24, -INF , P5 ;  /* 0xff80000018387808 */ /* 0x004fc80002800000 */
[----:B------:R-:W-:-:S03]  /*a4f0*/  FMNMX.FTZ R27, R56, R27, !PT ;  /* 0x0000001b381b7209 */ /* 0x000fc60007810000 */
[----:B------:R-:W2:Y:S01]  /*a500*/  MUFU.TANH R31, R31 ;  /* 0x0000001f001f7308 */ /* 0x000ea20000002400 */
[----:B0-----:R-:W-:Y:S02]  /*a510*/  FSEL R11, R26, -INF , P3 ;  /* 0xff8000001a0b7808 */ /* 0x001fe40001800000 */
[----:B------:R-:W-:-:S05]  /*a520*/  ISETP.GT.AND P3, PT, R36, 0x21, PT ;  /* 0x000000212400780c */ /* 0x000fca0003f64270 */
[----:B------:R-:W-:Y:S01]  /*a530*/  MUFU.TANH R29, R29 ;  /* 0x0000001d001d7308 */ /* 0x000fe20000002400 */
[----:B-1----:R-:W-:-:S07]  /*a540*/  FSEL R58, R28, -INF , P2 ;  /* 0xff8000001c3a7808 */ /* 0x002fce0001000000 */
[----:B------:R-:W0:Y:S01]  /*a550*/  MUFU.TANH R30, R30 ;  /* 0x0000001e001e7308 */ /* 0x000e220000002400 */
[----:B--2---:R-:W-:Y:S02]  /*a560*/  FSEL R12, R31, -INF , P4 ;  /* 0xff8000001f0c7808 */ /* 0x004fe40002000000 */
[----:B------:R-:W-:-:S05]  /*a570*/  ISETP.GT.AND P4, PT, R36, 0x28, PT ;  /* 0x000000282400780c */ /* 0x000fca0003f84270 */
[----:B------:R-:W1:Y:S08]  /*a580*/  MUFU.TANH R39, R39 ;  /* 0x0000002700277308 */ /* 0x000e700000002400 */
[----:B------:R-:W2:Y:S01]  /*a590*/  MUFU.TANH R32, R32 ;  /* 0x0000002000207308 */ /* 0x000ea20000002400 */
[----:B0-----:R-:W-:Y:S02]  /*a5a0*/  FSEL R21, R30, -INF , P5 ;  /* 0xff8000001e157808 */ /* 0x001fe40002800000 */
[----:B------:R-:W-:-:S05]  /*a5b0*/  ISETP.GT.AND P5, PT, R36, 0x29, PT ;  /* 0x000000292400780c */ /* 0x000fca0003fa4270 */
[----:B------:R-:W0:Y:S01]  /*a5c0*/  MUFU.TANH R35, R35 ;  /* 0x0000002300237308 */ /* 0x000e220000002400 */
[----:B-1----:R-:W-:-:S07]  /*a5d0*/  FSEL R26, R39, -INF , P4 ;  /* 0xff800000271a7808 */ /* 0x002fce0002000000 */
[----:B------:R-:W-:Y:S01]  /*a5e0*/  MUFU.TANH R40, R40 ;  /* 0x0000002800287308 */ /* 0x000fe20000002400 */
[----:B--2---:R-:W-:Y:S02]  /*a5f0*/  FSEL R39, R32, -INF , P4 ;  /* 0xff80000020277808 */ /* 0x004fe40002000000 */
[----:B------:R-:W-:-:S05]  /*a600*/  ISETP.GT.AND P4, PT, R36, 0x38, PT ;  /* 0x000000382400780c */ /* 0x000fca0003f84270 */
[----:B------:R-:W-:Y:S01]  /*a610*/  MUFU.TANH R33, R33 ;  /* 0x0000002100217308 */ /* 0x000fe20000002400 */
[----:B0-----:R-:W-:Y:S02]  /*a620*/  FSEL R24, R35, -INF , P2 ;  /* 0xff80000023187808 */ /* 0x001fe40001000000 */
[----:B------:R-:W-:-:S05]  /*a630*/  ISETP.GT.AND P2, PT, R36, 0x30, PT ;  /* 0x000000302400780c */ /* 0x000fca0003f44270 */
[----:B------:R-:W0:Y:S08]  /*a640*/  MUFU.TANH R34, R34 ;  /* 0x0000002200227308 */ /* 0x000e300000002400 */
[----:B------:R-:W1:Y:S08]  /*a650*/  MUFU.TANH R37, R37 ;  /* 0x0000002500257308 */ /* 0x000e700000002400 */
[----:B------:R2:W-:Y:S01]  /*a660*/  MUFU.TANH R13, R60 ;  /* 0x0000003c000d7308 */ /* 0x0005e20000002400 */
[----:B0-----:R-:W-:-:S07]  /*a670*/  FSEL R25, R34, -INF , P3 ;  /* 0xff80000022197808 */ /* 0x001fce0001800000 */
[----:B------:R-:W0:Y:S01]  /*a680*/  MUFU.TANH R38, R38 ;  /* 0x0000002600267308 */ /* 0x000e220000002400 */
[----:B--2---:R-:W-:Y:S02]  /*a690*/  FSEL R60, R29, -INF , P3 ;  /* 0xff8000001d3c7808 */ /* 0x004fe40001800000 */
[----:B------:R-:W-:Y:S02]  /*a6a0*/  FMNMX.FTZ R29, R58, R27, !PT ;  /* 0x0000001b3a1d7209 */ /* 0x000fe40007810000 */
[----:B------:R-:W-:Y:S02]  /*a6b0*/  FSEL R27, R40, -INF , P5 ;  /* 0xff800000281b7808 */ /* 0x000fe40002800000 */
[----:B------:R-:W-:Y:S01]  /*a6c0*/  FMNMX.FTZ R30, R60, R29, !PT ;  /* 0x0000001d3c1e7209 */ /* 0x000fe20007810000 */
[----:B------:R-:W2:Y:S01]  /*a6d0*/  MUFU.TANH R45, R45 ;  /* 0x0000002d002d7308 */ /* 0x000ea20000002400 */
[----:B------:R-:W-:Y:S02]  /*a6e0*/  FSEL R40, R33, -INF , P5 ;  /* 0xff80000021287808 */ /* 0x000fe40002800000 */
[----:B------:R-:W-:-:S02]  /*a6f0*/  FMNMX.FTZ R29, R39, R30, !PT ;  /* 0x0000001e271d7209 */ /* 0x000fc40007810000 */
[----:B------:R-:W-:Y:S02]  /*a700*/  ISETP.GT.AND P3, PT, R36, 0x31, PT ;  /* 0x000000312400780c */ /* 0x000fe40003f64270 */
[----:B-1----:R-:W-:Y:S01]  /*a710*/  FSEL R37, R37, -INF , P2 ;  /* 0xff80000025257808 */ /* 0x002fe20001000000 */
[----:B------:R-:W1:Y:S01]  /*a720*/  MUFU.TANH R43, R43 ;  /* 0x0000002b002b7308 */ /* 0x000e620000002400 */
[----:B------:R-:W-:Y:S02]  /*a730*/  FMNMX.FTZ R30, R40, R29, !PT ;  /* 0x0000001d281e7209 */ /* 0x000fe40007810000 */
[----:B0-----:R-:W-:Y:S02]  /*a740*/  FSEL R38, R38, -INF , P3 ;  /* 0xff80000026267808 */ /* 0x001fe40001800000 */
[----:B------:R-:W-:Y:S02]  /*a750*/  FMNMX.FTZ R31, R37, R30, !PT ;  /* 0x0000001e251f7209 */ /* 0x000fe40007810000 */
[----:B------:R-:W-:Y:S01]  /*a760*/  ISETP.GT.AND P5, PT, R36, 0x39, PT ;  /* 0x000000392400780c */ /* 0x000fe20003fa4270 */
[----:B------:R-:W0:Y:S01]  /*a770*/  MUFU.TANH R44, R44 ;  /* 0x0000002c002c7308 */ /* 0x000e220000002400 */
[----:B--2---:R-:W-:-:S02]  /*a780*/  FSEL R28, R45, -INF , P2 ;  /* 0xff8000002d1c7808 */ /* 0x004fc40001000000 */
[----:B------:R-:W-:Y:S02]  /*a790*/  FMNMX.FTZ R32, R38, R31, !PT ;  /* 0x0000001f26207209 */ /* 0x000fe40007810000 */
[----:B------:R-:W-:-:S03]  /*a7a0*/  ISETP.GT.AND P2, PT, R36, 0x40, PT ;  /* 0x000000402400780c */ /* 0x000fc60003f44270 */
[----:B------:R-:W2:Y:S01]  /*a7b0*/  MUFU.TANH R47, R47 ;  /* 0x0000002f002f7308 */ /* 0x000ea20000002400 */
[----:B-1----:R-:W-:-:S04]  /*a7c0*/  FSEL R45, R43, -INF , P4 ;  /* 0xff8000002b2d7808 */ /* 0x002fc80002000000 */
[----:B------:R-:W-:-:S03]  /*a7d0*/  FMNMX.FTZ R33, R45, R32, !PT ;  /* 0x000000202d217209 */ /* 0x000fc60007810000 */
[----:B------:R-:W1:Y:S01]  /*a7e0*/  MUFU.TANH R51, R51 ;  /* 0x0000003300337308 */ /* 0x000e620000002400 */
[----:B0-----:R-:W-:-:S04]  /*a7f0*/  FSEL R44, R44, -INF , P5 ;  /* 0xff8000002c2c7808 */ /* 0x001fc80002800000 */
[----:B------:R-:W-:-:S03]  /*a800*/  FMNMX.FTZ R32, R44, R33, !PT ;  /* 0x000000212c207209 */ /* 0x000fc60007810000 */
[----:B------:R-:W0:Y:S01]  /*a810*/  MUFU.TANH R50, R50 ;  /* 0x0000003200327308 */ /* 0x000e220000002400 */
[----:B--2---:R-:W-:Y:S02]  /*a820*/  FSEL R29, R47, -INF , P3 ;  /* 0xff8000002f1d7808 */ /* 0x004fe40001800000 */
[----:B------:R-:W-:-:S05]  /*a830*/  ISETP.GT.AND P3, PT, R36, 0x41, PT ;  /* 0x000000412400780c */ /* 0x000fca0003f64270 */
[----:B------:R-:W2:Y:S01]  /*a840*/  MUFU.TANH R53, R53 ;  /* 0x0000003500357308 */ /* 0x000ea20000002400 */
[----:B-1----:R-:W-:-:S04]  /*a850*/  FSEL R47, R51, -INF , P2 ;  /* 0xff800000332f7808 */ /* 0x002fc80001000000 */
[----:B------:R-:W-:-:S03]  /*a860*/  FMNMX.FTZ R33, R47, R32, !PT ;  /* 0x000000202f217209 */ /* 0x000fc60007810000 */
[----:B------:R-:W1:Y:S01]  /*a870*/  MUFU.TANH R49, R49 ;  /* 0x0000003100317308 */ /* 0x000e620000002400 */
[----:B0-----:R-:W-:Y:S02]  /*a880*/  FSEL R30, R50, -INF , P4 ;  /* 0xff800000321e7808 */ /* 0x001fe40002000000 */
[----:B------:R-:W-:-:S04]  /*a890*/  ISETP.GT.AND P4, PT, R36, 0x48, PT ;  /* 0x000000482400780c */ /* 0x000fc80003f84270 */
[----:B------:R-:W-:Y:S01]  /*a8a0*/  FSEL R61, R13, -INF , P4 ;  /* 0xff8000000d3d7808 */ /* 0x000fe20002000000 */
[----:B------:R-:W0:Y:S01]  /*a8b0*/  MUFU.TANH R55, R55 ;  /* 0x0000003700377308 */ /* 0x000e220000002400 */
[----:B--2---:R-:W-:-:S04]  /*a8c0*/  FSEL R50, R53, -INF , P3 ;  /* 0xff80000035327808 */ /* 0x004fc80001800000 */
[----:B------:R-:W-:-:S03]  /*a8d0*/  FMNMX.FTZ R34, R50, R33, !PT ;  /* 0x0000002132227209 */ /* 0x000fc60007810000 */
[----:B------:R-:W-:Y:S01]  /*a8e0*/  MUFU.TANH R59, R59 ;  /* 0x0000003b003b7308 */ /* 0x000fe20000002400 */
[----:B-1----:R-:W-:Y:S02]  /*a8f0*/  FSEL R31, R49, -INF , P5 ;  /* 0xff800000311f7808 */ /* 0x002fe40002800000 */
[----:B------:R-:W-:Y:S02]  /*a900*/  ISETP.GT.AND P5, PT, R36, 0x49, PT ;  /* 0x000000492400780c */ /* 0x000fe40003fa4270 */
[----:B------:R-:W-:-:S03]  /*a910*/  FMNMX.FTZ R13, R61, R34, !PT ;  /* 0x000000223d0d7209 */ /* 0x000fc60007810000 */
[----:B------:R-:W1:Y:S01]  /*a920*/  MUFU.TANH R57, R57 ;  /* 0x0000003900397308 */ /* 0x000e620000002400 */
[----:B0-----:R-:W-:Y:S02]  /*a930*/  FSEL R32, R55, -INF , P2 ;  /* 0xff80000037207808 */ /* 0x001fe40001000000 */
[----:B------:R-:W-:-:S05]  /*a940*/  ISETP.GT.AND P2, PT, R36, 0x50, PT ;  /* 0x000000502400780c */ /* 0x000fca0003f44270 */
[----:B------:R-:W-:Y:S08]  /*a950*/  MUFU.TANH R64, R64 ;  /* 0x0000004000407308 */ /* 0x000ff00000002400 */
[----:B------:R0:W2:Y:S01]  /*a960*/  MUFU.TANH R35, R62 ;  /* 0x0000003e00237308 */ /* 0x0000a20000002400 */
[----:B-1----:R-:W-:Y:S02]  /*a970*/  FSEL R34, R57, -INF , P3 ;  /* 0xff80000039227808 */ /* 0x002fe40001800000 */
[----:B------:R-:W-:-:S05]  /*a980*/  ISETP.GT.AND P3, PT, R36, 0x51, PT ;  /* 0x000000512400780c */ /* 0x000fca0003f64270 */
[----:B------:R-:W1:Y:S01]  /*a990*/  MUFU.TANH R65, R65 ;  /* 0x0000004100417308 */ /* 0x000e620000002400 */
[----:B0-----:R-:W-:-:S04]  /*a9a0*/  FSEL R62, R59, -INF , P5 ;  /* 0xff8000003b3e7808 */ /* 0x001fc80002800000 */
[----:B------:R-:W-:-:S03]  /*a9b0*/  FMNMX.FTZ R74, R62, R13, !PT ;  /* 0x0000000d3e4a7209 */ /* 0x000fc60007810000 */
[----:B------:R0:W3:Y:S01]  /*a9c0*/  MUFU.TANH R72, R63 ;  /* 0x0000003f00487308 */ /* 0x0000e20000002400 */
[----:B--2---:R-:W-:Y:S02]  /*a9d0*/  FSEL R35, R35, -INF , P4 ;  /* 0xff80000023237808 */ /* 0x004fe40002000000 */
[----:B------:R-:W-:-:S05]  /*a9e0*/  ISETP.GT.AND P4, PT, R36, 0x58, PT ;  /* 0x000000582400780c */ /* 0x000fca0003f84270 */
[----:B------:R-:W2:Y:S01]  /*a9f0*/  MUFU.TANH R68, R68 ;  /* 0x0000004400447308 */ /* 0x000ea20000002400 */
[----:B0-----:R-:W-:Y:S02]  /*aa00*/  FSEL R63, R64, -INF , P2 ;  /* 0xff800000403f7808 */ /* 0x001fe40001000000 */
[----:B-1----:R-:W-:Y:S02]  /*aa10*/  FSEL R64, R65, -INF , P3 ;  /* 0xff80000041407808 */ /* 0x002fe40001800000 */
[----:B------:R-:W-:-:S03]  /*aa20*/  FMNMX.FTZ R13, R63, R74, !PT ;  /* 0x0000004a3f0d7209 */ /* 0x000fc60007810000 */
[----:B------:R-:W0:Y:S01]  /*aa30*/  MUFU.TANH R69, R69 ;  /* 0x0000004500457308 */ /* 0x000e220000002400 */
[----:B---3--:R-:W-:Y:S01]  /*aa40*/  FSEL R33, R72, -INF , P5 ;  /* 0xff80000048217808 */ /* 0x008fe20002800000 */
[----:B------:R1:W-:Y:S06]  /*aa50*/  BAR.ARV R178, 0x100 ;  /* 0x000400b20000751d */ /* 0x0003ec0000002000 */
[----:B------:R-:W-:Y:S01]  /*aa60*/  ISETP.GT.AND P5, PT, R36, 0x59, PT ;  /* 0x000000592400780c */ /* 0x000fe20003fa4270 */
[----:B------:R-:W-:Y:S01]  /*aa70*/  MUFU.TANH R66, R66 ;  /* 0x0000004200427308 */ /* 0x000fe20000002400 */
[----:B--2---:R-:W-:-:S02]  /*aa80*/  FSEL R36, R68, -INF , P4 ;  /* 0xff80000044247808 */ /* 0x004fc40002000000 */
[----:B------:R-:W-:-:S04]  /*aa90*/  FMNMX.FTZ R13, R64, R13, !PT ;  /* 0x0000000d400d7209 */ /* 0x000fc80007810000 */
[----:B------:R-:W-:Y:S01]  /*aaa0*/  FMNMX.FTZ R68, R36, R13, !PT ;  /* 0x0000000d24447209 */ /* 0x000fe20007810000 */
[----:B------:R-:W2:Y:S01]  /*aab0*/  MUFU.TANH R67, R67 ;  /* 0x0000004300437308 */ /* 0x000ea20000002400 */
[----:B0-----:R-:W-:-:S04]  /*aac0*/  FSEL R65, R69, -INF , P5 ;  /* 0xff80000045417808 */ /* 0x001fc80002800000 */
[----:B------:R-:W-:-:S03]  /*aad0*/  FMNMX.FTZ R68, R65, R68, !PT ;  /* 0x0000004441447209 */ /* 0x000fc60007810000 */
[----:B------:R-:W0:Y:S02]  /*aae0*/  MUFU.TANH R70, R70 ;  /* 0x0000004600467308 */ /* 0x000e240000002400 */
[----:B------:R-:W3:Y:S06]  /*aaf0*/  SHFL.BFLY PT, R13, R68, 0x2, 0x1f ;  /* 0x0c401f00440d7f89 */ /* 0x000eec00000e0000 */
[----:B------:R-:W4:Y:S01]  /*ab00*/  MUFU.TANH R71, R71 ;  /* 0x0000004700477308 */ /* 0x000f220000002400 */
[----:B---3--:R-:W-:Y:S02]  /*ab10*/  FMNMX.FTZ R43, R68, R13, !PT ;  /* 0x0000000d442b7209 */ /* 0x008fe40007810000 */
[----:B------:R-:W-:-:S03]  /*ab20*/  FMNMX.FTZ R68, R3, R6, !PT ;  /* 0x0000000603447209 */ /* 0x000fc60007810000 */
[----:B------:R-:W3:Y:S02]  /*ab30*/  SHFL.BFLY PT, R72, R43, 0x1, 0x1f ;  /* 0x0c201f002b487f89 */ /* 0x000ee400000e0000 */
[----:B---3--:R-:W-:Y:S02]  /*ab40*/  FMNMX.FTZ R13, R43, R72, !PT ;  /* 0x000000482b0d7209 */ /* 0x008fe40007810000 */
[----:B------:R-:W-:Y:S02]  /*ab50*/  FMNMX.FTZ R43, R7, R68, !PT ;  /* 0x00000044072b7209 */ /* 0x000fe40007810000 */
[C---:B------:R-:W-:Y:S01]  /*ab60*/  FSETP.NEU.FTZ.AND P6, PT, R13.reuse, -INF , PT ;  /* 0xff8000000d00780b */ /* 0x040fe20003fdd000 */
[----:B------:R-:W-:Y:S01]  /*ab70*/  FMUL.FTZ R69, R13, UR38 ;  /* 0x000000260d457c20 */ /* 0x000fe20008410000 */
[----:B------:R-:W-:-:S04]  /*ab80*/  FMNMX.FTZ R68, R8, R43, !PT ;  /* 0x0000002b08447209 */ /* 0x000fc80007810000 */
[----:B------:R-:W-:Y:S02]  /*ab90*/  FSEL R69, R69, RZ, P6 ;  /* 0x000000ff45457208 */ /* 0x000fe40003000000 */
[----:B------:R-:W-:-:S03]  /*aba0*/  FMNMX.FTZ R68, R9, R68, !PT ;  /* 0x0000004409447209 */ /* 0x000fc60007810000 */
[--C-:B------:R-:W-:Y:S01]  /*abb0*/  FFMA.FTZ R152, R41, UR38, -R69.reuse ;  /* 0x0000002629987c23 */ /* 0x100fe20008010845 */
[----:B------:R-:W-:Y:S01]  /*abc0*/  FMNMX.FTZ R41, R11, R68, !PT ;  /* 0x000000440b297209 */ /* 0x000fe20007810000 */
[--C-:B------:R-:W-:Y:S01]  /*abd0*/  FFMA.FTZ R55, R42, UR38, -R69.reuse ;  /* 0x000000262a377c23 */ /* 0x100fe20008010845 */
[--C-:B------:R-:W-:Y:S01]  /*abe0*/  FFMA.FTZ R57, R20, UR38, -R69.reuse ;  /* 0x0000002614397c23 */ /* 0x100fe20008010845 */
[--C-:B------:R-:W-:Y:S01]  /*abf0*/  FFMA.FTZ R154, R46, UR38, -R69.reuse ;  /* 0x000000262e9a7c23 */ /* 0x100fe20008010845 */
[----:B------:R-:W-:Y:S01]  /*ac00*/  FMNMX.FTZ R42, R12, R41, !PT ;  /* 0x000000290c2a7209 */ /* 0x000fe20007810000 */
[--C-:B------:R-:W-:Y:S01]  /*ac10*/  FFMA.FTZ R156, R48, UR38, -R69.reuse ;  /* 0x00000026309c7c23 */ /* 0x100fe20008010845 */
[----:B--2---:R-:W-:Y:S01]  /*ac20*/  FSEL R46, R67, -INF , P3 ;  /* 0xff800000432e7808 */ /* 0x004fe20001800000 */
[--C-:B------:R-:W-:Y:S01]  /*ac30*/  FFMA.FTZ R59, R52, UR38, -R69.reuse ;  /* 0x00000026343b7c23 */ /* 0x100fe20008010845 */
[----:B------:R-:W-:Y:S01]  /*ac40*/  FMNMX.FTZ R41, R21, R42, !PT ;  /* 0x0000002a15297209 */ /* 0x000fe20007810000 */
[--C-:B------:R-:W-:Y:S01]  /*ac50*/  FFMA.FTZ R164, R37, UR38, -R69.reuse ;  /* 0x0000002625a47c23 */ /* 0x100fe20008010845 */
[----:B0-----:R-:W-:Y:S01]  /*ac60*/  FSEL R48, R70, -INF , P4 ;  /* 0xff80000046307808 */ /* 0x001fe20002000000 */
[--C-:B------:R-:W-:Y:S01]  /*ac70*/  FFMA.FTZ R170, R61, UR38, -R69.reuse ;  /* 0x000000263daa7c23 */ /* 0x100fe20008010845 */
[----:B------:R-:W-:Y:S01]  /*ac80*/  FMNMX.FTZ R42, R24, R41, !PT ;  /* 0x00000029182a7209 */ /* 0x000fe20007810000 */
[--C-:B------:R-:W-:Y:S01]  /*ac90*/  FFMA.FTZ R174, R36, UR38, -R69.reuse ;  /* 0x0000002624ae7c23 */ /* 0x100fe20008010845 */
[----:B----4-:R-:W-:Y:S01]  /*aca0*/  FSEL R52, R71, -INF , P5 ;  /* 0xff80000047347808 */ /* 0x010fe20002800000 */
[----:B------:R-:W-:Y:S01]  /*acb0*/  MUFU.EX2 R152, R152 ;  /* 0x0000009800987308 */ /* 0x000fe20000000800 */
[----:B------:R-:W-:Y:S01]  /*acc0*/  FMNMX.FTZ R41, R25, R42, !PT ;  /* 0x0000002a19297209 */ /* 0x000fe20007810000 */
[--C-:B------:R-:W-:Y:S01]  /*acd0*/  FFMA.FTZ R49, R38, UR38, -R69.reuse ;  /* 0x0000002626317c23 */ /* 0x100fe20008010845 */
[----:B------:R-:W-:Y:S01]  /*ace0*/  FSEL R42, R66, -INF , P2 ;  /* 0xff800000422a7808 */ /* 0x000fe20001000000 */
[--C-:B------:R-:W-:Y:S01]  /*acf0*/  FFMA.FTZ R51, R40, UR38, -R69.reuse ;  /* 0x0000002628337c23 */ /* 0x100fe20008010845 */
[----:B------:R-:W-:Y:S01]  /*ad00*/  FMNMX.FTZ R20, R26, R41, !PT ;  /* 0x000000291a147209 */ /* 0x000fe20007810000 */
[--C-:B------:R-:W-:Y:S01]  /*ad10*/  FFMA.FTZ R158, R54, UR38, -R69.reuse ;  /* 0x00000026369e7c23 */ /* 0x100fe20008010845 */
[--C-:B------:R-:W-:Y:S01]  /*ad20*/  FFMA.FTZ R53, R56, UR38, -R69.reuse ;  /* 0x0000002638357c23 */ /* 0x100fe20008010845 */
[----:B------:R-:W0:Y:S01]  /*ad30*/  MUFU.EX2 R55, R55 ;  /* 0x0000003700377308 */ /* 0x000e220000000800 */
[----:B------:R-:W-:Y:S01]  /*ad40*/  FMNMX.FTZ R41, R27, R20, !PT ;  /* 0x000000141b297209 */ /* 0x000fe20007810000 */
[--C-:B------:R-:W-:Y:S01]  /*ad50*/  FFMA.FTZ R160, R58, UR38, -R69.reuse ;  /* 0x000000263aa07c23 */ /* 0x100fe20008010845 */
[--C-:B------:R-:W-:Y:S01]  /*ad60*/  FFMA.FTZ R43, R60, UR38, -R69.reuse ;  /* 0x000000263c2b7c23 */ /* 0x100fe20008010845 */
[--C-:B------:R-:W-:Y:S01]  /*ad70*/  FFMA.FTZ R162, R39, UR38, -R69.reuse ;  /* 0x0000002627a27c23 */ /* 0x100fe20008010845 */
[----:B------:R-:W-:Y:S01]  /*ad80*/  FMNMX.FTZ R20, R28, R41, !PT ;  /* 0x000000291c147209 */ /* 0x000fe20007810000 */
[--C-:B------:R-:W-:Y:S01]  /*ad90*/  FFMA.FTZ R166, R45, UR38, -R69.reuse ;  /* 0x000000262da67c23 */ /* 0x100fe20008010845 */
[--C-:B------:R-:W-:Y:S01]  /*ada0*/  FFMA.FTZ R39, R44, UR38, -R69.reuse ;  /* 0x000000262c277c23 */ /* 0x100fe20008010845 */
[----:B------:R-:W2:Y:S01]  /*adb0*/  MUFU.EX2 R154, R154 ;  /* 0x0000009a009a7308 */ /* 0x000ea20000000800 */
[----:B------:R-:W-:Y:S01]  /*adc0*/  FMNMX.FTZ R41, R29, R20, !PT ;  /* 0x000000141d297209 */ /* 0x000fe20007810000 */
[--C-:B------:R-:W-:Y:S01]  /*add0*/  FFMA.FTZ R168, R47, UR38, -R69.reuse ;  /* 0x000000262fa87c23 */ /* 0x100fe20008010845 */
[--C-:B------:R-:W-:Y:S01]  /*ade0*/  FFMA.FTZ R45, R50, UR38, -R69.reuse ;  /* 0x00000026322d7c23 */ /* 0x100fe20008010845 */
[--C-:B------:R-:W-:Y:S01]  /*adf0*/  FFMA.FTZ R47, R62, UR38, -R69.reuse ;  /* 0x000000263e2f7c23 */ /* 0x100fe20008010845 */
[----:B------:R-:W-:Y:S01]  /*ae00*/  FMNMX.FTZ R20, R30, R41, !PT ;  /* 0x000000291e147209 */ /* 0x000fe20007810000 */
[----:B------:R-:W-:-:S02]  /*ae10*/  FFMA.FTZ R172, R63, UR38, -R69 ;  /* 0x000000263fac7c23 */ /* 0x000fc40008010845 */
[----:B------:R-:W3:Y:S01]  /*ae20*/  MUFU.EX2 R57, R57 ;  /* 0x0000003900397308 */ /* 0x000ee20000000800 */
[----:B------:R-:W-:-:S04]  /*ae30*/  FMNMX.FTZ R41, R31, R20, !PT ;  /* 0x000000141f297209 */ /* 0x000fc80007810000 */
[----:B------:R-:W-:-:S03]  /*ae40*/  FMNMX.FTZ R41, R32, R41, !PT ;  /* 0x0000002920297209 */ /* 0x000fc60007810000 */
[----:B------:R-:W-:Y:S01]  /*ae50*/  MUFU.EX2 R156, R156 ;  /* 0x0000009c009c7308 */ /* 0x000fe20000000800 */
        /* <DEDUP_REMOVED lines=9> */
[----:B------:R-:W-:-:S05]  /*aef0*/  FMNMX.FTZ R41, R52, R41, !PT ;  /* 0x0000002934297209 */ /* 0x000fca0007810000 */
[----:B------:R-:W4:Y:S02]  /*af00*/  SHFL.BFLY PT, R20, R41, 0x2, 0x1f ;  /* 0x0c401f0029147f89 */ /* 0x000f2400000e0000 */
[----:B------:R-:W-:Y:S08]  /*af10*/  MUFU.EX2 R160, R160 ;  /* 0x000000a000a07308 */ /* 0x000ff00000000800 */
[----:B------:R-:W-:Y:S08]  /*af20*/  MUFU.EX2 R43, R43 ;  /* 0x0000002b002b7308 */ /* 0x000ff00000000800 */
[----:B------:R-:W-:Y:S01]  /*af30*/  MUFU.EX2 R162, R162 ;  /* 0x000000a200a27308 */ /* 0x000fe20000000800 */
[----:B----4-:R-:W-:Y:S01]  /*af40*/  FMNMX.FTZ R37, R41, R20, !PT ;  /* 0x0000001429257209 */ /* 0x010fe20007810000 */
[----:B------:R-:W-:-:S06]  /*af50*/  FFMA.FTZ R41, R64, UR38, -R69 ;  /* 0x0000002640297c23 */ /* 0x000fcc0008010845 */
[----:B------:R-:W-:Y:S01]  /*af60*/  MUFU.EX2 R51, R51 ;  /* 0x0000003300337308 */ /* 0x000fe20000000800 */
[----:B------:R-:W4:Y:S07]  /*af70*/  SHFL.BFLY PT, R20, R37, 0x1, 0x1f ;  /* 0x0c201f0025147f89 */ /* 0x000f2e00000e0000 */
[----:B------:R-:W-:Y:S08]  /*af80*/  MUFU.EX2 R164, R164 ;  /* 0x000000a400a47308 */ /* 0x000ff00000000800 */
[----:B------:R-:W-:Y:S08]  /*af90*/  MUFU.EX2 R49, R49 ;  /* 0x0000003100317308 */ /* 0x000ff00000000800 */
[----:B------:R-:W-:Y:S01]  /*afa0*/  MUFU.EX2 R166, R166 ;  /* 0x000000a600a67308 */ /* 0x000fe20000000800 */
[----:B----4-:R-:W-:Y:S01]  /*afb0*/  FMNMX.FTZ R20, R37, R20, !PT ;  /* 0x0000001425147209 */ /* 0x010fe20007810000 */
[----:B------:R-:W-:-:S03]  /*afc0*/  FFMA.FTZ R37, R65, UR38, -R69 ;  /* 0x0000002641257c23 */ /* 0x000fc60008010845 */
[C---:B------:R-:W-:Y:S01]  /*afd0*/  FSETP.NEU.FTZ.AND P2, PT, R20.reuse, -INF , PT ;  /* 0xff8000001400780b */ /* 0x040fe20003f5d000 */
[----:B------:R-:W-:Y:S02]  /*afe0*/  FMUL.FTZ R61, R20, UR38 ;  /* 0x00000026143d7c20 */ /* 0x000fe40008410000 */
[----:B------:R-:W-:Y:S03]  /*aff0*/  MUFU.EX2 R39, R39 ;  /* 0x0000002700277308 */ /* 0x000fe60000000800 */
[----:B------:R-:W-:-:S05]  /*b000*/  FSEL R61, R61, RZ, P2 ;  /* 0x000000ff3d3d7208 */ /* 0x000fca0001000000 */
[----:B------:R-:W-:Y:S01]  /*b010*/  MUFU.EX2 R168, R168 ;  /* 0x000000a800a87308 */ /* 0x000fe20000000800 */
[--C-:B------:R-:W-:Y:S01]  /*b020*/  FFMA.FTZ R153, R3, UR38, -R61.reuse ;  /* 0x0000002603997c23 */ /* 0x100fe2000801083d */
[--C-:B------:R-:W-:Y:S01]  /*b030*/  FFMA.FTZ R36, R6, UR38, -R61.reuse ;  /* 0x0000002606247c23 */ /* 0x100fe2000801083d */
[--C-:B------:R-:W-:Y:S01]  /*b040*/  FFMA.FTZ R155, R7, UR38, -R61.reuse ;  /* 0x00000026079b7c23 */ /* 0x100fe2000801083d */
[--C-:B------:R-:W-:Y:S01]  /*b050*/  FFMA.FTZ R38, R8, UR38, -R61.reuse ;  /* 0x0000002608267c23 */ /* 0x100fe2000801083d */
[----:B------:R-:W-:Y:S02]  /*b060*/  @!P1 VIADD R3, R0, 0x32440 ;  /* 0x0003244000039836 */ /* 0x000fe40000000000 */
[--C-:B------:R-:W-:Y:S01]  /*b070*/  FFMA.FTZ R157, R9, UR38, -R61.reuse ;  /* 0x00000026099d7c23 */ /* 0x100fe2000801083d */
[--C-:B------:R-:W-:Y:S01]  /*b080*/  FFMA.FTZ R40, R11, UR38, -R61.reuse ;  /* 0x000000260b287c23 */ /* 0x100fe2000801083d */
[----:B------:R-:W-:Y:S01]  /*b090*/  MUFU.EX2 R153, R153 ;  /* 0x0000009900997308 */ /* 0x000fe20000000800 */
[----:B------:R-:W-:Y:S01]  /*b0a0*/  FFMA.FTZ R159, R12, UR38, -R61 ;  /* 0x000000260c9f7c23 */ /* 0x000fe2000801083d */
[----:B------:R-:W-:Y:S01]  /*b0b0*/  @!P1 PRMT R3, RZ, 0x654, R3 ;  /* 0x00000654ff039816 */ /* 0x000fe20000000003 */
[--C-:B------:R-:W-:Y:S01]  /*b0c0*/  FFMA.FTZ R169, R32, UR38, -R61.reuse ;  /* 0x0000002620a97c23 */ /* 0x100fe2000801083d */
[--C-:B------:R-:W-:Y:S01]  /*b0d0*/  FFMA.FTZ R12, R21, UR38, -R61.reuse ;  /* 0x00000026150c7c23 */ /* 0x100fe2000801083d */
[--C-:B------:R-:W-:Y:S01]  /*b0e0*/  FFMA.FTZ R161, R24, UR38, -R61.reuse ;  /* 0x0000002618a17c23 */ /* 0x100fe2000801083d */
[----:B------:R0:W-:Y:S01]  /*b0f0*/  @!P1 SYNCS.ARRIVE.TRANS64.RED.A1T0 RZ, [R3+URZ], RZ ;  /* 0x000000ff03ff99a7 */ /* 0x0001e2000810043f */
[--C-:B------:R-:W-:Y:S01]  /*b100*/  FFMA.FTZ R24, R25, UR38, -R61.reuse ;  /* 0x0000002619187c23 */ /* 0x100fe2000801083d */
[----:B------:R-:W4:Y:S01]  /*b110*/  MUFU.EX2 R36, R36 ;  /* 0x0000002400247308 */ /* 0x000f220000000800 */
[--C-:B------:R-:W-:Y:S01]  /*b120*/  FFMA.FTZ R163, R26, UR38, -R61.reuse ;  /* 0x000000261aa37c23 */ /* 0x100fe2000801083d */
[--C-:B------:R-:W-:Y:S01]  /*b130*/  FFMA.FTZ R167, R30, UR38, -R61.reuse ;  /* 0x000000261ea77c23 */ /* 0x100fe2000801083d */
[--C-:B------:R-:W-:Y:S01]  /*b140*/  FFMA.FTZ R30, R34, UR38, -R61.reuse ;  /* 0x00000026221e7c23 */ /* 0x100fe2000801083d */
[----:B------:R-:W-:Y:S01]  /*b150*/  FFMA.FTZ R26, R27, UR38, -R61 ;  /* 0x000000261b1a7c23 */ /* 0x000fe2000801083d */
[----:B------:R-:W-:-:S02]  /*b160*/  IMAD.MOV.U32 R9, RZ, RZ, 0xc00 ;  /* 0x00000c00ff097424 */ /* 0x000fc400078e00ff */
[----:B0-----:R-:W-:Y:S01]  /*b170*/  FADD.FTZ R3, R152, R55 ;  /* 0x0000003798037221 */ /* 0x001fe20000010000 */
[----:B------:R-:W-:Y:S01]  /*b180*/  FFMA.FTZ R165, R28, UR38, -R61 ;  /* 0x000000261ca57c23 */ /* 0x000fe2000801083d */
[----:B------:R-:W0:Y:S01]  /*b190*/  MUFU.EX2 R155, R155 ;  /* 0x0000009b009b7308 */ /* 0x000e220000000800 */
[----:B------:R-:W-:Y:S02]  /*b1a0*/  IMAD R8, R200, R9, UR42 ;  /* 0x0000002ac8087e24 */ /* 0x000fe4000f8e0209 */
[----:B--2---:R-:W-:Y:S01]  /*b1b0*/  FADD.FTZ R32, R154, R3 ;  /* 0x000000039a207221 */ /* 0x004fe20000010000 */
[--C-:B------:R-:W-:Y:S01]  /*b1c0*/  FFMA.FTZ R28, R29, UR38, -R61.reuse ;  /* 0x000000261d1c7c23 */ /* 0x100fe2000801083d */
[--C-:B------:R-:W-:Y:S01]  /*b1d0*/  FFMA.FTZ R31, R31, UR38, -R61.reuse ;  /* 0x000000261f1f7c23 */ /* 0x100fe2000801083d */
[----:B------:R2:W-:Y:S01]  /*b1e0*/  BAR.SYNC.DEFER_BLOCKING R10, 0x100 ;  /* 0x0004000a0000751d */ /* 0x0005e20000010000 */
[----:B---3--:R-:W-:Y:S01]  /*b1f0*/  FADD.FTZ R7, R57, R32 ;  /* 0x0000002039077221 */ /* 0x008fe20000010000 */
[--C-:B------:R-:W-:Y:S01]  /*b200*/  FFMA.FTZ R171, R35, UR38, -R61.reuse ;  /* 0x0000002623ab7c23 */ /* 0x100fe2000801083d */
[----:B------:R-:W-:Y:S01]  /*b210*/  FFMA.FTZ R33, R33, UR38, -R61 ;  /* 0x0000002621217c23 */ /* 0x000fe2000801083d */
[----:B----4-:R-:W-:Y:S01]  /*b220*/  FADD.FTZ R6, R153, R36 ;  /* 0x0000002499067221 */ /* 0x010fe20000010000 */
[----:B------:R-:W-:Y:S01]  /*b230*/  FADD.FTZ R32, R156, R7 ;  /* 0x000000079c207221 */ /* 0x000fe20000010000 */
[----:B------:R-:W3:Y:S01]  /*b240*/  MUFU.EX2 R38, R38 ;  /* 0x0000002600267308 */ /* 0x000ee20000000800 */
[--C-:B------:R-:W-:Y:S01]  /*b250*/  FFMA.FTZ R42, R42, UR38, -R61.reuse ;  /* 0x000000262a2a7c23 */ /* 0x100fe2000801083d */
[--C-:B------:R-:W-:Y:S01]  /*b260*/  FFMA.FTZ R46, R46, UR38, -R61.reuse ;  /* 0x000000262e2e7c23 */ /* 0x100fe2000801083d */
[----:B------:R-:W-:Y:S01]  /*b270*/  FADD.FTZ R7, R59, R32 ;  /* 0x000000203b077221 */ /* 0x000fe20000010000 */
[--C-:B------:R-:W-:Y:S01]  /*b280*/  FFMA.FTZ R48, R48, UR38, -R61.reuse ;  /* 0x0000002630307c23 */ /* 0x100fe2000801083d */
[----:B------:R-:W-:Y:S01]  /*b290*/  FFMA.FTZ R52, R52, UR38, -R61 ;  /* 0x0000002634347c23 */ /* 0x000fe2000801083d */
[----:B0-----:R-:W-:Y:S01]  /*b2a0*/  FADD.FTZ R3, R155, R6 ;  /* 0x000000069b037221 */ /* 0x001fe20000010000 */
[----:B------:R-:W-:Y:S01]  /*b2b0*/  FADD.FTZ R34, R158, R7 ;  /* 0x000000079e227221 */ /* 0x000fe20000010000 */
[----:B------:R-:W0:Y:S01]  /*b2c0*/  MUFU.EX2 R157, R157 ;  /* 0x0000009d009d7308 */ /* 0x000e220000000800 */
[----:B------:R-:W-:Y:S01]  /*b2d0*/  IMAD.MOV.U32 R9, RZ, RZ, 0x40000040 ;  /* 0x40000040ff097424 */ /* 0x000fe200078e00ff */
[----:B------:R-:W-:Y:S01]  /*b2e0*/  R2UR UR6, R8 ;  /* 0x00000000080672ca */ /* 0x000fe200000e0000 */
[----:B------:R-:W-:Y:S01]  /*b2f0*/  FADD.FTZ R7, R53, R34 ;  /* 0x0000002235077221 */ /* 0x000fe20000010000 */
[----:B------:R-:W-:Y:S01]  /*b300*/  F2FP.BF16.F32.PACK_AB R152, R55, R152 ;  /* 0x000000983798723e */ /* 0x000fe200000010ff */
[----:B------:R-:W-:Y:S01]  /*b310*/  IMAD.MOV.U32 R11, RZ, RZ, 0x40000040 ;  /* 0x40000040ff0b7424 */ /* 0x000fe200078e00ff */
[----:B------:R-:W-:Y:S01]  /*b320*/  R2UR UR7, R9 ;  /* 0x00000000090772ca */ /* 0x000fe200000e0000 */
[----:B------:R-:W-:Y:S01]  /*b330*/  FADD.FTZ R34, R160, R7 ;  /* 0x00000007a0227221 */ /* 0x000fe20000010000 */
[----:B------:R-:W4:Y:S01]  /*b340*/  MUFU.EX2 R40, R40 ;  /* 0x0000002800287308 */ /* 0x000f220000000800 */
[----:B---3--:R-:W-:Y:S01]  /*b350*/  FADD.FTZ R6, R38, R3 ;  /* 0x0000000326067221 */ /* 0x008fe20000010000 */
[----:B------:R-:W-:Y:S01]  /*b360*/  IMAD.MOV.U32 R7, RZ, RZ, 0x40000040 ;  /* 0x40000040ff077424 */ /* 0x000fe200078e00ff */
[----:B------:R-:W-:Y:S01]  /*b370*/  F2FP.BF16.F32.PACK_AB R154, R57, R154 ;  /* 0x0000009a399a723e */ /* 0x000fe200000010ff */
[----:B------:R-:W-:Y:S01]  /*b380*/  IMAD.MOV.U32 R9, RZ, RZ, 0x40000040 ;  /* 0x40000040ff097424 */ /* 0x000fe200078e00ff */
[----:B------:R-:W-:Y:S01]  /*b390*/  F2FP.BF16.F32.PACK_AB R153, R36, R153 ;  /* 0x000000992499723e */ /* 0x000fe200000010ff */
[----:B------:R-:W-:Y:S01]  /*b3a0*/  @!P1 VIADD R0, R0, 0x32460 ;  /* 0x0003246000009836 */ /* 0x000fe20000000000 */
[----:B------:R-:W-:Y:S01]  /*b3b0*/  R2UR UR11, R7 ;  /* 0x00000000070b72ca */ /* 0x000fe200000e0000 */
[----:B------:R-:W3:Y:S01]  /*b3c0*/  MUFU.EX2 R159, R159 ;  /* 0x0000009f009f7308 */ /* 0x000ee20000000800 */
[----:B0-----:R-:W-:Y:S01]  /*b3d0*/  FADD.FTZ R3, R157, R6 ;  /* 0x000000069d037221 */ /* 0x001fe20000010000 */
[----:B------:R-:W-:-:S02]  /*b3e0*/  VIADD R6, R8, 0x80 ;  /* 0x0000008008067836 */ /* 0x000fc40000000000 */
[----:B------:R-:W-:Y:S01]  /*b3f0*/  FADD.FTZ R7, R43, R34 ;  /* 0x000000222b077221 */ /* 0x000fe20000010000 */
[----:B------:R-:W-:Y:S02]  /*b400*/  F2FP.BF16.F32.PACK_AB R155, R38, R155 ;  /* 0x0000009b269b723e */ /* 0x000fe400000010ff */
[----:B------:R-:W-:Y:S01]  /*b410*/  F2FP.BF16.F32.PACK_AB R156, R59, R156 ;  /* 0x0000009c3b9c723e */ /* 0x000fe200000010ff */
[----:B------:R-:W0:Y:S01]  /*b420*/  MUFU.EX2 R12, R12 ;  /* 0x0000000c000c7308 */ /* 0x000e220000000800 */
[----:B----4-:R-:W-:Y:S01]  /*b430*/  FADD.FTZ R32, R40, R3 ;  /* 0x0000000328207221 */ /* 0x010fe20000010000 */
[----:B------:R-:W-:Y:S02]  /*b440*/  R2UR UR10, R6 ;  /* 0x00000000060a72ca */ /* 0x000fe400000e0000 */
[----:B------:R-:W-:Y:S02]  /*b450*/  F2FP.BF16.F32.PACK_AB R157, R40, R157 ;  /* 0x0000009d289d723e */ /* 0x000fe400000010ff */
[----:B------:R-:W-:-:S02]  /*b460*/  F2FP.BF16.F32.PACK_AB R158, R53, R158 ;  /* 0x0000009e359e723e */ /* 0x000fc400000010ff */
[----:B------:R-:W4:Y:S01]  /*b470*/  MUFU.EX2 R161, R161 ;  /* 0x000000a100a17308 */ /* 0x000f220000000800 */
[----:B---3--:R-:W-:Y:S01]  /*b480*/  FADD.FTZ R3, R159, R32 ;  /* 0x000000209f037221 */ /* 0x008fe20000010000 */
[----:B------:R-:W-:Y:S02]  /*b490*/  F2FP.BF16.F32.PACK_AB R160, R43, R160 ;  /* 0x000000a02ba0723e */ /* 0x000fe400000010ff */
[----:B------:R-:W-:-:S04]  /*b4a0*/  @!P1 PRMT R0, RZ, 0x654, R0 ;  /* 0x00000654ff009816 */ /* 0x000fc80000000000 */
[----:B------:R-:W3:Y:S01]  /*b4b0*/  MUFU.EX2 R24, R24 ;  /* 0x0000001800187308 */ /* 0x000ee20000000800 */
[C---:B0-----:R-:W-:Y:S01]  /*b4c0*/  FADD.FTZ R32, R12.reuse, R3 ;  /* 0x000000030c207221 */ /* 0x041fe20000010000 */
[----:B------:R-:W-:-:S06]  /*b4d0*/  F2FP.BF16.F32.PACK_AB R159, R12, R159 ;  /* 0x0000009f0c9f723e */ /* 0x000fcc00000010ff */
[----:B------:R-:W0:Y:S01]  /*b4e0*/  MUFU.EX2 R163, R163 ;  /* 0x000000a300a37308 */ /* 0x000e220000000800 */
[----:B----4-:R-:W-:Y:S01]  /*b4f0*/  FADD.FTZ R3, R161, R32 ;  /* 0x00000020a1037221 */ /* 0x010fe20000010000 */
[----:B------:R-:W-:Y:S01]  /*b500*/  FADD.FTZ R32, R162, R7 ;  /* 0x00000007a2207221 */ /* 0x000fe20000010000 */
[----:B------:R-:W-:-:S03]  /*b510*/  F2FP.BF16.F32.PACK_AB R162, R51, R162 ;  /* 0x000000a233a2723e */ /* 0x000fc600000010ff */
[----:B------:R-:W-:Y:S02]  /*b520*/  FADD.FTZ R7, R51, R32 ;  /* 0x0000002033077221 */ /* 0x000fe40000010000 */
[----:B------:R-:W4:Y:S01]  /*b530*/  MUFU.EX2 R26, R26 ;  /* 0x0000001a001a7308 */ /* 0x000f220000000800 */
[----:B---3--:R-:W-:Y:S01]  /*b540*/  FADD.FTZ R6, R24, R3 ;  /* 0x0000000318067221 */ /* 0x008fe20000010000 */
[----:B------:R-:W-:Y:S01]  /*b550*/  FADD.FTZ R34, R164, R7 ;  /* 0x00000007a4227221 */ /* 0x000fe20000010000 */
[----:B------:R-:W-:Y:S02]  /*b560*/  F2FP.BF16.F32.PACK_AB R161, R24, R161 ;  /* 0x000000a118a1723e */ /* 0x000fe400000010ff */
[C---:B------:R-:W-:Y:S01]  /*b570*/  F2FP.BF16.F32.PACK_AB R164, R49.reuse, R164 ;  /* 0x000000a431a4723e */ /* 0x040fe200000010ff */
[----:B------:R-:W-:Y:S02]  /*b580*/  FADD.FTZ R7, R49, R34 ;  /* 0x0000002231077221 */ /* 0x000fe40000010000 */
[----:B------:R-:W3:Y:S01]  /*b590*/  MUFU.EX2 R165, R165 ;  /* 0x000000a500a57308 */ /* 0x000ee20000000800 */
[----:B0-----:R-:W-:Y:S01]  /*b5a0*/  FADD.FTZ R3, R163, R6 ;  /* 0x00000006a3037221 */ /* 0x001fe20000010000 */
[----:B------:R-:W-:Y:S01]  /*b5b0*/  FADD.FTZ R34, R166, R7 ;  /* 0x00000007a6227221 */ /* 0x000fe20000010000 */
[----:B------:R-:W-:-:S03]  /*b5c0*/  F2FP.BF16.F32.PACK_AB R166, R39, R166 ;  /* 0x000000a627a6723e */ /* 0x000fc600000010ff */
[----:B------:R-:W-:Y:S02]  /*b5d0*/  FADD.FTZ R7, R39, R34 ;  /* 0x0000002227077221 */ /* 0x000fe40000010000 */
[----:B------:R-:W0:Y:S01]  /*b5e0*/  MUFU.EX2 R28, R28 ;  /* 0x0000001c001c7308 */ /* 0x000e220000000800 */
[----:B----4-:R-:W-:Y:S01]  /*b5f0*/  FADD.FTZ R32, R26, R3 ;  /* 0x000000031a207221 */ /* 0x010fe20000010000 */
[----:B------:R-:W-:Y:S01]  /*b600*/  FADD.FTZ R24, R168, R7 ;  /* 0x00000007a8187221 */ /* 0x000fe20000010000 */
[----:B------:R-:W-:-:S05]  /*b610*/  F2FP.BF16.F32.PACK_AB R163, R26, R163 ;  /* 0x000000a31aa3723e */ /* 0x000fca00000010ff */
[----:B------:R-:W4:Y:S01]  /*b620*/  MUFU.EX2 R167, R167 ;  /* 0x000000a700a77308 */ /* 0x000f220000000800 */
[----:B---3--:R-:W-:-:S07]  /*b630*/  FADD.FTZ R3, R165, R32 ;  /* 0x00000020a5037221 */ /* 0x008fce0000010000 */
[----:B--2---:R-:W2:Y:S01]  /*b640*/  MUFU.EX2 R10, R31 ;  /* 0x0000001f000a7308 */ /* 0x004ea20000000800 */
[C---:B0-----:R-:W-:Y:S01]  /*b650*/  FADD.FTZ R32, R28.reuse, R3 ;  /* 0x000000031c207221 */ /* 0x041fe20000010000 */
[----:B------:R-:W-:-:S06]  /*b660*/  F2FP.BF16.F32.PACK_AB R165, R28, R165 ;  /* 0x000000a51ca5723e */ /* 0x000fcc00000010ff */
[----:B------:R-:W0:Y:S01]  /*b670*/  MUFU.EX2 R169, R169 ;  /* 0x000000a900a97308 */ /* 0x000e220000000800 */
[----:B----4-:R-:W-:-:S07]  /*b680*/  FADD.FTZ R3, R167, R32 ;  /* 0x00000020a7037221 */ /* 0x010fce0000010000 */
[----:B------:R-:W3:Y:S01]  /*b690*/  MUFU.EX2 R45, R45 ;  /* 0x0000002d002d7308 */ /* 0x000ee20000000800 */
[C---:B--2---:R-:W-:Y:S01]  /*b6a0*/  FADD.FTZ R12, R10.reuse, R3 ;  /* 0x000000030a0c7221 */ /* 0x044fe20000010000 */
[----:B------:R-:W-:-:S06]  /*b6b0*/  F2FP.BF16.F32.PACK_AB R167, R10, R167 ;  /* 0x000000a70aa7723e */ /* 0x000fcc00000010ff */
[----:B------:R-:W2:Y:S01]  /*b6c0*/  MUFU.EX2 R30, R30 ;  /* 0x0000001e001e7308 */ /* 0x000ea20000000800 */
[----:B0-----:R-:W-:-:S07]  /*b6d0*/  FADD.FTZ R3, R169, R12 ;  /* 0x0000000ca9037221 */ /* 0x001fce0000010000 */
[----:B------:R-:W0:Y:S01]  /*b6e0*/  MUFU.EX2 R170, R170 ;  /* 0x000000aa00aa7308 */ /* 0x000e220000000800 */
[C---:B---3--:R-:W-:Y:S01]  /*b6f0*/  FADD.FTZ R7, R45.reuse, R24 ;  /* 0x000000182d077221 */ /* 0x048fe20000010000 */
[----:B------:R-:W-:-:S06]  /*b700*/  F2FP.BF16.F32.PACK_AB R168, R45, R168 ;  /* 0x000000a82da8723e */ /* 0x000fcc00000010ff */
[----:B------:R-:W3:Y:S01]  /*b710*/  MUFU.EX2 R171, R171 ;  /* 0x000000ab00ab7308 */ /* 0x000ee20000000800 */
[C---:B--2---:R-:W-:Y:S01]  /*b720*/  FADD.FTZ R12, R30.reuse, R3 ;  /* 0x000000031e0c7221 */ /* 0x044fe20000010000 */
[----:B------:R-:W-:-:S06]  /*b730*/  F2FP.BF16.F32.PACK_AB R169, R30, R169 ;  /* 0x000000a91ea9723e */ /* 0x000fcc00000010ff */
[----:B------:R-:W2:Y:S01]  /*b740*/  MUFU.EX2 R47, R47 ;  /* 0x0000002f002f7308 */ /* 0x000ea20000000800 */
[----:B0-----:R-:W-:-:S07]  /*b750*/  FADD.FTZ R24, R170, R7 ;  /* 0x00000007aa187221 */ /* 0x001fce0000010000 */
[----:B------:R-:W0:Y:S01]  /*b760*/  MUFU.EX2 R6, R33 ;  /* 0x0000002100067308 */ /* 0x000e220000000800 */
[----:B---3--:R-:W-:-:S07]  /*b770*/  FADD.FTZ R3, R171, R12 ;  /* 0x0000000cab037221 */ /* 0x008fce0000010000 */
[----:B------:R-:W3:Y:S01]  /*b780*/  MUFU.EX2 R172, R172 ;  /* 0x000000ac00ac7308 */ /* 0x000ee20000000800 */
[C---:B--2---:R-:W-:Y:S01]  /*b790*/  FADD.FTZ R7, R47.reuse, R24 ;  /* 0x000000182f077221 */ /* 0x044fe20000010000 */
[----:B------:R-:W-:-:S06]  /*b7a0*/  F2FP.BF16.F32.PACK_AB R170, R47, R170 ;  /* 0x000000aa2faa723e */ /* 0x000fcc00000010ff */
[----:B------:R-:W2:Y:S01]  /*b7b0*/  MUFU.EX2 R42, R42 ;  /* 0x0000002a002a7308 */ /* 0x000ea20000000800 */
[C---:B0-----:R-:W-:Y:S01]  /*b7c0*/  FADD.FTZ R3, R6.reuse, R3 ;  /* 0x0000000306037221 */ /* 0x041fe20000010000 */
[----:B------:R-:W-:-:S06]  /*b7d0*/  F2FP.BF16.F32.PACK_AB R171, R6, R171 ;  /* 0x000000ab06ab723e */ /* 0x000fcc00000010ff */
[----:B------:R-:W0:Y:S01]  /*b7e0*/  MUFU.EX2 R41, R41 ;  /* 0x0000002900297308 */ /* 0x000e220000000800 */
[----:B---3--:R-:W-:-:S07]  /*b7f0*/  FADD.FTZ R10, R172, R7 ;  /* 0x00000007ac0a7221 */ /* 0x008fce0000010000 */
[----:B------:R-:W3:Y:S01]  /*b800*/  MUFU.EX2 R173, R46 ;  /* 0x0000002e00ad7308 */ /* 0x000ee20000000800 */
[----:B--2---:R-:W-:-:S07]  /*b810*/  FADD.FTZ R12, R42, R3 ;  /* 0x000000032a0c7221 */ /* 0x004fce0000010000 */
[----:B------:R-:W2:Y:S01]  /*b820*/  MUFU.EX2 R174, R174 ;  /* 0x000000ae00ae7308 */ /* 0x000ea20000000800 */
[C---:B0-----:R-:W-:Y:S01]  /*b830*/  FADD.FTZ R3, R41.reuse, R10 ;  /* 0x0000000a29037221 */ /* 0x041fe20000010000 */
[----:B------:R-:W-:-:S06]  /*b840*/  F2FP.BF16.F32.PACK_AB R172, R41, R172 ;  /* 0x000000ac29ac723e */ /* 0x000fcc00000010ff */
[----:B------:R-:W0:Y:S01]  /*b850*/  MUFU.EX2 R48, R48 ;  /* 0x0000003000307308 */ /* 0x000e220000000800 */
[C---:B---3--:R-:W-:Y:S01]  /*b860*/  FADD.FTZ R7, R173.reuse, R12 ;  /* 0x0000000cad077221 */ /* 0x048fe20000010000 */
[----:B------:R-:W-:-:S06]  /*b870*/  F2FP.BF16.F32.PACK_AB R173, R173, R42 ;  /* 0x0000002aadad723e */ /* 0x000fcc00000010ff */
[----:B------:R-:W3:Y:S01]  /*b880*/  MUFU.EX2 R37, R37 ;  /* 0x0000002500257308 */ /* 0x000ee20000000800 */
[----:B--2---:R-:W-:-:S07]  /*b890*/  FADD.FTZ R6, R174, R3 ;  /* 0x00000003ae067221 */ /* 0x004fce0000010000 */
[----:B------:R-:W2:Y:S01]  /*b8a0*/  MUFU.EX2 R175, R52 ;  /* 0x0000003400af7308 */ /* 0x000ea20000000800 */
[----:B0-----:R-:W-:Y:S01]  /*b8b0*/  FADD.FTZ R10, R48, R7 ;  /* 0x00000007300a7221 */ /* 0x001fe20000010000 */
[C---:B---3--:R-:W-:Y:S01]  /*b8c0*/  FADD.FTZ R7, R37.reuse, R6 ;  /* 0x0000000625077221 */ /* 0x048fe20000010000 */
[----:B------:R-:W-:Y:S02]  /*b8d0*/  F2FP.BF16.F32.PACK_AB R174, R37, R174 ;  /* 0x000000ae25ae723e */ /* 0x000fe400000010ff */
[C---:B--2---:R-:W-:Y:S01]  /*b8e0*/  FADD.FTZ R6, R175.reuse, R10 ;  /* 0x0000000aaf067221 */ /* 0x044fe20000010000 */
[----:B------:R-:W-:Y:S01]  /*b8f0*/  F2FP.BF16.F32.PACK_AB R175, R175, R48 ;  /* 0x00000030afaf723e */ /* 0x000fe200000010ff */
[----:B------:R-:W-:Y:S01]  /*b900*/  VIADD R10, R8, 0x100 ;  /* 0x00000100080a7836 */ /* 0x000fe20000000000 */
[----:B------:R-:W-:-:S06]  /*b910*/  WARPGROUP.ARRIVE ;  /* 0x00000000000079c5 */ /* 0x000fcc0000000000 */
[----:B------:R-:W-:Y:S01]  /*b920*/  HGMMA.64x256x16.F32.BF16 R24, R152, gdesc[UR4].tnspB, RZ, !UPT, gsb0 ;  /* 0x43e0000498187df0 */ /* 0x000fe2000c0018ff */
[----:B------:R-:W-:Y:S01]  /*b930*/  R2UR UR6, R10 ;  /* 0x000000000a0672ca */ /* 0x000fe200000e0000 */
[----:B------:R-:W-:Y:S01]  /*b940*/  VIADD R10, R8, 0x180 ;  /* 0x00000180080a7836 */ /* 0x000fe20000000000 */
[----:B------:R-:W-:Y:S01]  /*b950*/  R2UR UR7, R11 ;  /* 0x000000000b0772ca */ /* 0x000fe200000e0000 */
[----:B------:R-:W-:Y:S01]  /*b960*/  IMAD.MOV.U32 R11, RZ, RZ, 0x40000040 ;  /* 0x40000040ff0b7424 */ /* 0x000fe200078e00ff */
[----:B------:R-:W-:Y:S02]  /*b970*/  WARPGROUP.DEPBAR.LE gsb0, 0x0 ;  /* 0x00008000000079c5 */ /* 0x000fe40000010000 */
[----:B------:R-:W-:-:S15]  /*b980*/  WARPGROUP.ARRIVE ;  /* 0x00000000000079c5 */ /* 0x000fde0000000000 */
[----:B------:R-:W-:-:S06]  /*b990*/  NOP ;  /* 0x0000000000007918 */ /* 0x000fcc0000000000 */
[----:B------:R-:W-:Y:S03]  /*b9a0*/  HGMMA.64x256x16.F32.BF16 R24, R156, gdesc[UR8].tnspB, R24, gsb0 ;  /* 0x43e000089c187df0 */ /* 0x000fe60008001818 */
[----:B------:R-:W-:Y:S02]  /*b9b0*/  WARPGROUP.DEPBAR.LE gsb0, 0x0 ;  /* 0x00008000000079c5 */ /* 0x000fe40000010000 */
[----:B------:R-:W-:-:S15]  /*b9c0*/  WARPGROUP.ARRIVE ;  /* 0x00000000000079c5 */ /* 0x000fde0000000000 */
[----:B------:R-:W-:-:S08]  /*b9d0*/  NOP ;  /* 0x0000000000007918 */ /* 0x000fd00000000000 */
        /* <DEDUP_REMOVED lines=23> */
[----:B------:R0:W-:Y:S02]  /*bb50*/  @!P1 SYNCS.ARRIVE.TRANS64.RED.A1T0 RZ, [R0+URZ], RZ ;  /* 0x000000ff00ff99a7 */ /* 0x0001e4000810043f */
[----:B0-----:R-:W-:-:S05]  /*bb60*/  VIADD R0, R176, 0xfffffffe ;  /* 0xfffffffeb0007836 */ /* 0x001fca0000000000 */
[----:B------:R-:W-:-:S13]  /*bb70*/  ISETP.GE.AND P2, PT, R0, R215, PT ;  /* 0x000000d70000720c */ /* 0x000fda0003f46270 */
[----:B-1----:R-:W-:Y:S05]  /*bb80*/  @!P2 BRA `(.L_x_1438) ;  /* 0x0000002c009ca947 */ /* 0x002fea0003800000 */
[----:B------:R-:W-:Y:S02]  /*bb90*/  IMAD.MOV.U32 R8, RZ, RZ, R20 ;  /* 0x000000ffff087224 */ /* 0x000fe400078e0014 */
[----:B------:R-:W-:-:S07]  /*bba0*/  IMAD.MOV.U32 R9, RZ, RZ, R13 ;  /* 0x000000ffff097224 */ /* 0x000fce00078e000d */
.L_x_1448:
        /* <DEDUP_REMOVED lines=8> */
[----:B-----5:R-:W-:Y:S06]  /*bc30*/  @!P0 BRA `(.L_x_1439) ;  /* 0x0000000000048947 */ /* 0x020fec0003800000 */
[----:B------:R-:W-:Y:S01]  /*bc40*/  BPT.TRAP 0x1 ;  /* 0x000000040000795c */ /* 0x000fe20000300000 */
.L_x_1439:
[----:B------:R-:W-:Y:S01]  /*bc50*/  IMAD R3, R200, 0x8, R18 ;  /* 0x00000008c8037824 */ /* 0x000fe200078e0212 */
[----:B------:R-:W-:-:S04]  /*bc60*/  SHF.L.U32 R10, R204, 0x1f, RZ ;  /* 0x0000001fcc0a7819 */ /* 0x000fc800000006ff */
[----:B------:R0:W1:Y:S01]  /*bc70*/  SYNCS.PHASECHK.TRANS64.TRYWAIT P3, [R3+URZ+0x32430], R10 ;  /* 0x0324300a030075a7 */ /* 0x000062000806017f */
[----:B------:R-:W-:Y:S05]  /*bc80*/  @!P0 BRA `(.L_x_1440) ;  /* 0x0000000000048947 */ /* 0x000fea0003800000 */
[----:B------:R-:W-:Y:S01]  /*bc90*/  BPT.TRAP 0x1 ;  /* 0x000000040000795c */ /* 0x000fe20000300000 */
.L_x_1440:
[----:B------:R-:W-:Y:S02]  /*bca0*/  IMAD R152, R200, 0x300, R214 ;  /* 0x00000300c8987824 */ /* 0x000fe400078e02d6 */
[----:B------:R-:W-:Y:S01]  /*bcb0*/  IMAD.MOV.U32 R153, RZ, RZ, 0x40000040 ;  /* 0x40000040ff997424 */ /* 0x000fe200078e00ff */
[----:B-1----:R-:W-:Y:S06]  /*bcc0*/  @P3 BRA `(.L_x_1441) ;  /* 0x0000000000083947 */ /* 0x002fec0003800000 */
[----:B------:R-:W1:Y:S02]  /*bcd0*/  SYNCS.PHASECHK.TRANS64.TRYWAIT P3, [R3+URZ+0x32430], R10 ;  /* 0x0324300a030075a7 */ /* 0x000e64000806017f */
[----:B-1----:R-:W-:Y:S05]  /*bce0*/  @!P3 BRA `(.L_x_1442) ;  /* 0x00000118002cb947 */ /* 0x002fea0003800000 */
.L_x_1441:
        /* <DEDUP_REMOVED lines=14> */
[----:B------:R-:W-:Y:S01]  /*bdd0*/  WARPGROUP.ARRIVE ;  /* 0x00000000000079c5 */ /* 0x000fe20000000000 */
[----:B------:R-:W-:Y:S02]  /*bde0*/  R2UR UR11, R21 ;  /* 0x00000000150b72ca */ /* 0x000fe400000e0000 */
[----:B------:R-:W-:Y:S02]  /*bdf0*/  R2UR UR8, R208 ;  /* 0x00000000d00872ca */ /* 0x000fe400000e0000 */
[----:B------:R-:W-:Y:S01]  /*be00*/  R2UR UR9, R209 ;  /* 0x00000000d10972ca */ /* 0x000fe200000e0000 */
[----:B------:R-:W-:Y:S01]  /*be10*/  HGMMA.64x96x16.F32.BF16 R152, gdesc[UR4], RZ, !UPT, gsb0 ;  /* 0x01600000049879f0 */ /* 0x000fe2000c0018ff */
[----:B------:R-:W-:Y:S02]  /*be20*/  R2UR UR14, R12 ;  /* 0x000000000c0e72ca */ /* 0x000fe400000e0000 */
[----:B------:R-:W-:Y:S02]  /*be30*/  R2UR UR15, R13 ;  /* 0x000000000d0f72ca */ /* 0x000fe400000e0000 */
[----:B------:R-:W-:-:S02]  /*be40*/  R2UR UR12, R206 ;  /* 0x00000000ce0c72ca */ /* 0x000fc400000e0000 */
        /* <DEDUP_REMOVED lines=13> */
[----:B------:R-:W-:Y:S05]  /*bf20*/  @!P0 BRA `(.L_x_1443) ;  /* 0x0000000000048947 */ /* 0x000fea0003800000 */
[----:B------:R-:W-:Y:S01]  /*bf30*/  BPT.TRAP 0x1 ;  /* 0x000000040000795c */ /* 0x000fe20000300000 */
.L_x_1443:
[----:B------:R2:W3:Y:S01]  /*bf40*/  SYNCS.PHASECHK.TRANS64.TRYWAIT P3, [R3+URZ+0x32450], R10 ;  /* 0x0324500a030075a7 */ /* 0x0004e2000806017f */
[----:B------:R-:W-:Y:S05]  /*bf50*/  @!P0 BRA `(.L_x_1444) ;  /* 0x0000000000048947 */ /* 0x000fea0003800000 */
[----:B------:R-:W-:Y:S01]  /*bf60*/  BPT.TRAP 0x1 ;  /* 0x000000040000795c */ /* 0x000fe20000300000 */
.L_x_1444:
[----:B------:R-:W-:Y:S04]  /*bf70*/  BSSY B0, `(.L_x_1445) ;  /* 0x0000004000007945 */ /* 0x000fe80003800000 */
[----:B---3--:R-:W-:Y:S05]  /*bf80*/  @P3 BRA `(.L_x_1446) ;  /* 0x0000000000083947 */ /* 0x008fea0003800000 */
[----:B------:R-:W3:Y:S02]  /*bf90*/  SYNCS.PHASECHK.TRANS64.TRYWAIT P3, [R3+URZ+0x32450], R10 ;  /* 0x0324500a030075a7 */ /* 0x000ee4000806017f */
[----:B---3--:R-:W-:Y:S05]  /*bfa0*/  @!P3 BRA `(.L_x_1447) ;  /* 0x000001140090b947 */ /* 0x008fea0003800000 */
.L_x_1446:
[----:B------:R-:W-:Y:S05]  /*bfb0*/  BSYNC B0 ;  /* 0x0000000000007941 */ /* 0x000fea0003800000 */
.L_x_1445:
[----:B------:R-:W-:Y:S05]  /*bfc0*/  WARPSYNC.ALL ;  /* 0x0000000000007948 */ /* 0x000fea0003800000 */
[----:B------:R-:W4:Y:S04]  /*bfd0*/  LDL R12, [R1+0x58] ;  /* 0x00005800010c7983 */ /* 0x000f280000100800 */
[----:B------:R-:W4:Y:S04]  /*bfe0*/  LDL.64 R210, [R1+0x50] ;  /* 0x0000500001d27983 */ /* 0x000f280000100a00 */
[----:B------:R-:W4:Y:S04]  /*bff0*/  LDL.64 R20, [R1+0x48] ;  /* 0x0000480001147983 */ /* 0x000f280000100a00 */
[----:B------:R0:W-:Y:S04]  /*c000*/  STL.64 [R1+0xa8], R4 ;  /* 0x0000a80401007387 */ /* 0x0001e80000100a00 */
[----:B0-----:R-:W4:Y:S01]  /*c010*/  LDL.64 R4, [R1+0x40] ;  /* 0x0000400001047983 */ /* 0x001f220000100a00 */
[----:B-123--:R-:W-:-:S02]  /*c020*/  IMAD.MOV.U32 R10, RZ, RZ, 0xc00 ;  /* 0x00000c00ff0a7424 */ /* 0x00efc400078e00ff */
[----:B------:R-:W-:-:S05]  /*c030*/  IMAD.MOV.U32 R11, RZ, RZ, 0x40000040 ;  /* 0x40000040ff0b7424 */ /* 0x000fca00078e00ff */
[----:B------:R-:W-:Y:S01]  /*c040*/  R2UR UR7, R11 ;  /* 0x000000000b0772ca */ /* 0x000fe200000e0000 */
[----:B------:R-:W-:Y:S01]  /*c050*/  WARPGROUP.ARRIVE ;  /* 0x00000000000079c5 */ /* 0x000fe20000000000 */
[----:B------:R-:W-:Y:S01]  /*c060*/  IMAD.MOV.U32 R13, RZ, RZ, 0x40000040 ;  /* 0x40000040ff0d7424 */ /* 0x000fe200078e00ff */
[----:B----4-:R-:W-:Y:S02]  /*c070*/  R2UR UR4, R12 ;  /* 0x000000000c0472ca */ /* 0x010fe400000e0000 */
[----:B------:R-:W-:-:S11]  /*c080*/  R2UR UR5, R211 ;  /* 0x00000000d30572ca */ /* 0x000fd600000e0000 */
[----:B------:R-:W-:Y:S01]  /*c090*/  IMAD R10, R200, R10, UR4 ;  /* 0x00000004c80a7e24 */ /* 0x000fe2000f8e020a */
[----:B------:R-:W-:Y:S02]  /*c0a0*/  R2UR UR4, R210 ;  /* 0x00000000d20472ca */ /* 0x000fe400000e0000 */
[----:B------:R-:W2:Y:S02]  /*c0b0*/  LDL.64 R210, [R1+0x38] ;  /* 0x0000380001d27983 */ /* 0x000ea40000100a00 */
[----:B------:R-:W-:-:S13]  /*c0c0*/  R2UR UR6, R10 ;  /* 0x000000000a0672ca */ /* 0x000fda00000e0000 */
[----:B------:R-:W-:Y:S01]  /*c0d0*/  HGMMA.64x96x16.F32.BF16 R152, gdesc[UR4], R152, gsb0 ;  /* 0x01600000049879f0 */ /* 0x000fe20008001898 */
[----:B------:R-:W-:Y:S02]  /*c0e0*/  R2UR UR4, R20 ;  /* 0x00000000140472ca */ /* 0x000fe400000e0000 */
[----:B------:R-:W-:Y:S02]  /*c0f0*/  R2UR UR5, R21 ;  /* 0x00000000150572ca */ /* 0x000fe400000e0000 */
[----:B------:R-:W3:Y:S01]  /*c100*/  LDL.64 R20, [R1+0x30] ;  /* 0x0000300001147983 */ /* 0x000ee20000100a00 */
[----:B------:R-:W-:Y:S01]  /*c110*/  VIADD R12, R10, 0x2 ;  /* 0x000000020a0c7836 */ /* 0x000fe20000000000 */
[----:B------:R-:W-:-:S04]  /*c120*/  R2UR UR7, R13 ;  /* 0x000000000d0772ca */ /* 0x000fc800000e0000 */
[----:B------:R-:W-:Y:S01]  /*c130*/  R2UR UR6, R12 ;  /* 0x000000000c0672ca */ /* 0x000fe200000e0000 */
[----:B------:R-:W-:Y:S02]  /*c140*/  VIADD R12, R10, 0x4 ;  /* 0x000000040a0c7836 */ /* 0x000fe40000000000 */
[----:B------:R-:W-:Y:S01]  /*c150*/  IMAD.MOV.U32 R13, RZ, RZ, 0x40000040 ;  /* 0x40000040ff0d7424 */ /* 0x000fe200078e00ff */
[----:B------:R-:W-:Y:S02]  /*c160*/  WARPGROUP.DEPBAR.LE gsb0, 0x0 ;  /* 0x00008000000079c5 */ /* 0x000fe40000010000 */
[----:B------:R-:W-:-:S07]  /*c170*/  WARPGROUP.ARRIVE ;  /* 0x00000000000079c5 */ /* 0x000fce0000000000 */
[----:B------:R-:W-:Y:S01]  /*c180*/  HGMMA.64x96x16.F32.BF16 R152, gdesc[UR4], R152, gsb0 ;  /* 0x01600000049879f0 */ /* 0x000fe20008001898 */
[----:B------:R-:W-:Y:S02]  /*c190*/  R2UR UR4, R4 ;  /* 0x00000000040472ca */ /* 0x000fe400000e0000 */
[----:B------:R-:W-:Y:S02]  /*c1a0*/  R2UR UR5, R5 ;  /* 0x00000000050572ca */ /* 0x000fe400000e0000 */
[----:B------:R-:W4:Y:S01]  /*c1b0*/  LDL.64 R4, [R1+0x28] ;  /* 0x0000280001047983 */ /* 0x000f220000100a00 */
[----:B------:R-:W-:Y:S02]  /*c1c0*/  R2UR UR6, R12 ;  /* 0x000000000c0672ca */ /* 0x000fe400000e0000 */
[----:B------:R-:W-:Y:S01]  /*c1d0*/  R2UR UR7, R13 ;  /* 0x000000000d0772ca */ /* 0x000fe200000e0000 */
[----:B------:R-:W-:Y:S02]  /*c1e0*/  VIADD R12, R10, 0x6 ;  /* 0x000000060a0c7836 */ /* 0x000fe40000000000 */
[----:B------:R-:W-:Y:S01]  /*c1f0*/  IMAD.MOV.U32 R13, RZ, RZ, 0x40000040 ;  /* 0x40000040ff0d7424 */ /* 0x000fe200078e00ff */
[----:B------:R-:W-:-:S02]  /*c200*/  WARPGROUP.DEPBAR.LE gsb0, 0x0 ;  /* 0x00008000000079c5 */ /* 0x000fc40000010000 */
[----:B------:R-:W-:-:S07]  /*c210*/  WARPGROUP.ARRIVE ;  /* 0x00000000000079c5 */ /* 0x000fce0000000000 */
[----:B------:R-:W-:Y:S01]  /*c220*/  HGMMA.64x96x16.F32.BF16 R152, gdesc[UR4], R152, gsb0 ;  /* 0x01600000049879f0 */ /* 0x000fe20008001898 */
[----:B------:R-:W-:Y:S02]  /*c230*/  R2UR UR6, R12 ;  /* 0x000000000c0672ca */ /* 0x000fe400000e0000 */
[----:B------:R-:W-:Y:S02]  /*c240*/  R2UR UR7, R13 ;  /* 0x000000000d0772ca */ /* 0x000fe400000e0000 */
[----:B--2---:R-:W-:Y:S02]  /*c250*/  R2UR UR4, R210 ;  /* 0x00000000d20472ca */ /* 0x004fe400000e0000 */
[----:B------:R-:W-:Y:S02]  /*c260*/  R2UR UR5, R211 ;  /* 0x00000000d30572ca */ /* 0x000fe400000e0000 */
[----:B------:R-:W2:Y:S01]  /*c270*/  LDL.64 R210, [R1+0x20] ;  /* 0x0000200001d27983 */ /* 0x000ea20000100a00 */
[----:B------:R-:W-:-:S02]  /*c280*/  WARPGROUP.DEPBAR.LE gsb0, 0x0 ;  /* 0x00008000000079c5 */ /* 0x000fc40000010000 */
[----:B------:R-:W-:-:S08]  /*c290*/  WARPGROUP.ARRIVE ;  /* 0x00000000000079c5 */ /* 0x000fd00000000000 */
[----:B------:R-:W-:Y:S01]  /*c2a0*/  HGMMA.64x96x16.F32.BF16 R152, gdesc[UR4], R152, gsb0 ;  /* 0x01600000049879f0 */ /* 0x000fe20008001898 */
[----:B---3--:R-:W-:Y:S02]  /*c2b0*/  R2UR UR4, R20 ;  /* 0x00000000140472ca */ /* 0x008fe400000e0000 */
[----:B------:R-:W-:Y:S02]  /*c2c0*/  R2UR UR5, R21 ;  /* 0x00000000150572ca */ /* 0x000fe400000e0000 */
[----:B------:R-:W3:Y:S01]  /*c2d0*/  LDL.64 R20, [R1+0x18] ;  /* 0x0000180001147983 */ /* 0x000ee20000100a00 */
[----:B------:R-:W-:Y:S02]  /*c2e0*/  VIADD R12, R10, 0x300 ;  /* 0x000003000a0c7836 */ /* 0x000fe40000000000 */
[----:B------:R-:W-:-:S03]  /*c2f0*/  IMAD.MOV.U32 R13, RZ, RZ, 0x40000040 ;  /* 0x40000040ff0d7424 */ /* 0x000fc600078e00ff */
[----:B------:R-:W-:Y:S02]  /*c300*/  R2UR UR6, R12 ;  /* 0x000000000c0672ca */ /* 0x000fe400000e0000 */
[----:B------:R-:W-:Y:S01]  /*c310*/  R2UR UR7, R13 ;  /* 0x000000000d0772ca */ /* 0x000fe200000e0000 */
[----:B------:R-:W-:Y:S01]  /*c320*/  VIADD R12, R10, 0x302 ;  /* 0x000003020a0c7836 */ /* 0x000fe20000000000 */
[----:B------:R-:W-:Y:S02]  /*c330*/  WARPGROUP.DEPBAR.LE gsb0, 0x0 ;  /* 0x00008000000079c5 */ /* 0x000fe40000010000 */
[----:B------:R-:W-:-:S09]  /*c340*/  WARPGROUP.ARRIVE ;  /* 0x00000000000079c5 */ /* 0x000fd20000000000 */
[----:B------:R-:W-:Y:S01]  /*c350*/  HGMMA.64x96x16.F32.BF16 R152, gdesc[UR4], R152, gsb0 ;  /* 0x01600000049879f0 */ /* 0x000fe20008001898 */
[----:B------:R-:W-:Y:S01]  /*c360*/  IMAD.MOV.U32 R13, RZ, RZ, 0x40000040 ;  /* 0x40000040ff0d7424 */ /* 0x000fe200078e00ff */
[----:B----4-:R-:W-:Y:S02]  /*c370*/  R2UR UR4, R4 ;  /* 0x00000000040472ca */ /* 0x010fe400000e0000 */
[----:B------:R-:W-:Y:S02]  /*c380*/  R2UR UR5, R5 ;  /* 0x00000000050572ca */ /* 0x000fe400000e0000 */
[----:B------:R-:W4:Y:S01]  /*c390*/  LDL.64 R4, [R1+0x10] ;  /* 0x0000100001047983 */ /* 0x000f220000100a00 */
[----:B------:R-:W-:Y:S02]  /*c3a0*/  R2UR UR6, R12 ;  /* 0x000000000c0672ca */ /* 0x000fe400000e0000 */
[----:B------:R-:W-:Y:S01]  /*c3b0*/  R2UR UR7, R13 ;  /* 0x000000000d0772ca */ /* 0x000fe200000e0000 */
[----:B------:R-:W-:-:S02]  /*c3c0*/  VIADD R12, R10, 0x304 ;  /* 0x000003040a0c7836 */ /* 0x000fc40000000000 */
[----:B------:R-:W-:Y:S01]  /*c3d0*/  IMAD.MOV.U32 R13, RZ, RZ, 0x40000040 ;  /* 0x40000040ff0d7424 */ /* 0x000fe200078e00ff */
[----:B------:R-:W-:Y:S02]  /*c3e0*/  WARPGROUP.DEPBAR.LE gsb0, 0x0 ;  /* 0x00008000000079c5 */ /* 0x000fe40000010000 */
        /* <DEDUP_REMOVED lines=10> */
[----:B------:R-:W-:Y:S01]  /*c490*/  VIADD R12, R10, 0x306 ;  /* 0x000003060a0c7836 */ /* 0x000fe20000000000 */
[----:B---3--:R-:W-:Y:S01]  /*c4a0*/  R2UR UR4, R20 ;  /* 0x00000000140472ca */ /* 0x008fe200000e0000 */
[----:B------:R-:W-:Y:S01]  /*c4b0*/  IMAD.MOV.U32 R13, RZ, RZ, 0x40000040 ;  /* 0x40000040ff0d7424 */ /* 0x000fe200078e00ff */
[----:B------:R-:W-:Y:S02]  /*c4c0*/  R2UR UR5, R21 ;  /* 0x00000000150572ca */ /* 0x000fe400000e0000 */
[----:B------:R-:W3:Y:S01]  /*c4d0*/  LDL.64 R20, [R1] ;  /* 0x0000000001147983 */ /* 0x000ee20000100a00 */
        /* <DEDUP_REMOVED lines=9> */
[----:B----4-:R-:W-:Y:S02]  /*c570*/  R2UR UR4, R4 ;  /* 0x00000000040472ca */ /* 0x010fe400000e0000 */
[----:B------:R-:W-:Y:S01]  /*c580*/  R2UR UR5, R5 ;  /* 0x00000000050572ca */ /* 0x000fe200000e0000 */
[----:B------:R-:W-:Y:S01]  /*c590*/  VIADD R12, R10, 0x602 ;  /* 0x000006020a0c7836 */ /* 0x000fe20000000000 */
[----:B------:R-:W-:Y:S01]  /*c5a0*/  UMOV UR38, UR43 ;  /* 0x0000002b00267c82 */ /* 0x000fe20008000000 */
[----:B------:R-:W-:Y:S01]  /*c5b0*/  IMAD.MOV.U32 R13, RZ, RZ, 0x40000040 ;  /* 0x40000040ff0d7424 */ /* 0x000fe200078e00ff */
[----:B------:R0:W5:Y:S01]  /*c5c0*/  LDL.LU.64 R4, [R1+0xa8] ;  /* 0x0000a80001047983 */ /* 0x0001620000300a00 */
[----:B------:R-:W-:-:S02]  /*c5d0*/  WARPGROUP.DEPBAR.LE gsb0, 0x0 ;  /* 0x00008000000079c5 */ /* 0x000fc40000010000 */
[----:B------:R-:W-:-:S06]  /*c5e0*/  WARPGROUP.ARRIVE ;  /* 0x00000000000079c5 */ /* 0x000fcc0000000000 */
[----:B------:R-:W-:Y:S01]  /*c5f0*/  HGMMA.64x96x16.F32.BF16 R152, gdesc[UR4], R152, gsb0 ;  /* 0x01600000049879f0 */ /* 0x000fe20008001898 */
[----:B------:R-:W-:Y:S02]  /*c600*/  R2UR UR6, R12 ;  /* 0x000000000c0672ca */ /* 0x000fe400000e0000 */
[----:B------:R-:W-:Y:S02]  /*c610*/  R2UR UR7, R13 ;  /* 0x000000000d0772ca */ /* 0x000fe400000e0000 */
[----:B--2---:R-:W-:Y:S02]  /*c620*/  R2UR UR4, R210 ;  /* 0x00000000d20472ca */ /* 0x004fe400000e0000 */
[----:B------:R-:W-:Y:S01]  /*c630*/  R2UR UR5, R211 ;  /* 0x00000000d30572ca */ /* 0x000fe200000e0000 */
[----:B------:R-:W-:Y:S02]  /*c640*/  WARPGROUP.DEPBAR.LE gsb0, 0x0 ;  /* 0x00008000000079c5 */ /* 0x000fe40000010000 */
[----:B------:R-:W-:-:S10]  /*c650*/  WARPGROUP.ARRIVE ;  /* 0x00000000000079c5 */ /* 0x000fd40000000000 */
[----:B------:R-:W-:Y:S01]  /*c660*/  HGMMA.64x96x16.F32.BF16 R152, gdesc[UR4], R152, gsb0 ;  /* 0x01600000049879f0 */ /* 0x000fe20008001898 */
[----:B------:R-:W-:Y:S02]  /*c670*/  VIADD R12, R10, 0x604 ;  /* 0x000006040a0c7836 */ /* 0x000fe40000000000 */
[----:B------:R-:W-:Y:S01]  /*c680*/  IMAD.MOV.U32 R13, RZ, RZ, 0x40000040 ;  /* 0x40000040ff0d7424 */ /* 0x000fe200078e00ff */
[----:B---3--:R-:W-:Y:S02]  /*c690*/  R2UR UR4, R20 ;  /* 0x00000000140472ca */ /* 0x008fe400000e0000 */
[----:B------:R-:W-:Y:S02]  /*c6a0*/  R2UR UR6, R12 ;  /* 0x000000000c0672ca */ /* 0x000fe400000e0000 */
        /* <DEDUP_REMOVED lines=8> */
[----:B------:R-:W-:Y:S01]  /*c730*/  R2UR UR7, R13 ;  /* 0x000000000d0772ca */ /* 0x000fe200000e0000 */
[----:B------:R-:W-:Y:S01]  /*c740*/  UMOV UR4, UR52 ;  /* 0x0000003400047c82 */ /* 0x000fe20008000000 */
[----:B------:R-:W-:Y:S01]  /*c750*/  UMOV UR5, UR53 ;  /* 0x0000003500057c82 */ /* 0x000fe20008000000 */
[----:B------:R-:W-:Y:S02]  /*c760*/  VIADD R12, R10, 0x900 ;  /* 0x000009000a0c7836 */ /* 0x000fe40000000000 */
[----:B------:R-:W-:Y:S01]  /*c770*/  IMAD.MOV.U32 R13, RZ, RZ, 0x40000040 ;  /* 0x40000040ff0d7424 */ /* 0x000fe200078e00ff */
[----:B------:R-:W-:Y:S02]  /*c780*/  WARPGROUP.DEPBAR.LE gsb0, 0x0 ;  /* 0x00008000000079c5 */ /* 0x000fe40000010000 */
[----:B------:R-:W-:-:S06]  /*c790*/  WARPGROUP.ARRIVE ;  /* 0x00000000000079c5 */ /* 0x000fcc0000000000 */
        /* <DEDUP_REMOVED lines=32> */
[----:B------:R-:W-:Y:S02]  /*c9a0*/  WARPGROUP.DEPBAR.LE gsb0, 0x0 ;  /* 0x00008000000079c5 */ /* 0x000fe40000010000 */
[----:B------:R-:W-:-:S08]  /*c9b0*/  WARPGROUP.ARRIVE ;  /* 0x00000000000079c5 */ /* 0x000fd00000000000 */
[----:B------:R-:W-:Y:S03]  /*c9c0*/  HGMMA.64x96x16.F32.BF16 R152, gdesc[UR4], R152, gsb0 ;  /* 0x01600000049879f0 */ /* 0x000fe60008001898 */
[----:B------:R-:W-:Y:S02]  /*c9d0*/  WARPGROUP.DEPBAR.LE gsb0, 0x0 ;  /* 0x00008000000079c5 */ /* 0x000fe40000010000 */
[----:B------:R-:W-:Y:S01]  /*c9e0*/  FMUL.FTZ R10, R152, UR39 ;  /* 0x00000027980a7c20 */ /* 0x000fe20008410000 */
[----:B------:R-:W-:Y:S01]  /*c9f0*/  FMUL.FTZ R11, R153, UR39 ;  /* 0x00000027990b7c20 */ /* 0x000fe20008410000 */
[----:B------:R-:W-:-:S04]  /*ca00*/  FMUL.FTZ R12, R156, UR39 ;  /* 0x000000279c0c7c20 */ /* 0x000fc80008410000 */
[----:B------:R-:W1:Y:S01]  /*ca10*/  MUFU.TANH R10, R10 ;  /* 0x0000000a000a7308 */ /* 0x000e620000002400 */
[----:B------:R-:W-:Y:S01]  /*ca20*/  FMUL.FTZ R20, R157, UR39 ;  /* 0x000000279d147c20 */ /* 0x000fe20008410000 */
[----:B------:R-:W-:-:S06]  /*ca30*/  FMUL.FTZ R21, R160, UR39 ;  /* 0x00000027a0157c20 */ /* 0x000fcc0008410000 */
[----:B------:R-:W2:Y:S01]  /*ca40*/  MUFU.TANH R11, R11 ;  /* 0x0000000b000b7308 */ /* 0x000ea20000002400 */
[----:B------:R-:W-:-:S07]  /*ca50*/  FMUL.FTZ R152, R161, UR39 ;  /* 0x00000027a1987c20 */ /* 0x000fce0008410000 */
[----:B------:R-:W3:Y:S01]  /*ca60*/  MUFU.TANH R12, R12 ;  /* 0x0000000c000c7308 */ /* 0x000ee20000002400 */
[----:B-1----:R-:W-:Y:S01]  /*ca70*/  FMNMX.FTZ R13, R10, R9, !PT ;  /* 0x000000090a0d7209 */ /* 0x002fe20007810000 */
[----:B------:R-:W-:-:S06]  /*ca80*/  FMUL.FTZ R153, R164, UR39 ;  /* 0x00000027a4997c20 */ /* 0x000fcc0008410000 */
[----:B------:R-:W1:Y:S01]  /*ca90*/  MUFU.TANH R20, R20 ;  /* 0x0000001400147308 */ /* 0x000e620000002400 */
[----:B--2---:R-:W-:Y:S01]  /*caa0*/  FMNMX.FTZ R13, R11, R13, !PT ;  /* 0x0000000d0b0d7209 */ /* 0x004fe20007810000 */
[----:B------:R-:W-:-:S06]  /*cab0*/  FMUL.FTZ R156, R165, UR39 ;  /* 0x00000027a59c7c20 */ /* 0x000fcc0008410000 */
[----:B------:R-:W2:Y:S01]  /*cac0*/  MUFU.TANH R21, R21 ;  /* 0x0000001500157308 */ /* 0x000ea20000002400 */
[----:B---3--:R-:W-:Y:S01]  /*cad0*/  FMNMX.FTZ R13, R12, R13, !PT ;  /* 0x0000000d0c0d7209 */ /* 0x008fe20007810000 */
[----:B------:R-:W-:-:S06]  /*cae0*/  FMUL.FTZ R157, R168, UR39 ;  /* 0x00000027a89d7c20 */ /* 0x000fcc0008410000 */
        /* <DEDUP_REMOVED lines=46> */
[----:B-1----:R-:W-:-:S07]  /*cdd0*/  FMNMX.FTZ R13, R177, R13, !PT ;  /* 0x0000000db10d7209 */ /* 0x002fce0007810000 */
[----:B------:R-:W1:Y:S01]  /*cde0*/  MUFU.TANH R184, R184 ;  /* 0x000000b800b87308 */ /* 0x000e620000002400 */
[----:B--2---:R-:W-:-:S07]  /*cdf0*/  FMNMX.FTZ R13, R180, R13, !PT ;  /* 0x0000000db40d7209 */ /* 0x004fce0007810000 */
[----:B------:R-:W2:Y:S01]  /*ce00*/  MUFU.TANH R185, R185 ;  /* 0x000000b900b97308 */ /* 0x000ea20000002400 */
[----:B---3--:R-:W-:-:S07]  /*ce10*/  FMNMX.FTZ R13, R181, R13, !PT ;  /* 0x0000000db50d7209 */ /* 0x008fce0007810000 */
[----:B------:R-:W3:Y:S01]  /*ce20*/  MUFU.TANH R188, R188 ;  /* 0x000000bc00bc7308 */ /* 0x000ee20000002400 */
[----:B-1----:R-:W-:-:S04]  /*ce30*/  FMNMX.FTZ R13, R184, R13, !PT ;  /* 0x0000000db80d7209 */ /* 0x002fc80007810000 */
[----:B--2---:R-:W-:-:S04]  /*ce40*/  FMNMX.FTZ R13, R185, R13, !PT ;  /* 0x0000000db90d7209 */ /* 0x004fc80007810000 */
[----:B---3--:R-:W-:-:S05]  /*ce50*/  FMNMX.FTZ R13, R188, R13, !PT ;  /* 0x0000000dbc0d7209 */ /* 0x008fca0007810000 */
[----:B------:R-:W1:Y:S01]  /*ce60*/  SHFL.BFLY PT, R189, R13, 0x2, 0x1f ;  /* 0x0c401f000dbd7f89 */ /* 0x000e6200000e0000 */
[----:B------:R-:W-:Y:S01]  /*ce70*/  FMUL.FTZ R212, R154, UR39 ;  /* 0x000000279ad47c20 */ /* 0x000fe20008410000 */
[----:B-1----:R-:W-:-:S05]  /*ce80*/  FMNMX.FTZ R13, R13, R189, !PT ;  /* 0x000000bd0d0d7209 */ /* 0x002fca0007810000 */
[----:B------:R-:W1:Y:S01]  /*ce90*/  SHFL.BFLY PT, R154, R13, 0x1, 0x1f ;  /* 0x0c201f000d9a7f89 */ /* 0x000e6200000e0000 */
[----:B------:R-:W-:Y:S01]  /*cea0*/  FMUL.FTZ R197, R162, UR39 ;  /* 0x00000027a2c57c20 */ /* 0x000fe20008410000 */
[----:B------:R-:W-:Y:S01]  /*ceb0*/  FMUL.FTZ R210, R158, UR39 ;  /* 0x000000279ed27c20 */ /* 0x000fe20008410000 */
[----:B------:R-:W-:Y:S01]  /*cec0*/  FMUL.FTZ R211, R155, UR39 ;  /* 0x000000279bd37c20 */ /* 0x000fe20008410000 */
[----:B-1----:R-:W-:-:S05]  /*ced0*/  FMNMX.FTZ R13, R13, R154, !PT ;  /* 0x0000009a0d0d7209 */ /* 0x002fca0007810000 */
[C---:B------:R-:W-:Y:S01]  /*cee0*/  FADD.FTZ R162, -R13.reuse, R9 ;  /* 0x000000090da27221 */ /* 0x040fe20000010100 */
[----:B------:R-:W-:-:S03]  /*cef0*/  FMUL.FTZ R9, R13, UR38 ;  /* 0x000000260d097c20 */ /* 0x000fc60008410000 */
[----:B------:R-:W-:Y:S01]  /*cf00*/  FMUL.FTZ R162, R162, UR38 ;  /* 0x00000026a2a27c20 */ /* 0x000fe20008410000 */
[--C-:B------:R-:W-:Y:S01]  /*cf10*/  FFMA.FTZ R154, R10, UR38, -R9.reuse ;  /* 0x000000260a9a7c23 */ /* 0x100fe20008010809 */
[--C-:B------:R-:W-:Y:S01]  /*cf20*/  FFMA.FTZ R158, R11, UR38, -R9.reuse ;  /* 0x000000260b9e7c23 */ /* 0x100fe20008010809 */
[--C-:B------:R-:W-:Y:S01]  /*cf30*/  FFMA.FTZ R11, R152, UR38, -R9.reuse ;  /* 0x00000026980b7c23 */ /* 0x100fe20008010809 */
[--C-:B------:R-:W-:Y:S01]  /*cf40*/  FFMA.FTZ R10, R157, UR38, -R9.reuse ;  /* 0x000000269d0a7c23 */ /* 0x100fe20008010809 */
[----:B------:R-:W-:Y:S01]  /*cf50*/  MUFU.EX2 R152, R154 ;  /* 0x0000009a00987308 */ /* 0x000fe20000000800 */
[--C-:B------:R-:W-:Y:S01]  /*cf60*/  FFMA.FTZ R155, R12, UR38, -R9.reuse ;  /* 0x000000260c9b7c23 */ /* 0x100fe20008010809 */
[----:B------:R-:W-:-:S06]  /*cf70*/  FFMA.FTZ R20, R20, UR38, -R9 ;  /* 0x0000002614147c23 */ /* 0x000fcc0008010809 */
[----:B------:R-:W1:Y:S08]  /*cf80*/  MUFU.EX2 R157, R162 ;  /* 0x000000a2009d7308 */ /* 0x000e700000000800 */
[----:B------:R-:W2:Y:S08]  /*cf90*/  MUFU.EX2 R158, R158 ;  /* 0x0000009e009e7308 */ /* 0x000eb00000000800 */
[----:B------:R-:W3:Y:S01]  /*cfa0*/  MUFU.EX2 R155, R155 ;  /* 0x0000009b009b7308 */ /* 0x000ee20000000800 */
[----:B-1----:R-:W-:-:S07]  /*cfb0*/  FFMA.FTZ R154, R157, R7, R152 ;  /* 0x000000079d9a7223 */ /* 0x002fce0000010098 */
[----:B------:R-:W1:Y:S01]  /*cfc0*/  MUFU.EX2 R20, R20 ;  /* 0x0000001400147308 */ /* 0x000e620000000800 */
[----:B------:R-:W-:-:S07]  /*cfd0*/  FMUL.FTZ R205, R159, UR39 ;  /* 0x000000279fcd7c20 */ /* 0x000fce0008410000 */
[----:B------:R-:W4:Y:S01]  /*cfe0*/  MUFU.TANH R212, R212 ;  /* 0x000000d400d47308 */ /* 0x000f220000002400 */
[----:B--2---:R-:W-:-:S07]  /*cff0*/  FADD.FTZ R154, R158, R154 ;  /* 0x0000009a9e9a7221 */ /* 0x004fce0000010000 */
[----:B------:R-:W2:Y:S01]  /*d000*/  MUFU.TANH R211, R211 ;  /* 0x000000d300d37308 */ /* 0x000ea20000002400 */
[----:B---3--:R-:W-:Y:S01]  /*d010*/  FADD.FTZ R154, R155, R154 ;  /* 0x0000009a9b9a7221 */ /* 0x008fe20000010000 */
[----:B------:R-:W-:-:S06]  /*d020*/  FMUL.FTZ R193, R163, UR39 ;  /* 0x00000027a3c17c20 */ /* 0x000fcc0008410000 */
[----:B------:R-:W3:Y:S01]  /*d030*/  MUFU.TANH R210, R210 ;  /* 0x000000d200d27308 */ /* 0x000ee20000002400 */
[----:B------:R-:W-:Y:S01]  /*d040*/  F2FP.BF16.F32.PACK_AB R152, R158, R152 ;  /* 0x000000989e98723e */ /* 0x000fe200000010ff */
[C---:B-1----:R-:W-:Y:S01]  /*d050*/  FADD.FTZ R158, R20.reuse, R154 ;  /* 0x0000009a149e7221 */ /* 0x042fe20000010000 */
[----:B------:R-:W-:-:S05]  /*d060*/  F2FP.BF16.F32.PACK_AB R154, R20, R155 ;  /* 0x0000009b149a723e */ /* 0x000fca00000010ff */
[----:B------:R-:W1:Y:S01]  /*d070*/  MUFU.TANH R205, R205 ;  /* 0x000000cd00cd7308 */ /* 0x000e620000002400 */
[----:B----4-:R-:W-:Y:S01]  /*d080*/  FMNMX.FTZ R20, R212, R8, !PT ;  /* 0x00000008d4147209 */ /* 0x010fe20007810000 */
[----:B------:R-:W-:-:S06]  /*d090*/  FMUL.FTZ R192, R166, UR39 ;  /* 0x00000027a6c07c20 */ /* 0x000fcc0008410000 */
[----:B------:R-:W4:Y:S01]  /*d0a0*/  MUFU.TANH R197, R197 ;  /* 0x000000c500c57308 */ /* 0x000f220000002400 */
[----:B--2---:R-:W-:Y:S01]  /*d0b0*/  FMNMX.FTZ R20, R211, R20, !PT ;  /* 0x00000014d3147209 */ /* 0x004fe20007810000 */
[----:B------:R-:W-:-:S06]  /*d0c0*/  FMUL.FTZ R159, R167, UR39 ;  /* 0x00000027a79f7c20 */ /* 0x000fcc0008410000 */
[----:B------:R-:W2:Y:S01]  /*d0d0*/  MUFU.TANH R193, R193 ;  /* 0x000000c100c17308 */ /* 0x000ea20000002400 */
[----:B---3--:R-:W-:Y:S01]  /*d0e0*/  FMNMX.FTZ R20, R210, R20, !PT ;  /* 0x00000014d2147209 */ /* 0x008fe20007810000 */
[----:B------:R-:W-:-:S06]  /*d0f0*/  FMUL.FTZ R163, R170, UR39 ;  /* 0x00000027aaa37c20 */ /* 0x000fcc0008410000 */
[----:B------:R-:W3:Y:S01]  /*d100*/  MUFU.TANH R192, R192 ;  /* 0x000000c000c07308 */ /* 0x000ee20000002400 */
[----:B-1----:R-:W-:Y:S01]  /*d110*/  FMNMX.FTZ R20, R205, R20, !PT ;  /* 0x00000014cd147209 */ /* 0x002fe20007810000 */
[----:B------:R-:W-:Y:S01]  /*d120*/  FMUL.FTZ R162, R171, UR39 ;  /* 0x00000027aba27c20 */ /* 0x000fe20008410000 */
[----:B------:R-:W-:-:S05]  /*d130*/  FFMA.FTZ R12, R153, UR38, -R9 ;  /* 0x00000026990c7c23 */ /* 0x000fca0008010809 */
        /* <DEDUP_REMOVED lines=8> */
[----:B------:R-:W-:Y:S01]  /*d1c0*/  FMUL.FTZ R167, R178, UR39 ;  /* 0x00000027b2a77c20 */ /* 0x000fe20008410000 */
[--C-:B------:R-:W-:Y:S01]  /*d1d0*/  FFMA.FTZ R21, R21, UR38, -R9.reuse ;  /* 0x0000002615157c23 */ /* 0x100fe20008010809 */
[----:B------:R-:W-:-:S04]  /*d1e0*/  FFMA.FTZ R156, R156, UR38, -R9 ;  /* 0x000000269c9c7c23 */ /* 0x000fc80008010809 */
[----:B------:R-:W3:Y:S01]  /*d1f0*/  MUFU.TANH R153, R153 ;  /* 0x0000009900997308 */ /* 0x000ee20000002400 */
[--C-:B------:R-:W-:Y:S01]  /*d200*/  FFMA.FTZ R160, R160, UR38, -R9.reuse ;  /* 0x00000026a0a07c23 */ /* 0x100fe20008010809 */
        /* <DEDUP_REMOVED lines=13> */
[----:B------:R-:W0:Y:S01]  /*d2e0*/  MUFU.TANH R7, R7 ;  /* 0x0000000700077308 */ /* 0x000e220000002400 */
[----:B------:R-:W-:Y:S01]  /*d2f0*/  FFMA.FTZ R9, R188, UR38, -R9 ;  /* 0x00000026bc097c23 */ /* 0x000fe20008010809 */
[----:B-1----:R-:W-:Y:S01]  /*d300*/  FMNMX.FTZ R20, R159, R20, !PT ;  /* 0x000000149f147209 */ /* 0x002fe20007810000 */
[----:B------:R-:W-:Y:S01]  /*d310*/  FMUL.FTZ R188, R179, UR39 ;  /* 0x00000027b3bc7c20 */ /* 0x000fe20008410000 */
[----:B------:R-:W-:-:S02]  /*d320*/  FMUL.FTZ R189, R182, UR39 ;  /* 0x00000027b6bd7c20 */ /* 0x000fc40008410000 */
[----:B----4-:R-:W-:Y:S02]  /*d330*/  FMNMX.FTZ R20, R163, R20, !PT ;  /* 0x00000014a3147209 */ /* 0x010fe40007810000 */
[----:B------:R-:W1:Y:S01]  /*d340*/  MUFU.TANH R167, R167 ;  /* 0x000000a700a77308 */ /* 0x000e620000002400 */
[----:B------:R-:W-:Y:S01]  /*d350*/  FMUL.FTZ R166, R183, UR39 ;  /* 0x00000027b7a67c20 */ /* 0x000fe20008410000 */
[----:B--2---:R-:W-:-:S06]  /*d360*/  FMNMX.FTZ R20, R162, R20, !PT ;  /* 0x00000014a2147209 */ /* 0x004fcc0007810000 */
[----:B------:R-:W2:Y:S01]  /*d370*/  MUFU.TANH R188, R188 ;  /* 0x000000bc00bc7308 */ /* 0x000ea20000002400 */
[----:B---3--:R-:W-:Y:S01]  /*d380*/  FMNMX.FTZ R20, R153, R20, !PT ;  /* 0x0000001499147209 */ /* 0x008fe20007810000 */
[----:B------:R-:W-:-:S06]  /*d390*/  FMUL.FTZ R170, R186, UR39 ;  /* 0x00000027baaa7c20 */ /* 0x000fcc0008410000 */
[----:B------:R-:W3:Y:S01]  /*d3a0*/  MUFU.TANH R189, R189 ;  /* 0x000000bd00bd7308 */ /* 0x000ee20000002400 */
        /* <DEDUP_REMOVED lines=21> */
[----:B---3--:R-:W-:-:S07]  /*d500*/  FMNMX.FTZ R20, R186, R20, !PT ;  /* 0x00000014ba147209 */ /* 0x008fce0007810000 */
[----:B------:R-:W3:Y:S01]  /*d510*/  MUFU.TANH R179, R179 ;  /* 0x000000b300b37308 */ /* 0x000ee20000002400 */
[----:B0-----:R-:W-:-:S07]  /*d520*/  FMNMX.FTZ R20, R187, R20, !PT ;  /* 0x00000014bb147209 */ /* 0x001fce0007810000 */
[----:B------:R-:W0:Y:S01]  /*d530*/  MUFU.TANH R182, R182 ;  /* 0x000000b600b67308 */ /* 0x000e220000002400 */
[----:B-1----:R-:W-:-:S04]  /*d540*/  FMNMX.FTZ R20, R174, R20, !PT ;  /* 0x00000014ae147209 */ /* 0x002fc80007810000 */
[----:B--2---:R-:W-:-:S04]  /*d550*/  FMNMX.FTZ R20, R175, R20, !PT ;  /* 0x00000014af147209 */ /* 0x004fc80007810000 */
[----:B---3--:R-:W-:-:S04]  /*d560*/  FMNMX.FTZ R20, R179, R20, !PT ;  /* 0x00000014b3147209 */ /* 0x008fc80007810000 */
[----:B0-----:R-:W-:-:S05]  /*d570*/  FMNMX.FTZ R20, R182, R20, !PT ;  /* 0x00000014b6147209 */ /* 0x001fca0007810000 */
[----:B------:R-:W0:Y:S02]  /*d580*/  SHFL.BFLY PT, R155, R20, 0x2, 0x1f ;  /* 0x0c401f00149b7f89 */ /* 0x000e2400000e0000 */
[----:B0-----:R-:W-:-:S05]  /*d590*/  FMNMX.FTZ R20, R20, R155, !PT ;  /* 0x0000009b14147209 */ /* 0x001fca0007810000 */
[----:B------:R-:W0:Y:S01]  /*d5a0*/  SHFL.BFLY PT, R155, R20, 0x1, 0x1f ;  /* 0x0c201f00149b7f89 */ /* 0x000e2200000e0000 */
[----:B------:R-:W1:Y:S01]  /*d5b0*/  S2R R198, SR_TID.X ;  /* 0x0000000000c67919 */ /* 0x000e620000002100 */
[----:B0-----:R-:W-:-:S05]  /*d5c0*/  FMNMX.FTZ R20, R20, R155, !PT ;  /* 0x0000009b14147209 */ /* 0x001fca0007810000 */
[C---:B------:R-:W-:Y:S01]  /*d5d0*/  FADD.FTZ R196, -R20.reuse, R8 ;  /* 0x0000000814c47221 */ /* 0x040fe20000010100 */
[----:B------:R-:W-:-:S03]  /*d5e0*/  FMUL.FTZ R195, R20, UR38 ;  /* 0x0000002614c37c20 */ /* 0x000fc60008410000 */
[----:B------:R-:W-:Y:S01]  /*d5f0*/  FMUL.FTZ R196, R196, UR38 ;  /* 0x00000026c4c47c20 */ /* 0x000fe20008410000 */
[--C-:B------:R-:W-:Y:S01]  /*d600*/  FFMA.FTZ R178, R212, UR38, -R195.reuse ;  /* 0x00000026d4b27c23 */ /* 0x100fe200080108c3 */
[--C-:B------:R-:W-:Y:S01]  /*d610*/  FFMA.FTZ R191, R153, UR38, -R195.reuse ;  /* 0x0000002699bf7c23 */ /* 0x100fe200080108c3 */
[--C-:B------:R-:W-:Y:S02]  /*d620*/  FFMA.FTZ R183, R211, UR38, -R195.reuse ;  /* 0x00000026d3b77c23 */ /* 0x100fe400080108c3 */
[----:B------:R-:W-:Y:S01]  /*d630*/  MUFU.EX2 R153, R178 ;  /* 0x000000b200997308 */ /* 0x000fe20000000800 */
[--C-:B------:R-:W-:Y:S01]  /*d640*/  FFMA.FTZ R190, R162, UR38, -R195.reuse ;  /* 0x00000026a2be7c23 */ /* 0x100fe200080108c3 */
[----:B------:R-:W-:-:S06]  /*d650*/  FFMA.FTZ R162, R7, UR38, -R195 ;  /* 0x0000002607a27c23 */ /* 0x000fcc00080108c3 */
[----:B------:R-:W0:Y:S08]  /*d660*/  MUFU.EX2 R196, R196 ;  /* 0x000000c400c47308 */ /* 0x000e300000000800 */
[----:B------:R0:W2:Y:S01]  /*d670*/  MUFU.EX2 R7, R183 ;  /* 0x000000b700077308 */ /* 0x0000a20000000800 */
[-C--:B------:R-:W-:Y:S01]  /*d680*/  FMUL.FTZ R24, R24, R157.reuse ;  /* 0x0000009d18187220 */ /* 0x080fe20000410000 */
[-C--:B------:R-:W-:Y:S01]  /*d690*/  FMUL.FTZ R25, R25, R157.reuse ;  /* 0x0000009d19197220 */ /* 0x080fe20000410000 */
[-C--:B------:R-:W-:Y:S01]  /*d6a0*/  FMUL.FTZ R28, R28, R157.reuse ;  /* 0x0000009d1c1c7220 */ /* 0x080fe20000410000 */
[----:B0-----:R-:W-:Y:S01]  /*d6b0*/  FFMA.FTZ R183, R196, R6, R153 ;  /* 0x00000006c4b77223 */ /* 0x001fe20000010099 */
[-C--:B------:R-:W-:Y:S01]  /*d6c0*/  FMUL.FTZ R29, R29, R157.reuse ;  /* 0x0000009d1d1d7220 */ /* 0x080fe20000410000 */
[-C--:B------:R-:W-:Y:S01]  /*d6d0*/  FMUL.FTZ R32, R32, R157.reuse ;  /* 0x0000009d20207220 */ /* 0x080fe20000410000 */
[-C--:B------:R-:W-:Y:S01]  /*d6e0*/  FMUL.FTZ R33, R33, R157.reuse ;  /* 0x0000009d21217220 */ /* 0x080fe20000410000 */
[-C--:B------:R-:W-:Y:S01]  /*d6f0*/  FMUL.FTZ R36, R36, R157.reuse ;  /* 0x0000009d24247220 */ /* 0x080fe20000410000 */
[-C--:B------:R-:W-:Y:S01]  /*d700*/  FMUL.FTZ R37, R37, R157.reuse ;  /* 0x0000009d25257220 */ /* 0x080fe20000410000 */
[----:B------:R-:W-:Y:S01]  /*d710*/  FMUL.FTZ R40, R40, R157 ;  /* 0x0000009d28287220 */ /* 0x000fe20000410000 */
[C---:B--2---:R-:W-:Y:S01]  /*d720*/  FADD.FTZ R183, R7.reuse, R183 ;  /* 0x000000b707b77221 */ /* 0x044fe20000010000 */
[----:B------:R-:W-:Y:S01]  /*d730*/  F2FP.BF16.F32.PACK_AB R153, R7, R153 ;  /* 0x000000990799723e */ /* 0x000fe200000010ff */
[----:B------:R-:W-:-:S02]  /*d740*/  IMAD.MOV.U32 R7, RZ, RZ, 0x40000040 ;  /* 0x40000040ff077424 */ /* 0x000fc400078e00ff */
        /* <DEDUP_REMOVED lines=55> */
[----:B-1----:R-:W-:Y:S01]  /*dac0*/  SHF.R.U32.HI R198, RZ, 0x7, R198 ;  /* 0x00000007ffc67819 */ /* 0x002fe200000116c6 */
[----:B------:R-:W-:Y:S01]  /*dad0*/  FFMA.FTZ R155, R210, UR38, -R195 ;  /* 0x00000026d29b7c23 */ /* 0x000fe200080108c3 */
[----:B------:R-:W-:Y:S01]  /*dae0*/  @!P1 VIADD R157, R3, 0x32440 ;  /* 0x00032440039d9836 */ /* 0x000fe20000000000 */
[----:B------:R-:W-:-:S02]  /*daf0*/  R2UR UR7, R7 ;  /* 0x00000000070772ca */ /* 0x000fc400000e0000 */
[C---:B------:R-:W-:Y:S01]  /*db00*/  IADD3 R178, -R198.reuse, 0xb, RZ ;  /* 0x0000000bc6b27810 */ /* 0x040fe20007ffe1ff */
[----:B------:R0:W-:Y:S01]  /*db10*/  MUFU.EX2 R7, R155 ;  /* 0x0000009b00077308 */ /* 0x0001e20000000800 */
[----:B------:R-:W-:Y:S01]  /*db20*/  @!P1 PRMT R157, RZ, 0x654, R157 ;  /* 0x00000654ff9d9816 */ /* 0x000fe2000000009d */
[----:B------:R-:W-:Y:S02]  /*db30*/  FFMA.FTZ R8, R205, UR38, -R195 ;  /* 0x00000026cd087c23 */ /* 0x000fe400080108c3 */
[----:B------:R1:W-:Y:S06]  /*db40*/  BAR.ARV R178, 0x100 ;  /* 0x000400b20000751d */ /* 0x0003ec0000002000 */
[----:B0-----:R-:W-:Y:S01]  /*db50*/  VIADD R155, R198, 0x8 ;  /* 0x00000008c69b7836 */ /* 0x001fe20000000000 */
[----:B------:R0:W-:Y:S01]  /*db60*/  @!P1 SYNCS.ARRIVE.TRANS64.RED.A1T0 RZ, [R157+URZ], RZ ;  /* 0x000000ff9dff99a7 */ /* 0x0001e2000810043f */
[----:B------:R-:W2:Y:S03]  /*db70*/  MUFU.EX2 R8, R8 ;  /* 0x0000000800087308 */ /* 0x000ea60000000800 */
[----:B------:R2:W-:Y:S01]  /*db80*/  BAR.SYNC.DEFER_BLOCKING R155, 0x100 ;  /* 0x0004009b0000751d */ /* 0x0005e20000010000 */
[----:B------:R-:W-:-:S04]  /*db90*/  IMAD.MOV.U32 R6, RZ, RZ, 0xc00 ;  /* 0x00000c00ff067424 */ /* 0x000fc800078e00ff */
[----:B------:R-:W-:Y:S02]  /*dba0*/  IMAD R6, R200, R6, UR42 ;  /* 0x0000002ac8067e24 */ /* 0x000fe4000f8e0206 */
[-C--:B------:R-:W-:Y:S01]  /*dbb0*/  FMUL.FTZ R26, R26, R196.reuse ;  /* 0x000000c41a1a7220 */ /* 0x080fe20000410000 */
[-C--:B------:R-:W-:Y:S01]  /*dbc0*/  FMUL.FTZ R27, R27, R196.reuse ;  /* 0x000000c41b1b7220 */ /* 0x080fe20000410000 */
[-C--:B------:R-:W-:Y:S01]  /*dbd0*/  FMUL.FTZ R30, R30, R196.reuse ;  /* 0x000000c41e1e7220 */ /* 0x080fe20000410000 */
[-C--:B------:R-:W-:Y:S01]  /*dbe0*/  FMUL.FTZ R31, R31, R196.reuse ;  /* 0x000000c41f1f7220 */ /* 0x080fe20000410000 */
[----:B------:R-:W-:Y:S01]  /*dbf0*/  R2UR UR6, R6 ;  /* 0x00000000060672ca */ /* 0x000fe200000e0000 */
        /* <DEDUP_REMOVED lines=60> */
[----:B--2---:R-:W-:-:S05]  /*dfc0*/  F2FP.BF16.F32.PACK_AB R155, R8, R7 ;  /* 0x00000007089b723e */ /* 0x004fca00000010ff */
[----:B------:R-:W-:-:S06]  /*dfd0*/  WARPGROUP.ARRIVE ;  /* 0x00000000000079c5 */ /* 0x000fcc0000000000 */
[----:B------:R-:W-:Y:S01]  /*dfe0*/  HGMMA.64x256x16.F32.BF16 R24, R152, gdesc[UR4].tnspB, R24, gsb0 ;  /* 0x43e0000498187df0 */ /* 0x000fe20008001818 */
[----:B0-----:R-:W-:Y:S01]  /*dff0*/  MUFU.EX2 R157, R11 ;  /* 0x0000000b009d7308 */ /* 0x001fe20000000800 */
        /* <DEDUP_REMOVED lines=16> */
[----:B------:R-:W-:Y:S01]  /*e100*/  FFMA.FTZ R182, R182, UR38, -R195 ;  /* 0x00000026b6b67c23 */ /* 0x000fe200080108c3 */
[----:B------:R-:W-:Y:S08]  /*e110*/  MUFU.EX2 R11, R12 ;  /* 0x0000000c000b7308 */ /* 0x000ff00000000800 */
[----:B------:R-:W-:Y:S08]  /*e120*/  MUFU.EX2 R195, R156 ;  /* 0x0000009c00c37308 */ /* 0x000ff00000000800 */
[----:B------:R-:W-:Y:S08]  /*e130*/  MUFU.EX2 R12, R194 ;  /* 0x000000c2000c7308 */ /* 0x000ff00000000800 */
[----:B------:R-:W-:Y:S08]  /*e140*/  MUFU.EX2 R160, R160 ;  /* 0x000000a000a07308 */ /* 0x000ff00000000800 */
[----:B------:R-:W-:Y:S08]  /*e150*/  MUFU.EX2 R161, R161 ;  /* 0x000000a100a17308 */ /* 0x000ff00000000800 */
[----:B------:R-:W-:Y:S01]  /*e160*/  MUFU.EX2 R164, R164 ;  /* 0x000000a400a47308 */ /* 0x000fe20000000800 */
[----:B------:R-:W-:-:S07]  /*e170*/  WARPGROUP.DEPBAR.LE gsb0, 0x0 ;  /* 0x00008000000079c5 */ /* 0x000fce0000010000 */
[----:B------:R-:W0:Y:S01]  /*e180*/  MUFU.EX2 R155, R21 ;  /* 0x00000015009b7308 */ /* 0x000e220000000800 */
[----:B------:R-:W-:-:S05]  /*e190*/  VIADD R152, R6, 0x80 ;  /* 0x0000008006987836 */ /* 0x000fca0000000000 */
[----:B------:R-:W-:Y:S02]  /*e1a0*/  R2UR UR6, R152 ;  /* 0x00000000980672ca */ /* 0x000fe400000e0000 */
[----:B------:R-:W2:Y:S08]  /*e1b0*/  MUFU.EX2 R21, R193 ;  /* 0x000000c100157308 */ /* 0x000eb00000000800 */
[----:B------:R3:W-:Y:S08]  /*e1c0*/  MUFU.EX2 R154, R192 ;  /* 0x000000c0009a7308 */ /* 0x0007f00000000800 */
[----:B------:R-:W4:Y:S01]  /*e1d0*/  MUFU.EX2 R152, R159 ;  /* 0x0000009f00987308 */ /* 0x000f220000000800 */
[----:B0-----:R-:W-:Y:S01]  /*e1e0*/  FADD.FTZ R158, R155, R158 ;  /* 0x0000009e9b9e7221 */ /* 0x001fe20000010000 */
[----:B------:R-:W-:-:S03]  /*e1f0*/  IMAD.MOV.U32 R153, RZ, RZ, 0x40000040 ;  /* 0x40000040ff997424 */ /* 0x000fc600078e00ff */
[----:B------:R-:W-:Y:S02]  /*e200*/  FADD.FTZ R158, R157, R158 ;  /* 0x0000009e9d9e7221 */ /* 0x000fe40000010000 */
[----:B------:R-:W-:Y:S02]  /*e210*/  R2UR UR7, R153 ;  /* 0x00000000990772ca */ /* 0x000fe400000e0000 */
[----:B---3--:R-:W-:Y:S01]  /*e220*/  FADD.FTZ R192, R11, R158 ;  /* 0x0000009e0bc07221 */ /* 0x008fe20000010000 */
[----:B------:R-:W-:Y:S02]  /*e230*/  F2FP.BF16.F32.PACK_AB R156, R157, R155 ;  /* 0x0000009b9d9c723e */ /* 0x000fe400000010ff */
[----:B------:R-:W-:Y:S02]  /*e240*/  F2FP.BF16.F32.PACK_AB R158, R195, R11 ;  /* 0x0000000bc39e723e */ /* 0x000fe400000010ff */
[----:B--2---:R-:W-:Y:S02]  /*e250*/  F2FP.BF16.F32.PACK_AB R157, R21, R12 ;  /* 0x0000000c159d723e */ /* 0x004fe400000010ff */
[----:B----4-:R-:W-:-:S04]  /*e260*/  F2FP.BF16.F32.PACK_AB R159, R152, R154 ;  /* 0x0000009a989f723e */ /* 0x010fc800000010ff */
[----:B------:R-:W-:-:S06]  /*e270*/  WARPGROUP.ARRIVE ;  /* 0x00000000000079c5 */ /* 0x000fcc0000000000 */
[----:B------:R-:W-:Y:S01]  /*e280*/  HGMMA.64x256x16.F32.BF16 R24, R156, gdesc[UR4].tnspB, R24, gsb0 ;  /* 0x43e000049c187df0 */ /* 0x000fe20008001818 */
[----:B------:R-:W-:Y:S01]  /*e290*/  MUFU.EX2 R153, R163 ;  /* 0x000000a300997308 */ /* 0x000fe20000000800 */
[----:B------:R-:W-:-:S07]  /*e2a0*/  FADD.FTZ R192, R195, R192 ;  /* 0x000000c0c3c07221 */ /* 0x000fce0000010000 */
[----:B------:R-:W-:Y:S08]  /*e2b0*/  MUFU.EX2 R190, R190 ;  /* 0x000000be00be7308 */ /* 0x000ff00000000800 */
[----:B------:R-:W-:Y:S08]  /*e2c0*/  MUFU.EX2 R191, R191 ;  /* 0x000000bf00bf7308 */ /* 0x000ff00000000800 */
[----:B------:R0:W2:Y:S01]  /*e2d0*/  MUFU.EX2 R155, R162 ;  /* 0x000000a2009b7308 */ /* 0x0000a20000000800 */
[----:B------:R-:W-:-:S05]  /*e2e0*/  IMAD.MOV.U32 R11, RZ, RZ, 0x40000040 ;  /* 0x40000040ff0b7424 */ /* 0x000fca00078e00ff */
[----:B------:R-:W-:Y:S02]  /*e2f0*/  R2UR UR7, R11 ;  /* 0x000000000b0772ca */ /* 0x000fe400000e0000 */
[----:B0-----:R-:W-:Y:S02]  /*e300*/  F2FP.BF16.F32.PACK_AB R162, R164, R161 ;  /* 0x000000a1a4a2723e */ /* 0x001fe400000010ff */
[----:B--2---:R-:W-:Y:S01]  /*e310*/  F2FP.BF16.F32.PACK_AB R163, R155, R191 ;  /* 0x000000bf9ba3723e */ /* 0x004fe200000010ff */
[----:B------:R-:W-:Y:S08]  /*e320*/  MUFU.EX2 R168, R168 ;  /* 0x000000a800a87308 */ /* 0x000ff00000000800 */
[----:B------:R-:W-:Y:S08]  /*e330*/  MUFU.EX2 R169, R169 ;  /* 0x000000a900a97308 */ /* 0x000ff00000000800 */
[----:B------:R-:W-:Y:S08]  /*e340*/  MUFU.EX2 R172, R172 ;  /* 0x000000ac00ac7308 */ /* 0x000ff00000000800 */
[----:B------:R-:W-:Y:S08]  /*e350*/  MUFU.EX2 R188, R188 ;  /* 0x000000bc00bc7308 */ /* 0x000ff00000000800 */
[----:B------:R-:W-:Y:S01]  /*e360*/  MUFU.EX2 R189, R189 ;  /* 0x000000bd00bd7308 */ /* 0x000fe20000000800 */
[----:B------:R-:W-:Y:S01]  /*e370*/  IMAD.MOV.U32 R11, RZ, RZ, 0x40000040 ;  /* 0x40000040ff0b7424 */ /* 0x000fe200078e00ff */
[----:B------:R-:W-:-:S06]  /*e380*/  WARPGROUP.DEPBAR.LE gsb0, 0x0 ;  /* 0x00008000000079c5 */ /* 0x000fcc0000010000 */
[----:B------:R0:W2:Y:S02]  /*e390*/  MUFU.EX2 R156, R10 ;  /* 0x0000000a009c7308 */ /* 0x0000a40000000800 */
[----:B0-----:R-:W-:Y:S02]  /*e3a0*/  VIADD R10, R6, 0x100 ;  /* 0x00000100060a7836 */ /* 0x001fe40000000000 */
[----:B--2---:R-:W-:-:S03]  /*e3b0*/  FADD.FTZ R192, R156, R192 ;  /* 0x000000c09cc07221 */ /* 0x004fc60000010000 */
[----:B------:R-:W-:Y:S01]  /*e3c0*/  R2UR UR6, R10 ;  /* 0x000000000a0672ca */ /* 0x000fe200000e0000 */
[C---:B------:R-:W-:Y:S01]  /*e3d0*/  FADD.FTZ R158, R160.reuse, R192 ;  /* 0x000000c0a09e7221 */ /* 0x040fe20000010000 */
[----:B------:R-:W-:-:S03]  /*e3e0*/  F2FP.BF16.F32.PACK_AB R160, R160, R156 ;  /* 0x0000009ca0a0723e */ /* 0x000fc600000010ff */
[----:B------:R-:W-:Y:S01]  /*e3f0*/  FADD.FTZ R158, R161, R158 ;  /* 0x0000009ea19e7221 */ /* 0x000fe20000010000 */
[----:B------:R-:W-:-:S04]  /*e400*/  F2FP.BF16.F32.PACK_AB R161, R190, R153 ;  /* 0x00000099bea1723e */ /* 0x000fc800000010ff */
[----:B------:R-:W-:-:S06]  /*e410*/  WARPGROUP.ARRIVE ;  /* 0x00000000000079c5 */ /* 0x000fcc0000000000 */
[----:B------:R-:W-:Y:S01]  /*e420*/  HGMMA.64x256x16.F32.BF16 R24, R160, gdesc[UR4].tnspB, R24, gsb0 ;  /* 0x43e00004a0187df0 */ /* 0x000fe20008001818 */
[----:B------:R-:W-:Y:S01]  /*e430*/  FADD.FTZ R158, R164, R158 ;  /* 0x0000009ea49e7221 */ /* 0x000fe20000010000 */
[----:B------:R-:W0:Y:S08]  /*e440*/  MUFU.EX2 R156, R167 ;  /* 0x000000a7009c7308 */ /* 0x000e300000000800 */
[----:B------:R0:W2:Y:S08]  /*e450*/  MUFU.EX2 R164, R165 ;  /* 0x000000a500a47308 */ /* 0x0000b00000000800 */
[----:B------:R3:W4:Y:S01]  /*e460*/  MUFU.EX2 R157, R166 ;  /* 0x000000a6009d7308 */ /* 0x0007220000000800 */
[----:B------:R-:W-:Y:S01]  /*e470*/  VIADD R10, R6, 0x180 ;  /* 0x00000180060a7836 */ /* 0x000fe20000000000 */
[----:B------:R-:W-:-:S04]  /*e480*/  R2UR UR7, R11 ;  /* 0x000000000b0772ca */ /* 0x000fc800000e0000 */
[----:B------:R-:W-:Y:S02]  /*e490*/  R2UR UR6, R10 ;  /* 0x000000000a0672ca */ /* 0x000fe400000e0000 */
[----:B0-----:R-:W-:Y:S01]  /*e4a0*/  F2FP.BF16.F32.PACK_AB R165, R188, R156 ;  /* 0x0000009cbca5723e */ /* 0x001fe200000010ff */
[----:B--2---:R-:W-:Y:S01]  /*e4b0*/  FADD.FTZ R158, R164, R158 ;  /* 0x0000009ea49e7221 */ /* 0x004fe20000010000 */
[----:B------:R-:W-:Y:S02]  /*e4c0*/  F2FP.BF16.F32.PACK_AB R164, R168, R164 ;  /* 0x000000a4a8a4723e */ /* 0x000fe400000010ff */
[----:B---3--:R-:W-:Y:S02]  /*e4d0*/  F2FP.BF16.F32.PACK_AB R166, R172, R169 ;  /* 0x000000a9aca6723e */ /* 0x008fe400000010ff */
[----:B----4-:R-:W-:Y:S01]  /*e4e0*/  F2FP.BF16.F32.PACK_AB R167, R157, R189 ;  /* 0x000000bd9da7723e */ /* 0x010fe200000010ff */
[----:B------:R-:W-:Y:S01]  /*e4f0*/  FADD.FTZ R158, R168, R158 ;  /* 0x0000009ea89e7221 */ /* 0x000fe20000010000 */
[----:B------:R-:W-:Y:S03]  /*e500*/  MUFU.EX2 R176, R176 ;  /* 0x000000b000b07308 */ /* 0x000fe60000000800 */
[----:B------:R-:W-:-:S05]  /*e510*/  FADD.FTZ R159, R169, R158 ;  /* 0x0000009ea99f7221 */ /* 0x000fca0000010000 */
[----:B------:R-:W-:Y:S08]  /*e520*/  MUFU.EX2 R168, R173 ;  /* 0x000000ad00a87308 */ /* 0x000ff00000000800 */
[----:B------:R-:W-:Y:S08]  /*e530*/  MUFU.EX2 R177, R177 ;  /* 0x000000b100b17308 */ /* 0x000ff00000000800 */
[----:B------:R-:W0:Y:S08]  /*e540*/  MUFU.EX2 R180, R180 ;  /* 0x000000b400b47308 */ /* 0x000e300000000800 */
[----:B------:R0:W-:Y:S08]  /*e550*/  MUFU.EX2 R158, R170 ;  /* 0x000000aa009e7308 */ /* 0x0001f00000000800 */
[----:B------:R-:W-:Y:S08]  /*e560*/  MUFU.EX2 R186, R186 ;  /* 0x000000ba00ba7308 */ /* 0x000ff00000000800 */
[----:B------:R-:W2:Y:S01]  /*e570*/  MUFU.EX2 R187, R187 ;  /* 0x000000bb00bb7308 */ /* 0x000ea20000000800 */
[----:B------:R-:W-:-:S02]  /*e580*/  VIADD R10, R6, 0x200 ;  /* 0x00000200060a7836 */ /* 0x000fc40000000000 */
[----:B------:R-:W-:Y:S02]  /*e590*/  IMAD.MOV.U32 R11, RZ, RZ, 0x40000040 ;  /* 0x40000040ff0b7424 */ /* 0x000fe400078e00ff */
[----:B------:R-:W-:Y:S01]  /*e5a0*/  FADD.FTZ R159, R172, R159 ;  /* 0x0000009fac9f7221 */ /* 0x000fe20000010000 */
[----:B0-----:R-:W-:-:S03]  /*e5b0*/  F2FP.BF16.F32.PACK_AB R170, R180, R177 ;  /* 0x000000b1b4aa723e */ /* 0x001fc600000010ff */
[----:B------:R-:W-:Y:S01]  /*e5c0*/  FADD.FTZ R159, R168, R159 ;  /* 0x0000009fa89f7221 */ /* 0x000fe20000010000 */
[----:B------:R-:W-:Y:S01]  /*e5d0*/  F2FP.BF16.F32.PACK_AB R168, R176, R168 ;  /* 0x000000a8b0a8723e */ /* 0x000fe200000010ff */
[----:B------:R-:W-:Y:S02]  /*e5e0*/  WARPGROUP.DEPBAR.LE gsb0, 0x0 ;  /* 0x00008000000079c5 */ /* 0x000fe40000010000 */
[----:B------:R-:W-:-:S06]  /*e5f0*/  WARPGROUP.ARRIVE ;  /* 0x00000000000079c5 */ /* 0x000fcc0000000000 */
[----:B------:R-:W-:Y:S01]  /*e600*/  HGMMA.64x256x16.F32.BF16 R24, R164, gdesc[UR4].tnspB, R24, gsb0 ;  /* 0x43e00004a4187df0 */ /* 0x000fe20008001818 */
[----:B------:R2:W0:Y:S01]  /*e610*/  MUFU.EX2 R160, R171 ;  /* 0x000000ab00a07308 */ /* 0x0004220000000800 */
[----:B------:R-:W-:Y:S02]  /*e620*/  R2UR UR6, R10 ;  /* 0x000000000a0672ca */ /* 0x000fe400000e0000 */
[----:B------:R-:W-:Y:S02]  /*e630*/  R2UR UR7, R11 ;  /* 0x000000000b0772ca */ /* 0x000fe400000e0000 */
[----:B--2---:R-:W-:Y:S02]  /*e640*/  F2FP.BF16.F32.PACK_AB R171, R187, R186 ;  /* 0x000000babbab723e */ /* 0x004fe400000010ff */
[----:B0-----:R-:W-:Y:S01]  /*e650*/  F2FP.BF16.F32.PACK_AB R169, R160, R158 ;  /* 0x0000009ea0a9723e */ /* 0x001fe200000010ff */
[----:B------:R-:W0:Y:S01]  /*e660*/  MUFU.EX2 R172, R181 ;  /* 0x000000b500ac7308 */ /* 0x000e220000000800 */
[----:B------:R-:W-:-:S04]  /*e670*/  FADD.FTZ R11, R176, R159 ;  /* 0x0000009fb00b7221 */ /* 0x000fc80000010000 */
[----:B------:R-:W-:-:S03]  /*e680*/  FADD.FTZ R11, R177, R11 ;  /* 0x0000000bb10b7221 */ /* 0x000fc60000010000 */
[----:B------:R-:W-:Y:S01]  /*e690*/  MUFU.EX2 R161, R9 ;  /* 0x0000000900a17308 */ /* 0x000fe20000000800 */
[----:B------:R-:W-:-:S07]  /*e6a0*/  FADD.FTZ R11, R180, R11 ;  /* 0x0000000bb40b7221 */ /* 0x000fce0000010000 */
[----:B------:R-:W2:Y:S01]  /*e6b0*/  MUFU.EX2 R184, R184 ;  /* 0x000000b800b87308 */ /* 0x000ea20000000800 */
[----:B------:R-:W-:-:S07]  /*e6c0*/  VIADD R10, R6, 0x280 ;  /* 0x00000280060a7836 */ /* 0x000fce0000000000 */
[----:B------:R-:W3:Y:S08]  /*e6d0*/  MUFU.EX2 R185, R185 ;  /* 0x000000b900b97308 */ /* 0x000ef00000000800 */
[----:B------:R3:W-:Y:S08]  /*e6e0*/  MUFU.EX2 R9, R174 ;  /* 0x000000ae00097308 */ /* 0x0007f00000000800 */
[----:B------:R-:W4:Y:S08]  /*e6f0*/  MUFU.EX2 R159, R175 ;  /* 0x000000af009f7308 */ /* 0x000f300000000800 */
[----:B------:R-:W-:Y:S08]  /*e700*/  MUFU.EX2 R179, R179 ;  /* 0x000000b300b37308 */ /* 0x000ff00000000800 */
[----:B------:R-:W1:Y:S01]  /*e710*/  MUFU.EX2 R182, R182 ;  /* 0x000000b600b67308 */ /* 0x000e620000000800 */
[----:B0-----:R-:W-:Y:S01]  /*e720*/  FADD.FTZ R6, R172, R11 ;  /* 0x0000000bac067221 */ /* 0x001fe20000010000 */
[----:B------:R-:W-:Y:S01]  /*e730*/  IMAD.MOV.U32 R11, RZ, RZ, 0x40000040 ;  /* 0x40000040ff0b7424 */ /* 0x000fe200078e00ff */
[----:B--2---:R-:W-:-:S02]  /*e740*/  F2FP.BF16.F32.PACK_AB R172, R184, R172 ;  /* 0x000000acb8ac723e */ /* 0x004fc400000010ff */
[----:B---3--:R-:W-:Y:S02]  /*e750*/  F2FP.BF16.F32.PACK_AB R174, R161, R185 ;  /* 0x000000b9a1ae723e */ /* 0x008fe400000010ff */
[----:B----4-:R-:W-:Y:S02]  /*e760*/  F2FP.BF16.F32.PACK_AB R173, R159, R9 ;  /* 0x000000099fad723e */ /* 0x010fe400000010ff */
[----:B-1----:R-:W-:Y:S01]  /*e770*/  F2FP.BF16.F32.PACK_AB R175, R182, R179 ;  /* 0x000000b3b6af723e */ /* 0x002fe200000010ff */
[----:B------:R-:W-:Y:S02]  /*e780*/  WARPGROUP.DEPBAR.LE gsb0, 0x0 ;  /* 0x00008000000079c5 */ /* 0x000fe40000010000 */
[----:B------:R-:W-:-:S06]  /*e790*/  WARPGROUP.ARRIVE ;  /* 0x00000000000079c5 */ /* 0x000fcc0000000000 */
[----:B------:R-:W-:Y:S01]  /*e7a0*/  HGMMA.64x256x16.F32.BF16 R24, R168, gdesc[UR4].tnspB, R24, gsb0 ;  /* 0x43e00004a8187df0 */ /* 0x000fe20008001818 */
[----:B------:R-:W-:Y:S02]  /*e7b0*/  R2UR UR6, R10 ;  /* 0x000000000a0672ca */ /* 0x000fe400000e0000 */
[----:B------:R-:W-:Y:S01]  /*e7c0*/  R2UR UR7, R11 ;  /* 0x000000000b0772ca */ /* 0x000fe200000e0000 */
[----:B------:R-:W-:-:S04]  /*e7d0*/  FADD.FTZ R183, R7, R183 ;  /* 0x000000b707b77221 */ /* 0x000fc80000010000 */
        /* <DEDUP_REMOVED lines=16> */
[----:B------:R-:W-:Y:S01]  /*e8e0*/  FADD.FTZ R183, R187, R183 ;  /* 0x000000b7bbb77221 */ /* 0x000fe20000010000 */
[----:B------:R-:W-:-:S03]  /*e8f0*/  @!P1 VIADD R3, R3, 0x32460 ;  /* 0x0003246003039836 */ /* 0x000fc60000000000 */
[----:B------:R-:W-:Y:S01]  /*e900*/  FADD.FTZ R183, R9, R183 ;  /* 0x000000b709b77221 */ /* 0x000fe20000010000 */
[----:B------:R-:W-:Y:S01]  /*e910*/  FADD.FTZ R6, R184, R6 ;  /* 0x00000006b8067221 */ /* 0x000fe20000010000 */
[----:B------:R-:W-:Y:S02]  /*e920*/  @!P1 PRMT R3, RZ, 0x654, R3 ;  /* 0x00000654ff039816 */ /* 0x000fe40000000003 */
[----:B------:R-:W-:Y:S01]  /*e930*/  FADD.FTZ R183, R159, R183 ;  /* 0x000000b79fb77221 */ /* 0x000fe20000010000 */
[----:B------:R-:W-:-:S03]  /*e940*/  FADD.FTZ R6, R185, R6 ;  /* 0x00000006b9067221 */ /* 0x000fc60000010000 */
[----:B------:R-:W-:Y:S01]  /*e950*/  FADD.FTZ R183, R179, R183 ;  /* 0x000000b7b3b77221 */ /* 0x000fe20000010000 */
[----:B------:R-:W-:Y:S01]  /*e960*/  FADD.FTZ R7, R161, R6 ;  /* 0x00000006a1077221 */ /* 0x000fe20000010000 */
[----:B------:R-:W-:Y:S02]  /*e970*/  IMAD.MOV.U32 R8, RZ, RZ, R20 ;  /* 0x000000ffff087224 */ /* 0x000fe400078e0014 */
[----:B------:R-:W-:Y:S01]  /*e980*/  FADD.FTZ R6, R182, R183 ;  /* 0x000000b7b6067221 */ /* 0x000fe20000010000 */
[----:B------:R-:W-:Y:S01]  /*e990*/  IMAD.MOV.U32 R9, RZ, RZ, R13 ;  /* 0x000000ffff097224 */ /* 0x000fe200078e000d */
[----:B------:R-:W-:Y:S02]  /*e9a0*/  WARPGROUP.DEPBAR.LE gsb0, 0x0 ;  /* 0x00008000000079c5 */ /* 0x000fe40000010000 */
[----:B------:R-:W-:-:S06]  /*e9b0*/  WARPGROUP.ARRIVE ;  /* 0x00000000000079c5 */ /* 0x000fcc0000000000 */
[----:B------:R-:W-:Y:S03]  /*e9c0*/  HGMMA.64x256x16.F32.BF16 R24, R172, gdesc[UR4].tnspB, R24, gsb0 ;  /* 0x43e00004ac187df0 */ /* 0x000fe60008001818 */
[----:B------:R-:W-:Y:S02]  /*e9d0*/  WARPGROUP.DEPBAR.LE gsb0, 0x0 ;  /* 0x00008000000079c5 */ /* 0x000fe40000010000 */
[----:B------:R0:W-:Y:S01]  /*e9e0*/  @!P1 SYNCS.ARRIVE.TRANS64.RED.A1T0 RZ, [R3+URZ], RZ ;  /* 0x000000ff03ff99a7 */ /* 0x0001e2000810043f */
[----:B------:R-:W-:Y:S05]  /*e9f0*/  @P2 BRA `(.L_x_1448) ;  /* 0xffffffd0006c2947 */ /* 0x000fea000383ffff */
.L_x_1438:
[----:B------:R-:W-:Y:S05]  /*ea00*/  WARPSYNC.ALL ;  /* 0x0000000000007948 */ /* 0x000fea0003800000 */
[----:B------:R-:W1:Y:S01]  /*ea10*/  SHFL.BFLY PT, R0, R7, 0x2, 0x1f ;  /* 0x0c401f0007007f89 */ /* 0x000e6200000e0000 */
[----:B0-----:R-:W-:Y:S02]  /*ea20*/  IMAD.MOV.U32 R3, RZ, RZ, RZ ;  /* 0x000000ffff037224 */ /* 0x001fe400078e00ff */
[----:B------:R-:W-:Y:S01]  /*ea30*/  IMAD.MOV.U32 R156, RZ, RZ, -0x800000 ;  /* 0xff800000ff9c7424 */ /* 0x000fe200078e00ff */
[----:B------:R0:W-:Y:S06]  /*ea40*/  BAR.ARV R178, 0x100 ;  /* 0x000400b20000751d */ /* 0x0001ec0000002000 */
[----:B------:R-:W-:-:S02]  /*ea50*/  VIADD R200, R200, 0x1 ;  /* 0x00000001c8c87836 */ /* 0x000fc40000000000 */
[----:B------:R-:W-:Y:S06]  /*ea60*/  BAR.ARV 0x8, 0x180 ;  /* 0x0206000000007b1d */ /* 0x000fec0000002000 */
[----:B------:R-:W-:Y:S01]  /*ea70*/  ISETP.NE.AND P1, PT, R200, 0x2, PT ;  /* 0x00000002c800780c */ /* 0x000fe20003f25270 */
[----:B------:R-:W-:Y:S02]  /*ea80*/  IMAD.MOV.U32 R155, RZ, RZ, -0x800000 ;  /* 0xff800000ff9b7424 */ /* 0x000fe400078e00ff */
[----:B------:R-:W-:Y:S01]  /*ea90*/  VIADD R226, R226, 0x1 ;  /* 0x00000001e2e27836 */ /* 0x000fe20000000000 */
[----:B------:R-:W-:Y:S01]  /*eaa0*/  SEL R200, R200, RZ, P1 ;  /* 0x000000ffc8c87207 */ /* 0x000fe20000800000 */
[----:B-1----:R-:W-:-:S05]  /*eab0*/  FADD.FTZ R0, R0, R7 ;  /* 0x0000000700007221 */ /* 0x002fca0000010000 */
[----:B-----5:R-:W1:Y:S02]  /*eac0*/  SHFL.BFLY PT, R4, R0, 0x1, 0x1f ;  /* 0x0c201f0000047f89 */ /* 0x020e6400000e0000 */
[----:B-1----:R-:W-:-:S05]  /*ead0*/  FADD.FTZ R4, R0, R4 ;  /* 0x0000000400047221 */ /* 0x002fca0000010000 */
[----:B------:R-:W-:-:S13]  /*eae0*/  FSETP.NE.FTZ.AND P0, PT, R4, RZ, PT ;  /* 0x000000ff0400720b */ /* 0x000fda0003f15000 */
[----:B------:R-:W1:Y:S08]  /*eaf0*/  @P0 MUFU.LG2 R0, R4 ;  /* 0x0000000400000308 */ /* 0x000e700000000c00 */
[----:B------:R2:W3:Y:S02]  /*eb00*/  @P0 MUFU.RCP R3, R4 ;  /* 0x0000000400030308 */ /* 0x0004e40000001000 */
[----:B--2---:R-:W-:-:S02]  /*eb10*/  IMAD.U32 R4, RZ, RZ, UR38 ;  /* 0x00000026ff047e24 */ /* 0x004fc4000f8e00ff */
[----:B-1----:R-:W-:Y:S02]  /*eb20*/  @P0 FMUL.FTZ R0, R0, 0.69314718246459960938 ;  /* 0x3f31721800000820 */ /* 0x002fe40000410000 */
[----:B------:R-:W-:-:S04]  /*eb30*/  @P0 FMUL.FTZ R4, R4, 0.69314718246459960938 ;  /* 0x3f31721804040820 */ /* 0x000fc80000410000 */
[----:B------:R-:W-:Y:S01]  /*eb40*/  @P0 FFMA.FTZ R156, R4, R13, R0 ;  /* 0x0000000d049c0223 */ /* 0x000fe20000010000 */
[-C--:B---3--:R-:W-:Y:S01]  /*eb50*/  FMUL.FTZ R152, R24, R3.reuse ;  /* 0x0000000318987220 */ /* 0x088fe20000410000 */
        /* <DEDUP_REMOVED lines=53> */
[----:B-1----:R-:W-:Y:S01]  /*eeb0*/  FADD.FTZ R4, R0, R4 ;  /* 0x0000000400047221 */ /* 0x002fe20000010000 */
[----:B------:R-:W-:-:S02]  /*eec0*/  IMAD.MOV.U32 R0, RZ, RZ, RZ ;  /* 0x000000ffff007224 */ /* 0x000fc400078e00ff */
[-C--:B------:R-:W-:Y:S01]  /*eed0*/  FMUL.FTZ R128, R128, R3.reuse ;  /* 0x0000000380807220 */ /* 0x080fe20000410000 */
        /* <DEDUP_REMOVED lines=11> */
[----:B------:R-:W-:-:S04]  /*ef90*/  FMUL.FTZ R149, R149, R3 ;  /* 0x0000000395957220 */ /* 0x000fc80000410000 */
[----:B------:R-:W1:Y:S08]  /*efa0*/  @P0 MUFU.LG2 R5, R4 ;  /* 0x0000000400050308 */ /* 0x000e700000000c00 */
[----:B------:R2:W3:Y:S02]  /*efb0*/  @P0 MUFU.RCP R0, R4 ;  /* 0x0000000400000308 */ /* 0x0004e40000001000 */
[----:B--2---:R-:W-:-:S02]  /*efc0*/  IMAD.U32 R4, RZ, RZ, UR38 ;  /* 0x00000026ff047e24 */ /* 0x004fc4000f8e00ff */
[----:B-1----:R-:W-:Y:S02]  /*efd0*/  @P0 FMUL.FTZ R5, R5, 0.69314718246459960938 ;  /* 0x3f31721805050820 */ /* 0x002fe40000410000 */
[----:B------:R-:W-:-:S04]  /*efe0*/  @P0 FMUL.FTZ R4, R4, 0.69314718246459960938 ;  /* 0x3f31721804040820 */ /* 0x000fc80000410000 */
[----:B------:R-:W-:Y:S01]  /*eff0*/  @P0 FFMA.FTZ R155, R4, R20, R5 ;  /* 0x00000014049b0223 */ /* 0x000fe20000010005 */
        /* <DEDUP_REMOVED lines=64> */
[----:B------:R-:W-:Y:S01]  /*f400*/  SEL R0, RZ, 0x1, P1 ;  /* 0x00000001ff007807 */ /* 0x000fe20000800000 */
[----:B------:R-:W-:Y:S01]  /*f410*/  FMUL.FTZ R20, R40, R3 ;  /* 0x0000000328147220 */ /* 0x000fe20000410000 */
[----:B------:R-:W-:-:S02]  /*f420*/  PLOP3.LUT P0, PT, PT, PT, PT, 0x8, 0x0 ;  /* 0x000000000000781c */ /* 0x000fc40003f0e170 */
[----:B0-----:R-:W-:-:S11]  /*f430*/  LOP3.LUT R204, R204, R0, RZ, 0x3c, !PT ;  /* 0x00000000cccc7212 */ /* 0x001fd600078e3cff */
.L_x_1395:
[----:B------:R-:W-:Y:S05]  /*f440*/  WARPSYNC.ALL ;  /* 0x0000000000007948 */ /* 0x000fea0003800000 */
[----:B------:R-:W0:Y:S08]  /*f450*/  S2UR UR5, SR_CgaCtaId ;  /* 0x00000000000579c3 */ /* 0x000e300000008800 */
[----:B------:R-:W-:Y:S06]  /*f460*/  BAR.SYNC.DEFER_BLOCKING 0x5, 0x180 ;  /* 0x0146000000007b1d */ /* 0x000fec0000010000 */
[----:B------:R-:W-:Y:S01]  /*f470*/  UMOV UR4, 0x400 ;  /* 0x0000040000047882 */ /* 0x000fe20000000000 */
[----:B------:R-:W-:Y:S01]  /*f480*/  BSSY B0, `(.L_x_1449) ;  /* 0x00004f5000007945 */ /* 0x000fe20003800000 */
[----:B0-----:R-:W-:-:S06]  /*f490*/  ULEA UR4, UR5, UR4, 0x18 ;  /* 0x0000000405047291 */ /* 0x001fcc000f8ec03f */
[----:B------:R-:W-:-:S05]  /*f4a0*/  IMAD.U32 R18, RZ, RZ, UR4 ;  /* 0x00000004ff127e24 */ /* 0x000fca000f8e00ff */
[----:B------:R0:W1:Y:S01]  /*f4b0*/  LDS.128 R40, [R18+0x324d0] ;  /* 0x0324d00012287984 */ /* 0x0000620000000c00 */
[----:B------:R-:W-:Y:S06]  /*f4c0*/  BAR.ARV 0x4, 0x180 ;  /* 0x0106000000007b1d */ /* 0x000fec0000002000 */
[----:B------:R-:W-:Y:S05]  /*f4d0*/  @P0 BRA `(.L_x_1450) ;  /* 0x0000003c00e80947 */ /* 0x000fea0003800000 */
[----:B------:R-:W2:Y:S01]  /*f4e0*/  LDL R3, [R1+0x9c] ;  /* 0x00009c0001037983 */ /* 0x000ea20000100800 */
[----:B------:R-:W-:Y:S01]  /*f4f0*/  ISETP.NE.AND P0, PT, R221, RZ, PT ;  /* 0x000000ffdd00720c */ /* 0x000fe20003f05270 */
        /* <DEDUP_REMOVED lines=17> */
[----:B--2--5:R-:W-:-:S04]  /*f610*/  IMAD.WIDE R24, R3, 0x2, R6 ;  /* 0x0000000203187825 */ /* 0x024fc800078e0206 */
        /* <DEDUP_REMOVED lines=8> */
[----:B--2---:R-:W-:Y:S02]  /*f6a0*/  IADD3 R8, P0, R24, 0x20, RZ ;  /* 0x0000002018087810 */ /* 0x004fe40007f1e0ff */
        /* <DEDUP_REMOVED lines=8> */
[----:B--2---:R-:W-:Y:S02]  /*f730*/  IADD3 R8, P0, R24, 0x40, RZ ;  /* 0x0000004018087810 */ /* 0x004fe40007f1e0ff */
        /* <DEDUP_REMOVED lines=144> */
[----:B--2---:R-:W-:-:S04]  /*10040*/  IADD3 R0, P0, R24, 0xc060, RZ ;  /* 0x0000c06018007810 */ /* 0x004fc80007f1e0ff */
        /* <DEDUP_REMOVED lines=12> */
[----:B--2---:R-:W-:Y:S01]  /*10110*/  @P0 IADD3 R14, P3, R223, UR6, RZ ;  /* 0x00000006df0e0c10 */ /* 0x004fe2000ff7e0ff */
[----:B------:R-:W-:Y:S02]  /*10120*/  ULDC UR6, c[0x0][0xb88] ;  /* 0x0002e20000067ab9 */ /* 0x000fe40000000800 */
[----:B------:R-:W-:Y:S01]  /*10130*/  IMAD.U32 R0, RZ, RZ, UR6 ;  /* 0x00000006ff007e24 */ /* 0x000fe2000f8e00ff */
[----:B------:R-:W-:Y:S01]  /*10140*/  @P0 IADD3.X R15, R224, UR7, RZ, P3, !PT ;  /* 0x00000007e00f0c10 */ /* 0x000fe20009ffe4ff */
[----:B------:R2:W5:Y:S01]  /*10150*/  @P1 LDG.E R3, desc[UR60][R8.64] ;  /* 0x0000003c08031981 */ /* 0x000562000c1e1900 */
[----:B------:R-:W-:Y:S01]  /*10160*/  IMAD.MOV.U32 R24, RZ, RZ, 0xab8 ;  /* 0x00000ab8ff187424 */ /* 0x000fe200078e00ff */
[----:B------:R-:W-:Y:S02]  /*10170*/  ISETP.GT.AND P2, PT, R221, 0x1, PT ;  /* 0x00000001dd00780c */ /* 0x000fe40003f44270 */
[----:B------:R2:W5:Y:S02]  /*10180*/  @P0 LDG.E R0, desc[UR60][R14.64] ;  /* 0x0000003c0e000981 */ /* 0x000564000c1e1900 */
[----:B------:R-:W-:-:S04]  /*10190*/  SEL R24, R24, 0xa78, P2 ;  /* 0x00000a7818187807 */ /* 0x000fc80001000000 */
[----:B------:R2:W3:Y:S08]  /*101a0*/  LDC.64 R10, c[0x0][R24+0x220] ;  /* 0x00008800180a7b82 */ /* 0x0004f00000000a00 */
[----:B------:R2:W4:Y:S01]  /*101b0*/  LDC.64 R12, c[0x0][R24+0x218] ;  /* 0x00008600180c7b82 */ /* 0x0005220000000a00 */
[----:B------:R-:W-:Y:S05]  /*101c0*/  @P0 BRA `(.L_x_1451) ;  /* 0x0000000000100947 */ /* 0x000fea0003800000 */
[----:B------:R-:W-:Y:S05]  /*101d0*/  @!P1 BRA `(.L_x_1451) ;  /* 0x00000000000c9947 */ /* 0x000fea0003800000 */
[----:B-----5:R-:W3:Y:S04]  /*101e0*/  LDG.E R0, desc[UR60][R8.64] ;  /* 0x0000003c08007981 */ /* 0x020ee8000c1e1900 */
[----:B--2---:R-:W3:Y:S02]  /*101f0*/  LDG.E R8, desc[UR60][R8.64+0x4] ;  /* 0x0000043c08087981 */ /* 0x004ee4000c1e1900 */
[----:B---3--:R-:W-:-:S07]  /*10200*/  IMAD.IADD R0, R8, 0x1, -R0 ;  /* 0x0000000108007824 */ /* 0x008fce00078e0a00 */
.L_x_1451:
[----:B--2---:R-:W2:Y:S01]  /*10210*/  LDL.LU R14, [R1+0x88] ;  /* 0x00008800010e7983 */ /* 0x004ea20000300800 */
[----:B------:R-:W0:Y:S03]  /*10220*/  LDC R154, c[0x0][0xce8] ;  /* 0x00033a00ff9a7b82 */ /* 0x000e260000000800 */
[----:B------:R-:W2:Y:S01]  /*10230*/  LDL R25, [R1+0x98] ;  /* 0x0000980001197983 */ /* 0x000ea20000100800 */
[----:B------:R-:W-:-:S03]  /*10240*/  ISETP.NE.U32.AND P0, PT, RZ, UR4, PT ;  /* 0x00000004ff007c0c */ /* 0x000fc6000bf05070 */
[----:B------:R-:W2:Y:S01]  /*10250*/  LDL R158, [R1+0x94] ;  /* 0x00009400019e7983 */ /* 0x000ea20000100800 */
[----:B------:R-:W2:Y:S01]  /*10260*/  LDC.64 R8, c[0x0][R24+0x228] ;  /* 0x00008a0018087b82 */ /* 0x000ea20000000a00 */
[----:B------:R-:W-:Y:S02]  /*10270*/  ISETP.NE.AND.EX P0, PT, RZ, UR5, PT, P0 ;  /* 0x00000005ff007c0c */ /* 0x000fe4000bf05300 */
[----:B------:R-:W2:Y:S02]  /*10280*/  LDL R157, [R1+0x8c] ;  /* 0x00008c00019d7983 */ /* 0x000ea40000100800 */
[----:B------:R-:W-:Y:S02]  /*10290*/  SEL R222, R222, RZ, !P0 ;  /* 0x000000ffdede7207 */ /* 0x000fe40004000000 */
[----:B0-----:R-:W-:-:S03]  /*102a0*/  ISETP.NE.AND P1, PT, R154, 0x1, PT ;  /* 0x000000019a00780c */ /* 0x001fc60003f25270 */
[----:B---3--:R-:W-:Y:S02]  /*102b0*/  IMAD R11, R11, R222, RZ ;  /* 0x000000de0b0b7224 */ /* 0x008fe400078e02ff */
[-C--:B----4-:R-:W-:Y:S02]  /*102c0*/  IMAD R15, R13, R220.reuse, RZ ;  /* 0x000000dc0d0f7224 */ /* 0x090fe400078e02ff */
[----:B------:R-:W-:-:S06]  /*102d0*/  IMAD.WIDE.U32 R12, R12, R220, RZ ;  /* 0x000000dc0c0c7225 */ /* 0x000fcc00078e00ff */
[----:B-1----:R-:W0:Y:S01]  /*102e0*/  @P1 LDC R40, c[0x0][0xcec] ;  /* 0x00033b00ff281b82 */ /* 0x002e220000000800 */
[----:B------:R-:W-:Y:S02]  /*102f0*/  IMAD.IADD R15, R13, 0x1, R15 ;  /* 0x000000010d0f7824 */ /* 0x000fe400078e020f */
[----:B-----5:R-:W-:Y:S01]  /*10300*/  IMAD R0, R0, R154, RZ ;  /* 0x0000009a00007224 */ /* 0x020fe200078e02ff */
[----:B--2---:R-:W-:-:S05]  /*10310*/  SEL R14, R14, RZ, !P0 ;  /* 0x000000ff0e0e7207 */ /* 0x004fca0004000000 */
[C---:B------:R-:W-:Y:S02]  /*10320*/  IMAD R14, R10.reuse, R14, R11 ;  /* 0x0000000e0a0e7224 */ /* 0x040fe400078e020b */
[----:B------:R-:W-:-:S04]  /*10330*/  IMAD.WIDE.U32 R10, R10, R222, RZ ;  /* 0x000000de0a0a7225 */ /* 0x000fc800078e00ff */
[----:B------:R-:W-:Y:S01]  /*10340*/  IMAD.IADD R11, R11, 0x1, R14 ;  /* 0x000000010b0b7824 */ /* 0x000fe200078e020e */
[----:B------:R-:W-:Y:S02]  /*10350*/  IADD3 R14, P0, P3, R10, R12, R3 ;  /* 0x0000000c0a0e7210 */ /* 0x000fe40007b1e003 */
[----:B------:R-:W1:Y:S01]  /*10360*/  @P1 LDC R10, c[0x0][0xcf0] ;  /* 0x00033c00ff0a1b82 */ /* 0x000e620000000800 */
[----:B------:R-:W-:Y:S01]  /*10370*/  SEL R12, R228, RZ, P2 ;  /* 0x000000ffe40c7207 */ /* 0x000fe20001000000 */
[----:B------:R-:W-:-:S04]  /*10380*/  IMAD R25, R227, 0x80, R25 ;  /* 0x00000080e3197824 */ /* 0x000fc800078e0219 */
[-C--:B------:R-:W-:Y:S02]  /*10390*/  IMAD R9, R9, R12.reuse, RZ ;  /* 0x0000000c09097224 */ /* 0x080fe400078e02ff */
[----:B------:R-:W-:Y:S01]  /*103a0*/  IMAD.WIDE.U32 R12, R8, R12, RZ ;  /* 0x0000000c080c7225 */ /* 0x000fe200078e00ff */
[----:B------:R-:W-:-:S04]  /*103b0*/  SHF.R.S32.HI R8, RZ, 0x1f, R3 ;  /* 0x0000001fff087819 */ /* 0x000fc80000011403 */
[----:B------:R-:W-:Y:S01]  /*103c0*/  IADD3.X R15, R11, R15, R8, P0, P3 ;  /* 0x0000000f0b0f7210 */ /* 0x000fe200007e6408 */
[----:B0-----:R-:W-:-:S04]  /*103d0*/  @P1 IMAD.HI.U32 R11, R25, R40, RZ ;  /* 0x00000028190b1227 */ /* 0x001fc800078e00ff */
[----:B------:R-:W-:Y:S02]  /*103e0*/  IMAD.MOV.U32 R40, RZ, RZ, R25 ;  /* 0x000000ffff287224 */ /* 0x000fe400078e0019 */
[----:B------:R-:W-:Y:S01]  /*103f0*/  IMAD.IADD R9, R13, 0x1, R9 ;  /* 0x000000010d097824 */ /* 0x000fe200078e0209 */
[----:B-1----:R-:W-:Y:S02]  /*10400*/  @P1 SHF.R.U32.HI R40, RZ, R10, R11 ;  /* 0x0000000aff281219 */ /* 0x002fe4000001160b */
[----:B------:R0:W1:Y:S02]  /*10410*/  LDC.64 R10, c[0x0][R24+0x210] ;  /* 0x00008400180a7b82 */ /* 0x0000640000000a00 */
[----:B------:R-:W-:Y:S02]  /*10420*/  IADD3 R12, P0, P3, R40, R14, R12 ;  /* 0x0000000e280c7210 */ /* 0x000fe40007b1e00c */
[----:B------:R-:W-:-:S04]  /*10430*/  SHF.R.S32.HI R13, RZ, 0x1f, R40 ;  /* 0x0000001fff0d7819 */ /* 0x000fc80000011428 */
[----:B------:R-:W-:Y:S02]  /*10440*/  IADD3.X R13, R13, R15, R9, P0, P3 ;  /* 0x0000000f0d0d7210 */ /* 0x000fe400007e6409 */
[----:B------:R-:W2:Y:S01]  /*10450*/  LDC.64 R14, c[0x0][0xca8] ;  /* 0x00032a00ff0e7b82 */ /* 0x000ea20000000a00 */
[----:B0-----:R-:W-:-:S04]  /*10460*/  IMAD.MOV R24, RZ, RZ, -R40 ;  /* 0x000000ffff187224 */ /* 0x001fc800078e0a28 */
[----:B------:R-:W-:-:S05]  /*10470*/  IMAD R24, R154, R24, R25 ;  /* 0x000000189a187224 */ /* 0x000fca00078e0219 */
[----:B------:R-:W-:Y:S01]  /*10480*/  SHF.R.S32.HI R9, RZ, 0x1f, R24 ;  /* 0x0000001fff097819 */ /* 0x000fe20000011418 */
[----:B--2---:R-:W0:Y:S08]  /*10490*/  @!P2 LDC R14, c[0x0][0xc50] ;  /* 0x00031400ff0eab82 */ /* 0x004e300000000800 */
[----:B------:R-:W2:Y:S01]  /*104a0*/  @!P2 LDC R15, c[0x0][0xc54] ;  /* 0x00031500ff0fab82 */ /* 0x000ea20000000800 */
[----:B-1----:R-:W-:-:S02]  /*104b0*/  IMAD R11, R11, R24, RZ ;  /* 0x000000180b0b7224 */ /* 0x002fc400078e02ff */
[----:B------:R-:W-:-:S04]  /*104c0*/  IMAD.WIDE.U32 R12, R10, R24, R12 ;  /* 0x000000180a0c7225 */ /* 0x000fc800078e000c */
[----:B------:R-:W-:-:S04]  /*104d0*/  IMAD R9, R10, R9, R11 ;  /* 0x000000090a097224 */ /* 0x000fc800078e020b */
[----:B------:R-:W-:Y:S01]  /*104e0*/  IMAD.IADD R9, R13, 0x1, R9 ;  /* 0x000000010d097824 */ /* 0x000fe200078e0209 */
[----:B0-----:R-:W-:-:S04]  /*104f0*/  LEA R14, P0, R12, R14, 0x2 ;  /* 0x0000000e0c0e7211 */ /* 0x001fc800078010ff */
[----:B--2---:R-:W-:Y:S01]  /*10500*/  LEA.HI.X R9, R12, R15, R9, 0x2, P0 ;  /* 0x0000000f0c097211 */ /* 0x004fe200000f1409 */
[----:B------:R-:W-:Y:S01]  /*10510*/  SHFL.IDX PT, R10, R14, RZ, 0x1c1f ;  /* 0x001c1fff0e0a7589 */ /* 0x000fe200000e0000 */
[----:B------:R-:W-:-:S03]  /*10520*/  IMAD R24, R227, 0x80, R158 ;  /* 0x00000080e3187824 */ /* 0x000fc600078e029e */
[----:B------:R-:W0:Y:S04]  /*10530*/  SHFL.IDX PT, R11, R9, RZ, 0x1c1f ;  /* 0x001c1fff090b7589 */ /* 0x000e2800000e0000 */
[----:B------:R-:W-:Y:S04]  /*10540*/  SHFL.IDX PT, R12, R14, 0x1, 0x1c1f ;  /* 0x003c1f000e0c7f89 */ /* 0x000fe800000e0000 */
[----:B------:R1:W2:Y:S01]  /*10550*/  SHFL.IDX PT, R13, R9, 0x1, 0x1c1f ;  /* 0x003c1f00090d7f89 */ /* 0x0002a200000e0000 */
        /* <DEDUP_REMOVED lines=9> */
[----:B------:R-:W-:-:S07]  /*105f0*/  ULDC.64 UR4, c[0x0][0xba0] ;  /* 0x0002e80000047ab9 */ /* 0x000fce0000000a00 */
[----:B------:R-:W2:Y:S01]  /*10600*/  @P1 LDC R20, c[0x0][0xcf0] ;  /* 0x00033c00ff141b82 */ /* 0x000ea20000000800 */
        /* <DEDUP_REMOVED lines=8> */
[----:B------:R-:W-:Y:S02]  /*10690*/  LOP3.LUT R44, R45, 0x380, RZ, 0xc0, !PT ;  /* 0x000003802d2c7812 */ /* 0x000fe400078ec0ff */
[C---:B------:R-:W-:Y:S02]  /*106a0*/  IADD3 R29, P2, R6.reuse, 0x2000, RZ ;  /* 0x00002000061d7810 */ /* 0x040fe40007f5e0ff */
[C---:B------:R-:W-:Y:S02]  /*106b0*/  IADD3 R33, P3, R6.reuse, 0x3000, RZ ;  /* 0x0000300006217810 */ /* 0x040fe40007f7e0ff */
[----:B------:R-:W-:-:S02]  /*106c0*/  IADD3 R37, P4, R6, 0x4000, RZ ;  /* 0x0000400006257810 */ /* 0x000fc40007f9e0ff */
[----:B------:R-:W-:Y:S02]  /*106d0*/  SHF.R.U64 R44, R44, 0x3, RZ ;  /* 0x000000032c2c7819 */ /* 0x000fe400000012ff */
[----:B------:R-:W-:Y:S02]  /*106e0*/  LOP3.LUT R24, R25, 0x380, RZ, 0xc0, !PT ;  /* 0x0000038019187812 */ /* 0x000fe400078ec0ff */
[----:B------:R-:W-:Y:S02]  /*106f0*/  LOP3.LUT R28, R29, 0x380, RZ, 0xc0, !PT ;  /* 0x000003801d1c7812 */ /* 0x000fe400078ec0ff */
[----:B------:R-:W-:Y:S02]  /*10700*/  LOP3.LUT R32, R33, 0x380, RZ, 0xc0, !PT ;  /* 0x0000038021207812 */ /* 0x000fe400078ec0ff */
[----:B------:R-:W-:Y:S02]  /*10710*/  LOP3.LUT R36, R37, 0x380, RZ, 0xc0, !PT ;  /* 0x0000038025247812 */ /* 0x000fe400078ec0ff */
[----:B------:R-:W-:Y:S01]  /*10720*/  LOP3.LUT R44, R44, R45, RZ, 0x3c, !PT ;  /* 0x0000002d2c2c7212 */ /* 0x000fe200078e3cff */
[----:B------:R-:W-:Y:S01]  /*10730*/  IMAD.X R45, RZ, RZ, R7, P5 ;  /* 0x000000ffff2d7224 */ /* 0x000fe200028e0607 */
[----:B------:R-:W-:-:S02]  /*10740*/  IADD3 R65, P5, R6, 0xa000, RZ ;  /* 0x0000a00006417810 */ /* 0x000fc40007fbe0ff */
[----:B------:R-:W-:Y:S02]  /*10750*/  SHF.R.U64 R24, R24, 0x3, RZ ;  /* 0x0000000318187819 */ /* 0x000fe400000012ff */
[----:B------:R-:W-:Y:S01]  /*10760*/  SHF.R.U64 R28, R28, 0x3, RZ ;  /* 0x000000031c1c7819 */ /* 0x000fe200000012ff */
[----:B------:R-:W-:Y:S01]  /*10770*/  IMAD R8, R8, UR4, RZ ;  /* 0x0000000408087c24 */ /* 0x000fe2000f8e02ff */
[----:B------:R-:W-:Y:S01]  /*10780*/  SHF.R.U64 R32, R32, 0x3, RZ ;  /* 0x0000000320207819 */ /* 0x000fe200000012ff */
[----:B------:R-:W5:Y:S01]  /*10790*/  LD.E.128 R44, desc[UR60][R44.64] ;  /* 0x0000003c2c2c7980 */ /* 0x000f62000c101d00 */
[----:B------:R-:W-:Y:S02]  /*107a0*/  SHF.R.U64 R36, R36, 0x3, RZ ;  /* 0x0000000324247819 */ /* 0x000fe400000012ff */
[----:B------:R-:W-:Y:S02]  /*107b0*/  LOP3.LUT R64, R65, 0x380, RZ, 0xc0, !PT ;  /* 0x0000038041407812 */ /* 0x000fe400078ec0ff */
        /* <DEDUP_REMOVED lines=9> */
[----:B------:R-:W5:Y:S01]  /*10850*/  LD.E.128 R24, desc[UR60][R24.64] ;  /* 0x0000003c18187980 */ /* 0x000f62000c101d00 */
[----:B------:R-:W-:-:S02]  /*10860*/  IADD3 R53, P2, R6, 0x7000, RZ ;  /* 0x0000700006357810 */ /* 0x000fc40007f5e0ff */
[C---:B------:R-:W-:Y:S01]  /*10870*/  IADD3 R57, P3, R6.reuse, 0x8000, RZ ;  /* 0x0000800006397810 */ /* 0x040fe20007f7e0ff */
[----:B------:R-:W5:Y:S01]  /*10880*/  LD.E.128 R28, desc[UR60][R28.64] ;  /* 0x0000003c1c1c7980 */ /* 0x000f62000c101d00 */
[----:B------:R-:W-:Y:S02]  /*10890*/  IADD3 R61, P4, R6, 0x9000, RZ ;  /* 0x00009000063d7810 */ /* 0x000fe40007f9e0ff */
[----:B------:R-:W-:Y:S01]  /*108a0*/  SHF.R.U64 R64, R64, 0x3, RZ ;  /* 0x0000000340407819 */ /* 0x000fe200000012ff */
[----:B------:R-:W5:Y:S01]  /*108b0*/  LD.E.128 R32, desc[UR60][R32.64] ;  /* 0x0000003c20207980 */ /* 0x000f62000c101d00 */
[----:B------:R-:W-:Y:S02]  /*108c0*/  LOP3.LUT R48, R49, 0x380, RZ, 0xc0, !PT ;  /* 0x0000038031307812 */ /* 0x000fe400078ec0ff */
[----:B------:R-:W-:Y:S01]  /*108d0*/  LOP3.LUT R52, R53, 0x380, RZ, 0xc0, !PT ;  /* 0x0000038035347812 */ /* 0x000fe200078ec0ff */
[----:B------:R-:W5:Y:S01]  /*108e0*/  LD.E.128 R36, desc[UR60][R36.64] ;  /* 0x0000003c24247980 */ /* 0x000f62000c101d00 */
[----:B------:R-:W-:-:S02]  /*108f0*/  LOP3.LUT R56, R57, 0x380, RZ, 0xc0, !PT ;  /* 0x0000038039387812 */ /* 0x000fc400078ec0ff */
[----:B------:R-:W-:Y:S02]  /*10900*/  LOP3.LUT R60, R61, 0x380, RZ, 0xc0, !PT ;  /* 0x000003803d3c7812 */ /* 0x000fe400078ec0ff */
[----:B------:R-:W-:Y:S01]  /*10910*/  LOP3.LUT R64, R64, R65, RZ, 0x3c, !PT ;  /* 0x0000004140407212 */ /* 0x000fe200078e3cff */
[--C-:B------:R-:W-:Y:S01]  /*10920*/  IMAD.X R65, RZ, RZ, R7.reuse, P5 ;  /* 0x000000ffff417224 */ /* 0x100fe200028e0607 */
[C---:B------:R-:W-:Y:S02]  /*10930*/  LOP3.LUT R13, R6.reuse, 0x380, RZ, 0xc0, !PT ;  /* 0x00000380060d7812 */ /* 0x040fe400078ec0ff */
[----:B------:R-:W-:Y:S02]  /*10940*/  IADD3 R9, P5, R6, 0xf000, RZ ;  /* 0x0000f00006097810 */ /* 0x000fe40007fbe0ff */
[----:B------:R-:W-:Y:S01]  /*10950*/  SHF.R.U64 R48, R48, 0x3, RZ ;  /* 0x0000000330307819 */ /* 0x000fe200000012ff */
[----:B------:R-:W5:Y:S01]  /*10960*/  LD.E.128 R64, desc[UR60][R64.64] ;  /* 0x0000003c40407980 */ /* 0x000f62000c101d00 */
[----:B------:R-:W-:Y:S01]  /*10970*/  SHF.R.U64 R52, R52, 0x3, RZ ;  /* 0x0000000334347819 */ /* 0x000fe200000012ff */
[----:B------:R-:W-:Y:S01]  /*10980*/  IMAD.X R85, RZ, RZ, R7, P5 ;  /* 0x000000ffff557224 */ /* 0x000fe200028e0607 */
[----:B------:R-:W-:-:S02]  /*10990*/  SHF.R.U64 R56, R56, 0x3, RZ ;  /* 0x0000000338387819 */ /* 0x000fc400000012ff */
[----:B------:R-:W-:Y:S02]  /*109a0*/  SHF.R.U64 R60, R60, 0x3, RZ ;  /* 0x000000033c3c7819 */ /* 0x000fe400000012ff */
        /* <DEDUP_REMOVED lines=16> */
[----:B------:R-:W-:Y:S01]  /*10ab0*/  LOP3.LUT R4, R13, R6, RZ, 0x3c, !PT ;  /* 0x000000060d047212 */ /* 0x000fe200078e3cff */
[----:B------:R-:W5:Y:S01]  /*10ac0*/  LD.E.128 R56, desc[UR60][R56.64] ;  /* 0x0000003c38387980 */ /* 0x000f62000c101d00 */
[----:B------:R-:W-:Y:S02]  /*10ad0*/  SHF.R.U64 R6, R5, 0x3, RZ ;  /* 0x0000000305067819 */ /* 0x000fe400000012ff */
[----:B------:R-:W-:Y:S01]  /*10ae0*/  LOP3.LUT R12, R12, 0xfffffff8, RZ, 0xc0, !PT ;  /* 0xfffffff80c0c7812 */ /* 0x000fe200078ec0ff */
[C---:B------:R-:W-:Y:S01]  /*10af0*/  IMAD R13, R3.reuse, UR5, R8 ;  /* 0x00000005030d7c24 */ /* 0x040fe2000f8e0208 */
[----:B------:R-:W-:Y:S01]  /*10b00*/  LOP3.LUT R84, R6, R9, RZ, 0x3c, !PT ;  /* 0x0000000906547212 */ /* 0x000fe200078e3cff */
[----:B------:R-:W-:Y:S01]  /*10b10*/  IMAD.WIDE.U32 R8, R3, UR4, RZ ;  /* 0x0000000403087c25 */ /* 0x000fe2000f8e00ff */
[----:B------:R-:W-:Y:S01]  /*10b20*/  LOP3.LUT R68, R69, 0x380, RZ, 0xc0, !PT ;  /* 0x0000038045447812 */ /* 0x000fe200078ec0ff */
[----:B------:R-:W-:Y:S01]  /*10b30*/  ULDC.64 UR4, c[0x0][0xbe8] ;  /* 0x0002fa0000047ab9 */ /* 0x000fe20000000a00 */
[----:B------:R-:W-:Y:S01]  /*10b40*/  LOP3.LUT R72, R73, 0x380, RZ, 0xc0, !PT ;  /* 0x0000038049487812 */ /* 0x000fe200078ec0ff */
[----:B------:R-:W-:Y:S01]  /*10b50*/  IMAD.IADD R11, R11, 0x1, -R12 ;  /* 0x000000010b0b7824 */ /* 0x000fe200078e0a0c */
[----:B------:R-:W-:Y:S01]  /*10b60*/  LOP3.LUT R76, R77, 0x380, RZ, 0xc0, !PT ;  /* 0x000003804d4c7812 */ /* 0x000fe200078ec0ff */
[----:B------:R-:W-:Y:S01]  /*10b70*/  IMAD.IADD R9, R9, 0x1, R13 ;  /* 0x0000000109097824 */ /* 0x000fe200078e020d */
[----:B------:R-:W-:Y:S01]  /*10b80*/  LOP3.LUT R80, R81, 0x380, RZ, 0xc0, !PT ;  /* 0x0000038051507812 */ /* 0x000fe200078ec0ff */
[----:B------:R-:W-:Y:S01]  /*10b90*/  IMAD R12, R11, 0x20, R10 ;  /* 0x000000200b0c7824 */ /* 0x000fe200078e020a */
[----:B------:R-:W-:Y:S01]  /*10ba0*/  SHF.R.U64 R68, R68, 0x3, RZ ;  /* 0x0000000344447819 */ /* 0x000fe200000012ff */
[----:B------:R-:W-:Y:S01]  /*10bb0*/  IMAD.WIDE.U32 R8, R220, UR4, R8 ;  /* 0x00000004dc087c25 */ /* 0x000fe2000f8e0008 */
[----:B------:R-:W-:Y:S01]  /*10bc0*/  SHF.R.U64 R72, R72, 0x3, RZ ;  /* 0x0000000348487819 */ /* 0x000fe200000012ff */
[----:B------:R-:W5:Y:S01]  /*10bd0*/  LD.E.128 R60, desc[UR60][R60.64] ;  /* 0x0000003c3c3c7980 */ /* 0x000f62000c101d00 */
[----:B------:R-:W-:Y:S01]  /*10be0*/  SHF.R.U64 R76, R76, 0x3, RZ ;  /* 0x000000034c4c7819 */ /* 0x000fe200000012ff */
[----:B------:R-:W-:Y:S01]  /*10bf0*/  IMAD R14, R227, 0x80, R12 ;  /* 0x00000080e30e7824 */ /* 0x000fe200078e020c */
[----:B------:R-:W-:Y:S01]  /*10c00*/  SHF.R.U64 R80, R80, 0x3, RZ ;  /* 0x0000000350507819 */ /* 0x000fe200000012ff */
[----:B------:R-:W-:Y:S01]  /*10c10*/  IMAD.MOV.U32 R5, RZ, RZ, R7 ;  /* 0x000000ffff057224 */ /* 0x000fe200078e0007 */
[----:B------:R-:W-:Y:S01]  /*10c20*/  SHF.R.S32.HI R13, RZ, 0x1f, R222 ;  /* 0x0000001fff0d7819 */ /* 0x000fe200000114de */
[----:B------:R-:W-:Y:S01]  /*10c30*/  IMAD R9, R220, UR5, R9 ;  /* 0x00000005dc097c24 */ /* 0x000fe2000f8e0209 */
[----:B------:R-:W-:Y:S01]  /*10c40*/  ULDC.64 UR4, c[0x0][0xbf0] ;  /* 0x0002fc0000047ab9 */ /* 0x000fe20000000a00 */
[----:B------:R-:W-:Y:S01]  /*10c50*/  LOP3.LUT R68, R68, R69, RZ, 0x3c, !PT ;  /* 0x0000004544447212 */ /* 0x000fe200078e3cff */
[----:B-1----:R-:W-:Y:S01]  /*10c60*/  @P1 IMAD.HI.U32 R3, R14, R15, RZ ;  /* 0x0000000f0e031227 */ /* 0x002fe200078e00ff */
[----:B------:R-:W-:Y:S01]  /*10c70*/  LOP3.LUT R72, R72, R73, RZ, 0x3c, !PT ;  /* 0x0000004948487212 */ /* 0x000fe200078e3cff */
[----:B------:R-:W5:Y:S01]  /*10c80*/  LD.E.128 R84, desc[UR60][R84.64] ;  /* 0x0000003c54547980 */ /* 0x000f62000c101d00 */
[----:B------:R-:W-:Y:S01]  /*10c90*/  LOP3.LUT R76, R76, R77, RZ, 0x3c, !PT ;  /* 0x0000004d4c4c7212 */ /* 0x000fe200078e3cff */
[--C-:B------:R-:W-:Y:S01]  /*10ca0*/  IMAD.X R69, RZ, RZ, R7.reuse, P0 ;  /* 0x000000ffff457224 */ /* 0x100fe200000e0607 */
[----:B------:R-:W-:Y:S01]  /*10cb0*/  LOP3.LUT R80, R80, R81, RZ, 0x3c, !PT ;  /* 0x0000005150507212 */ /* 0x000fe200078e3cff */
[----:B------:R-:W-:-:S02]  /*10cc0*/  IMAD.X R73, RZ, RZ, R7, P2 ;  /* 0x000000ffff497224 */ /* 0x000fc400010e0607 */
[--C-:B------:R-:W-:Y:S02]  /*10cd0*/  IMAD.X R77, RZ, RZ, R7.reuse, P3 ;  /* 0x000000ffff4d7224 */ /* 0x100fe400018e0607 */
[----:B------:R-:W-:Y:S01]  /*10ce0*/  IMAD.X R81, RZ, RZ, R7, P4 ;  /* 0x000000ffff517224 */ /* 0x000fe200020e0607 */
[----:B------:R-:W5:Y:S01]  /*10cf0*/  LD.E.128 R68, desc[UR60][R68.64] ;  /* 0x0000003c44447980 */ /* 0x000f62000c101d00 */
[----:B------:R-:W-:Y:S02]  /*10d00*/  IMAD R13, R13, UR4, RZ ;  /* 0x000000040d0d7c24 */ /* 0x000fe4000f8e02ff */
[----:B------:R-:W-:Y:S01]  /*10d10*/  IMAD.MOV.U32 R11, RZ, RZ, R14 ;  /* 0x000000ffff0b7224 */ /* 0x000fe200078e000e */
[----:B--2---:R-:W-:Y:S01]  /*10d20*/  @P1 SHF.R.U32.HI R11, RZ, R20, R3 ;  /* 0x00000014ff0b1219 */ /* 0x004fe20000011603 */
[C---:B------:R-:W-:Y:S01]  /*10d30*/  IMAD R13, R222.reuse, UR5, R13 ;  /* 0x00000005de0d7c24 */ /* 0x040fe2000f8e020d */
[----:B------:R-:W5:Y:S01]  /*10d40*/  LD.E.128 R4, desc[UR60][R4.64] ;  /* 0x0000003c04047980 */ /* 0x000f62000c101d00 */
[----:B------:R-:W-:Y:S01]  /*10d50*/  IMAD.WIDE.U32 R8, R222, UR4, R8 ;  /* 0x00000004de087c25 */ /* 0x000fe2000f8e0008 */
[----:B------:R-:W-:Y:S01]  /*10d60*/  SHF.R.S32.HI R3, RZ, 0x1f, R11 ;  /* 0x0000001fff037819 */ /* 0x000fe2000001140b */
[----:B------:R-:W-:Y:S01]  /*10d70*/  ULDC.64 UR4, c[0x0][0xbe0] ;  /* 0x0002f80000047ab9 */ /* 0x000fe20000000a00 */
[----:B------:R-:W5:Y:S01]  /*10d80*/  LD.E.128 R72, desc[UR60][R72.64] ;  /* 0x0000003c48487980 */ /* 0x000f62000c101d00 */
[----:B------:R-:W-:-:S03]  /*10d90*/  IMAD.IADD R9, R9, 0x1, R13 ;  /* 0x0000000109097824 */ /* 0x000fc600078e020d */
[----:B------:R-:W5:Y:S01]  /*10da0*/  LD.E.128 R76, desc[UR60][R76.64] ;  /* 0x0000003c4c4c7980 */ /* 0x000f62000c101d00 */
[----:B------:R-:W-:-:S03]  /*10db0*/  IMAD.MOV R13, RZ, RZ, -R11 ;  /* 0x000000ffff0d7224 */ /* 0x000fc600078e0a0b */
[----:B------:R-:W5:Y:S01]  /*10dc0*/  LD.E.128 R80, desc[UR60][R80.64] ;  /* 0x0000003c50507980 */ /* 0x000f62000c101d00 */
[----:B------:R-:W-:Y:S01]  /*10dd0*/  @!PT LDS RZ, [RZ] ;  /* 0x00000000fffff984 */ /* 0x000fe20000000800 */
[----:B------:R-:W-:Y:S01]  /*10de0*/  @!PT LDS RZ, [RZ] ;  /* 0x00000000fffff984 */ /* 0x000fe20000000800 */
[----:B------:R-:W-:Y:S01]  /*10df0*/  @!PT LDS RZ, [RZ] ;  /* 0x00000000fffff984 */ /* 0x000fe20000000800 */
[----:B------:R-:W-:Y:S01]  /*10e00*/  @!PT LDS RZ, [RZ] ;  /* 0x00000000fffff984 */ /* 0x000fe20000000800 */
[----:B------:R0:W-:Y:S06]  /*10e10*/  MEMBAR.ALL.CTA ;  /* 0x0000000000007992 */ /* 0x0001ec0000008000 */
[----:B0-----:R-:W0:Y:S01]  /*10e20*/  FENCE.VIEW.ASYNC.S ;  /* 0x00000000000073c6 */ /* 0x001e220000000000 */
[----:B------:R-:W-:Y:S02]  /*10e30*/  IMAD R12, R3, UR4, RZ ;  /* 0x00000004030c7c24 */ /* 0x000fe4000f8e02ff */
[----:B------:R-:W-:-:S02]  /*10e40*/  IMAD R13, R154, R13, R14 ;  /* 0x0000000d9a0d7224 */ /* 0x000fc400078e020e */
        /* <DEDUP_REMOVED lines=19> */
.L_x_1672:
        /* <DEDUP_REMOVED lines=14> */
[-C--:B--2---:R-:W-:Y:S02]  /*11060*/  @!P3 LEA R8, P5, R203, R14.reuse, 0x1 ;  /* 0x0000000ecb08b211 */ /* 0x084fe400078a08ff */
[----:B------:R-:W-:Y:S02]  /*11070*/  @!P2 LEA R10, P4, R219, R14, 0x1 ;  /* 0x0000000edb0aa211 */ /* 0x000fe400078808ff */
[----:B-1----:R-:W-:Y:S02]  /*11080*/  @!P3 LEA.HI.X R9, R203, R20, R12, 0x1, P5 ;  /* 0x00000014cb09b211 */ /* 0x002fe400028f0c0c */
[----:B------:R-:W-:-:S02]  /*11090*/  @!P1 LEA R12, P5, R218, R14, 0x1 ;  /* 0x0000000eda0c9211 */ /* 0x000fc400078a08ff */
[----:B------:R-:W-:Y:S01]  /*110a0*/  @!P2 LEA.HI.X R11, R219, R20, R90, 0x1, P4 ;  /* 0x00000014db0ba211 */ /* 0x000fe200020f0c5a */
[----:B-----5:R3:W-:Y:S01]  /*110b0*/  @!P3 ST.E.128 desc[UR60][R8.64], R4 ;  /* 0x000000040800b985 */ /* 0x0207e2000c101d3c */
[----:B------:R-:W-:Y:S02]  /*110c0*/  SHF.R.S32.HI R40, RZ, 0x1f, R15 ;  /* 0x0000001fff287819 */ /* 0x000fe4000001140f */
[C---:B------:R-:W-:Y:S01]  /*110d0*/  @!P0 LEA R14, P4, R15.reuse, R14, 0x1 ;  /* 0x0000000e0f0e8211 */ /* 0x040fe200078808ff */
[----:B------:R3:W-:Y:S01]  /*110e0*/  @!P2 ST.E.128 desc[UR60][R10.64], R36 ;  /* 0x000000240a00a985 */ /* 0x0007e2000c101d3c */
[-C--:B------:R-:W-:Y:S02]  /*110f0*/  @!P1 LEA.HI.X R13, R218, R20.reuse, R88, 0x1, P5 ;  /* 0x00000014da0d9211 */ /* 0x080fe400028f0c58 */
[----:B------:R-:W-:-:S03]  /*11100*/  @!P0 LEA.HI.X R15, R15, R20, R40, 0x1, P4 ;  /* 0x000000140f0f8211 */ /* 0x000fc600020f0c28 */
[----:B------:R3:W-:Y:S04]  /*11110*/  @!P1 ST.E.128 desc[UR60][R12.64], R56 ;  /* 0x000000380c009985 */ /* 0x0007e8000c101d3c */
[----:B------:R3:W-:Y:S02]  /*11120*/  @!P0 ST.E.128 desc[UR60][R14.64], R72 ;  /* 0x000000480e008985 */ /* 0x0007e4000c101d3c */
.L_x_1455:
[----:B------:R-:W-:Y:S05]  /*11130*/  BSYNC B1 ;  /* 0x0000000000017941 */ /* 0x000fea0003800000 */
.L_x_1454:
[----:B------:R-:W-:Y:S01]  /*11140*/  UMOV UR4, 0xffffffff ;  /* 0xffffffff00047882 */ /* 0x000fe20000000000 */
[----:B---3-5:R-:W-:Y:S02]  /*11150*/  SHF.R.S32.HI R36, RZ, 0x1f, R89 ;  /* 0x0000001fff247819 */ /* 0x028fe40000011459 */
[----:B------:R-:W-:Y:S05]  /*11160*/  BRA.DIV UR4, `(.L_x_1456) ;  /* 0x000000c604687947 */ /* 0x000fea000b800000 */
[----:B-1----:R1:W3:Y:S04]  /*11170*/  SHFL.IDX PT, R20, R21, 0x1, 0x181f ;  /* 0x00381f0015147f89 */ /* 0x0022e800000e0000 */
[----:B--2---:R1:W2:Y:S02]  /*11180*/  SHFL.IDX PT, R14, R3, 0x1, 0x181f ;  /* 0x00381f00030e7f89 */ /* 0x0042a400000e0000 */
.L_x_1676:
        /* <DEDUP_REMOVED lines=12> */
[-C--:B--2---:R-:W-:Y:S02]  /*11250*/  @!P3 LEA R4, P5, R203, R14.reuse, 0x1 ;  /* 0x0000000ecb04b211 */ /* 0x084fe400078a08ff */
        /* <DEDUP_REMOVED lines=11> */
.L_x_1458:
[----:B------:R-:W-:Y:S05]  /*11310*/  BSYNC B1 ;  /* 0x0000000000017941 */ /* 0x000fea0003800000 */
.L_x_1457:
[----:B------:R-:W-:-:S03]  /*11320*/  UMOV UR4, 0xffffffff ;  /* 0xffffffff00047882 */ /* 0x000fc60000000000 */
[----:B------:R-:W-:Y:S05]  /*11330*/  BRA.DIV UR4, `(.L_x_1459) ;  /* 0x000000c6043c7947 */ /* 0x000fea000b800000 */
[----:B---3--:R3:W0:Y:S04]  /*11340*/  SHFL.IDX PT, R20, R21, 0x2, 0x181f ;  /* 0x00581f0015147f89 */ /* 0x00862800000e0000 */
[----:B--2---:R3:W2:Y:S02]  /*11350*/  SHFL.IDX PT, R14, R3, 0x2, 0x181f ;  /* 0x00581f00030e7f89 */ /* 0x0046a400000e0000 */
.L_x_1680:
[----:B----4-:R-:W-:Y:S01]  /*11360*/  VIADD R5, R91, 0x40 ;  /* 0x000000405b057836 */ /* 0x010fe20000000000 */
        /* <DEDUP_REMOVED lines=23> */
.L_x_1461:
[----:B------:R-:W-:Y:S05]  /*114e0*/  BSYNC B1 ;  /* 0x0000000000017941 */ /* 0x000fea0003800000 */
.L_x_1460:
[----:B------:R-:W-:-:S03]  /*114f0*/  UMOV UR4, 0xffffffff ;  /* 0xffffffff00047882 */ /* 0x000fc60000000000 */
[----:B------:R-:W-:Y:S05]  /*11500*/  BRA.DIV UR4, `(.L_x_1462) ;  /* 0x000000c604107947 */ /* 0x000fea000b800000 */
[----:B----4-:R4:W0:Y:S04]  /*11510*/  SHFL.IDX PT, R10, R21, 0x3, 0x181f ;  /* 0x00781f00150a7f89 */ /* 0x01082800000e0000 */
[----:B--2---:R4:W2:Y:S02]  /*11520*/  SHFL.IDX PT, R14, R3, 0x3, 0x181f ;  /* 0x00781f00030e7f89 */ /* 0x0048a400000e0000 */
.L_x_1684:
[----:B01-34-:R-:W-:-:S05]  /*11530*/  VIADD R3, R91, 0x60 ;  /* 0x000000605b037836 */ /* 0x01bfca0000000000 */
        /* <DEDUP_REMOVED lines=9> */
[-C--:B--2---:R-:W-:Y:S02]  /*115d0*/  @!P3 LEA R4, P0, R203, R14.reuse, 0x1 ;  /* 0x0000000ecb04b211 */ /* 0x084fe400078008ff */
[-C--:B------:R-:W-:Y:S02]  /*115e0*/  @!P4 LEA R6, P1, R219, R14.reuse, 0x1 ;  /* 0x0000000edb06c211 */ /* 0x080fe400078208ff */
[C---:B------:R-:W-:Y:S02]  /*115f0*/  @!P5 LEA R8, P2, R218.reuse, R14, 0x1 ;  /* 0x0000000eda08d211 */ /* 0x040fe400078408ff */
        /* <DEDUP_REMOVED lines=12> */
.L_x_1452:
[----:B------:R-:W1:Y:S01]  /*116c0*/  @P1 LDC R7, c[0x0][0xcec] ;  /* 0x00033b00ff071b82 */ /* 0x000e620000000800 */
[----:B------:R-:W-:Y:S01]  /*116d0*/  ULDC.64 UR4, c[0x0][0xc08] ;  /* 0x0003020000047ab9 */ /* 0x000fe20000000a00 */
[----:B0-----:R-:W-:Y:S02]  /*116e0*/  IMAD.MOV.U32 R10, RZ, RZ, R25 ;  /* 0x000000ffff0a7224 */ /* 0x001fe400078e0019 */
[----:B------:R-:W-:-:S04]  /*116f0*/  IMAD R8, R8, UR4, RZ ;  /* 0x0000000408087c24 */ /* 0x000fc8000f8e02ff */
[----:B------:R-:W0:Y:S01]  /*11700*/  @P1 LDC R6, c[0x0][0xcf0] ;  /* 0x00033c00ff061b82 */ /* 0x000e220000000800 */
[----:B------:R-:W-:Y:S02]  /*11710*/  IMAD R8, R3, UR5, R8 ;  /* 0x0000000503087c24 */ /* 0x000fe4000f8e0208 */
[----:B-1----:R-:W-:-:S05]  /*11720*/  @P1 IMAD.HI.U32 R7, R25, R7, RZ ;  /* 0x0000000719071227 */ /* 0x002fca00078e00ff */
[----:B0-----:R-:W-:Y:S01]  /*11730*/  @P1 SHF.R.U32.HI R10, RZ, R6, R7 ;  /* 0x00000006ff0a1219 */ /* 0x001fe20000011607 */
[----:B------:R-:W-:Y:S01]  /*11740*/  IMAD.WIDE.U32 R6, R3, UR4, RZ ;  /* 0x0000000403067c25 */ /* 0x000fe2000f8e00ff */
[----:B------:R-:W-:Y:S01]  /*11750*/  ULDC.64 UR4, c[0x0][0xc38] ;  /* 0x00030e0000047ab9 */ /* 0x000fe20000000a00 */
[----:B------:R-:W-:Y:S02]  /*11760*/  SHF.R.S32.HI R3, RZ, 0x1f, R222 ;  /* 0x0000001fff037819 */ /* 0x000fe400000114de */
[----:B------:R-:W-:Y:S02]  /*11770*/  IMAD.IADD R7, R7, 0x1, R8 ;  /* 0x0000000107077824 */ /* 0x000fe400078e0208 */
        /* <DEDUP_REMOVED lines=19> */
[----:B------:R-:W-:Y:S01]  /*118b0*/  IMAD.IADD R7, R7, 0x1, R8 ;  /* 0x0000000107077824 */ /* 0x000fe200078e0208 */
[----:B------:R-:W-:Y:S02]  /*118c0*/  SHF.R.S32.HI R8, RZ, 0x1f, R3 ;  /* 0x0000001fff087819 */ /* 0x000fe40000011403 */
[----:B------:R-:W-:Y:S01]  /*118d0*/  PRMT R10, RZ, 0x654, R10 ;  /* 0x00000654ff0a7816 */ /* 0x000fe2000000000a */
[----:B------:R-:W-:-:S03]  /*118e0*/  IMAD.WIDE.U32 R6, R3, UR4, R6 ;  /* 0x0000000403067c25 */ /* 0x000fc6000f8e0006 */
[----:B------:R0:W-:Y:S01]  /*118f0*/  SYNCS.ARRIVE.TRANS64.RED.A1T0 RZ, [R10+URZ], RZ ;  /* 0x000000ff0aff79a7 */ /* 0x0001e2000810043f */
[----:B------:R-:W-:-:S04]  /*11900*/  IMAD R8, R8, UR4, RZ ;  /* 0x0000000408087c24 */ /* 0x000fc8000f8e02ff */
[----:B------:R-:W-:Y:S01]  /*11910*/  IMAD R8, R3, UR5, R8 ;  /* 0x0000000503087c24 */ /* 0x000fe2000f8e0208 */
[----:B------:R-:W-:Y:S02]  /*11920*/  ULDC.64 UR4, c[0x0][0xc00] ;  /* 0x0003000000047ab9 */ /* 0x000fe40000000a00 */
[----:B------:R-:W-:Y:S01]  /*11930*/  LEA R3, P0, R6, UR4, 0x2 ;  /* 0x0000000406037c11 */ /* 0x000fe2000f8010ff */
[----:B------:R-:W-:Y:S01]  /*11940*/  IMAD.IADD R8, R7, 0x1, R8 ;  /* 0x0000000107087824 */ /* 0x000fe200078e0208 */
[----:B------:R-:W-:-:S04]  /*11950*/  UMOV UR4, 0xffffffff ;  /* 0xffffffff00047882 */ /* 0x000fc80000000000 */
[----:B------:R-:W-:Y:S01]  /*11960*/  LEA.HI.X R8, R6, UR5, R8, 0x2, P0 ;  /* 0x0000000506087c11 */ /* 0x000fe200080f1408 */
[----:B0-----:R-:W-:Y:S06]  /*11970*/  BRA.DIV UR4, `(.L_x_1464) ;  /* 0x000000c2043c7947 */ /* 0x001fec000b800000 */
[----:B------:R0:W1:Y:S04]  /*11980*/  SHFL.IDX PT, R25, R8, RZ, 0x1c1f ;  /* 0x001c1fff08197589 */ /* 0x00006800000e0000 */
[----:B------:R0:W2:Y:S02]  /*11990*/  SHFL.IDX PT, R12, R3, RZ, 0x1c1f ;  /* 0x001c1fff030c7589 */ /* 0x0000a400000e0000 */
.L_x_1687:
[----:B------:R-:W-:Y:S01]  /*119a0*/  ISETP.GE.AND P0, PT, R24, R0, PT ;  /* 0x000000001800720c */ /* 0x000fe20003f06270 */
[----:B------:R-:W-:-:S12]  /*119b0*/  BSSY B1, `(.L_x_1465) ;  /* 0x00000d3000017945 */ /* 0x000fd80003800000 */
[----:B------:R-:W-:Y:S05]  /*119c0*/  @P0 BRA `(.L_x_1466) ;  /* 0x0000000c00440947 */ /* 0x000fea0003800000 */
[----:B------:R-:W-:Y:S01]  /*119d0*/  ULDC UR4, c[0x0][0xbc8] ;  /* 0x0002f20000047ab9 */ /* 0x000fe20000000800 */
[C---:B------:R-:W-:Y:S01]  /*119e0*/  VIADD R13, R230.reuse, 0x8 ;  /* 0x00000008e60d7836 */ /* 0x040fe20000000000 */
[C---:B------:R-:W-:Y:S01]  /*119f0*/  ISETP.GE.AND P0, PT, R230.reuse, UR4, PT ;  /* 0x00000004e6007c0c */ /* 0x040fe2000bf06270 */
[C---:B------:R-:W-:Y:S02]  /*11a00*/  VIADD R11, R230.reuse, 0x10 ;  /* 0x00000010e60b7836 */ /* 0x040fe40000000000 */
[C---:B------:R-:W-:Y:S01]  /*11a10*/  VIADD R14, R230.reuse, 0x8 ;  /* 0x00000008e60e7836 */ /* 0x040fe20000000000 */
        /* <DEDUP_REMOVED lines=21> */
[----:B-1----:R-:W-:Y:S01]  /*11b70*/  @!P0 LEA R6, P2, R11, R12, 0x2 ;  /* 0x0000000c0b068211 */ /* 0x002fe200078410ff */
[----:B------:R-:W-:-:S03]  /*11b80*/  VIADD R28, R230, 0x60 ;  /* 0x00000060e61c7836 */ /* 0x000fc60000000000 */
        /* <DEDUP_REMOVED lines=17> */
[C---:B------:R-:W-:Y:S02]  /*11ca0*/  VIADD R13, R230.reuse, 0x38 ;  /* 0x00000038e60d7836 */ /* 0x040fe40000000000 */
[----:B------:R1:W-:Y:S01]  /*11cb0*/  @!P0 ST.E.64 desc[UR60][R6.64], R20 ;  /* 0x0000001406008985 */ /* 0x0003e2000c101b3c */
[----:B------:R-:W-:Y:S02]  /*11cc0*/  SHF.R.S32.HI R14, RZ, 0x1f, R14 ;  /* 0x0000001fff0e7819 */ /* 0x000fe4000001140e */
[----:B------:R-:W-:Y:S02]  /*11cd0*/  ISETP.GE.AND P1, PT, R13, UR4, PT ;  /* 0x000000040d007c0c */ /* 0x000fe4000bf26270 */
[----:B-1----:R-:W-:Y:S01]  /*11ce0*/  @!P2 LEA R6, P0, R11, R12, 0x2 ;  /* 0x0000000c0b06a211 */ /* 0x002fe200078010ff */
[----:B------:R-:W-:-:S02]  /*11cf0*/  VIADD R20, R230, 0x60 ;  /* 0x00000060e6147836 */ /* 0x000fc40000000000 */
[C---:B------:R-:W-:Y:S01]  /*11d00*/  VIADD R21, R230.reuse, 0x80 ;  /* 0x00000080e6157836 */ /* 0x040fe20000000000 */
[----:B------:R-:W-:Y:S01]  /*11d10*/  @!P2 LEA.HI.X R7, R11, R25, R14, 0x2, P0 ;  /* 0x000000190b07a211 */ /* 0x000fe200000f140e */
[----:B------:R-:W-:Y:S01]  /*11d20*/  VIADD R11, R230, 0x30 ;  /* 0x00000030e60b7836 */ /* 0x000fe20000000000 */
[----:B------:R-:W-:Y:S01]  /*11d30*/  ISETP.GE.AND P0, PT, R154, UR4, PT ;  /* 0x000000049a007c0c */ /* 0x000fe2000bf06270 */
[----:B------:R-:W-:Y:S01]  /*11d40*/  VIADD R14, R230, 0x48 ;  /* 0x00000048e60e7836 */ /* 0x000fe20000000000 */
[----:B------:R-:W-:Y:S01]  /*11d50*/  SHF.R.S32.HI R20, RZ, 0x1f, R20 ;  /* 0x0000001fff147819 */ /* 0x000fe20000011414 */
[----:B------:R1:W-:Y:S01]  /*11d60*/  @!P2 ST.E.64 desc[UR60][R6.64], R44 ;  /* 0x0000002c0600a985 */ /* 0x0003e2000c101b3c */
[----:B------:R-:W-:Y:S02]  /*11d70*/  SHF.R.S32.HI R11, RZ, 0x1f, R11 ;  /* 0x0000001fff0b7819 */ /* 0x000fe4000001140b */
[----:B-1----:R-:W-:-:S04]  /*11d80*/  @!P3 LEA R6, P2, R10, R12, 0x2 ;  /* 0x0000000c0a06b211 */ /* 0x002fc800078410ff */
[-C--:B------:R-:W-:Y:S02]  /*11d90*/  @!P3 LEA.HI.X R7, R10, R25.reuse, R11, 0x2, P2 ;  /* 0x000000190a07b211 */ /* 0x080fe400010f140b */
[----:B------:R-:W-:Y:S02]  /*11da0*/  ISETP.GE.AND P2, PT, R14, UR4, PT ;  /* 0x000000040e007c0c */ /* 0x000fe4000bf46270 */
[C---:B------:R-:W-:Y:S01]  /*11db0*/  @!P1 LEA R10, P4, R13.reuse, R12, 0x2 ;  /* 0x0000000c0d0a9211 */ /* 0x040fe200078810ff */
        /* <DEDUP_REMOVED lines=10> */
[----:B------:R-:W-:Y:S01]  /*11e60*/  VIADD R24, R230, 0x50 ;  /* 0x00000050e6187836 */ /* 0x000fe20000000000 */
[----:B--2---:R-:W-:-:S03]  /*11e70*/  @!P2 LEA R10, P5, R14, R12, 0x2 ;  /* 0x0000000c0e0aa211 */ /* 0x004fc600078a10ff */
[----:B------:R1:W-:Y:S01]  /*11e80*/  @!P0 ST.E.64 desc[UR60][R6.64], R56 ;  /* 0x0000003806008985 */ /* 0x0003e2000c101b3c */
[----:B------:R-:W-:Y:S02]  /*11e90*/  ISETP.GE.AND P0, PT, R28, UR4, PT ;  /* 0x000000041c007c0c */ /* 0x000fe4000bf06270 */
[----:B------:R-:W-:Y:S01]  /*11ea0*/  @!P2 LEA.HI.X R11, R14, R25, R15, 0x2, P5 ;  /* 0x000000190e0ba211 */ /* 0x000fe200028f140f */
[C---:B------:R-:W-:Y:S01]  /*11eb0*/  VIADD R14, R230.reuse, 0x68 ;  /* 0x00000068e60e7836 */ /* 0x040fe20000000000 */
[----:B------:R-:W-:Y:S01]  /*11ec0*/  SHF.R.S32.HI R24, RZ, 0x1f, R24 ;  /* 0x0000001fff187819 */ /* 0x000fe20000011418 */
[----:B------:R-:W-:Y:S02]  /*11ed0*/  VIADD R15, R230, 0x58 ;  /* 0x00000058e60f7836 */ /* 0x000fe40000000000 */
[----:B------:R2:W-:Y:S01]  /*11ee0*/  @!P2 ST.E.64 desc[UR60][R10.64], R60 ;  /* 0x0000003c0a00a985 */ /* 0x0005e2000c101b3c */
[----:B------:R-:W-:Y:S02]  /*11ef0*/  ISETP.GE.AND P2, PT, R14, UR4, PT ;  /* 0x000000040e007c0c */ /* 0x000fe4000bf46270 */
[----:B------:R-:W-:-:S02]  /*11f00*/  SHF.R.S32.HI R15, RZ, 0x1f, R15 ;  /* 0x0000001fff0f7819 */ /* 0x000fc4000001140f */
[----:B-1----:R-:W-:-:S04]  /*11f10*/  @!P3 LEA R6, P4, R40, R12, 0x2 ;  /* 0x0000000c2806b211 */ /* 0x002fc800078810ff */
[----:B------:R-:W-:Y:S01]  /*11f20*/  @!P3 LEA.HI.X R7, R40, R25, R24, 0x2, P4 ;  /* 0x000000192807b211 */ /* 0x000fe200020f1418 */
[----:B------:R-:W-:Y:S01]  /*11f30*/  VIADD R24, R230, 0x70 ;  /* 0x00000070e6187836 */ /* 0x000fe20000000000 */
[----:B--2---:R-:W-:-:S03]  /*11f40*/  @!P1 LEA R10, P5, R13, R12, 0x2 ;  /* 0x0000000c0d0a9211 */ /* 0x004fc600078a10ff */
[----:B------:R1:W-:Y:S01]  /*11f50*/  @!P3 ST.E.64 desc[UR60][R6.64], R64 ;  /* 0x000000400600b985 */ /* 0x0003e2000c101b3c */
[----:B------:R-:W-:Y:S02]  /*11f60*/  ISETP.GE.AND P3, PT, R24, UR4, PT ;  /* 0x0000000418007c0c */ /* 0x000fe4000bf66270 */
[----:B------:R-:W-:Y:S01]  /*11f70*/  @!P1 LEA.HI.X R11, R13, R25, R15, 0x2, P5 ;  /* 0x000000190d0b9211 */ /* 0x000fe200028f140f */
[C---:B------:R-:W-:Y:S02]  /*11f80*/  VIADD R13, R230.reuse, 0x78 ;  /* 0x00000078e60d7836 */ /* 0x040fe40000000000 */
[----:B------:R-:W-:Y:S02]  /*11f90*/  VIADD R15, R230, 0x68 ;  /* 0x00000068e60f7836 */ /* 0x000fe40000000000 */
[----:B------:R2:W-:Y:S01]  /*11fa0*/  @!P1 ST.E.64 desc[UR60][R10.64], R68 ;  /* 0x000000440a009985 */ /* 0x0005e2000c101b3c */
[----:B------:R-:W-:Y:S02]  /*11fb0*/  ISETP.GE.AND P1, PT, R13, UR4, PT ;  /* 0x000000040d007c0c */ /* 0x000fe4000bf26270 */
[----:B------:R-:W-:-:S02]  /*11fc0*/  SHF.R.S32.HI R15, RZ, 0x1f, R15 ;  /* 0x0000001fff0f7819 */ /* 0x000fc4000001140f */
[----:B-1----:R-:W-:-:S04]  /*11fd0*/  @!P0 LEA R6, P4, R28, R12, 0x2 ;  /* 0x0000000c1c068211 */ /* 0x002fc800078810ff */
[-C--:B------:R-:W-:Y:S01]  /*11fe0*/  @!P0 LEA.HI.X R7, R28, R25.reuse, R20, 0x2, P4 ;  /* 0x000000191c078211 */ /* 0x080fe200020f1414 */
        /* <DEDUP_REMOVED lines=8> */
[----:B------:R-:W-:Y:S01]  /*12070*/  VIADD R15, R230, 0x78 ;  /* 0x00000078e60f7836 */ /* 0x000fe20000000000 */
[----:B------:R-:W-:Y:S01]  /*12080*/  SHF.R.S32.HI R28, RZ, 0x1f, R28 ;  /* 0x0000001fff1c7819 */ /* 0x000fe2000001141c */
[----:B------:R2:W-:Y:S01]  /*12090*/  @!P2 ST.E.64 desc[UR60][R10.64], R76 ;  /* 0x0000004c0a00a985 */ /* 0x0005e2000c101b3c */
[----:B------:R-:W-:-:S02]  /*120a0*/  ISETP.GE.AND P2, PT, R14, UR4, PT ;  /* 0x000000040e007c0c */ /* 0x000fc4000bf46270 */
[----:B------:R-:W-:Y:S02]  /*120b0*/  SHF.R.S32.HI R15, RZ, 0x1f, R15 ;  /* 0x0000001fff0f7819 */ /* 0x000fe4000001140f */
        /* <DEDUP_REMOVED lines=15> */
[-C--:B------:R-:W-:Y:S01]  /*121b0*/  @!P0 LEA.HI.X R7, R21, R25.reuse, R24, 0x2, P4 ;  /* 0x0000001915078211 */ /* 0x080fe200020f1418 */
        /* <DEDUP_REMOVED lines=25> */
[----:B-1----:R-:W-:-:S04]  /*12350*/  @!P0 LEA R6, P3, R24, R12, 0x2 ;  /* 0x0000000c18068211 */ /* 0x002fc800078610ff */
[----:B------:R-:W-:Y:S02]  /*12360*/  @!P0 LEA.HI.X R7, R24, R25, R28, 0x2, P3 ;  /* 0x0000001918078211 */ /* 0x000fe400018f141c */
[----:B--2---:R-:W-:-:S03]  /*12370*/  @!P2 LEA R10, P5, R15, R12, 0x2 ;  /* 0x0000000c0f0aa211 */ /* 0x004fc600078a10ff */
[----:B------:R1:W-:Y:S01]  /*12380*/  @!P0 ST.E.64 desc[UR60][R6.64], R104 ;  /* 0x0000006806008985 */ /* 0x0003e2000c101b3c */
[----:B------:R-:W-:Y:S02]  /*12390*/  ISETP.GE.AND P0, PT, R13, UR4, PT ;  /* 0x000000040d007c0c */ /* 0x000fe4000bf06270 */
[----:B------:R-:W-:Y:S01]  /*123a0*/  @!P2 LEA.HI.X R11, R15, R25, R21, 0x2, P5 ;  /* 0x000000190f0ba211 */ /* 0x000fe200028f1415 */
[C---:B------:R-:W-:Y:S02]  /*123b0*/  VIADD R21, R230.reuse, 0xb0 ;  /* 0x000000b0e6157836 */ /* 0x040fe40000000000 */
[----:B------:R-:W-:Y:S02]  /*123c0*/  VIADD R15, R230, 0xb8 ;  /* 0x000000b8e60f7836 */ /* 0x000fe40000000000 */
[----:B------:R2:W-:Y:S01]  /*123d0*/  @!P2 ST.E.64 desc[UR60][R10.64], R108 ;  /* 0x0000006c0a00a985 */ /* 0x0005e2000c101b3c */
[----:B------:R-:W-:Y:S02]  /*123e0*/  SHF.R.S32.HI R21, RZ, 0x1f, R21 ;  /* 0x0000001fff157819 */ /* 0x000fe40000011415 */
[----:B------:R-:W-:-:S02]  /*123f0*/  SHF.R.S32.HI R15, RZ, 0x1f, R15 ;  /* 0x0000001fff0f7819 */ /* 0x000fc4000001140f */
[----:B------:R-:W-:Y:S02]  /*12400*/  ISETP.GE.AND P2, PT, R237, UR4, PT ;  /* 0x00000004ed007c0c */ /* 0x000fe4000bf46270 */
[----:B-1----:R-:W-:-:S04]  /*12410*/  @!P4 LEA R6, P3, R20, R12, 0x2 ;  /* 0x0000000c1406c211 */ /* 0x002fc800078610ff */
[-C--:B------:R-:W-:Y:S02]  /*12420*/  @!P4 LEA.HI.X R7, R20, R25.reuse, R21, 0x2, P3 ;  /* 0x000000191407c211 */ /* 0x080fe400018f1415 */
[----:B------:R-:W-:Y:S02]  /*12430*/  ISETP.GE.AND P3, PT, R236, UR4, PT ;  /* 0x00000004ec007c0c */ /* 0x000fe4000bf66270 */
[C---:B--2---:R-:W-:Y:S01]  /*12440*/  @!P1 LEA R10, P5, R14.reuse, R12, 0x2 ;  /* 0x0000000c0e0a9211 */ /* 0x044fe200078a10ff */
[----:B------:R1:W-:Y:S01]  /*12450*/  @!P4 ST.E.64 desc[UR60][R6.64], R112 ;  /* 0x000000700600c985 */ /* 0x0003e2000c101b3c */
[----:B------:R-:W-:Y:S02]  /*12460*/  SHF.R.S32.HI R20, RZ, 0x1f, R237 ;  /* 0x0000001fff147819 */ /* 0x000fe400000114ed */
[----:B------:R-:W-:Y:S01]  /*12470*/  @!P1 LEA.HI.X R11, R14, R25, R15, 0x2, P5 ;  /* 0x000000190e0b9211 */ /* 0x000fe200028f140f */
[----:B------:R-:W-:Y:S01]  /*12480*/  VIADD R14, R230, 0xc0 ;  /* 0x000000c0e60e7836 */ /* 0x000fe20000000000 */
[----:B------:R-:W-:-:S03]  /*12490*/  SHF.R.S32.HI R21, RZ, 0x1f, R232 ;  /* 0x0000001fff157819 */ /* 0x000fc600000114e8 */
[----:B------:R2:W-:Y:S01]  /*124a0*/  @!P1 ST.E.64 desc[UR60][R10.64], R116 ;  /* 0x000000740a009985 */ /* 0x0005e2000c101b3c */
[----:B------:R-:W-:Y:S02]  /*124b0*/  SHF.R.S32.HI R14, RZ, 0x1f, R14 ;  /* 0x0000001fff0e7819 */ /* 0x000fe4000001140e */
[----:B------:R-:W-:Y:S02]  /*124c0*/  ISETP.GE.AND P1, PT, R235, UR4, PT ;  /* 0x00000004eb007c0c */ /* 0x000fe4000bf26270 */
[----:B-1----:R-:W-:-:S04]  /*124d0*/  @!P0 LEA R6, P4, R13, R12, 0x2 ;  /* 0x0000000c0d068211 */ /* 0x002fc800078810ff */
[-C--:B------:R-:W-:Y:S02]  /*124e0*/  @!P0 LEA.HI.X R7, R13, R25.reuse, R14, 0x2, P4 ;  /* 0x000000190d078211 */ /* 0x080fe400020f140e */
[-C--:B------:R-:W-:Y:S02]  /*124f0*/  @!P3 LEA R14, P4, R236, R12.reuse, 0x2 ;  /* 0x0000000cec0eb211 */ /* 0x080fe400078810ff */
[C---:B--2---:R-:W-:Y:S01]  /*12500*/  @!P2 LEA R10, P5, R237.reuse, R12, 0x2 ;  /* 0x0000000ced0aa211 */ /* 0x044fe200078a10ff */
[----:B------:R1:W-:Y:S01]  /*12510*/  @!P0 ST.E.64 desc[UR60][R6.64], R120 ;  /* 0x0000007806008985 */ /* 0x0003e2000c101b3c */
[----:B------:R-:W-:Y:S02]  /*12520*/  SHF.R.S32.HI R13, RZ, 0x1f, R236 ;  /* 0x0000001fff0d7819 */ /* 0x000fe400000114ec */
[----:B------:R-:W-:Y:S02]  /*12530*/  ISETP.GE.AND P0, PT, R234, UR4, PT ;  /* 0x00000004ea007c0c */ /* 0x000fe4000bf06270 */
[----:B------:R-:W-:-:S02]  /*12540*/  @!P2 LEA.HI.X R11, R237, R25, R20, 0x2, P5 ;  /* 0x00000019ed0ba211 */ /* 0x000fc400028f1414 */
[----:B------:R-:W-:Y:S02]  /*12550*/  @!P3 LEA.HI.X R15, R236, R25, R13, 0x2, P4 ;  /* 0x00000019ec0fb211 */ /* 0x000fe400020f140d */
[----:B------:R-:W-:Y:S01]  /*12560*/  ISETP.GE.AND P4, PT, R233, UR4, PT ;  /* 0x00000004e9007c0c */ /* 0x000fe2000bf86270 */
[----:B------:R2:W-:Y:S01]  /*12570*/  @!P2 ST.E.64 desc[UR60][R10.64], R124 ;  /* 0x0000007c0a00a985 */ /* 0x0005e2000c101b3c */
[----:B------:R-:W-:Y:S02]  /*12580*/  SHF.R.S32.HI R13, RZ, 0x1f, R235 ;  /* 0x0000001fff0d7819 */ /* 0x000fe400000114eb */
[----:B------:R-:W-:Y:S01]  /*12590*/  ISETP.GE.AND P2, PT, R232, UR4, PT ;  /* 0x00000004e8007c0c */ /* 0x000fe2000bf46270 */
[----:B------:R3:W-:Y:S01]  /*125a0*/  @!P3 ST.E.64 desc[UR60][R14.64], R128 ;  /* 0x000000800e00b985 */ /* 0x0007e2000c101b3c */
[----:B-1----:R-:W-:Y:S02]  /*125b0*/  @!P1 LEA R6, P5, R235, R12, 0x2 ;  /* 0x0000000ceb069211 */ /* 0x002fe400078a10ff */
[----:B------:R-:W-:-:S02]  /*125c0*/  ISETP.GE.AND P3, PT, R231, UR4, PT ;  /* 0x00000004e7007c0c */ /* 0x000fc4000bf66270 */
[-C--:B------:R-:W-:Y:S02]  /*125d0*/  @!P1 LEA.HI.X R7, R235, R25.reuse, R13, 0x2, P5 ;  /* 0x00000019eb079211 */ /* 0x080fe400028f140d */
[----:B------:R-:W-:Y:S02]  /*125e0*/  SHF.R.S32.HI R13, RZ, 0x1f, R234 ;  /* 0x0000001fff0d7819 */ /* 0x000fe400000114ea */
[----:B------:R-:W-:Y:S01]  /*125f0*/  SHF.R.S32.HI R20, RZ, 0x1f, R231 ;  /* 0x0000001fff147819 */ /* 0x000fe200000114e7 */
[----:B------:R1:W-:Y:S01]  /*12600*/  @!P1 ST.E.64 desc[UR60][R6.64], R132 ;  /* 0x0000008406009985 */ /* 0x0003e2000c101b3c */
[CC--:B--2---:R-:W-:Y:S02]  /*12610*/  @!P0 LEA R10, P5, R234.reuse, R12.reuse, 0x2 ;  /* 0x0000000cea0a8211 */ /* 0x0c4fe400078a10ff */
[----:B---3--:R-:W-:Y:S02]  /*12620*/  @!P4 LEA R14, P1, R233, R12, 0x2 ;  /* 0x0000000ce90ec211 */ /* 0x008fe400078210ff */
[----:B------:R-:W-:-:S02]  /*12630*/  @!P0 LEA.HI.X R11, R234, R25, R13, 0x2, P5 ;  /* 0x00000019ea0b8211 */ /* 0x000fc400028f140d */
[----:B------:R-:W-:-:S03]  /*12640*/  SHF.R.S32.HI R13, RZ, 0x1f, R233 ;  /* 0x0000001fff0d7819 */ /* 0x000fc600000114e9 */
[----:B------:R3:W-:Y:S01]  /*12650*/  @!P0 ST.E.64 desc[UR60][R10.64], R136 ;  /* 0x000000880a008985 */ /* 0x0007e2000c101b3c */
[-C--:B------:R-:W-:Y:S02]  /*12660*/  @!P4 LEA.HI.X R15, R233, R25.reuse, R13, 0x2, P1 ;  /* 0x00000019e90fc211 */ /* 0x080fe400008f140d */
[CC--:B-1----:R-:W-:Y:S02]  /*12670*/  @!P2 LEA R6, P5, R232.reuse, R12.reuse, 0x2 ;  /* 0x0000000ce806a211 */ /* 0x0c2fe400078a10ff */
[C---:B------:R-:W-:Y:S01]  /*12680*/  @!P3 LEA R12, P1, R231.reuse, R12, 0x2 ;  /* 0x0000000ce70cb211 */ /* 0x040fe200078210ff */
[----:B------:R3:W-:Y:S01]  /*12690*/  @!P4 ST.E.64 desc[UR60][R14.64], R140 ;  /* 0x0000008c0e00c985 */ /* 0x0007e2000c101b3c */
[-C--:B------:R-:W-:Y:S02]  /*126a0*/  @!P2 LEA.HI.X R7, R232, R25.reuse, R21, 0x2, P5 ;  /* 0x00000019e807a211 */ /* 0x080fe400028f1415 */
[----:B------:R-:W-:-:S03]  /*126b0*/  @!P3 LEA.HI.X R13, R231, R25, R20, 0x2, P1 ;  /* 0x00000019e70db211 */ /* 0x000fc600008f1414 */
[----:B------:R3:W-:Y:S04]  /*126c0*/  @!P2 ST.E.64 desc[UR60][R6.64], R144 ;  /* 0x000000900600a985 */ /* 0x0007e8000c101b3c */
[----:B------:R3:W-:Y:S02]  /*126d0*/  @!P3 ST.E.64 desc[UR60][R12.64], R148 ;  /* 0x000000940c00b985 */ /* 0x0007e4000c101b3c */
.L_x_1466:
[----:B------:R-:W-:Y:S05]  /*126e0*/  BSYNC B1 ;  /* 0x0000000000017941 */ /* 0x000fea0003800000 */
.L_x_1465:
[----:B------:R-:W-:-:S03]  /*126f0*/  UMOV UR4, 0xffffffff ;  /* 0xffffffff00047882 */ /* 0x000fc60000000000 */
[----:B------:R-:W-:Y:S05]  /*12700*/  BRA.DIV UR4, `(.L_x_1467) ;  /* 0x000000b604107947 */ /* 0x000fea000b800000 */
[----:B---3--:R3:W4:Y:S04]  /*12710*/  SHFL.IDX PT, R10, R8, 0x1, 0x1c1f ;  /* 0x003c1f00080a7f89 */ /* 0x00872800000e0000 */
[----:B0-----:R-:W0:Y:S02]  /*12720*/  SHFL.IDX PT, R3, R3, 0x1, 0x1c1f ;  /* 0x003c1f0003037f89 */ /* 0x001e2400000e0000 */
.L_x_1691:
[----:B------:R-:W-:-:S13]  /*12730*/  ISETP.GE.AND P0, PT, R9, R0, PT ;  /* 0x000000000900720c */ /* 0x000fda0003f06270 */
[----:B------:R-:W-:Y:S05]  /*12740*/  @P0 BRA `(.L_x_1463) ;  /* 0x0000001c00200947 */ /* 0x000fea0003800000 */
[----:B------:R-:W-:Y:S01]  /*12750*/  ULDC UR4, c[0x0][0xbc8] ;  /* 0x0002f20000047ab9 */ /* 0x000fe20000000800 */
[C---:B------:R-:W-:Y:S01]  /*12760*/  VIADD R15, R230.reuse, 0x8 ;  /* 0x00000008e60f7836 */ /* 0x040fe20000000000 */
[C---:B------:R-:W-:Y:S01]  /*12770*/  ISETP.GE.AND P2, PT, R230.reuse, UR4, PT ;  /* 0x00000004e6007c0c */ /* 0x040fe2000bf46270 */
[C---:B------:R-:W-:Y:S02]  /*12780*/  VIADD R13, R230.reuse, 0x10 ;  /* 0x00000010e60d7836 */ /* 0x040fe40000000000 */
[C---:B------:R-:W-:Y:S01]  /*12790*/  VIADD R11, R230.reuse, 0x18 ;  /* 0x00000018e60b7836 */ /* 0x040fe20000000000 */
[----:B------:R-:W-:Y:S01]  /*127a0*/  ISETP.GE.AND P3, PT, R15, UR4, PT ;  /* 0x000000040f007c0c */ /* 0x000fe2000bf66270 */
[C---:B------:R-:W-:Y:S01]  /*127b0*/  VIADD R20, R230.reuse, 0x8 ;  /* 0x00000008e6147836 */ /* 0x040fe20000000000 */
[----:B------:R-:W-:Y:S01]  /*127c0*/  ISETP.GE.AND P1, PT, R13, UR4, PT ;  /* 0x000000040d007c0c */ /* 0x000fe2000bf26270 */
[C---:B--2---:R-:W-:Y:S01]  /*127d0*/  VIADD R12, R230.reuse, 0x20 ;  /* 0x00000020e60c7836 */ /* 0x044fe20000000000 */
[----:B------:R-:W-:Y:S01]  /*127e0*/  ISETP.GE.AND P0, PT, R11, UR4, PT ;  /* 0x000000040b007c0c */ /* 0x000fe2000bf06270 */
[----:B------:R-:W-:Y:S01]  /*127f0*/  VIADD R14, R230, 0x10 ;  /* 0x00000010e60e7836 */ /* 0x000fe20000000000 */
[----:B------:R-:W-:-:S03]  /*12800*/  SHF.R.S32.HI R20, RZ, 0x1f, R20 ;  /* 0x0000001fff147819 */ /* 0x000fc60000011414 */
[----:B0-----:R-:W-:Y:S01]  /*12810*/  @!P2 IMAD.MOV.U32 R6, RZ, RZ, R3 ;  /* 0x000000ffff06a224 */ /* 0x001fe200078e0003 */
[----:B------:R-:W-:Y:S01]  /*12820*/  SHF.R.S32.HI R14, RZ, 0x1f, R14 ;  /* 0x0000001fff0e7819 */ /* 0x000fe2000001140e */
[----:B----4-:R-:W-:Y:S02]  /*12830*/  @!P2 IMAD.MOV.U32 R7, RZ, RZ, R10 ;  /* 0x000000ffff07a224 */ /* 0x010fe400078e000a */
[----:B---3--:R-:W-:Y:S01]  /*12840*/  @!P3 LEA R8, P4, R15, R3, 0x2 ;  /* 0x000000030f08b211 */ /* 0x008fe200078810ff */
[----:B------:R-:W-:-:S03]  /*12850*/  @!P2 IMAD.WIDE R6, R230, 0x4, R6 ;  /* 0x00000004e606a825 */ /* 0x000fc600078e0206 */
[----:B------:R-:W-:Y:S01]  /*12860*/  @!P3 LEA.HI.X R9, R15, R10, R20, 0x2, P4 ;  /* 0x0000000a0f09b211 */ /* 0x000fe200020f1414 */
[----:B------:R-:W-:Y:S01]  /*12870*/  VIADD R15, R230, 0x28 ;  /* 0x00000028e60f7836 */ /* 0x000fe20000000000 */
[----:B------:R0:W-:Y:S01]  /*12880*/  @!P2 ST.E.64 desc[UR60][R6.64], R26 ;  /* 0x0000001a0600a985 */ /* 0x0001e2000c101b3c */
[----:B------:R-:W-:Y:S01]  /*12890*/  ISETP.GE.AND P2, PT, R12, UR4, PT ;  /* 0x000000040c007c0c */ /* 0x000fe2000bf46270 */
[----:B------:R-:W-:Y:S02]  /*128a0*/  VIADD R20, R230, 0x18 ;  /* 0x00000018e6147836 */ /* 0x000fe40000000000 */
[----:B------:R2:W-:Y:S01]  /*128b0*/  @!P3 ST.E.64 desc[UR60][R8.64], R30 ;  /* 0x0000001e0800b985 */ /* 0x0005e2000c101b3c */
[----:B------:R-:W-:Y:S02]  /*128c0*/  ISETP.GE.AND P3, PT, R15, UR4, PT ;  /* 0x000000040f007c0c */ /* 0x000fe4000bf66270 */
[----:B------:R-:W-:Y:S02]  /*128d0*/  SHF.R.S32.HI R20, RZ, 0x1f, R20 ;  /* 0x0000001fff147819 */ /* 0x000fe40000011414 */
[----:B0-----:R-:W-:-:S04]  /*128e0*/  @!P1 LEA R6, P5, R13, R3, 0x2 ;  /* 0x000000030d069211 */ /* 0x001fc800078a10ff */
[-C--:B------:R-:W-:Y:S01]  /*128f0*/  @!P1 LEA.HI.X R7, R13, R10.reuse, R14, 0x2, P5 ;  /* 0x0000000a0d079211 */ /* 0x080fe200028f140e */
[C---:B------:R-:W-:Y:S01]  /*12900*/  VIADD R13, R230.reuse, 0x30 ;  /* 0x00000030e60d7836 */ /* 0x040fe20000000000 */
[----:B--2---:R-:W-:Y:S01]  /*12910*/  @!P0 LEA R8, P4, R11, R3, 0x2 ;  /* 0x000000030b088211 */ /* 0x004fe200078810ff */
[C---:B------:R-:W-:Y:S02]  /*12920*/  VIADD R14, R230.reuse, 0x20 ;  /* 0x00000020e60e7836 */ /* 0x040fe40000000000 */
[----:B------:R0:W-:Y:S01]  /*12930*/  @!P1 ST.E.64 desc[UR60][R6.64], R34 ;  /* 0x0000002206009985 */ /* 0x0001e2000c101b3c */
[----:B------:R-:W-:Y:S02]  /*12940*/  ISETP.GE.AND P1, PT, R13, UR4, PT ;  /* 0x000000040d007c0c */ /* 0x000fe4000bf26270 */
[----:B------:R-:W-:Y:S02]  /*12950*/  SHF.R.S32.HI R14, RZ, 0x1f, R14 ;  /* 0x0000001fff0e7819 */ /* 0x000fe4000001140e */
[----:B------:R-:W-:Y:S01]  /*12960*/  @!P0 LEA.HI.X R9, R11, R10, R20, 0x2, P4 ;  /* 0x0000000a0b098211 */ /* 0x000fe200020f1414 */
[----:B------:R-:W-:-:S02]  /*12970*/  VIADD R11, R230, 0x38 ;  /* 0x00000038e60b7836 */ /* 0x000fc40000000000 */
[----:B------:R-:W-:Y:S02]  /*12980*/  VIADD R20, R230, 0x28 ;  /* 0x00000028e6147836 */ /* 0x000fe40000000000 */
[----:B------:R2:W-:Y:S01]  /*12990*/  @!P0 ST.E.64 desc[UR60][R8.64], R38 ;  /* 0x0000002608008985 */ /* 0x0005e2000c101b3c */
[----:B------:R-:W-:Y:S02]  /*129a0*/  ISETP.GE.AND P0, PT, R11, UR4, PT ;  /* 0x000000040b007c0c */ /* 0x000fe4000bf06270 */
[----:B------:R-:W-:Y:S02]  /*129b0*/  SHF.R.S32.HI R20, RZ, 0x1f, R20 ;  /* 0x0000001fff147819 */ /* 0x000fe40000011414 */
[----:B0-----:R-:W-:-:S04]  /*129c0*/  @!P2 LEA R6, P5, R12, R3, 0x2 ;  /* 0x000000030c06a211 */ /* 0x001fc800078a10ff */
[-C--:B------:R-:W-:Y:S01]  /*129d0*/  @!P2 LEA.HI.X R7, R12, R10.reuse, R14, 0x2, P5 ;  /* 0x0000000a0c07a211 */ /* 0x080fe200028f140e */
[C---:B------:R-:W-:Y:S02]  /*129e0*/  VIADD R12, R230.reuse, 0x40 ;  /* 0x00000040e60c7836 */ /* 0x040fe40000000000 */
[----:B------:R-:W-:Y:S01]  /*129f0*/  VIADD R14, R230, 0x30 ;  /* 0x00000030e60e7836 */ /* 0x000fe20000000000 */
[C---:B--2---:R-:W-:Y:S01]  /*12a00*/  @!P3 LEA R8, P4, R15.reuse, R3, 0x2 ;  /* 0x000000030f08b211 */ /* 0x044fe200078810ff */
[----:B------:R0:W-:Y:S01]  /*12a10*/  @!P2 ST.E.64 desc[UR60][R6.64], R4 ;  /* 0x000000040600a985 */ /* 0x0001e2000c101b3c */
[----:B------:R-:W-:Y:S02]  /*12a20*/  ISETP.GE.AND P2, PT, R12, UR4, PT ;  /* 0x000000040c007c0c */ /* 0x000fe4000bf46270 */
[----:B------:R-:W-:Y:S02]  /*12a30*/  SHF.R.S32.HI R14, RZ, 0x1f, R14 ;  /* 0x0000001fff0e7819 */ /* 0x000fe4000001140e */
[----:B------:R-:W-:Y:S01]  /*12a40*/  @!P3 LEA.HI.X R9, R15, R10, R20, 0x2, P4 ;  /* 0x0000000a0f09b211 */ /* 0x000fe200020f1414 */
[----:B------:R-:W-:-:S02]  /*12a50*/  VIADD R15, R230, 0x48 ;  /* 0x00000048e60f7836 */ /* 0x000fc40000000000 */
[C---:B------:R-:W-:Y:S02]  /*12a60*/  VIADD R20, R230.reuse, 0x38 ;  /* 0x00000038e6147836 */ /* 0x040fe40000000000 */
[----:B------:R-:W-:Y:S01]  /*12a70*/  @!P3 ST.E.64 desc[UR60][R8.64], R46 ;  /* 0x0000002e0800b985 */ /* 0x000fe2000c101b3c */
[----:B------:R-:W-:Y:S02]  /*12a80*/  ISETP.GE.AND P3, PT, R15, UR4, PT ;  /* 0x000000040f007c0c */ /* 0x000fe4000bf66270 */
[----:B------:R-:W-:Y:S02]  /*12a90*/  SHF.R.S32.HI R20, RZ, 0x1f, R20 ;  /* 0x0000001fff147819 */ /* 0x000fe40000011414 */
[-C--:B0-----:R-:W-:Y:S02]  /*12aa0*/  @!P1 LEA R4, P5, R13, R3.reuse, 0x2 ;  /* 0x000000030d049211 */ /* 0x081fe400078a10ff */
[----:B------:R-:W-:Y:S02]  /*12ab0*/  @!P0 LEA R6, P4, R11, R3, 0x2 ;  /* 0x000000030b068211 */ /* 0x000fe400078810ff */
[-C--:B------:R-:W-:Y:S01]  /*12ac0*/  @!P1 LEA.HI.X R5, R13, R10.reuse, R14, 0x2, P5 ;  /* 0x0000000a0d059211 */ /* 0x080fe200028f140e */
[C---:B------:R-:W-:Y:S01]  /*12ad0*/  VIADD R13, R230.reuse, 0x50 ;  /* 0x00000050e60d7836 */ /* 0x040fe20000000000 */
[----:B------:R-:W-:Y:S01]  /*12ae0*/  @!P0 LEA.HI.X R7, R11, R10, R20, 0x2, P4 ;  /* 0x0000000a0b078211 */ /* 0x000fe200020f1414 */
[----:B------:R-:W-:-:S02]  /*12af0*/  VIADD R14, R230, 0x40 ;  /* 0x00000040e60e7836 */ /* 0x000fc40000000000 */
[----:B------:R0:W-:Y:S01]  /*12b00*/  @!P1 ST.E.64 desc[UR60][R4.64], R50 ;  /* 0x0000003204009985 */ /* 0x0001e2000c101b3c */
[----:B------:R-:W-:Y:S01]  /*12b10*/  ISETP.GE.AND P1, PT, R13, UR4, PT ;  /* 0x000000040d007c0c */ /* 0x000fe2000bf26270 */
[C---:B------:R-:W-:Y:S01]  /*12b20*/  VIADD R11, R230.reuse, 0x58 ;  /* 0x00000058e60b7836 */ /* 0x040fe20000000000 */
[----:B------:R-:W-:Y:S01]  /*12b30*/  SHF.R.S32.HI R14, RZ, 0x1f, R14 ;  /* 0x0000001fff0e7819 */ /* 0x000fe2000001140e */
[----:B------:R-:W-:Y:S01]  /*12b40*/  VIADD R20, R230, 0x48 ;  /* 0x00000048e6147836 */ /* 0x000fe20000000000 */
[----:B------:R2:W-:Y:S02]  /*12b50*/  @!P0 ST.E.64 desc[UR60][R6.64], R54 ;  /* 0x0000003606008985 */ /* 0x0005e4000c101b3c */
[----:B------:R-:W-:Y:S02]  /*12b60*/  ISETP.GE.AND P0, PT, R11, UR4, PT ;  /* 0x000000040b007c0c */ /* 0x000fe4000bf06270 */
[----:B------:R-:W-:Y:S02]  /*12b70*/  SHF.R.S32.HI R20, RZ, 0x1f, R20 ;  /* 0x0000001fff147819 */ /* 0x000fe40000011414 */
[----:B0-----:R-:W-:-:S04]  /*12b80*/  @!P2 LEA R4, P5, R12, R3, 0x2 ;  /* 0x000000030c04a211 */ /* 0x001fc800078a10ff */
[-C--:B------:R-:W-:Y:S01]  /*12b90*/  @!P2 LEA.HI.X R5, R12, R10.reuse, R14, 0x2, P5 ;  /* 0x0000000a0c05a211 */ /* 0x080fe200028f140e */
[C---:B------:R-:W-:Y:S01]  /*12ba0*/  VIADD R12, R230.reuse, 0x60 ;  /* 0x00000060e60c7836 */ /* 0x040fe20000000000 */
[C---:B--2---:R-:W-:Y:S01]  /*12bb0*/  @!P3 LEA R6, P4, R15.reuse, R3, 0x2 ;  /* 0x000000030f06b211 */ /* 0x044fe200078810ff */
[----:B------:R-:W-:Y:S02]  /*12bc0*/  VIADD R14, R230, 0x50 ;  /* 0x00000050e60e7836 */ /* 0x000fe40000000000 */
        /* <DEDUP_REMOVED lines=14> */
[----:B--2---:R-:W-:Y:S02]  /*12cb0*/  @!P0 LEA R6, P4, R11, R3, 0x2 ;  /* 0x000000030b068211 */ /* 0x004fe400078810ff */
        /* <DEDUP_REMOVED lines=14> */
[----:B--2---:R-:W-:Y:S02]  /*12da0*/  @!P3 LEA R6, P4, R15, R3, 0x2 ;  /* 0x000000030f06b211 */ /* 0x004fe400078810ff */
        /* <DEDUP_REMOVED lines=43> */
[-C--:B------:R-:W-:Y:S01]  /*13060*/  @!P0 LEA.HI.X R7, R11, R10.reuse, R20, 0x2, P5 ;  /* 0x0000000a0b078211 */ /* 0x080fe200028f1414 */
[C---:B------:R-:W-:Y:S02]  /*13070*/  VIADD R11, R230.reuse, 0xb8 ;  /* 0x000000b8e60b7836 */ /* 0x040fe40000000000 */
[----:B------:R-:W-:Y:S02]  /*13080*/  VIADD R20, R230, 0xa8 ;  /* 0x000000a8e6147836 */ /* 0x000fe40000000000 */
[----:B------:R2:W-:Y:S01]  /*13090*/  @!P0 ST.E.64 desc[UR60][R6.64], R102 ;  /* 0x0000006606008985 */ /* 0x0005e2000c101b3c */
[C---:B0-----:R-:W-:Y:S02]  /*130a0*/  @!P2 LEA R4, P1, R12.reuse, R3, 0x2 ;  /* 0x000000030c04a211 */ /* 0x041fe400078210ff */
[----:B------:R-:W-:Y:S02]  /*130b0*/  SHF.R.S32.HI R20, RZ, 0x1f, R20 ;  /* 0x0000001fff147819 */ /* 0x000fe40000011414 */
[----:B------:R-:W-:Y:S01]  /*130c0*/  @!P2 LEA.HI.X R5, R12, R10, R14, 0x2, P1 ;  /* 0x0000000a0c05a211 */ /* 0x000fe200008f140e */
[C---:B------:R-:W-:Y:S01]  /*130d0*/  VIADD R14, R230.reuse, 0xb0 ;  /* 0x000000b0e60e7836 */ /* 0x040fe20000000000 */
[----:B------:R-:W-:Y:S01]  /*130e0*/  ISETP.GE.AND P1, PT, R11, UR4, PT ;  /* 0x000000040b007c0c */ /* 0x000fe2000bf26270 */
[----:B------:R-:W-:-:S02]  /*130f0*/  VIADD R12, R230, 0xc0 ;  /* 0x000000c0e60c7836 */ /* 0x000fc40000000000 */
[----:B------:R0:W-:Y:S01]  /*13100*/  @!P2 ST.E.64 desc[UR60][R4.64], R106 ;  /* 0x0000006a0400a985 */ /* 0x0001e2000c101b3c */
[----:B------:R-:W-:Y:S02]  /*13110*/  SHF.R.S32.HI R14, RZ, 0x1f, R14 ;  /* 0x0000001fff0e7819 */ /* 0x000fe4000001140e */
[C---:B--2---:R-:W-:Y:S02]  /*13120*/  @!P4 LEA R6, P0, R15.reuse, R3, 0x2 ;  /* 0x000000030f06c211 */ /* 0x044fe400078010ff */
[----:B------:R-:W-:Y:S02]  /*13130*/  ISETP.GE.AND P2, PT, R12, UR4, PT ;  /* 0x000000040c007c0c */ /* 0x000fe4000bf46270 */
[----:B------:R-:W-:Y:S02]  /*13140*/  @!P4 LEA.HI.X R7, R15, R10, R20, 0x2, P0 ;  /* 0x0000000a0f07c211 */ /* 0x000fe400000f1414 */
[----:B------:R-:W-:-:S03]  /*13150*/  ISETP.GE.AND P0, PT, R237, UR4, PT ;  /* 0x00000004ed007c0c */ /* 0x000fc6000bf06270 */
[----:B------:R2:W-:Y:S01]  /*13160*/  @!P4 ST.E.64 desc[UR60][R6.64], R110 ;  /* 0x0000006e0600c985 */ /* 0x0005e2000c101b3c */
[----:B0-----:R-:W-:-:S04]  /*13170*/  @!P3 LEA R4, P5, R13, R3, 0x2 ;  /* 0x000000030d04b211 */ /* 0x001fc800078a10ff */
[----:B------:R-:W-:Y:S01]  /*13180*/  @!P3 LEA.HI.X R5, R13, R10, R14, 0x2, P5 ;  /* 0x0000000a0d05b211 */ /* 0x000fe200028f140e */
[C---:B------:R-:W-:Y:S02]  /*13190*/  VIADD R14, R230.reuse, 0xb8 ;  /* 0x000000b8e60e7836 */ /* 0x040fe40000000000 */
[----:B------:R-:W-:Y:S02]  /*131a0*/  VIADD R13, R230, 0xc0 ;  /* 0x000000c0e60d7836 */ /* 0x000fe40000000000 */
[----:B------:R0:W-:Y:S01]  /*131b0*/  @!P3 ST.E.64 desc[UR60][R4.64], R114 ;  /* 0x000000720400b985 */ /* 0x0001e2000c101b3c */
[----:B------:R-:W-:Y:S02]  /*131c0*/  SHF.R.S32.HI R14, RZ, 0x1f, R14 ;  /* 0x0000001fff0e7819 */ /* 0x000fe4000001140e */
[----:B--2---:R-:W-:Y:S02]  /*131d0*/  @!P1 LEA R6, P4, R11, R3, 0x2 ;  /* 0x000000030b069211 */ /* 0x004fe400078810ff */
[----:B------:R-:W-:-:S02]  /*131e0*/  ISETP.GE.AND P3, PT, R236, UR4, PT ;  /* 0x00000004ec007c0c */ /* 0x000fc4000bf66270 */
[----:B------:R-:W-:Y:S02]  /*131f0*/  SHF.R.S32.HI R13, RZ, 0x1f, R13 ;  /* 0x0000001fff0d7819 */ /* 0x000fe4000001140d */
[----:B------:R-:W-:Y:S02]  /*13200*/  @!P1 LEA.HI.X R7, R11, R10, R14, 0x2, P4 ;  /* 0x0000000a0b079211 */ /* 0x000fe400020f140e */
[-C--:B------:R-:W-:Y:S02]  /*13210*/  @!P0 LEA R8, P4, R237, R3.reuse, 0x2 ;  /* 0x00000003ed088211 */ /* 0x080fe400078810ff */
[----:B------:R-:W-:Y:S01]  /*13220*/  SHF.R.S32.HI R11, RZ, 0x1f, R237 ;  /* 0x0000001fff0b7819 */ /* 0x000fe200000114ed */
[----:B------:R-:W-:Y:S01]  /*13230*/  @!P1 ST.E.64 desc[UR60][R6.64], R118 ;  /* 0x0000007606009985 */ /* 0x000fe2000c101b3c */
[----:B0-----:R-:W-:Y:S02]  /*13240*/  @!P2 LEA R4, P5, R12, R3, 0x2 ;  /* 0x000000030c04a211 */ /* 0x001fe400078a10ff */
[----:B------:R-:W-:-:S02]  /*13250*/  ISETP.GE.AND P1, PT, R235, UR4, PT ;  /* 0x00000004eb007c0c */ /* 0x000fc4000bf26270 */
[-C--:B------:R-:W-:Y:S02]  /*13260*/  @!P2 LEA.HI.X R5, R12, R10.reuse, R13, 0x2, P5 ;  /* 0x0000000a0c05a211 */ /* 0x080fe400028f140d */
[----:B------:R-:W-:Y:S02]  /*13270*/  @!P0 LEA.HI.X R9, R237, R10, R11, 0x2, P4 ;  /* 0x0000000aed098211 */ /* 0x000fe400020f140b */
[----:B------:R-:W-:Y:S01]  /*13280*/  ISETP.GE.AND P4, PT, R234, UR4, PT ;  /* 0x00000004ea007c0c */ /* 0x000fe2000bf86270 */
[----:B------:R0:W-:Y:S01]  /*13290*/  @!P2 ST.E.64 desc[UR60][R4.64], R122 ;  /* 0x0000007a0400a985 */ /* 0x0001e2000c101b3c */
[----:B------:R-:W-:Y:S02]  /*132a0*/  SHF.R.S32.HI R11, RZ, 0x1f, R236 ;  /* 0x0000001fff0b7819 */ /* 0x000fe400000114ec */
[----:B------:R-:W-:Y:S01]  /*132b0*/  ISETP.GE.AND P2, PT, R233, UR4, PT ;  /* 0x00000004e9007c0c */ /* 0x000fe2000bf46270 */
[----:B------:R2:W-:Y:S01]  /*132c0*/  @!P0 ST.E.64 desc[UR60][R8.64], R126 ;  /* 0x0000007e08008985 */ /* 0x0005e2000c101b3c */
[----:B------:R-:W-:-:S02]  /*132d0*/  ISETP.GE.AND P0, PT, R232, UR4, PT ;  /* 0x00000004e8007c0c */ /* 0x000fc4000bf06270 */
[----:B------:R-:W-:Y:S02]  /*132e0*/  SHF.R.S32.HI R12, RZ, 0x1f, R234 ;  /* 0x0000001fff0c7819 */ /* 0x000fe400000114ea */
[----:B------:R-:W-:Y:S02]  /*132f0*/  SHF.R.S32.HI R14, RZ, 0x1f, R233 ;  /* 0x0000001fff0e7819 */ /* 0x000fe400000114e9 */
[----:B0-----:R-:W-:-:S04]  /*13300*/  @!P3 LEA R4, P5, R236, R3, 0x2 ;  /* 0x00000003ec04b211 */ /* 0x001fc800078a10ff */
[-C--:B------:R-:W-:Y:S02]  /*13310*/  @!P3 LEA.HI.X R5, R236, R10.reuse, R11, 0x2, P5 ;  /* 0x0000000aec05b211 */ /* 0x080fe400028f140b */
[----:B------:R-:W-:Y:S02]  /*13320*/  SHF.R.S32.HI R11, RZ, 0x1f, R235 ;  /* 0x0000001fff0b7819 */ /* 0x000fe400000114eb */
[CC--:B------:R-:W-:Y:S01]  /*13330*/  @!P1 LEA R6, P5, R235.reuse, R3.reuse, 0x2 ;  /* 0x00000003eb069211 */ /* 0x0c0fe200078a10ff */
[----:B------:R0:W-:Y:S03]  /*13340*/  @!P3 ST.E.64 desc[UR60][R4.64], R130 ;  /* 0x000000820400b985 */ /* 0x0001e6000c101b3c */
[----:B------:R-:W-:Y:S02]  /*13350*/  @!P1 LEA.HI.X R7, R235, R10, R11, 0x2, P5 ;  /* 0x0000000aeb079211 */ /* 0x000fe400028f140b */
[----:B--2---:R-:W-:-:S02]  /*13360*/  @!P2 LEA R8, P5, R233, R3, 0x2 ;  /* 0x00000003e908a211 */ /* 0x004fc400078a10ff */
[----:B------:R-:W-:Y:S01]  /*13370*/  SHF.R.S32.HI R11, RZ, 0x1f, R232 ;  /* 0x0000001fff0b7819 */ /* 0x000fe200000114e8 */
[----:B------:R2:W-:Y:S01]  /*13380*/  @!P1 ST.E.64 desc[UR60][R6.64], R134 ;  /* 0x0000008606009985 */ /* 0x0005e2000c101b3c */
[----:B------:R-:W-:Y:S02]  /*13390*/  @!P2 LEA.HI.X R9, R233, R10, R14, 0x2, P5 ;  /* 0x0000000ae909a211 */ /* 0x000fe400028f140e */
[----:B0-----:R-:W-:-:S04]  /*133a0*/  @!P4 LEA R4, P3, R234, R3, 0x2 ;  /* 0x00000003ea04c211 */ /* 0x001fc800078610ff */
[----:B------:R-:W-:Y:S02]  /*133b0*/  @!P4 LEA.HI.X R5, R234, R10, R12, 0x2, P3 ;  /* 0x0000000aea05c211 */ /* 0x000fe400018f140c */
[----:B------:R-:W-:-:S03]  /*133c0*/  @!P0 LEA R12, P3, R232, R3, 0x2 ;  /* 0x00000003e80c8211 */ /* 0x000fc600078610ff */
[----:B------:R2:W-:Y:S01]  /*133d0*/  @!P4 ST.E.64 desc[UR60][R4.64], R138 ;  /* 0x0000008a0400c985 */ /* 0x0005e2000c101b3c */
[----:B------:R-:W-:-:S03]  /*133e0*/  @!P0 LEA.HI.X R13, R232, R10, R11, 0x2, P3 ;  /* 0x0000000ae80d8211 */ /* 0x000fc600018f140b */
[----:B------:R2:W-:Y:S04]  /*133f0*/  @!P2 ST.E.64 desc[UR60][R8.64], R142 ;  /* 0x0000008e0800a985 */ /* 0x0005e8000c101b3c */
[----:B------:R2:W-:Y:S01]  /*13400*/  @!P0 ST.E.64 desc[UR60][R12.64], R146 ;  /* 0x000000920c008985 */ /* 0x0005e2000c101b3c */
[----:B------:R-:W-:-:S13]  /*13410*/  ISETP.GE.AND P0, PT, R231, UR4, PT ;  /* 0x00000004e7007c0c */ /* 0x000fda000bf06270 */
[----:B--2---:R-:W-:Y:S05]  /*13420*/  @P0 BRA `(.L_x_1463) ;  /* 0x0000000c00e80947 */ /* 0x004fea0003800000 */
[----:B------:R-:W-:Y:S02]  /*13430*/  SHF.R.S32.HI R11, RZ, 0x1f, R231 ;  /* 0x0000001fff0b7819 */ /* 0x000fe400000114e7 */
[----:B------:R-:W-:-:S04]  /*13440*/  LEA R4, P0, R231, R3, 0x2 ;  /* 0x00000003e7047211 */ /* 0x000fc800078010ff */
[----:B------:R-:W-:-:S05]  /*13450*/  LEA.HI.X R5, R231, R10, R11, 0x2, P0 ;  /* 0x0000000ae7057211 */ /* 0x000fca00000f140b */
[----:B------:R0:W-:Y:S01]  /*13460*/  ST.E.64 desc[UR60][R4.64], R150 ;  /* 0x0000009604007985 */ /* 0x0001e2000c101b3c */
[----:B------:R-:W-:Y:S05]  /*13470*/  BRA `(.L_x_1463) ;  /* 0x0000000c00d47947 */ /* 0x000fea0003800000 */
.L_x_1450:
        /* <DEDUP_REMOVED lines=8> */
[----:B------:R-:W-:-:S07]  /*13500*/  IADD3.X R5, R224, UR7, RZ, P2, !PT ;  /* 0x00000007e0057c10 */ /* 0x000fce00097fe4ff */
[----:B------:R-:W-:Y:S01]  /*13510*/  @P1 IADD3 R6, P2, R223, UR4, RZ ;  /* 0x00000004df061c10 */ /* 0x000fe2000ff5e0ff */
[----:B------:R-:W-:Y:S02]  /*13520*/  ULDC UR4, c[0x0][0xb88] ;  /* 0x0002e20000047ab9 */ /* 0x000fe40000000800 */
[----:B------:R-:W-:Y:S01]  /*13530*/  IMAD.U32 R20, RZ, RZ, UR4 ;  /* 0x00000004ff147e24 */ /* 0x000fe2000f8e00ff */
[----:B------:R-:W-:Y:S01]  /*13540*/  @P1 IADD3.X R7, R224, UR5, RZ, P2, !PT ;  /* 0x00000005e0071c10 */ /* 0x000fe200097fe4ff */
[----:B------:R2:W5:Y:S04]  /*13550*/  @P0 LDG.E R3, desc[UR60][R4.64] ;  /* 0x0000003c04030981 */ /* 0x000568000c1e1900 */
[----:B------:R2:W5:Y:S01]  /*13560*/  @P1 LDG.E R20, desc[UR60][R6.64] ;  /* 0x0000003c06141981 */ /* 0x000562000c1e1900 */
[----:B------:R-:W-:Y:S01]  /*13570*/  ISETP.NE.AND P2, PT, R221, RZ, PT ;  /* 0x000000ffdd00720c */ /* 0x000fe20003f45270 */
[----:B------:R-:W3:-:S12]  /*13580*/  S2R R0, SR_TID.X ;  /* 0x0000000000007919 */ /* 0x000ed80000002100 */
[----:B------:R-:W4:Y:S01]  /*13590*/  @!P2 LDC R221, c[0x0][0xbd4] ;  /* 0x0002f500ffddab82 */ /* 0x000f220000000800 */
[----:B---3--:R-:W-:Y:S01]  /*135a0*/  VIADD R30, R0, 0xffffff80 ;  /* 0xffffff80001e7836 */ /* 0x008fe20000000000 */
[----:B----4-:R-:W-:-:S04]  /*135b0*/  ISETP.GT.AND P2, PT, R221, 0x1, PT ;  /* 0x00000001dd00780c */ /* 0x010fc80003f44270 */
[----:B------:R-:W-:Y:S01]  /*135c0*/  ISETP.GT.AND P3, PT, R30, 0x7f, PT ;  /* 0x0000007f1e00780c */ /* 0x000fe20003f64270 */
[----:B--2---:R-:W-:-:S12]  /*135d0*/  @P1 BRA `(.L_x_1468) ;  /* 0x0000000000101947 */ /* 0x004fd80003800000 */
[----:B------:R-:W-:Y:S05]  /*135e0*/  @!P0 BRA `(.L_x_1468) ;  /* 0x00000000000c8947 */ /* 0x000fea0003800000 */
[----:B------:R-:W2:Y:S04]  /*135f0*/  LDG.E R7, desc[UR60][R4.64] ;  /* 0x0000003c04077981 */ /* 0x000ea8000c1e1900 */
[----:B-----5:R-:W2:Y:S02]  /*13600*/  LDG.E R20, desc[UR60][R4.64+0x4] ;  /* 0x0000043c04147981 */ /* 0x020ea4000c1e1900 */
[----:B--2---:R-:W-:-:S07]  /*13610*/  IMAD.IADD R20, R20, 0x1, -R7 ;  /* 0x0000000114147824 */ /* 0x004fce00078e0a07 */
.L_x_1468:
[----:B------:R-:W2:Y:S01]  /*13620*/  LDL.LU R0, [R1+0x88] ;  /* 0x0000880001007983 */ /* 0x000ea20000300800 */
[----:B------:R-:W-:Y:S01]  /*13630*/  BSSY B1, `(.L_x_1469) ;  /* 0x0000037000017945 */ /* 0x000fe20003800000 */
[----:B------:R-:W-:Y:S02]  /*13640*/  SEL R29, R222, RZ, !P0 ;  /* 0x000000ffde1d7207 */ /* 0x000fe40004000000 */
[----:B-----5:R-:W-:Y:S02]  /*13650*/  SHF.R.S32.HI R26, RZ, 0x1f, R3 ;  /* 0x0000001fff1a7819 */ /* 0x020fe40000011403 */
[----:B--2---:R-:W-:Y:S01]  /*13660*/  SEL R28, R0, RZ, !P0 ;  /* 0x000000ff001c7207 */ /* 0x004fe20004000000 */
[----:B------:R-:W-:Y:S06]  /*13670*/  @P3 BRA `(.L_x_1470) ;  /* 0x0000000000c83947 */ /* 0x000fec0003800000 */
[----:B------:R-:W2:Y:S01]  /*13680*/  S2R R0, SR_TID.X ;  /* 0x0000000000007919 */ /* 0x000ea20000002100 */
[----:B------:R-:W3:Y:S02]  /*13690*/  LDC R33, c[0x0][0xce8] ;  /* 0x00033a00ff217b82 */ /* 0x000ee40000000800 */
[----:B---3--:R-:W-:Y:S02]  /*136a0*/  IMAD R4, R20, R33, RZ ;  /* 0x0000002114047224 */ /* 0x008fe400078e02ff */
[----:B--2---:R-:W-:-:S04]  /*136b0*/  IMAD R0, R227, 0x80, R0 ;  /* 0x00000080e3007824 */ /* 0x004fc800078e0200 */
[----:B------:R-:W-:-:S05]  /*136c0*/  VIADD R31, R0, 0xffffff80 ;  /* 0xffffff80001f7836 */ /* 0x000fca0000000000 */
[----:B------:R-:W-:-:S13]  /*136d0*/  ISETP.GE.AND P0, PT, R31, R4, PT ;  /* 0x000000041f00720c */ /* 0x000fda0003f06270 */
[----:B------:R-:W-:Y:S05]  /*136e0*/  @P0 BRA `(.L_x_1470) ;  /* 0x0000000000ac0947 */ /* 0x000fea0003800000 */
[----:B------:R-:W-:Y:S01]  /*136f0*/  IMAD.MOV.U32 R24, RZ, RZ, 0xab8 ;  /* 0x00000ab8ff187424 */ /* 0x000fe200078e00ff */
[----:B------:R-:W-:Y:S01]  /*13700*/  ISETP.GT.AND P0, PT, R221, 0x1, PT ;  /* 0x00000001dd00780c */ /* 0x000fe20003f04270 */
[----:B------:R-:W2:Y:S01]  /*13710*/  LDC.64 R4, c[0x0][0xca8] ;  /* 0x00032a00ff047b82 */ /* 0x000ea20000000a00 */
[----:B------:R-:W-:Y:S01]  /*13720*/  ISETP.NE.AND P1, PT, R33, 0x1, PT ;  /* 0x000000012100780c */ /* 0x000fe20003f25270 */
[----:B------:R-:W-:Y:S01]  /*13730*/  IMAD.MOV.U32 R21, RZ, RZ, R31 ;  /* 0x000000ffff157224 */ /* 0x000fe200078e001f */
[----:B------:R-:W-:-:S05]  /*13740*/  SEL R24, R24, 0xa78, P0 ;  /* 0x00000a7818187807 */ /* 0x000fca0000000000 */
[----:B------:R-:W3:Y:S08]  /*13750*/  LDC.64 R8, c[0x0][R24+0x220] ;  /* 0x0000880018087b82 */ /* 0x000ef00000000a00 */
[----:B------:R-:W4:Y:S08]  /*13760*/  LDC.64 R12, c[0x0][R24+0x218] ;  /* 0x00008600180c7b82 */ /* 0x000f300000000a00 */
[----:B------:R-:W5:Y:S08]  /*13770*/  LDC.64 R10, c[0x0][R24+0x228] ;  /* 0x00008a00180a7b82 */ /* 0x000f700000000a00 */
[----:B------:R-:W0:Y:S08]  /*13780*/  @P1 LDC R0, c[0x0][0xcec] ;  /* 0x00033b00ff001b82 */ /* 0x000e300000000800 */
[----:B------:R-:W1:Y:S08]  /*13790*/  LDC.64 R6, c[0x0][R24+0x210] ;  /* 0x0000840018067b82 */ /* 0x000e700000000a00 */
[----:B------:R-:W5:Y:S01]  /*137a0*/  @P1 LDC R27, c[0x0][0xcf0] ;  /* 0x00033c00ff1b1b82 */ /* 0x000f620000000800 */
[----:B0-----:R-:W-:-:S07]  /*137b0*/  @P1 IMAD.HI.U32 R0, R31, R0, RZ ;  /* 0x000000001f001227 */ /* 0x001fce00078e00ff */
[----:B--2---:R-:W0:Y:S01]  /*137c0*/  @!P0 LDC R4, c[0x0][0xc50] ;  /* 0x00031400ff048b82 */ /* 0x004e220000000800 */
[-C--:B---3--:R-:W-:Y:S02]  /*137d0*/  IMAD R9, R9, R29.reuse, RZ ;  /* 0x0000001d09097224 */ /* 0x088fe400078e02ff */
[----:B------:R-:W-:-:S05]  /*137e0*/  IMAD.WIDE.U32 R14, R8, R29, RZ ;  /* 0x0000001d080e7225 */ /* 0x000fca00078e00ff */
[----:B------:R-:W2:Y:S01]  /*137f0*/  @!P0 LDC R5, c[0x0][0xc54] ;  /* 0x00031500ff058b82 */ /* 0x000ea20000000800 */
[-C--:B----4-:R-:W-:Y:S02]  /*13800*/  IMAD R25, R13, R220.reuse, RZ ;  /* 0x000000dc0d197224 */ /* 0x090fe400078e02ff */
[----:B------:R-:W-:Y:S01]  /*13810*/  IMAD.WIDE.U32 R12, R12, R220, RZ ;  /* 0x000000dc0c0c7225 */ /* 0x000fe200078e00ff */
[----:B-----5:R-:W-:-:S03]  /*13820*/  @P1 SHF.R.U32.HI R21, RZ, R27, R0 ;  /* 0x0000001bff151219 */ /* 0x020fc60000011600 */
[----:B------:R-:W-:Y:S01]  /*13830*/  IMAD R27, R8, R28, R9 ;  /* 0x0000001c081b7224 */ /* 0x000fe200078e0209 */
[----:B------:R-:W-:Y:S01]  /*13840*/  SEL R9, R228, RZ, P0 ;  /* 0x000000ffe4097207 */ /* 0x000fe20000000000 */
[----:B------:R-:W-:Y:S01]  /*13850*/  IMAD.IADD R25, R13, 0x1, R25 ;  /* 0x000000010d197824 */ /* 0x000fe200078e0219 */
[----:B------:R-:W-:Y:S01]  /*13860*/  IADD3 R12, P1, P3, R14, R12, R3 ;  /* 0x0000000c0e0c7210 */ /* 0x000fe20007b3e003 */
[----:B------:R-:W-:Y:S02]  /*13870*/  IMAD.MOV R0, RZ, RZ, -R21 ;  /* 0x000000ffff007224 */ /* 0x000fe400078e0a15 */
[----:B------:R-:W-:Y:S02]  /*13880*/  IMAD.IADD R27, R15, 0x1, R27 ;  /* 0x000000010f1b7824 */ /* 0x000fe400078e021b */
        /* <DEDUP_REMOVED lines=8> */
[-C--:B-1----:R-:W-:Y:S01]  /*13910*/  IMAD R0, R7, R11.reuse, RZ ;  /* 0x0000000b07007224 */ /* 0x082fe200078e02ff */
[----:B------:R-:W-:Y:S01]  /*13920*/  SHF.R.S32.HI R13, RZ, 0x1f, R11 ;  /* 0x0000001fff0d7819 */ /* 0x000fe2000001140b */
[----:B------:R-:W-:Y:S02]  /*13930*/  IMAD.MOV.U32 R7, RZ, RZ, -0x800000 ;  /* 0xff800000ff077424 */ /* 0x000fe400078e00ff */
[----:B------:R-:W-:-:S04]  /*13940*/  IMAD.WIDE.U32 R8, R6, R11, R8 ;  /* 0x0000000b06087225 */ /* 0x000fc800078e0008 */
[----:B------:R-:W-:Y:S01]  /*13950*/  IMAD R13, R6, R13, R0 ;  /* 0x0000000d060d7224 */ /* 0x000fe200078e0200 */
[----:B0-----:R-:W-:-:S03]  /*13960*/  LEA R4, P0, R8, R4, 0x2 ;  /* 0x0000000408047211 */ /* 0x001fc600078010ff */
[----:B------:R-:W-:-:S05]  /*13970*/  IMAD.IADD R0, R9, 0x1, R13 ;  /* 0x0000000109007824 */ /* 0x000fca00078e020d */
[----:B--2---:R-:W-:-:S05]  /*13980*/  LEA.HI.X R5, R8, R5, R0, 0x2, P0 ;  /* 0x0000000508057211 */ /* 0x004fca00000f1400 */
[----:B------:R2:W-:Y:S02]  /*13990*/  STG.E desc[UR60][R4.64], R7 ;  /* 0x0000000704007986 */ /* 0x0005e4000c10193c */
.L_x_1470:
[----:B------:R-:W-:Y:S05]  /*139a0*/  BSYNC B1 ;  /* 0x0000000000017941 */ /* 0x000fea0003800000 */
.L_x_1469:
[----:B------:R-:W-:Y:S05]  /*139b0*/  @P2 BRA `(.L_x_1463) ;  /* 0x0000000800842947 */ /* 0x000fea0003800000 */
[----:B------:R-:W3:Y:S01]  /*139c0*/  LDC R21, c[0x0][0xce8] ;  /* 0x00033a00ff157b82 */ /* 0x000ee20000000800 */
[----:B--2---:R-:W-:Y:S01]  /*139d0*/  SHF.R.S32.HI R5, RZ, 0x1f, R30 ;  /* 0x0000001fff057819 */ /* 0x004fe2000001141e */
[----:B------:R-:W-:Y:S01]  /*139e0*/  ULDC.64 UR4, c[0x0][0xba0] ;  /* 0x0002e80000047ab9 */ /* 0x000fe20000000a00 */
[----:B------:R-:W-:Y:S02]  /*139f0*/  VIADD R25, R203, 0xc0 ;  /* 0x000000c0cb197836 */ /* 0x000fe40000000000 */
[----:B------:R-:W-:Y:S01]  /*13a00*/  LEA.HI R8, R5, R30, RZ, 0x3 ;  /* 0x0000001e05087211 */ /* 0x000fe200078f18ff */
[----:B------:R-:W-:Y:S02]  /*13a10*/  IMAD R0, R26, UR4, RZ ;  /* 0x000000041a007c24 */ /* 0x000fe4000f8e02ff */
[C---:B------:R-:W-:Y:S01]  /*13a20*/  IMAD.WIDE.U32 R4, R3.reuse, UR4, RZ ;  /* 0x0000000403047c25 */ /* 0x040fe2000f8e00ff */
[----:B------:R-:W-:Y:S02]  /*13a30*/  LOP3.LUT R9, R8, 0xfffffff8, RZ, 0xc0, !PT ;  /* 0xfffffff808097812 */ /* 0x000fe400078ec0ff */
[----:B------:R-:W-:Y:S01]  /*13a40*/  SHF.R.S32.HI R8, RZ, 0x3, R8 ;  /* 0x00000003ff087819 */ /* 0x000fe20000011408 */
[----:B------:R-:W-:Y:S01]  /*13a50*/  IMAD R7, R3, UR5, R0 ;  /* 0x0000000503077c24 */ /* 0x000fe2000f8e0200 */
[----:B------:R-:W-:Y:S01]  /*13a60*/  ULDC.64 UR4, c[0x0][0xbe8] ;  /* 0x0002fa0000047ab9 */ /* 0x000fe20000000a00 */
[----:B------:R-:W-:-:S02]  /*13a70*/  IMAD.IADD R0, R30, 0x1, -R9 ;  /* 0x000000011e007824 */ /* 0x000fc400078e0a09 */
        /* <DEDUP_REMOVED lines=9> */
[----:B------:R-:W2:Y:S08]  /*13b10*/  @P0 LDC R6, c[0x0][0xcec] ;  /* 0x00033b00ff060b82 */ /* 0x000eb00000000800 */
[----:B------:R-:W3:Y:S01]  /*13b20*/  @P0 LDC R11, c[0x0][0xcf0] ;  /* 0x00033c00ff0b0b82 */ /* 0x000ee20000000800 */
[----:B--2---:R-:W-:-:S04]  /*13b30*/  @P0 IMAD.HI.U32 R0, R9, R6, RZ ;  /* 0x0000000609000227 */ /* 0x004fc800078e00ff */
[----:B------:R-:W-:Y:S01]  /*13b40*/  IMAD R6, R28, UR4, RZ ;  /* 0x000000041c067c24 */ /* 0x000fe2000f8e02ff */
[----:B---3--:R-:W-:-:S03]  /*13b50*/  @P0 SHF.R.U32.HI R3, RZ, R11, R0 ;  /* 0x0000000bff030219 */ /* 0x008fc60000011600 */
[----:B------:R-:W-:Y:S01]  /*13b60*/  IMAD R7, R29, UR5, R6 ;  /* 0x000000051d077c24 */ /* 0x000fe2000f8e0206 */
[----:B------:R-:W-:Y:S01]  /*13b70*/  ULDC.64 UR4, c[0x0][0xbe0] ;  /* 0x0002f80000047ab9 */ /* 0x000fe20000000a00 */
[--C-:B------:R-:W-:Y:S01]  /*13b80*/  SHF.R.S32.HI R0, RZ, 0x1f, R3.reuse ;  /* 0x0000001fff007819 */ /* 0x100fe20000011403 */
[----:B------:R-:W-:Y:S02]  /*13b90*/  IMAD.MOV R6, RZ, RZ, -R3 ;  /* 0x000000ffff067224 */ /* 0x000fe400078e0a03 */
[----:B------:R-:W-:Y:S02]  /*13ba0*/  IMAD.IADD R5, R5, 0x1, R7 ;  /* 0x0000000105057824 */ /* 0x000fe400078e0207 */
[----:B------:R-:W-:Y:S01]  /*13bb0*/  IMAD R7, R21, R6, R9 ;  /* 0x0000000615077224 */ /* 0x000fe200078e0209 */
[----:B------:R-:W-:Y:S01]  /*13bc0*/  SHF.R.S32.HI R6, RZ, 0x1f, R25 ;  /* 0x0000001fff067819 */ /* 0x000fe20000011419 */
        /* <DEDUP_REMOVED lines=9> */
[----:B------:R-:W-:-:S03]  /*13c60*/  ULDC.64 UR4, c[0x0][0xb80] ;  /* 0x0002e00000047ab9 */ /* 0x000fc60000000a00 */
[----:B------:R-:W-:Y:S01]  /*13c70*/  IMAD.IADD R5, R5, 0x1, R3 ;  /* 0x0000000105057824 */ /* 0x000fe200078e0203 */
[----:B------:R-:W-:Y:S01]  /*13c80*/  LEA R3, P0, R4, UR4, 0x1 ;  /* 0x0000000404037c11 */ /* 0x000fe2000f8008ff */
[----:B------:R-:W-:-:S03]  /*13c90*/  UMOV UR4, 0xffffffff ;  /* 0xffffffff00047882 */ /* 0x000fc60000000000 */
[----:B------:R-:W-:Y:S01]  /*13ca0*/  LEA.HI.X R4, R4, UR5, R5, 0x1, P0 ;  /* 0x0000000504047c11 */ /* 0x000fe200080f0c05 */
[----:B------:R-:W-:Y:S08]  /*13cb0*/  BRA.DIV UR4, `(.L_x_1471) ;  /* 0x0000009e04f07947 */ /* 0x000ff0000b800000 */
[----:B------:R2:W3:Y:S04]  /*13cc0*/  SHFL.IDX PT, R0, R4, RZ, 0x181f ;  /* 0x00181fff04007589 */ /* 0x0004e800000e0000 */
[----:B------:R2:W4:Y:S02]  /*13cd0*/  SHFL.IDX PT, R14, R3, RZ, 0x181f ;  /* 0x00181fff030e7589 */ /* 0x00052400000e0000 */
.L_x_1694:
        /* <DEDUP_REMOVED lines=12> */
[-C--:B----4-:R-:W-:Y:S02]  /*13da0*/  @!P3 LEA R8, P5, R203, R14.reuse, 0x1 ;  /* 0x0000000ecb08b211 */ /* 0x090fe400078a08ff */
[----:B------:R-:W-:Y:S02]  /*13db0*/  @!P2 LEA R10, P4, R219, R14, 0x1 ;  /* 0x0000000edb0aa211 */ /* 0x000fe400078808ff */
[----:B---3--:R-:W-:Y:S02]  /*13dc0*/  @!P3 LEA.HI.X R9, R203, R0, R5, 0x1, P5 ;  /* 0x00000000cb09b211 */ /* 0x008fe400028f0c05 */
[----:B------:R-:W-:Y:S02]  /*13dd0*/  SHF.R.S32.HI R5, RZ, 0x1f, R218 ;  /* 0x0000001fff057819 */ /* 0x000fe400000114da */
[----:B------:R-:W-:Y:S01]  /*13de0*/  @!P1 LEA R12, P5, R218, R14, 0x1 ;  /* 0x0000000eda0c9211 */ /* 0x000fe200078a08ff */
[----:B------:R3:W-:Y:S01]  /*13df0*/  @!P3 ST.E.128 desc[UR60][R8.64], RZ ;  /* 0x000000ff0800b985 */ /* 0x0007e2000c101d3c */
[----:B------:R-:W-:-:S02]  /*13e00*/  @!P2 LEA.HI.X R11, R219, R0, R15, 0x1, P4 ;  /* 0x00000000db0ba211 */ /* 0x000fc400020f0c0f */
[C---:B------:R-:W-:Y:S02]  /*13e10*/  @!P0 LEA R14, P4, R25.reuse, R14, 0x1 ;  /* 0x0000000e190e8211 */ /* 0x040fe400078808ff */
[-C--:B------:R-:W-:Y:S01]  /*13e20*/  @!P1 LEA.HI.X R13, R218, R0.reuse, R5, 0x1, P5 ;  /* 0x00000000da0d9211 */ /* 0x080fe200028f0c05 */
[----:B------:R3:W-:Y:S01]  /*13e30*/  @!P2 ST.E.128 desc[UR60][R10.64], RZ ;  /* 0x000000ff0a00a985 */ /* 0x0007e2000c101d3c */
[----:B------:R-:W-:-:S03]  /*13e40*/  @!P0 LEA.HI.X R15, R25, R0, R6, 0x1, P4 ;  /* 0x00000000190f8211 */ /* 0x000fc600020f0c06 */
[----:B------:R3:W-:Y:S04]  /*13e50*/  @!P1 ST.E.128 desc[UR60][R12.64], RZ ;  /* 0x000000ff0c009985 */ /* 0x0007e8000c101d3c */
[----:B------:R3:W-:Y:S02]  /*13e60*/  @!P0 ST.E.128 desc[UR60][R14.64], RZ ;  /* 0x000000ff0e008985 */ /* 0x0007e4000c101d3c */
.L_x_1473:
[----:B------:R-:W-:Y:S05]  /*13e70*/  BSYNC B1 ;  /* 0x0000000000017941 */ /* 0x000fea0003800000 */
.L_x_1472:
[----:B------:R-:W-:-:S03]  /*13e80*/  UMOV UR4, 0xffffffff ;  /* 0xffffffff00047882 */ /* 0x000fc60000000000 */
[----:B------:R-:W-:Y:S05]  /*13e90*/  BRA.DIV UR4, `(.L_x_1474) ;  /* 0x0000009e04ac7947 */ /* 0x000fea000b800000 */
[----:B---3--:R3:W0:Y:S04]  /*13ea0*/  SHFL.IDX PT, R0, R4, 0x1, 0x181f ;  /* 0x00381f0004007f89 */ /* 0x00862800000e0000 */
[----:B----4-:R3:W4:Y:S02]  /*13eb0*/  SHFL.IDX PT, R14, R3, 0x1, 0x181f ;  /* 0x00381f00030e7f89 */ /* 0x01072400000e0000 */
.L_x_1698:
        /* <DEDUP_REMOVED lines=12> */
[-C--:B----4-:R-:W-:Y:S02]  /*13f80*/  @!P3 LEA R8, P5, R203, R14.reuse, 0x1 ;  /* 0x0000000ecb08b211 */ /* 0x090fe400078a08ff */
        /* <DEDUP_REMOVED lines=11> */
.L_x_1476:
[----:B------:R-:W-:Y:S05]  /*14040*/  BSYNC B1 ;  /* 0x0000000000017941 */ /* 0x000fea0003800000 */
.L_x_1475:
[----:B------:R-:W-:-:S03]  /*14050*/  UMOV UR4, 0xffffffff ;  /* 0xffffffff00047882 */ /* 0x000fc60000000000 */
[----:B------:R-:W-:Y:S05]  /*14060*/  BRA.DIV UR4, `(.L_x_1477) ;  /* 0x0000009e04807947 */ /* 0x000fea000b800000 */
[----:B0-----:R0:W0:Y:S04]  /*14070*/  SHFL.IDX PT, R0, R4, 0x2, 0x181f ;  /* 0x00581f0004007f89 */ /* 0x00102800000e0000 */
[----:B----4-:R4:W0:Y:S02]  /*14080*/  SHFL.IDX PT, R14, R3, 0x2, 0x181f ;  /* 0x00581f00030e7f89 */ /* 0x01082400000e0000 */
.L_x_1702:
        /* <DEDUP_REMOVED lines=12> */
[-C--:B0-----:R-:W-:Y:S02]  /*14150*/  @!P3 LEA R8, P5, R203, R14.reuse, 0x1 ;  /* 0x0000000ecb08b211 */ /* 0x081fe400078a08ff */
[----:B------:R-:W-:Y:S02]  /*14160*/  @!P2 LEA R10, P4, R219, R14, 0x1 ;  /* 0x0000000edb0aa211 */ /* 0x000fe400078808ff */
[----:B------:R-:W-:Y:S02]  /*14170*/  @!P3 LEA.HI.X R9, R203, R0, R12, 0x1, P5 ;  /* 0x00000000cb09b211 */ /* 0x000fe400028f0c0c */
        /* <DEDUP_REMOVED lines=9> */
.L_x_1479:
[----:B------:R-:W-:Y:S05]  /*14210*/  BSYNC B1 ;  /* 0x0000000000017941 */ /* 0x000fea0003800000 */
.L_x_1478:
[----:B------:R-:W-:-:S03]  /*14220*/  UMOV UR4, 0xffffffff ;  /* 0xffffffff00047882 */ /* 0x000fc60000000000 */
[----:B------:R-:W-:Y:S05]  /*14230*/  BRA.DIV UR4, `(.L_x_1480) ;  /* 0x0000009e04547947 */ /* 0x000fea000b800000 */
[----:B0-----:R0:W0:Y:S04]  /*14240*/  SHFL.IDX PT, R0, R4, 0x3, 0x181f ;  /* 0x00781f0004007f89 */ /* 0x00102800000e0000 */
[----:B------:R0:W0:Y:S02]  /*14250*/  SHFL.IDX PT, R14, R3, 0x3, 0x181f ;  /* 0x00781f00030e7f89 */ /* 0x00002400000e0000 */
.L_x_1706:
        /* <DEDUP_REMOVED lines=11> */
[-C--:B------:R-:W-:Y:S02]  /*14310*/  @!P3 LEA R4, P5, R203, R14.reuse, 0x1 ;  /* 0x0000000ecb04b211 */ /* 0x080fe400078a08ff */
        /* <DEDUP_REMOVED lines=11> */
.L_x_1463:
[----:B------:R-:W-:Y:S05]  /*143d0*/  BSYNC B0 ;  /* 0x0000000000007941 */ /* 0x000fea0003800000 */
.L_x_1449:
[----:B------:R-:W-:Y:S02]  /*143e0*/  ULDC UR4, c[0x0][0xd3c] ;  /* 0x00034f0000047ab9 */ /* 0x000fe40000000800 */
[----:B-1----:R-:W-:-:S13]  /*143f0*/  ISETP.GE.AND P0, PT, R43, UR4, PT ;  /* 0x000000042b007c0c */ /* 0x002fda000bf06270 */
[----:B------:R-:W-:Y:S05]  /*14400*/  @!P0 BRA `(.L_x_1481) ;  /* 0xfffffed000088947 */ /* 0x000fea000383ffff */
[----:B------:R-:W-:Y:S05]  /*14410*/  BRA `(.L_x_1333) ;  /* 0x00000088009c7947 */ /* 0x000fea0003800000 */
.L_x_1331:
[----:B------:R-:W-:-:S08]  /*14420*/  NOP ;  /* 0x0000000000007918 */ /* 0x000fd00000000000 */
[----:B0-----:R-:W0:-:S00]  /*14430*/  USETMAXREG.DEALLOC.CTAPOOL 0x18 ;  /* 0x00000018000079c8 */ /* 0x001e0000080e0500 */
        /* <DEDUP_REMOVED lines=18> */
.L_x_1482:
        /* <DEDUP_REMOVED lines=43> */
.L_x_1486:
        /* <DEDUP_REMOVED lines=38> */
.L_x_1484:
        /* <DEDUP_REMOVED lines=20> */
.L_x_1487:
        /* <DEDUP_REMOVED lines=54> */
.L_x_1485:
[----:B------:R-:W-:Y:S01]  /*14f10*/  IMAD.U32 R2, RZ, RZ, UR6 ;  /* 0x00000006ff027e24 */ /* 0x000fe2000f8e00ff */
[----:B------:R0:W-:Y:S04]  /*14f20*/  STL [R1+0x4], RZ ;  /* 0x000004ff01007387 */ /* 0x0001e80000100800 */
[----:B------:R0:W-:Y:S04]  /*14f30*/  STL [R1+0x8], RZ ;  /* 0x000008ff01007387 */ /* 0x0001e80000100800 */
[----:B------:R0:W-:Y:S02]  /*14f40*/  STL [R1], R2 ;  /* 0x0000000201007387 */ /* 0x0001e40000100800 */
.L_x_1488:
        /* <DEDUP_REMOVED lines=10> */
.L_x_1483:
[----:B--2---:R-:W2:Y:S01]  /*14ff0*/  LDL R0, [R1+0xc] ;  /* 0x00000c0001007983 */ /* 0x004ea20000100800 */
[----:B------:R-:W-:Y:S01]  /*15000*/  ULDC UR4, c[0x0][0xd3c] ;  /* 0x00034f0000047ab9 */ /* 0x000fe20000000800 */
[----:B------:R-:W-:Y:S01]  /*15010*/  IMAD.MOV.U32 R19, RZ, RZ, RZ ;  /* 0x000000ffff137224 */ /* 0x000fe200078e00ff */
[----:B--2---:R-:W-:Y:S01]  /*15020*/  ISETP.GE.AND P0, PT, R0, UR4, PT ;  /* 0x0000000400007c0c */ /* 0x004fe2000bf06270 */
[----:B------:R-:W-:-:S05]  /*15030*/  IMAD.MOV.U32 R0, RZ, RZ, 0x1 ;  /* 0x00000001ff007424 */ /* 0x000fca00078e00ff */
[----:B------:R2:W-:Y:S04]  /*15040*/  STL [R1+0x1c], R0 ;  /* 0x00001c0001007387 */ /* 0x0005e80000100800 */
[----:B------:R2:W-:Y:S03]  /*15050*/  STL [R1+0x80], RZ ;  /* 0x000080ff01007387 */ /* 0x0005e60000100800 */
[----:B------:R-:W-:Y:S05]  /*15060*/  @P0 BRA `(.L_x_1489) ;  /* 0x0000007800a00947 */ /* 0x000fea0003800000 */
[----:B------:R-:W3:Y:S01]  /*15070*/  S2UR UR5, SR_CgaCtaId ;  /* 0x00000000000579c3 */ /* 0x000ee20000008800 */
[C---:B--2---:R-:W-:Y:S01]  /*15080*/  IMAD.SHL.U32 R0, R6.reuse, 0x8, RZ ;  /* 0x0000000806007824 */ /* 0x044fe200078e00ff */
[----:B------:R-:W-:Y:S01]  /*15090*/  LOP3.LUT R4, R6, 0x7f, RZ, 0xc0, !PT ;  /* 0x0000007f06047812 */ /* 0x000fe200078ec0ff */
[----:B------:R-:W-:Y:S01]  /*150a0*/  UMOV UR4, 0x400 ;  /* 0x0000040000047882 */ /* 0x000fe20000000000 */
[----:B------:R-:W-:Y:S01]  /*150b0*/  BSSY B8, `(.L_x_1489) ;  /* 0x00007a3000087945 */ /* 0x000fe20003800000 */
[----:B------:R-:W-:Y:S01]  /*150c0*/  IMAD.MOV.U32 R19, RZ, RZ, RZ ;  /* 0x000000ffff137224 */ /* 0x000fe200078e00ff */
[----:B------:R-:W-:Y:S01]  /*150d0*/  LOP3.LUT R3, R0, 0x1f8, RZ, 0xc0, !PT ;  /* 0x000001f800037812 */ /* 0x000fe200078ec0ff */
[----:B0-----:R-:W-:Y:S01]  /*150e0*/  IMAD.SHL.U32 R2, R4, 0x8, RZ ;  /* 0x0000000804027824 */ /* 0x001fe200078e00ff */
[----:B------:R-:W-:Y:S01]  /*150f0*/  LOP3.LUT R0, R0, 0x38, RZ, 0xc0, !PT ;  /* 0x0000003800007812 */ /* 0x000fe200078ec0ff */
[----:B------:R-:W-:Y:S01]  /*15100*/  ULDC.64 UR36, c[0x0][0x198] ;  /* 0x0000660000247ab9 */ /* 0x000fe20000000a00 */
[----:B------:R-:W-:Y:S01]  /*15110*/  LOP3.LUT R3, R3, 0x38, R6, 0x78, !PT ;  /* 0x0000003803037812 */ /* 0x000fe200078e7806 */
[----:B------:R-:W-:Y:S01]  /*15120*/  IMAD.SHL.U32 R6, R6, 0x10, RZ ;  /* 0x0000001006067824 */ /* 0x000fe200078e00ff */
[----:B------:R-:W-:-:S02]  /*15130*/  ULDC UR38, c[0x0][0xc] ;  /* 0x0000030000267ab9 */ /* 0x000fc40000000800 */
[----:B------:R-:W-:Y:S02]  /*15140*/  LOP3.LUT R3, R3, 0x200, R2, 0xf8, !PT ;  /* 0x0000020003037812 */ /* 0x000fe400078ef802 */
[----:B------:R-:W-:-:S04]  /*15150*/  SHF.R.U32.HI R2, RZ, 0x3, R4 ;  /* 0x00000003ff027819 */ /* 0x000fc80000011604 */
[----:B------:R-:W-:Y:S01]  /*15160*/  LOP3.LUT R4, R2, 0x70, R6, 0xf8, !PT ;  /* 0x0000007002047812 */ /* 0x000fe200078ef806 */
[----:B------:R-:W-:Y:S02]  /*15170*/  IMAD.MOV.U32 R2, RZ, RZ, 0x1 ;  /* 0x00000001ff027424 */ /* 0x000fe400078e00ff */
[----:B------:R-:W-:Y:S01]  /*15180*/  IMAD.MOV.U32 R4, RZ, RZ, 0x1 ;  /* 0x00000001ff047424 */ /* 0x000fe200078e00ff */
[----:B---3--:R-:W-:-:S06]  /*15190*/  ULEA UR4, UR5, UR4, 0x18 ;  /* 0x0000000405047291 */ /* 0x008fcc000f8ec03f */
[----:B------:R-:W-:-:S04]  /*151a0*/  IMAD.U32 R18, RZ, RZ, UR4 ;  /* 0x00000004ff127e24 */ /* 0x000fc8000f8e00ff */
[----:B------:R-:W-:-:S05]  /*151b0*/  IMAD R3, R3, 0x2, R18 ;  /* 0x0000000203037824 */ /* 0x000fca00078e0212 */
[----:B------:R0:W-:Y:S04]  /*151c0*/  STL [R1+0x14], R3 ;  /* 0x0000140301007387 */ /* 0x0001e80000100800 */
[----:B------:R-:W-:Y:S04]  /*151d0*/  STL [R1+0x80], RZ ;  /* 0x000080ff01007387 */ /* 0x000fe80000100800 */
[----:B------:R2:W-:Y:S01]  /*151e0*/  STL [R1+0x20], R2 ;  /* 0x0000200201007387 */ /* 0x0005e20000100800 */
[----:B0-----:R-:W-:-:S03]  /*151f0*/  LOP3.LUT R3, R0, 0x40, RZ, 0xfc, !PT ;  /* 0x0000004000037812 */ /* 0x001fc600078efcff */
[----:B------:R0:W-:Y:S04]  /*15200*/  STL [R1+0x10], RZ ;  /* 0x000010ff01007387 */ /* 0x0001e80000100800 */
[----:B------:R0:W-:Y:S01]  /*15210*/  STL [R1+0x1c], R4 ;  /* 0x00001c0401007387 */ /* 0x0001e20000100800 */
[C---:B--2---:R-:W-:Y:S02]  /*15220*/  LOP3.LUT R2, R0.reuse, 0x80, RZ, 0xfc, !PT ;  /* 0x0000008000027812 */ /* 0x044fe400078efcff */
[----:B------:R-:W-:-:S07]  /*15230*/  LOP3.LUT R0, R0, 0xc0, RZ, 0xfc, !PT ;  /* 0x000000c000007812 */ /* 0x000fce00078efcff */
.L_x_1637:
[----:B--2---:R-:W2:Y:S01]  /*15240*/  LDL R0, [R1+0xc] ;  /* 0x00000c0001007983 */ /* 0x004ea20000100800 */
[----:B------:R-:W2:Y:S01]  /*15250*/  LDC.64 R2, c[0x0][0xd88] ;  /* 0x00036200ff027b82 */ /* 0x000ea20000000a00 */
[----:B------:R-:W-:Y:S05]  /*15260*/  YIELD ;  /* 0x0000000000007946 */ /* 0x000fea0003800000 */
[----:B------:R-:W-:Y:S01]  /*15270*/  ULDC.64 UR4, c[0x0][0xb20] ;  /* 0x0002c80000047ab9 */ /* 0x000fe20000000a00 */
[----:B01----:R-:W-:Y:S02]  /*15280*/  CS2R R8, SRZ ;  /* 0x0000000000087805 */ /* 0x003fe4000001ff00 */
[----:B------:R-:W-:Y:S01]  /*15290*/  ISETP.NE.U32.AND P0, PT, RZ, UR4, PT ;  /* 0x00000004ff007c0c */ /* 0x000fe2000bf05070 */
[----:B------:R-:W-:Y:S01]  /*152a0*/  ULDC.64 UR10, c[0x0][0xb10] ;  /* 0x0002c400000a7ab9 */ /* 0x000fe20000000a00 */
[----:B------:R-:W-:Y:S01]  /*152b0*/  ULDC.64 UR8, c[0x0][0xb08] ;  /* 0x0002c20000087ab9 */ /* 0x000fe20000000a00 */
[----:B------:R-:W-:Y:S01]  /*152c0*/  ULDC.64 UR6, c[0x0][0xb00] ;  /* 0x0002c00000067ab9 */ /* 0x000fe20000000a00 */
[----:B--2---:R-:W-:-:S05]  /*152d0*/  IMAD.WIDE R2, R0, 0x4, R2 ;  /* 0x0000000400027825 */ /* 0x004fca00078e0202 */
[----:B------:R-:W0:Y:S01]  /*152e0*/  LDG.E R13, desc[UR60][R2.64] ;  /* 0x0000003c020d7981 */ /* 0x000e22000c1e1900 */
[----:B------:R-:W-:Y:S01]  /*152f0*/  ISETP.NE.AND.EX P0, PT, RZ, UR5, PT, P0 ;  /* 0x00000005ff007c0c */ /* 0x000fe2000bf05300 */
[----:B------:R-:W-:Y:S01]  /*15300*/  IMAD.MOV.U32 R0, RZ, RZ, RZ ;  /* 0x000000ffff007224 */ /* 0x000fe200078e00ff */
[----:B0-----:R-:W-:Y:S01]  /*15310*/  SHF.R.S32.HI R4, RZ, 0x1f, R13 ;  /* 0x0000001fff047819 */ /* 0x001fe2000001140d */
        /* <DEDUP_REMOVED lines=14> */
[----:B------:R-:W-:Y:S02]  /*15400*/  ISETP.NE.U32.AND P2, PT, RZ, UR8, PT ;  /* 0x00000008ff007c0c */ /* 0x000fe4000bf45070 */
[C---:B------:R-:W-:Y:S02]  /*15410*/  IADD3 R6, P5, R17.reuse, UR6, RZ ;  /* 0x0000000611067c10 */ /* 0x040fe4000ffbe0ff */
[----:B-1----:R-:W-:-:S02]  /*15420*/  IADD3 R2, P4, R17, UR4, RZ ;  /* 0x0000000411027c10 */ /* 0x002fc4000ff9e0ff */
[----:B------:R-:W-:Y:S02]  /*15430*/  ISETP.NE.AND.EX P3, PT, RZ, UR11, PT, P3 ;  /* 0x0000000bff007c0c */ /* 0x000fe4000bf65330 */
[C---:B------:R-:W-:Y:S02]  /*15440*/  IADD3.X R3, R14.reuse, UR5, RZ, P4, !PT ;  /* 0x000000050e037c10 */ /* 0x040fe4000a7fe4ff */
[----:B0-----:R-:W-:Y:S02]  /*15450*/  IADD3 R4, P4, R17, UR8, RZ ;  /* 0x0000000811047c10 */ /* 0x001fe4000ff9e0ff */
        /* <DEDUP_REMOVED lines=30> */
.L_x_1490:
        /* <DEDUP_REMOVED lines=17> */
.L_x_1491:
[----:B------:R-:W-:Y:S05]  /*15750*/  @!P0 BRA `(.L_x_1492) ;  /* 0x00000000000c8947 */ /* 0x000fea0003800000 */
[----:B------:R-:W2:Y:S04]  /*15760*/  LDG.E R8, desc[UR60][R6.64] ;  /* 0x0000003c06087981 */ /* 0x000ea8000c1e1900 */
[----:B------:R-:W2:Y:S02]  /*15770*/  LDG.E R6, desc[UR60][R6.64+0x4] ;  /* 0x0000043c06067981 */ /* 0x000ea4000c1e1900 */
[----:B--2---:R-:W-:-:S07]  /*15780*/  IMAD.IADD R8, R6, 0x1, -R8 ;  /* 0x0000000106087824 */ /* 0x004fce00078e0a08 */
.L_x_1492:
[----:B-----5:R-:W-:Y:S02]  /*15790*/  IMAD.IADD R6, R8, 0x1, -R0 ;  /* 0x0000000108067824 */ /* 0x020fe400078e0a00 */
[----:B------:R-:W2:Y:S04]  /*157a0*/  @P2 LDG.E R0, desc[UR60][R4.64] ;  /* 0x0000003c04002981 */ /* 0x000ea8000c1e1900 */
[----:B------:R-:W2:Y:S01]  /*157b0*/  @P2 LDG.E R4, desc[UR60][R4.64+0x4] ;  /* 0x0000043c04042981 */ /* 0x000ea2000c1e1900 */
[----:B------:R-:W-:Y:S01]  /*157c0*/  LOP3.LUT R14, R10, 0xff, RZ, 0xc0, !PT ;  /* 0x000000ff0a0e7812 */ /* 0x000fe200078ec0ff */
[----:B------:R-:W-:Y:S01]  /*157d0*/  BSSY B0, `(.L_x_1493) ;  /* 0x000002a000007945 */ /* 0x000fe20003800000 */
[----:B------:R-:W-:Y:S01]  /*157e0*/  SHF.R.U32.HI R10, RZ, 0x10, R10 ;  /* 0x00000010ff0a7819 */ /* 0x000fe2000001160a */
[----:B--2---:R-:W-:-:S04]  /*157f0*/  @P2 IMAD.IADD R11, R4, 0x1, -R0 ;  /* 0x00000001040b2824 */ /* 0x004fc800078e0a00 */
[----:B01----:R-:W-:-:S04]  /*15800*/  IMAD.IADD R2, R6, 0x1, R11 ;  /* 0x0000000106027824 */ /* 0x003fc800078e020b */
[C---:B------:R-:W-:Y:S01]  /*15810*/  VIADD R0, R2.reuse, 0x5f ;  /* 0x0000005f02007836 */ /* 0x040fe20000000000 */
[----:B------:R-:W-:-:S03]  /*15820*/  ISETP.GE.AND P1, PT, R2, 0x1, PT ;  /* 0x000000010200780c */ /* 0x000fc60003f26270 */
[----:B------:R-:W-:-:S05]  /*15830*/  IMAD.HI R0, R0, 0x2aaaaaab, RZ ;  /* 0x2aaaaaab00007827 */ /* 0x000fca00078e02ff */
[----:B------:R-:W-:-:S04]  /*15840*/  SHF.R.U32.HI R2, RZ, 0x1f, R0 ;  /* 0x0000001fff027819 */ /* 0x000fc80000011600 */
[----:B------:R-:W-:Y:S01]  /*15850*/  LEA.HI.SX32 R12, R0, R2, 0x1c ;  /* 0x00000002000c7211 */ /* 0x000fe200078fe2ff */
[----:B------:R-:W-:-:S04]  /*15860*/  IMAD.MOV.U32 R0, RZ, RZ, RZ ;  /* 0x000000ffff007224 */ /* 0x000fc800078e00ff */
[----:B------:R0:W-:Y:S04]  /*15870*/  STL [R1+0x44], R12 ;  /* 0x0000440c01007387 */ /* 0x0001e80000100800 */
[----:B------:R0:W-:Y:S01]  /*15880*/  STL [R1+0x84], R14 ;  /* 0x0000840e01007387 */ /* 0x0001e20000100800 */
[----:B------:R-:W-:Y:S05]  /*15890*/  @!P1 BRA `(.L_x_1494) ;  /* 0x0000000000749947 */ /* 0x000fea0003800000 */
        /* <DEDUP_REMOVED lines=16> */
[----:B------:R-:W-:-:S05]  /*159a0*/  IABS R0, R2 ;  /* 0x0000000200007213 */ /* 0x000fca0000000000 */
        /* <DEDUP_REMOVED lines=12> */
.L_x_1494:
[----:B------:R-:W-:Y:S05]  /*15a70*/  BSYNC B0 ;  /* 0x0000000000007941 */ /* 0x000fea0003800000 */
.L_x_1493:
[-C--:B------:R-:W-:Y:S01]  /*15a80*/  IMAD R2, R14, R0.reuse, RZ ;  /* 0x000000000e027224 */ /* 0x080fe200078e02ff */
[----:B------:R-:W-:Y:S04]  /*15a90*/  BSSY B0, `(.L_x_1495) ;  /* 0x0000141000007945 */ /* 0x000fe80003800000 */
        /* <DEDUP_REMOVED lines=23> */
.L_x_1709:
[----:B-1----:R-:W-:Y:S02]  /*15c10*/  ISETP.NE.AND P0, PT, R14, RZ, PT ;  /* 0x000000ff0e00720c */ /* 0x002fe40003f05270 */
[----:B------:R-:W-:-:S11]  /*15c20*/  PLOP3.LUT P6, PT, PT, PT, PT, 0x8, 0x0 ;  /* 0x000000000000781c */ /* 0x000fd60003fce170 */
[----:B------:R-:W-:Y:S05]  /*15c30*/  @P0 BRA `(.L_x_1498) ;  /* 0x00000000000c0947 */ /* 0x000fea0003800000 */
[----:B------:R-:W-:-:S03]  /*15c40*/  UMOV UR4, 0xffffffff ;  /* 0xffffffff00047882 */ /* 0x000fc60000000000 */
[----:B------:R-:W-:Y:S05]  /*15c50*/  BRA.DIV UR4, `(.L_x_1499) ;  /* 0x0000008604487947 */ /* 0x000fea000b800000 */
[----:B------:R-:W-:-:S13]  /*15c60*/  ELECT P6, URZ, PT ;  /* 0x00000000003f782f */ /* 0x000fda00038c0000 */
.L_x_1498:
        /* <DEDUP_REMOVED lines=9> */
.L_x_1712:
[----:B------:R-:W-:Y:S05]  /*15d00*/  BSYNC B1 ;  /* 0x0000000000017941 */ /* 0x000fea0003800000 */
.L_x_1500:
        /* <DEDUP_REMOVED lines=12> */
.L_x_1713:
[----:B------:R-:W-:Y:S05]  /*15dd0*/  BSYNC B2 ;  /* 0x0000000000027941 */ /* 0x000fea0003800000 */
.L_x_1504:
        /* <DEDUP_REMOVED lines=9> */
.L_x_1507:
[----:B------:R-:W-:Y:S05]  /*15e70*/  BSYNC B2 ;  /* 0x0000000000027941 */ /* 0x000fea0003800000 */
.L_x_1506:
        /* <DEDUP_REMOVED lines=13> */
.L_x_1508:
        /* <DEDUP_REMOVED lines=13> */
.L_x_1714:
[----:B------:R-:W-:Y:S05]  /*16020*/  BSYNC B2 ;  /* 0x0000000000027941 */ /* 0x000fea0003800000 */
.L_x_1509:
        /* <DEDUP_REMOVED lines=11> */
.L_x_1512:
[----:B------:R-:W-:Y:S05]  /*160e0*/  BSYNC B2 ;  /* 0x0000000000027941 */ /* 0x000fea0003800000 */
.L_x_1511:
        /* <DEDUP_REMOVED lines=10> */
.L_x_1513:
        /* <DEDUP_REMOVED lines=15> */
.L_x_1514:
        /* <DEDUP_REMOVED lines=15> */
.L_x_1515:
        /* <DEDUP_REMOVED lines=15> */
.L_x_1516:
        /* <DEDUP_REMOVED lines=10> */
.L_x_1503:
[----:B------:R-:W-:Y:S05]  /*16500*/  BSYNC B1 ;  /* 0x0000000000017941 */ /* 0x000fea0003800000 */
.L_x_1502:
        /* <DEDUP_REMOVED lines=13> */
.L_x_1532:
        /* <DEDUP_REMOVED lines=13> */
.L_x_1715:
[----:B------:R-:W-:Y:S05]  /*166b0*/  BSYNC B2 ;  /* 0x0000000000027941 */ /* 0x000fea0003800000 */
.L_x_1519:
        /* <DEDUP_REMOVED lines=9> */
.L_x_1522:
[----:B------:R-:W-:Y:S05]  /*16750*/  BSYNC B2 ;  /* 0x0000000000027941 */ /* 0x000fea0003800000 */
.L_x_1521:
        /* <DEDUP_REMOVED lines=12> */
.L_x_1523:
        /* <DEDUP_REMOVED lines=13> */
.L_x_1716:
[----:B------:R-:W-:Y:S05]  /*168f0*/  BSYNC B2 ;  /* 0x0000000000027941 */ /* 0x000fea0003800000 */
.L_x_1524:
        /* <DEDUP_REMOVED lines=11> */
.L_x_1527:
[----:B------:R-:W-:Y:S05]  /*169b0*/  BSYNC B2 ;  /* 0x0000000000027941 */ /* 0x000fea0003800000 */
.L_x_1526:
        /* <DEDUP_REMOVED lines=10> */
.L_x_1528:
        /* <DEDUP_REMOVED lines=15> */
.L_x_1529:
        /* <DEDUP_REMOVED lines=15> */
.L_x_1530:
        /* <DEDUP_REMOVED lines=15> */
.L_x_1531:
        /* <DEDUP_REMOVED lines=10> */
.L_x_1518:
[----:B------:R-:W-:Y:S05]  /*16dd0*/  BSYNC B1 ;  /* 0x0000000000017941 */ /* 0x000fea0003800000 */
.L_x_1517:
        /* <DEDUP_REMOVED lines=12> */
.L_x_1496:
[----:B------:R-:W-:Y:S05]  /*16ea0*/  BSYNC B0 ;  /* 0x0000000000007941 */ /* 0x000fea0003800000 */
.L_x_1495:
[----:B------:R3:W5:Y:S01]  /*16eb0*/  LDL R7, [R1+0x44] ;  /* 0x0000440001077983 */ /* 0x0007620000100800 */
[----:B------:R-:W-:Y:S05]  /*16ec0*/  @!P0 WARPSYNC.ALL ;  /* 0x0000000000008948 */ /* 0x000fea0003800000 */
[----:B------:R3:W-:Y:S01]  /*16ed0*/  STL [R1+0x48], RZ ;  /* 0x000048ff01007387 */ /* 0x0007e20000100800 */
[----:B------:R-:W-:Y:S01]  /*16ee0*/  BSSY B0, `(.L_x_1533) ;  /* 0x0000020000007945 */ /* 0x000fe20003800000 */
[----:B------:R-:W-:Y:S06]  /*16ef0*/  @!P0 BAR.SYNC.DEFER_BLOCKING 0xc, 0x180 ;  /* 0x0306000000008b1d */ /* 0x000fec0000010000 */
[----:B---3--:R-:W-:Y:S05]  /*16f00*/  @!P1 BRA `(.L_x_1534) ;  /* 0x0000000000749947 */ /* 0x008fea0003800000 */
[----:B------:R-:W-:-:S13]  /*16f10*/  ISETP.NE.AND P0, PT, R10, RZ, PT ;  /* 0x000000ff0a00720c */ /* 0x000fda0003f05270 */
[----:B------:R-:W3:Y:S02]  /*16f20*/  @!P0 LDC R10, c[0x0][0xae8] ;  /* 0x0002ba00ff0a8b82 */ /* 0x000ee40000000800 */
[----:B---3--:R-:W-:-:S04]  /*16f30*/  IABS R0, R10 ;  /* 0x0000000a00007213 */ /* 0x008fc80000000000 */
[----:B------:R-:W3:Y:S08]  /*16f40*/  I2F.RP R2, R0 ;  /* 0x0000000000027306 */ /* 0x000ef00000209400 */
[----:B---3--:R-:W3:Y:S02]  /*16f50*/  MUFU.RCP R2, R2 ;  /* 0x0000000200027308 */ /* 0x008ee40000001000 */
[----:B---3--:R-:W-:-:S06]  /*16f60*/  VIADD R2, R2, 0xffffffe ;  /* 0x0ffffffe02027836 */ /* 0x008fcc0000000000 */
[----:B------:R-:W3:Y:S02]  /*16f70*/  F2I.FTZ.U32.TRUNC.NTZ R3, R2 ;  /* 0x0000000200037305 */ /* 0x000ee4000021f000 */
[----:B---3--:R-:W-:-:S04]  /*16f80*/  IMAD.MOV R2, RZ, RZ, -R3 ;  /* 0x000000ffff027224 */ /* 0x008fc800078e0a03 */
[----:B-12---:R-:W-:Y:S02]  /*16f90*/  IMAD R4, R2, R0, RZ ;  /* 0x0000000002047224 */ /* 0x006fe400078e02ff */
        /* <DEDUP_REMOVED lines=20> */
.L_x_1534:
[----:B------:R-:W-:Y:S05]  /*170e0*/  BSYNC B0 ;  /* 0x0000000000007941 */ /* 0x000fea0003800000 */
.L_x_1533:
[----:B------:R-:W4:Y:S04]  /*170f0*/  LDL R0, [R1+0x48] ;  /* 0x0000480001007983 */ /* 0x000f280000100800 */
[----:B---3--:R-:W4:Y:S01]  /*17100*/  LDL R2, [R1+0x84] ;  /* 0x0000840001027983 */ /* 0x008f220000100800 */
[----:B------:R-:W-:Y:S01]  /*17110*/  BSSY B7, `(.L_x_1535) ;  /* 0x00004c1000077945 */ /* 0x000fe20003800000 */
[----:B----4-:R-:W-:-:S05]  /*17120*/  IMAD R2, R2, R0, RZ ;  /* 0x0000000002027224 */ /* 0x010fca00078e02ff */
[----:B-----5:R-:W-:Y:S01]  /*17130*/  VIADDMNMX R0, R2, R0, R7, PT ;  /* 0x0000000002007246 */ /* 0x020fe20003800107 */
        /* <DEDUP_REMOVED lines=10> */
[----:B-12---:R-:W1:Y:S01]  /*171e0*/  LDC.64 R4, c[0x0][0xd60] ;  /* 0x00035800ff047b82 */ /* 0x006e620000000a00 */
[----:B------:R-:W3:Y:S08]  /*171f0*/  FLO.U32 R0, UR4 ;  /* 0x0000000400007d00 */ /* 0x000ef000080e0000 */
[----:B------:R-:W1:Y:S01]  /*17200*/  POPC R2, UR4 ;  /* 0x0000000400027d09 */ /* 0x000e620008000000 */
[----:B---3--:R-:W-:-:S13]  /*17210*/  ISETP.EQ.U32.AND P0, PT, R0, R3, PT ;  /* 0x000000030000720c */ /* 0x008fda0003f02070 */
[----:B-1----:R-:W2:Y:S01]  /*17220*/  @P0 ATOMG.E.ADD.STRONG.GPU PT, R5, desc[UR60][R4.64], R2 ;  /* 0x00000002040509a8 */ /* 0x002ea200081ee1fc */
[----:B------:R-:W1:Y:S02]  /*17230*/  S2R R3, SR_LTMASK ;  /* 0x0000000000037919 */ /* 0x000e640000003900 */
[----:B-1----:R-:W-:-:S06]  /*17240*/  LOP3.LUT R3, R3, UR4, RZ, 0xc0, !PT ;  /* 0x0000000403037c12 */ /* 0x002fcc000f8ec0ff */
[----:B------:R-:W1:Y:S01]  /*17250*/  POPC R3, R3 ;  /* 0x0000000300037309 */ /* 0x000e620000000000 */
[----:B--2---:R-:W1:Y:S02]  /*17260*/  SHFL.IDX PT, R0, R5, R0, 0x1f ;  /* 0x00001f0005007589 */ /* 0x004e6400000e0000 */
[----:B-1----:R-:W-:-:S05]  /*17270*/  IADD3 R0, R0, UR38, R3 ;  /* 0x0000002600007c10 */ /* 0x002fca000fffe003 */
[----:B------:R4:W-:Y:S01]  /*17280*/  STL [R1], R0 ;  /* 0x0000000001007387 */ /* 0x0009e20000100800 */
[----:B------:R-:W-:Y:S05]  /*17290*/  BRA `(.L_x_1537) ;  /* 0x0000004800a07947 */ /* 0x000fea0003800000 */
.L_x_1536:
        /* <DEDUP_REMOVED lines=8> */
[----:B-12---:R-:W-:Y:S02]  /*17320*/  IMAD.U32 R4, RZ, RZ, UR6 ;  /* 0x00000006ff047e24 */ /* 0x006fe4000f8e00ff */
        /* <DEDUP_REMOVED lines=11> */
.L_x_1539:
[----:B------:R-:W-:Y:S05]  /*173e0*/  BSYNC B6 ;  /* 0x0000000000067941 */ /* 0x000fea0003800000 */
.L_x_1538:
        /* <DEDUP_REMOVED lines=9> */
[----:B-12---:R-:W-:Y:S02]  /*17480*/  IMAD.U32 R4, RZ, RZ, UR6 ;  /* 0x00000006ff047e24 */ /* 0x006fe4000f8e00ff */
[----:B------:R-:W-:Y:S02]  /*17490*/  IMAD.U32 R5, RZ, RZ, UR7 ;  /* 0x00000007ff057e24 */ /* 0x000fe4000f8e00ff */
[----:B------:R-:W-:Y:S02]  /*174a0*/  IMAD.U32 R6, RZ, RZ, UR8 ;  /* 0x00000008ff067e24 */ /* 0x000fe4000f8e00ff */
[----:B------:R-:W-:-:S02]  /*174b0*/  IMAD.U32 R7, RZ, RZ, UR9 ;  /* 0x00000009ff077e24 */ /* 0x000fc4000f8e00ff */
[----:B------:R-:W-:Y:S02]  /*174c0*/  IMAD.U32 R10, RZ, RZ, UR4 ;  /* 0x00000004ff0a7e24 */ /* 0x000fe4000f8e00ff */
[----:B------:R-:W-:Y:S02]  /*174d0*/  IMAD.U32 R11, RZ, RZ, UR5 ;  /* 0x00000005ff0b7e24 */ /* 0x000fe4000f8e00ff */
[----:B------:R-:W-:Y:S02]  /*174e0*/  IMAD.MOV.U32 R8, RZ, RZ, 0x70 ;  /* 0x00000070ff087424 */ /* 0x000fe400078e00ff */
[----:B0-----:R-:W-:Y:S02]  /*174f0*/  IMAD.MOV.U32 R12, RZ, RZ, 0x1 ;  /* 0x00000001ff0c7424 */ /* 0x001fe400078e00ff */
[----:B---3--:R-:W-:-:S07]  /*17500*/  IMAD.MOV.U32 R13, RZ, RZ, RZ ;  /* 0x000000ffff0d7224 */ /* 0x008fce00078e00ff */
[----:B------:R-:W-:-:S07]  /*17510*/  LEPC R20, `(.L_x_1542) ;  /* 0x000000001014794e */ /* 0x000fce0000000000 */
[----:B----4-:R-:W-:Y:S05]  /*17520*/  CALL.ABS.NOINC R2 ;  /* 0x0000000002007343 */ /* 0x010fea0003c00000 */
.L_x_1542:
        /* <DEDUP_REMOVED lines=16> */
.L_x_1541:
[----:B------:R-:W-:Y:S05]  /*17630*/  BSYNC B6 ;  /* 0x0000000000067941 */ /* 0x000fea0003800000 */
.L_x_1540:
[----:B-12---:R-:W2:Y:S01]  /*17640*/  LDL.LU R4, [R1+0x24] ;  /* 0x0000240001047983 */ /* 0x006ea20000300800 */
        /* <DEDUP_REMOVED lines=23> */
.L_x_1719:
        /* <DEDUP_REMOVED lines=11> */
.L_x_1722:
        /* <DEDUP_REMOVED lines=24> */
.L_x_1546:
[----:B-1----:R-:W2:Y:S01]  /*179f0*/  LDL R2, [R1+0x1c] ;  /* 0x00001c0001027983 */ /* 0x002ea20000100800 */
[----:B0-----:R-:W-:Y:S01]  /*17a00*/  IMAD R0, R19, 0x8, R18 ;  /* 0x0000000813007824 */ /* 0x001fe200078e0212 */
[----:B--2---:R-:W-:-:S04]  /*17a10*/  SHF.L.U32 R2, R2, 0x1f, RZ ;  /* 0x0000001f02027819 */ /* 0x004fc800000006ff */
[----:B------:R-:W0:Y:S02]  /*17a20*/  SYNCS.PHASECHK.TRANS64.TRYWAIT P0, [R0+URZ+0x32440], R2 ;  /* 0x03244002000075a7 */ /* 0x000e24000800017f */
[----:B0-----:R-:W-:Y:S05]  /*17a30*/  @!P0 BRA `(.L_x_1547) ;  /* 0x0000006800a88947 */ /* 0x001fea0003800000 */
.L_x_1723:
        /* <DEDUP_REMOVED lines=11> */
.L_x_1548:
        /* <DEDUP_REMOVED lines=24> */
.L_x_1544:
[----:B0-----:R-:W2:Y:S04]  /*17c70*/  LDL.LU R4, [R1+0x30] ;  /* 0x0000300001047983 */ /* 0x001ea80000300800 */
[----:B------:R-:W3:Y:S04]  /*17c80*/  LDL.LU R3, [R1+0x58] ;  /* 0x0000580001037983 */ /* 0x000ee80000300800 */
[----:B-1----:R-:W4:Y:S01]  /*17c90*/  LDL R2, [R1+0x38] ;  /* 0x0000380001027983 */ /* 0x002f220000100800 */
        /* <DEDUP_REMOVED lines=8> */
[----:B--2---:R-:W-:Y:S02]  /*17d20*/  SEL R0, R4, RZ, !P0 ;  /* 0x000000ff04007207 */ /* 0x004fe40004000000 */
[----:B---3--:R-:W-:-:S03]  /*17d30*/  SEL R3, R3, RZ, !P0 ;  /* 0x000000ff03037207 */ /* 0x008fc60004000000 */
[----:B------:R4:W-:Y:S02]  /*17d40*/  STL [R1+0x40], R0 ;  /* 0x0000400001007387 */ /* 0x0009e40000100800 */
[----:B----4-:R-:W-:-:S05]  /*17d50*/  SHF.R.S32.HI R0, RZ, 0x1f, R2 ;  /* 0x0000001fff007819 */ /* 0x010fca0000011402 */
[----:B------:R0:W-:Y:S04]  /*17d60*/  STL [R1+0x58], R0 ;  /* 0x0000580001007387 */ /* 0x0001e80000100800 */
[----:B------:R0:W-:Y:S01]  /*17d70*/  STL [R1+0x6c], R3 ;  /* 0x00006c0301007387 */ /* 0x0001e20000100800 */
[----:B------:R-:W-:Y:S05]  /*17d80*/  @!P1 BRA `(.L_x_1550) ;  /* 0x0000000000409947 */ /* 0x000fea0003800000 */
[----:B------:R-:W-:Y:S01]  /*17d90*/  MOV R2, 0x0 ;  /* 0x0000000000027802 */ /* 0x000fe20000000f00 */
[----:B------:R-:W-:Y:S01]  /*17da0*/  ULDC.64 UR4, c[0x4][0x98] ;  /* 0x0100260000047ab9 */ /* 0x000fe20000000a00 */
[----:B------:R-:W-:Y:S01]  /*17db0*/  ULDC.64 UR6, c[0x4][0xa0] ;  /* 0x0100280000067ab9 */ /* 0x000fe20000000a00 */
[----:B------:R-:W-:Y:S01]  /*17dc0*/  ULDC.64 UR8, c[0x4][0x20] ;  /* 0x0100080000087ab9 */ /* 0x000fe20000000a00 */
[----:B------:R-:W-:Y:S02]  /*17dd0*/  IMAD.U32 R4, RZ, RZ, UR4 ;  /* 0x00000004ff047e24 */ /* 0x000fe4000f8e00ff */
[----:B0-----:R-:W0:Y:S01]  /*17de0*/  LDC.64 R2, c[0x4][R2] ;  /* 0x0100000002027b82 */ /* 0x001e220000000a00 */
        /* <DEDUP_REMOVED lines=10> */
.L_x_1550:
[----:B------:R-:W-:Y:S05]  /*17e90*/  BSYNC B6 ;  /* 0x0000000000067941 */ /* 0x000fea0003800000 */
.L_x_1549:
[----:B------:R-:W2:Y:S01]  /*17ea0*/  LDL.LU R5, [R1+0x4] ;  /* 0x0000040001057983 */ /* 0x000ea20000300800 */
[----:B------:R-:W1:Y:S01]  /*17eb0*/  LDC R8, c[0x0][0x448] ;  /* 0x00011200ff087b82 */ /* 0x000e620000000800 */
[----:B------:R-:W-:Y:S01]  /*17ec0*/  ULDC.64 UR4, c[0x0][0x298] ;  /* 0x0000a60000047ab9 */ /* 0x000fe20000000a00 */
[----:B------:R-:W-:Y:S01]  /*17ed0*/  ULDC.64 UR6, c[0x0][0x280] ;  /* 0x0000a00000067ab9 */ /* 0x000fe20000000a00 */
[----:B------:R-:W3:Y:S04]  /*17ee0*/  LDL R4, [R1+0x58] ;  /* 0x0000580001047983 */ /* 0x000ee80000100800 */
[----:B------:R-:W4:Y:S04]  /*17ef0*/  LDL R10, [R1+0x38] ;  /* 0x00003800010a7983 */ /* 0x000f280000100800 */
[----:B------:R-:W4:Y:S01]  /*17f00*/  LDL R9, [R1+0x6c] ;  /* 0x00006c0001097983 */ /* 0x000f220000100800 */
[----:B------:R-:W1:Y:S01]  /*17f10*/  S2R R2, SR_TID.X ;  /* 0x0000000000027919 */ /* 0x000e620000002100 */
[----:B0-----:R-:W0:Y:S02]  /*17f20*/  S2R R0, SR_TID.X ;  /* 0x0000000000007919 */ /* 0x001e240000002100 */
[----:B------:R-:W4:Y:S01]  /*17f30*/  LDL R7, [R1+0x40] ;  /* 0x0000400001077983 */ /* 0x000f220000100800 */
[----:B-1----:R-:W-:-:S13]  /*17f40*/  ISETP.NE.AND P0, PT, R8, 0x1, PT ;  /* 0x000000010800780c */ /* 0x002fda0003f05270 */
[----:B------:R-:W1:Y:S01]  /*17f50*/  @P0 LDC R3, c[0x0][0x450] ;  /* 0x00011400ff030b82 */ /* 0x000e620000000800 */
[----:B------:R-:W-:-:S04]  /*17f60*/  LOP3.LUT R2, R2, 0x7f, RZ, 0xc0, !PT ;  /* 0x0000007f02027812 */ /* 0x000fc800078ec0ff */
        /* <DEDUP_REMOVED lines=8> */
[----:B-1----:R-:W-:Y:S01]  /*17ff0*/  @P0 SHF.R.U32.HI R0, RZ, R3, R2 ;  /* 0x00000003ff000219 */ /* 0x002fe20000011602 */
[----:B---3--:R-:W-:-:S04]  /*18000*/  IMAD R2, R4, UR4, RZ ;  /* 0x0000000404027c24 */ /* 0x008fc8000f8e02ff */
[C---:B----4-:R-:W-:Y:S02]  /*18010*/  IMAD R4, R10.reuse, UR5, R2 ;  /* 0x000000050a047c24 */ /* 0x050fe4000f8e0202 */
        /* <DEDUP_REMOVED lines=35> */
[----:B------:R-:W2:Y:S01]  /*18250*/  LDL R11, [R1+0x4c] ;  /* 0x00004c00010b7983 */ /* 0x000ea20000100800 */
[----:B------:R-:W0:Y:S03]  /*18260*/  S2R R5, SR_TID.X ;  /* 0x0000000000057919 */ /* 0x000e260000002100 */
[----:B------:R-:W-:Y:S01]  /*18270*/  SHFL.IDX PT, R4, R2, RZ, 0x181f ;  /* 0x00181fff02047589 */ /* 0x000fe200000e0000 */
[----:B0-----:R-:W-:-:S04]  /*18280*/  LOP3.LUT R5, R5, 0x7f, RZ, 0xc0, !PT ;  /* 0x0000007f05057812 */ /* 0x001fc800078ec0ff */
[----:B------:R-:W-:Y:S02]  /*18290*/  SHF.R.U32.HI R7, RZ, 0x3, R5 ;  /* 0x00000003ff077819 */ /* 0x000fe40000011605 */
[----:B------:R-:W0:Y:S01]  /*182a0*/  SHFL.IDX PT, R5, R3, RZ, 0x181f ;  /* 0x00181fff03057589 */ /* 0x000e2200000e0000 */
[----:B--2---:R-:W-:Y:S02]  /*182b0*/  IMAD R0, R11, R8, RZ ;  /* 0x000000080b007224 */ /* 0x004fe400078e02ff */
[----:B------:R-:W-:-:S05]  /*182c0*/  IMAD.IADD R11, R7, 0x1, R6 ;  /* 0x00000001070b7824 */ /* 0x000fca00078e0206 */
[C---:B------:R-:W-:Y:S01]  /*182d0*/  ISETP.GE.AND P1, PT, R11.reuse, R0, PT ;  /* 0x000000000b00720c */ /* 0x040fe20003f26270 */
[----:B------:R-:W1:Y:S01]  /*182e0*/  SHFL.IDX PT, R6, R3, 0x1, 0x181f ;  /* 0x00381f0003067f89 */ /* 0x000e6200000e0000 */
[----:B------:R-:W-:-:S03]  /*182f0*/  VIADD R8, R11, 0x10 ;  /* 0x000000100b087836 */ /* 0x000fc60000000000 */
[----:B------:R-:W2:Y:S08]  /*18300*/  SHFL.IDX PT, R7, R2, 0x1, 0x181f ;  /* 0x00381f0002077f89 */ /* 0x000eb000000e0000 */
[----:B0-----:R-:W-:-:S05]  /*18310*/  @!P1 LEA R5, P3, R10, R5, 0x1 ;  /* 0x000000050a059211 */ /* 0x001fca00078608ff */
[----:B------:R-:W-:Y:S01]  /*18320*/  @!P1 IMAD.X R4, RZ, RZ, R4, P3 ;  /* 0x000000ffff049224 */ /* 0x000fe200018e0604 */
[----:B------:R-:W-:-:S04]  /*18330*/  ISETP.GE.AND P2, PT, R8, R0, PT ;  /* 0x000000000800720c */ /* 0x000fc80003f46270 */
[----:B------:R-:W-:-:S04]  /*18340*/  @!P1 LOP3.LUT R5, R5, R4, RZ, 0x3c, !PT ;  /* 0x0000000405059212 */ /* 0x000fc800078e3cff */
[----:B------:R-:W-:-:S04]  /*18350*/  @!P1 LOP3.LUT R4, R5, R4, RZ, 0x3c, !PT ;  /* 0x0000000405049212 */ /* 0x000fc800078e3cff */
[----:B------:R-:W-:-:S05]  /*18360*/  @!P1 LOP3.LUT R5, R5, R4, RZ, 0x3c, !PT ;  /* 0x0000000405059212 */ /* 0x000fca00078e3cff */
[----:B-----5:R1:W-:Y:S02]  /*18370*/  @!P1 LDGSTS.E.BYPASS.LTC128B.128 [R9+0x18400], desc[UR60][R4.64], !P0 ;  /* 0x1840000004099fae */ /* 0x0203e4000c101d7c */
[----:B-1----:R-:W-:-:S05]  /*18380*/  @!P2 LEA R5, P1, R10, R6, 0x1 ;  /* 0x000000060a05a211 */ /* 0x002fca00078208ff */
[----:B--2---:R-:W-:-:S05]  /*18390*/  @!P2 IMAD.X R4, RZ, RZ, R7, P1 ;  /* 0x000000ffff04a224 */ /* 0x004fca00008e0607 */
[----:B------:R-:W-:-:S04]  /*183a0*/  @!P2 LOP3.LUT R5, R5, R4, RZ, 0x3c, !PT ;  /* 0x000000040505a212 */ /* 0x000fc800078e3cff */
[----:B------:R-:W-:-:S04]  /*183b0*/  @!P2 LOP3.LUT R4, R5, R4, RZ, 0x3c, !PT ;  /* 0x000000040504a212 */ /* 0x000fc800078e3cff */
[----:B------:R-:W-:-:S05]  /*183c0*/  @!P2 LOP3.LUT R5, R5, R4, RZ, 0x3c, !PT ;  /* 0x000000040505a212 */ /* 0x000fca00078e3cff */
[----:B------:R0:W-:Y:S04]  /*183d0*/  @!P2 LDGSTS.E.BYPASS.LTC128B.128 [R9+0x18c00], desc[UR60][R4.64], !P0 ;  /* 0x18c000000409afae */ /* 0x0001e8000c101d7c */
[----:B------:R-:W-:Y:S04]  /*183e0*/  STL [R1+0x4], R11 ;  /* 0x0000040b01007387 */ /* 0x000fe80000100800 */
[----:B0-----:R-:W0:Y:S04]  /*183f0*/  SHFL.IDX PT, R4, R3, 0x2, 0x181f ;  /* 0x00581f0003047f89 */ /* 0x001e2800000e0000 */
[----:B------:R1:W-:Y:S04]  /*18400*/  STL [R1+0x60], R8 ;  /* 0x0000600801007387 */ /* 0x0003e80000100800 */
[----:B------:R-:W2:Y:S01]  /*18410*/  SHFL.IDX PT, R6, R2, 0x2, 0x181f ;  /* 0x00581f0002067f89 */ /* 0x000ea200000e0000 */
[----:B-1----:R-:W-:-:S05]  /*18420*/  VIADD R8, R11, 0x20 ;  /* 0x000000200b087836 */ /* 0x002fca0000000000 */
[----:B------:R-:W-:-:S13]  /*18430*/  ISETP.GE.AND P1, PT, R8, R0, PT ;  /* 0x000000000800720c */ /* 0x000fda0003f26270 */
[----:B0-----:R-:W-:-:S05]  /*18440*/  @!P1 LEA R5, P2, R10, R4, 0x1 ;  /* 0x000000040a059211 */ /* 0x001fca00078408ff */
[----:B--2---:R-:W-:-:S05]  /*18450*/  @!P1 IMAD.X R4, RZ, RZ, R6, P2 ;  /* 0x000000ffff049224 */ /* 0x004fca00010e0606 */
[----:B------:R-:W-:-:S04]  /*18460*/  @!P1 LOP3.LUT R5, R5, R4, RZ, 0x3c, !PT ;  /* 0x0000000405059212 */ /* 0x000fc800078e3cff */
[----:B------:R-:W-:-:S04]  /*18470*/  @!P1 LOP3.LUT R4, R5, R4, RZ, 0x3c, !PT ;  /* 0x0000000405049212 */ /* 0x000fc800078e3cff */
[----:B------:R-:W-:-:S05]  /*18480*/  @!P1 LOP3.LUT R5, R5, R4, RZ, 0x3c, !PT ;  /* 0x0000000405059212 */ /* 0x000fca00078e3cff */
[----:B------:R0:W-:Y:S01]  /*18490*/  @!P1 LDGSTS.E.BYPASS.LTC128B.128 [R9+0x19400], desc[UR60][R4.64], !P0 ;  /* 0x1940000004099fae */ /* 0x0001e2000c101d7c */
[----:B------:R-:W-:-:S03]  /*184a0*/  VIADD R7, R11, 0x30 ;  /* 0x000000300b077836 */ /* 0x000fc60000000000 */
[----:B------:R-:W-:Y:S04]  /*184b0*/  SHFL.IDX PT, R6, R2, 0x3, 0x181f ;  /* 0x00781f0002067f89 */ /* 0x000fe800000e0000 */
[----:B0-----:R-:W0:Y:S01]  /*184c0*/  SHFL.IDX PT, R4, R3, 0x3, 0x181f ;  /* 0x00781f0003047f89 */ /* 0x001e2200000e0000 */
[----:B------:R-:W-:-:S13]  /*184d0*/  ISETP.GE.AND P1, PT, R7, R0, PT ;  /* 0x000000000700720c */ /* 0x000fda0003f26270 */
[----:B0-----:R-:W-:-:S05]  /*184e0*/  @!P1 LEA R5, P2, R10, R4, 0x1 ;  /* 0x000000040a059211 */ /* 0x001fca00078408ff */
[----:B------:R-:W-:-:S05]  /*184f0*/  @!P1 IMAD.X R4, RZ, RZ, R6, P2 ;  /* 0x000000ffff049224 */ /* 0x000fca00010e0606 */
        /* <DEDUP_REMOVED lines=15> */
[----:B------:R0:W-:Y:S04]  /*185f0*/  @!P1 LDGSTS.E.BYPASS.LTC128B.128 [R9+0x1a400], desc[UR60][R4.64], !P0 ;  /* 0x1a40000004099fae */ /* 0x0001e8000c101d7c */
[----:B------:R1:W-:Y:S04]  /*18600*/  STL [R1+0x70], R7 ;  /* 0x0000700701007387 */ /* 0x0003e80000100800 */
[----:B0-----:R-:W0:Y:S01]  /*18610*/  SHFL.IDX PT, R4, R3, 0x5, 0x181f ;  /* 0x00b81f0003047f89 */ /* 0x001e2200000e0000 */
[----:B-1----:R-:W-:-:S03]  /*18620*/  VIADD R7, R11, 0x50 ;  /* 0x000000500b077836 */ /* 0x002fc60000000000 */
[----:B------:R-:W1:Y:S02]  /*18630*/  SHFL.IDX PT, R6, R2, 0x5, 0x181f ;  /* 0x00b81f0002067f89 */ /* 0x000e6400000e0000 */
[----:B------:R-:W-:-:S13]  /*18640*/  ISETP.GE.AND P1, PT, R7, R0, PT ;  /* 0x000000000700720c */ /* 0x000fda0003f26270 */
[----:B0-----:R-:W-:-:S05]  /*18650*/  @!P1 LEA R5, P2, R10, R4, 0x1 ;  /* 0x000000040a059211 */ /* 0x001fca00078408ff */
[----:B-1----:R-:W-:-:S05]  /*18660*/  @!P1 IMAD.X R4, RZ, RZ, R6, P2 ;  /* 0x000000ffff049224 */ /* 0x002fca00010e0606 */
        /* <DEDUP_REMOVED lines=13> */
[----:B------:R-:W-:Y:S01]  /*18740*/  @!P1 LOP3.LUT R5, R5, R4, RZ, 0x3c, !PT ;  /* 0x0000000405059212 */ /* 0x000fe200078e3cff */
[----:B------:R0:W-:Y:S04]  /*18750*/  STL [R1+0x78], R7 ;  /* 0x0000780701007387 */ /* 0x0001e80000100800 */
[----:B------:R1:W-:Y:S04]  /*18760*/  @!P1 LDGSTS.E.BYPASS.LTC128B.128 [R9+0x1b400], desc[UR60][R4.64], !P0 ;  /* 0x1b40000004099fae */ /* 0x0003e8000c101d7c */
[----:B------:R-:W2:Y:S04]  /*18770*/  SHFL.IDX PT, R3, R3, 0x7, 0x181f ;  /* 0x00f81f0003037f89 */ /* 0x000ea800000e0000 */
[----:B-1----:R0:W1:Y:S02]  /*18780*/  SHFL.IDX PT, R4, R2, 0x7, 0x181f ;  /* 0x00f81f0002047f89 */ /* 0x00206400000e0000 */
.L_x_1740:
[----:B0-----:R-:W3:Y:S02]  /*18790*/  LDL R2, [R1+0x4] ;  /* 0x0000040001027983 */ /* 0x001ee40000100800 */
[----:B---3--:R-:W-:-:S05]  /*187a0*/  VIADD R2, R2, 0x70 ;  /* 0x0000007002027836 */ /* 0x008fca0000000000 */
[----:B------:R-:W-:Y:S01]  /*187b0*/  ISETP.GE.AND P1, PT, R2, R0, PT ;  /* 0x000000000200720c */ /* 0x000fe20003f26270 */
[----:B------:R2:W-:-:S12]  /*187c0*/  STL [R1+0x7c], R2 ;  /* 0x00007c0201007387 */ /* 0x0005d80000100800 */
[----:B--2---:R-:W-:-:S05]  /*187d0*/  @!P1 LEA R2, P2, R10, R3, 0x1 ;  /* 0x000000030a029211 */ /* 0x004fca00078408ff */
[----:B-1----:R-:W-:-:S05]  /*187e0*/  @!P1 IMAD.X R3, RZ, RZ, R4, P2 ;  /* 0x000000ffff039224 */ /* 0x002fca00010e0604 */
[----:B------:R-:W-:Y:S01]  /*187f0*/  @!PT LDS RZ, [RZ] ;  /* 0x00000000fffff984 */ /* 0x000fe20000000800 */
[----:B------:R-:W-:Y:S01]  /*18800*/  @!PT LDS RZ, [RZ] ;  /* 0x00000000fffff984 */ /* 0x000fe20000000800 */
[----:B------:R-:W-:Y:S01]  /*18810*/  @!PT LDS RZ, [RZ] ;  /* 0x00000000fffff984 */ /* 0x000fe20000000800 */
[----:B------:R0:W-:Y:S01]  /*18820*/  @!P1 LDGSTS.E.BYPASS.LTC128B.128 [R9+0x1bc00], desc[UR60][R2.64], !P0 ;  /* 0x1bc0000002099fae */ /* 0x0001e2000c101d7c */
[----:B------:R-:W-:Y:S01]  /*18830*/  PLOP3.LUT P0, PT, PT, PT, PT, 0x80, 0x0 ;  /* 0x000000000000781c */ /* 0x000fe20003f0f070 */
[----:B------:R-:W-:-:S12]  /*18840*/  NOP ;  /* 0x0000000000007918 */ /* 0x000fd80000000000 */
.L_x_1552:
        /* <DEDUP_REMOVED lines=37> */
.L_x_1554:
[----:B------:R-:W-:Y:S05]  /*18aa0*/  BSYNC B6 ;  /* 0x0000000000067941 */ /* 0x000fea0003800000 */
.L_x_1553:
        /* <DEDUP_REMOVED lines=10> */
[----:B-1----:R-:W-:-:S05]  /*18b50*/  IMAD.SHL.U32 R8, R8, 0x8, RZ ;  /* 0x0000000808087824 */ /* 0x002fca00078e00ff */
        /* <DEDUP_REMOVED lines=13> */
[----:B------:R-:W1:Y:S02]  /*18c30*/  @P0 LDC R4, c[0x0][0x44c] ;  /* 0x00011300ff040b82 */ /* 0x000e640000000800 */
[----:B------:R-:W-:Y:S02]  /*18c40*/  IMAD.IADD R3, R3, 0x1, R0 ;  /* 0x0000000103037824 */ /* 0x000fe400078e0200 */
[----:B-----5:R-:W-:Y:S02]  /*18c50*/  IMAD.MOV.U32 R0, RZ, RZ, R7 ;  /* 0x000000ffff007224 */ /* 0x020fe400078e0007 */
[----:B-1----:R-:W-:-:S05]  /*18c60*/  @P0 IMAD.HI.U32 R4, R7, R4, RZ ;  /* 0x0000000407040227 */ /* 0x002fca00078e00ff */
[----:B0-----:R-:W-:-:S04]  /*18c70*/  @P0 SHF.R.U32.HI R0, RZ, R5, R4 ;  /* 0x00000005ff000219 */ /* 0x001fc80000011604 */
[--C-:B------:R-:W-:Y:S01]  /*18c80*/  SHF.R.S32.HI R5, RZ, 0x1f, R0.reuse ;  /* 0x0000001fff057819 */ /* 0x100fe20000011400 */
[----:B------:R-:W-:Y:S02]  /*18c90*/  IMAD.MOV R4, RZ, RZ, -R0 ;  /* 0x000000ffff047224 */ /* 0x000fe400078e0a00 */
[----:B------:R-:W-:-:S04]  /*18ca0*/  IMAD.WIDE.U32 R2, R0, UR4, R2 ;  /* 0x0000000400027c25 */ /* 0x000fc8000f8e0002 */
[----:B------:R-:W-:Y:S02]  /*18cb0*/  IMAD R4, R6, R4, R7 ;  /* 0x0000000406047224 */ /* 0x000fe400078e0207 */
[----:B------:R-:W0:Y:S01]  /*18cc0*/  S2R R7, SR_TID.X ;  /* 0x0000000000077919 */ /* 0x000e220000002100 */
[----:B------:R-:W-:-:S04]  /*18cd0*/  IMAD R5, R5, UR4, RZ ;  /* 0x0000000405057c24 */ /* 0x000fc8000f8e02ff */
[----:B------:R-:W-:Y:S01]  /*18ce0*/  IMAD R0, R0, UR5, R5 ;  /* 0x0000000500007c24 */ /* 0x000fe2000f8e0205 */
[----:B------:R-:W-:-:S03]  /*18cf0*/  ULDC.64 UR4, c[0x0][0x3c8] ;  /* 0x0000f20000047ab9 */ /* 0x000fc60000000a00 */
[----:B------:R-:W-:Y:S01]  /*18d00*/  IMAD.IADD R3, R3, 0x1, R0 ;  /* 0x0000000103037824 */ /* 0x000fe200078e0200 */
[----:B------:R-:W-:Y:S01]  /*18d10*/  SHF.R.S32.HI R0, RZ, 0x1f, R4 ;  /* 0x0000001fff007819 */ /* 0x000fe20000011404 */
[----:B------:R-:W-:-:S04]  /*18d20*/  IMAD.WIDE.U32 R2, R4, UR4, R2 ;  /* 0x0000000404027c25 */ /* 0x000fc8000f8e0002 */
[----:B------:R-:W-:Y:S01]  /*18d30*/  IMAD R0, R0, UR4, RZ ;  /* 0x0000000400007c24 */ /* 0x000fe2000f8e02ff */
[----:B------:R-:W-:Y:S02]  /*18d40*/  ULDC UR4, c[0x0][0x3b8] ;  /* 0x0000ee0000047ab9 */ /* 0x000fe40000000800 */
[----:B------:R-:W-:Y:S01]  /*18d50*/  ISETP.GE.AND P2, PT, R10, UR4, PT ;  /* 0x000000040a007c0c */ /* 0x000fe2000bf46270 */
[----:B------:R-:W-:Y:S01]  /*18d60*/  IMAD R4, R4, UR5, R0 ;  /* 0x0000000504047c24 */ /* 0x000fe2000f8e0200 */
[----:B------:R-:W-:Y:S02]  /*18d70*/  LEA R0, P4, R2, UR6, 0x1 ;  /* 0x0000000602007c11 */ /* 0x000fe4000f8808ff */
[----:B------:R-:W-:Y:S01]  /*18d80*/  ISETP.GE.AND P1, PT, R9, UR4, PT ;  /* 0x0000000409007c0c */ /* 0x000fe2000bf26270 */
[----:B------:R-:W-:Y:S01]  /*18d90*/  IMAD.IADD R4, R3, 0x1, R4 ;  /* 0x0000000103047824 */ /* 0x000fe200078e0204 */
[----:B------:R-:W-:-:S04]  /*18da0*/  ISETP.GE.AND P0, PT, R8, UR4, PT ;  /* 0x0000000408007c0c */ /* 0x000fc8000bf06270 */
[----:B------:R-:W-:Y:S01]  /*18db0*/  LEA.HI.X R2, R2, UR7, R4, 0x1, P4 ;  /* 0x0000000702027c11 */ /* 0x000fe2000a0f0c04 */
[----:B0-----:R-:W-:-:S05]  /*18dc0*/  IMAD.SHL.U32 R7, R7, 0x8, RZ ;  /* 0x0000000807077824 */ /* 0x001fca00078e00ff */
[----:B------:R-:W-:-:S04]  /*18dd0*/  LOP3.LUT R7, R7, 0x38, RZ, 0xc0, !PT ;  /* 0x0000003807077812 */ /* 0x000fc800078ec0ff */
[----:B------:R-:W-:Y:S01]  /*18de0*/  ISETP.GE.AND P3, PT, R7, UR4, PT ;  /* 0x0000000407007c0c */ /* 0x000fe2000bf66270 */
[----:B------:R-:W-:-:S03]  /*18df0*/  UMOV UR4, 0xffffffff ;  /* 0xffffffff00047882 */ /* 0x000fc60000000000 */
[----:B------:R-:W-:Y:S09]  /*18e00*/  BRA.DIV UR4, `(.L_x_1555) ;  /* 0x0000006204987947 */ /* 0x000ff2000b800000 */
[----:B------:R-:W2:Y:S04]  /*18e10*/  LDL.LU R9, [R1+0x4c] ;  /* 0x00004c0001097983 */ /* 0x000ea80000300800 */
[----:B------:R-:W3:Y:S04]  /*18e20*/  LDL.LU R5, [R1+0x4] ;  /* 0x0000040001057983 */ /* 0x000ee80000300800 */
[----:B------:R-:W4:Y:S04]  /*18e30*/  LDL.LU R4, [R1+0x60] ;  /* 0x0000600001047983 */ /* 0x000f280000300800 */
[----:B------:R-:W5:Y:S04]  /*18e40*/  LDL.LU R10, [R1+0x64] ;  /* 0x00006400010a7983 */ /* 0x000f680000300800 */
[----:B------:R-:W5:Y:S01]  /*18e50*/  LDL R8, [R1+0x14] ;  /* 0x0000140001087983 */ /* 0x000f620000100800 */
        /* <DEDUP_REMOVED lines=12> */
[----:B------:R-:W-:Y:S01]  /*18f20*/  @!PT LDS RZ, [RZ] ;  /* 0x00000000fffff984 */ /* 0x000fe20000000800 */
[----:B-----5:R-:W-:Y:S04]  /*18f30*/  @!P5 LDGSTS.E.BYPASS.LTC128B.128 [R8+0x22400], desc[UR60][R4.64], !P3 ;  /* 0x224000000408dfae */ /* 0x020fe8000d901d7c */
[----:B------:R-:W-:Y:S04]  /*18f40*/  @!P5 LDGSTS.E.BYPASS.LTC128B.128 [R8+0x26400], desc[UR60][R4.64+0x80], !P2 ;  /* 0x264000800408dfae */ /* 0x000fe8000d101d7c */
[----:B------:R-:W-:Y:S04]  /*18f50*/  @!P5 LDGSTS.E.BYPASS.LTC128B.128 [R8+0x2a400], desc[UR60][R4.64+0x100], !P1 ;  /* 0x2a4001000408dfae */ /* 0x000fe8000c901d7c */
[----:B------:R0:W-:Y:S04]  /*18f60*/  @!P5 LDGSTS.E.BYPASS.LTC128B.128 [R8+0x2e400], desc[UR60][R4.64+0x180], !P0 ;  /* 0x2e4001800408dfae */ /* 0x0001e8000c101d7c */
[----:B------:R-:W-:Y:S04]  /*18f70*/  SHFL.IDX PT, R6, R2, 0x1, 0x181f ;  /* 0x00381f0002067f89 */ /* 0x000fe800000e0000 */
[----:B0-----:R-:W0:Y:S02]  /*18f80*/  SHFL.IDX PT, R5, R0, 0x1, 0x181f ;  /* 0x00381f0000057f89 */ /* 0x001e2400000e0000 */
[----:B0-----:R-:W-:-:S05]  /*18f90*/  @!P4 LEA R5, P6, R7, R5, 0x1 ;  /* 0x000000050705c211 */ /* 0x001fca00078c08ff */
[----:B------:R-:W-:-:S05]  /*18fa0*/  @!P4 IMAD.X R4, RZ, RZ, R6, P6 ;  /* 0x000000ffff04c224 */ /* 0x000fca00030e0606 */
[----:B------:R-:W-:-:S04]  /*18fb0*/  @!P4 LOP3.LUT R5, R5, R4, RZ, 0x3c, !PT ;  /* 0x000000040505c212 */ /* 0x000fc800078e3cff */
[----:B------:R-:W-:-:S04]  /*18fc0*/  @!P4 LOP3.LUT R4, R5, R4, RZ, 0x3c, !PT ;  /* 0x000000040504c212 */ /* 0x000fc800078e3cff */
[----:B------:R-:W-:-:S05]  /*18fd0*/  @!P4 LOP3.LUT R5, R5, R4, RZ, 0x3c, !PT ;  /* 0x000000040505c212 */ /* 0x000fca00078e3cff */
        /* <DEDUP_REMOVED lines=10> */
[----:B------:R-:W-:-:S04]  /*19080*/  @!P4 LOP3.LUT R5, R5, R4, RZ, 0x3c, !PT ;  /* 0x000000040505c212 */ /* 0x000fc800078e3cff */
[----:B------:R-:W-:-:S04]  /*19090*/  @!P4 LOP3.LUT R4, R5, R4, RZ, 0x3c, !PT ;  /* 0x000000040504c212 */ /* 0x000fc800078e3cff */
[----:B------:R-:W-:-:S05]  /*190a0*/  @!P4 LOP3.LUT R5, R5, R4, RZ, 0x3c, !PT ;  /* 0x000000040505c212 */ /* 0x000fca00078e3cff */
        /* <DEDUP_REMOVED lines=46> */
[----:B------:R-:W-:-:S05]  /*19390*/  @!P4 IMAD.X R4, RZ, RZ, R6, P5 ;  /* 0x000000ffff04c224 */ /* 0x000fca00028e0606 */
[----:B------:R-:W-:-:S04]  /*193a0*/  @!P4 LOP3.LUT R5, R5, R4, RZ, 0x3c, !PT ;  /* 0x000000040505c212 */ /* 0x000fc800078e3cff */
[----:B------:R-:W-:-:S04]  /*193b0*/  @!P4 LOP3.LUT R4, R5, R4, RZ, 0x3c, !PT ;  /* 0x000000040504c212 */ /* 0x000fc800078e3cff */
[----:B------:R-:W-:Y:S01]  /*193c0*/  @!P4 LOP3.LUT R5, R5, R4, RZ, 0x3c, !PT ;  /* 0x000000040505c212 */ /* 0x000fe200078e3cff */
[----:B------:R0:W2:Y:S04]  /*193d0*/  SHFL.IDX PT, R6, R2, 0x7, 0x181f ;  /* 0x00f81f0002067f89 */ /* 0x0000a800000e0000 */
[----:B------:R0:W-:Y:S04]  /*193e0*/  @!P4 LDGSTS.E.BYPASS.LTC128B.128 [R8+0x25400], desc[UR60][R4.64], !P3 ;  /* 0x254000000408cfae */ /* 0x0001e8000d901d7c */
[----:B------:R0:W-:Y:S04]  /*193f0*/  @!P4 LDGSTS.E.BYPASS.LTC128B.128 [R8+0x29400], desc[UR60][R4.64+0x80], !P2 ;  /* 0x294000800408cfae */ /* 0x0001e8000d101d7c */
[----:B------:R0:W-:Y:S04]  /*19400*/  @!P4 LDGSTS.E.BYPASS.LTC128B.128 [R8+0x2d400], desc[UR60][R4.64+0x100], !P1 ;  /* 0x2d4001000408cfae */ /* 0x0001e8000c901d7c */
[----:B-1----:R0:W-:Y:S02]  /*19410*/  @!P4 LDGSTS.E.BYPASS.LTC128B.128 [R8+0x31400], desc[UR60][R4.64+0x180], !P0 ;  /* 0x314001800408cfae */ /* 0x0021e4000c101d7c */
.L_x_1758:
[----:B0-----:R-:W3:Y:S01]  /*19420*/  LDL.LU R2, [R1+0x7c] ;  /* 0x00007c0001027983 */ /* 0x001ee20000300800 */
[----:B------:R-:W-:Y:S01]  /*19430*/  BSSY B0, `(.L_x_1556) ;  /* 0x000000d000007945 */ /* 0x000fe20003800000 */
[----:B---3--:R-:W-:-:S13]  /*19440*/  ISETP.GE.AND P4, PT, R2, R3, PT ;  /* 0x000000030200720c */ /* 0x008fda0003f86270 */
[----:B------:R-:W-:Y:S05]  /*19450*/  @P4 BRA `(.L_x_1557) ;  /* 0x0000000000284947 */ /* 0x000fea0003800000 */
[----:B-1----:R-:W3:Y:S01]  /*19460*/  LDL R4, [R1+0x14] ;  /* 0x0000140001047983 */ /* 0x002ee20000100800 */
        /* <DEDUP_REMOVED lines=9> */
.L_x_1557:
[----:B------:R-:W-:Y:S05]  /*19500*/  BSYNC B0 ;  /* 0x0000000000007941 */ /* 0x000fea0003800000 */
.L_x_1556:
[----:B------:R-:W-:Y:S01]  /*19510*/  NOP ;  /* 0x0000000000007918 */ /* 0x000fe20000000000 */
[----:B------:R-:W-:-:S13]  /*19520*/  PLOP3.LUT P0, PT, PT, PT, PT, 0x80, 0x0 ;  /* 0x000000000000781c */ /* 0x000fda0003f0f070 */
.L_x_1558:
        /* <DEDUP_REMOVED lines=16> */
[----:B------:R-:W3:Y:S03]  /*19630*/  SYNCS.PHASECHK.TRANS64.TRYWAIT P0, [R18+URZ+0x32420], R0 ;  /* 0x03242000120075a7 */ /* 0x000ee6000800017f */
[----:B0--3--:R-:W-:Y:S05]  /*19640*/  @!P0 BRA `(.L_x_1560) ;  /* 0x0000006800008947 */ /* 0x009fea0003800000 */
.L_x_1759:
[----:B------:R-:W-:Y:S05]  /*19650*/  BSYNC B0 ;  /* 0x0000000000007941 */ /* 0x000fea0003800000 */
.L_x_1559:
[----:B------:R-:W3:Y:S01]  /*19660*/  LDL R2, [R1+0x18] ;  /* 0x0000180001027983 */ /* 0x000ee20000100800 */
[----:B------:R-:W-:Y:S01]  /*19670*/  BSSY B0, `(.L_x_1561) ;  /* 0x000005a000007945 */ /* 0x000fe20003800000 */
[----:B---3--:R-:W-:-:S13]  /*19680*/  LOP3.LUT P0, RZ, R2, 0x1, RZ, 0xc0, !PT ;  /* 0x0000000102ff7812 */ /* 0x008fda000780c0ff */
[----:B------:R-:W-:Y:S05]  /*19690*/  @!P0 BRA `(.L_x_1562) ;  /* 0x00000004005c8947 */ /* 0x000fea0003800000 */
[----:B-1----:R-:W0:Y:S01]  /*196a0*/  LDL R4, [R1+0x1c] ;  /* 0x00001c0001047983 */ /* 0x002e220000100800 */
        /* <DEDUP_REMOVED lines=8> */
.L_x_1760:
[----:B------:R-:W-:Y:S05]  /*19730*/  BSYNC B1 ;  /* 0x0000000000017941 */ /* 0x000fea0003800000 */
.L_x_1563:
        /* <DEDUP_REMOVED lines=9> */
.L_x_1566:
[----:B------:R-:W-:Y:S05]  /*197d0*/  BSYNC B1 ;  /* 0x0000000000017941 */ /* 0x000fea0003800000 */
.L_x_1565:
        /* <DEDUP_REMOVED lines=12> */
.L_x_1567:
        /* <DEDUP_REMOVED lines=15> */
.L_x_1568:
        /* <DEDUP_REMOVED lines=15> */
.L_x_1569:
        /* <DEDUP_REMOVED lines=15> */
.L_x_1570:
        /* <DEDUP_REMOVED lines=10> */
.L_x_1562:
[----:B------:R-:W-:Y:S05]  /*19c10*/  BSYNC B0 ;  /* 0x0000000000007941 */ /* 0x000fea0003800000 */
.L_x_1561:
[----:B-1----:R-:W0:Y:S04]  /*19c20*/  LDL R4, [R1+0x50] ;  /* 0x0000500001047983 */ /* 0x002e280000100800 */
        /* <DEDUP_REMOVED lines=8> */
[----:B------:R-:W-:Y:S01]  /*19cb0*/  BSSY B2, `(.L_x_1573) ;  /* 0x00000a9000027945 */ /* 0x000fe20003800000 */
[----:B---3--:R-:W-:-:S04]  /*19cc0*/  VIADD R2, R7, 0x1 ;  /* 0x0000000107027836 */ /* 0x008fc80000000000 */
[----:B--2---:R-:W-:-:S05]  /*19cd0*/  IMAD R2, R2, R6, RZ ;  /* 0x0000000602027224 */ /* 0x004fca00078e02ff */
        /* <DEDUP_REMOVED lines=42> */
.L_x_1577:
        /* <DEDUP_REMOVED lines=8> */
.L_x_1761:
[----:B------:R-:W-:Y:S05]  /*1a000*/  BSYNC B3 ;  /* 0x0000000000037941 */ /* 0x000fea0003800000 */
.L_x_1578:
        /* <DEDUP_REMOVED lines=9> */
.L_x_1581:
[----:B------:R-:W-:Y:S05]  /*1a0a0*/  BSYNC B3 ;  /* 0x0000000000037941 */ /* 0x000fea0003800000 */
.L_x_1580:
        /* <DEDUP_REMOVED lines=12> */
.L_x_1582:
        /* <DEDUP_REMOVED lines=13> */
.L_x_1762:
[----:B------:R-:W-:Y:S05]  /*1a240*/  BSYNC B3 ;  /* 0x0000000000037941 */ /* 0x000fea0003800000 */
.L_x_1583:
        /* <DEDUP_REMOVED lines=11> */
.L_x_1586:
[----:B------:R-:W-:Y:S05]  /*1a300*/  BSYNC B3 ;  /* 0x0000000000037941 */ /* 0x000fea0003800000 */
.L_x_1585:
        /* <DEDUP_REMOVED lines=9> */
.L_x_1587:
        /* <DEDUP_REMOVED lines=15> */
.L_x_1588:
        /* <DEDUP_REMOVED lines=15> */
.L_x_1589:
        /* <DEDUP_REMOVED lines=15> */
.L_x_1590:
        /* <DEDUP_REMOVED lines=10> */
.L_x_1576:
[----:B------:R-:W-:Y:S05]  /*1a710*/  BSYNC B1 ;  /* 0x0000000000017941 */ /* 0x000fea0003800000 */
.L_x_1575:
[----:B------:R-:W2:Y:S02]  /*1a720*/  LDL.LU R5, [R1+0x50] ;  /* 0x0000500001057983 */ /* 0x000ea40000300800 */
[----:B--2---:R-:W-:-:S07]  /*1a730*/  VIADD R0, R5, 0xfffffffd ;  /* 0xfffffffd05007836 */ /* 0x004fce0000000000 */
.L_x_1574:
[----:B------:R-:W-:Y:S05]  /*1a740*/  BSYNC B2 ;  /* 0x0000000000027941 */ /* 0x000fea0003800000 */
.L_x_1573:
[----:B------:R-:W-:Y:S01]  /*1a750*/  VIADD R8, R8, 0xfffffffe ;  /* 0xfffffffe08087836 */ /* 0x000fe20000000000 */
[----:B------:R-:W-:-:S04]  /*1a760*/  LOP3.LUT R4, RZ, R4, RZ, 0x33, !PT ;  /* 0x00000004ff047212 */ /* 0x000fc800078e33ff */
[----:B------:R-:W-:-:S13]  /*1a770*/  ISETP.NE.AND P0, PT, R8, R4, PT ;  /* 0x000000040800720c */ /* 0x000fda0003f05270 */
[----:B------:R-:W-:Y:S05]  /*1a780*/  @!P0 BRA `(.L_x_1572) ;  /* 0x0000001000f88947 */ /* 0x000fea0003800000 */
.L_x_1623:
        /* <DEDUP_REMOVED lines=35> */
.L_x_1593:
        /* <DEDUP_REMOVED lines=8> */
.L_x_1763:
[----:B------:R-:W-:Y:S05]  /*1aa40*/  BSYNC B2 ;  /* 0x0000000000027941 */ /* 0x000fea0003800000 */
.L_x_1594:
        /* <DEDUP_REMOVED lines=9> */
.L_x_1597:
[----:B------:R-:W-:Y:S05]  /*1aae0*/  BSYNC B2 ;  /* 0x0000000000027941 */ /* 0x000fea0003800000 */
.L_x_1596:
        /* <DEDUP_REMOVED lines=12> */
.L_x_1598:
        /* <DEDUP_REMOVED lines=13> */
.L_x_1764:
[----:B------:R-:W-:Y:S05]  /*1ac80*/  BSYNC B2 ;  /* 0x0000000000027941 */ /* 0x000fea0003800000 */
.L_x_1599:
        /* <DEDUP_REMOVED lines=11> */
.L_x_1602:
[----:B------:R-:W-:Y:S05]  /*1ad40*/  BSYNC B2 ;  /* 0x0000000000027941 */ /* 0x000fea0003800000 */
.L_x_1601:
        /* <DEDUP_REMOVED lines=9> */
.L_x_1603:
        /* <DEDUP_REMOVED lines=15> */
.L_x_1604:
        /* <DEDUP_REMOVED lines=15> */
.L_x_1605:
        /* <DEDUP_REMOVED lines=15> */
.L_x_1606:
        /* <DEDUP_REMOVED lines=10> */
.L_x_1592:
[----:B------:R-:W-:Y:S05]  /*1b150*/  BSYNC B1 ;  /* 0x0000000000017941 */ /* 0x000fea0003800000 */
.L_x_1591:
        /* <DEDUP_REMOVED lines=35> */
.L_x_1609:
        /* <DEDUP_REMOVED lines=8> */
.L_x_1765:
[----:B------:R-:W-:Y:S05]  /*1b410*/  BSYNC B2 ;  /* 0x0000000000027941 */ /* 0x000fea0003800000 */
.L_x_1610:
        /* <DEDUP_REMOVED lines=9> */
.L_x_1613:
[----:B------:R-:W-:Y:S05]  /*1b4b0*/  BSYNC B2 ;  /* 0x0000000000027941 */ /* 0x000fea0003800000 */
.L_x_1612:
        /* <DEDUP_REMOVED lines=12> */
.L_x_1614:
        /* <DEDUP_REMOVED lines=13> */
.L_x_1766:
[----:B------:R-:W-:Y:S05]  /*1b650*/  BSYNC B2 ;  /* 0x0000000000027941 */ /* 0x000fea0003800000 */
.L_x_1615:
        /* <DEDUP_REMOVED lines=11> */
.L_x_1618:
[----:B------:R-:W-:Y:S05]  /*1b710*/  BSYNC B2 ;  /* 0x0000000000027941 */ /* 0x000fea0003800000 */
.L_x_1617:
        /* <DEDUP_REMOVED lines=9> */
.L_x_1619:
        /* <DEDUP_REMOVED lines=15> */
.L_x_1620:
        /* <DEDUP_REMOVED lines=15> */
.L_x_1621:
        /* <DEDUP_REMOVED lines=15> */
.L_x_1622:
        /* <DEDUP_REMOVED lines=10> */
.L_x_1608:
[----:B------:R-:W-:Y:S05]  /*1bb20*/  BSYNC B1 ;  /* 0x0000000000017941 */ /* 0x000fea0003800000 */
.L_x_1607:
[----:B------:R-:W2:Y:S01]  /*1bb30*/  LDL R5, [R1+0x2c] ;  /* 0x00002c0001057983 */ /* 0x000ea20000100800 */
[----:B------:R-:W-:Y:S01]  /*1bb40*/  VIADD R0, R0, 0xfffffffe ;  /* 0xfffffffe00007836 */ /* 0x000fe20000000000 */
[----:B--2---:R-:W-:-:S13]  /*1bb50*/  ISETP.GT.AND P0, PT, R6, R5, PT ;  /* 0x000000050600720c */ /* 0x004fda0003f04270 */
[----:B------:R-:W-:Y:S05]  /*1bb60*/  @P0 BRA `(.L_x_1623) ;  /* 0xffffffec00080947 */ /* 0x000fea000383ffff */
.L_x_1572:
[----:B------:R-:W-:Y:S05]  /*1bb70*/  BSYNC B0 ;  /* 0x0000000000007941 */ /* 0x000fea0003800000 */
.L_x_1571:
[----:B------:R-:W3:Y:S01]  /*1bb80*/  LDL.LU R2, [R1+0x1c] ;  /* 0x00001c0001027983 */ /* 0x000ee20000300800 */
[----:B------:R-:W1:Y:S01]  /*1bb90*/  S2R R3, SR_TID.X ;  /* 0x0000000000037919 */ /* 0x000e620000002100 */
[----:B------:R-:W-:-:S05]  /*1bba0*/  VIADD R19, R19, 0x1 ;  /* 0x0000000113137836 */ /* 0x000fca0000000000 */
[----:B------:R-:W-:-:S04]  /*1bbb0*/  ISETP.NE.AND P0, PT, R19, 0x2, PT ;  /* 0x000000021300780c */ /* 0x000fc80003f05270 */
[----:B------:R-:W-:Y:S01]  /*1bbc0*/  SEL R0, RZ, 0x1, P0 ;  /* 0x00000001ff007807 */ /* 0x000fe20000000000 */
[----:B------:R-:W-:Y:S01]  /*1bbd0*/  BSSY B0, `(.L_x_1624) ;  /* 0x0000013000007945 */ /* 0x000fe20003800000 */
[----:B-1----:R-:W-:-:S04]  /*1bbe0*/  LOP3.LUT R3, R3, 0x7f, RZ, 0xc0, !PT ;  /* 0x0000007f03037812 */ /* 0x002fc800078ec0ff */
[----:B------:R-:W-:Y:S02]  /*1bbf0*/  ISETP.NE.AND P1, PT, R3, RZ, PT ;  /* 0x000000ff0300720c */ /* 0x000fe40003f25270 */
[----:B---3--:R-:W-:-:S05]  /*1bc00*/  LOP3.LUT R2, R2, R0, RZ, 0x3c, !PT ;  /* 0x0000000002027212 */ /* 0x008fca00078e3cff */
[----:B------:R1:W-:Y:S06]  /*1bc10*/  STL [R1+0x1c], R2 ;  /* 0x00001c0201007387 */ /* 0x0003ec0000100800 */
[----:B------:R-:W-:Y:S05]  /*1bc20*/  @P1 BRA `(.L_x_1625) ;  /* 0x0000000000341947 */ /* 0x000fea0003800000 */
[----:B------:R-:W3:Y:S01]  /*1bc30*/  S2R R3, SR_LANEID ;  /* 0x0000000000037919 */ /* 0x000ee20000000000 */
[----:B------:R-:W-:Y:S01]  /*1bc40*/  VOTEU.ANY UR4, UPT, PT ;  /* 0x0000000000047886 */ /* 0x000fe200038e0100 */
[----:B------:R-:W4:Y:S01]  /*1bc50*/  LDC.64 R4, c[0x0][0xd60] ;  /* 0x00035800ff047b82 */ /* 0x000f220000000a00 */
[----:B------:R-:W3:Y:S08]  /*1bc60*/  FLO.U32 R0, UR4 ;  /* 0x0000000400007d00 */ /* 0x000ef000080e0000 */
[----:B-1----:R-:W4:Y:S01]  /*1bc70*/  POPC R2, UR4 ;  /* 0x0000000400027d09 */ /* 0x002f220008000000 */
[----:B---3--:R-:W-:-:S13]  /*1bc80*/  ISETP.EQ.U32.AND P1, PT, R0, R3, PT ;  /* 0x000000030000720c */ /* 0x008fda0003f22070 */
[----:B----4-:R-:W3:Y:S01]  /*1bc90*/  @P1 ATOMG.E.ADD.STRONG.GPU PT, R5, desc[UR60][R4.64], R2 ;  /* 0x00000002040519a8 */ /* 0x010ee200081ee1fc */
[----:B------:R-:W1:Y:S02]  /*1bca0*/  S2R R3, SR_LTMASK ;  /* 0x0000000000037919 */ /* 0x000e640000003900 */
[----:B-1----:R-:W-:-:S06]  /*1bcb0*/  LOP3.LUT R3, R3, UR4, RZ, 0xc0, !PT ;  /* 0x0000000403037c12 */ /* 0x002fcc000f8ec0ff */
[----:B------:R-:W1:Y:S01]  /*1bcc0*/  POPC R3, R3 ;  /* 0x0000000300037309 */ /* 0x000e620000000000 */
[----:B---3--:R-:W1:Y:S02]  /*1bcd0*/  SHFL.IDX PT, R0, R5, R0, 0x1f ;  /* 0x00001f0005007589 */ /* 0x008e6400000e0000 */
[----:B-1----:R-:W-:-:S05]  /*1bce0*/  IADD3 R0, R0, UR38, R3 ;  /* 0x0000002600007c10 */ /* 0x002fca000fffe003 */
[----:B------:R3:W-:Y:S02]  /*1bcf0*/  STL [R1], R0 ;  /* 0x0000000001007387 */ /* 0x0007e40000100800 */
.L_x_1625:
[----:B------:R-:W-:Y:S05]  /*1bd00*/  BSYNC B0 ;  /* 0x0000000000007941 */ /* 0x000fea0003800000 */
.L_x_1624:
[----:B------:R-:W-:-:S07]  /*1bd10*/  SEL R19, R19, RZ, P0 ;  /* 0x000000ff13137207 */ /* 0x000fce0000000000 */
.L_x_1537:
[----:B------:R-:W-:Y:S05]  /*1bd20*/  BSYNC B7 ;  /* 0x0000000000077941 */ /* 0x000fea0003800000 */
.L_x_1535:
        /* <DEDUP_REMOVED lines=9> */
[----:B-12---:R-:W1:Y:S04]  /*1bdc0*/  LDS.128 R4, [R18+0x324d0] ;  /* 0x0324d00012047984 */ /* 0x006e680000000c00 */
[----:B-1----:R1:W-:Y:S04]  /*1bdd0*/  STL.64 [R1], R4 ;  /* 0x0000000401007387 */ /* 0x0023e80000100a00 */
[----:B------:R1:W-:Y:S01]  /*1bde0*/  STL.64 [R1+0x8], R6 ;  /* 0x0000080601007387 */ /* 0x0003e20000100a00 */
[----:B------:R-:W-:Y:S06]  /*1bdf0*/  BAR.ARV 0x4, 0x180 ;  /* 0x0106000000007b1d */ /* 0x000fec0000002000 */
[----:B------:R-:W-:Y:S05]  /*1be00*/  BRA `(.L_x_1627) ;  /* 0x0000000c00247947 */ /* 0x000fea0003800000 */
.L_x_1626:
[----:B------:R-:W3:Y:S01]  /*1be10*/  S2R R16, SR_TID.X ;  /* 0x0000000000107919 */ /* 0x000ee20000002100 */
[----:B------:R-:W-:Y:S01]  /*1be20*/  UMOV UR4, 0xffffffff ;  /* 0xffffffff00047882 */ /* 0x000fe20000000000 */
[----:B---3--:R-:W-:-:S04]  /*1be30*/  LOP3.LUT R16, R16, 0x1f, RZ, 0xc0, !PT ;  /* 0x0000001f10107812 */ /* 0x008fc800078ec0ff */
[----:B------:R-:W-:Y:S01]  /*1be40*/  ISETP.NE.AND P0, PT, R16, 0x1f, PT ;  /* 0x0000001f1000780c */ /* 0x000fe20003f05270 */
[----:B------:R-:W-:-:S12]  /*1be50*/  BRA.DIV UR4, `(.L_x_1628) ;  /* 0x00000042049c7947 */ /* 0x000fd8000b800000 */
[----:B-1----:R-:W3:Y:S01]  /*1be60*/  LDL.LU R2, [R1] ;  /* 0x0000000001027983 */ /* 0x002ee20000300800 */
[----:B------:R-:W-:-:S03]  /*1be70*/  ULDC UR4, c[0x0][0xd3c] ;  /* 0x00034f0000047ab9 */ /* 0x000fc60000000800 */
[----:B------:R-:W4:Y:S01]  /*1be80*/  LDL R3, [R1+0xc] ;  /* 0x00000c0001037983 */ /* 0x000f220000100800 */
[----:B---3--:R-:W-:Y:S02]  /*1be90*/  IMAD.MOV.U32 R10, RZ, RZ, R2 ;  /* 0x000000ffff0a7224 */ /* 0x008fe400078e0002 */
[----:B----4-:R-:W-:-:S05]  /*1bea0*/  IMAD.IADD R0, R3, 0x1, R16 ;  /* 0x0000000103007824 */ /* 0x010fca00078e0210 */
[----:B------:R-:W-:-:S13]  /*1beb0*/  ISETP.GE.OR P1, PT, R0, UR4, !P0 ;  /* 0x0000000400007c0c */ /* 0x000fda000c726670 */
[----:B------:R-:W1:Y:S08]  /*1bec0*/  @!P1 LDC.64 R2, c[0x0][0xd80] ;  /* 0x00036000ff029b82 */ /* 0x000e700000000a00 */
[----:B--2---:R-:W2:Y:S01]  /*1bed0*/  @!P1 LDC.64 R6, c[0x0][0xd78] ;  /* 0x00035e00ff069b82 */ /* 0x004ea20000000a00 */
        /* <DEDUP_REMOVED lines=12> */
[----:B---3--:R-:W-:-:S02]  /*1bfa0*/  @!P1 IMAD.MOV.U32 R0, RZ, RZ, R8 ;  /* 0x000000ffff009224 */ /* 0x008fc400078e0008 */
[----:B------:R-:W-:Y:S02]  /*1bfb0*/  IMAD.MOV.U32 R8, RZ, RZ, RZ ;  /* 0x000000ffff087224 */ /* 0x000fe400078e00ff */
[----:B--2---:R-:W-:Y:S01]  /*1bfc0*/  @!P1 IMAD.MOV.U32 R6, RZ, RZ, R2 ;  /* 0x000000ffff069224 */ /* 0x004fe200078e0002 */
        /* <DEDUP_REMOVED lines=18> */
.L_x_1776:
[----:B------:R-:W-:Y:S02]  /*1c0f0*/  ULDC UR4, c[0x0][0xd38] ;  /* 0x00034e0000047ab9 */ /* 0x000fe40000000800 */
[----:B------:R-:W-:-:S04]  /*1c100*/  IMAD.U32 R3, RZ, RZ, UR4 ;  /* 0x00000004ff037e24 */ /* 0x000fc8000f8e00ff */
[----:B-1----:R-:W-:-:S04]  /*1c110*/  IMAD R9, R9, R3, RZ ;  /* 0x0000000309097224 */ /* 0x002fc800078e02ff */
[----:B------:R-:W-:-:S05]  /*1c120*/  IMAD.IADD R4, R4, 0x1, R9 ;  /* 0x0000000104047824 */ /* 0x000fca00078e0209 */
[----:B------:R-:W-:-:S13]  /*1c130*/  ISETP.GT.AND P6, PT, R4, R5, PT ;  /* 0x000000050400720c */ /* 0x000fda0003fc4270 */
[----:B------:R-:W-:Y:S05]  /*1c140*/  @P6 BRA `(.L_x_1629) ;  /* 0x0000000000ac6947 */ /* 0x000fea0003800000 */
.L_x_1632:
        /* <DEDUP_REMOVED lines=8> */
[----:B------:R-:W-:-:S05]  /*1c1d0*/  IMAD.IADD R6, R2, 0x1, R3 ;  /* 0x0000000102067824 */ /* 0x000fca00078e0203 */
[----:B------:R-:W-:Y:S01]  /*1c1e0*/  ISETP.GE.OR P6, PT, R6, R0, !P0 ;  /* 0x000000000600720c */ /* 0x000fe200047c6670 */
[----:B------:R-:W-:-:S12]  /*1c1f0*/  IMAD.MOV.U32 R0, RZ, RZ, RZ ;  /* 0x000000ffff007224 */ /* 0x000fd800078e00ff */
        /* <DEDUP_REMOVED lines=26> */
.L_x_1784:
[----:B------:R-:W-:Y:S02]  /*1c3a0*/  ULDC UR4, c[0x0][0xd38] ;  /* 0x00034e0000047ab9 */ /* 0x000fe40000000800 */
[----:B------:R-:W-:-:S04]  /*1c3b0*/  IMAD.U32 R3, RZ, RZ, UR4 ;  /* 0x00000004ff037e24 */ /* 0x000fc8000f8e00ff */
[----:B-1----:R-:W-:-:S04]  /*1c3c0*/  IMAD R9, R9, R3, RZ ;  /* 0x0000000309097224 */ /* 0x002fc800078e02ff */
[----:B------:R-:W-:-:S05]  /*1c3d0*/  IMAD.IADD R4, R9, 0x1, R4 ;  /* 0x0000000109047824 */ /* 0x000fca00078e0204 */
[----:B------:R-:W-:-:S13]  /*1c3e0*/  ISETP.GT.AND P6, PT, R4, R5, PT ;  /* 0x000000050400720c */ /* 0x000fda0003fc4270 */
[----:B------:R-:W-:Y:S05]  /*1c3f0*/  @!P6 BRA `(.L_x_1632) ;  /* 0xfffffffc0054e947 */ /* 0x000fea000383ffff */
.L_x_1629:
        /* <DEDUP_REMOVED lines=9> */
.L_x_1789:
[----:B------:R-:W-:-:S13]  /*1c490*/  ISETP.NE.AND P0, PT, R4, RZ, PT ;  /* 0x000000ff0400720c */ /* 0x000fda0003f05270 */
[----:B------:R-:W-:Y:S05]  /*1c4a0*/  @!P0 BRA `(.L_x_1634) ;  /* 0x0000000000148947 */ /* 0x000fea0003800000 */
[----:B------:R-:W-:Y:S01]  /*1c4b0*/  UMOV UR4, 0xffffffff ;  /* 0xffffffff00047882 */ /* 0x000fe20000000000 */
[----:B------:R-:W-:Y:S02]  /*1c4c0*/  VIADD R12, R2, 0xffffffff ;  /* 0xffffffff020c7836 */ /* 0x000fe40000000000 */
[----:B------:R-:W-:Y:S05]  /*1c4d0*/  BRA.DIV UR4, `(.L_x_1635) ;  /* 0x0000004604907947 */ /* 0x000fea000b800000 */
[----:B0-----:R0:W4:Y:S02]  /*1c4e0*/  SHFL.IDX PT, R7, R7, R12, 0x1f ;  /* 0x00001f0c07077589 */ /* 0x00112400000e0000 */
.L_x_1792:
[----:B----4-:R-:W-:-:S07]  /*1c4f0*/  IMAD.MOV.U32 R8, RZ, RZ, R7 ;  /* 0x000000ffff087224 */ /* 0x010fce00078e0007 */
.L_x_1634:
[----:B0-----:R-:W4:Y:S01]  /*1c500*/  LDL.LU R7, [R1+0xc] ;  /* 0x00000c0001077983 */ /* 0x001f220000300800 */
[----:B--2---:R-:W-:Y:S01]  /*1c510*/  IABS R4, R0 ;  /* 0x0000000000047213 */ /* 0x004fe20000000000 */
[----:B------:R-:W-:Y:S02]  /*1c520*/  IMAD R10, R8, R3, R9 ;  /* 0x00000003080a7224 */ /* 0x000fe400078e0209 */
[----:B------:R-:W-:Y:S01]  /*1c530*/  IMAD.MOV.U32 R8, RZ, RZ, RZ ;  /* 0x000000ffff087224 */ /* 0x000fe200078e00ff */
[----:B------:R-:W0:Y:S02]  /*1c540*/  I2F.RP R3, R4 ;  /* 0x0000000400037306 */ /* 0x000e240000209400 */
[----:B------:R4:W-:Y:S06]  /*1c550*/  STL [R1], R10 ;  /* 0x0000000a01007387 */ /* 0x0009ec0000100800 */
[----:B0-----:R-:W0:Y:S02]  /*1c560*/  MUFU.RCP R3, R3 ;  /* 0x0000000300037308 */ /* 0x001e240000001000 */
[----:B0-----:R-:W-:-:S06]  /*1c570*/  VIADD R3, R3, 0xffffffe ;  /* 0x0ffffffe03037836 */ /* 0x001fcc0000000000 */
[----:B------:R-:W0:Y:S02]  /*1c580*/  F2I.FTZ.U32.TRUNC.NTZ R9, R3 ;  /* 0x0000000300097305 */ /* 0x000e24000021f000 */
[----:B0-----:R-:W-:-:S04]  /*1c590*/  IMAD.MOV R3, RZ, RZ, -R9 ;  /* 0x000000ffff037224 */ /* 0x001fc800078e0a09 */
[----:B------:R-:W-:-:S04]  /*1c5a0*/  IMAD R3, R3, R4, RZ ;  /* 0x0000000403037224 */ /* 0x000fc800078e02ff */
[----:B------:R-:W-:-:S04]  /*1c5b0*/  IMAD.HI.U32 R8, R9, R3, R8 ;  /* 0x0000000309087227 */ /* 0x000fc800078e0008 */
[----:B------:R-:W-:-:S05]  /*1c5c0*/  IMAD.IADD R3, R5, 0x1, -R10 ;  /* 0x0000000105037824 */ /* 0x000fca00078e0a0a */
[----:B------:R-:W-:-:S05]  /*1c5d0*/  IABS R5, R3 ;  /* 0x0000000300057213 */ /* 0x000fca0000000000 */
[----:B------:R-:W-:-:S04]  /*1c5e0*/  IMAD.HI.U32 R8, R8, R5, RZ ;  /* 0x0000000508087227 */ /* 0x000fc800078e00ff */
[----:B----4-:R-:W-:Y:S01]  /*1c5f0*/  IMAD.MOV.U32 R10, RZ, RZ, R7 ;  /* 0x000000ffff0a7224 */ /* 0x010fe200078e0007 */
[----:B------:R-:W-:-:S03]  /*1c600*/  IABS R7, R0 ;  /* 0x0000000000077213 */ /* 0x000fc60000000000 */
[----:B------:R-:W-:Y:S02]  /*1c610*/  IMAD.IADD R10, R2, 0x1, R10 ;  /* 0x00000001020a7824 */ /* 0x000fe400078e020a */
[----:B------:R-:W-:-:S04]  /*1c620*/  IMAD.MOV R7, RZ, RZ, -R7 ;  /* 0x000000ffff077224 */ /* 0x000fc800078e0a07 */
[----:B------:R-:W-:Y:S01]  /*1c630*/  IMAD R5, R8, R7, R5 ;  /* 0x0000000708057224 */ /* 0x000fe200078e0205 */
[----:B---3--:R-:W-:-:S04]  /*1c640*/  IABS R7, R6 ;  /* 0x0000000600077213 */ /* 0x008fc80000000000 */
[----:B------:R-:W-:-:S13]  /*1c650*/  ISETP.GT.U32.AND P1, PT, R4, R5, PT ;  /* 0x000000050400720c */ /* 0x000fda0003f24070 */
[----:B------:R-:W-:Y:S02]  /*1c660*/  @!P1 IMAD.IADD R5, R5, 0x1, -R4 ;  /* 0x0000000105059824 */ /* 0x000fe400078e0a04 */
[----:B------:R-:W-:Y:S01]  /*1c670*/  @!P1 VIADD R8, R8, 0x1 ;  /* 0x0000000108089836 */ /* 0x000fe20000000000 */
[----:B------:R-:W-:Y:S02]  /*1c680*/  ISETP.NE.AND P1, PT, R0, RZ, PT ;  /* 0x000000ff0000720c */ /* 0x000fe40003f25270 */
[----:B------:R-:W-:Y:S02]  /*1c690*/  ISETP.GE.U32.AND P0, PT, R5, R4, PT ;  /* 0x000000040500720c */ /* 0x000fe40003f06070 */
[----:B------:R-:W0:Y:S11]  /*1c6a0*/  I2F.RP R4, R7 ;  /* 0x0000000700047306 */ /* 0x000e360000209400 */
        /* <DEDUP_REMOVED lines=18> */
[----:B-1----:R-:W-:-:S03]  /*1c7d0*/  IMAD.IADD R2, R3, 0x1, -R0 ;  /* 0x0000000103027824 */ /* 0x002fc600078e0a00 */
        /* <DEDUP_REMOVED lines=12> */
[----:B------:R-:W-:-:S04]  /*1c8a0*/  IMAD R5, R6, R5, R8 ;  /* 0x0000000506057224 */ /* 0x000fc800078e0208 */
[----:B------:R-:W-:-:S05]  /*1c8b0*/  IMAD R0, R5, 0x10000, R4 ;  /* 0x0001000005007824 */ /* 0x000fca00078e0204 */
[----:B------:R0:W-:Y:S04]  /*1c8c0*/  STL [R1+0x8], R0 ;  /* 0x0000080001007387 */ /* 0x0001e80000100800 */
[----:B------:R0:W-:Y:S04]  /*1c8d0*/  STL [R1+0xc], R10 ;  /* 0x00000c0a01007387 */ /* 0x0001e80000100800 */
[----:B------:R0:W-:Y:S01]  /*1c8e0*/  STL [R1+0x4], R2 ;  /* 0x0000040201007387 */ /* 0x0001e20000100800 */
[----:B------:R-:W-:Y:S05]  /*1c8f0*/  BRA `(.L_x_1636) ;  /* 0x0000000000287947 */ /* 0x000fea0003800000 */
.L_x_1630:
        /* <DEDUP_REMOVED lines=10> */
.L_x_1636:
[----:B01----:R-:W2:Y:S04]  /*1c9a0*/  LDL R2, [R1+0xc] ;  /* 0x00000c0001027983 */ /* 0x003ea80000100800 */
[----:B------:R-:W3:Y:S04]  /*1c9b0*/  LDL R3, [R1+0x8] ;  /* 0x0000080001037983 */ /* 0x000ee80000100800 */
[----:B------:R-:W4:Y:S04]  /*1c9c0*/  LDL R5, [R1+0x4] ;  /* 0x0000040001057983 */ /* 0x000f280000100800 */
[----:B------:R-:W4:Y:S01]  /*1c9d0*/  LDL R4, [R1] ;  /* 0x0000000001047983 */ /* 0x000f220000100800 */
        /* <DEDUP_REMOVED lines=12> */
.L_x_1627:
[----:B------:R-:W3:Y:S01]  /*1caa0*/  LDL R0, [R1+0xc] ;  /* 0x00000c0001007983 */ /* 0x000ee20000100800 */
[----:B------:R-:W-:Y:S02]  /*1cab0*/  ULDC UR4, c[0x0][0xd3c] ;  /* 0x00034f0000047ab9 */ /* 0x000fe40000000800 */
[----:B---3--:R-:W-:-:S13]  /*1cac0*/  ISETP.GE.AND P0, PT, R0, UR4, PT ;  /* 0x0000000400007c0c */ /* 0x008fda000bf06270 */
[----:B------:R-:W-:Y:S05]  /*1cad0*/  @!P0 BRA `(.L_x_1637) ;  /* 0xffffff8400d88947 */ /* 0x000fea000383ffff */
[----:B------:R-:W-:Y:S05]  /*1cae0*/  BSYNC B8 ;  /* 0x0000000000087941 */ /* 0x000fea0003800000 */
.L_x_1489:
[----:B--2---:R-:W2:Y:S01]  /*1caf0*/  LDL.LU R0, [R1+0x80] ;  /* 0x0000800001007983 */ /* 0x004ea20000300800 */
[----:B------:R-:W-:Y:S01]  /*1cb00*/  BSSY B0, `(.L_x_1638) ;  /* 0x000000b000007945 */ /* 0x000fe20003800000 */
[----:B-1----:R-:W1:Y:S01]  /*1cb10*/  S2R R5, SR_CgaCtaId ;  /* 0x0000000000057919 */ /* 0x002e620000008800 */
[----:B--2---:R-:W-:-:S05]  /*1cb20*/  VIADD R0, R0, 0x1 ;  /* 0x0000000100007836 */ /* 0x004fca0000000000 */
        /* <DEDUP_REMOVED lines=8> */
.L_x_1793:
[----:B------:R-:W-:Y:S05]  /*1cbb0*/  BSYNC B0 ;  /* 0x0000000000007941 */ /* 0x000fea0003800000 */
.L_x_1638:
[----:B------:R-:W-:-:S03]  /*1cbc0*/  UMOV UR4, 0xffffffff ;  /* 0xffffffff00047882 */ /* 0x000fc60000000000 */
[----:B------:R-:W-:Y:S05]  /*1cbd0*/  BRA.DIV UR4, `(.L_x_1640) ;  /* 0x00000042040c7947 */ /* 0x000fea000b800000 */
[----:B------:R-:W1:Y:S02]  /*1cbe0*/  S2R R2, SR_TID.X ;  /* 0x0000000000027919 */ /* 0x000e640000002100 */
[----:B-1----:R-:W-:-:S04]  /*1cbf0*/  SHF.R.U32.HI R2, RZ, 0x5, R2 ;  /* 0x00000005ff027819 */ /* 0x002fc80000011602 */
[----:B------:R-:W-:-:S05]  /*1cc00*/  LOP3.LUT R2, R2, 0x3, RZ, 0xc0, !PT ;  /* 0x0000000302027812 */ /* 0x000fca00078ec0ff */
[----:B------:R1:W2:Y:S02]  /*1cc10*/  SHFL.IDX PT, R14, R2, RZ, 0x1f ;  /* 0x00001fff020e7589 */ /* 0x0002a400000e0000 */
.L_x_1796:
[----:B--2---:R-:W-:-:S13]  /*1cc20*/  ISETP.NE.AND P0, PT, R14, RZ, PT ;  /* 0x000000ff0e00720c */ /* 0x004fda0003f05270 */
[----:B------:R-:W-:Y:S05]  /*1cc30*/  @P0 BRA `(.L_x_1333) ;  /* 0x0000000000940947 */ /* 0x000fea0003800000 */
[----:B------:R-:W-:-:S03]  /*1cc40*/  UMOV UR4, 0xffffffff ;  /* 0xffffffff00047882 */ /* 0x000fc60000000000 */
[----:B------:R-:W-:Y:S05]  /*1cc50*/  BRA.DIV UR4, `(.L_x_1641) ;  /* 0x0000004204207947 */ /* 0x000fea000b800000 */
[----:B------:R-:W-:-:S13]  /*1cc60*/  ELECT P6, URZ, PT ;  /* 0x00000000003f782f */ /* 0x000fda00038c0000 */
.L_x_1799:
[----:B------:R-:W-:Y:S05]  /*1cc70*/  @!P6 BRA `(.L_x_1333) ;  /* 0x000000000084e947 */ /* 0x000fea0003800000 */
[----:B-1----:R-:W2:Y:S02]  /*1cc80*/  LDL R2, [R1+0xa0] ;  /* 0x0000a00001027983 */ /* 0x002ea40000100800 */
[----:B--2---:R-:W-:-:S13]  /*1cc90*/  R2UR UR4, R2 ;  /* 0x00000000020472ca */ /* 0x004fda00000e0000 */
[----:B------:R-:W-:-:S06]  /*1cca0*/  ULOP3.LUT UR4, UR4, 0x2, URZ, 0xfc, !UPT ;  /* 0x0000000204047892 */ /* 0x000fcc000f8efc3f */
[----:B------:R-:W-:-:S05]  /*1ccb0*/  IMAD.U32 R2, RZ, RZ, UR4 ;  /* 0x00000004ff027e24 */ /* 0x000fca000f8e00ff */
[----:B------:R-:W-:-:S13]  /*1ccc0*/  ISETP.NE.AND P2, PT, R2, 0x3, PT ;  /* 0x000000030200780c */ /* 0x000fda0003f45270 */
[----:B------:R-:W-:Y:S05]  /*1ccd0*/  @!P2 BRA `(.L_x_1642) ;  /* 0x000000000004a947 */ /* 0x000fea0003800000 */
[----:B------:R-:W-:Y:S01]  /*1cce0*/  BPT.TRAP 0x1 ;  /* 0x000000040000795c */ /* 0x000fe20000300000 */
.L_x_1642:
        /* <DEDUP_REMOVED lines=13> */
.L_x_1800:
[----:B------:R-:W1:Y:S02]  /*1cdc0*/  SYNCS.PHASECHK.TRANS64.TRYWAIT P0, [R7+URZ], R2 ;  /* 0x00000002070075a7 */ /* 0x000e64000800017f */
[----:B-1----:R-:W-:Y:S05]  /*1cdd0*/  @!P0 BRA `(.L_x_1644) ;  /* 0x0000003c00f48947 */ /* 0x002fea0003800000 */
.L_x_1801:
[----:B------:R-:W-:Y:S05]  /*1cde0*/  @!P2 BRA `(.L_x_1645) ;  /* 0x000000000004a947 */ /* 0x000fea0003800000 */
[----:B------:R-:W-:Y:S01]  /*1cdf0*/  BPT.TRAP 0x1 ;  /* 0x000000040000795c */ /* 0x000fe20000300000 */
.L_x_1645:
[----:B------:R-:W-:-:S04]  /*1ce00*/  VIADD R0, R0, 0x32460 ;  /* 0x0003246000007836 */ /* 0x000fc80000000000 */
[----:B------:R-:W-:-:S04]  /*1ce10*/  IMAD R4, R19, 0x8, R0 ;  /* 0x0000000813047824 */ /* 0x000fc800078e0200 */
[----:B------:R-:W2:Y:S02]  /*1ce20*/  SYNCS.PHASECHK.TRANS64.TRYWAIT P0, [R4+URZ], R5 ;  /* 0x00000005040075a7 */ /* 0x000ea4000800017f */
[----:B--2---:R-:W-:Y:S05]  /*1ce30*/  @!P0 BRA `(.L_x_1646) ;  /* 0x0000003c00f08947 */ /* 0x004fea0003800000 */
.L_x_1802:
[----:B------:R-:W-:-:S07]  /*1ce40*/  IMAD R3, R3, 0x8, R0 ;  /* 0x0000000803037824 */ /* 0x000fce00078e0200 */
.L_x_1647:
[----:B---3--:R3:W4:Y:S02]  /*1ce50*/  SYNCS.PHASECHK.TRANS64.TRYWAIT P0, [R3+URZ], R2 ;  /* 0x00000002030075a7 */ /* 0x008724000800017f */
[----:B----4-:R-:W-:Y:S05]  /*1ce60*/  @!P0 NANOSLEEP.SYNCS 0x989680 ;  /* 0x009896800000895d */ /* 0x010fea0003900000 */
[----:B------:R-:W4:Y:S02]  /*1ce70*/  @!P0 SYNCS.PHASECHK.TRANS64 P0, [R3+URZ], R2 ;  /* 0x00000002030085a7 */ /* 0x000f24000800007f */
[----:B----4-:R-:W-:Y:S05]  /*1ce80*/  @!P0 BRA `(.L_x_1647) ;  /* 0xfffffffc00f08947 */ /* 0x010fea000383ffff */
.L_x_1333:
[----:B------:R-:W-:Y:S05]  /*1ce90*/  BSYNC B9 ;  /* 0x0000000000097941 */ /* 0x000fea0003800000 */
.L_x_1330:
[----:B------:R-:W-:Y:S05]  /*1cea0*/  EXIT ;  /* 0x000000000000794d */ /* 0x000fea0003800000 */
.L_x_1353:
[----:B0-----:R0:W1:Y:S02]  /*1ceb0*/  SYNCS.PHASECHK.TRANS64.TRYWAIT P6, [R97+URZ+0x32490], R109 ;  /* 0x0324906d610075a7 */ /* 0x00106400080c017f */
[----:B-1----:R-:W-:Y:S05]  /*1cec0*/  @!P6 NANOSLEEP.SYNCS 0x989680 ;  /* 0x009896800000e95d */ /* 0x002fea0003900000 */
[----:B------:R-:W1:Y:S02]  /*1ced0*/  @!P6 SYNCS.PHASECHK.TRANS64 P6, [R97+URZ+0x32490], R109 ;  /* 0x0324906d6100e5a7 */ /* 0x000e6400080c007f */
[----:B-1----:R-:W-:Y:S05]  /*1cee0*/  @!P6 BRA `(.L_x_1353) ;  /* 0xfffffffc00f0e947 */ /* 0x002fea000383ffff */
[----:B------:R-:W-:Y:S05]  /*1cef0*/  BRA `(.L_x_1648) ;  /* 0xfffffe6000e07947 */ /* 0x000fea000383ffff */
.L_x_1371:
[----:B0-----:R0:W1:Y:S02]  /*1cf00*/  SYNCS.PHASECHK.TRANS64.TRYWAIT P5, [R97+URZ+0x32490], R109 ;  /* 0x0324906d610075a7 */ /* 0x00106400080a017f */
[----:B-1----:R-:W-:Y:S05]  /*1cf10*/  @!P5 NANOSLEEP.SYNCS 0x989680 ;  /* 0x009896800000d95d */ /* 0x002fea0003900000 */
[----:B------:R-:W1:Y:S02]  /*1cf20*/  @!P5 SYNCS.PHASECHK.TRANS64 P5, [R97+URZ+0x32490], R109 ;  /* 0x0324906d6100d5a7 */ /* 0x000e6400080a007f */
[----:B-1----:R-:W-:Y:S05]  /*1cf30*/  @!P5 BRA `(.L_x_1371) ;  /* 0xfffffffc00f0d947 */ /* 0x002fea000383ffff */
[----:B------:R-:W-:Y:S05]  /*1cf40*/  BRA `(.L_x_1649) ;  /* 0xfffffe7400847947 */ /* 0x000fea000383ffff */
.L_x_1380:
[----:B0-----:R0:W1:Y:S02]  /*1cf50*/  SYNCS.PHASECHK.TRANS64.TRYWAIT P4, [R97+URZ+0x32490], R109 ;  /* 0x0324906d610075a7 */ /* 0x001064000808017f */
[----:B-1----:R-:W-:Y:S05]  /*1cf60*/  @!P4 NANOSLEEP.SYNCS 0x989680 ;  /* 0x009896800000c95d */ /* 0x002fea0003900000 */
[----:B------:R-:W1:Y:S02]  /*1cf70*/  @!P4 SYNCS.PHASECHK.TRANS64 P4, [R97+URZ+0x32490], R109 ;  /* 0x0324906d6100c5a7 */ /* 0x000e64000808007f */
[----:B-1----:R-:W-:Y:S05]  /*1cf80*/  @!P4 BRA `(.L_x_1380) ;  /* 0xfffffffc00f0c947 */ /* 0x002fea000383ffff */
[----:B------:R-:W-:Y:S05]  /*1cf90*/  BRA `(.L_x_1650) ;  /* 0xfffffe8400cc7947 */ /* 0x000fea000383ffff */
.L_x_1386:
[----:B--2---:R2:W3:Y:S02]  /*1cfa0*/  SYNCS.PHASECHK.TRANS64.TRYWAIT P3, [R97+URZ+0x324b0], R109 ;  /* 0x0324b06d610075a7 */ /* 0x0044e4000806017f */
[----:B---3--:R-:W-:Y:S05]  /*1cfb0*/  @!P3 NANOSLEEP.SYNCS 0x989680 ;  /* 0x009896800000b95d */ /* 0x008fea0003900000 */
[----:B------:R-:W3:Y:S02]  /*1cfc0*/  @!P3 SYNCS.PHASECHK.TRANS64 P3, [R97+URZ+0x324b0], R109 ;  /* 0x0324b06d6100b5a7 */ /* 0x000ee4000806007f */
[----:B---3--:R-:W-:Y:S05]  /*1cfd0*/  @!P3 BRA `(.L_x_1386) ;  /* 0xfffffffc00f0b947 */ /* 0x008fea000383ffff */
[----:B------:R-:W-:Y:S05]  /*1cfe0*/  BRA `(.L_x_1651) ;  /* 0xfffffe88005c7947 */ /* 0x000fea000383ffff */
.L_x_1396:
[----:B------:R-:W-:Y:S01]  /*1cff0*/  BSSY B0, `(.L_x_1652) ;  /* 0x0000007000007945 */ /* 0x000fe20003800000 */
[----:B------:R-:W-:Y:S02]  /*1d000*/  IMAD.MOV.U32 R12, RZ, RZ, RZ ;  /* 0x000000ffff0c7224 */ /* 0x000fe400078e00ff */
[----:B------:R-:W-:Y:S02]  /*1d010*/  IMAD.MOV.U32 R11, RZ, RZ, 0x1f ;  /* 0x0000001fff0b7424 */ /* 0x000fe400078e00ff */
[----:B------:R-:W-:-:S07]  /*1d020*/  IMAD.MOV.U32 R15, RZ, RZ, -0x1 ;  /* 0xffffffffff0f7424 */ /* 0x000fce00078e00ff */
[----:B-----5:R-:W-:Y:S05]  /*1d030*/  WARPSYNC.COLLECTIVE R15, `(.L_x_1653) ;  /* 0x000000000f087348 */ /* 0x020fea0003c00000 */
[----:B------:R0:W1:Y:S02]  /*1d040*/  SHFL.IDX P6, R14, R13, R12, R11 ;  /* 0x0000000c0d0e7389 */ /* 0x00006400000c000b */
[----:B01---5:R-:W-:Y:S01]  /*1d050*/  ENDCOLLECTIVE ;  /* 0x000000000000791b */ /* 0x023fe20003800000 */
.L_x_1653:
[----:B------:R-:W-:Y:S05]  /*1d060*/  BSYNC B0 ;  /* 0x0000000000007941 */ /* 0x000fea0003800000 */
.L_x_1652:
[----:B------:R-:W-:Y:S05]  /*1d070*/  BRA `(.L_x_1654) ;  /* 0xfffffe9400a47947 */ /* 0x000fea000383ffff */
.L_x_1408:
        /* <DEDUP_REMOVED lines=8> */
.L_x_1656:
[----:B------:R-:W-:Y:S05]  /*1d100*/  BSYNC B1 ;  /* 0x0000000000017941 */ /* 0x000fea0003800000 */
.L_x_1655:
        /* <DEDUP_REMOVED lines=8> */
.L_x_1657:
[----:B------:R-:W-:Y:S02]  /*1d190*/  IMAD.MOV.U32 R13, RZ, RZ, R24 ;  /* 0x000000ffff0d7224 */ /* 0x000fe400078e0018 */
[----:B------:R-:W-:-:S07]  /*1d1a0*/  IMAD.MOV.U32 R21, RZ, RZ, R14 ;  /* 0x000000ffff157224 */ /* 0x000fce00078e000e */
[----:B------:R-:W-:Y:S05]  /*1d1b0*/  WARPSYNC.COLLECTIVE R15, `(.L_x_1658) ;  /* 0x000000000f087348 */ /* 0x000fea0003c00000 */
[----:B------:R0:W1:Y:S02]  /*1d1c0*/  SHFL.IDX P6, R14, R13, R12, R11 ;  /* 0x0000000c0d0e7389 */ /* 0x00006400000c000b */
[----:B01----:R-:W-:Y:S01]  /*1d1d0*/  ENDCOLLECTIVE ;  /* 0x000000000000791b */ /* 0x003fe20003800000 */
.L_x_1658:
[----:B------:R-:W-:Y:S02]  /*1d1e0*/  IMAD.MOV.U32 R13, RZ, RZ, R27 ;  /* 0x000000ffff0d7224 */ /* 0x000fe400078e001b */
[----:B------:R-:W-:-:S07]  /*1d1f0*/  IMAD.MOV.U32 R24, RZ, RZ, R14 ;  /* 0x000000ffff187224 */ /* 0x000fce00078e000e */
[----:B------:R-:W-:Y:S05]  /*1d200*/  WARPSYNC.COLLECTIVE R15, `(.L_x_1659) ;  /* 0x000000000f087348 */ /* 0x000fea0003c00000 */
[----:B------:R0:W1:Y:S02]  /*1d210*/  SHFL.IDX P6, R14, R13, R12, R11 ;  /* 0x0000000c0d0e7389 */ /* 0x00006400000c000b */
[----:B01----:R-:W-:Y:S01]  /*1d220*/  ENDCOLLECTIVE ;  /* 0x000000000000791b */ /* 0x003fe20003800000 */
.L_x_1659:
[----:B------:R-:W-:Y:S01]  /*1d230*/  IMAD.MOV.U32 R27, RZ, RZ, R14 ;  /* 0x000000ffff1b7224 */ /* 0x000fe200078e000e */
[----:B------:R-:W-:Y:S06]  /*1d240*/  BRA `(.L_x_1660) ;  /* 0xfffffe9800b87947 */ /* 0x000fec000383ffff */
.L_x_1412:
[----:B0-----:R0:W1:Y:S02]  /*1d250*/  SYNCS.PHASECHK.TRANS64.TRYWAIT P0, [R18+URZ+0x32400], R29 ;  /* 0x0324001d120075a7 */ /* 0x001064000800017f */
[----:B-1----:R-:W-:Y:S05]  /*1d260*/  @!P0 NANOSLEEP.SYNCS 0x989680 ;  /* 0x009896800000895d */ /* 0x002fea0003900000 */
[----:B------:R-:W1:Y:S02]  /*1d270*/  @!P0 SYNCS.PHASECHK.TRANS64 P0, [R18+URZ+0x32400], R29 ;  /* 0x0324001d120085a7 */ /* 0x000e64000800007f */
[----:B-1----:R-:W-:Y:S05]  /*1d280*/  @!P0 BRA `(.L_x_1412) ;  /* 0xfffffffc00f08947 */ /* 0x002fea000383ffff */
[----:B------:R-:W-:Y:S05]  /*1d290*/  BRA `(.L_x_1661) ;  /* 0xfffffe9c00d07947 */ /* 0x000fea000383ffff */
.L_x_1420:
        /* <DEDUP_REMOVED lines=8> */
.L_x_1663:
[----:B------:R-:W-:Y:S05]  /*1d320*/  BSYNC B1 ;  /* 0x0000000000017941 */ /* 0x000fea0003800000 */
.L_x_1662:
        /* <DEDUP_REMOVED lines=8> */
.L_x_1664:
[----:B------:R-:W-:Y:S02]  /*1d3b0*/  IMAD.MOV.U32 R13, RZ, RZ, R24 ;  /* 0x000000ffff0d7224 */ /* 0x000fe400078e0018 */
[----:B------:R-:W-:-:S07]  /*1d3c0*/  IMAD.MOV.U32 R20, RZ, RZ, R14 ;  /* 0x000000ffff147224 */ /* 0x000fce00078e000e */
[----:B------:R-:W-:Y:S05]  /*1d3d0*/  WARPSYNC.COLLECTIVE R15, `(.L_x_1665) ;  /* 0x000000000f087348 */ /* 0x000fea0003c00000 */
[----:B------:R0:W1:Y:S02]  /*1d3e0*/  SHFL.IDX P6, R14, R13, R12, R11 ;  /* 0x0000000c0d0e7389 */ /* 0x00006400000c000b */
[----:B01----:R-:W-:Y:S01]  /*1d3f0*/  ENDCOLLECTIVE ;  /* 0x000000000000791b */ /* 0x003fe20003800000 */
.L_x_1665:
[----:B------:R-:W-:Y:S02]  /*1d400*/  IMAD.MOV.U32 R13, RZ, RZ, R27 ;  /* 0x000000ffff0d7224 */ /* 0x000fe400078e001b */
[----:B------:R-:W-:-:S07]  /*1d410*/  IMAD.MOV.U32 R21, RZ, RZ, R14 ;  /* 0x000000ffff157224 */ /* 0x000fce00078e000e */
[----:B------:R-:W-:Y:S05]  /*1d420*/  WARPSYNC.COLLECTIVE R15, `(.L_x_1666) ;  /* 0x000000000f087348 */ /* 0x000fea0003c00000 */
[----:B------:R0:W1:Y:S02]  /*1d430*/  SHFL.IDX P6, R14, R13, R12, R11 ;  /* 0x0000000c0d0e7389 */ /* 0x00006400000c000b */
[----:B01----:R-:W-:Y:S01]  /*1d440*/  ENDCOLLECTIVE ;  /* 0x000000000000791b */ /* 0x003fe20003800000 */
.L_x_1666:
[----:B------:R-:W-:Y:S05]  /*1d450*/  BRA `(.L_x_1667) ;  /* 0xfffffea8003c7947 */ /* 0x000fea000383ffff */
.L_x_1424:
[----:B0-----:R0:W1:Y:S02]  /*1d460*/  SYNCS.PHASECHK.TRANS64.TRYWAIT P1, [R18+URZ+0x32400], R29 ;  /* 0x0324001d120075a7 */ /* 0x001064000802017f */
[----:B-1----:R-:W-:Y:S05]  /*1d470*/  @!P1 NANOSLEEP.SYNCS 0x989680 ;  /* 0x009896800000995d */ /* 0x002fea0003900000 */
[----:B------:R-:W1:Y:S02]  /*1d480*/  @!P1 SYNCS.PHASECHK.TRANS64 P1, [R18+URZ+0x32400], R29 ;  /* 0x0324001d120095a7 */ /* 0x000e64000802007f */
[----:B-1----:R-:W-:Y:S05]  /*1d490*/  @!P1 BRA `(.L_x_1424) ;  /* 0xfffffffc00f09947 */ /* 0x002fea000383ffff */
[----:B------:R-:W-:Y:S05]  /*1d4a0*/  BRA `(.L_x_1668) ;  /* 0xfffffeac00187947 */ /* 0x000fea000383ffff */
.L_x_1430:
[----:B--2---:R2:W3:Y:S02]  /*1d4b0*/  SYNCS.PHASECHK.TRANS64.TRYWAIT P1, [R0+URZ+0x32430], R11 ;  /* 0x0324300b000075a7 */ /* 0x0044e4000802017f */
[----:B---3--:R-:W-:Y:S05]  /*1d4c0*/  @!P1 NANOSLEEP.SYNCS 0x989680 ;  /* 0x009896800000995d */ /* 0x008fea0003900000 */
[----:B------:R-:W3:Y:S02]  /*1d4d0*/  @!P1 SYNCS.PHASECHK.TRANS64 P1, [R0+URZ+0x32430], R11 ;  /* 0x0324300b000095a7 */ /* 0x000ee4000802007f */
[----:B---3--:R-:W-:Y:S05]  /*1d4e0*/  @!P1 BRA `(.L_x_1430) ;  /* 0xfffffffc00f09947 */ /* 0x008fea000383ffff */
[----:B------:R-:W-:Y:S05]  /*1d4f0*/  BRA `(.L_x_1429) ;  /* 0xfffffeb8004c7947 */ /* 0x000fea000383ffff */
.L_x_1432:
[----:B0-----:R0:W3:Y:S02]  /*1d500*/  SYNCS.PHASECHK.TRANS64.TRYWAIT P1, [R18+URZ+0x32410], R3 ;  /* 0x03241003120075a7 */ /* 0x0010e4000802017f */
[----:B---3--:R-:W-:Y:S05]  /*1d510*/  @!P1 NANOSLEEP.SYNCS 0x989680 ;  /* 0x009896800000995d */ /* 0x008fea0003900000 */
[----:B------:R-:W3:Y:S02]  /*1d520*/  @!P1 SYNCS.PHASECHK.TRANS64 P1, [R18+URZ+0x32410], R3 ;  /* 0x03241003120095a7 */ /* 0x000ee4000802007f */
[----:B---3--:R-:W-:Y:S05]  /*1d530*/  @!P1 BRA `(.L_x_1432) ;  /* 0xfffffffc00f09947 */ /* 0x008fea000383ffff */
[----:B------:R-:W-:Y:S05]  /*1d540*/  BRA `(.L_x_1669) ;  /* 0xfffffeb800f47947 */ /* 0x000fea000383ffff */
.L_x_1437:
[----:B0-----:R0:W4:Y:S02]  /*1d550*/  SYNCS.PHASECHK.TRANS64.TRYWAIT P2, [R0+URZ+0x32450], R11 ;  /* 0x0324500b000075a7 */ /* 0x001124000804017f */
[----:B----4-:R-:W-:Y:S05]  /*1d560*/  @!P2 NANOSLEEP.SYNCS 0x989680 ;  /* 0x009896800000a95d */ /* 0x010fea0003900000 */
[----:B------:R-:W4:Y:S02]  /*1d570*/  @!P2 SYNCS.PHASECHK.TRANS64 P2, [R0+URZ+0x32450], R11 ;  /* 0x0324500b0000a5a7 */ /* 0x000f24000804007f */
[----:B----4-:R-:W-:Y:S05]  /*1d580*/  @!P2 BRA `(.L_x_1437) ;  /* 0xfffffffc00f0a947 */ /* 0x010fea000383ffff */
[----:B------:R-:W-:Y:S05]  /*1d590*/  BRA `(.L_x_1436) ;  /* 0xfffffebc00147947 */ /* 0x000fea000383ffff */
.L_x_1442:
[----:B-1----:R1:W2:Y:S02]  /*1d5a0*/  SYNCS.PHASECHK.TRANS64.TRYWAIT P3, [R3+URZ+0x32430], R10 ;  /* 0x0324300a030075a7 */ /* 0x0022a4000806017f */
[----:B--2---:R-:W-:Y:S05]  /*1d5b0*/  @!P3 NANOSLEEP.SYNCS 0x989680 ;  /* 0x009896800000b95d */ /* 0x004fea0003900000 */
[----:B------:R-:W2:Y:S02]  /*1d5c0*/  @!P3 SYNCS.PHASECHK.TRANS64 P3, [R3+URZ+0x32430], R10 ;  /* 0x0324300a0300b5a7 */ /* 0x000ea4000806007f */
[----:B--2---:R-:W-:Y:S05]  /*1d5d0*/  @!P3 BRA `(.L_x_1442) ;  /* 0xfffffffc00f0b947 */ /* 0x004fea000383ffff */
[----:B------:R-:W-:Y:S05]  /*1d5e0*/  BRA `(.L_x_1441) ;  /* 0xfffffee400c07947 */ /* 0x000fea000383ffff */
.L_x_1447:
[----:B---3--:R3:W4:Y:S02]  /*1d5f0*/  SYNCS.PHASECHK.TRANS64.TRYWAIT P3, [R3+URZ+0x32450], R10 ;  /* 0x0324500a030075a7 */ /* 0x008724000806017f */
[----:B----4-:R-:W-:Y:S05]  /*1d600*/  @!P3 NANOSLEEP.SYNCS 0x989680 ;  /* 0x009896800000b95d */ /* 0x010fea0003900000 */
[----:B------:R-:W4:Y:S02]  /*1d610*/  @!P3 SYNCS.PHASECHK.TRANS64 P3, [R3+URZ+0x32450], R10 ;  /* 0x0324500a0300b5a7 */ /* 0x000f24000806007f */
[----:B----4-:R-:W-:Y:S05]  /*1d620*/  @!P3 BRA `(.L_x_1447) ;  /* 0xfffffffc00f0b947 */ /* 0x010fea000383ffff */
[----:B------:R-:W-:Y:S05]  /*1d630*/  BRA `(.L_x_1446) ;  /* 0xfffffee8005c7947 */ /* 0x000fea000383ffff */
.L_x_1453:
[----:B------:R-:W-:Y:S02]  /*1d640*/  IMAD.MOV.U32 R13, RZ, RZ, R21 ;  /* 0x000000ffff0d7224 */ /* 0x000fe400078e0015 */
[----:B------:R-:W-:Y:S02]  /*1d650*/  IMAD.MOV.U32 R12, RZ, RZ, RZ ;  /* 0x000000ffff0c7224 */ /* 0x000fe400078e00ff */
[----:B------:R-:W-:Y:S02]  /*1d660*/  IMAD.MOV.U32 R11, RZ, RZ, 0x181f ;  /* 0x0000181fff0b7424 */ /* 0x000fe400078e00ff */
[----:B------:R-:W-:-:S07]  /*1d670*/  IMAD.MOV.U32 R15, RZ, RZ, -0x1 ;  /* 0xffffffffff0f7424 */ /* 0x000fce00078e00ff */
[----:B-----5:R-:W-:Y:S05]  /*1d680*/  WARPSYNC.COLLECTIVE R15, `(.L_x_1670) ;  /* 0x000000000f087348 */ /* 0x020fea0003c00000 */
[----:B------:R0:W1:Y:S02]  /*1d690*/  SHFL.IDX P6, R14, R13, R12, R11 ;  /* 0x0000000c0d0e7389 */ /* 0x00006400000c000b */
[----:B01---5:R-:W-:Y:S01]  /*1d6a0*/  ENDCOLLECTIVE ;  /* 0x000000000000791b */ /* 0x023fe20003800000 */
.L_x_1670:
[----:B------:R-:W-:Y:S02]  /*1d6b0*/  IMAD.MOV.U32 R13, RZ, RZ, R3 ;  /* 0x000000ffff0d7224 */ /* 0x000fe400078e0003 */
[----:B------:R-:W-:-:S07]  /*1d6c0*/  IMAD.MOV.U32 R20, RZ, RZ, R14 ;  /* 0x000000ffff147224 */ /* 0x000fce00078e000e */
[----:B------:R-:W-:Y:S05]  /*1d6d0*/  WARPSYNC.COLLECTIVE R15, `(.L_x_1671) ;  /* 0x000000000f087348 */ /* 0x000fea0003c00000 */
[----:B------:R0:W1:Y:S02]  /*1d6e0*/  SHFL.IDX P6, R14, R13, R12, R11 ;  /* 0x0000000c0d0e7389 */ /* 0x00006400000c000b */
[----:B01----:R-:W-:Y:S01]  /*1d6f0*/  ENDCOLLECTIVE ;  /* 0x000000000000791b */ /* 0x003fe20003800000 */
.L_x_1671:
[----:B------:R-:W-:Y:S05]  /*1d700*/  BRA `(.L_x_1672) ;  /* 0xffffff38001c7947 */ /* 0x000fea000383ffff */
.L_x_1456:
        /* <DEDUP_REMOVED lines=8> */
.L_x_1674:
[----:B------:R-:W-:Y:S05]  /*1d790*/  BSYNC B1 ;  /* 0x0000000000017941 */ /* 0x000fea0003800000 */
.L_x_1673:
        /* <DEDUP_REMOVED lines=8> */
.L_x_1675:
[----:B------:R-:W-:Y:S05]  /*1d820*/  BRA `(.L_x_1676) ;  /* 0xffffff3800587947 */ /* 0x000fea000383ffff */
.L_x_1459:
        /* <DEDUP_REMOVED lines=8> */
.L_x_1678:
[----:B------:R-:W-:Y:S05]  /*1d8b0*/  BSYNC B1 ;  /* 0x0000000000017941 */ /* 0x000fea0003800000 */
.L_x_1677:
        /* <DEDUP_REMOVED lines=8> */
.L_x_1679:
[----:B------:R-:W-:Y:S05]  /*1d940*/  BRA `(.L_x_1680) ;  /* 0xffffff3800847947 */ /* 0x000fea000383ffff */
.L_x_1462:
        /* <DEDUP_REMOVED lines=8> */
.L_x_1682:
[----:B------:R-:W-:Y:S05]  /*1d9d0*/  BSYNC B1 ;  /* 0x0000000000017941 */ /* 0x000fea0003800000 */
.L_x_1681:
        /* <DEDUP_REMOVED lines=8> */
.L_x_1683:
[----:B------:R-:W-:Y:S05]  /*1da60*/  BRA `(.L_x_1684) ;  /* 0xffffff3800b07947 */ /* 0x000fea000383ffff */
.L_x_1464:
[----:B------:R-:W-:Y:S02]  /*1da70*/  IMAD.MOV.U32 R13, RZ, RZ, R8 ;  /* 0x000000ffff0d7224 */ /* 0x000fe400078e0008 */
[----:B------:R-:W-:Y:S02]  /*1da80*/  IMAD.MOV.U32 R12, RZ, RZ, RZ ;  /* 0x000000ffff0c7224 */ /* 0x000fe400078e00ff */
[----:B------:R-:W-:Y:S02]  /*1da90*/  IMAD.MOV.U32 R11, RZ, RZ, 0x1c1f ;  /* 0x00001c1fff0b7424 */ /* 0x000fe400078e00ff */
[----:B------:R-:W-:-:S07]  /*1daa0*/  IMAD.MOV.U32 R15, RZ, RZ, -0x1 ;  /* 0xffffffffff0f7424 */ /* 0x000fce00078e00ff */
[----:B------:R-:W-:Y:S05]  /*1dab0*/  WARPSYNC.COLLECTIVE R15, `(.L_x_1685) ;  /* 0x000000000f087348 */ /* 0x000fea0003c00000 */
[----:B------:R0:W1:Y:S02]  /*1dac0*/  SHFL.IDX P6, R14, R13, R12, R11 ;  /* 0x0000000c0d0e7389 */ /* 0x00006400000c000b */
[----:B01----:R-:W-:Y:S01]  /*1dad0*/  ENDCOLLECTIVE ;  /* 0x000000000000791b */ /* 0x003fe20003800000 */
.L_x_1685:
[----:B------:R-:W-:Y:S02]  /*1dae0*/  IMAD.MOV.U32 R13, RZ, RZ, R3 ;  /* 0x000000ffff0d7224 */ /* 0x000fe400078e0003 */
[----:B------:R-:W-:-:S07]  /*1daf0*/  IMAD.MOV.U32 R25, RZ, RZ, R14 ;  /* 0x000000ffff197224 */ /* 0x000fce00078e000e */
[----:B------:R-:W-:Y:S05]  /*1db00*/  WARPSYNC.COLLECTIVE R15, `(.L_x_1686) ;  /* 0x000000000f087348 */ /* 0x000fea0003c00000 */
[----:B------:R0:W1:Y:S02]  /*1db10*/  SHFL.IDX P6, R14, R13, R12, R11 ;  /* 0x0000000c0d0e7389 */ /* 0x00006400000c000b */
[----:B01----:R-:W-:Y:S01]  /*1db20*/  ENDCOLLECTIVE ;  /* 0x000000000000791b */ /* 0x003fe20003800000 */
.L_x_1686:
[----:B------:R-:W-:Y:S01]  /*1db30*/  IMAD.MOV.U32 R12, RZ, RZ, R14 ;  /* 0x000000ffff0c7224 */ /* 0x000fe200078e000e */
[----:B------:R-:W-:Y:S06]  /*1db40*/  BRA `(.L_x_1687) ;  /* 0xffffff3c00947947 */ /* 0x000fec000383ffff */
.L_x_1467:
[----:B------:R-:W-:Y:S01]  /*1db50*/  BSSY B1, `(.L_x_1688) ;  /* 0x0000008000017945 */ /* 0x000fe20003800000 */
[----:B---3--:R-:W-:Y:S02]  /*1db60*/  IMAD.MOV.U32 R13, RZ, RZ, R8 ;  /* 0x000000ffff0d7224 */ /* 0x008fe400078e0008 */
[----:B--2---:R-:W-:Y:S02]  /*1db70*/  IMAD.MOV.U32 R12, RZ, RZ, 0x1 ;  /* 0x00000001ff0c7424 */ /* 0x004fe400078e00ff */
[----:B------:R-:W-:Y:S02]  /*1db80*/  IMAD.MOV.U32 R11, RZ, RZ, 0x1c1f ;  /* 0x00001c1fff0b7424 */ /* 0x000fe400078e00ff */
[----:B------:R-:W-:-:S07]  /*1db90*/  IMAD.MOV.U32 R15, RZ, RZ, -0x1 ;  /* 0xffffffffff0f7424 */ /* 0x000fce00078e00ff */
[----:B01----:R-:W-:Y:S05]  /*1dba0*/  WARPSYNC.COLLECTIVE R15, `(.L_x_1689) ;  /* 0x000000000f087348 */ /* 0x003fea0003c00000 */
[----:B------:R2:W3:Y:S02]  /*1dbb0*/  SHFL.IDX P6, R14, R13, R12, R11 ;  /* 0x0000000c0d0e7389 */ /* 0x0004e400000c000b */
[----:B0123--:R-:W-:Y:S01]  /*1dbc0*/  ENDCOLLECTIVE ;  /* 0x000000000000791b */ /* 0x00ffe20003800000 */
.L_x_1689:
[----:B------:R-:W-:Y:S05]  /*1dbd0*/  BSYNC B1 ;  /* 0x0000000000017941 */ /* 0x000fea0003800000 */
.L_x_1688:
        /* <DEDUP_REMOVED lines=8> */
.L_x_1690:
[----:B------:R-:W-:Y:S01]  /*1dc60*/  IMAD.MOV.U32 R3, RZ, RZ, R14 ;  /* 0x000000ffff037224 */ /* 0x000fe200078e000e */
[----:B------:R-:W-:Y:S06]  /*1dc70*/  BRA `(.L_x_1691) ;  /* 0xffffff4800ac7947 */ /* 0x000fec000383ffff */
.L_x_1471:
[----:B------:R-:W-:Y:S02]  /*1dc80*/  IMAD.MOV.U32 R13, RZ, RZ, R4 ;  /* 0x000000ffff0d7224 */ /* 0x000fe400078e0004 */
[----:B------:R-:W-:Y:S02]  /*1dc90*/  IMAD.MOV.U32 R12, RZ, RZ, RZ ;  /* 0x000000ffff0c7224 */ /* 0x000fe400078e00ff */
[----:B------:R-:W-:Y:S02]  /*1dca0*/  IMAD.MOV.U32 R11, RZ, RZ, 0x181f ;  /* 0x0000181fff0b7424 */ /* 0x000fe400078e00ff */
[----:B------:R-:W-:-:S07]  /*1dcb0*/  IMAD.MOV.U32 R15, RZ, RZ, -0x1 ;  /* 0xffffffffff0f7424 */ /* 0x000fce00078e00ff */
[----:B01----:R-:W-:Y:S05]  /*1dcc0*/  WARPSYNC.COLLECTIVE R15, `(.L_x_1692) ;  /* 0x000000000f087348 */ /* 0x003fea0003c00000 */
[----:B------:R2:W3:Y:S02]  /*1dcd0*/  SHFL.IDX P6, R14, R13, R12, R11 ;  /* 0x0000000c0d0e7389 */ /* 0x0004e400000c000b */
[----:B0123--:R-:W-:Y:S01]  /*1dce0*/  ENDCOLLECTIVE ;  /* 0x000000000000791b */ /* 0x00ffe20003800000 */
.L_x_1692:
[----:B------:R-:W-:Y:S02]  /*1dcf0*/  IMAD.MOV.U32 R13, RZ, RZ, R3 ;  /* 0x000000ffff0d7224 */ /* 0x000fe400078e0003 */
[----:B------:R-:W-:-:S07]  /*1dd00*/  IMAD.MOV.U32 R0, RZ, RZ, R14 ;  /* 0x000000ffff007224 */ /* 0x000fce00078e000e */
[----:B------:R-:W-:Y:S05]  /*1dd10*/  WARPSYNC.COLLECTIVE R15, `(.L_x_1693) ;  /* 0x000000000f087348 */ /* 0x000fea0003c00000 */
[----:B------:R0:W1:Y:S02]  /*1dd20*/  SHFL.IDX P6, R14, R13, R12, R11 ;  /* 0x0000000c0d0e7389 */ /* 0x00006400000c000b */
[----:B01----:R-:W-:Y:S01]  /*1dd30*/  ENDCOLLECTIVE ;  /* 0x000000000000791b */ /* 0x003fe20003800000 */
.L_x_1693:
[----:B------:R-:W-:Y:S05]  /*1dd40*/  BRA `(.L_x_1694) ;  /* 0xffffff5c00e47947 */ /* 0x000fea000383ffff */
.L_x_1474:
        /* <DEDUP_REMOVED lines=8> */
.L_x_1696:
[----:B------:R-:W-:Y:S05]  /*1ddd0*/  BSYNC B1 ;  /* 0x0000000000017941 */ /* 0x000fea0003800000 */
.L_x_1695:
        /* <DEDUP_REMOVED lines=8> */
.L_x_1697:
[----:B------:R-:W-:Y:S05]  /*1de60*/  BRA `(.L_x_1698) ;  /* 0xffffff6000147947 */ /* 0x000fea000383ffff */
.L_x_1477:
        /* <DEDUP_REMOVED lines=8> */
.L_x_1700:
[----:B------:R-:W-:Y:S05]  /*1def0*/  BSYNC B1 ;  /* 0x0000000000017941 */ /* 0x000fea0003800000 */
.L_x_1699:
        /* <DEDUP_REMOVED lines=8> */
.L_x_1701:
[----:B------:R-:W-:Y:S05]  /*1df80*/  BRA `(.L_x_1702) ;  /* 0xffffff6000407947 */ /* 0x000fea000383ffff */
.L_x_1480:
        /* <DEDUP_REMOVED lines=8> */
.L_x_1704:
[----:B------:R-:W-:Y:S05]  /*1e010*/  BSYNC B1 ;  /* 0x0000000000017941 */ /* 0x000fea0003800000 */
.L_x_1703:
        /* <DEDUP_REMOVED lines=8> */
.L_x_1705:
[----:B------:R-:W-:Y:S05]  /*1e0a0*/  BRA `(.L_x_1706) ;  /* 0xffffff60006c7947 */ /* 0x000fea000383ffff */
.L_x_1497:
        /* <DEDUP_REMOVED lines=11> */
.L_x_1708:
[----:B------:R-:W-:Y:S05]  /*1e160*/  BSYNC B1 ;  /* 0x0000000000017941 */ /* 0x000fea0003800000 */
.L_x_1707:
[----:B------:R-:W-:Y:S05]  /*1e170*/  BRA `(.L_x_1709) ;  /* 0xffffff7800a47947 */ /* 0x000fea000383ffff */
.L_x_1499:
[----:B------:R-:W-:Y:S01]  /*1e180*/  BSSY B1, `(.L_x_1710) ;  /* 0x0000006000017945 */ /* 0x000fe20003800000 */
[----:B------:R-:W-:-:S07]  /*1e190*/  IMAD.MOV.U32 R15, RZ, RZ, -0x1 ;  /* 0xffffffffff0f7424 */ /* 0x000fce00078e00ff */
[----:B0-----:R-:W-:Y:S05]  /*1e1a0*/  WARPSYNC.COLLECTIVE R15, `(.L_x_1711) ;  /* 0x000000000f0c7348 */ /* 0x001fea0003c00000 */
[----:B------:R-:W-:Y:S02]  /*1e1b0*/  ELECT P6, UR62, PT ;  /* 0x00000000003e782f */ /* 0x000fe400038c0000 */
[----:B------:R-:W-:Y:S01]  /*1e1c0*/  MOV R14, UR62 ;  /* 0x0000003e000e7c02 */ /* 0x000fe20008000f00 */
[----:B0-----:R-:W-:Y:S10]  /*1e1d0*/  ENDCOLLECTIVE ;  /* 0x000000000000791b */ /* 0x001ff40003800000 */
.L_x_1711:
[----:B------:R-:W-:Y:S05]  /*1e1e0*/  BSYNC B1 ;  /* 0x0000000000017941 */ /* 0x000fea0003800000 */
.L_x_1710:
[----:B------:R-:W-:Y:S05]  /*1e1f0*/  BRA `(.L_x_1498) ;  /* 0xffffff78009c7947 */ /* 0x000fea000383ffff */
.L_x_1501:
[----:B0-----:R0:W1:Y:S02]  /*1e200*/  SYNCS.PHASECHK.TRANS64.TRYWAIT P0, [R18+URZ+0x32420], R3 ;  /* 0x03242003120075a7 */ /* 0x001064000800017f */
[----:B-1----:R-:W-:Y:S05]  /*1e210*/  @!P0 NANOSLEEP.SYNCS 0x989680 ;  /* 0x009896800000895d */ /* 0x002fea0003900000 */
[----:B------:R-:W1:Y:S02]  /*1e220*/  @!P0 SYNCS.PHASECHK.TRANS64 P0, [R18+URZ+0x32420], R3 ;  /* 0x03242003120085a7 */ /* 0x000e64000800007f */
[----:B-1----:R-:W-:Y:S05]  /*1e230*/  @!P0 BRA `(.L_x_1501) ;  /* 0xfffffffc00f08947 */ /* 0x002fea000383ffff */
[----:B------:R-:W-:Y:S05]  /*1e240*/  BRA `(.L_x_1712) ;  /* 0xffffff7800ac7947 */ /* 0x000fea000383ffff */
.L_x_1505:
[----:B0-----:R0:W1:Y:S02]  /*1e250*/  SYNCS.PHASECHK.TRANS64.TRYWAIT P0, [R3+URZ+0x324a0], R8 ;  /* 0x0324a008030075a7 */ /* 0x001064000800017f */
[----:B-1----:R-:W-:Y:S05]  /*1e260*/  @!P0 NANOSLEEP.SYNCS 0x989680 ;  /* 0x009896800000895d */ /* 0x002fea0003900000 */
[----:B------:R-:W1:Y:S02]  /*1e270*/  @!P0 SYNCS.PHASECHK.TRANS64 P0, [R3+URZ+0x324a0], R8 ;  /* 0x0324a008030085a7 */ /* 0x000e64000800007f */
[----:B-1----:R-:W-:Y:S05]  /*1e280*/  @!P0 BRA `(.L_x_1505) ;  /* 0xfffffffc00f08947 */ /* 0x002fea000383ffff */
[----:B------:R-:W-:Y:S05]  /*1e290*/  BRA `(.L_x_1713) ;  /* 0xffffff7800cc7947 */ /* 0x000fea000383ffff */
.L_x_1510:
[----:B-1----:R1:W2:Y:S02]  /*1e2a0*/  SYNCS.PHASECHK.TRANS64.TRYWAIT P0, [R3+URZ+0x324c0], R8 ;  /* 0x0324c008030075a7 */ /* 0x0022a4000800017f */
[----:B--2---:R-:W-:Y:S05]  /*1e2b0*/  @!P0 NANOSLEEP.SYNCS 0x989680 ;  /* 0x009896800000895d */ /* 0x004fea0003900000 */
[----:B------:R-:W2:Y:S02]  /*1e2c0*/  @!P0 SYNCS.PHASECHK.TRANS64 P0, [R3+URZ+0x324c0], R8 ;  /* 0x0324c008030085a7 */ /* 0x000ea4000800007f */
[----:B--2---:R-:W-:Y:S05]  /*1e2d0*/  @!P0 BRA `(.L_x_1510) ;  /* 0xfffffffc00f08947 */ /* 0x004fea000383ffff */
[----:B------:R-:W-:Y:S05]  /*1e2e0*/  BRA `(.L_x_1714) ;  /* 0xffffff7c004c7947 */ /* 0x000fea000383ffff */
.L_x_1520:
[----:B0-----:R0:W1:Y:S02]  /*1e2f0*/  SYNCS.PHASECHK.TRANS64.TRYWAIT P2, [R4+URZ+0x324a0], R5 ;  /* 0x0324a005040075a7 */ /* 0x001064000804017f */
[----:B-1----:R-:W-:Y:S05]  /*1e300*/  @!P2 NANOSLEEP.SYNCS 0x989680 ;  /* 0x009896800000a95d */ /* 0x002fea0003900000 */
[----:B------:R-:W1:Y:S02]  /*1e310*/  @!P2 SYNCS.PHASECHK.TRANS64 P2, [R4+URZ+0x324a0], R5 ;  /* 0x0324a0050400a5a7 */ /* 0x000e64000804007f */
[----:B-1----:R-:W-:Y:S05]  /*1e320*/  @!P2 BRA `(.L_x_1520) ;  /* 0xfffffffc00f0a947 */ /* 0x002fea000383ffff */
[----:B------:R-:W-:Y:S05]  /*1e330*/  BRA `(.L_x_1715) ;  /* 0xffffff8000dc7947 */ /* 0x000fea000383ffff */
.L_x_1525:
[----:B-1----:R1:W2:Y:S02]  /*1e340*/  SYNCS.PHASECHK.TRANS64.TRYWAIT P2, [R4+URZ+0x324c0], R5 ;  /* 0x0324c005040075a7 */ /* 0x0022a4000804017f */
[----:B--2---:R-:W-:Y:S05]  /*1e350*/  @!P2 NANOSLEEP.SYNCS 0x989680 ;  /* 0x009896800000a95d */ /* 0x004fea0003900000 */
[----:B------:R-:W2:Y:S02]  /*1e360*/  @!P2 SYNCS.PHASECHK.TRANS64 P2, [R4+URZ+0x324c0], R5 ;  /* 0x0324c0050400a5a7 */ /* 0x000ea4000804007f */
[----:B--2---:R-:W-:Y:S05]  /*1e370*/  @!P2 BRA `(.L_x_1525) ;  /* 0xfffffffc00f0a947 */ /* 0x004fea000383ffff */
[----:B------:R-:W-:Y:S05]  /*1e380*/  BRA `(.L_x_1716) ;  /* 0xffffff8400587947 */ /* 0x000fea000383ffff */
.L_x_1543:
        /* <DEDUP_REMOVED lines=11> */
.L_x_1718:
[----:B------:R-:W-:Y:S05]  /*1e440*/  BSYNC B0 ;  /* 0x0000000000007941 */ /* 0x000fea0003800000 */
.L_x_1717:
[----:B------:R-:W-:Y:S05]  /*1e450*/  BRA `(.L_x_1719) ;  /* 0xffffff9000d87947 */ /* 0x000fea000383ffff */
.L_x_1545:
[----:B------:R-:W-:Y:S01]  /*1e460*/  BSSY B0, `(.L_x_1720) ;  /* 0x0000006000007945 */ /* 0x000fe20003800000 */
[----:B------:R-:W-:-:S07]  /*1e470*/  IMAD.MOV.U32 R15, RZ, RZ, -0x1 ;  /* 0xffffffffff0f7424 */ /* 0x000fce00078e00ff */
[----:B0-----:R-:W-:Y:S05]  /*1e480*/  WARPSYNC.COLLECTIVE R15, `(.L_x_1721) ;  /* 0x000000000f0c7348 */ /* 0x001fea0003c00000 */
[----:B------:R-:W-:Y:S02]  /*1e490*/  ELECT P6, UR62, PT ;  /* 0x00000000003e782f */ /* 0x000fe400038c0000 */
[----:B------:R-:W-:Y:S01]  /*1e4a0*/  MOV R14, UR62 ;  /* 0x0000003e000e7c02 */ /* 0x000fe20008000f00 */
[----:B0-----:R-:W-:Y:S10]  /*1e4b0*/  ENDCOLLECTIVE ;  /* 0x000000000000791b */ /* 0x001ff40003800000 */
.L_x_1721:
[----:B------:R-:W-:Y:S05]  /*1e4c0*/  BSYNC B0 ;  /* 0x0000000000007941 */ /* 0x000fea0003800000 */
.L_x_1720:
[----:B------:R-:W-:Y:S05]  /*1e4d0*/  BRA `(.L_x_1722) ;  /* 0xffffff9000e47947 */ /* 0x000fea000383ffff */
.L_x_1547:
[----:B0-----:R0:W1:Y:S02]  /*1e4e0*/  SYNCS.PHASECHK.TRANS64.TRYWAIT P0, [R0+URZ+0x32440], R2 ;  /* 0x03244002000075a7 */ /* 0x001064000800017f */
[----:B-1----:R-:W-:Y:S05]  /*1e4f0*/  @!P0 NANOSLEEP.SYNCS 0x989680 ;  /* 0x009896800000895d */ /* 0x002fea0003900000 */
[----:B------:R-:W1:Y:S02]  /*1e500*/  @!P0 SYNCS.PHASECHK.TRANS64 P0, [R0+URZ+0x32440], R2 ;  /* 0x03244002000085a7 */ /* 0x000e64000800007f */
[----:B-1----:R-:W-:Y:S05]  /*1e510*/  @!P0 BRA `(.L_x_1547) ;  /* 0xfffffffc00f08947 */ /* 0x002fea000383ffff */
[----:B------:R-:W-:Y:S05]  /*1e520*/  BRA `(.L_x_1723) ;  /* 0xffffff9400447947 */ /* 0x000fea000383ffff */
.L_x_1551:
        /* <DEDUP_REMOVED lines=9> */
.L_x_1724:
[----:B------:R-:W-:Y:S02]  /*1e5c0*/  IMAD.MOV.U32 R13, RZ, RZ, R3 ;  /* 0x000000ffff0d7224 */ /* 0x000fe400078e0003 */
[----:B------:R-:W-:Y:S01]  /*1e5d0*/  IMAD.MOV.U32 R4, RZ, RZ, R14 ;  /* 0x000000ffff047224 */ /* 0x000fe200078e000e */
[----:B------:R-:W-:-:S07]  /*1e5e0*/  LOP3.LUT R7, R7, 0x7f, RZ, 0xc0, !PT ;  /* 0x0000007f07077812 */ /* 0x000fce00078ec0ff */
[----:B------:R-:W-:Y:S05]  /*1e5f0*/  WARPSYNC.COLLECTIVE R15, `(.L_x_1725) ;  /* 0x000000000f087348 */ /* 0x000fea0003c00000 */
[----:B------:R0:W1:Y:S02]  /*1e600*/  SHFL.IDX P6, R14, R13, R12, R11 ;  /* 0x0000000c0d0e7389 */ /* 0x00006400000c000b */
[----:B01----:R-:W-:Y:S01]  /*1e610*/  ENDCOLLECTIVE ;  /* 0x000000000000791b */ /* 0x003fe20003800000 */
.L_x_1725:
[----:B------:R-:W-:Y:S01]  /*1e620*/  SHF.R.U32.HI R7, RZ, 0x3, R7 ;  /* 0x00000003ff077819 */ /* 0x000fe20000011607 */
[----:B------:R-:W-:Y:S02]  /*1e630*/  IMAD.MOV.U32 R13, RZ, RZ, R2 ;  /* 0x000000ffff0d7224 */ /* 0x000fe400078e0002 */
[----:B------:R-:W-:Y:S02]  /*1e640*/  IMAD.MOV.U32 R12, RZ, RZ, 0x1 ;  /* 0x00000001ff0c7424 */ /* 0x000fe400078e00ff */
[----:B------:R-:W-:-:S07]  /*1e650*/  IMAD.MOV.U32 R5, RZ, RZ, R14 ;  /* 0x000000ffff057224 */ /* 0x000fce00078e000e */
[----:B------:R-:W-:Y:S05]  /*1e660*/  WARPSYNC.COLLECTIVE R15, `(.L_x_1726) ;  /* 0x000000000f087348 */ /* 0x000fea0003c00000 */
[----:B------:R0:W1:Y:S02]  /*1e670*/  SHFL.IDX P6, R14, R13, R12, R11 ;  /* 0x0000000c0d0e7389 */ /* 0x00006400000c000b */
[----:B01----:R-:W-:Y:S01]  /*1e680*/  ENDCOLLECTIVE ;  /* 0x000000000000791b */ /* 0x003fe20003800000 */
.L_x_1726:
[----:B------:R-:W-:Y:S02]  /*1e690*/  IMAD.MOV.U32 R13, RZ, RZ, R3 ;  /* 0x000000ffff0d7224 */ /* 0x000fe400078e0003 */
[----:B------:R-:W-:Y:S02]  /*1e6a0*/  IMAD R0, R0, R8, RZ ;  /* 0x0000000800007224 */ /* 0x000fe400078e02ff */
[----:B------:R-:W-:Y:S02]  /*1e6b0*/  IMAD.IADD R8, R7, 0x1, R6 ;  /* 0x0000000107087824 */ /* 0x000fe400078e0206 */
[----:B------:R-:W-:-:S07]  /*1e6c0*/  IMAD.MOV.U32 R7, RZ, RZ, R14 ;  /* 0x000000ffff077224 */ /* 0x000fce00078e000e */
[----:B------:R-:W-:Y:S05]  /*1e6d0*/  WARPSYNC.COLLECTIVE R15, `(.L_x_1727) ;  /* 0x000000000f087348 */ /* 0x000fea0003c00000 */
[----:B------:R0:W1:Y:S02]  /*1e6e0*/  SHFL.IDX P6, R14, R13, R12, R11 ;  /* 0x0000000c0d0e7389 */ /* 0x00006400000c000b */
[----:B01----:R-:W-:Y:S01]  /*1e6f0*/  ENDCOLLECTIVE ;  /* 0x000000000000791b */ /* 0x003fe20003800000 */
.L_x_1727:
        /* <DEDUP_REMOVED lines=11> */
.L_x_1728:
        /* <DEDUP_REMOVED lines=15> */
.L_x_1729:
        /* <DEDUP_REMOVED lines=19> */
.L_x_1730:
        /* <DEDUP_REMOVED lines=10> */
.L_x_1731:
        /* <DEDUP_REMOVED lines=13> */
.L_x_1732:
        /* <DEDUP_REMOVED lines=10> */
.L_x_1733:
        /* <DEDUP_REMOVED lines=13> */
.L_x_1734:
        /* <DEDUP_REMOVED lines=10> */
.L_x_1735:
        /* <DEDUP_REMOVED lines=13> */
.L_x_1736:
        /* <DEDUP_REMOVED lines=10> */
.L_x_1737:
        /* <DEDUP_REMOVED lines=11> */
.L_x_1738:
        /* <DEDUP_REMOVED lines=14> */
.L_x_1739:
[----:B------:R-:W-:Y:S01]  /*1f050*/  IMAD.MOV.U32 R3, RZ, RZ, R14 ;  /* 0x000000ffff037224 */ /* 0x000fe200078e000e */
[----:B------:R-:W-:Y:S06]  /*1f060*/  BRA `(.L_x_1740) ;  /* 0xffffff9400c87947 */ /* 0x000fec000383ffff */
.L_x_1555:
        /* <DEDUP_REMOVED lines=10> */
[----:B--2---:R-:W-:-:S02]  /*1f110*/  IMAD R3, R15, R6, RZ ;  /* 0x000000060f037224 */ /* 0x004fc400078e02ff */
[----:B------:R-:W-:-:S03]  /*1f120*/  IMAD.MOV.U32 R15, RZ, RZ, -0x1 ;  /* 0xffffffffff0f7424 */ /* 0x000fc600078e00ff */
[-C--:B---3--:R-:W-:Y:S02]  /*1f130*/  ISETP.GE.AND P4, PT, R14, R3.reuse, PT ;  /* 0x000000030e00720c */ /* 0x088fe40003f86270 */
[-C--:B----4-:R-:W-:Y:S01]  /*1f140*/  ISETP.GE.AND P5, PT, R13, R3.reuse, PT ;  /* 0x000000030d00720c */ /* 0x090fe20003fa6270 */
[----:B------:R-:W-:Y:S01]  /*1f150*/  IMAD.MOV.U32 R13, RZ, RZ, R2 ;  /* 0x000000ffff0d7224 */ /* 0x000fe200078e0002 */
[----:B-----5:R-:W-:Y:S01]  /*1f160*/  ISETP.GE.AND P6, PT, R12, R3, PT ;  /* 0x000000030c00720c */ /* 0x020fe20003fc6270 */
[----:B------:R-:W-:Y:S01]  /*1f170*/  IMAD.MOV.U32 R12, RZ, RZ, RZ ;  /* 0x000000ffff0c7224 */ /* 0x000fe200078e00ff */
[----:B------:R-:W-:-:S07]  /*1f180*/  LOP3.LUT R8, R8, 0xffffffef, RZ, 0xc0, !PT ;  /* 0xffffffef08087812 */ /* 0x000fce00078ec0ff */
        /* <DEDUP_REMOVED lines=18> */
.L_x_1742:
[----:B------:R-:W-:Y:S05]  /*1f2b0*/  BSYNC B0 ;  /* 0x0000000000007941 */ /* 0x000fea0003800000 */
.L_x_1741:
        /* <DEDUP_REMOVED lines=10> */
.L_x_1743:
        /* <DEDUP_REMOVED lines=16> */
.L_x_1744:
        /* <DEDUP_REMOVED lines=15> */
.L_x_1745:
[----:B------:R-:W-:Y:S02]  /*1f550*/  IMAD.MOV.U32 R13, RZ, RZ, R2 ;  /* 0x000000ffff0d7224 */ /* 0x000fe400078e0002 */
[----:B------:R-:W-:Y:S02]  /*1f560*/  IMAD.MOV.U32 R12, RZ, RZ, 0x2 ;  /* 0x00000002ff0c7424 */ /* 0x000fe400078e00ff */
[----:B------:R-:W-:-:S05]  /*1f570*/  IMAD.MOV.U32 R5, RZ, RZ, R14 ;  /* 0x000000ffff057224 */ /* 0x000fca00078e000e */
[----:B------:R-:W-:-:S05]  /*1f580*/  @!P4 LEA R5, P6, R7, R5, 0x1 ;  /* 0x000000050705c211 */ /* 0x000fca00078c08ff */
[----:B------:R-:W-:-:S05]  /*1f590*/  @!P4 IMAD.X R4, RZ, RZ, R6, P6 ;  /* 0x000000ffff04c224 */ /* 0x000fca00030e0606 */
[----:B------:R-:W-:-:S07]  /*1f5a0*/  @!P4 LOP3.LUT R5, R5, R4, RZ, 0x3c, !PT ;  /* 0x000000040505c212 */ /* 0x000fce00078e3cff */
[----:B------:R-:W-:Y:S05]  /*1f5b0*/  WARPSYNC.COLLECTIVE R15, `(.L_x_1746) ;  /* 0x000000000f087348 */ /* 0x000fea0003c00000 */
[----:B------:R0:W1:Y:S02]  /*1f5c0*/  SHFL.IDX P6, R14, R13, R12, R11 ;  /* 0x0000000c0d0e7389 */ /* 0x00006400000c000b */
[----:B01----:R-:W-:Y:S01]  /*1f5d0*/  ENDCOLLECTIVE ;  /* 0x000000000000791b */ /* 0x003fe20003800000 */
.L_x_1746:
        /* <DEDUP_REMOVED lines=15> */
.L_x_1747:
        /* <DEDUP_REMOVED lines=9> */
.L_x_1748:
        /* <DEDUP_REMOVED lines=15> */
.L_x_1749:
        /* <DEDUP_REMOVED lines=9> */
.L_x_1750:
        /* <DEDUP_REMOVED lines=15> */
.L_x_1751:
        /* <DEDUP_REMOVED lines=9> */
.L_x_1752:
        /* <DEDUP_REMOVED lines=10> */
[----:B------:R-:W-:-:S07]  /*1fb00*/  IMAD.MOV.U32 R6, RZ, RZ, R14 ;  /* 0x000000ffff067224 */ /* 0x000fce00078e000e */
[----:B0-----:R-:W-:Y:S05]  /*1fb10*/  WARPSYNC.COLLECTIVE R15, `(.L_x_1753) ;  /* 0x000000000f087348 */ /* 0x001fea0003c00000 */
[----:B------:R1:W2:Y:S02]  /*1fb20*/  SHFL.IDX P6, R14, R13, R12, R11 ;  /* 0x0000000c0d0e7389 */ /* 0x0002a400000c000b */
[----:B012---:R-:W-:Y:S01]  /*1fb30*/  ENDCOLLECTIVE ;  /* 0x000000000000791b */ /* 0x007fe20003800000 */
.L_x_1753:
[----:B------:R-:W-:Y:S02]  /*1fb40*/  IMAD.MOV.U32 R13, RZ, RZ, R2 ;  /* 0x000000ffff0d7224 */ /* 0x000fe400078e0002 */
[----:B------:R-:W-:Y:S01]  /*1fb50*/  IMAD.MOV.U32 R12, RZ, RZ, 0x6 ;  /* 0x00000006ff0c7424 */ /* 0x000fe200078e00ff */
[----:B------:R-:W-:Y:S01]  /*1fb60*/  LOP3.LUT P6, RZ, R9, 0x20, RZ, 0xc0, !PT ;  /* 0x0000002009ff7812 */ /* 0x000fe200078cc0ff */
[----:B------:R-:W-:-:S12]  /*1fb70*/  IMAD.MOV.U32 R5, RZ, RZ, R14 ;  /* 0x000000ffff057224 */ /* 0x000fd800078e000e */
        /* <DEDUP_REMOVED lines=15> */
.L_x_1754:
[----:B------:R-:W-:Y:S02]  /*1fc70*/  IMAD.MOV.U32 R13, RZ, RZ, R0 ;  /* 0x000000ffff0d7224 */ /* 0x000fe400078e0000 */
[----:B------:R-:W-:-:S07]  /*1fc80*/  IMAD.MOV.U32 R6, RZ, RZ, R14 ;  /* 0x000000ffff067224 */ /* 0x000fce00078e000e */
[----:B------:R-:W-:Y:S05]  /*1fc90*/  WARPSYNC.COLLECTIVE R15, `(.L_x_1755) ;  /* 0x000000000f087348 */ /* 0x000fea0003c00000 */
[----:B------:R0:W1:Y:S02]  /*1fca0*/  SHFL.IDX P6, R14, R13, R12, R11 ;  /* 0x0000000c0d0e7389 */ /* 0x00006400000c000b */
[----:B01----:R-:W-:Y:S01]  /*1fcb0*/  ENDCOLLECTIVE ;  /* 0x000000000000791b */ /* 0x003fe20003800000 */
.L_x_1755:
[----:B------:R-:W-:Y:S02]  /*1fcc0*/  IMAD.MOV.U32 R13, RZ, RZ, R2 ;  /* 0x000000ffff0d7224 */ /* 0x000fe400078e0002 */
[----:B------:R-:W-:Y:S02]  /*1fcd0*/  IMAD.MOV.U32 R12, RZ, RZ, 0x7 ;  /* 0x00000007ff0c7424 */ /* 0x000fe400078e00ff */
[----:B------:R-:W-:-:S07]  /*1fce0*/  IMAD.MOV.U32 R5, RZ, RZ, R14 ;  /* 0x000000ffff057224 */ /* 0x000fce00078e000e */
[----:B------:R-:W-:Y:S05]  /*1fcf0*/  WARPSYNC.COLLECTIVE R15, `(.L_x_1756) ;  /* 0x000000000f087348 */ /* 0x000fea0003c00000 */
[----:B------:R0:W1:Y:S02]  /*1fd00*/  SHFL.IDX P6, R14, R13, R12, R11 ;  /* 0x0000000c0d0e7389 */ /* 0x00006400000c000b */
[----:B01----:R-:W-:Y:S01]  /*1fd10*/  ENDCOLLECTIVE ;  /* 0x000000000000791b */ /* 0x003fe20003800000 */
.L_x_1756:
        /* <DEDUP_REMOVED lines=10> */
.L_x_1757:
[----:B------:R-:W-:Y:S01]  /*1fdc0*/  @!PT LDS RZ, [RZ] ;  /* 0x00000000fffff984 */ /* 0x000fe20000000800 */
[----:B------:R-:W-:Y:S01]  /*1fdd0*/  @!PT LDS RZ, [RZ] ;  /* 0x00000000fffff984 */ /* 0x000fe20000000800 */
[----:B------:R-:W-:Y:S01]  /*1fde0*/  @!PT LDS RZ, [RZ] ;  /* 0x00000000fffff984 */ /* 0x000fe20000000800 */
[----:B------:R1:W-:Y:S04]  /*1fdf0*/  @!P4 LDGSTS.E.BYPASS.LTC128B.128 [R8+0x25400], desc[UR60][R4.64], !P3 ;  /* 0x254000000408cfae */ /* 0x0003e8000d901d7c */
[----:B------:R1:W-:Y:S04]  /*1fe00*/  @!P4 LDGSTS.E.BYPASS.LTC128B.128 [R8+0x29400], desc[UR60][R4.64+0x80], !P2 ;  /* 0x294000800408cfae */ /* 0x0003e8000d101d7c */
[----:B------:R1:W-:Y:S04]  /*1fe10*/  @!P4 LDGSTS.E.BYPASS.LTC128B.128 [R8+0x2d400], desc[UR60][R4.64+0x100], !P1 ;  /* 0x2d4001000408cfae */ /* 0x0003e8000c901d7c */
[----:B------:R1:W-:Y:S01]  /*1fe20*/  @!P4 LDGSTS.E.BYPASS.LTC128B.128 [R8+0x31400], desc[UR60][R4.64+0x180], !P0 ;  /* 0x314001800408cfae */ /* 0x0003e2000c101d7c */
[----:B------:R-:W-:Y:S01]  /*1fe30*/  IMAD.MOV.U32 R0, RZ, RZ, R14 ;  /* 0x000000ffff007224 */ /* 0x000fe200078e000e */
[----:B------:R-:W-:Y:S06]  /*1fe40*/  BRA `(.L_x_1758) ;  /* 0xffffff9400747947 */ /* 0x000fec000383ffff */
.L_x_1560:
[----:B0-----:R0:W3:Y:S02]  /*1fe50*/  SYNCS.PHASECHK.TRANS64.TRYWAIT P0, [R18+URZ+0x32420], R0 ;  /* 0x03242000120075a7 */ /* 0x0010e4000800017f */
[----:B---3--:R-:W-:Y:S05]  /*1fe60*/  @!P0 NANOSLEEP.SYNCS 0x989680 ;  /* 0x009896800000895d */ /* 0x008fea0003900000 */
[----:B------:R-:W3:Y:S02]  /*1fe70*/  @!P0 SYNCS.PHASECHK.TRANS64 P0, [R18+URZ+0x32420], R0 ;  /* 0x03242000120085a7 */ /* 0x000ee4000800007f */
[----:B---3--:R-:W-:Y:S05]  /*1fe80*/  @!P0 BRA `(.L_x_1560) ;  /* 0xfffffffc00f08947 */ /* 0x008fea000383ffff */
[----:B------:R-:W-:Y:S05]  /*1fe90*/  BRA `(.L_x_1759) ;  /* 0xffffff9400ec7947 */ /* 0x000fea000383ffff */
.L_x_1564:
[----:B0-----:R0:W1:Y:S02]  /*1fea0*/  SYNCS.PHASECHK.TRANS64.TRYWAIT P0, [R2+URZ+0x32460], R0 ;  /* 0x03246000020075a7 */ /* 0x001064000800017f */
[----:B-1----:R-:W-:Y:S05]  /*1feb0*/  @!P0 NANOSLEEP.SYNCS 0x989680 ;  /* 0x009896800000895d */ /* 0x002fea0003900000 */
[----:B------:R-:W1:Y:S02]  /*1fec0*/  @!P0 SYNCS.PHASECHK.TRANS64 P0, [R2+URZ+0x32460], R0 ;  /* 0x03246000020085a7 */ /* 0x000e64000800007f */
[----:B-1----:R-:W-:Y:S05]  /*1fed0*/  @!P0 BRA `(.L_x_1564) ;  /* 0xfffffffc00f08947 */ /* 0x002fea000383ffff */
[----:B------:R-:W-:Y:S05]  /*1fee0*/  BRA `(.L_x_1760) ;  /* 0xffffff9800107947 */ /* 0x000fea000383ffff */
.L_x_1579:
[----:B-1----:R1:W2:Y:S02]  /*1fef0*/  SYNCS.PHASECHK.TRANS64.TRYWAIT P0, [R2+URZ+0x32440], R6 ;  /* 0x03244006020075a7 */ /* 0x0022a4000800017f */
[----:B--2---:R-:W-:Y:S05]  /*1ff00*/  @!P0 NANOSLEEP.SYNCS 0x989680 ;  /* 0x009896800000895d */ /* 0x004fea0003900000 */
[----:B------:R-:W2:Y:S02]  /*1ff10*/  @!P0 SYNCS.PHASECHK.TRANS64 P0, [R2+URZ+0x32440], R6 ;  /* 0x03244006020085a7 */ /* 0x000ea4000800007f */
[----:B--2---:R-:W-:Y:S05]  /*1ff20*/  @!P0 BRA `(.L_x_1579) ;  /* 0xfffffffc00f08947 */ /* 0x004fea000383ffff */
[----:B------:R-:W-:Y:S05]  /*1ff30*/  BRA `(.L_x_1761) ;  /* 0xffffffa000307947 */ /* 0x000fea000383ffff */
.L_x_1584:
[----:B0-----:R0:W2:Y:S02]  /*1ff40*/  SYNCS.PHASECHK.TRANS64.TRYWAIT P0, [R2+URZ+0x32460], R6 ;  /* 0x03246006020075a7 */ /* 0x0010a4000800017f */
[----:B--2---:R-:W-:Y:S05]  /*1ff50*/  @!P0 NANOSLEEP.SYNCS 0x989680 ;  /* 0x009896800000895d */ /* 0x004fea0003900000 */
[----:B------:R-:W2:Y:S02]  /*1ff60*/  @!P0 SYNCS.PHASECHK.TRANS64 P0, [R2+URZ+0x32460], R6 ;  /* 0x03246006020085a7 */ /* 0x000ea4000800007f */
[----:B--2---:R-:W-:Y:S05]  /*1ff70*/  @!P0 BRA `(.L_x_1584) ;  /* 0xfffffffc00f08947 */ /* 0x004fea000383ffff */
[----:B------:R-:W-:Y:S05]  /*1ff80*/  BRA `(.L_x_1762) ;  /* 0xffffffa000ac7947 */ /* 0x000fea000383ffff */
.L_x_1595:
[----:B-1----:R1:W2:Y:S02]  /*1ff90*/  SYNCS.PHASECHK.TRANS64.TRYWAIT P0, [R3+URZ+0x32440], R2 ;  /* 0x03244002030075a7 */ /* 0x0022a4000800017f */
[----:B--2---:R-:W-:Y:S05]  /*1ffa0*/  @!P0 NANOSLEEP.SYNCS 0x989680 ;  /* 0x009896800000895d */ /* 0x004fea0003900000 */
[----:B------:R-:W2:Y:S02]  /*1ffb0*/  @!P0 SYNCS.PHASECHK.TRANS64 P0, [R3+URZ+0x32440], R2 ;  /* 0x03244002030085a7 */ /* 0x000ea4000800007f */
[----:B--2---:R-:W-:Y:S05]  /*1ffc0*/  @!P0 BRA `(.L_x_1595) ;  /* 0xfffffffc00f08947 */ /* 0x004fea000383ffff */
[----:B------:R-:W-:Y:S05]  /*1ffd0*/  BRA `(.L_x_1763) ;  /* 0xffffffa800987947 */ /* 0x000fea000383ffff */
.L_x_1600:
[----:B--2---:R2:W3:Y:S02]  /*1ffe0*/  SYNCS.PHASECHK.TRANS64.TRYWAIT P0, [R3+URZ+0x32460], R2 ;  /* 0x03246002030075a7 */ /* 0x0044e4000800017f */
[----:B---3--:R-:W-:Y:S05]  /*1fff0*/  @!P0 NANOSLEEP.SYNCS 0x989680 ;  /* 0x009896800000895d */ /* 0x008fea0003900000 */
[----:B------:R-:W3:Y:S02]  /*20000*/  @!P0 SYNCS.PHASECHK.TRANS64 P0, [R3+URZ+0x32460], R2 ;  /* 0x03246002030085a7 */ /* 0x000ee4000800007f */
[----:B---3--:R-:W-:Y:S05]  /*20010*/  @!P0 BRA `(.L_x_1600) ;  /* 0xfffffffc00f08947 */ /* 0x008fea000383ffff */
[----:B------:R-:W-:Y:S05]  /*20020*/  BRA `(.L_x_1764) ;  /* 0xffffffac00147947 */ /* 0x000fea000383ffff */
.L_x_1611:
[----:B-1----:R1:W2:Y:S02]  /*20030*/  SYNCS.PHASECHK.TRANS64.TRYWAIT P0, [R3+URZ+0x32440], R2 ;  /* 0x03244002030075a7 */ /* 0x0022a4000800017f */
[----:B--2---:R-:W-:Y:S05]  /*20040*/  @!P0 NANOSLEEP.SYNCS 0x989680 ;  /* 0x009896800000895d */ /* 0x004fea0003900000 */
[----:B------:R-:W2:Y:S02]  /*20050*/  @!P0 SYNCS.PHASECHK.TRANS64 P0, [R3+URZ+0x32440], R2 ;  /* 0x03244002030085a7 */ /* 0x000ea4000800007f */
[----:B--2---:R-:W-:Y:S05]  /*20060*/  @!P0 BRA `(.L_x_1611) ;  /* 0xfffffffc00f08947 */ /* 0x004fea000383ffff */
[----:B------:R-:W-:Y:S05]  /*20070*/  BRA `(.L_x_1765) ;  /* 0xffffffb000e47947 */ /* 0x000fea000383ffff */
.L_x_1616:
[----:B--2---:R2:W3:Y:S02]  /*20080*/  SYNCS.PHASECHK.TRANS64.TRYWAIT P0, [R3+URZ+0x32460], R2 ;  /* 0x03246002030075a7 */ /* 0x0044e4000800017f */
[----:B---3--:R-:W-:Y:S05]  /*20090*/  @!P0 NANOSLEEP.SYNCS 0x989680 ;  /* 0x009896800000895d */ /* 0x008fea0003900000 */
[----:B------:R-:W3:Y:S02]  /*200a0*/  @!P0 SYNCS.PHASECHK.TRANS64 P0, [R3+URZ+0x32460], R2 ;  /* 0x03246002030085a7 */ /* 0x000ee4000800007f */
[----:B---3--:R-:W-:Y:S05]  /*200b0*/  @!P0 BRA `(.L_x_1616) ;  /* 0xfffffffc00f08947 */ /* 0x008fea000383ffff */
[----:B------:R-:W-:Y:S05]  /*200c0*/  BRA `(.L_x_1766) ;  /* 0xffffffb400607947 */ /* 0x000fea000383ffff */
.L_x_1628:
[----:B-1----:R-:W3:Y:S01]  /*200d0*/  LDL R2, [R1] ;  /* 0x0000000001027983 */ /* 0x002ee20000100800 */
[----:B------:R-:W-:Y:S01]  /*200e0*/  BSSY B0, `(.L_x_1767) ;  /* 0x0000008000007945 */ /* 0x000fe20003800000 */
[----:B0-----:R-:W-:Y:S02]  /*200f0*/  IMAD.MOV.U32 R12, RZ, RZ, RZ ;  /* 0x000000ffff0c7224 */ /* 0x001fe400078e00ff */
[----:B------:R-:W-:Y:S02]  /*20100*/  IMAD.MOV.U32 R11, RZ, RZ, 0x1f ;  /* 0x0000001fff0b7424 */ /* 0x000fe400078e00ff */
[----:B------:R-:W-:Y:S02]  /*20110*/  IMAD.MOV.U32 R15, RZ, RZ, -0x1 ;  /* 0xffffffffff0f7424 */ /* 0x000fe400078e00ff */
[----:B---3--:R-:W-:-:S07]  /*20120*/  IMAD.MOV.U32 R13, RZ, RZ, R2 ;  /* 0x000000ffff0d7224 */ /* 0x008fce00078e0002 */
[----:B--2---:R-:W-:Y:S05]  /*20130*/  WARPSYNC.COLLECTIVE R15, `(.L_x_1768) ;  /* 0x000000000f087348 */ /* 0x004fea0003c00000 */
[----:B------:R0:W1:Y:S02]  /*20140*/  SHFL.IDX P6, R14, R13, R12, R11 ;  /* 0x0000000c0d0e7389 */ /* 0x00006400000c000b */
[----:B012---:R-:W-:Y:S01]  /*20150*/  ENDCOLLECTIVE ;  /* 0x000000000000791b */ /* 0x007fe20003800000 */
.L_x_1768:
[----:B------:R-:W-:Y:S05]  /*20160*/  BSYNC B0 ;  /* 0x0000000000007941 */ /* 0x000fea0003800000 */
.L_x_1767:
        /* <DEDUP_REMOVED lines=9> */
.L_x_1769:
        /* <DEDUP_REMOVED lines=26> */
.L_x_1770:
        /* <DEDUP_REMOVED lines=8> */
.L_x_1771:
        /* <DEDUP_REMOVED lines=8> */
.L_x_1772:
        /* <DEDUP_REMOVED lines=8> */
.L_x_1773:
        /* <DEDUP_REMOVED lines=8> */
.L_x_1774:
        /* <DEDUP_REMOVED lines=9> */
.L_x_1775:
[----:B------:R-:W-:Y:S01]  /*20630*/  IMAD.MOV.U32 R9, RZ, RZ, R14 ;  /* 0x000000ffff097224 */ /* 0x000fe200078e000e */
[----:B------:R-:W-:Y:S06]  /*20640*/  BRA `(.L_x_1776) ;  /* 0xffffffb800a87947 */ /* 0x000fec000383ffff */
.L_x_1631:
        /* <DEDUP_REMOVED lines=8> */
.L_x_1778:
[----:B------:R-:W-:Y:S05]  /*206d0*/  BSYNC B0 ;  /* 0x0000000000007941 */ /* 0x000fea0003800000 */
.L_x_1777:
        /* <DEDUP_REMOVED lines=10> */
.L_x_1779:
        /* <DEDUP_REMOVED lines=8> */
.L_x_1780:
        /* <DEDUP_REMOVED lines=8> */
.L_x_1781:
        /* <DEDUP_REMOVED lines=8> */
.L_x_1782:
        /* <DEDUP_REMOVED lines=9> */
.L_x_1783:
[----:B------:R-:W-:Y:S01]  /*20990*/  IMAD.MOV.U32 R9, RZ, RZ, R14 ;  /* 0x000000ffff097224 */ /* 0x000fe200078e000e */
[----:B------:R-:W-:Y:S06]  /*209a0*/  BRA `(.L_x_1784) ;  /* 0xffffffb8007c7947 */ /* 0x000fec000383ffff */
.L_x_1633:
[----:B------:R-:W-:Y:S01]  /*209b0*/  BSSY B0, `(.L_x_1785) ;  /* 0x0000006000007945 */ /* 0x000fe20003800000 */
[----:B------:R-:W-:Y:S01]  /*209c0*/  PLOP3.LUT P6, PT, P6, PT, PT, 0x8, 0x0 ;  /* 0x000000000000781c */ /* 0x000fe200037ce170 */
[----:B------:R-:W-:-:S12]  /*209d0*/  IMAD.MOV.U32 R15, RZ, RZ, -0x1 ;  /* 0xffffffffff0f7424 */ /* 0x000fd800078e00ff */
[----:B0-----:R-:W-:Y:S05]  /*209e0*/  WARPSYNC.COLLECTIVE R15, `(.L_x_1786) ;  /* 0x000000000f087348 */ /* 0x001fea0003c00000 */
[----:B------:R-:W-:Y:S01]  /*209f0*/  VOTE.ANY R14, PT, P6 ;  /* 0x00000000000e7806 */ /* 0x000fe200030e0100 */
[----:B0-----:R-:W-:Y:S06]  /*20a00*/  ENDCOLLECTIVE ;  /* 0x000000000000791b */ /* 0x001fec0003800000 */
.L_x_1786:
[----:B------:R-:W-:Y:S05]  /*20a10*/  BSYNC B0 ;  /* 0x0000000000007941 */ /* 0x000fea0003800000 */
.L_x_1785:
        /* <DEDUP_REMOVED lines=9> */
.L_x_1787:
[----:B------:R-:W-:Y:S02]  /*20ab0*/  IMAD.MOV.U32 R13, RZ, RZ, R6 ;  /* 0x000000ffff0d7224 */ /* 0x000fe400078e0006 */
[----:B------:R-:W-:-:S07]  /*20ac0*/  IMAD.MOV.U32 R0, RZ, RZ, R14 ;  /* 0x000000ffff007224 */ /* 0x000fce00078e000e */
[----:B------:R-:W-:Y:S05]  /*20ad0*/  WARPSYNC.COLLECTIVE R15, `(.L_x_1788) ;  /* 0x000000000f087348 */ /* 0x000fea0003c00000 */
[----:B------:R0:W1:Y:S02]  /*20ae0*/  SHFL.IDX P6, R14, R13, R12, R11 ;  /* 0x0000000c0d0e7389 */ /* 0x00006400000c000b */
[----:B01----:R-:W-:Y:S01]  /*20af0*/  ENDCOLLECTIVE ;  /* 0x000000000000791b */ /* 0x003fe20003800000 */
.L_x_1788:
[----:B------:R-:W-:Y:S01]  /*20b00*/  IMAD.MOV.U32 R6, RZ, RZ, R14 ;  /* 0x000000ffff067224 */ /* 0x000fe200078e000e */
[----:B------:R-:W-:Y:S06]  /*20b10*/  BRA `(.L_x_1789) ;  /* 0xffffffb8005c7947 */ /* 0x000fec000383ffff */
.L_x_1635:
[----:B------:R-:W-:Y:S01]  /*20b20*/  BSSY B0, `(.L_x_1790) ;  /* 0x0000007000007945 */ /* 0x000fe20003800000 */
[----:B------:R-:W-:Y:S02]  /*20b30*/  IMAD.MOV.U32 R13, RZ, RZ, R7 ;  /* 0x000000ffff0d7224 */ /* 0x000fe400078e0007 */
[----:B------:R-:W-:Y:S02]  /*20b40*/  IMAD.MOV.U32 R11, RZ, RZ, 0x1f ;  /* 0x0000001fff0b7424 */ /* 0x000fe400078e00ff */
[----:B------:R-:W-:-:S07]  /*20b50*/  IMAD.MOV.U32 R15, RZ, RZ, -0x1 ;  /* 0xffffffffff0f7424 */ /* 0x000fce00078e00ff */
[----:B0123--:R-:W-:Y:S05]  /*20b60*/  WARPSYNC.COLLECTIVE R15, `(.L_x_1791) ;  /* 0x000000000f087348 */ /* 0x00ffea0003c00000 */
[----:B------:R4:W0:Y:S02]  /*20b70*/  SHFL.IDX P6, R14, R13, R12, R11 ;  /* 0x0000000c0d0e7389 */ /* 0x00082400000c000b */
[----:B01234-:R-:W-:Y:S01]  /*20b80*/  ENDCOLLECTIVE ;  /* 0x000000000000791b */ /* 0x01ffe20003800000 */
.L_x_1791:
[----:B------:R-:W-:Y:S05]  /*20b90*/  BSYNC B0 ;  /* 0x0000000000007941 */ /* 0x000fea0003800000 */
.L_x_1790:
[----:B------:R-:W-:Y:S01]  /*20ba0*/  IMAD.MOV.U32 R7, RZ, RZ, R14 ;  /* 0x000000ffff077224 */ /* 0x000fe200078e000e */
[----:B------:R-:W-:Y:S06]  /*20bb0*/  BRA `(.L_x_1792) ;  /* 0xffffffb8004c7947 */ /* 0x000fec000383ffff */
.L_x_1639:
[----:B0-----:R0:W1:Y:S02]  /*20bc0*/  SYNCS.PHASECHK.TRANS64.TRYWAIT P0, [R0+URZ+0x32420], R3 ;  /* 0x03242003000075a7 */ /* 0x001064000800017f */
[----:B-1----:R-:W-:Y:S05]  /*20bd0*/  @!P0 NANOSLEEP.SYNCS 0x989680 ;  /* 0x009896800000895d */ /* 0x002fea0003900000 */
[----:B------:R-:W1:Y:S02]  /*20be0*/  @!P0 SYNCS.PHASECHK.TRANS64 P0, [R0+URZ+0x32420], R3 ;  /* 0x03242003000085a7 */ /* 0x000e64000800007f */
[----:B-1----:R-:W-:Y:S05]  /*20bf0*/  @!P0 BRA `(.L_x_1639) ;  /* 0xfffffffc00f08947 */ /* 0x002fea000383ffff */
[----:B------:R-:W-:Y:S05]  /*20c00*/  BRA `(.L_x_1793) ;  /* 0xffffffbc00e87947 */ /* 0x000fea000383ffff */
.L_x_1640:
        /* <DEDUP_REMOVED lines=11> */
.L_x_1795:
[----:B------:R-:W-:Y:S05]  /*20cc0*/  BSYNC B0 ;  /* 0x0000000000007941 */ /* 0x000fea0003800000 */
.L_x_1794:
[----:B------:R-:W-:Y:S05]  /*20cd0*/  BRA `(.L_x_1796) ;  /* 0xffffffbc00d07947 */ /* 0x000fea000383ffff */
.L_x_1641:
[----:B------:R-:W-:Y:S01]  /*20ce0*/  BSSY B0, `(.L_x_1797) ;  /* 0x0000006000007945 */ /* 0x000fe20003800000 */
[----:B------:R-:W-:-:S07]  /*20cf0*/  IMAD.MOV.U32 R15, RZ, RZ, -0x1 ;  /* 0xffffffffff0f7424 */ /* 0x000fce00078e00ff */
[----:B01----:R-:W-:Y:S05]  /*20d00*/  WARPSYNC.COLLECTIVE R15, `(.L_x_1798) ;  /* 0x000000000f0c7348 */ /* 0x003fea0003c00000 */
[----:B------:R-:W-:Y:S02]  /*20d10*/  ELECT P6, UR62, PT ;  /* 0x00000000003e782f */ /* 0x000fe400038c0000 */
[----:B------:R-:W-:Y:S01]  /*20d20*/  MOV R14, UR62 ;  /* 0x0000003e000e7c02 */ /* 0x000fe20008000f00 */
[----:B01----:R-:W-:Y:S10]  /*20d30*/  ENDCOLLECTIVE ;  /* 0x000000000000791b */ /* 0x003ff40003800000 */
.L_x_1798:
[----:B------:R-:W-:Y:S05]  /*20d40*/  BSYNC B0 ;  /* 0x0000000000007941 */ /* 0x000fea0003800000 */
.L_x_1797:
[----:B------:R-:W-:Y:S05]  /*20d50*/  BRA `(.L_x_1799) ;  /* 0xffffffbc00c47947 */ /* 0x000fea000383ffff */
.L_x_1643:
[----:B0-----:R0:W1:Y:S02]  /*20d60*/  SYNCS.PHASECHK.TRANS64.TRYWAIT P0, [R6+URZ], R5 ;  /* 0x00000005060075a7 */ /* 0x001064000800017f */
[----:B-1----:R-:W-:Y:S05]  /*20d70*/  @!P0 NANOSLEEP.SYNCS 0x989680 ;  /* 0x009896800000895d */ /* 0x002fea0003900000 */
[----:B------:R-:W1:Y:S02]  /*20d80*/  @!P0 SYNCS.PHASECHK.TRANS64 P0, [R6+URZ], R5 ;  /* 0x00000005060085a7 */ /* 0x000e64000800007f */
[----:B-1----:R-:W-:Y:S05]  /*20d90*/  @!P0 BRA `(.L_x_1643) ;  /* 0xfffffffc00f08947 */ /* 0x002fea000383ffff */
[----:B------:R-:W-:Y:S05]  /*20da0*/  BRA `(.L_x_1800) ;  /* 0xffffffc000047947 */ /* 0x000fea000383ffff */
.L_x_1644:
[----:B-1----:R1:W2:Y:S02]  /*20db0*/  SYNCS.PHASECHK.TRANS64.TRYWAIT P0, [R7+URZ], R2 ;  /* 0x00000002070075a7 */ /* 0x0022a4000800017f */
[----:B--2---:R-:W-:Y:S05]  /*20dc0*/  @!P0 NANOSLEEP.SYNCS 0x989680 ;  /* 0x009896800000895d */ /* 0x004fea0003900000 */
[----:B------:R-:W2:Y:S02]  /*20dd0*/  @!P0 SYNCS.PHASECHK.TRANS64 P0, [R7+URZ], R2 ;  /* 0x00000002070085a7 */ /* 0x000ea4000800007f */
[----:B--2---:R-:W-:Y:S05]  /*20de0*/  @!P0 BRA `(.L_x_1644) ;  /* 0xfffffffc00f08947 */ /* 0x004fea000383ffff */
[----:B------:R-:W-:Y:S05]  /*20df0*/  BRA `(.L_x_1801) ;  /* 0xffffffbc00f87947 */ /* 0x000fea000383ffff */
.L_x_1646:
[----:B--2---:R2:W3:Y:S02]  /*20e00*/  SYNCS.PHASECHK.TRANS64.TRYWAIT P0, [R4+URZ], R5 ;  /* 0x00000005040075a7 */ /* 0x0044e4000800017f */
[----:B---3--:R-:W-:Y:S05]  /*20e10*/  @!P0 NANOSLEEP.SYNCS 0x989680 ;  /* 0x009896800000895d */ /* 0x008fea0003900000 */
[----:B------:R-:W3:Y:S02]  /*20e20*/  @!P0 SYNCS.PHASECHK.TRANS64 P0, [R4+URZ], R5 ;  /* 0x00000005040085a7 */ /* 0x000ee4000800007f */
[----:B---3--:R-:W-:Y:S05]  /*20e30*/  @!P0 BRA `(.L_x_1646) ;  /* 0xfffffffc00f08947 */ /* 0x008fea000383ffff */
[----:B------:R-:W-:Y:S05]  /*20e40*/  BRA `(.L_x_1802) ;  /* 0xffffffbc00fc7947 */ /* 0x000fea000383ffff */
.L_x_1803:
        /* <DEDUP_REMOVED lines=11> */
.L_x_6133:


//--------------------- .text._ZN7cutlass13device_kernelIN5flash11enable_sm90INS1_16FlashAttnFwdSm90INS1_25CollectiveMainloopFwdSm90ILi2EN4cute5tupleIJNS5_1CILi1EEES8_S8_EEENS6_IJNS7_ILi128EEENS7_ILi96EEENS7_ILi64EEEEEELi256ENS_10bfloat16_tEfNS_4arch4Sm90ELb0ELb1ELb1ELb0ELb0ELb0ELb0ELb1ELb0ELb1ELb1ELb0EEENS1_21CollectiveEpilogueFwdINS6_IJSA_NS7_ILi256EEESB_EEES9_SE_SG_Li256ELb0ELb1ELb1ELb0EEENS1_19SingleTileSchedulerILb0ELb1ELb1ELi128EEEEEEEEEvNT_6ParamsE --------------------------
	.section	.text._ZN7cutlass13device_kernelIN5flash11enable_sm90INS1_16FlashAttnFwdSm90INS1_25CollectiveMainloopFwdSm90ILi2EN4cute5tupleIJNS5_1CILi1EEES8_S8_EEENS6_IJNS7_ILi128EEENS7_ILi96EEENS7_ILi64EEEEEELi256ENS_10bfloat16_tEfNS_4arch4Sm90ELb0ELb1ELb1ELb0ELb0ELb0ELb0ELb1ELb0ELb1ELb1ELb0EEENS1_21CollectiveEpilogueFwdINS6_IJSA_NS7_ILi256EEESB_EEES9_SE_SG_Li256ELb0ELb1ELb1ELb0EEENS1_19SingleTileSchedulerILb0ELb1ELb1ELi128EEEEEEEEEvNT_6ParamsE,"ax",@progbits
	.align	128
.text._ZN7cutlass13device_kernelIN5flash11enable_sm90INS1_16FlashAttnFwdSm90INS1_25CollectiveMainloopFwdSm90ILi2EN4cute5tupleIJNS5_1CILi1EEES8_S8_EEENS6_IJNS7_ILi128EEENS7_ILi96EEENS7_ILi64EEEEEELi256ENS_10bfloat16_tEfNS_4arch4Sm90ELb0ELb1ELb1ELb0ELb0ELb0ELb0ELb1ELb0ELb1ELb1ELb0EEENS1_21CollectiveEpilogueFwdINS6_IJSA_NS7_ILi256EEESB_EEES9_SE_SG_Li256ELb0ELb1ELb1ELb0EEENS1_19SingleTileSchedulerILb0ELb1ELb1ELi128EEEEEEEEEvNT_6ParamsE:
        .type           _ZN7cutlass13device_kernelIN5flash11enable_sm90INS1_16FlashAttnFwdSm90INS1_25CollectiveMainloopFwdSm90ILi2EN4cute5tupleIJNS5_1CILi1EEES8_S8_EEENS6_IJNS7_ILi128EEENS7_ILi96EEENS7_ILi64EEEEEELi256ENS_10bfloat16_tEfNS_4arch4Sm90ELb0ELb1ELb1ELb0ELb0ELb0ELb0ELb1ELb0ELb1ELb1ELb0EEENS1_21CollectiveEpilogueFwdINS6_IJSA_NS7_ILi256EEESB_EEES9_SE_SG_Li256ELb0ELb1ELb1ELb0EEENS1_19SingleTileSchedulerILb0ELb1ELb1ELi128EEEEEEEEEvNT_6ParamsE,@function
        .size           _ZN7cutlass13device_kernelIN5flash11enable_sm90INS1_16FlashAttnFwdSm90INS1_25CollectiveMainloopFwdSm90ILi2EN4cute5tupleIJNS5_1CILi1EEES8_S8_EEENS6_IJNS7_ILi128EEENS7_ILi96EEENS7_ILi64EEEEEELi256ENS_10bfloat16_tEfNS_4arch4Sm90ELb0ELb1ELb1ELb0ELb0ELb0ELb0ELb1ELb0ELb1ELb1ELb0EEENS1_21CollectiveEpilogueFwdINS6_IJSA_NS7_ILi256EEESB_EEES9_SE_SG_Li256ELb0ELb1ELb1ELb0EEENS1_19SingleTileSchedulerILb0ELb1ELb1ELi128EEEEEEEEEvNT_6ParamsE,(.L_x_6134 - _ZN7cutlass13device_kernelIN5flash11enable_sm90INS1_16FlashAttnFwdSm90INS1_25CollectiveMainloopFwdSm90ILi2EN4cute5tupleIJNS5_1CILi1EEES8_S8_EEENS6_IJNS7_ILi128EEENS7_ILi96EEENS7_ILi64EEEEEELi256ENS_10bfloat16_tEfNS_4arch4Sm90ELb0ELb1ELb1ELb0ELb0ELb0ELb0ELb1ELb0ELb1ELb1ELb0EEENS1_21CollectiveEpilogueFwdINS6_IJSA_NS7_ILi256EEESB_EEES9_SE_SG_Li256ELb0ELb1ELb1ELb0EEENS1_19SingleTileSchedulerILb0ELb1ELb1ELi128EEEEEEEEEvNT_6ParamsE)
        .other          _ZN7cutlass13device_kernelIN5flash11enable_sm90INS1_16FlashAttnFwdSm90INS1_25CollectiveMainloopFwdSm90ILi2EN4cute5tupleIJNS5_1CILi1EEES8_S8_EEENS6_IJNS7_ILi128EEENS7_ILi96EEENS7_ILi64EEEEEELi256ENS_10bfloat16_tEfNS_4arch4Sm90ELb0ELb1ELb1ELb0ELb0ELb0ELb0ELb1ELb0ELb1ELb1ELb0EEENS1_21CollectiveEpilogueFwdINS6_IJSA_NS7_ILi256EEESB_EEES9_SE_SG_Li256ELb0ELb1ELb1ELb0EEENS1_19SingleTileSchedulerILb0ELb1ELb1ELi128EEEEEEEEEvNT_6ParamsE,@"STO_CUDA_ENTRY STV_DEFAULT"
_ZN7cutlass13device_kernelIN5flash11enable_sm90INS1_16FlashAttnFwdSm90INS1_25CollectiveMainloopFwdSm90ILi2EN4cute5tupleIJNS5_1CILi1EEES8_S8_EEENS6_IJNS7_ILi128EEENS7_ILi96EEENS7_ILi64EEEEEELi256ENS_10bfloat16_tEfNS_4arch4Sm90ELb0ELb1ELb1ELb0ELb0ELb0ELb0ELb1ELb0ELb1ELb1ELb0EEENS1_21CollectiveEpilogueFwdINS6_IJSA_NS7_ILi256EEESB_EEES9_SE_SG_Li256ELb0ELb1ELb1ELb0EEENS1_19SingleTileSchedulerILb0ELb1ELb1ELi128EEEEEEEEEvNT_6ParamsE:
        /* <DEDUP_REMOVED lines=18> */
.L_x_1805:
[----:B------:R-:W-:Y:S05]  /*0120*/  BSYNC B0 ;  /* 0x0000000000007941 */ /* 0x000fea0003800000 */
.L_x_1804:
        /* <DEDUP_REMOVED lines=41> */
.L_x_1806:
        /* <DEDUP_REMOVED lines=22> */
.L_x_1807:
        /* <DEDUP_REMOVED lines=18> */
.L_x_1808:
        /* <DEDUP_REMOVED lines=22> */
.L_x_1809:
        /* <DEDUP_REMOVED lines=22> */
.L_x_1810:
        /* <DEDUP_REMOVED lines=8> */
.L_x_1813:
        /* <DEDUP_REMOVED lines=20> */
[----:B------:R-:W0:Y:S01]  /*0ac0*/  LDC.64 R6, c[0x0][0x418] ;  /* 0x00010600ff067b82 */ /* 0x000e220000000a00 */
[----:B------:R-:W-:Y:S01]  /*0ad0*/  ULDC UR4, c[0x0][0x448] ;  /* 0x0001120000047ab9 */ /* 0x000fe20000000800 */
[----:B------:R-:W1:Y:S01]  /*0ae0*/  S2R R0, SR_TID.X ;  /* 0x0000000000007919 */ /* 0x000e620000002100 */
[----:B------:R-:W-:-:S03]  /*0af0*/  UISETP.NE.AND UP1, UPT, UR4, 0x1, UPT ;  /* 0x000000010400788c */ /* 0x000fc6000bf25270 */
[----:B------:R-:W-:Y:S02]  /*0b00*/  ULDC.64 UR4, c[0x0][0x9e0] ;  /* 0x0002780000047ab9 */ /* 0x000fe40000000a00 */
[----:B------:R-:W2:Y:S01]  /*0b10*/  LDC R2, c[0x0][0x288] ;  /* 0x0000a200ff027b82 */ /* 0x000ea20000000800 */
[----:B------:R-:W-:-:S05]  /*0b20*/  UISETP.GE.AND UP0, UPT, UR5, 0x1, UPT ;  /* 0x000000010500788c */ /* 0x000fca000bf06270 */
[----:B------:R-:W-:Y:S01]  /*0b30*/  @UP1 ULDC UR8, c[0x0][0x44c] ;  /* 0x0001130000081ab9 */ /* 0x000fe20000000800 */
[----:B------:R-:W-:Y:S01]  /*0b40*/  @UP1 ULDC UR11, c[0x0][0x450] ;  /* 0x00011400000b1ab9 */ /* 0x000fe20000000800 */
[----:B------:R-:W3:Y:S01]  /*0b50*/  LDC R16, c[0x0][0x424] ;  /* 0x00010900ff107b82 */ /* 0x000ee20000000800 */
[----:B------:R-:W-:-:S07]  /*0b60*/  PLOP3.LUT P1, PT, PT, PT, UP0, 0x80, 0x0 ;  /* 0x000000000000781c */ /* 0x000fce0003f2f008 */
[----:B------:R-:W4:Y:S01]  /*0b70*/  LDC R5, c[0x0][0x2f0] ;  /* 0x0000bc00ff057b82 */ /* 0x000f220000000800 */
[----:B0-----:R-:W-:-:S04]  /*0b80*/  ISETP.NE.U32.AND P0, PT, R6, RZ, PT ;  /* 0x000000ff0600720c */ /* 0x001fc80003f05070 */
[----:B------:R-:W-:-:S03]  /*0b90*/  ISETP.NE.AND.EX P0, PT, R7, RZ, PT, P0 ;  /* 0x000000ff0700720c */ /* 0x000fc60003f05300 */
[----:B------:R-:W0:Y:S01]  /*0ba0*/  S2UR UR39, SR_CTAID.X ;  /* 0x00000000002779c3 */ /* 0x000e220000002500 */
[----:B--2---:R-:W-:Y:S01]  /*0bb0*/  IADD3 R3, -R2, 0x1, RZ ;  /* 0x0000000102037810 */ /* 0x004fe20007ffe1ff */
[----:B-1----:R-:W-:Y:S01]  /*0bc0*/  VIADD R22, R0, 0xffffff80 ;  /* 0xffffff8000167836 */ /* 0x002fe20000000000 */
[----:B---3--:R-:W-:-:S05]  /*0bd0*/  SEL R16, R16, 0x1, P0 ;  /* 0x0000000110107807 */ /* 0x008fca0000000000 */
[CC--:B----4-:R-:W-:Y:S02]  /*0be0*/  IMAD R3, R16.reuse, R5.reuse, R3 ;  /* 0x0000000510037224 */ /* 0x0d0fe400078e0203 */
[----:B------:R-:W-:-:S03]  /*0bf0*/  IMAD R18, R16, R5, RZ ;  /* 0x0000000510127224 */ /* 0x000fc600078e02ff */
[----:B------:R-:W-:Y:S01]  /*0c00*/  R2UR UR10, R3 ;  /* 0x00000000030a72ca */ /* 0x000fe200000e0000 */
[----:B0-----:R-:W-:-:S04]  /*0c10*/  USHF.L.U32 UR39, UR39, 0x7, URZ ;  /* 0x0000000727277899 */ /* 0x001fc8000800063f */
[----:B------:R-:W-:-:S04]  /*0c20*/  UIADD3 UR7, UR39, 0x7f, URZ ;  /* 0x0000007f27077890 */ /* 0x000fc8000fffe03f */
[----:B------:R-:W-:-:S04]  /*0c30*/  UIMAD.WIDE.U32 UR8, UR7, UR8, URZ ;  /* 0x00000008070872a5 */ /* 0x000fc8000f8e003f */
[----:B------:R-:W-:-:S04]  /*0c40*/  @UP1 USHF.R.U32.HI UR7, URZ, UR11, UR9 ;  /* 0x0000000b3f071299 */ /* 0x000fc80008011609 */
[----:B------:R-:W-:-:S04]  /*0c50*/  UIADD3 UR7, UR10, UR7, URZ ;  /* 0x000000070a077290 */ /* 0x000fc8000fffe03f */
[----:B------:R-:W-:-:S06]  /*0c60*/  UIADD3 UR4, UR7, UR4, URZ ;  /* 0x0000000407047290 */ /* 0x000fcc000fffe03f */
[----:B------:R-:W-:Y:S01]  /*0c70*/  IMAD.U32 R0, RZ, RZ, UR4 ;  /* 0x00000004ff007e24 */ /* 0x000fe2000f8e00ff */
[----:B------:R-:W-:Y:S06]  /*0c80*/  @!P1 BRA `(.L_x_1815) ;  /* 0x0000000000409947 */ /* 0x000fec0003800000 */
[----:B------:R-:W-:Y:S01]  /*0c90*/  ISETP.LT.AND P0, PT, RZ, UR7, PT ;  /* 0x00000007ff007c0c */ /* 0x000fe2000bf01270 */
[----:B------:R-:W-:-:S12]  /*0ca0*/  UIADD3 UR4, UR7, -0x1, URZ ;  /* 0xffffffff07047890 */ /* 0x000fd8000fffe03f */
[----:B------:R-:W-:Y:S05]  /*0cb0*/  @P0 BRA `(.L_x_1816) ;  /* 0x00000000001c0947 */ /* 0x000fea0003800000 */
[----:B------:R-:W-:Y:S02]  /*0cc0*/  UISETP.NE.AND UP0, UPT, UR5, 0x1, UPT ;  /* 0x000000010500788c */ /* 0x000fe4000bf05270 */
[----:B------:R-:W-:-:S09]  /*0cd0*/  UIADD3 UR4, -UR7, URZ, URZ ;  /* 0x0000003f07047290 */ /* 0x000fd2000fffe13f */
[----:B------:R-:W-:Y:S02]  /*0ce0*/  @UP0 ULDC.64 UR10, c[0x0][0x9e8] ;  /* 0x00027a00000a0ab9 */ /* 0x000fe40000000a00 */
[----:B------:R-:W-:-:S04]  /*0cf0*/  UIMAD.WIDE.U32 UR8, UR4, UR10, URZ ;  /* 0x0000000a040872a5 */ /* 0x000fc8000f8e003f */
[----:B------:R-:W-:-:S04]  /*0d00*/  @UP0 USHF.R.U32.HI UR4, URZ, UR11, UR9 ;  /* 0x0000000b3f040299 */ /* 0x000fc80008011609 */
[----:B------:R-:W-:Y:S01]  /*0d10*/  ULOP3.LUT UR4, URZ, UR4, URZ, 0x33, !UPT ;  /* 0x000000043f047292 */ /* 0x000fe2000f8e333f */
[----:B------:R-:W-:Y:S11]  /*0d20*/  BRA `(.L_x_1817) ;  /* 0x0000000000107947 */ /* 0x000ff60003800000 */
.L_x_1816:
[----:B------:R-:W-:-:S11]  /*0d30*/  UISETP.NE.AND UP0, UPT, UR5, 0x1, UPT ;  /* 0x000000010500788c */ /* 0x000fd6000bf05270 */
[----:B------:R-:W-:Y:S02]  /*0d40*/  @UP0 ULDC.64 UR10, c[0x0][0x9e8] ;  /* 0x00027a00000a0ab9 */ /* 0x000fe40000000a00 */
[----:B------:R-:W-:-:S04]  /*0d50*/  UIMAD.WIDE.U32 UR8, UR4, UR10, URZ ;  /* 0x0000000a040872a5 */ /* 0x000fc8000f8e003f */
[----:B------:R-:W-:-:S12]  /*0d60*/  @UP0 USHF.R.U32.HI UR4, URZ, UR11, UR9 ;  /* 0x0000000b3f040299 */ /* 0x000fd80008011609 */
.L_x_1817:
[----:B------:R-:W-:-:S06]  /*0d70*/  UIMAD UR4, UR4, UR5, UR5 ;  /* 0x00000005040472a4 */ /* 0x000fcc000f8e0205 */
[----:B------:R-:W-:-:S07]  /*0d80*/  VIMNMX R0, R0, UR4, PT ;  /* 0x0000000400007c48 */ /* 0x000fce000bfe0100 */
.L_x_1815:
[-C--:B------:R-:W-:Y:S01]  /*0d90*/  IMAD R2, R16, R5.reuse, -R2 ;  /* 0x0000000510027224 */ /* 0x080fe200078e0a02 */
[----:B------:R-:W-:Y:S01]  /*0da0*/  @UP1 ULDC UR8, c[0x0][0x44c] ;  /* 0x0001130000081ab9 */ /* 0x000fe20000000800 */
[----:B------:R-:W-:Y:S01]  /*0db0*/  @UP1 ULDC UR10, c[0x0][0x450] ;  /* 0x00011400000a1ab9 */ /* 0x000fe20000000800 */
[----:B------:R-:W-:Y:S02]  /*0dc0*/  UIMAD.WIDE.U32 UR8, UR39, UR8, URZ ;  /* 0x00000008270872a5 */ /* 0x000fe4000f8e003f */
[----:B------:R-:W-:Y:S01]  /*0dd0*/  R2UR UR7, R2 ;  /* 0x00000000020772ca */ /* 0x000fe200000e0000 */
[----:B------:R-:W-:Y:S01]  /*0de0*/  VIADD R2, R0, 0x5f ;  /* 0x0000005f00027836 */ /* 0x000fe20000000000 */
[----:B------:R-:W-:Y:S01]  /*0df0*/  UMOV UR4, UR39 ;  /* 0x0000002700047c82 */ /* 0x000fe20008000000 */
[----:B------:R-:W-:Y:S01]  /*0e00*/  IMAD R0, R16, R5, 0x5f ;  /* 0x0000005f10007424 */ /* 0x000fe200078e0205 */
[----:B------:R-:W-:Y:S01]  /*0e10*/  @UP1 USHF.R.U32.HI UR4, URZ, UR10, UR9 ;  /* 0x0000000a3f041299 */ /* 0x000fe20008011609 */
[----:B------:R-:W-:-:S04]  /*0e20*/  IMAD.HI R2, R2, 0x2aaaaaab, RZ ;  /* 0x2aaaaaab02027827 */ /* 0x000fc800078e02ff */
[----:B------:R-:W-:Y:S01]  /*0e30*/  IMAD.HI R0, R0, 0x2aaaaaab, RZ ;  /* 0x2aaaaaab00007827 */ /* 0x000fe200078e02ff */
[----:B------:R-:W-:-:S03]  /*0e40*/  SHF.R.U32.HI R5, RZ, 0x1f, R2 ;  /* 0x0000001fff057819 */ /* 0x000fc60000011602 */
[----:B------:R-:W-:Y:S01]  /*0e50*/  UIADD3 UR4, UR7, UR4, URZ ;  /* 0x0000000407047290 */ /* 0x000fe2000fffe03f */
[----:B------:R-:W-:Y:S02]  /*0e60*/  SHF.R.U32.HI R3, RZ, 0x1f, R0 ;  /* 0x0000001fff037819 */ /* 0x000fe40000011600 */
[----:B------:R-:W-:Y:S01]  /*0e70*/  ULDC UR7, c[0x0][0x9dc] ;  /* 0x0002770000077ab9 */ /* 0x000fe20000000800 */
[----:B------:R-:W-:Y:S01]  /*0e80*/  LEA.HI.SX32 R2, R2, R5, 0x1c ;  /* 0x0000000502027211 */ /* 0x000fe200078fe2ff */
[----:B------:R-:W-:Y:S01]  /*0e90*/  UIADD3 UR7, UR4, -UR7, URZ ;  /* 0x8000000704077290 */ /* 0x000fe2000fffe03f */
[----:B------:R-:W-:-:S04]  /*0ea0*/  LEA.HI.SX32 R3, R0, R3, 0x1c ;  /* 0x0000000300037211 */ /* 0x000fc800078fe2ff */
[----:B------:R-:W-:Y:S01]  /*0eb0*/  VIMNMX R23, R3, R2, PT ;  /* 0x0000000203177248 */ /* 0x000fe20003fe0100 */
[----:B------:R-:W-:Y:S06]  /*0ec0*/  @!P1 BRA `(.L_x_1818) ;  /* 0x0000000000449947 */ /* 0x000fec0003800000 */
[----:B------:R-:W-:-:S06]  /*0ed0*/  UISETP.GT.AND UP0, UPT, UR4, -0x1, UPT ;  /* 0xffffffff0400788c */ /* 0x000fcc000bf04270 */
[----:B------:R-:W-:-:S13]  /*0ee0*/  PLOP3.LUT P0, PT, PT, PT, UP0, 0x80, 0x0 ;  /* 0x000000000000781c */ /* 0x000fda0003f0f008 */
[----:B------:R-:W-:Y:S05]  /*0ef0*/  @P0 BRA `(.L_x_1819) ;  /* 0x00000000001c0947 */ /* 0x000fea0003800000 */
[----:B------:R-:W-:Y:S02]  /*0f00*/  UISETP.NE.AND UP0, UPT, UR5, 0x1, UPT ;  /* 0x000000010500788c */ /* 0x000fe4000bf05270 */
[----:B------:R-:W-:-:S09]  /*0f10*/  ULOP3.LUT UR4, URZ, UR4, URZ, 0x33, !UPT ;  /* 0x000000043f047292 */ /* 0x000fd2000f8e333f */
[----:B------:R-:W-:Y:S02]  /*0f20*/  @UP0 ULDC.64 UR10, c[0x0][0x9e8] ;  /* 0x00027a00000a0ab9 */ /* 0x000fe40000000a00 */
[----:B------:R-:W-:-:S04]  /*0f30*/  UIMAD.WIDE.U32 UR8, UR4, UR10, URZ ;  /* 0x0000000a040872a5 */ /* 0x000fc8000f8e003f */
[----:B------:R-:W-:-:S04]  /*0f40*/  @UP0 USHF.R.U32.HI UR4, URZ, UR11, UR9 ;  /* 0x0000000b3f040299 */ /* 0x000fc80008011609 */
[----:B------:R-:W-:Y:S01]  /*0f50*/  ULOP3.LUT UR4, URZ, UR4, URZ, 0x33, !UPT ;  /* 0x000000043f047292 */ /* 0x000fe2000f8e333f */
[----:B------:R-:W-:Y:S11]  /*0f60*/  BRA `(.L_x_1820) ;  /* 0x0000000000107947 */ /* 0x000ff60003800000 */
.L_x_1819:
[----:B------:R-:W-:-:S11]  /*0f70*/  UISETP.NE.AND UP0, UPT, UR5, 0x1, UPT ;  /* 0x000000010500788c */ /* 0x000fd6000bf05270 */
[----:B------:R-:W-:Y:S02]  /*0f80*/  @UP0 ULDC.64 UR10, c[0x0][0x9e8] ;  /* 0x00027a00000a0ab9 */ /* 0x000fe40000000a00 */
[----:B------:R-:W-:-:S04]  /*0f90*/  UIMAD.WIDE.U32 UR8, UR4, UR10, URZ ;  /* 0x0000000a040872a5 */ /* 0x000fc8000f8e003f */
[----:B------:R-:W-:-:S12]  /*0fa0*/  @UP0 USHF.R.U32.HI UR4, URZ, UR11, UR9 ;  /* 0x0000000b3f040299 */ /* 0x000fd80008011609 */
.L_x_1820:
[----:B------:R-:W-:-:S04]  /*0fb0*/  UIMAD UR4, UR4, UR5, URZ ;  /* 0x00000005040472a4 */ /* 0x000fc8000f8e023f */
[----:B------:R-:W-:-:S04]  /*0fc0*/  UISETP.LT.AND UP0, UPT, UR7, UR4, UPT ;  /* 0x000000040700728c */ /* 0x000fc8000bf01270 */
[----:B------:R-:W-:-:S12]  /*0fd0*/  USEL UR7, UR7, UR4, !UP0 ;  /* 0x0000000407077287 */ /* 0x000fd8000c000000 */
.L_x_1818:
[----:B------:R-:W-:Y:S02]  /*0fe0*/  UIMAD.WIDE UR4, UR7, 0x2aaaaaab, URZ ;  /* 0x2aaaaaab070478a5 */ /* 0x000fe4000f8e023f */
[----:B------:R-:W-:Y:S02]  /*0ff0*/  USHF.R.U32.HI UR10, URZ, 0x10, UR6 ;  /* 0x000000103f0a7899 */ /* 0x000fe40008011606 */
[----:B------:R-:W-:Y:S02]  /*1000*/  USHF.R.U32.HI UR4, URZ, 0x1f, UR5 ;  /* 0x0000001f3f047899 */ /* 0x000fe40008011605 */
[----:B------:R-:W-:Y:S02]  /*1010*/  ULOP3.LUT UR37, UR6, 0xffff, URZ, 0xc0, !UPT ;  /* 0x0000ffff06257892 */ /* 0x000fe4000f8ec03f */
[----:B------:R-:W-:-:S04]  /*1020*/  ULEA.HI.SX32 UR4, UR5, UR4, 0x1c ;  /* 0x0000000405047291 */ /* 0x000fc8000f8fe23f */
[----:B------:R-:W-:-:S04]  /*1030*/  UISETP.LT.AND UP0, UPT, URZ, UR4, UPT ;  /* 0x000000043f00728c */ /* 0x000fc8000bf01270 */
[----:B------:R-:W-:Y:S02]  /*1040*/  USEL UR9, URZ, UR4, !UP0 ;  /* 0x000000043f097287 */ /* 0x000fe4000c000000 */
[----:B------:R-:W-:Y:S01]  /*1050*/  UISETP.NE.AND UP0, UPT, UR10, URZ, UPT ;  /* 0x0000003f0a00728c */ /* 0x000fe2000bf05270 */
[----:B------:R-:W-:-:S03]  /*1060*/  UMOV UR4, URZ ;  /* 0x0000003f00047c82 */ /* 0x000fc60008000000 */
[----:B------:R-:W-:-:S07]  /*1070*/  ISETP.GT.AND P0, PT, R23, UR9, PT ;  /* 0x0000000917007c0c */ /* 0x000fce000bf04270 */
[----:B------:R-:W-:-:S06]  /*1080*/  @!UP0 ULDC UR10, c[0x0][0x9f0] ;  /* 0x00027c00000a8ab9 */ /* 0x000fcc0000000800 */
[----:B------:R-:W-:Y:S05]  /*1090*/  @!P0 BRA `(.L_x_1821) ;  /* 0x00000000008c8947 */ /* 0x000fea0003800000 */
[----:B------:R-:W-:Y:S01]  /*10a0*/  IMAD.U32 R4, RZ, RZ, UR10 ;  /* 0x0000000aff047e24 */ /* 0x000fe2000f8e00ff */
[----:B------:R-:W-:-:S04]  /*10b0*/  UMOV UR4, URZ ;  /* 0x0000003f00047c82 */ /* 0x000fc80008000000 */
[----:B------:R-:W-:-:S04]  /*10c0*/  IABS R0, R4 ;  /* 0x0000000400007213 */ /* 0x000fc80000000000 */
[----:B------:R-:W-:Y:S02]  /*10d0*/  R2UR UR11, R0 ;  /* 0x00000000000b72ca */ /* 0x000fe400000e0000 */
[----:B------:R-:W-:Y:S02]  /*10e0*/  IADD3 R0, R4, -0x1, R23 ;  /* 0xffffffff04007810 */ /* 0x000fe40007ffe017 */
[----:B------:R-:W-:Y:S02]  /*10f0*/  IABS R4, R4 ;  /* 0x0000000400047213 */ /* 0x000fe40000000000 */
[----:B------:R-:W-:-:S03]  /*1100*/  R2UR UR6, R0 ;  /* 0x00000000000672ca */ /* 0x000fc600000e0000 */
[----:B------:R-:W-:-:S04]  /*1110*/  IMAD.MOV R4, RZ, RZ, -R4 ;  /* 0x000000ffff047224 */ /* 0x000fc800078e0a04 */
[----:B------:R-:W0:Y:S06]  /*1120*/  I2F.RP R2, UR11 ;  /* 0x0000000b00027d06 */ /* 0x000e2c0008209400 */
[----:B------:R-:W-:-:S06]  /*1130*/  UIADD3 UR6, -UR9, UR6, URZ ;  /* 0x0000000609067290 */ /* 0x000fcc000fffe13f */
[----:B------:R-:W-:Y:S01]  /*1140*/  IMAD.U32 R0, RZ, RZ, UR6 ;  /* 0x00000006ff007e24 */ /* 0x000fe2000f8e00ff */
[----:B------:R-:W-:Y:S01]  /*1150*/  ULOP3.LUT UR6, UR6, UR10, URZ, 0x3c, !UPT ;  /* 0x0000000a06067292 */ /* 0x000fe2000f8e3c3f */
[----:B0-----:R-:W0:Y:S03]  /*1160*/  MUFU.RCP R2, R2 ;  /* 0x0000000200027308 */ /* 0x001e260000001000 */
[----:B------:R-:W-:-:S04]  /*1170*/  IABS R0, R0 ;  /* 0x0000000000007213 */ /* 0x000fc80000000000 */
[----:B------:R-:W-:Y:S01]  /*1180*/  R2UR UR8, R0 ;  /* 0x00000000000872ca */ /* 0x000fe200000e0000 */
[----:B------:R-:W-:Y:S02]  /*1190*/  IMAD.MOV.U32 R0, RZ, RZ, R4 ;  /* 0x000000ffff007224 */ /* 0x000fe400078e0004 */
[----:B0-----:R-:W-:-:S06]  /*11a0*/  VIADD R3, R2, 0xffffffe ;  /* 0x0ffffffe02037836 */ /* 0x001fcc0000000000 */
        /* <DEDUP_REMOVED lines=18> */
.L_x_1821:
[----:B------:R-:W-:Y:S02]  /*12d0*/  UIMAD UR37, UR37, UR4, UR9 ;  /* 0x00000004252572a4 */ /* 0x000fe4000f8e0209 */
[----:B------:R-:W-:Y:S01]  /*12e0*/  IMAD.U32 R0, RZ, RZ, UR4 ;  /* 0x00000004ff007e24 */ /* 0x000fe2000f8e00ff */
[----:B------:R-:W-:Y:S02]  /*12f0*/  PLOP3.LUT P0, PT, PT, PT, PT, 0x80, 0x0 ;  /* 0x000000000000781c */ /* 0x000fe40003f0f070 */
[----:B------:R-:W-:Y:S02]  /*1300*/  CS2R R2, SRZ ;  /* 0x0000000000027805 */ /* 0x000fe4000001ff00 */
[----:B------:R-:W-:Y:S02]  /*1310*/  CS2R R150, SRZ ;  /* 0x0000000000967805 */ /* 0x000fe4000001ff00 */
[----:B------:R-:W-:Y:S02]  /*1320*/  CS2R R148, SRZ ;  /* 0x0000000000947805 */ /* 0x000fe4000001ff00 */
[----:B------:R-:W-:-:S02]  /*1330*/  VIADDMNMX R23, R0, UR37, R23, PT ;  /* 0x0000002500177c46 */ /* 0x000fc4000b800117 */
[----:B------:R-:W-:Y:S02]  /*1340*/  CS2R R146, SRZ ;  /* 0x0000000000927805 */ /* 0x000fe4000001ff00 */
[----:B------:R-:W-:Y:S02]  /*1350*/  CS2R R144, SRZ ;  /* 0x0000000000907805 */ /* 0x000fe4000001ff00 */
[----:B------:R-:W-:Y:S02]  /*1360*/  CS2R R142, SRZ ;  /* 0x00000000008e7805 */ /* 0x000fe4000001ff00 */
[----:B------:R-:W-:Y:S02]  /*1370*/  ISETP.GT.AND P1, PT, R23, UR37, PT ;  /* 0x0000002517007c0c */ /* 0x000fe4000bf24270 */
        /* <DEDUP_REMOVED lines=64> */
[----:B------:R-:W-:-:S05]  /*1780*/  SHF.R.S32.HI R73, RZ, 0x7, R72 ;  /* 0x00000007ff497819 */ /* 0x000fca0000011448 */
        /* <DEDUP_REMOVED lines=29> */
.L_x_1823:
[----:B------:R-:W-:Y:S01]  /*1960*/  SHF.L.U32 R11, RZ, 0x1f, RZ ;  /* 0x0000001fff0b7819 */ /* 0x000fe200000006ff */
[----:B------:R-:W-:-:S03]  /*1970*/  VIADD R5, R19, 0x8 ;  /* 0x0000000813057836 */ /* 0x000fc60000000000 */
[----:B------:R-:W0:Y:S02]  /*1980*/  SYNCS.PHASECHK.TRANS64.TRYWAIT P0, [UR38+0x22800], R11 ;  /* 0x0228000bff0075a7 */ /* 0x000e240008000166 */
[----:B0-----:R-:W-:Y:S05]  /*1990*/  @!P0 BRA `(.L_x_1824) ;  /* 0x0000013000688947 */ /* 0x001fea0003800000 */
.L_x_1986:
[----:B------:R-:W-:Y:S05]  /*19a0*/  WARPSYNC.ALL ;  /* 0x0000000000007948 */ /* 0x000fea0003800000 */
[----:B------:R-:W-:Y:S01]  /*19b0*/  ULOP3.LUT UR4, UR45, 0x1, URZ, 0xfc, !UPT ;  /* 0x000000012d047892 */ /* 0x000fe2000f8efc3f */
[----:B------:R1:W-:Y:S03]  /*19c0*/  BAR.SYNC.DEFER_BLOCKING R5, 0x100 ;  /* 0x000400050000751d */ /* 0x0003e60000010000 */
[----:B------:R-:W-:-:S06]  /*19d0*/  UISETP.NE.AND UP0, UPT, UR4, 0x3, UPT ;  /* 0x000000030400788c */ /* 0x000fcc000bf05270 */
[----:B------:R-:W-:-:S13]  /*19e0*/  PLOP3.LUT P0, PT, PT, PT, UP0, 0x40, 0x0 ;  /* 0x000000000000781c */ /* 0x000fda0003f0e808 */
[----:B-1----:R-:W-:Y:S05]  /*19f0*/  @P0 BRA `(.L_x_1825) ;  /* 0x0000000000040947 */ /* 0x002fea0003800000 */
[----:B------:R-:W-:Y:S01]  /*1a00*/  BPT.TRAP 0x1 ;  /* 0x000000040000795c */ /* 0x000fe20000300000 */
.L_x_1825:
[----:B------:R-:W-:Y:S01]  /*1a10*/  PLOP3.LUT P1, PT, PT, PT, UP0, 0x40, 0x0 ;  /* 0x000000000000781c */ /* 0x000fe20003f2e808 */
[----:B------:R1:W2:-:S12]  /*1a20*/  SYNCS.PHASECHK.TRANS64.TRYWAIT P0, [UR38+0x22830], R11 ;  /* 0x0228300bff0075a7 */ /* 0x0002980008000166 */
[----:B-1----:R-:W-:Y:S05]  /*1a30*/  @P1 BRA `(.L_x_1826) ;  /* 0x0000000000041947 */ /* 0x002fea0003800000 */
[----:B------:R-:W-:Y:S01]  /*1a40*/  BPT.TRAP 0x1 ;  /* 0x000000040000795c */ /* 0x000fe20000300000 */
.L_x_1826:
[----:B--2---:R-:W-:Y:S05]  /*1a50*/  @P0 BRA `(.L_x_1827) ;  /* 0x0000000000080947 */ /* 0x004fea0003800000 */
[----:B------:R-:W1:Y:S02]  /*1a60*/  SYNCS.PHASECHK.TRANS64.TRYWAIT P0, [UR38+0x22830], R11 ;  /* 0x0228300bff0075a7 */ /* 0x000e640008000166 */
[----:B-1----:R-:W-:Y:S05]  /*1a70*/  @!P0 BRA `(.L_x_1828) ;  /* 0x0000013000488947 */ /* 0x002fea0003800000 */
.L_x_1827:
[----:B------:R-:W-:Y:S01]  /*1a80*/  UIADD3 UR4, UR38, 0x1c400, URZ ;  /* 0x0001c40026047890 */ /* 0x000fe2000fffe03f */
[----:B------:R-:W-:Y:S01]  /*1a90*/  WARPGROUP.ARRIVE ;  /* 0x00000000000079c5 */ /* 0x000fe20000000000 */
[----:B------:R-:W-:Y:S01]  /*1aa0*/  ULOP3.LUT UR20, UR40, 0x10000, URZ, 0xfc, !UPT ;  /* 0x0001000028147892 */ /* 0x000fe2000f8efc3f */
[----:B------:R-:W1:Y:S01]  /*1ab0*/  LDC R7, c[0x0][0x448] ;  /* 0x00011200ff077b82 */ /* 0x000e620000000800 */
[----:B------:R-:W-:Y:S01]  /*1ac0*/  USHF.R.U32.HI UR4, URZ, 0x4, UR4 ;  /* 0x000000043f047899 */ /* 0x000fe20008011604 */
[----:B------:R-:W-:Y:S01]  /*1ad0*/  LOP3.LUT R3, R72, 0xffffff80, RZ, 0xc0, !PT ;  /* 0xffffff8048037812 */ /* 0x000fe200078ec0ff */
[----:B------:R-:W-:Y:S01]  /*1ae0*/  UMOV UR21, 0x40000040 ;  /* 0x4000004000157882 */ /* 0x000fe20000000000 */
[----:B------:R-:W-:Y:S01]  /*1af0*/  UMOV UR7, 0x40000040 ;  /* 0x4000004000077882 */ /* 0x000fe20000000000 */
[----:B------:R-:W-:Y:S01]  /*1b00*/  ULOP3.LUT UR4, UR4, 0x3fff, URZ, 0xc0, !UPT ;  /* 0x00003fff04047892 */ /* 0x000fe2000f8ec03f */
[----:B------:R-:W2:Y:S01]  /*1b10*/  S2R R75, SR_TID.X ;  /* 0x00000000004b7919 */ /* 0x000ea20000002100 */
[----:B------:R-:W-:Y:S01]  /*1b20*/  UMOV UR5, UR21 ;  /* 0x0000001500057c82 */ /* 0x000fe20008000000 */
[----:B------:R-:W-:Y:S01]  /*1b30*/  UIADD3 UR8, UR20, 0x2, URZ ;  /* 0x0000000214087890 */ /* 0x000fe2000fffe03f */
[----:B------:R-:W-:Y:S01]  /*1b40*/  IMAD.IADD R3, R22, 0x1, -R3 ;  /* 0x0000000116037824 */ /* 0x000fe200078e0a03 */
[----:B------:R-:W-:Y:S01]  /*1b50*/  ULOP3.LUT UR6, UR4, 0x10000, URZ, 0xfc, !UPT ;  /* 0x0001000004067892 */ /* 0x000fe2000f8efc3f */
[----:B------:R-:W-:Y:S01]  /*1b60*/  LEA.HI R2, R17, R22, RZ, 0x2 ;  /* 0x0000001611027211 */ /* 0x000fe200078f10ff */
[----:B------:R-:W-:Y:S01]  /*1b70*/  UMOV UR9, 0x40000040 ;  /* 0x4000004000097882 */ /* 0x000fe20000000000 */
[----:B------:R-:W-:Y:S01]  /*1b80*/  UMOV UR4, UR20 ;  /* 0x0000001400047c82 */ /* 0x000fe20008000000 */
[----:B------:R-:W-:Y:S01]  /*1b90*/  UIADD3 UR10, UR6, 0x2, URZ ;  /* 0x00000002060a7890 */ /* 0x000fe2000fffe03f */
[----:B------:R-:W-:Y:S01]  /*1ba0*/  LEA.HI R6, R73, R73, RZ, 0x1 ;  /* 0x0000004949067211 */ /* 0x000fe200078f08ff */
[----:B------:R-:W-:Y:S01]  /*1bb0*/  UMOV UR11, 0x40000040 ;  /* 0x40000040000b7882 */ /* 0x000fe20000000000 */
[----:B------:R-:W-:Y:S01]  /*1bc0*/  UIADD3 UR12, UR20, 0x4, URZ ;  /* 0x00000004140c7890 */ /* 0x000fe2000fffe03f */
[----:B------:R-:W-:Y:S01]  /*1bd0*/  SHF.R.S32.HI R4, RZ, 0x1f, R3 ;  /* 0x0000001fff047819 */ /* 0x000fe20000011403 */
[----:B------:R-:W-:Y:S01]  /*1be0*/  HGMMA.64x96x16.F32.BF16 R24, gdesc[UR4], RZ, !UPT, gsb0 ;  /* 0x01600000041879f0 */ /* 0x000fe2000c0018ff */
[----:B------:R-:W-:Y:S01]  /*1bf0*/  UIADD3 UR14, UR6, 0x4, URZ ;  /* 0x00000004060e7890 */ /* 0x000fe2000fffe03f */
[----:B------:R-:W-:Y:S01]  /*1c00*/  LOP3.LUT R21, R2, 0xfffffffc, RZ, 0xc0, !PT ;  /* 0xfffffffc02157812 */ /* 0x000fe200078ec0ff */
[----:B------:R-:W-:Y:S01]  /*1c10*/  UMOV UR13, 0x40000040 ;  /* 0x40000040000d7882 */ /* 0x000fe20000000000 */
[----:B------:R-:W-:Y:S01]  /*1c20*/  UMOV UR15, 0x40000040 ;  /* 0x40000040000f7882 */ /* 0x000fe20000000000 */
[----:B------:R-:W-:Y:S01]  /*1c30*/  UIADD3 UR16, UR20, 0x6, URZ ;  /* 0x0000000614107890 */ /* 0x000fe2000fffe03f */
[----:B-1----:R-:W-:Y:S01]  /*1c40*/  ISETP.NE.AND P1, PT, R7, 0x1, PT ;  /* 0x000000010700780c */ /* 0x002fe20003f25270 */
[----:B------:R-:W-:Y:S01]  /*1c50*/  UIADD3 UR18, UR6, 0x6, URZ ;  /* 0x0000000606127890 */ /* 0x000fe2000fffe03f */
[----:B------:R-:W-:Y:S01]  /*1c60*/  LOP3.LUT R20, R6, 0x3fffffe, RZ, 0xc0, !PT ;  /* 0x03fffffe06147812 */ /* 0x000fe200078ec0ff */
[----:B------:R-:W-:Y:S01]  /*1c70*/  UMOV UR17, 0x40000040 ;  /* 0x4000004000117882 */ /* 0x000fe20000000000 */
[----:B------:R-:W-:Y:S01]  /*1c80*/  UMOV UR19, 0x40000040 ;  /* 0x4000004000137882 */ /* 0x000fe20000000000 */
[----:B------:R-:W-:Y:S01]  /*1c90*/  ULDC UR4, c[0x0][0x9d8] ;  /* 0x0002760000047ab9 */ /* 0x000fe20000000800 */
[-C--:B------:R-:W-:Y:S01]  /*1ca0*/  LEA.HI R6, R4, R3.reuse, RZ, 0x2 ;  /* 0x0000000304067211 */ /* 0x080fe200078f10ff */
[----:B------:R-:W-:Y:S01]  /*1cb0*/  IMAD.IADD R22, R22, 0x1, -R21 ;  /* 0x0000000116167824 */ /* 0x000fe200078e0a15 */
[----:B------:R-:W-:Y:S01]  /*1cc0*/  LEA.HI R8, R4, R3, RZ, 0x5 ;  /* 0x0000000304087211 */ /* 0x000fe200078f28ff */
[----:B------:R-:W-:Y:S01]  /*1cd0*/  IMAD.IADD R20, R73, 0x1, -R20 ;  /* 0x0000000149147824 */ /* 0x000fe200078e0a14 */
[--C-:B------:R-:W-:Y:S01]  /*1ce0*/  SHF.R.S32.HI R4, RZ, 0x2, R6.reuse ;  /* 0x00000002ff047819 */ /* 0x100fe20000011406 */
[----:B------:R-:W-:Y:S01]  /*1cf0*/  ULDC UR7, c[0x0][0x9dc] ;  /* 0x0002770000077ab9 */ /* 0x000fe20000000800 */
[----:B------:R-:W-:Y:S01]  /*1d00*/  SHF.R.S32.HI R21, RZ, 0x1f, R6 ;  /* 0x0000001fff157819 */ /* 0x000fe20000011406 */
[----:B------:R-:W-:Y:S01]  /*1d10*/  ULOP3.LUT UR7, URZ, UR7, URZ, 0x33, !UPT ;  /* 0x000000073f077292 */ /* 0x000fe2000f8e333f */
[----:B------:R-:W-:-:S02]  /*1d20*/  SHF.R.S32.HI R8, RZ, 0x5, R8 ;  /* 0x00000005ff087819 */ /* 0x000fc40000011408 */
[-C--:B------:R-:W-:Y:S02]  /*1d30*/  LEA.HI R21, R21, R4.reuse, RZ, 0x3 ;  /* 0x0000000415157211 */ /* 0x080fe400078f18ff */
[----:B------:R-:W-:Y:S02]  /*1d40*/  LEA R8, R8, UR39, 0x4 ;  /* 0x0000002708087c11 */ /* 0x000fe4000f8e20ff */
[----:B------:R-:W-:Y:S02]  /*1d50*/  LOP3.LUT R21, R21, 0xfffffff8, RZ, 0xc0, !PT ;  /* 0xfffffff815157812 */ /* 0x000fe400078ec0ff */
[----:B--2---:R-:W-:Y:S02]  /*1d60*/  LOP3.LUT R75, R75, 0x7f, RZ, 0xc0, !PT ;  /* 0x0000007f4b4b7812 */ /* 0x004fe400078ec0ff */
[----:B------:R-:W-:Y:S02]  /*1d70*/  IADD3 R21, R8, R4, -R21 ;  /* 0x0000000408157210 */ /* 0x000fe40007ffe815 */
[----:B------:R-:W-:-:S02]  /*1d80*/  ISETP.NE.AND P0, PT, R75, RZ, PT ;  /* 0x000000ff4b00720c */ /* 0x000fc40003f05270 */
[----:B------:R-:W-:Y:S01]  /*1d90*/  LOP3.LUT R8, R6, 0x7ffffffc, RZ, 0xc0, !PT ;  /* 0x7ffffffc06087812 */ /* 0x000fe200078ec0ff */
[----:B------:R-:W-:Y:S01]  /*1da0*/  IMAD R21, R20, 0x40, R21 ;  /* 0x0000004014157824 */ /* 0x000fe200078e0215 */
[----:B------:R-:W-:Y:S01]  /*1db0*/  LOP3.LUT R17, R17, 0xfff7ffff, RZ, 0xc0, !PT ;  /* 0xfff7ffff11117812 */ /* 0x000fe200078ec0ff */
[----:B------:R-:W-:Y:S02]  /*1dc0*/  IMAD.U32 R6, RZ, RZ, UR38 ;  /* 0x00000026ff067e24 */ /* 0x000fe4000f8e00ff */
[----:B------:R-:W-:Y:S01]  /*1dd0*/  IMAD.IADD R3, R3, 0x1, -R8 ;  /* 0x0000000103037824 */ /* 0x000fe200078e0a08 */
[----:B------:R-:W-:Y:S02]  /*1de0*/  IADD3 R8, -R19, 0xb, RZ ;  /* 0x0000000b13087810 */ /* 0x000fe40007ffe1ff */
[----:B------:R-:W-:Y:S01]  /*1df0*/  @P1 LOP3.LUT R17, R17, 0x80000, RZ, 0xfc, !PT ;  /* 0x0008000011111812 */ /* 0x000fe200078efcff */
        /* <DEDUP_REMOVED lines=15> */
[----:B------:R1:W2:Y:S01]  /*1ef0*/  MUFU.TANH R27, R43 ;  /* 0x0000002b001b7308 */ /* 0x0002a20000002400 */
[----:B------:R-:W-:Y:S01]  /*1f00*/  FMUL.FTZ R10, R24, UR4 ;  /* 0x00000004180a7c20 */ /* 0x000fe20008410000 */
[----:B------:R-:W-:Y:S01]  /*1f10*/  FMUL.FTZ R25, R25, UR4 ;  /* 0x0000000419197c20 */ /* 0x000fe20008410000 */
[----:B------:R-:W-:Y:S01]  /*1f20*/  LEA.HI R24, R22, R22, RZ, 0x1 ;  /* 0x0000001616187211 */ /* 0x000fe200078f08ff */
[----:B------:R-:W-:Y:S01]  /*1f30*/  FMUL.FTZ R58, R58, UR4 ;  /* 0x000000043a3a7c20 */ /* 0x000fe20008410000 */
[----:B------:R-:W-:Y:S01]  /*1f40*/  FMUL.FTZ R14, R34, UR4 ;  /* 0x00000004220e7c20 */ /* 0x000fe20008410000 */
[----:B0-----:R-:W-:Y:S01]  /*1f50*/  FMUL.FTZ R0, R26, UR4 ;  /* 0x000000041a007c20 */ /* 0x001fe20008410000 */
[----:B------:R-:W-:Y:S01]  /*1f60*/  FMUL.FTZ R28, R28, UR4 ;  /* 0x000000041c1c7c20 */ /* 0x000fe20008410000 */
[----:B------:R0:W3:Y:S01]  /*1f70*/  MUFU.TANH R31, R51 ;  /* 0x00000033001f7308 */ /* 0x0000e20000002400 */
[----:B-1----:R-:W1:Y:S01]  /*1f80*/  @P1 LDC R43, c[0x0][0x44c] ;  /* 0x00011300ff2b1b82 */ /* 0x002e620000000800 */
[----:B------:R-:W-:Y:S01]  /*1f90*/  FMUL.FTZ R29, R29, UR4 ;  /* 0x000000041d1d7c20 */ /* 0x000fe20008410000 */
[----:B------:R-:W-:Y:S01]  /*1fa0*/  FMUL.FTZ R12, R30, UR4 ;  /* 0x000000041e0c7c20 */ /* 0x000fe20008410000 */
[----:B------:R-:W-:Y:S01]  /*1fb0*/  FMUL.FTZ R32, R32, UR4 ;  /* 0x0000000420207c20 */ /* 0x000fe20008410000 */
[----:B------:R-:W-:Y:S01]  /*1fc0*/  FMUL.FTZ R33, R33, UR4 ;  /* 0x0000000421217c20 */ /* 0x000fe20008410000 */
[----:B------:R-:W-:Y:S01]  /*1fd0*/  FMUL.FTZ R15, R35, UR4 ;  /* 0x00000004230f7c20 */ /* 0x000fe20008410000 */
[----:B------:R-:W-:Y:S01]  /*1fe0*/  FMUL.FTZ R36, R36, UR4 ;  /* 0x0000000424247c20 */ /* 0x000fe20008410000 */
[----:B------:R4:W1:Y:S01]  /*1ff0*/  MUFU.TANH R74, R25 ;  /* 0x00000019004a7308 */ /* 0x0008620000002400 */
[----:B0-----:R-:W0:Y:S01]  /*2000*/  @P1 LDC R51, c[0x0][0x450] ;  /* 0x00011400ff331b82 */ /* 0x001e220000000800 */
[----:B------:R-:W-:Y:S01]  /*2010*/  FMUL.FTZ R37, R37, UR4 ;  /* 0x0000000425257c20 */ /* 0x000fe20008410000 */
[----:B------:R-:W-:Y:S01]  /*2020*/  FMUL.FTZ R38, R38, UR4 ;  /* 0x0000000426267c20 */ /* 0x000fe20008410000 */
[----:B------:R-:W-:Y:S01]  /*2030*/  FMUL.FTZ R39, R39, UR4 ;  /* 0x0000000427277c20 */ /* 0x000fe20008410000 */
[----:B------:R-:W-:Y:S01]  /*2040*/  FMUL.FTZ R40, R40, UR4 ;  /* 0x0000000428287c20 */ /* 0x000fe20008410000 */
[----:B------:R-:W-:Y:S01]  /*2050*/  FMUL.FTZ R41, R41, UR4 ;  /* 0x0000000429297c20 */ /* 0x000fe20008410000 */
[----:B------:R-:W-:Y:S01]  /*2060*/  FMUL.FTZ R42, R42, UR4 ;  /* 0x000000042a2a7c20 */ /* 0x000fe20008410000 */
[----:B------:R5:W0:Y:S01]  /*2070*/  MUFU.TANH R34, R58 ;  /* 0x0000003a00227308 */ /* 0x000a220000002400 */
[----:B----4-:R-:W-:Y:S01]  /*2080*/  LOP3.LUT R25, R24, 0x1ffffffe, RZ, 0xc0, !PT ;  /* 0x1ffffffe18197812 */ /* 0x010fe200078ec0ff */
[----:B------:R-:W-:Y:S01]  /*2090*/  FMUL.FTZ R44, R44, UR4 ;  /* 0x000000042c2c7c20 */ /* 0x000fe20008410000 */
[----:B------:R-:W-:Y:S01]  /*20a0*/  FMUL.FTZ R45, R45, UR4 ;  /* 0x000000042d2d7c20 */ /* 0x000fe20008410000 */
[----:B------:R-:W-:Y:S01]  /*20b0*/  FMUL.FTZ R46, R46, UR4 ;  /* 0x000000042e2e7c20 */ /* 0x000fe20008410000 */
[----:B------:R-:W-:Y:S01]  /*20c0*/  FMUL.FTZ R47, R47, UR4 ;  /* 0x000000042f2f7c20 */ /* 0x000fe20008410000 */
[----:B------:R-:W-:-:S02]  /*20d0*/  IMAD.IADD R4, R22, 0x1, -R25 ;  /* 0x0000000116047824 */ /* 0x000fc400078e0a19 */
[----:B------:R-:W-:Y:S01]  /*20e0*/  FMUL.FTZ R48, R48, UR4 ;  /* 0x0000000430307c20 */ /* 0x000fe20008410000 */
[----:B------:R-:W-:Y:S01]  /*20f0*/  FMUL.FTZ R49, R49, UR4 ;  /* 0x0000000431317c20 */ /* 0x000fe20008410000 */
[----:B------:R-:W-:Y:S01]  /*2100*/  FMUL.FTZ R50, R50, UR4 ;  /* 0x0000000432327c20 */ /* 0x000fe20008410000 */
[----:B------:R-:W-:Y:S02]  /*2110*/  IMAD R4, R4, 0x8, R21 ;  /* 0x0000000804047824 */ /* 0x000fe400078e0215 */
[----:B------:R-:W-:Y:S01]  /*2120*/  FMUL.FTZ R52, R52, UR4 ;  /* 0x0000000434347c20 */ /* 0x000fe20008410000 */
[----:B------:R-:W-:Y:S01]  /*2130*/  FMUL.FTZ R53, R53, UR4 ;  /* 0x0000000435357c20 */ /* 0x000fe20008410000 */
[----:B------:R-:W-:Y:S01]  /*2140*/  FMUL.FTZ R54, R54, UR4 ;  /* 0x0000000436367c20 */ /* 0x000fe20008410000 */
[----:B-1----:R-:W-:-:S04]  /*2150*/  @P1 IMAD.HI.U32 R20, R4, R43, RZ ;  /* 0x0000002b04141227 */ /* 0x002fc800078e00ff */
[----:B------:R-:W-:Y:S01]  /*2160*/  FMUL.FTZ R55, R55, UR4 ;  /* 0x0000000437377c20 */ /* 0x000fe20008410000 */
[----:B------:R-:W-:Y:S01]  /*2170*/  FMUL.FTZ R56, R56, UR4 ;  /* 0x0000000438387c20 */ /* 0x000fe20008410000 */
[----:B------:R-:W-:Y:S01]  /*2180*/  FMUL.FTZ R57, R57, UR4 ;  /* 0x0000000439397c20 */ /* 0x000fe20008410000 */
[----:B------:R-:W-:Y:S01]  /*2190*/  IMAD.MOV.U32 R22, RZ, RZ, R4 ;  /* 0x000000ffff167224 */ /* 0x000fe200078e0004 */
[----:B0-----:R-:W-:Y:S01]  /*21a0*/  @P1 SHF.R.U32.HI R22, RZ, R51, R20 ;  /* 0x00000033ff161219 */ /* 0x001fe20000011614 */
[----:B------:R-:W-:Y:S02]  /*21b0*/  @!P0 VIADD R20, R6, 0x22840 ;  /* 0x0002284006148836 */ /* 0x000fe40000000000 */
[----:B------:R-:W-:Y:S01]  /*21c0*/  FMUL.FTZ R59, R59, UR4 ;  /* 0x000000043b3b7c20 */ /* 0x000fe20008410000 */
        /* <DEDUP_REMOVED lines=12> */
[----:B-----5:R-:W0:Y:S01]  /*2290*/  SHFL.IDX PT, R58, R22, RZ, 0x1c1f ;  /* 0x001c1fff163a7589 */ /* 0x020e2200000e0000 */
[----:B------:R-:W-:Y:S01]  /*22a0*/  ULDC.64 UR4, c[0x0][0x9e0] ;  /* 0x0002780000047ab9 */ /* 0x000fe20000000a00 */
[----:B------:R-:W-:Y:S01]  /*22b0*/  @!P0 PRMT R20, RZ, 0x654, R20 ;  /* 0x00000654ff148816 */ /* 0x000fe20000000014 */
[----:B------:R-:W-:Y:S01]  /*22c0*/  IMAD R21, R23, -0x60, R18 ;  /* 0xffffffa017157824 */ /* 0x000fe200078e0212 */
[----:B------:R-:W-:Y:S01]  /*22d0*/  UISETP.GE.AND UP1, UPT, UR5, 0x1, UPT ;  /* 0x000000010500788c */ /* 0x000fe2000bf26270 */
[----:B------:R1:W-:Y:S06]  /*22e0*/  BAR.ARV R8, 0x100 ;  /* 0x000400080000751d */ /* 0x0003ec0000002000 */
[----:B------:R4:W-:Y:S01]  /*22f0*/  @!P0 SYNCS.ARRIVE.TRANS64.RED.A1T0 RZ, [R20+URZ], RZ ;  /* 0x000000ff14ff89a7 */ /* 0x0009e2000810043f */
[----:B------:R-:W-:Y:S01]  /*2300*/  PLOP3.LUT P1, PT, PT, PT, UP1, 0x40, 0x0 ;  /* 0x000000000000781c */ /* 0x000fe20003f2e818 */
[----:B------:R-:W0:Y:S01]  /*2310*/  MUFU.TANH R10, R10 ;  /* 0x0000000a000a7308 */ /* 0x000e220000002400 */
[----:B------:R-:W-:-:S02]  /*2320*/  IMAD.MOV.U32 R26, RZ, RZ, -0x60 ;  /* 0xffffffa0ff1a7424 */ /* 0x000fc400078e00ff */
[----:B----4-:R-:W-:-:S05]  /*2330*/  VIADD R20, R21, 0x61 ;  /* 0x0000006115147836 */ /* 0x010fca0000000000 */
[----:B------:R-:W4:Y:S01]  /*2340*/  MUFU.TANH R0, R0 ;  /* 0x0000000000007308 */ /* 0x000f220000002400 */
[----:B------:R-:W-:Y:S02]  /*2350*/  IMAD R24, R3, -0x2, R20 ;  /* 0xfffffffe03187824 */ /* 0x000fe400078e0214 */
[----:B------:R-:W-:Y:S02]  /*2360*/  VIADD R20, R21, 0x60 ;  /* 0x0000006015147836 */ /* 0x000fe40000000000 */
[----:B------:R-:W-:-:S03]  /*2370*/  VIADD R24, R24, -UR11 ;  /* 0x8000000b18187c36 */ /* 0x000fc60008000000 */
[----:B------:R-:W1:Y:S01]  /*2380*/  MUFU.TANH R9, R9 ;  /* 0x0000000900097308 */ /* 0x000e620000002400 */
[----:B------:R-:W-:Y:S02]  /*2390*/  IMAD R25, R3, -0x2, R20 ;  /* 0xfffffffe03197824 */ /* 0x000fe400078e0214 */
[----:B------:R-:W-:-:S04]  /*23a0*/  VIADD R43, R24, UR7 ;  /* 0x00000007182b7c36 */ /* 0x000fc80008000000 */
[----:B0-----:R-:W-:Y:S01]  /*23b0*/  IMAD.IADD R21, R43, 0x1, R58 ;  /* 0x000000012b157824 */ /* 0x001fe200078e023a */
[----:B------:R-:W0:Y:S08]  /*23c0*/  MUFU.TANH R28, R28 ;  /* 0x0000001c001c7308 */ /* 0x000e300000002400 */
        /* <DEDUP_REMOVED lines=39> */
[----:B------:R5:W0:Y:S02]  /*2640*/  MUFU.TANH R30, R50 ;  /* 0x00000032001e7308 */ /* 0x000a240000002400 */
[----:B-----5:R-:W-:-:S02]  /*2650*/  IMAD R50, R23, R26, 0x60 ;  /* 0x0000006017327424 */ /* 0x020fc400078e021a */
[----:B------:R-:W-:Y:S02]  /*2660*/  VIADD R26, R24, UR4 ;  /* 0x00000004181a7c36 */ /* 0x000fe40008000000 */
[----:B------:R-:W-:-:S03]  /*2670*/  IMAD R51, R3, -0x2, R50 ;  /* 0xfffffffe03337824 */ /* 0x000fc600078e0232 */
[----:B------:R-:W-:Y:S01]  /*2680*/  VIADDMNMX R20, R58, R26, R25, PT ;  /* 0x0000001a3a147246 */ /* 0x000fe20003800119 */
[----:B01234-:R-:W-:Y:S06]  /*2690*/  @P1 BRA `(.L_x_1829) ;  /* 0x0000000000541947 */ /* 0x01ffec0003800000 */
[----:B------:R-:W-:Y:S01]  /*26a0*/  IADD3 R24, R18, -UR11, R58 ;  /* 0x8000000b12187c10 */ /* 0x000fe2000fffe03a */
[----:B------:R-:W-:Y:S03]  /*26b0*/  BSSY B0, `(.L_x_1830) ;  /* 0x0000010000007945 */ /* 0x000fe60003800000 */
[----:B------:R-:W-:-:S13]  /*26c0*/  ISETP.GT.AND P1, PT, R24, -0x1, PT ;  /* 0xffffffff1800780c */ /* 0x000fda0003f24270 */
[----:B------:R-:W-:Y:S05]  /*26d0*/  @P1 BRA `(.L_x_1831) ;  /* 0x0000000000201947 */ /* 0x000fea0003800000 */
[----:B------:R-:W-:Y:S01]  /*26e0*/  UISETP.NE.AND UP2, UPT, UR5, 0x1, UPT ;  /* 0x000000010500788c */ /* 0x000fe2000bf45270 */
[----:B------:R-:W-:-:S05]  /*26f0*/  LOP3.LUT R24, RZ, R24, RZ, 0x33, !PT ;  /* 0x00000018ff187212 */ /* 0x000fca00078e33ff */
[----:B------:R-:W-:-:S05]  /*2700*/  PLOP3.LUT P1, PT, PT, PT, UP2, 0x80, 0x0 ;  /* 0x000000000000781c */ /* 0x000fca0003f2f028 */
[----:B------:R-:W-:-:S08]  /*2710*/  @UP2 ULDC.64 UR14, c[0x0][0x9e8] ;  /* 0x00027a00000e2ab9 */ /* 0x000fd00000000a00 */
[----:B------:R-:W-:-:S05]  /*2720*/  @P1 IMAD.HI.U32 R58, R24, UR14, RZ ;  /* 0x0000000e183a1c27 */ /* 0x000fca000f8e00ff */
[----:B------:R-:W-:-:S04]  /*2730*/  @P1 SHF.R.U32.HI R24, RZ, UR15, R58 ;  /* 0x0000000fff181c19 */ /* 0x000fc8000801163a */
[----:B------:R-:W-:Y:S01]  /*2740*/  LOP3.LUT R24, RZ, R24, RZ, 0x33, !PT ;  /* 0x00000018ff187212 */ /* 0x000fe200078e33ff */
[----:B------:R-:W-:Y:S06]  /*2750*/  BRA `(.L_x_1832) ;  /* 0x0000000000147947 */ /* 0x000fec0003800000 */
.L_x_1831:
[----:B------:R-:W-:-:S06]  /*2760*/  UISETP.NE.AND UP2, UPT, UR5, 0x1, UPT ;  /* 0x000000010500788c */ /* 0x000fcc000bf45270 */
[----:B------:R-:W-:-:S05]  /*2770*/  PLOP3.LUT P1, PT, PT, PT, UP2, 0x80, 0x0 ;  /* 0x000000000000781c */ /* 0x000fca0003f2f028 */
[----:B------:R-:W-:-:S08]  /*2780*/  @UP2 ULDC.64 UR14, c[0x0][0x9e8] ;  /* 0x00027a00000e2ab9 */ /* 0x000fd00000000a00 */
[----:B------:R-:W-:-:S05]  /*2790*/  @P1 IMAD.HI.U32 R58, R24, UR14, RZ ;  /* 0x0000000e183a1c27 */ /* 0x000fca000f8e00ff */
[----:B------:R-:W-:-:S07]  /*27a0*/  @P1 SHF.R.U32.HI R24, RZ, UR15, R58 ;  /* 0x0000000fff181c19 */ /* 0x000fce000801163a */
.L_x_1832:
[----:B------:R-:W-:Y:S05]  /*27b0*/  BSYNC B0 ;  /* 0x0000000000007941 */ /* 0x000fea0003800000 */
.L_x_1830:
[----:B------:R-:W-:-:S05]  /*27c0*/  IMAD R24, R24, UR5, R51 ;  /* 0x0000000518187c24 */ /* 0x000fca000f8e0233 */
[----:B------:R-:W-:Y:S02]  /*27d0*/  VIMNMX R21, R21, R24, !PT ;  /* 0x0000001815157248 */ /* 0x000fe40007fe0100 */
[----:B------:R-:W-:-:S07]  /*27e0*/  VIADDMNMX R20, R24, UR5, R20, PT ;  /* 0x0000000518147c46 */ /* 0x000fce000b800114 */
.L_x_1829:
[C---:B------:R-:W-:Y:S02]  /*27f0*/  ISETP.GE.AND P1, PT, R50.reuse, 0x2, PT ;  /* 0x000000023200780c */ /* 0x040fe40003f26270 */
[C---:B------:R-:W-:Y:S02]  /*2800*/  ISETP.GE.AND P5, PT, R50.reuse, 0xa, PT ;  /* 0x0000000a3200780c */ /* 0x040fe40003fa6270 */
[----:B------:R-:W-:Y:S02]  /*2810*/  ISETP.GT.AND P3, PT, R21, 0x1, !P1 ;  /* 0x000000011500780c */ /* 0x000fe40004f64270 */
[----:B------:R-:W-:Y:S02]  /*2820*/  ISETP.GE.AND P2, PT, R50, 0x9, PT ;  /* 0x000000093200780c */ /* 0x000fe40003f46270 */
[----:B------:R-:W-:Y:S02]  /*2830*/  ISETP.LT.OR P3, PT, R20, 0x2, P3 ;  /* 0x000000021400780c */ /* 0x000fe40001f61670 */
[----:B------:R-:W-:-:S02]  /*2840*/  P2R R24, PR, RZ, 0x20 ;  /* 0x00000020ff187803 */ /* 0x000fc40000000000 */
[----:B------:R-:W-:Y:S02]  /*2850*/  FSEL R74, R74, -INF , !P3 ;  /* 0xff8000004a4a7808 */ /* 0x000fe40005800000 */
[C---:B------:R-:W-:Y:S02]  /*2860*/  ISETP.GT.AND P3, PT, R21.reuse, 0x9, !P5 ;  /* 0x000000091500780c */ /* 0x040fe40006f64270 */
[----:B------:R-:W-:Y:S02]  /*2870*/  ISETP.GT.AND P4, PT, R21, 0x8, !P2 ;  /* 0x000000081500780c */ /* 0x000fe40005784270 */
[----:B------:R-:W-:Y:S02]  /*2880*/  ISETP.LT.OR P3, PT, R20, 0xa, P3 ;  /* 0x0000000a1400780c */ /* 0x000fe40001f61670 */
[----:B------:R-:W-:Y:S02]  /*2890*/  ISETP.GE.AND P5, PT, R50, 0x11, PT ;  /* 0x000000113200780c */ /* 0x000fe40003fa6270 */
[----:B------:R-:W-:-:S02]  /*28a0*/  FSEL R72, R29, -INF , !P3 ;  /* 0xff8000001d487808 */ /* 0x000fc40005800000 */
[----:B------:R-:W-:Y:S02]  /*28b0*/  ISETP.LT.OR P4, PT, R20, 0x9, P4 ;  /* 0x000000091400780c */ /* 0x000fe40002781670 */
[----:B------:R-:W-:Y:S02]  /*28c0*/  ISETP.GT.AND P3, PT, R21, 0x10, !P5 ;  /* 0x000000101500780c */ /* 0x000fe40006f64270 */
[----:B------:R-:W-:Y:S02]  /*28d0*/  FSEL R58, R28, -INF , !P4 ;  /* 0xff8000001c3a7808 */ /* 0x000fe40006000000 */
[----:B------:R-:W-:Y:S02]  /*28e0*/  ISETP.LT.OR P3, PT, R20, 0x11, P3 ;  /* 0x000000111400780c */ /* 0x000fe40001f61670 */
[----:B------:R-:W-:Y:S02]  /*28f0*/  ISETP.GE.AND P4, PT, R50, 0x12, PT ;  /* 0x000000123200780c */ /* 0x000fe40003f86270 */
[----:B------:R-:W-:-:S02]  /*2900*/  FSEL R76, R32, -INF , !P3 ;  /* 0xff800000204c7808 */ /* 0x000fc40005800000 */
[----:B------:R-:W-:Y:S02]  /*2910*/  ISETP.GT.AND P3, PT, R21, 0x11, !P4 ;  /* 0x000000111500780c */ /* 0x000fe40006764270 */
[----:B------:R-:W-:Y:S02]  /*2920*/  P2R R29, PR, RZ, 0x10 ;  /* 0x00000010ff1d7803 */ /* 0x000fe40000000000 */
[----:B------:R-:W-:Y:S02]  /*2930*/  ISETP.LT.OR P3, PT, R20, 0x12, P3 ;  /* 0x000000121400780c */ /* 0x000fe40001f61670 */
[----:B------:R-:W-:Y:S02]  /*2940*/  ISETP.GE.AND P4, PT, R50, 0x19, PT ;  /* 0x000000193200780c */ /* 0x000fe40003f86270 */
[----:B------:R-:W-:Y:S02]  /*2950*/  FSEL R78, R33, -INF , !P3 ;  /* 0xff800000214e7808 */ /* 0x000fe40005800000 */
[----:B------:R-:W-:-:S02]  /*2960*/  ISETP.GT.AND P3, PT, R21, 0x18, !P4 ;  /* 0x000000181500780c */ /* 0x000fc40006764270 */
[----:B------:R-:W-:Y:S02]  /*2970*/  P2R R32, PR, RZ, 0x10 ;  /* 0x00000010ff207803 */ /* 0x000fe40000000000 */
[----:B------:R-:W-:Y:S02]  /*2980*/  ISETP.LT.OR P3, PT, R20, 0x19, P3 ;  /* 0x000000191400780c */ /* 0x000fe40001f61670 */
[----:B------:R-:W-:Y:S02]  /*2990*/  ISETP.GE.AND P4, PT, R50, 0x1a, PT ;  /* 0x0000001a3200780c */ /* 0x000fe40003f86270 */
[----:B------:R-:W-:Y:S02]  /*29a0*/  FSEL R80, R36, -INF , !P3 ;  /* 0xff80000024507808 */ /* 0x000fe40005800000 */
[----:B------:R-:W-:Y:S02]  /*29b0*/  ISETP.GT.AND P3, PT, R21, 0x19, !P4 ;  /* 0x000000191500780c */ /* 0x000fe40006764270 */
[----:B------:R-:W-:-:S02]  /*29c0*/  P2R R33, PR, RZ, 0x10 ;  /* 0x00000010ff217803 */ /* 0x000fc40000000000 */
[----:B------:R-:W-:Y:S02]  /*29d0*/  ISETP.LT.OR P3, PT, R20, 0x1a, P3 ;  /* 0x0000001a1400780c */ /* 0x000fe40001f61670 */
[----:B------:R-:W-:Y:S02]  /*29e0*/  ISETP.GE.AND P4, PT, R50, 0x21, PT ;  /* 0x000000213200780c */ /* 0x000fe40003f86270 */
[----:B------:R-:W-:Y:S02]  /*29f0*/  FSEL R82, R37, -INF , !P3 ;  /* 0xff80000025527808 */ /* 0x000fe40005800000 */
[----:B------:R-:W-:Y:S02]  /*2a00*/  ISETP.GT.AND P3, PT, R21, 0x20, !P4 ;  /* 0x000000201500780c */ /* 0x000fe40006764270 */
[----:B------:R-:W-:Y:S02]  /*2a10*/  P2R R36, PR, RZ, 0x10 ;  /* 0x00000010ff247803 */ /* 0x000fe40000000000 */
[----:B------:R-:W-:-:S02]  /*2a20*/  ISETP.LT.OR P3, PT, R20, 0x21, P3 ;  /* 0x000000211400780c */ /* 0x000fc40001f61670 */
[----:B------:R-:W-:Y:S02]  /*2a30*/  ISETP.GE.AND P4, PT, R50, 0x22, PT ;  /* 0x000000223200780c */ /* 0x000fe40003f86270 */
[----:B------:R-:W-:Y:S02]  /*2a40*/  FSEL R84, R40, -INF , !P3 ;  /* 0xff80000028547808 */ /* 0x000fe40005800000 */
[----:B------:R-:W-:Y:S02]  /*2a50*/  ISETP.GT.AND P3, PT, R21, 0x21, !P4 ;  /* 0x000000211500780c */ /* 0x000fe40006764270 */
[----:B------:R-:W-:Y:S02]  /*2a60*/  P2R R37, PR, RZ, 0x10 ;  /* 0x00000010ff257803 */ /* 0x000fe40000000000 */
[----:B------:R-:W-:Y:S02]  /*2a70*/  ISETP.LT.OR P3, PT, R20, 0x22, P3 ;  /* 0x000000221400780c */ /* 0x000fe40001f61670 */
[----:B------:R-:W-:-:S02]  /*2a80*/  ISETP.GE.AND P4, PT, R50, 0x29, PT ;  /* 0x000000293200780c */ /* 0x000fc40003f86270 */
[----:B------:R-:W-:Y:S02]  /*2a90*/  FSEL R86, R41, -INF , !P3 ;  /* 0xff80000029567808 */ /* 0x000fe40005800000 */
[----:B------:R-:W-:Y:S02]  /*2aa0*/  ISETP.GT.AND P3, PT, R21, 0x28, !P4 ;  /* 0x000000281500780c */ /* 0x000fe40006764270 */
[----:B------:R-:W-:Y:S02]  /*2ab0*/  P2R R41, PR, RZ, 0x10 ;  /* 0x00000010ff297803 */ /* 0x000fe40000000000 */
        /* <DEDUP_REMOVED lines=51> */
[----:B------:R-:W-:Y:S02]  /*2df0*/  P2R R28, PR, RZ, 0x20 ;  /* 0x00000020ff1c7803 */ /* 0x000fe40000000000 */
[----:B------:R-:W-:Y:S02]  /*2e00*/  FSEL R64, R64, -INF , !P3 ;  /* 0xff80000040407808 */ /* 0x000fe40005800000 */
[C---:B------:R-:W-:Y:S02]  /*2e10*/  ISETP.GE.AND P3, PT, R50.reuse, 0x52, PT ;  /* 0x000000523200780c */ /* 0x040fe40003f66270 */
[----:B------:R-:W-:Y:S02]  /*2e20*/  ISETP.GE.AND P6, PT, R50, 0x1, PT ;  /* 0x000000013200780c */ /* 0x000fe40003fc6270 */
[----:B------:R-:W-:-:S04]  /*2e30*/  ISETP.GT.AND P4, PT, R21, 0x51, !P3 ;  /* 0x000000511500780c */ /* 0x000fc80005f84270 */
[----:B------:R-:W-:-:S04]  /*2e40*/  ISETP.LT.OR P4, PT, R20, 0x52, P4 ;  /* 0x000000521400780c */ /* 0x000fc80002781670 */
[----:B------:R-:W-:Y:S02]  /*2e50*/  FSEL R104, R65, -INF , !P4 ;  /* 0xff80000041687808 */ /* 0x000fe40006000000 */
[----:B------:R-:W-:-:S04]  /*2e60*/  ISETP.GE.AND P4, PT, R50, 0x59, PT ;  /* 0x000000593200780c */ /* 0x000fc80003f86270 */
[----:B------:R-:W-:-:S04]  /*2e70*/  ISETP.GT.AND P5, PT, R21, 0x58, !P4 ;  /* 0x000000581500780c */ /* 0x000fc800067a4270 */
[----:B------:R-:W-:-:S04]  /*2e80*/  ISETP.LT.OR P5, PT, R20, 0x59, P5 ;  /* 0x000000591400780c */ /* 0x000fc80002fa1670 */
[----:B------:R-:W-:Y:S02]  /*2e90*/  FSEL R68, R68, -INF , !P5 ;  /* 0xff80000044447808 */ /* 0x000fe40006800000 */
[----:B------:R-:W-:-:S04]  /*2ea0*/  ISETP.GT.AND P5, PT, R21, RZ, !P6 ;  /* 0x000000ff1500720c */ /* 0x000fc800077a4270 */
[----:B------:R-:W-:-:S04]  /*2eb0*/  ISETP.LT.OR P5, PT, R20, 0x1, P5 ;  /* 0x000000011400780c */ /* 0x000fc80002fa1670 */
[----:B------:R-:W-:Y:S02]  /*2ec0*/  FSEL R40, R10, -INF , !P5 ;  /* 0xff8000000a287808 */ /* 0x000fe40006800000 */
[----:B------:R-:W-:Y:S01]  /*2ed0*/  ISETP.GE.AND P5, PT, R50, 0x5a, PT ;  /* 0x0000005a3200780c */ /* 0x000fe20003fa6270 */
[----:B------:R-:W0:Y:S03]  /*2ee0*/  SHFL.IDX PT, R10, R22, 0x1, 0x1c1f ;  /* 0x003c1f00160a7f89 */ /* 0x000e2600000e0000 */
[----:B------:R-:W-:Y:S02]  /*2ef0*/  P2R R50, PR, RZ, 0x20 ;  /* 0x00000020ff327803 */ /* 0x000fe40000000000 */
[----:B------:R-:W-:-:S04]  /*2f00*/  ISETP.GT.AND P5, PT, R21, 0x59, !P5 ;  /* 0x000000591500780c */ /* 0x000fc80006fa4270 */
[----:B------:R-:W-:-:S04]  /*2f10*/  ISETP.LT.OR P5, PT, R20, 0x5a, P5 ;  /* 0x0000005a1400780c */ /* 0x000fc80002fa1670 */
[----:B------:R-:W-:Y:S02]  /*2f20*/  FSEL R106, R69, -INF , !P5 ;  /* 0xff800000456a7808 */ /* 0x000fe40006800000 */
[----:B------:R-:W-:Y:S02]  /*2f30*/  PLOP3.LUT P5, PT, PT, PT, UP1, 0x40, 0x0 ;  /* 0x000000000000781c */ /* 0x000fe40003fae818 */
[----:B0-----:R-:W-:Y:S01]  /*2f40*/  VIADDMNMX R20, R10, R26, R25, PT ;  /* 0x0000001a0a147246 */ /* 0x001fe20003800119 */
[----:B------:R-:W-:-:S10]  /*2f50*/  IMAD.IADD R21, R43, 0x1, R10 ;  /* 0x000000012b157824 */ /* 0x000fd400078e020a */
[----:B------:R-:W-:Y:S05]  /*2f60*/  @P5 BRA `(.L_x_1833) ;  /* 0x00000000005c5947 */ /* 0x000fea0003800000 */
        /* <DEDUP_REMOVED lines=8> */
[----:B------:R-:W-:Y:S01]  /*2ff0*/  @P5 IMAD.HI.U32 R22, R10, UR14, RZ ;  /* 0x0000000e0a165c27 */ /* 0x000fe2000f8e00ff */
[----:B------:R-:W-:-:S13]  /*3000*/  PLOP3.LUT P5, PT, PT, PT, UP2, 0x80, 0x0 ;  /* 0x000000000000781c */ /* 0x000fda0003faf028 */
[----:B------:R-:W-:-:S04]  /*3010*/  @P5 SHF.R.U32.HI R10, RZ, UR15, R22 ;  /* 0x0000000fff0a5c19 */ /* 0x000fc80008011616 */
[----:B------:R-:W-:Y:S01]  /*3020*/  LOP3.LUT R10, RZ, R10, RZ, 0x33, !PT ;  /* 0x0000000aff0a7212 */ /* 0x000fe200078e33ff */
[----:B------:R-:W-:Y:S06]  /*3030*/  BRA `(.L_x_1836) ;  /* 0x0000000000187947 */ /* 0x000fec0003800000 */
.L_x_1835:
[----:B------:R-:W-:-:S06]  /*3040*/  UISETP.NE.AND UP2, UPT, UR5, 0x1, UPT ;  /* 0x000000010500788c */ /* 0x000fcc000bf45270 */
[----:B------:R-:W-:-:S05]  /*3050*/  PLOP3.LUT P5, PT, PT, PT, UP2, 0x80, 0x0 ;  /* 0x000000000000781c */ /* 0x000fca0003faf028 */
[----:B------:R-:W-:-:S08]  /*3060*/  @UP2 ULDC.64 UR14, c[0x0][0x9e8] ;  /* 0x00027a00000e2ab9 */ /* 0x000fd00000000a00 */
[----:B------:R-:W-:Y:S01]  /*3070*/  @P5 IMAD.HI.U32 R22, R10, UR14, RZ ;  /* 0x0000000e0a165c27 */ /* 0x000fe2000f8e00ff */
[----:B------:R-:W-:-:S13]  /*3080*/  PLOP3.LUT P5, PT, PT, PT, UP2, 0x80, 0x0 ;  /* 0x000000000000781c */ /* 0x000fda0003faf028 */
[----:B------:R-:W-:-:S07]  /*3090*/  @P5 SHF.R.U32.HI R10, RZ, UR15, R22 ;  /* 0x0000000fff0a5c19 */ /* 0x000fce0008011616 */
.L_x_1836:
[----:B------:R-:W-:Y:S05]  /*30a0*/  BSYNC B0 ;  /* 0x0000000000007941 */ /* 0x000fea0003800000 */
.L_x_1834:
[----:B------:R-:W-:-:S05]  /*30b0*/  IMAD R10, R10, UR5, R51 ;  /* 0x000000050a0a7c24 */ /* 0x000fca000f8e0233 */
[----:B------:R-:W-:Y:S02]  /*30c0*/  VIMNMX R21, R21, R10, !PT ;  /* 0x0000000a15157248 */ /* 0x000fe40007fe0100 */
[----:B------:R-:W-:-:S07]  /*30d0*/  VIADDMNMX R20, R10, UR5, R20, PT ;  /* 0x000000050a147c46 */ /* 0x000fce000b800114 */
.L_x_1833:
[C---:B------:R-:W-:Y:S01]  /*30e0*/  ISETP.GT.AND P1, PT, R21.reuse, 0x1, !P1 ;  /* 0x000000011500780c */ /* 0x040fe20004f24270 */
[----:B------:R-:W-:Y:S01]  /*30f0*/  ULDC UR10, c[0x0][0x988] ;  /* 0x00026200000a7ab9 */ /* 0x000fe20000000800 */
[----:B------:R-:W-:Y:S02]  /*3100*/  ISETP.GT.AND P2, PT, R21, 0x8, !P2 ;  /* 0x000000081500780c */ /* 0x000fe40005744270 */
[C---:B------:R-:W-:Y:S02]  /*3110*/  ISETP.LT.OR P1, PT, R20.reuse, 0x2, P1 ;  /* 0x000000021400780c */ /* 0x040fe40000f21670 */
[----:B------:R-:W-:Y:S02]  /*3120*/  ISETP.LT.OR P2, PT, R20, 0x9, P2 ;  /* 0x000000091400780c */ /* 0x000fe40001741670 */
[----:B------:R-:W-:Y:S02]  /*3130*/  FSEL R25, R9, -INF , !P1 ;  /* 0xff80000009197808 */ /* 0x000fe40004800000 */
[----:B------:R-:W-:-:S02]  /*3140*/  ISETP.NE.AND P1, PT, R24, RZ, PT ;  /* 0x000000ff1800720c */ /* 0x000fc40003f25270 */
[----:B------:R-:W-:Y:S02]  /*3150*/  FMNMX.FTZ R9, R40, R74, !PT ;  /* 0x0000004a28097209 */ /* 0x000fe40007810000 */
[----:B------:R-:W-:Y:S02]  /*3160*/  ISETP.GT.AND P1, PT, R21, 0x9, !P1 ;  /* 0x000000091500780c */ /* 0x000fe40004f24270 */
[----:B------:R-:W-:Y:S02]  /*3170*/  FMNMX.FTZ R9, R58, R9, !PT ;  /* 0x000000093a097209 */ /* 0x000fe40007810000 */
[----:B------:R-:W-:Y:S02]  /*3180*/  ISETP.LT.OR P1, PT, R20, 0xa, P1 ;  /* 0x0000000a1400780c */ /* 0x000fe40000f21670 */
[----:B------:R-:W-:Y:S02]  /*3190*/  FSEL R12, R12, -INF , !P2 ;  /* 0xff8000000c0c7808 */ /* 0x000fe40005000000 */
[----:B------:R-:W-:-:S02]  /*31a0*/  FSEL R13, R13, -INF , !P1 ;  /* 0xff8000000d0d7808 */ /* 0x000fc40004800000 */
[----:B------:R-:W-:Y:S02]  /*31b0*/  ISETP.NE.AND P1, PT, R28, RZ, PT ;  /* 0x000000ff1c00720c */ /* 0x000fe40003f25270 */
[----:B------:R-:W-:Y:S02]  /*31c0*/  ISETP.NE.AND P2, PT, R29, RZ, PT ;  /* 0x000000ff1d00720c */ /* 0x000fe40003f45270 */
[----:B------:R-:W-:Y:S02]  /*31d0*/  ISETP.GT.AND P1, PT, R21, 0x10, !P1 ;  /* 0x000000101500780c */ /* 0x000fe40004f24270 */
[----:B------:R-:W-:Y:S02]  /*31e0*/  FMNMX.FTZ R9, R72, R9, !PT ;  /* 0x0000000948097209 */ /* 0x000fe40007810000 */
[----:B------:R-:W-:Y:S02]  /*31f0*/  ISETP.LT.OR P1, PT, R20, 0x11, P1 ;  /* 0x000000111400780c */ /* 0x000fe40000f21670 */
[----:B------:R-:W-:-:S02]  /*3200*/  FMNMX.FTZ R9, R76, R9, !PT ;  /* 0x000000094c097209 */ /* 0x000fc40007810000 */
[----:B------:R-:W-:Y:S02]  /*3210*/  FSEL R14, R14, -INF , !P1 ;  /* 0xff8000000e0e7808 */ /* 0x000fe40004800000 */
[----:B------:R-:W-:Y:S02]  /*3220*/  ISETP.GT.AND P1, PT, R21, 0x11, !P2 ;  /* 0x000000111500780c */ /* 0x000fe40005724270 */
[----:B------:R-:W-:Y:S02]  /*3230*/  ISETP.NE.AND P5, PT, R32, RZ, PT ;  /* 0x000000ff2000720c */ /* 0x000fe40003fa5270 */
[----:B------:R-:W-:Y:S02]  /*3240*/  ISETP.LT.OR P1, PT, R20, 0x12, P1 ;  /* 0x000000121400780c */ /* 0x000fe40000f21670 */
[----:B------:R-:W-:Y:S02]  /*3250*/  FMNMX.FTZ R9, R78, R9, !PT ;  /* 0x000000094e097209 */ /* 0x000fe40007810000 */
[----:B------:R-:W-:-:S02]  /*3260*/  FSEL R15, R15, -INF , !P1 ;  /* 0xff8000000f0f7808 */ /* 0x000fc40004800000 */
[----:B------:R-:W-:Y:S02]  /*3270*/  ISETP.GT.AND P1, PT, R21, 0x18, !P5 ;  /* 0x000000181500780c */ /* 0x000fe40006f24270 */
[----:B------:R-:W-:Y:S02]  /*3280*/  FMNMX.FTZ R9, R80, R9, !PT ;  /* 0x0000000950097209 */ /* 0x000fe40007810000 */
[----:B------:R-:W-:Y:S02]  /*3290*/  ISETP.LT.OR P1, PT, R20, 0x19, P1 ;  /* 0x000000191400780c */ /* 0x000fe40000f21670 */
[----:B------:R-:W-:Y:S02]  /*32a0*/  FMNMX.FTZ R9, R82, R9, !PT ;  /* 0x0000000952097209 */ /* 0x000fe40007810000 */
[----:B------:R-:W-:Y:S02]  /*32b0*/  FSEL R22, R38, -INF , !P1 ;  /* 0xff80000026167808 */ /* 0x000fe40004800000 */
[----:B------:R-:W-:-:S02]  /*32c0*/  FMNMX.FTZ R9, R84, R9, !PT ;  /* 0x0000000954097209 */ /* 0x000fc40007810000 */
[----:B------:R-:W-:Y:S02]  /*32d0*/  ISETP.NE.AND P1, PT, R33, RZ, PT ;  /* 0x000000ff2100720c */ /* 0x000fe40003f25270 */
[----:B------:R-:W-:Y:S02]  /*32e0*/  FMNMX.FTZ R9, R86, R9, !PT ;  /* 0x0000000956097209 */ /* 0x000fe40007810000 */
[----:B------:R-:W-:Y:S02]  /*32f0*/  ISETP.GT.AND P1, PT, R21, 0x19, !P1 ;  /* 0x000000191500780c */ /* 0x000fe40004f24270 */
[----:B------:R-:W-:Y:S02]  /*3300*/  FMNMX.FTZ R9, R88, R9, !PT ;  /* 0x0000000958097209 */ /* 0x000fe40007810000 */
[----:B------:R-:W-:Y:S02]  /*3310*/  ISETP.LT.OR P1, PT, R20, 0x1a, P1 ;  /* 0x0000001a1400780c */ /* 0x000fe40000f21670 */
[----:B------:R-:W-:-:S02]  /*3320*/  FMNMX.FTZ R9, R90, R9, !PT ;  /* 0x000000095a097209 */ /* 0x000fc40007810000 */
[----:B------:R-:W-:Y:S02]  /*3330*/  FSEL R24, R39, -INF , !P1 ;  /* 0xff80000027187808 */ /* 0x000fe40004800000 */
[----:B------:R-:W-:Y:S02]  /*3340*/  ISETP.NE.AND P1, PT, R36, RZ, PT ;  /* 0x000000ff2400720c */ /* 0x000fe40003f25270 */
[----:B------:R-:W-:Y:S02]  /*3350*/  FMNMX.FTZ R9, R92, R9, !PT ;  /* 0x000000095c097209 */ /* 0x000fe40007810000 */
[----:B------:R-:W-:Y:S02]  /*3360*/  ISETP.GT.AND P1, PT, R21, 0x20, !P1 ;  /* 0x000000201500780c */ /* 0x000fe40004f24270 */
[----:B------:R-:W-:Y:S02]  /*3370*/  FMNMX.FTZ R9, R94, R9, !PT ;  /* 0x000000095e097209 */ /* 0x000fe40007810000 */
[----:B------:R-:W-:-:S02]  /*3380*/  ISETP.LT.OR P1, PT, R20, 0x21, P1 ;  /* 0x000000211400780c */ /* 0x000fc40000f21670 */
[----:B------:R-:W-:Y:S02]  /*3390*/  FMNMX.FTZ R9, R96, R9, !PT ;  /* 0x0000000960097209 */ /* 0x000fe40007810000 */
[----:B------:R-:W-:Y:S02]  /*33a0*/  FSEL R26, R42, -INF , !P1 ;  /* 0xff8000002a1a7808 */ /* 0x000fe40004800000 */
[----:B------:R-:W-:Y:S02]  /*33b0*/  ISETP.NE.AND P1, PT, R37, RZ, PT ;  /* 0x000000ff2500720c */ /* 0x000fe40003f25270 */
[----:B------:R-:W-:Y:S02]  /*33c0*/  FMNMX.FTZ R9, R98, R9, !PT ;  /* 0x0000000962097209 */ /* 0x000fe40007810000 */
[----:B------:R-:W-:Y:S02]  /*33d0*/  ISETP.GT.AND P1, PT, R21, 0x21, !P1 ;  /* 0x000000211500780c */ /* 0x000fe40004f24270 */
[----:B------:R-:W-:-:S02]  /*33e0*/  FMNMX.FTZ R9, R56, R9, !PT ;  /* 0x0000000938097209 */ /* 0x000fc40007810000 */
[----:B------:R-:W-:Y:S02]  /*33f0*/  ISETP.LT.OR P1, PT, R20, 0x22, P1 ;  /* 0x000000221400780c */ /* 0x000fe40000f21670 */
[----:B------:R-:W-:Y:S02]  /*3400*/  FMNMX.FTZ R9, R100, R9, !PT ;  /* 0x0000000964097209 */ /* 0x000fe40007810000 */
[----:B------:R-:W-:Y:S02]  /*3410*/  FSEL R27, R27, -INF , !P1 ;  /* 0xff8000001b1b7808 */ /* 0x000fe40004800000 */
[----:B------:R-:W-:Y:S02]  /*3420*/  ISETP.NE.AND P1, PT, R41, RZ, PT ;  /* 0x000000ff2900720c */ /* 0x000fe40003f25270 */
[----:B------:R-:W-:Y:S02]  /*3430*/  FMNMX.FTZ R9, R60, R9, !PT ;  /* 0x000000093c097209 */ /* 0x000fe40007810000 */
[----:B------:R-:W-:-:S02]  /*3440*/  ISETP.GT.AND P1, PT, R21, 0x28, !P1 ;  /* 0x000000281500780c */ /* 0x000fc40004f24270 */
[----:B------:R-:W-:Y:S02]  /*3450*/  FMNMX.FTZ R9, R102, R9, !PT ;  /* 0x0000000966097209 */ /* 0x000fe40007810000 */
[----:B------:R-:W-:Y:S02]  /*3460*/  ISETP.LT.OR P1, PT, R20, 0x29, P1 ;  /* 0x000000291400780c */ /* 0x000fe40000f21670 */
[----:B------:R-:W-:Y:S02]  /*3470*/  FMNMX.FTZ R9, R64, R9, !PT ;  /* 0x0000000940097209 */ /* 0x000fe40007810000 */
[----:B------:R-:W-:Y:S02]  /*3480*/  FSEL R28, R46, -INF , !P1 ;  /* 0xff8000002e1c7808 */ /* 0x000fe40004800000 */
[----:B------:R-:W-:Y:S02]  /*3490*/  FMNMX.FTZ R9, R104, R9, !PT ;  /* 0x0000000968097209 */ /* 0x000fe40007810000 */
[----:B------:R-:W-:-:S02]  /*34a0*/  ISETP.NE.AND P1, PT, R44, RZ, PT ;  /* 0x000000ff2c00720c */ /* 0x000fc40003f25270 */
[----:B------:R-:W-:Y:S02]  /*34b0*/  FMNMX.FTZ R9, R68, R9, !PT ;  /* 0x0000000944097209 */ /* 0x000fe40007810000 */
[C---:B------:R-:W-:Y:S02]  /*34c0*/  ISETP.GT.AND P1, PT, R21.reuse, 0x29, !P1 ;  /* 0x000000291500780c */ /* 0x040fe40004f24270 */
[----:B------:R-:W-:Y:S02]  /*34d0*/  FMNMX.FTZ R9, R106, R9, !PT ;  /* 0x000000096a097209 */ /* 0x000fe40007810000 */
[----:B------:R-:W-:Y:S02]  /*34e0*/  ISETP.LT.OR P1, PT, R20, 0x2a, P1 ;  /* 0x0000002a1400780c */ /* 0x000fe40000f21670 */
[----:B------:R-:W-:Y:S01]  /*34f0*/  ISETP.GT.AND P6, PT, R21, RZ, !P6 ;  /* 0x000000ff1500720c */ /* 0x000fe200077c4270 */
[----:B------:R-:W0:Y:S01]  /*3500*/  SHFL.BFLY PT, R10, R9, 0x2, 0x1f ;  /* 0x0c401f00090a7f89 */ /* 0x000e2200000e0000 */
[----:B------:R-:W-:-:S02]  /*3510*/  FSEL R29, R47, -INF , !P1 ;  /* 0xff8000002f1d7808 */ /* 0x000fc40004800000 */
[----:B------:R-:W-:Y:S02]  /*3520*/  ISETP.NE.AND P1, PT, R45, RZ, PT ;  /* 0x000000ff2d00720c */ /* 0x000fe40003f25270 */
[----:B------:R-:W-:Y:S02]  /*3530*/  ISETP.LT.OR P6, PT, R20, 0x1, P6 ;  /* 0x000000011400780c */ /* 0x000fe400037c1670 */
[----:B------:R-:W-:Y:S02]  /*3540*/  ISETP.GT.AND P1, PT, R21, 0x30, !P1 ;  /* 0x000000301500780c */ /* 0x000fe40004f24270 */
[----:B------:R-:W-:Y:S02]  /*3550*/  FSEL R0, R0, -INF , !P6 ;  /* 0xff80000000007808 */ /* 0x000fe40007000000 */
[----:B------:R-:W-:Y:S02]  /*3560*/  ISETP.LT.OR P1, PT, R20, 0x31, P1 ;  /* 0x000000311400780c */ /* 0x000fe40000f21670 */
[----:B------:R-:W-:-:S02]  /*3570*/  ISETP.NE.AND P2, PT, R53, RZ, PT ;  /* 0x000000ff3500720c */ /* 0x000fc40003f45270 */
[----:B------:R-:W-:Y:S02]  /*3580*/  FSEL R30, R30, -INF , !P1 ;  /* 0xff8000001e1e7808 */ /* 0x000fe40004800000 */
[----:B------:R-:W-:Y:S02]  /*3590*/  ISETP.NE.AND P1, PT, R48, RZ, PT ;  /* 0x000000ff3000720c */ /* 0x000fe40003f25270 */
[----:B------:R-:W-:Y:S02]  /*35a0*/  ISETP.NE.AND P5, PT, R59, RZ, PT ;  /* 0x000000ff3b00720c */ /* 0x000fe40003fa5270 */
[----:B------:R-:W-:Y:S02]  /*35b0*/  ISETP.GT.AND P1, PT, R21, 0x31, !P1 ;  /* 0x000000311500780c */ /* 0x000fe40004f24270 */
[----:B------:R-:W-:Y:S02]  /*35c0*/  ISETP.NE.AND P6, PT, R63, RZ, PT ;  /* 0x000000ff3f00720c */ /* 0x000fe40003fc5270 */
[----:B------:R-:W-:-:S02]  /*35d0*/  ISETP.LT.OR P1, PT, R20, 0x32, P1 ;  /* 0x000000321400780c */ /* 0x000fc40000f21670 */
[----:B0-----:R-:W-:Y:S02]  /*35e0*/  FMNMX.FTZ R37, R9, R10, !PT ;  /* 0x0000000a09257209 */ /* 0x001fe40007810000 */
[----:B------:R-:W-:Y:S02]  /*35f0*/  FMNMX.FTZ R9, R0, R25, !PT ;  /* 0x0000001900097209 */ /* 0x000fe40007810000 */
[----:B------:R-:W-:Y:S01]  /*3600*/  FSEL R31, R31, -INF , !P1 ;  /* 0xff8000001f1f7808 */ /* 0x000fe20004800000 */
[----:B------:R-:W0:Y:S01]  /*3610*/  SHFL.BFLY PT, R10, R37, 0x1, 0x1f ;  /* 0x0c201f00250a7f89 */ /* 0x000e2200000e0000 */
[----:B------:R-:W-:Y:S02]  /*3620*/  ISETP.NE.AND P1, PT, R49, RZ, PT ;  /* 0x000000ff3100720c */ /* 0x000fe40003f25270 */
[----:B------:R-:W-:Y:S02]  /*3630*/  FMNMX.FTZ R38, R12, R9, !PT ;  /* 0x000000090c267209 */ /* 0x000fe40007810000 */
[----:B------:R-:W-:-:S02]  /*3640*/  ISETP.GT.AND P1, PT, R21, 0x38, !P1 ;  /* 0x000000381500780c */ /* 0x000fc40004f24270 */
[----:B------:R-:W-:Y:S02]  /*3650*/  FMNMX.FTZ R9, R13, R38, !PT ;  /* 0x000000260d097209 */ /* 0x000fe40007810000 */
[----:B------:R-:W-:Y:S02]  /*3660*/  ISETP.LT.OR P1, PT, R20, 0x39, P1 ;  /* 0x000000391400780c */ /* 0x000fe40000f21670 */
[----:B------:R-:W-:Y:S02]  /*3670*/  FMNMX.FTZ R38, R14, R9, !PT ;  /* 0x000000090e267209 */ /* 0x000fe40007810000 */
[----:B------:R-:W-:Y:S02]  /*3680*/  FSEL R32, R54, -INF , !P1 ;  /* 0xff80000036207808 */ /* 0x000fe40004800000 */
[----:B------:R-:W-:Y:S02]  /*3690*/  ISETP.NE.AND P1, PT, R52, RZ, PT ;  /* 0x000000ff3400720c */ /* 0x000fe40003f25270 */
[----:B------:R-:W-:-:S02]  /*36a0*/  FMNMX.FTZ R9, R15, R38, !PT ;  /* 0x000000260f097209 */ /* 0x000fc40007810000 */
[----:B------:R-:W-:Y:S02]  /*36b0*/  ISETP.GT.AND P1, PT, R21, 0x39, !P1 ;  /* 0x000000391500780c */ /* 0x000fe40004f24270 */
[----:B------:R-:W-:Y:S02]  /*36c0*/  FMNMX.FTZ R9, R22, R9, !PT ;  /* 0x0000000916097209 */ /* 0x000fe40007810000 */
[----:B------:R-:W-:Y:S02]  /*36d0*/  ISETP.LT.OR P1, PT, R20, 0x3a, P1 ;  /* 0x0000003a1400780c */ /* 0x000fe40000f21670 */
[----:B------:R-:W-:Y:S02]  /*36e0*/  FMNMX.FTZ R9, R24, R9, !PT ;  /* 0x0000000918097209 */ /* 0x000fe40007810000 */
[----:B------:R-:W-:Y:S02]  /*36f0*/  FSEL R33, R55, -INF , !P1 ;  /* 0xff80000037217808 */ /* 0x000fe40004800000 */
[----:B------:R-:W-:-:S02]  /*3700*/  ISETP.GT.AND P1, PT, R21, 0x40, !P2 ;  /* 0x000000401500780c */ /* 0x000fc40005724270 */
[----:B------:R-:W-:Y:S02]  /*3710*/  FMNMX.FTZ R38, R26, R9, !PT ;  /* 0x000000091a267209 */ /* 0x000fe40007810000 */
[----:B------:R-:W-:Y:S02]  /*3720*/  ISETP.LT.OR P1, PT, R20, 0x41, P1 ;  /* 0x000000411400780c */ /* 0x000fe40000f21670 */
[----:B------:R-:W-:Y:S02]  /*3730*/  FMNMX.FTZ R9, R27, R38, !PT ;  /* 0x000000261b097209 */ /* 0x000fe40007810000 */
[----:B------:R-:W-:Y:S02]  /*3740*/  FSEL R34, R34, -INF , !P1 ;  /* 0xff80000022227808 */ /* 0x000fe40004800000 */
[----:B------:R-:W-:Y:S02]  /*3750*/  FMNMX.FTZ R38, R28, R9, !PT ;  /* 0x000000091c267209 */ /* 0x000fe40007810000 */
[----:B------:R-:W-:-:S02]  /*3760*/  ISETP.GT.AND P1, PT, R21, 0x41, !P5 ;  /* 0x000000411500780c */ /* 0x000fc40006f24270 */
[----:B0-----:R-:W-:Y:S02]  /*3770*/  FMNMX.FTZ R10, R37, R10, !PT ;  /* 0x0000000a250a7209 */ /* 0x001fe40007810000 */
[----:B------:R-:W-:Y:S02]  /*3780*/  FMNMX.FTZ R9, R29, R38, !PT ;  /* 0x000000261d097209 */ /* 0x000fe40007810000 */
[----:B------:R-:W-:Y:S01]  /*3790*/  ISETP.LT.OR P1, PT, R20, 0x42, P1 ;  /* 0x000000421400780c */ /* 0x000fe20000f21670 */
[----:B------:R-:W-:Y:S01]  /*37a0*/  FMUL.FTZ R36, R10, UR10 ;  /* 0x0000000a0a247c20 */ /* 0x000fe20008410000 */
[----:B------:R-:W-:Y:S02]  /*37b0*/  FMNMX.FTZ R38, R30, R9, !PT ;  /* 0x000000091e267209 */ /* 0x000fe40007810000 */
[----:B------:R-:W-:Y:S02]  /*37c0*/  FSEL R35, R35, -INF , !P1 ;  /* 0xff80000023237808 */ /* 0x000fe40004800000 */
[----:B------:R-:W-:-:S02]  /*37d0*/  FSETP.NEU.FTZ.AND P1, PT, R10, -INF , PT ;  /* 0xff8000000a00780b */ /* 0x000fc40003f3d000 */
[----:B------:R-:W-:Y:S02]  /*37e0*/  ISETP.NE.AND P5, PT, R57, RZ, PT ;  /* 0x000000ff3900720c */ /* 0x000fe40003fa5270 */
[----:B------:R-:W-:Y:S02]  /*37f0*/  FMNMX.FTZ R9, R31, R38, !PT ;  /* 0x000000261f097209 */ /* 0x000fe40007810000 */
[----:B------:R-:W-:Y:S02]  /*3800*/  FSEL R39, R36, RZ, P1 ;  /* 0x000000ff24277208 */ /* 0x000fe40000800000 */
[----:B------:R-:W-:Y:S02]  /*3810*/  ISETP.GT.AND P1, PT, R21, 0x48, !P5 ;  /* 0x000000481500780c */ /* 0x000fe40006f24270 */
[----:B------:R-:W-:Y:S01]  /*3820*/  FMNMX.FTZ R38, R32, R9, !PT ;  /* 0x0000000920267209 */ /* 0x000fe20007810000 */
[--C-:B------:R-:W-:Y:S01]  /*3830*/  FFMA.FTZ R37, R74, UR10, -R39.reuse ;  /* 0x0000000a4a257c23 */ /* 0x100fe20008010827 */
[----:B------:R-:W-:Y:S01]  /*3840*/  ISETP.LT.OR P1, PT, R20, 0x49, P1 ;  /* 0x000000491400780c */ /* 0x000fe20000f21670 */
[--C-:B------:R-:W-:Y:S01]  /*3850*/  FFMA.FTZ R40, R40, UR10, -R39.reuse ;  /* 0x0000000a28287c23 */ /* 0x100fe20008010827 */
[----:B------:R-:W-:Y:S01]  /*3860*/  FMNMX.FTZ R9, R33, R38, !PT ;  /* 0x0000002621097209 */ /* 0x000fe20007810000 */
[----:B------:R0:W-:Y:S01]  /*3870*/  MUFU.EX2 R41, R37 ;  /* 0x0000002500297308 */ /* 0x0001e20000000800 */
[----:B------:R-:W-:Y:S01]  /*3880*/  FSEL R36, R62, -INF , !P1 ;  /* 0xff8000003e247808 */ /* 0x000fe20004800000 */
[--C-:B------:R-:W-:Y:S01]  /*3890*/  FFMA.FTZ R42, R58, UR10, -R39.reuse ;  /* 0x0000000a3a2a7c23 */ /* 0x100fe20008010827 */
[----:B------:R-:W-:Y:S01]  /*38a0*/  ISETP.NE.AND P2, PT, R61, RZ, PT ;  /* 0x000000ff3d00720c */ /* 0x000fe20003f45270 */
[--C-:B------:R-:W-:Y:S01]  /*38b0*/  FFMA.FTZ R43, R72, UR10, -R39.reuse ;  /* 0x0000000a482b7c23 */ /* 0x100fe20008010827 */
[C---:B------:R-:W-:Y:S01]  /*38c0*/  ISETP.GT.AND P1, PT, R21.reuse, 0x49, !P6 ;  /* 0x000000491500780c */ /* 0x040fe20007724270 */
[--C-:B------:R-:W-:Y:S01]  /*38d0*/  FFMA.FTZ R44, R80, UR10, -R39.reuse ;  /* 0x0000000a502c7c23 */ /* 0x100fe20008010827 */
[----:B------:R-:W-:Y:S01]  /*38e0*/  FMNMX.FTZ R38, R34, R9, !PT ;  /* 0x0000000922267209 */ /* 0x000fe20007810000 */
[----:B------:R1:W2:Y:S01]  /*38f0*/  MUFU.EX2 R172, R40 ;  /* 0x0000002800ac7308 */ /* 0x0002a20000000800 */
[----:B------:R-:W-:Y:S01]  /*3900*/  ISETP.GT.AND P2, PT, R21, 0x50, !P2 ;  /* 0x000000501500780c */ /* 0x000fe20005744270 */
[--C-:B0-----:R-:W-:Y:S01]  /*3910*/  FFMA.FTZ R37, R78, UR10, -R39.reuse ;  /* 0x0000000a4e257c23 */ /* 0x101fe20008010827 */
[----:B------:R-:W-:Y:S01]  /*3920*/  ISETP.LT.OR P1, PT, R20, 0x4a, P1 ;  /* 0x0000004a1400780c */ /* 0x000fe20000f21670 */
[--C-:B------:R-:W-:Y:S01]  /*3930*/  FFMA.FTZ R46, R84, UR10, -R39.reuse ;  /* 0x0000000a542e7c23 */ /* 0x100fe20008010827 */
[----:B------:R-:W-:Y:S01]  /*3940*/  FMNMX.FTZ R9, R35, R38, !PT ;  /* 0x0000002623097209 */ /* 0x000fe20007810000 */
[--C-:B------:R-:W-:Y:S01]  /*3950*/  FFMA.FTZ R48, R86, UR10, -R39.reuse ;  /* 0x0000000a56307c23 */ /* 0x100fe20008010827 */
[----:B------:R-:W-:Y:S01]  /*3960*/  ISETP.NE.AND P5, PT, R50, RZ, PT ;  /* 0x000000ff3200720c */ /* 0x000fe20003fa5270 */
[----:B------:R-:W-:Y:S01]  /*3970*/  MUFU.EX2 R45, R37 ;  /* 0x00000025002d7308 */ /* 0x000fe20000000800 */
[C---:B------:R-:W-:Y:S01]  /*3980*/  ISETP.GT.AND P3, PT, R21.reuse, 0x51, !P3 ;  /* 0x000000511500780c */ /* 0x040fe20005f64270 */
[--C-:B-1----:R-:W-:Y:S01]  /*3990*/  FFMA.FTZ R40, R76, UR10, -R39.reuse ;  /* 0x0000000a4c287c23 */ /* 0x102fe20008010827 */
[----:B------:R-:W-:Y:S01]  /*39a0*/  ISETP.LT.OR P2, PT, R20, 0x51, P2 ;  /* 0x000000511400780c */ /* 0x000fe20001741670 */
[--C-:B------:R-:W-:Y:S01]  /*39b0*/  FFMA.FTZ R50, R88, UR10, -R39.reuse ;  /* 0x0000000a58327c23 */ /* 0x100fe20008010827 */
[----:B------:R-:W-:Y:S01]  /*39c0*/  FSEL R2, R2, -INF , !P1 ;  /* 0xff80000002027808 */ /* 0x000fe20004800000 */
[----:B------:R-:W-:Y:S01]  /*39d0*/  FFMA.FTZ R58, R102, UR10, -R39 ;  /* 0x0000000a663a7c23 */ /* 0x000fe20008010827 */
[----:B------:R-:W-:Y:S01]  /*39e0*/  FMNMX.FTZ R9, R36, R9, !PT ;  /* 0x0000000924097209 */ /* 0x000fe20007810000 */
[----:B------:R0:W-:Y:S01]  /*39f0*/  MUFU.EX2 R168, R40 ;  /* 0x0000002800a87308 */ /* 0x0001e20000000800 */
[C---:B------:R-:W-:Y:S01]  /*3a00*/  ISETP.GT.AND P4, PT, R21.reuse, 0x58, !P4 ;  /* 0x000000581500780c */ /* 0x040fe20006784270 */
[----:B--2---:R-:W-:Y:S01]  /*3a10*/  FADD.FTZ R65, R172, R41 ;  /* 0x00000029ac417221 */ /* 0x004fe20000010000 */
[----:B------:R-:W-:Y:S01]  /*3a20*/  ISETP.GT.AND P5, PT, R21, 0x59, !P5 ;  /* 0x000000591500780c */ /* 0x000fe20006fa4270 */
[--C-:B------:R-:W-:Y:S01]  /*3a30*/  FFMA.FTZ R51, R90, UR10, -R39.reuse ;  /* 0x0000000a5a337c23 */ /* 0x100fe20008010827 */
[----:B------:R-:W-:Y:S01]  /*3a40*/  ISETP.LT.OR P3, PT, R20, 0x52, P3 ;  /* 0x000000521400780c */ /* 0x000fe20001f61670 */
[--C-:B------:R-:W-:Y:S01]  /*3a50*/  FFMA.FTZ R52, R92, UR10, -R39.reuse ;  /* 0x0000000a5c347c23 */ /* 0x100fe20008010827 */
[----:B------:R-:W-:Y:S01]  /*3a60*/  FSEL R21, R66, -INF , !P2 ;  /* 0xff80000042157808 */ /* 0x000fe20005000000 */
[----:B------:R-:W-:Y:S01]  /*3a70*/  MUFU.EX2 R42, R42 ;  /* 0x0000002a002a7308 */ /* 0x000fe20000000800 */
[----:B------:R-:W-:Y:S01]  /*3a80*/  FMNMX.FTZ R38, R2, R9, !PT ;  /* 0x0000000902267209 */ /* 0x000fe20007810000 */
[--C-:B0-----:R-:W-:Y:S01]  /*3a90*/  FFMA.FTZ R40, R82, UR10, -R39.reuse ;  /* 0x0000000a52287c23 */ /* 0x101fe20008010827 */
[----:B------:R-:W-:Y:S01]  /*3aa0*/  ISETP.LT.OR P4, PT, R20, 0x59, P4 ;  /* 0x000000591400780c */ /* 0x000fe20002781670 */
[--C-:B------:R-:W-:Y:S01]  /*3ab0*/  FFMA.FTZ R54, R96, UR10, -R39.reuse ;  /* 0x0000000a60367c23 */ /* 0x100fe20008010827 */
[----:B------:R-:W-:Y:S01]  /*3ac0*/  FSEL R37, R67, -INF , !P3 ;  /* 0xff80000043257808 */ /* 0x000fe20005800000 */
[--C-:B------:R-:W-:Y:S01]  /*3ad0*/  FFMA.FTZ R55, R98, UR10, -R39.reuse ;  /* 0x0000000a62377c23 */ /* 0x100fe20008010827 */
[----:B------:R-:W-:Y:S01]  /*3ae0*/  FMNMX.FTZ R38, R21, R38, !PT ;  /* 0x0000002615267209 */ /* 0x000fe20007810000 */
[----:B------:R0:W-:Y:S01]  /*3af0*/  MUFU.EX2 R47, R40 ;  /* 0x00000028002f7308 */ /* 0x0001e20000000800 */
[----:B------:R-:W-:Y:S01]  /*3b00*/  ISETP.LT.OR P5, PT, R20, 0x5a, P5 ;  /* 0x0000005a1400780c */ /* 0x000fe20002fa1670 */
[--C-:B------:R-:W-:Y:S01]  /*3b10*/  FFMA.FTZ R56, R56, UR10, -R39.reuse ;  /* 0x0000000a38387c23 */ /* 0x100fe20008010827 */
[----:B------:R-:W-:Y:S01]  /*3b20*/  FSEL R20, R70, -INF , !P4 ;  /* 0xff80000046147808 */ /* 0x000fe20006000000 */
[--C-:B------:R-:W-:Y:S01]  /*3b30*/  FFMA.FTZ R57, R100, UR10, -R39.reuse ;  /* 0x0000000a64397c23 */ /* 0x100fe20008010827 */
[----:B------:R-:W-:Y:S01]  /*3b40*/  FMNMX.FTZ R9, R37, R38, !PT ;  /* 0x0000002625097209 */ /* 0x000fe20007810000 */
[----:B------:R-:W-:Y:S01]  /*3b50*/  FFMA.FTZ R61, R104, UR10, -R39 ;  /* 0x0000000a683d7c23 */ /* 0x000fe20008010827 */
[----:B------:R-:W-:Y:S01]  /*3b60*/  FSEL R38, R71, -INF , !P5 ;  /* 0xff80000047267808 */ /* 0x000fe20006800000 */
[----:B------:R-:W1:Y:S01]  /*3b70*/  MUFU.EX2 R43, R43 ;  /* 0x0000002b002b7308 */ /* 0x000e620000000800 */
[----:B------:R-:W-:-:S02]  /*3b80*/  FMNMX.FTZ R9, R20, R9, !PT ;  /* 0x0000000914097209 */ /* 0x000fc40007810000 */
[----:B------:R-:W-:Y:S02]  /*3b90*/  F2FP.BF16.F32.PACK_AB R172, R41, R172 ;  /* 0x000000ac29ac723e */ /* 0x000fe400000010ff */
[----:B------:R-:W-:-:S03]  /*3ba0*/  FMNMX.FTZ R9, R38, R9, !PT ;  /* 0x0000000926097209 */ /* 0x000fc60007810000 */
[----:B------:R-:W2:Y:S02]  /*3bb0*/  MUFU.EX2 R44, R44 ;  /* 0x0000002c002c7308 */ /* 0x000ea40000000800 */
[----:B0-----:R-:W0:Y:S06]  /*3bc0*/  SHFL.BFLY PT, R40, R9, 0x2, 0x1f ;  /* 0x0c401f0009287f89 */ /* 0x001e2c00000e0000 */
[----:B------:R-:W-:Y:S01]  /*3bd0*/  MUFU.EX2 R46, R46 ;  /* 0x0000002e002e7308 */ /* 0x000fe20000000800 */
[----:B-1----:R-:W-:-:S07]  /*3be0*/  F2FP.BF16.F32.PACK_AB R174, R43, R42 ;  /* 0x0000002a2bae723e */ /* 0x002fce00000010ff */
[----:B------:R1:W3:Y:S01]  /*3bf0*/  MUFU.EX2 R49, R48 ;  /* 0x0000003000317308 */ /* 0x0002e20000000800 */
[----:B--2---:R-:W-:-:S07]  /*3c00*/  F2FP.BF16.F32.PACK_AB R170, R47, R44 ;  /* 0x0000002c2faa723e */ /* 0x004fce00000010ff */
[----:B------:R-:W-:Y:S01]  /*3c10*/  MUFU.EX2 R50, R50 ;  /* 0x0000003200327308 */ /* 0x000fe20000000800 */
[----:B-1----:R-:W-:Y:S01]  /*3c20*/  FFMA.FTZ R48, R94, UR10, -R39 ;  /* 0x0000000a5e307c23 */ /* 0x002fe20008010827 */
[----:B0-----:R-:W-:-:S05]  /*3c30*/  FMNMX.FTZ R40, R9, R40, !PT ;  /* 0x0000002809287209 */ /* 0x001fca0007810000 */
[----:B------:R-:W0:Y:S01]  /*3c40*/  SHFL.BFLY PT, R9, R40, 0x1, 0x1f ;  /* 0x0c201f0028097f89 */ /* 0x000e2200000e0000 */
[----:B------:R-:W-:Y:S01]  /*3c50*/  MUFU.EX2 R59, R58 ;  /* 0x0000003a003b7308 */ /* 0x000fe20000000800 */
[----:B---3--:R-:W-:-:S07]  /*3c60*/  F2FP.BF16.F32.PACK_AB R164, R49, R46 ;  /* 0x0000002e31a4723e */ /* 0x008fce00000010ff */
[----:B------:R-:W1:Y:S08]  /*3c70*/  MUFU.EX2 R51, R51 ;  /* 0x0000003300337308 */ /* 0x000e700000000800 */
[----:B------:R-:W-:Y:S01]  /*3c80*/  MUFU.EX2 R52, R52 ;  /* 0x0000003400347308 */ /* 0x000fe20000000800 */
[----:B0-----:R-:W-:-:S07]  /*3c90*/  FMNMX.FTZ R9, R40, R9, !PT ;  /* 0x0000000928097209 */ /* 0x001fce0007810000 */
[----:B------:R0:W2:Y:S01]  /*3ca0*/  MUFU.EX2 R53, R48 ;  /* 0x0000003000357308 */ /* 0x0000a20000000800 */
[----:B------:R-:W-:Y:S01]  /*3cb0*/  FFMA.FTZ R40, R68, UR10, -R39 ;  /* 0x0000000a44287c23 */ /* 0x000fe20008010827 */
[----:B-1----:R-:W-:Y:S01]  /*3cc0*/  F2FP.BF16.F32.PACK_AB R166, R51, R50 ;  /* 0x0000003233a6723e */ /* 0x002fe200000010ff */
[C---:B------:R-:W-:Y:S01]  /*3cd0*/  FMUL.FTZ R62, R9.reuse, UR10 ;  /* 0x0000000a093e7c20 */ /* 0x040fe20008410000 */
[----:B------:R-:W-:-:S04]  /*3ce0*/  FSETP.NEU.FTZ.AND P1, PT, R9, -INF , PT ;  /* 0xff8000000900780b */ /* 0x000fc80003f3d000 */
[----:B------:R-:W-:Y:S01]  /*3cf0*/  MUFU.EX2 R54, R54 ;  /* 0x0000003600367308 */ /* 0x000fe20000000800 */
[----:B------:R-:W-:Y:S01]  /*3d00*/  FSEL R63, R62, RZ, P1 ;  /* 0x000000ff3e3f7208 */ /* 0x000fe20000800000 */
[--C-:B0-----:R-:W-:Y:S01]  /*3d10*/  FFMA.FTZ R48, R60, UR10, -R39.reuse ;  /* 0x0000000a3c307c23 */ /* 0x101fe20008010827 */
[--C-:B------:R-:W-:Y:S01]  /*3d20*/  FFMA.FTZ R60, R64, UR10, -R39.reuse ;  /* 0x0000000a403c7c23 */ /* 0x100fe20008010827 */
[----:B------:R-:W-:Y:S01]  /*3d30*/  FFMA.FTZ R39, R106, UR10, -R39 ;  /* 0x0000000a6a277c23 */ /* 0x000fe20008010827 */
[----:B------:R-:W-:Y:S01]  /*3d40*/  PLOP3.LUT P1, PT, PT, PT, UP0, 0x40, 0x0 ;  /* 0x000000000000781c */ /* 0x000fe20003f2e808 */
        /* <DEDUP_REMOVED lines=25> */
[----:B------:R-:W-:Y:S01]  /*3ee0*/  FFMA.FTZ R38, R38, UR10, -R63 ;  /* 0x0000000a26267c23 */ /* 0x000fe2000801083f */
[----:B--2---:R-:W-:-:S04]  /*3ef0*/  F2FP.BF16.F32.PACK_AB R160, R53, R52 ;  /* 0x0000003435a0723e */ /* 0x004fc800000010ff */
[----:B------:R2:W-:Y:S01]  /*3f00*/  MUFU.EX2 R171, R24 ;  /* 0x0000001800ab7308 */ /* 0x0005e20000000800 */
[----:B0-----:R-:W-:-:S07]  /*3f10*/  F2FP.BF16.F32.PACK_AB R173, R25, R0 ;  /* 0x0000000019ad723e */ /* 0x001fce00000010ff */
[----:B------:R-:W0:Y:S01]  /*3f20*/  MUFU.EX2 R13, R13 ;  /* 0x0000000d000d7308 */ /* 0x000e220000000800 */
[----:B--2---:R-:W-:-:S04]  /*3f30*/  FADD.FTZ R24, R42, R65 ;  /* 0x000000412a187221 */ /* 0x004fc80000010000 */
[----:B------:R-:W-:-:S03]  /*3f40*/  FADD.FTZ R65, R43, R24 ;  /* 0x000000182b417221 */ /* 0x000fc60000010000 */
[----:B------:R-:W2:Y:S01]  /*3f50*/  MUFU.EX2 R14, R14 ;  /* 0x0000000e000e7308 */ /* 0x000ea20000000800 */
[----:B------:R-:W-:Y:S01]  /*3f60*/  FADD.FTZ R24, R168, R65 ;  /* 0x00000041a8187221 */ /* 0x000fe20000010000 */
[----:B------:R-:W-:Y:S01]  /*3f70*/  FADD.FTZ R65, R0, R25 ;  /* 0x0000001900417221 */ /* 0x000fe20000010000 */
[C---:B------:R-:W-:Y:S02]  /*3f80*/  F2FP.BF16.F32.PACK_AB R168, R45.reuse, R168 ;  /* 0x000000a82da8723e */ /* 0x040fe400000010ff */
[----:B------:R-:W-:Y:S01]  /*3f90*/  FADD.FTZ R67, R45, R24 ;  /* 0x000000182d437221 */ /* 0x000fe20000010000 */
[----:B-1----:R-:W-:Y:S02]  /*3fa0*/  FADD.FTZ R24, R12, R65 ;  /* 0x000000410c187221 */ /* 0x002fe40000010000 */
[----:B------:R-:W1:Y:S01]  /*3fb0*/  MUFU.EX2 R15, R15 ;  /* 0x0000000f000f7308 */ /* 0x000e620000000800 */
[----:B------:R-:W-:Y:S01]  /*3fc0*/  FADD.FTZ R58, R44, R67 ;  /* 0x000000432c3a7221 */ /* 0x000fe20000010000 */
[C---:B0-----:R-:W-:Y:S01]  /*3fd0*/  FADD.FTZ R65, R13.reuse, R24 ;  /* 0x000000180d417221 */ /* 0x041fe20000010000 */
[----:B------:R-:W-:-:S02]  /*3fe0*/  F2FP.BF16.F32.PACK_AB R175, R13, R12 ;  /* 0x0000000c0daf723e */ /* 0x000fc400000010ff */
[----:B------:R-:W-:-:S03]  /*3ff0*/  FADD.FTZ R67, R47, R58 ;  /* 0x0000003a2f437221 */ /* 0x000fc60000010000 */
[----:B------:R-:W0:Y:S01]  /*4000*/  MUFU.EX2 R22, R22 ;  /* 0x0000001600167308 */ /* 0x000e220000000800 */
[----:B--2---:R-:W-:Y:S01]  /*4010*/  FADD.FTZ R24, R14, R65 ;  /* 0x000000410e187221 */ /* 0x004fe20000010000 */
[----:B------:R-:W-:-:S04]  /*4020*/  FADD.FTZ R58, R46, R67 ;  /* 0x000000432e3a7221 */ /* 0x000fc80000010000 */
[----:B------:R-:W-:Y:S02]  /*4030*/  FADD.FTZ R67, R49, R58 ;  /* 0x0000003a31437221 */ /* 0x000fe40000010000 */
[----:B------:R-:W2:Y:S01]  /*4040*/  MUFU.EX2 R26, R26 ;  /* 0x0000001a001a7308 */ /* 0x000ea20000000800 */
[C---:B-1----:R-:W-:Y:S01]  /*4050*/  FADD.FTZ R65, R15.reuse, R24 ;  /* 0x000000180f417221 */ /* 0x042fe20000010000 */
[----:B------:R-:W-:Y:S01]  /*4060*/  FADD.FTZ R58, R50, R67 ;  /* 0x00000043323a7221 */ /* 0x000fe20000010000 */
[----:B------:R-:W-:-:S03]  /*4070*/  F2FP.BF16.F32.PACK_AB R169, R15, R14 ;  /* 0x0000000e0fa9723e */ /* 0x000fc600000010ff */
[----:B------:R-:W-:Y:S02]  /*4080*/  FADD.FTZ R67, R51, R58 ;  /* 0x0000003a33437221 */ /* 0x000fe40000010000 */
[----:B------:R-:W1:Y:S01]  /*4090*/  MUFU.EX2 R27, R27 ;  /* 0x0000001b001b7308 */ /* 0x000e620000000800 */
[----:B0-----:R-:W-:Y:S01]  /*40a0*/  FADD.FTZ R24, R22, R65 ;  /* 0x0000004116187221 */ /* 0x001fe20000010000 */
[----:B------:R-:W-:-:S03]  /*40b0*/  FADD.FTZ R58, R52, R67 ;  /* 0x00000043343a7221 */ /* 0x000fc60000010000 */
[----:B------:R-:W-:Y:S01]  /*40c0*/  FADD.FTZ R65, R171, R24 ;  /* 0x00000018ab417221 */ /* 0x000fe20000010000 */
[----:B------:R-:W-:Y:S01]  /*40d0*/  FADD.FTZ R67, R53, R58 ;  /* 0x0000003a35437221 */ /* 0x000fe20000010000 */
[----:B------:R-:W-:Y:S01]  /*40e0*/  F2FP.BF16.F32.PACK_AB R171, R171, R22 ;  /* 0x00000016abab723e */ /* 0x000fe200000010ff */
[----:B------:R-:W0:Y:S01]  /*40f0*/  MUFU.EX2 R28, R28 ;  /* 0x0000001c001c7308 */ /* 0x000e220000000800 */
[----:B--2---:R-:W-:Y:S01]  /*4100*/  FADD.FTZ R24, R26, R65 ;  /* 0x000000411a187221 */ /* 0x004fe20000010000 */
[----:B------:R-:W-:-:S06]  /*4110*/  FADD.FTZ R58, R54, R67 ;  /* 0x00000043363a7221 */ /* 0x000fcc0000010000 */
[----:B------:R-:W2:Y:S01]  /*4120*/  MUFU.EX2 R29, R29 ;  /* 0x0000001d001d7308 */ /* 0x000ea20000000800 */
[C---:B-1----:R-:W-:Y:S01]  /*4130*/  FADD.FTZ R65, R27.reuse, R24 ;  /* 0x000000181b417221 */ /* 0x042fe20000010000 */
[----:B------:R-:W-:Y:S01]  /*4140*/  FFMA.FTZ R24, R20, UR10, -R63 ;  /* 0x0000000a14187c23 */ /* 0x000fe2000801083f */
[----:B------:R-:W-:-:S05]  /*4150*/  F2FP.BF16.F32.PACK_AB R165, R27, R26 ;  /* 0x0000001a1ba5723e */ /* 0x000fca00000010ff */
[----:B------:R-:W1:Y:S01]  /*4160*/  MUFU.EX2 R55, R55 ;  /* 0x0000003700377308 */ /* 0x000e620000000800 */
[----:B0-----:R-:W-:-:S07]  /*4170*/  FADD.FTZ R20, R28, R65 ;  /* 0x000000411c147221 */ /* 0x001fce0000010000 */
[----:B------:R-:W0:Y:S01]  /*4180*/  MUFU.EX2 R30, R30 ;  /* 0x0000001e001e7308 */ /* 0x000e220000000800 */
[C---:B--2---:R-:W-:Y:S01]  /*4190*/  FADD.FTZ R63, R29.reuse, R20 ;  /* 0x000000141d3f7221 */ /* 0x044fe20000010000 */
[----:B------:R-:W-:-:S06]  /*41a0*/  F2FP.BF16.F32.PACK_AB R167, R29, R28 ;  /* 0x0000001c1da7723e */ /* 0x000fcc00000010ff */
[----:B------:R-:W2:Y:S01]  /*41b0*/  MUFU.EX2 R56, R56 ;  /* 0x0000003800387308 */ /* 0x000ea20000000800 */
[C---:B-1----:R-:W-:Y:S01]  /*41c0*/  FADD.FTZ R65, R55.reuse, R58 ;  /* 0x0000003a37417221 */ /* 0x042fe20000010000 */
[----:B------:R-:W-:-:S06]  /*41d0*/  F2FP.BF16.F32.PACK_AB R162, R55, R54 ;  /* 0x0000003637a2723e */ /* 0x000fcc00000010ff */
[----:B------:R-:W1:Y:S01]  /*41e0*/  MUFU.EX2 R31, R31 ;  /* 0x0000001f001f7308 */ /* 0x000e620000000800 */
[----:B0-----:R-:W-:-:S07]  /*41f0*/  FADD.FTZ R20, R30, R63 ;  /* 0x0000003f1e147221 */ /* 0x001fce0000010000 */
[----:B------:R-:W0:Y:S01]  /*4200*/  MUFU.EX2 R57, R57 ;  /* 0x0000003900397308 */ /* 0x000e220000000800 */
[----:B--2---:R-:W-:-:S07]  /*4210*/  FADD.FTZ R58, R56, R65 ;  /* 0x00000041383a7221 */ /* 0x004fce0000010000 */
[----:B------:R-:W-:Y:S01]  /*4220*/  MUFU.EX2 R32, R32 ;  /* 0x0000002000207308 */ /* 0x000fe20000000800 */
[C---:B-1----:R-:W-:Y:S01]  /*4230*/  FADD.FTZ R41, R31.reuse, R20 ;  /* 0x000000141f297221 */ /* 0x042fe20000010000 */
[----:B------:R-:W-:-:S06]  /*4240*/  F2FP.BF16.F32.PACK_AB R161, R31, R30 ;  /* 0x0000001e1fa1723e */ /* 0x000fcc00000010ff */
[----:B------:R-:W1:Y:S01]  /*4250*/  MUFU.EX2 R48, R48 ;  /* 0x0000003000307308 */ /* 0x000e620000000800 */
[C---:B0-----:R-:W-:Y:S01]  /*4260*/  FADD.FTZ R43, R57.reuse, R58 ;  /* 0x0000003a392b7221 */ /* 0x041fe20000010000 */
[----:B------:R-:W-:-:S06]  /*4270*/  F2FP.BF16.F32.PACK_AB R156, R57, R56 ;  /* 0x00000038399c723e */ /* 0x000fcc00000010ff */
[----:B------:R-:W0:Y:S08]  /*4280*/  MUFU.EX2 R33, R33 ;  /* 0x0000002100217308 */ /* 0x000e300000000800 */
[----:B------:R-:W-:Y:S01]  /*4290*/  MUFU.EX2 R34, R34 ;  /* 0x0000002200227308 */ /* 0x000fe20000000800 */
[----:B-1----:R-:W-:Y:S01]  /*42a0*/  FADD.FTZ R20, R48, R43 ;  /* 0x0000002b30147221 */ /* 0x002fe20000010000 */
[----:B------:R-:W-:-:S03]  /*42b0*/  F2FP.BF16.F32.PACK_AB R158, R59, R48 ;  /* 0x000000303b9e723e */ /* 0x000fc600000010ff */
[----:B------:R-:W-:-:S03]  /*42c0*/  FADD.FTZ R43, R59, R20 ;  /* 0x000000143b2b7221 */ /* 0x000fc60000010000 */
[----:B------:R-:W1:Y:S01]  /*42d0*/  MUFU.EX2 R60, R60 ;  /* 0x0000003c003c7308 */ /* 0x000e620000000800 */
[----:B0-----:R-:W-:-:S07]  /*42e0*/  F2FP.BF16.F32.PACK_AB R163, R33, R32 ;  /* 0x0000002021a3723e */ /* 0x001fce00000010ff */
[----:B------:R-:W0:Y:S08]  /*42f0*/  MUFU.EX2 R35, R35 ;  /* 0x0000002300237308 */ /* 0x000e300000000800 */
[----:B------:R-:W2:Y:S01]  /*4300*/  MUFU.EX2 R61, R61 ;  /* 0x0000003d003d7308 */ /* 0x000ea20000000800 */
[----:B-1----:R-:W-:-:S07]  /*4310*/  FADD.FTZ R42, R60, R43 ;  /* 0x0000002b3c2a7221 */ /* 0x002fce0000010000 */
[----:B------:R-:W1:Y:S01]  /*4320*/  MUFU.EX2 R36, R36 ;  /* 0x0000002400247308 */ /* 0x000e620000000800 */
[----:B0-----:R-:W-:-:S07]  /*4330*/  F2FP.BF16.F32.PACK_AB R157, R35, R34 ;  /* 0x00000022239d723e */ /* 0x001fce00000010ff */
[----:B------:R0:W3:Y:S01]  /*4340*/  MUFU.EX2 R159, R2 ;  /* 0x00000002009f7308 */ /* 0x0000e20000000800 */
[C---:B--2---:R-:W-:Y:S01]  /*4350*/  FADD.FTZ R43, R61.reuse, R42 ;  /* 0x0000002a3d2b7221 */ /* 0x044fe20000010000 */
[----:B------:R-:W-:-:S06]  /*4360*/  F2FP.BF16.F32.PACK_AB R152, R61, R60 ;  /* 0x0000003c3d98723e */ /* 0x000fcc00000010ff */
[----:B------:R-:W2:Y:S01]  /*4370*/  MUFU.EX2 R21, R21 ;  /* 0x0000001500157308 */ /* 0x000ea20000000800 */
[----:B0-----:R-:W-:-:S04]  /*4380*/  FADD.FTZ R2, R32, R41 ;  /* 0x0000002920027221 */ /* 0x001fc80000010000 */
[----:B------:R-:W-:-:S03]  /*4390*/  FADD.FTZ R41, R33, R2 ;  /* 0x0000000221297221 */ /* 0x000fc60000010000 */
[----:B------:R-:W0:Y:S01]  /*43a0*/  MUFU.EX2 R20, R37 ;  /* 0x0000002500147308 */ /* 0x000e220000000800 */
[----:B------:R-:W-:-:S04]  /*43b0*/  FADD.FTZ R2, R34, R41 ;  /* 0x0000002922027221 */ /* 0x000fc80000010000 */
[----:B------:R-:W-:-:S03]  /*43c0*/  FADD.FTZ R41, R35, R2 ;  /* 0x0000000223297221 */ /* 0x000fc60000010000 */
[----:B------:R-:W4:Y:S01]  /*43d0*/  MUFU.EX2 R24, R24 ;  /* 0x0000001800187308 */ /* 0x000f220000000800 */
[----:B-1----:R-:W-:-:S04]  /*43e0*/  FADD.FTZ R42, R36, R41 ;  /* 0x00000029242a7221 */ /* 0x002fc80000010000 */
[C---:B---3--:R-:W-:Y:S01]  /*43f0*/  FADD.FTZ R42, R159.reuse, R42 ;  /* 0x0000002a9f2a7221 */ /* 0x048fe20000010000 */
[----:B------:R-:W-:Y:S02]  /*4400*/  F2FP.BF16.F32.PACK_AB R159, R159, R36 ;  /* 0x000000249f9f723e */ /* 0x000fe400000010ff */
[----:B------:R-:W1:Y:S01]  /*4410*/  MUFU.EX2 R40, R40 ;  /* 0x0000002800287308 */ /* 0x000e620000000800 */
[----:B--2---:R-:W-:Y:S01]  /*4420*/  FADD.FTZ R13, R21, R42 ;  /* 0x0000002a150d7221 */ /* 0x004fe20000010000 */
[----:B0-----:R-:W-:-:S03]  /*4430*/  F2FP.BF16.F32.PACK_AB R153, R20, R21 ;  /* 0x000000151499723e */ /* 0x001fc600000010ff */
[----:B------:R-:W-:-:S03]  /*4440*/  FADD.FTZ R13, R20, R13 ;  /* 0x0000000d140d7221 */ /* 0x000fc60000010000 */
[----:B------:R-:W0:Y:S01]  /*4450*/  MUFU.EX2 R155, R38 ;  /* 0x00000026009b7308 */ /* 0x000e220000000800 */
[----:B----4-:R-:W-:-:S07]  /*4460*/  FADD.FTZ R0, R24, R13 ;  /* 0x0000000d18007221 */ /* 0x010fce0000010000 */
[----:B------:R-:W2:Y:S01]  /*4470*/  MUFU.EX2 R39, R39 ;  /* 0x0000002700277308 */ /* 0x000ea20000000800 */
[----:B-1----:R-:W-:Y:S01]  /*4480*/  FADD.FTZ R2, R40, R43 ;  /* 0x0000002b28027221 */ /* 0x002fe20000010000 */
[C---:B0-----:R-:W-:Y:S01]  /*4490*/  FADD.FTZ R0, R155.reuse, R0 ;  /* 0x000000009b007221 */ /* 0x041fe20000010000 */
[----:B------:R-:W-:Y:S02]  /*44a0*/  F2FP.BF16.F32.PACK_AB R155, R155, R24 ;  /* 0x000000189b9b723e */ /* 0x000fe400000010ff */
[C---:B--2---:R-:W-:Y:S01]  /*44b0*/  FADD.FTZ R2, R39.reuse, R2 ;  /* 0x0000000227027221 */ /* 0x044fe20000010000 */
[----:B------:R-:W-:Y:S01]  /*44c0*/  F2FP.BF16.F32.PACK_AB R154, R39, R40 ;  /* 0x00000028279a723e */ /* 0x000fe200000010ff */
[----:B------:R-:W-:Y:S06]  /*44d0*/  @P1 BRA `(.L_x_1837) ;  /* 0x0000000000041947 */ /* 0x000fec0003800000 */
[----:B------:R-:W-:Y:S01]  /*44e0*/  BPT.TRAP 0x1 ;  /* 0x000000040000795c */ /* 0x000fe20000300000 */
.L_x_1837:
[----:B------:R-:W-:Y:S01]  /*44f0*/  PLOP3.LUT P2, PT, PT, PT, UP0, 0x40, 0x0 ;  /* 0x000000000000781c */ /* 0x000fe20003f4e808 */
[----:B------:R0:W1:-:S12]  /*4500*/  SYNCS.PHASECHK.TRANS64.TRYWAIT P1, [UR38+0x22850], R11 ;  /* 0x0228500bff0075a7 */ /* 0x0000580008020166 */
[----:B0-----:R-:W-:Y:S05]  /*4510*/  @P2 BRA `(.L_x_1838) ;  /* 0x0000000000042947 */ /* 0x001fea0003800000 */
[----:B------:R-:W-:Y:S01]  /*4520*/  BPT.TRAP 0x1 ;  /* 0x000000040000795c */ /* 0x000fe20000300000 */
.L_x_1838:
[----:B-1----:R-:W-:Y:S05]  /*4530*/  @P1 BRA `(.L_x_1839) ;  /* 0x0000000000081947 */ /* 0x002fea0003800000 */
[----:B------:R-:W0:Y:S02]  /*4540*/  SYNCS.PHASECHK.TRANS64.TRYWAIT P1, [UR38+0x22850], R11 ;  /* 0x0228500bff0075a7 */ /* 0x000e240008020166 */
[----:B0-----:R-:W-:Y:S05]  /*4550*/  @!P1 BRA `(.L_x_1840) ;  /* 0x0000010400a89947 */ /* 0x001fea0003800000 */
.L_x_1839:
[----:B------:R1:W-:Y:S01]  /*4560*/  BAR.SYNC.DEFER_BLOCKING R5, 0x100 ;  /* 0x000400050000751d */ /* 0x0003e20000010000 */
[----:B------:R-:W-:Y:S01]  /*4570*/  UIADD3 UR14, UR38, 0x400, URZ ;  /* 0x00000400260e7890 */ /* 0x000fe2000fffe03f */
[----:B------:R-:W-:Y:S01]  /*4580*/  ISETP.NE.AND P1, PT, R7, 0x1, PT ;  /* 0x000000010700780c */ /* 0x000fe20003f25270 */
[----:B0-----:R-:W-:Y:S02]  /*4590*/  @!P0 VIADD R6, R6, 0x22860 ;  /* 0x0002286006068836 */ /* 0x001fe40000000000 */
[----:B------:R-:W-:Y:S01]  /*45a0*/  USHF.R.U32.HI UR14, URZ, 0x4, UR14 ;  /* 0x000000043f0e7899 */ /* 0x000fe2000801160e */
[----:B------:R-:W-:Y:S01]  /*45b0*/  UMOV UR15, 0x40000040 ;  /* 0x40000040000f7882 */ /* 0x000fe20000000000 */
[----:B------:R-:W0:Y:S02]  /*45c0*/  S2R R11, SR_CTAID.X ;  /* 0x00000000000b7919 */ /* 0x000e240000002500 */
[----:B------:R-:W-:Y:S01]  /*45d0*/  ULOP3.LUT UR14, UR14, 0x3fff, URZ, 0xc0, !UPT ;  /* 0x00003fff0e0e7892 */ /* 0x000fe2000f8ec03f */
[----:B------:R-:W-:-:S03]  /*45e0*/  @!P0 PRMT R6, RZ, 0x654, R6 ;  /* 0x00000654ff068816 */ /* 0x000fc60000000006 */
[----:B------:R-:W-:Y:S02]  /*45f0*/  ULOP3.LUT UR24, UR14, 0x3000000, URZ, 0xfc, !UPT ;  /* 0x030000000e187892 */ /* 0x000fe4000f8efc3f */
[----:B------:R-:W2:Y:S05]  /*4600*/  @P1 LDC R12, c[0x0][0x44c] ;  /* 0x00011300ff0c1b82 */ /* 0x000eaa0000000800 */
[----:B------:R-:W-:-:S03]  /*4610*/  UMOV UR14, UR24 ;  /* 0x00000018000e7c82 */ /* 0x000fc60008000000 */
[----:B------:R-:W3:Y:S01]  /*4620*/  @P1 LDC R15, c[0x0][0x450] ;  /* 0x00011400ff0f1b82 */ /* 0x000ee20000000800 */
[----:B------:R-:W-:-:S06]  /*4630*/  WARPGROUP.ARRIVE ;  /* 0x00000000000079c5 */ /* 0x000fcc0000000000 */
[----:B------:R-:W-:Y:S01]  /*4640*/  HGMMA.64x256x16.F32.BF16 R24, R172, gdesc[UR12].tnspB, RZ, !UPT, gsb0 ;  /* 0x43e0000cac187df0 */ /* 0x000fe2000c0018ff */
[----:B------:R-:W-:Y:S01]  /*4650*/  UIADD3 UR14, UR24, 0x80, URZ ;  /* 0x00000080180e7890 */ /* 0x000fe2000fffe03f */
[----:B------:R-:W-:Y:S01]  /*4660*/  UMOV UR15, 0x40000040 ;  /* 0x40000040000f7882 */ /* 0x000fe20000000000 */
[----:B0-----:R-:W-:-:S04]  /*4670*/  IMAD.SHL.U32 R11, R11, 0x80, RZ ;  /* 0x000000800b0b7824 */ /* 0x001fc800078e00ff */
[----:B--2---:R-:W-:-:S04]  /*4680*/  @P1 IMAD.HI.U32 R12, R11, R12, RZ ;  /* 0x0000000c0b0c1227 */ /* 0x004fc800078e00ff */
[----:B------:R-:W-:Y:S01]  /*4690*/  IMAD.MOV.U32 R13, RZ, RZ, R11 ;  /* 0x000000ffff0d7224 */ /* 0x000fe200078e000b */
[----:B---3--:R-:W-:Y:S02]  /*46a0*/  @P1 SHF.R.U32.HI R13, RZ, R15, R12 ;  /* 0x0000000fff0d1219 */ /* 0x008fe4000001160c */
[----:B------:R-:W-:Y:S02]  /*46b0*/  PLOP3.LUT P1, PT, PT, PT, UP1, 0x40, 0x0 ;  /* 0x000000000000781c */ /* 0x000fe40003f2e818 */
[----:B------:R-:W-:Y:S01]  /*46c0*/  IADD3 R13, R13, -UR11, R18 ;  /* 0x8000000b0d0d7c10 */ /* 0x000fe2000fffe012 */
[----:B------:R-:W-:Y:S02]  /*46d0*/  WARPGROUP.DEPBAR.LE gsb0, 0x0 ;  /* 0x00008000000079c5 */ /* 0x000fe40000010000 */
[----:B------:R-:W-:-:S09]  /*46e0*/  WARPGROUP.ARRIVE ;  /* 0x00000000000079c5 */ /* 0x000fd20000000000 */
        /* <DEDUP_REMOVED lines=25> */
[----:B------:R-:W-:-:S13]  /*4880*/  R2UR UR14, R13 ;  /* 0x000000000d0e72ca */ /* 0x000fda00000e0000 */
[----:B------:R-:W-:Y:S01]  /*4890*/  UIADD3 UR4, UR14, UR4, URZ ;  /* 0x000000040e047290 */ /* 0x000fe2000fffe03f */
[----:B------:R-:W-:Y:S02]  /*48a0*/  WARPGROUP.DEPBAR.LE gsb0, 0x0 ;  /* 0x00008000000079c5 */ /* 0x000fe40000010000 */
[----:B------:R0:W-:Y:S02]  /*48b0*/  @!P0 SYNCS.ARRIVE.TRANS64.RED.A1T0 RZ, [R6+URZ], RZ ;  /* 0x000000ff06ff89a7 */ /* 0x0001e4000810043f */
[----:B0-----:R-:W-:Y:S01]  /*48c0*/  VIADD R6, R23, 0xfffffffe ;  /* 0xfffffffe17067836 */ /* 0x001fe20000000000 */
[----:B-1----:R-:W-:Y:S06]  /*48d0*/  @P1 BRA `(.L_x_1841) ;  /* 0x0000000000481947 */ /* 0x002fec0003800000 */
[C---:B------:R-:W-:Y:S01]  /*48e0*/  ISETP.GT.AND P1, PT, R13.reuse, RZ, PT ;  /* 0x000000ff0d00720c */ /* 0x040fe20003f24270 */
[----:B------:R-:W-:-:S05]  /*48f0*/  VIADD R12, R13, 0xffffffff ;  /* 0xffffffff0d0c7836 */ /* 0x000fca0000000000 */
[----:B------:R-:W-:-:S07]  /*4900*/  R2UR UR18, R12 ;  /* 0x000000000c1272ca */ /* 0x000fce00000e0000 */
[----:B------:R-:W-:Y:S08]  /*4910*/  @P1 BRA `(.L_x_1842) ;  /* 0x00000000001c1947 */ /* 0x000ff00003800000 */
[----:B------:R-:W-:Y:S02]  /*4920*/  UISETP.NE.AND UP2, UPT, UR5, 0x1, UPT ;  /* 0x000000010500788c */ /* 0x000fe4000bf45270 */
[----:B------:R-:W-:-:S09]  /*4930*/  UIADD3 UR18, -UR14, URZ, URZ ;  /* 0x0000003f0e127290 */ /* 0x000fd2000fffe13f */
[----:B------:R-:W-:Y:S02]  /*4940*/  @UP2 ULDC.64 UR22, c[0x0][0x9e8] ;  /* 0x00027a0000162ab9 */ /* 0x000fe40000000a00 */
[----:B------:R-:W-:-:S04]  /*4950*/  UIMAD.WIDE.U32 UR14, UR18, UR22, URZ ;  /* 0x00000016120e72a5 */ /* 0x000fc8000f8e003f */
[----:B------:R-:W-:-:S04]  /*4960*/  @UP2 USHF.R.U32.HI UR18, URZ, UR23, UR15 ;  /* 0x000000173f122299 */ /* 0x000fc8000801160f */
[----:B------:R-:W-:Y:S01]  /*4970*/  ULOP3.LUT UR18, URZ, UR18, URZ, 0x33, !UPT ;  /* 0x000000123f127292 */ /* 0x000fe2000f8e333f */
[----:B------:R-:W-:Y:S11]  /*4980*/  BRA `(.L_x_1843) ;  /* 0x0000000000107947 */ /* 0x000ff60003800000 */
.L_x_1842:
[----:B------:R-:W-:-:S11]  /*4990*/  UISETP.NE.AND UP2, UPT, UR5, 0x1, UPT ;  /* 0x000000010500788c */ /* 0x000fd6000bf45270 */
[----:B------:R-:W-:Y:S02]  /*49a0*/  @UP2 ULDC.64 UR22, c[0x0][0x9e8] ;  /* 0x00027a0000162ab9 */ /* 0x000fe40000000a00 */
[----:B------:R-:W-:-:S04]  /*49b0*/  UIMAD.WIDE.U32 UR14, UR18, UR22, URZ ;  /* 0x00000016120e72a5 */ /* 0x000fc8000f8e003f */
[----:B------:R-:W-:-:S12]  /*49c0*/  @UP2 USHF.R.U32.HI UR18, URZ, UR23, UR15 ;  /* 0x000000173f122299 */ /* 0x000fd8000801160f */
.L_x_1843:
[----:B------:R-:W-:-:S04]  /*49d0*/  UIMAD UR5, UR18, UR5, UR5 ;  /* 0x00000005120572a4 */ /* 0x000fc8000f8e0205 */
[----:B------:R-:W-:-:S04]  /*49e0*/  UISETP.LT.AND UP2, UPT, UR4, UR5, UPT ;  /* 0x000000050400728c */ /* 0x000fc8000bf41270 */
[----:B------:R-:W-:-:S12]  /*49f0*/  USEL UR4, UR4, UR5, UP2 ;  /* 0x0000000504047287 */ /* 0x000fd80009000000 */
.L_x_1841:
[----:B------:R-:W-:-:S04]  /*4a00*/  UIMAD.WIDE UR4, UR4, 0x2aaaaaab, URZ ;  /* 0x2aaaaaab040478a5 */ /* 0x000fc8000f8e023f */
[----:B------:R-:W-:-:S04]  /*4a10*/  USHF.R.U32.HI UR4, URZ, 0x1f, UR5 ;  /* 0x0000001f3f047899 */ /* 0x000fc80008011605 */
[----:B------:R-:W-:-:S03]  /*4a20*/  ULEA.HI.SX32 UR4, UR5, UR4, 0x1c ;  /* 0x0000000405047291 */ /* 0x000fc6000f8fe23f */
[----:B------:R-:W-:Y:S01]  /*4a30*/  UMOV UR5, URZ ;  /* 0x0000003f00057c82 */ /* 0x000fe20008000000 */
[----:B------:R-:W-:-:S04]  /*4a40*/  UISETP.LT.AND UP2, UPT, UR37, UR4, UPT ;  /* 0x000000042500728c */ /* 0x000fc8000bf41270 */
[----:B------:R-:W-:-:S03]  /*4a50*/  USEL UR25, UR37, UR4, !UP2 ;  /* 0x0000000425197287 */ /* 0x000fc6000d000000 */
[----:B------:R-:W-:-:S03]  /*4a60*/  UMOV UR4, URZ ;  /* 0x0000003f00047c82 */ /* 0x000fc60008000000 */
[----:B------:R-:W-:-:S13]  /*4a70*/  ISETP.GE.AND P1, PT, R6, UR25, PT ;  /* 0x0000001906007c0c */ /* 0x000fda000bf26270 */
[----:B------:R-:W-:Y:S05]  /*4a80*/  @!P1 BRA `(.L_x_1844) ;  /* 0x00000034008c9947 */ /* 0x000fea0003800000 */
[----:B------:R-:W-:Y:S01]  /*4a90*/  UMOV UR5, URZ ;  /* 0x0000003f00057c82 */ /* 0x000fe20008000000 */
[----:B------:R-:W-:Y:S01]  /*4aa0*/  UMOV UR4, URZ ;  /* 0x0000003f00047c82 */ /* 0x000fe20008000000 */
[----:B------:R-:W-:Y:S01]  /*4ab0*/  ULDC UR28, c[0x0][0x9e4] ;  /* 0x00027900001c7ab9 */ /* 0x000fe20000000800 */
[----:B------:R-:W-:Y:S01]  /*4ac0*/  ULDC UR26, c[0x0][0x288] ;  /* 0x0000a200001a7ab9 */ /* 0x000fe20000000800 */
[----:B------:R-:W-:Y:S01]  /*4ad0*/  ULDC UR29, c[0x0][0x2f0] ;  /* 0x0000bc00001d7ab9 */ /* 0x000fe20000000800 */
[----:B------:R-:W-:Y:S01]  /*4ae0*/  ULDC UR30, c[0x0][0x9d8] ;  /* 0x00027600001e7ab9 */ /* 0x000fe20000000800 */
[----:B------:R-:W-:Y:S01]  /*4af0*/  ULDC UR27, c[0x0][0x988] ;  /* 0x00026200001b7ab9 */ /* 0x000fe20000000800 */
[----:B------:R-:W-:-:S05]  /*4b00*/  ULDC UR31, c[0x0][0x9e0] ;  /* 0x00027800001f7ab9 */ /* 0x000fca0000000800 */
.L_x_1861:
[----:B------:R-:W-:Y:S01]  /*4b10*/  UIADD3 UR4, UR4, 0x1, URZ ;  /* 0x0000000104047890 */ /* 0x000fe2000fffe03f */
[----:B------:R-:W-:-:S03]  /*4b20*/  PLOP3.LUT P1, PT, PT, PT, UP0, 0x40, 0x0 ;  /* 0x000000000000781c */ /* 0x000fc60003f2e808 */
[----:B------:R-:W-:-:S04]  /*4b30*/  UISETP.NE.AND UP2, UPT, UR4, 0x2, UPT ;  /* 0x000000020400788c */ /* 0x000fc8000bf45270 */
[----:B------:R-:W-:Y:S02]  /*4b40*/  USEL UR10, URZ, 0x1, UP2 ;  /* 0x000000013f0a7887 */ /* 0x000fe40009000000 */
[----:B------:R-:W-:Y:S02]  /*4b50*/  USEL UR4, UR4, URZ, UP2 ;  /* 0x0000003f04047287 */ /* 0x000fe40009000000 */
[----:B------:R-:W-:Y:S02]  /*4b60*/  ULOP3.LUT UR5, UR5, UR10, URZ, 0x3c, !UPT ;  /* 0x0000000a05057292 */ /* 0x000fe4000f8e3c3f */
[----:B-1----:R-:W-:Y:S10]  /*4b70*/  @P1 BRA `(.L_x_1845) ;  /* 0x0000000000041947 */ /* 0x002ff40003800000 */
[----:B------:R-:W-:Y:S01]  /*4b80*/  BPT.TRAP 0x1 ;  /* 0x000000040000795c */ /* 0x000fe20000300000 */
.L_x_1845:
[----:B------:R-:W-:Y:S01]  /*4b90*/  PLOP3.LUT P2, PT, PT, PT, UP0, 0x40, 0x0 ;  /* 0x000000000000781c */ /* 0x000fe20003f4e808 */
[----:B------:R-:W-:Y:S01]  /*4ba0*/  ULEA UR32, UR4, UR38, 0x3 ;  /* 0x0000002604207291 */ /* 0x000fe2000f8e183f */
[----:B------:R-:W-:-:S05]  /*4bb0*/  IMAD.U32 R12, RZ, RZ, UR5 ;  /* 0x00000005ff0c7e24 */ /* 0x000fca000f8e00ff */
[----:B------:R-:W-:-:S04]  /*4bc0*/  SHF.L.U32 R12, R12, 0x1f, RZ ;  /* 0x0000001f0c0c7819 */ /* 0x000fc800000006ff */
[----:B------:R0:W1:Y:S02]  /*4bd0*/  SYNCS.PHASECHK.TRANS64.TRYWAIT P1, [UR32+0x22830], R12 ;  /* 0x0228300cff0075a7 */ /* 0x0000640008020160 */
[----:B------:R-:W-:Y:S05]  /*4be0*/  @P2 BRA `(.L_x_1846) ;  /* 0x0000000000042947 */ /* 0x000fea0003800000 */
[----:B------:R-:W-:Y:S01]  /*4bf0*/  BPT.TRAP 0x1 ;  /* 0x000000040000795c */ /* 0x000fe20000300000 */
.L_x_1846:
[----:B-1----:R-:W-:Y:S05]  /*4c00*/  @P1 BRA `(.L_x_1847) ;  /* 0x0000000000081947 */ /* 0x002fea0003800000 */
[----:B------:R-:W1:Y:S02]  /*4c10*/  SYNCS.PHASECHK.TRANS64.TRYWAIT P1, [UR32+0x22830], R12 ;  /* 0x0228300cff0075a7 */ /* 0x000e640008020160 */
[----:B-1----:R-:W-:Y:S05]  /*4c20*/  @!P1 BRA `(.L_x_1848) ;  /* 0x0000010000089947 */ /* 0x002fea0003800000 */
.L_x_1847:
[----:B------:R-:W-:Y:S01]  /*4c30*/  UIMAD UR22, UR4, 0x300, UR6 ;  /* 0x00000300041678a4 */ /* 0x000fe2000f8e0206 */
[----:B------:R-:W-:Y:S01]  /*4c40*/  WARPGROUP.ARRIVE ;  /* 0x00000000000079c5 */ /* 0x000fe20000000000 */
[----:B------:R-:W-:Y:S01]  /*4c50*/  UMOV UR23, 0x40000040 ;  /* 0x4000004000177882 */ /* 0x000fe20000000000 */
[----:B------:R-:W-:Y:S01]  /*4c60*/  UMOV UR11, 0x40000040 ;  /* 0x40000040000b7882 */ /* 0x000fe20000000000 */
[----:B------:R-:W-:Y:S01]  /*4c70*/  UIADD3 UR10, UR22, 0x2, URZ ;  /* 0x00000002160a7890 */ /* 0x000fe2000fffe03f */
[----:B------:R-:W-:Y:S01]  /*4c80*/  ISETP.NE.AND P1, PT, R7, 0x1, PT ;  /* 0x000000010700780c */ /* 0x000fe20003f25270 */
[----:B------:R-:W-:Y:S01]  /*4c90*/  UIADD3 UR14, UR22, 0x4, URZ ;  /* 0x00000004160e7890 */ /* 0x000fe2000fffe03f */
[----:B------:R-:W-:Y:S02]  /*4ca0*/  UMOV UR15, 0x40000040 ;  /* 0x40000040000f7882 */ /* 0x000fe40000000000 */
[----:B------:R-:W-:Y:S01]  /*4cb0*/  HGMMA.64x96x16.F32.BF16 R152, gdesc[UR20], RZ, !UPT, gsb0 ;  /* 0x01600000149879f0 */ /* 0x000fe2000c0018ff */
[----:B------:R-:W-:Y:S01]  /*4cc0*/  UIADD3 UR18, UR22, 0x6, URZ ;  /* 0x0000000616127890 */ /* 0x000fe2000fffe03f */
[----:B------:R-:W-:-:S07]  /*4cd0*/  UMOV UR19, 0x40000040 ;  /* 0x4000004000137882 */ /* 0x000fce0000000000 */
[----:B------:R-:W2:Y:S08]  /*4ce0*/  @P1 LDC R23, c[0x0][0x44c] ;  /* 0x00011300ff171b82 */ /* 0x000eb00000000800 */
[----:B------:R-:W3:Y:S01]  /*4cf0*/  @P1 LDC R8, c[0x0][0x450] ;  /* 0x00011400ff081b82 */ /* 0x000ee20000000800 */
[----:B--2---:R-:W-:Y:S01]  /*4d00*/  @P1 IMAD.HI.U32 R23, R4, R23, RZ ;  /* 0x0000001704171227 */ /* 0x004fe200078e00ff */
[----:B------:R-:W-:-:S02]  /*4d10*/  WARPGROUP.DEPBAR.LE gsb0, 0x0 ;  /* 0x00008000000079c5 */ /* 0x000fc40000010000 */
[----:B------:R-:W-:-:S06]  /*4d20*/  WARPGROUP.ARRIVE ;  /* 0x00000000000079c5 */ /* 0x000fcc0000000000 */
[----:B------:R-:W-:Y:S01]  /*4d30*/  HGMMA.64x96x16.F32.BF16 R152, gdesc[UR8], R152, gsb0 ;  /* 0x01600000089879f0 */ /* 0x000fe20008001898 */
[----:B------:R-:W-:Y:S02]  /*4d40*/  UMOV UR11, UR26 ;  /* 0x0000001a000b7c82 */ /* 0x000fe40008000000 */
        /* <DEDUP_REMOVED lines=10> */
[----:B------:R-:W-:Y:S02]  /*4df0*/  IMAD.MOV.U32 R191, RZ, RZ, R4 ;  /* 0x000000ffffbf7224 */ /* 0x000fe400078e0004 */
[----:B------:R-:W-:Y:S01]  /*4e00*/  FMUL.FTZ R208, R169, UR30 ;  /* 0x0000001ea9d07c20 */ /* 0x000fe20008410000 */
[----:B---3--:R-:W-:Y:S01]  /*4e10*/  @P1 SHF.R.U32.HI R191, RZ, R8, R23 ;  /* 0x00000008ffbf1219 */ /* 0x008fe20000011617 */
[----:B------:R-:W-:Y:S01]  /*4e20*/  FMUL.FTZ R169, R190, UR30 ;  /* 0x0000001ebea97c20 */ /* 0x000fe20008410000 */
[----:B------:R-:W-:-:S02]  /*4e30*/  IMAD R190, R6, -0x60, RZ ;  /* 0xffffffa006be7824 */ /* 0x000fc400078e02ff */
[----:B------:R-:W-:Y:S01]  /*4e40*/  FMUL.FTZ R211, R172, UR30 ;  /* 0x0000001eacd37c20 */ /* 0x000fe20008410000 */
[----:B------:R-:W-:Y:S01]  /*4e50*/  FMUL.FTZ R209, R168, UR30 ;  /* 0x0000001ea8d17c20 */ /* 0x000fe20008410000 */
[----:B------:R-:W2:Y:S01]  /*4e60*/  SHFL.IDX PT, R172, R191, RZ, 0x1c1f ;  /* 0x001c1fffbfac7589 */ /* 0x000ea200000e0000 */
[----:B------:R-:W-:Y:S02]  /*4e70*/  VIADD R168, R190, 0x1 ;  /* 0x00000001bea87836 */ /* 0x000fe40000000000 */
[----:B------:R-:W-:Y:S01]  /*4e80*/  FMUL.FTZ R204, R161, UR30 ;  /* 0x0000001ea1cc7c20 */ /* 0x000fe20008410000 */
[----:B------:R-:W-:Y:S01]  /*4e90*/  FMUL.FTZ R21, R162, UR30 ;  /* 0x0000001ea2157c20 */ /* 0x000fe20008410000 */
[----:B------:R-:W-:Y:S01]  /*4ea0*/  FMUL.FTZ R201, R152, UR30 ;  /* 0x0000001e98c97c20 */ /* 0x000fe20008410000 */
[----:B------:R-:W-:Y:S01]  /*4eb0*/  FMUL.FTZ R161, R182, UR30 ;  /* 0x0000001eb6a17c20 */ /* 0x000fe20008410000 */
[----:B------:R-:W-:Y:S01]  /*4ec0*/  FMUL.FTZ R162, R183, UR30 ;  /* 0x0000001eb7a27c20 */ /* 0x000fe20008410000 */
[----:B------:R-:W-:Y:S01]  /*4ed0*/  FMUL.FTZ R200, R153, UR30 ;  /* 0x0000001e99c87c20 */ /* 0x000fe20008410000 */
[----:B-1----:R-:W-:Y:S01]  /*4ee0*/  FMUL.FTZ R13, R154, UR30 ;  /* 0x0000001e9a0d7c20 */ /* 0x002fe20008410000 */
        /* <DEDUP_REMOVED lines=16> */
[----:B------:R-:W-:-:S02]  /*4ff0*/  IMAD R23, R3, -0x2, R168 ;  /* 0xfffffffe03177824 */ /* 0x000fc400078e02a8 */
        /* <DEDUP_REMOVED lines=18> */
[----:B------:R-:W-:Y:S01]  /*5120*/  IMAD.U32 R177, RZ, RZ, UR32 ;  /* 0x00000020ffb17e24 */ /* 0x000fe2000f8e00ff */
[----:B------:R-:W-:Y:S01]  /*5130*/  PLOP3.LUT P1, PT, PT, PT, UP1, 0x40, 0x0 ;  /* 0x000000000000781c */ /* 0x000fe20003f2e818 */
[----:B------:R-:W1:Y:S01]  /*5140*/  MUFU.TANH R201, R201 ;  /* 0x000000c900c97308 */ /* 0x000e620000002400 */
[----:B------:R-:W-:Y:S01]  /*5150*/  IMAD R23, R16, UR29, R23 ;  /* 0x0000001d10177c24 */ /* 0x000fe2000f8e0217 */
[----:B------:R-:W-:Y:S01]  /*5160*/  IADD3 R8, -R19, 0xb, RZ ;  /* 0x0000000b13087810 */ /* 0x000fe20007ffe1ff */
[----:B------:R-:W-:-:S02]  /*5170*/  @!P0 VIADD R22, R177, 0x22840 ;  /* 0x00022840b1168836 */ /* 0x000fc40000000000 */
[----:B------:R-:W-:-:S03]  /*5180*/  VIADD R23, R23, -UR11 ;  /* 0x8000000b17177c36 */ /* 0x000fc60008000000 */
[----:B------:R-:W3:Y:S01]  /*5190*/  MUFU.TANH R200, R200 ;  /* 0x000000c800c87308 */ /* 0x000ee20000002400 */
[----:B------:R-:W-:Y:S01]  /*51a0*/  @!P0 PRMT R22, RZ, 0x654, R22 ;  /* 0x00000654ff168816 */ /* 0x000fe20000000016 */
[----:B------:R4:W-:Y:S06]  /*51b0*/  BAR.ARV R8, 0x100 ;  /* 0x000400080000751d */ /* 0x0009ec0000002000 */
[----:B------:R-:W0:Y:S01]  /*51c0*/  MUFU.TANH R13, R13 ;  /* 0x0000000d000d7308 */ /* 0x000e220000002400 */
[C---:B------:R-:W-:Y:S01]  /*51d0*/  VIADD R193, R23.reuse, UR31 ;  /* 0x0000001f17c17c36 */ /* 0x040fe20008000000 */
[----:B------:R4:W-:Y:S01]  /*51e0*/  @!P0 SYNCS.ARRIVE.TRANS64.RED.A1T0 RZ, [R22+URZ], RZ ;  /* 0x000000ff16ff89a7 */ /* 0x0009e2000810043f */
[----:B------:R-:W-:-:S02]  /*51f0*/  VIADD R195, R23, UR7 ;  /* 0x0000000717c37c36 */ /* 0x000fc40008000000 */
[C---:B--2---:R-:W-:Y:S02]  /*5200*/  IMAD.IADD R192, R172.reuse, 0x1, R193 ;  /* 0x00000001acc07824 */ /* 0x044fe400078e02c1 */
[----:B------:R-:W-:Y:S01]  /*5210*/  IMAD.IADD R194, R172, 0x1, R195 ;  /* 0x00000001acc27824 */ /* 0x000fe200078e02c3 */
[----:B------:R-:W2:Y:S08]  /*5220*/  MUFU.TANH R14, R14 ;  /* 0x0000000e000e7308 */ /* 0x000eb00000002400 */
        /* <DEDUP_REMOVED lines=43> */
[----:B------:R-:W0:Y:S01]  /*54e0*/  MUFU.TANH R168, R168 ;  /* 0x000000a800a87308 */ /* 0x000e220000002400 */
[----:B-1234-:R-:W-:Y:S05]  /*54f0*/  @P1 BRA `(.L_x_1849) ;  /* 0x00000000005c1947 */ /* 0x01efea0003800000 */
[----:B------:R-:W-:Y:S01]  /*5500*/  IMAD R22, R16, UR29, R172 ;  /* 0x0000001d10167c24 */ /* 0x000fe2000f8e02ac */
[----:B------:R-:W-:Y:S03]  /*5510*/  BSSY B0, `(.L_x_1850) ;  /* 0x0000011000007945 */ /* 0x000fe60003800000 */
[----:B------:R-:W-:-:S05]  /*5520*/  VIADD R171, R22, -UR11 ;  /* 0x8000000b16ab7c36 */ /* 0x000fca0008000000 */
[----:B------:R-:W-:-:S13]  /*5530*/  ISETP.GT.AND P1, PT, R171, -0x1, PT ;  /* 0xffffffffab00780c */ /* 0x000fda0003f24270 */
[----:B------:R-:W-:Y:S05]  /*5540*/  @P1 BRA `(.L_x_1851) ;  /* 0x0000000000201947 */ /* 0x000fea0003800000 */
[----:B------:R-:W-:Y:S01]  /*5550*/  IMAD.U32 R172, RZ, RZ, UR28 ;  /* 0x0000001cffac7e24 */ /* 0x000fe2000f8e00ff */
[----:B------:R-:W-:-:S04]  /*5560*/  LOP3.LUT R171, RZ, R171, RZ, 0x33, !PT ;  /* 0x000000abffab7212 */ /* 0x000fc800078e33ff */
[----:B------:R-:W-:-:S13]  /*5570*/  ISETP.NE.AND P1, PT, R172, 0x1, PT ;  /* 0x00000001ac00780c */ /* 0x000fda0003f25270 */
[----:B------:R-:W1:Y:S02]  /*5580*/  @P1 LDC.64 R22, c[0x0][0x9e8] ;  /* 0x00027a00ff161b82 */ /* 0x000e640000000a00 */
[----:B-1----:R-:W-:-:S05]  /*5590*/  @P1 IMAD.HI.U32 R22, R171, R22, RZ ;  /* 0x00000016ab161227 */ /* 0x002fca00078e00ff */
[----:B------:R-:W-:-:S04]  /*55a0*/  @P1 SHF.R.U32.HI R171, RZ, R23, R22 ;  /* 0x00000017ffab1219 */ /* 0x000fc80000011616 */
[----:B------:R-:W-:Y:S01]  /*55b0*/  LOP3.LUT R171, RZ, R171, RZ, 0x33, !PT ;  /* 0x000000abffab7212 */ /* 0x000fe200078e33ff */
[----:B------:R-:W-:Y:S06]  /*55c0*/  BRA `(.L_x_1852) ;  /* 0x0000000000147947 */ /* 0x000fec0003800000 */
.L_x_1851:
[----:B------:R-:W-:-:S05]  /*55d0*/  IMAD.U32 R172, RZ, RZ, UR28 ;  /* 0x0000001cffac7e24 */ /* 0x000fca000f8e00ff */
[----:B------:R-:W-:-:S13]  /*55e0*/  ISETP.NE.AND P1, PT, R172, 0x1, PT ;  /* 0x00000001ac00780c */ /* 0x000fda0003f25270 */
[----:B------:R-:W1:Y:S02]  /*55f0*/  @P1 LDC.64 R22, c[0x0][0x9e8] ;  /* 0x00027a00ff161b82 */ /* 0x000e640000000a00 */
[----:B-1----:R-:W-:-:S05]  /*5600*/  @P1 IMAD.HI.U32 R22, R171, R22, RZ ;  /* 0x00000016ab161227 */ /* 0x002fca00078e00ff */
[----:B------:R-:W-:-:S07]  /*5610*/  @P1 SHF.R.U32.HI R171, RZ, R23, R22 ;  /* 0x00000017ffab1219 */ /* 0x000fce0000011616 */
.L_x_1852:
[----:B------:R-:W-:Y:S05]  /*5620*/  BSYNC B0 ;  /* 0x0000000000007941 */ /* 0x000fea0003800000 */
.L_x_1850:
[----:B------:R-:W-:-:S04]  /*5630*/  IMAD R22, R3, -0x2, R190 ;  /* 0xfffffffe03167824 */ /* 0x000fc800078e02be */
[----:B------:R-:W-:-:S05]  /*5640*/  IMAD R171, R171, R172, R22 ;  /* 0x000000acabab7224 */ /* 0x000fca00078e0216 */
[----:B------:R-:W-:Y:S02]  /*5650*/  VIADDMNMX R192, R171, R172, R192, PT ;  /* 0x000000acabc07246 */ /* 0x000fe400038001c0 */
[----:B------:R-:W-:-:S07]  /*5660*/  VIMNMX R194, R194, R171, !PT ;  /* 0x000000abc2c27248 */ /* 0x000fce0007fe0100 */
.L_x_1849:
[C---:B------:R-:W-:Y:S01]  /*5670*/  ISETP.GE.AND P1, PT, R190.reuse, 0x1, PT ;  /* 0x00000001be00780c */ /* 0x040fe20003f26270 */
[----:B------:R-:W1:Y:S01]  /*5680*/  SHFL.IDX PT, R22, R191, 0x1, 0x1c1f ;  /* 0x003c1f00bf167f89 */ /* 0x000e6200000e0000 */
[----:B------:R-:W-:Y:S02]  /*5690*/  ISETP.GE.AND P4, PT, R190, 0x9, PT ;  /* 0x00000009be00780c */ /* 0x000fe40003f86270 */
[----:B------:R-:W-:Y:S02]  /*56a0*/  LOP3.LUT R17, R17, 0xfffbffff, RZ, 0xc0, !PT ;  /* 0xfffbffff11117812 */ /* 0x000fe400078ec0ff */
[----:B------:R-:W-:-:S04]  /*56b0*/  ISETP.GT.AND P2, PT, R194, RZ, !P1 ;  /* 0x000000ffc200720c */ /* 0x000fc80004f44270 */
[----:B------:R-:W-:-:S03]  /*56c0*/  ISETP.LT.OR P2, PT, R192, 0x1, P2 ;  /* 0x00000001c000780c */ /* 0x000fc60001741670 */
[----:B------:R-:W-:Y:S02]  /*56d0*/  @P1 LOP3.LUT R17, R17, 0x40000, RZ, 0xfc, !PT ;  /* 0x0004000011111812 */ /* 0x000fe400078efcff */
[----:B------:R-:W-:Y:S02]  /*56e0*/  ISETP.GE.AND P1, PT, R190, 0x2, PT ;  /* 0x00000002be00780c */ /* 0x000fe40003f26270 */
[----:B------:R-:W-:Y:S02]  /*56f0*/  LOP3.LUT R17, R17, 0xfffffffd, RZ, 0xc0, !PT ;  /* 0xfffffffd11117812 */ /* 0x000fe400078ec0ff */
[----:B------:R-:W-:Y:S02]  /*5700*/  FSEL R201, R201, -INF , !P2 ;  /* 0xff800000c9c97808 */ /* 0x000fe40005000000 */
[----:B------:R-:W-:Y:S02]  /*5710*/  ISETP.GT.AND P3, PT, R194, 0x1, !P1 ;  /* 0x00000001c200780c */ /* 0x000fe40004f64270 */
[----:B------:R-:W-:-:S02]  /*5720*/  @P4 LOP3.LUT R17, R17, 0x2, RZ, 0xfc, !PT ;  /* 0x0000000211114812 */ /* 0x000fc400078efcff */
[----:B------:R-:W-:Y:S01]  /*5730*/  ISETP.GT.AND P2, PT, R194, 0x8, !P4 ;  /* 0x00000008c200780c */ /* 0x000fe20006744270 */
[--C-:B-1----:R-:W-:Y:S01]  /*5740*/  IMAD.IADD R193, R193, 0x1, R22.reuse ;  /* 0x00000001c1c17824 */ /* 0x102fe200078e0216 */
[----:B------:R-:W-:Y:S01]  /*5750*/  ISETP.GE.AND P4, PT, R190, 0xa, PT ;  /* 0x0000000abe00780c */ /* 0x000fe20003f86270 */
[----:B------:R-:W-:Y:S01]  /*5760*/  IMAD.IADD R195, R195, 0x1, R22 ;  /* 0x00000001c3c37824 */ /* 0x000fe200078e0216 */
[C---:B------:R-:W-:Y:S02]  /*5770*/  ISETP.LT.OR P3, PT, R192.reuse, 0x2, P3 ;  /* 0x00000002c000780c */ /* 0x040fe40001f61670 */
[----:B------:R-:W-:Y:S02]  /*5780*/  ISETP.LT.OR P2, PT, R192, 0x9, P2 ;  /* 0x00000009c000780c */ /* 0x000fe40001741670 */
[----:B------:R-:W-:Y:S02]  /*5790*/  FSEL R200, R200, -INF , !P3 ;  /* 0xff800000c8c87808 */ /* 0x000fe40005800000 */
[----:B------:R-:W-:-:S02]  /*57a0*/  ISETP.GE.AND P3, PT, R190, 0x11, PT ;  /* 0x00000011be00780c */ /* 0x000fc40003f66270 */
[----:B------:R-:W-:Y:S02]  /*57b0*/  LOP3.LUT R17, R17, 0xfffffffb, RZ, 0xc0, !PT ;  /* 0xfffffffb11117812 */ /* 0x000fe400078ec0ff */
[----:B0-----:R-:W-:Y:S02]  /*57c0*/  FSEL R203, R203, -INF , !P2 ;  /* 0xff800000cbcb7808 */ /* 0x001fe40005000000 */
[----:B------:R-:W-:Y:S02]  /*57d0*/  ISETP.GT.AND P2, PT, R194, 0x9, !P4 ;  /* 0x00000009c200780c */ /* 0x000fe40006744270 */
[----:B------:R-:W-:Y:S02]  /*57e0*/  @P4 LOP3.LUT R17, R17, 0x4, RZ, 0xfc, !PT ;  /* 0x0000000411114812 */ /* 0x000fe400078efcff */
[----:B------:R-:W-:Y:S02]  /*57f0*/  ISETP.LT.OR P2, PT, R192, 0xa, P2 ;  /* 0x0000000ac000780c */ /* 0x000fe40001741670 */
[----:B------:R-:W-:-:S02]  /*5800*/  LOP3.LUT R17, R17, 0xfffffff7, RZ, 0xc0, !PT ;  /* 0xfffffff711117812 */ /* 0x000fc400078ec0ff */
[----:B------:R-:W-:Y:S02]  /*5810*/  FSEL R202, R202, -INF , !P2 ;  /* 0xff800000caca7808 */ /* 0x000fe40005000000 */
[----:B------:R-:W-:Y:S02]  /*5820*/  @P3 LOP3.LUT R17, R17, 0x8, RZ, 0xfc, !PT ;  /* 0x0000000811113812 */ /* 0x000fe400078efcff */
[----:B------:R-:W-:Y:S02]  /*5830*/  ISETP.GT.AND P2, PT, R194, 0x10, !P3 ;  /* 0x00000010c200780c */ /* 0x000fe40005f44270 */
[----:B------:R-:W-:Y:S02]  /*5840*/  ISETP.GE.AND P3, PT, R190, 0x12, PT ;  /* 0x00000012be00780c */ /* 0x000fe40003f66270 */
[----:B------:R-:W-:Y:S02]  /*5850*/  ISETP.LT.OR P2, PT, R192, 0x11, P2 ;  /* 0x00000011c000780c */ /* 0x000fe40001741670 */
[----:B------:R-:W-:-:S02]  /*5860*/  LOP3.LUT R17, R17, 0xffffffef, RZ, 0xc0, !PT ;  /* 0xffffffef11117812 */ /* 0x000fc400078ec0ff */
[----:B------:R-:W-:Y:S02]  /*5870*/  FSEL R205, R205, -INF , !P2 ;  /* 0xff800000cdcd7808 */ /* 0x000fe40005000000 */
[----:B------:R-:W-:-:S04]  /*5880*/  ISETP.GT.AND P2, PT, R194, 0x11, !P3 ;  /* 0x00000011c200780c */ /* 0x000fc80005f44270 */
[----:B------:R-:W-:Y:S02]  /*5890*/  ISETP.LT.OR P2, PT, R192, 0x12, P2 ;  /* 0x00000012c000780c */ /* 0x000fe40001741670 */
[----:B------:R-:W-:Y:S02]  /*58a0*/  @P3 LOP3.LUT R17, R17, 0x10, RZ, 0xfc, !PT ;  /* 0x0000001011113812 */ /* 0x000fe400078efcff */
[----:B------:R-:W-:Y:S02]  /*58b0*/  ISETP.GE.AND P3, PT, R190, 0x19, PT ;  /* 0x00000019be00780c */ /* 0x000fe40003f66270 */
[----:B------:R-:W-:Y:S02]  /*58c0*/  LOP3.LUT R17, R17, 0xfffdffff, RZ, 0xc0, !PT ;  /* 0xfffdffff11117812 */ /* 0x000fe400078ec0ff */
[----:B------:R-:W-:Y:S02]  /*58d0*/  FSEL R204, R204, -INF , !P2 ;  /* 0xff800000cccc7808 */ /* 0x000fe40005000000 */
[----:B------:R-:W-:-:S04]  /*58e0*/  ISETP.GT.AND P2, PT, R194, 0x18, !P3 ;  /* 0x00000018c200780c */ /* 0x000fc80005f44270 */
[----:B------:R-:W-:-:S03]  /*58f0*/  ISETP.LT.OR P2, PT, R192, 0x19, P2 ;  /* 0x00000019c000780c */ /* 0x000fc60001741670 */
        /* <DEDUP_REMOVED lines=62> */
[----:B------:R-:W-:Y:S02]  /*5ce0*/  FSEL R182, R182, -INF , !P2 ;  /* 0xff800000b6b67808 */ /* 0x000fe40005000000 */
[----:B------:R-:W-:Y:S02]  /*5cf0*/  LOP3.LUT R17, R17, 0xffffffbf, RZ, 0xc0, !PT ;  /* 0xffffffbf11117812 */ /* 0x000fe400078ec0ff */
[----:B------:R-:W-:-:S04]  /*5d00*/  ISETP.GT.AND P2, PT, R194, 0x41, !P3 ;  /* 0x00000041c200780c */ /* 0x000fc80005f44270 */
[----:B------:R-:W-:-:S03]  /*5d10*/  ISETP.LT.OR P2, PT, R192, 0x42, P2 ;  /* 0x00000042c000780c */ /* 0x000fc60001741670 */
[----:B------:R-:W-:Y:S02]  /*5d20*/  @P3 LOP3.LUT R17, R17, 0x40, RZ, 0xfc, !PT ;  /* 0x0000004011113812 */ /* 0x000fe400078efcff */
[----:B------:R-:W-:Y:S02]  /*5d30*/  ISETP.GE.AND P3, PT, R190, 0x49, PT ;  /* 0x00000049be00780c */ /* 0x000fe40003f66270 */
[----:B------:R-:W-:Y:S02]  /*5d40*/  FSEL R183, R183, -INF , !P2 ;  /* 0xff800000b7b77808 */ /* 0x000fe40005000000 */
[----:B------:R-:W-:Y:S02]  /*5d50*/  ISETP.GT.AND P2, PT, R194, 0x48, !P3 ;  /* 0x00000048c200780c */ /* 0x000fe40005f44270 */
[----:B------:R-:W-:Y:S02]  /*5d60*/  LOP3.LUT R17, R17, 0xffffffdf, RZ, 0xc0, !PT ;  /* 0xffffffdf11117812 */ /* 0x000fe400078ec0ff */
[----:B------:R-:W-:-:S04]  /*5d70*/  ISETP.LT.OR P2, PT, R192, 0x49, P2 ;  /* 0x00000049c000780c */ /* 0x000fc80001741670 */
[----:B------:R-:W-:Y:S02]  /*5d80*/  FSEL R184, R184, -INF , !P2 ;  /* 0xff800000b8b87808 */ /* 0x000fe40005000000 */
[----:B------:R-:W-:Y:S02]  /*5d90*/  ISETP.GE.AND P2, PT, R190, 0x4a, PT ;  /* 0x0000004abe00780c */ /* 0x000fe40003f46270 */
[----:B------:R-:W-:Y:S02]  /*5da0*/  @P3 LOP3.LUT R17, R17, 0x20, RZ, 0xfc, !PT ;  /* 0x0000002011113812 */ /* 0x000fe400078efcff */
[----:B------:R-:W-:Y:S02]  /*5db0*/  ISETP.GT.AND P3, PT, R194, 0x49, !P2 ;  /* 0x00000049c200780c */ /* 0x000fe40005764270 */
[----:B------:R-:W-:Y:S02]  /*5dc0*/  LOP3.LUT R17, R17, 0xfffffffe, RZ, 0xc0, !PT ;  /* 0xfffffffe11117812 */ /* 0x000fe400078ec0ff */
[----:B------:R-:W-:-:S04]  /*5dd0*/  ISETP.LT.OR P3, PT, R192, 0x4a, P3 ;  /* 0x0000004ac000780c */ /* 0x000fc80001f61670 */
[----:B------:R-:W-:Y:S02]  /*5de0*/  FSEL R185, R185, -INF , !P3 ;  /* 0xff800000b9b97808 */ /* 0x000fe40005800000 */
[----:B------:R-:W-:-:S04]  /*5df0*/  ISETP.GE.AND P3, PT, R190, 0x51, PT ;  /* 0x00000051be00780c */ /* 0x000fc80003f66270 */
[----:B------:R-:W-:-:S04]  /*5e00*/  ISETP.GT.AND P4, PT, R194, 0x50, !P3 ;  /* 0x00000050c200780c */ /* 0x000fc80005f84270 */
        /* <DEDUP_REMOVED lines=10> */
[----:B------:R-:W-:-:S13]  /*5eb0*/  ISETP.GE.AND P6, PT, R190, 0x5a, PT ;  /* 0x0000005abe00780c */ /* 0x000fda0003fc6270 */
[----:B------:R-:W-:Y:S02]  /*5ec0*/  @P6 LOP3.LUT R17, R17, 0x1, RZ, 0xfc, !PT ;  /* 0x0000000111116812 */ /* 0x000fe400078efcff */
[----:B------:R-:W-:-:S04]  /*5ed0*/  ISETP.GT.AND P6, PT, R194, 0x59, !P6 ;  /* 0x00000059c200780c */ /* 0x000fc800077c4270 */
[----:B------:R-:W-:-:S04]  /*5ee0*/  ISETP.LT.OR P6, PT, R192, 0x5a, P6 ;  /* 0x0000005ac000780c */ /* 0x000fc800037c1670 */
[----:B------:R-:W-:Y:S02]  /*5ef0*/  FSEL R189, R189, -INF , !P6 ;  /* 0xff800000bdbd7808 */ /* 0x000fe40007000000 */
[----:B------:R-:W-:-:S13]  /*5f00*/  PLOP3.LUT P6, PT, PT, PT, UP1, 0x40, 0x0 ;  /* 0x000000000000781c */ /* 0x000fda0003fce818 */
[----:B------:R-:W-:Y:S05]  /*5f10*/  @P6 BRA `(.L_x_1853) ;  /* 0x00000000005c6947 */ /* 0x000fea0003800000 */
        /* <DEDUP_REMOVED lines=8> */
[----:B------:R-:W0:Y:S02]  /*5fa0*/  @P6 LDC.64 R22, c[0x0][0x9e8] ;  /* 0x00027a00ff166b82 */ /* 0x000e240000000a00 */
[----:B0-----:R-:W-:-:S05]  /*5fb0*/  @P6 IMAD.HI.U32 R22, R191, R22, RZ ;  /* 0x00000016bf166227 */ /* 0x001fca00078e00ff */
[----:B------:R-:W-:-:S04]  /*5fc0*/  @P6 SHF.R.U32.HI R191, RZ, R23, R22 ;  /* 0x00000017ffbf6219 */ /* 0x000fc80000011616 */
[----:B------:R-:W-:Y:S01]  /*5fd0*/  LOP3.LUT R191, RZ, R191, RZ, 0x33, !PT ;  /* 0x000000bfffbf7212 */ /* 0x000fe200078e33ff */
[----:B------:R-:W-:Y:S06]  /*5fe0*/  BRA `(.L_x_1856) ;  /* 0x0000000000147947 */ /* 0x000fec0003800000 */
.L_x_1855:
[----:B------:R-:W-:-:S05]  /*5ff0*/  IMAD.U32 R192, RZ, RZ, UR28 ;  /* 0x0000001cffc07e24 */ /* 0x000fca000f8e00ff */
[----:B------:R-:W-:-:S13]  /*6000*/  ISETP.NE.AND P6, PT, R192, 0x1, PT ;  /* 0x00000001c000780c */ /* 0x000fda0003fc5270 */
[----:B------:R-:W0:Y:S02]  /*6010*/  @P6 LDC.64 R22, c[0x0][0x9e8] ;  /* 0x00027a00ff166b82 */ /* 0x000e240000000a00 */
[----:B0-----:R-:W-:-:S05]  /*6020*/  @P6 IMAD.HI.U32 R22, R191, R22, RZ ;  /* 0x00000016bf166227 */ /* 0x001fca00078e00ff */
[----:B------:R-:W-:-:S07]  /*6030*/  @P6 SHF.R.U32.HI R191, RZ, R23, R22 ;  /* 0x00000017ffbf6219 */ /* 0x000fce0000011616 */
.L_x_1856:
[----:B------:R-:W-:Y:S05]  /*6040*/  BSYNC B0 ;  /* 0x0000000000007941 */ /* 0x000fea0003800000 */
.L_x_1854:
[----:B------:R-:W-:-:S04]  /*6050*/  IMAD R22, R3, -0x2, R190 ;  /* 0xfffffffe03167824 */ /* 0x000fc800078e02be */
[----:B------:R-:W-:-:S05]  /*6060*/  IMAD R22, R191, R192, R22 ;  /* 0x000000c0bf167224 */ /* 0x000fca00078e0216 */
[----:B------:R-:W-:Y:S02]  /*6070*/  VIADDMNMX R193, R22, R192, R193, PT ;  /* 0x000000c016c17246 */ /* 0x000fe400038001c1 */
[----:B------:R-:W-:-:S07]  /*6080*/  VIMNMX R195, R195, R22, !PT ;  /* 0x00000016c3c37248 */ /* 0x000fce0007fe0100 */
.L_x_1853:
[----:B------:R-:W-:Y:S01]  /*6090*/  ISETP.GT.AND P1, PT, R195, 0x1, !P1 ;  /* 0x00000001c300780c */ /* 0x000fe20004f24270 */
[----:B------:R-:W-:Y:S01]  /*60a0*/  UMOV UR10, UR27 ;  /* 0x0000001b000a7c82 */ /* 0x000fe20008000000 */
[----:B------:R-:W-:Y:S02]  /*60b0*/  LOP3.LUT P6, RZ, R17, 0x10000, RZ, 0xc0, !PT ;  /* 0x0001000011ff7812 */ /* 0x000fe400078cc0ff */
[----:B------:R-:W-:Y:S02]  /*60c0*/  ISETP.LT.OR P1, PT, R193, 0x2, P1 ;  /* 0x00000002c100780c */ /* 0x000fe40000f21670 */
[----:B------:R-:W-:Y:S02]  /*60d0*/  FMNMX.FTZ R23, R201, R10, !PT ;  /* 0x0000000ac9177209 */ /* 0x000fe40007810000 */
[----:B------:R-:W-:Y:S02]  /*60e0*/  FSEL R22, R14, -INF , !P1 ;  /* 0xff8000000e167808 */ /* 0x000fe40004800000 */
[----:B------:R-:W-:-:S02]  /*60f0*/  LOP3.LUT P1, RZ, R17, 0x2, RZ, 0xc0, !PT ;  /* 0x0000000211ff7812 */ /* 0x000fc4000782c0ff */
[----:B------:R-:W-:Y:S02]  /*6100*/  FMNMX.FTZ R14, R200, R23, !PT ;  /* 0x00000017c80e7209 */ /* 0x000fe40007810000 */
[----:B------:R-:W-:Y:S02]  /*6110*/  ISETP.GT.AND P1, PT, R195, 0x8, !P1 ;  /* 0x00000008c300780c */ /* 0x000fe40004f24270 */
[----:B------:R-:W-:Y:S02]  /*6120*/  FMNMX.FTZ R23, R203, R14, !PT ;  /* 0x0000000ecb177209 */ /* 0x000fe40007810000 */
[----:B------:R-:W-:Y:S02]  /*6130*/  ISETP.LT.OR P1, PT, R193, 0x9, P1 ;  /* 0x00000009c100780c */ /* 0x000fe40000f21670 */
[----:B------:R-:W-:Y:S02]  /*6140*/  FMNMX.FTZ R14, R202, R23, !PT ;  /* 0x00000017ca0e7209 */ /* 0x000fe40007810000 */
[----:B------:R-:W-:-:S02]  /*6150*/  FSEL R15, R15, -INF , !P1 ;  /* 0xff8000000f0f7808 */ /* 0x000fc40004800000 */
[----:B------:R-:W-:Y:S02]  /*6160*/  LOP3.LUT P1, RZ, R17, 0x4, RZ, 0xc0, !PT ;  /* 0x0000000411ff7812 */ /* 0x000fe4000782c0ff */
[----:B------:R-:W-:Y:S02]  /*6170*/  FMNMX.FTZ R23, R205, R14, !PT ;  /* 0x0000000ecd177209 */ /* 0x000fe40007810000 */
[----:B------:R-:W-:Y:S02]  /*6180*/  ISETP.GT.AND P1, PT, R195, 0x9, !P1 ;  /* 0x00000009c300780c */ /* 0x000fe40004f24270 */
[----:B------:R-:W-:Y:S02]  /*6190*/  FMNMX.FTZ R14, R204, R23, !PT ;  /* 0x00000017cc0e7209 */ /* 0x000fe40007810000 */
[----:B------:R-:W-:Y:S02]  /*61a0*/  ISETP.LT.OR P1, PT, R193, 0xa, P1 ;  /* 0x0000000ac100780c */ /* 0x000fe40000f21670 */
[----:B------:R-:W-:-:S02]  /*61b0*/  FMNMX.FTZ R23, R171, R14, !PT ;  /* 0x0000000eab177209 */ /* 0x000fc40007810000 */
[----:B------:R-:W-:Y:S02]  /*61c0*/  FSEL R20, R20, -INF , !P1 ;  /* 0xff80000014147808 */ /* 0x000fe40004800000 */
[----:B------:R-:W-:Y:S02]  /*61d0*/  LOP3.LUT P1, RZ, R17, 0x8, RZ, 0xc0, !PT ;  /* 0x0000000811ff7812 */ /* 0x000fe4000782c0ff */
[----:B------:R-:W-:Y:S02]  /*61e0*/  FMNMX.FTZ R14, R172, R23, !PT ;  /* 0x00000017ac0e7209 */ /* 0x000fe40007810000 */
[----:B------:R-:W-:Y:S02]  /*61f0*/  ISETP.GT.AND P1, PT, R195, 0x10, !P1 ;  /* 0x00000010c300780c */ /* 0x000fe40004f24270 */
[----:B------:R-:W-:Y:S02]  /*6200*/  FMNMX.FTZ R23, R173, R14, !PT ;  /* 0x0000000ead177209 */ /* 0x000fe40007810000 */
[----:B------:R-:W-:-:S02]  /*6210*/  ISETP.LT.OR P1, PT, R193, 0x11, P1 ;  /* 0x00000011c100780c */ /* 0x000fc40000f21670 */
[----:B------:R-:W-:Y:S02]  /*6220*/  FMNMX.FTZ R14, R174, R23, !PT ;  /* 0x00000017ae0e7209 */ /* 0x000fe40007810000 */
[----:B------:R-:W-:Y:S02]  /*6230*/  FSEL R21, R21, -INF , !P1 ;  /* 0xff80000015157808 */ /* 0x000fe40004800000 */
[----:B------:R-:W-:Y:S02]  /*6240*/  LOP3.LUT P1, RZ, R17, 0x10, RZ, 0xc0, !PT ;  /* 0x0000001011ff7812 */ /* 0x000fe4000782c0ff */
[----:B------:R-:W-:Y:S02]  /*6250*/  FMNMX.FTZ R23, R175, R14, !PT ;  /* 0x0000000eaf177209 */ /* 0x000fe40007810000 */
[----:B------:R-:W-:Y:S02]  /*6260*/  ISETP.GT.AND P1, PT, R195, 0x11, !P1 ;  /* 0x00000011c300780c */ /* 0x000fe40004f24270 */
[----:B------:R-:W-:-:S02]  /*6270*/  FMNMX.FTZ R23, R176, R23, !PT ;  /* 0x00000017b0177209 */ /* 0x000fc40007810000 */
[----:B------:R-:W-:Y:S02]  /*6280*/  ISETP.LT.OR P1, PT, R193, 0x12, P1 ;  /* 0x00000012c100780c */ /* 0x000fe40000f21670 */
[----:B------:R-:W-:Y:S02]  /*6290*/  FMNMX.FTZ R14, R178, R23, !PT ;  /* 0x00000017b20e7209 */ /* 0x000fe40007810000 */
[----:B------:R-:W-:Y:S02]  /*62a0*/  FSEL R152, R152, -INF , !P1 ;  /* 0xff80000098987808 */ /* 0x000fe40004800000 */
[----:B------:R-:W-:Y:S02]  /*62b0*/  LOP3.LUT P1, RZ, R17, 0x20000, RZ, 0xc0, !PT ;  /* 0x0002000011ff7812 */ /* 0x000fe4000782c0ff */
[----:B------:R-:W-:Y:S02]  /*62c0*/  FMNMX.FTZ R23, R179, R14, !PT ;  /* 0x0000000eb3177209 */ /* 0x000fe40007810000 */
[----:B------:R-:W-:-:S02]  /*62d0*/  ISETP.GT.AND P1, PT, R195, 0x18, !P1 ;  /* 0x00000018c300780c */ /* 0x000fc40004f24270 */
[----:B------:R-:W-:Y:S02]  /*62e0*/  FMNMX.FTZ R14, R180, R23, !PT ;  /* 0x00000017b40e7209 */ /* 0x000fe40007810000 */
[----:B------:R-:W-:Y:S02]  /*62f0*/  ISETP.LT.OR P1, PT, R193, 0x19, P1 ;  /* 0x00000019c100780c */ /* 0x000fe40000f21670 */
[----:B------:R-:W-:Y:S02]  /*6300*/  FMNMX.FTZ R23, R181, R14, !PT ;  /* 0x0000000eb5177209 */ /* 0x000fe40007810000 */
[----:B------:R-:W-:Y:S02]  /*6310*/  FSEL R153, R153, -INF , !P1 ;  /* 0xff80000099997808 */ /* 0x000fe40004800000 */
        /* <DEDUP_REMOVED lines=12> */
[----:B------:R-:W-:Y:S02]  /*63e0*/  LOP3.LUT P1, RZ, R17, 0x4000, RZ, 0xc0, !PT ;  /* 0x0000400011ff7812 */ /* 0x000fe4000782c0ff */
[----:B------:R-:W-:-:S02]  /*63f0*/  FMNMX.FTZ R23, R187, R14, !PT ;  /* 0x0000000ebb177209 */ /* 0x000fc40007810000 */
[----:B------:R-:W-:Y:S02]  /*6400*/  ISETP.GT.AND P1, PT, R195, 0x21, !P1 ;  /* 0x00000021c300780c */ /* 0x000fe40004f24270 */
[----:B------:R-:W-:Y:S02]  /*6410*/  FMNMX.FTZ R14, R188, R23, !PT ;  /* 0x00000017bc0e7209 */ /* 0x000fe40007810000 */
[----:B------:R-:W-:Y:S02]  /*6420*/  ISETP.LT.OR P1, PT, R193, 0x22, P1 ;  /* 0x00000022c100780c */ /* 0x000fe40000f21670 */
[----:B------:R-:W-:Y:S02]  /*6430*/  FMNMX.FTZ R23, R189, R14, !PT ;  /* 0x0000000ebd177209 */ /* 0x000fe40007810000 */
[----:B------:R-:W-:Y:S02]  /*6440*/  FSEL R156, R156, -INF , !P1 ;  /* 0xff8000009c9c7808 */ /* 0x000fe40004800000 */
[C---:B------:R-:W-:Y:S01]  /*6450*/  LOP3.LUT P1, RZ, R17.reuse, 0x2000, RZ, 0xc0, !PT ;  /* 0x0000200011ff7812 */ /* 0x040fe2000782c0ff */
[----:B------:R-:W0:Y:S01]  /*6460*/  SHFL.BFLY PT, R14, R23, 0x2, 0x1f ;  /* 0x0c401f00170e7f89 */ /* 0x000e2200000e0000 */
[----:B------:R-:W-:-:S02]  /*6470*/  LOP3.LUT P6, RZ, R17, 0x20, RZ, 0xc0, !PT ;  /* 0x0000002011ff7812 */ /* 0x000fc400078cc0ff */
[C---:B------:R-:W-:Y:S02]  /*6480*/  ISETP.GT.AND P1, PT, R195.reuse, 0x28, !P1 ;  /* 0x00000028c300780c */ /* 0x040fe40004f24270 */
[----:B------:R-:W-:Y:S02]  /*6490*/  ISETP.GT.AND P2, PT, R195, 0x49, !P2 ;  /* 0x00000049c300780c */ /* 0x000fe40005744270 */
[C---:B------:R-:W-:Y:S02]  /*64a0*/  ISETP.LT.OR P1, PT, R193.reuse, 0x29, P1 ;  /* 0x00000029c100780c */ /* 0x040fe40000f21670 */
[----:B------:R-:W-:Y:S02]  /*64b0*/  ISETP.LT.OR P2, PT, R193, 0x4a, P2 ;  /* 0x0000004ac100780c */ /* 0x000fe40001741670 */
[----:B------:R-:W-:Y:S02]  /*64c0*/  FSEL R157, R157, -INF , !P1 ;  /* 0xff8000009d9d7808 */ /* 0x000fe40004800000 */
[----:B------:R-:W-:-:S02]  /*64d0*/  LOP3.LUT P1, RZ, R17, 0x1000, RZ, 0xc0, !PT ;  /* 0x0000100011ff7812 */ /* 0x000fc4000782c0ff */
[C---:B------:R-:W-:Y:S02]  /*64e0*/  ISETP.GT.AND P3, PT, R195.reuse, 0x50, !P3 ;  /* 0x00000050c300780c */ /* 0x040fe40005f64270 */
[----:B------:R-:W-:Y:S02]  /*64f0*/  ISETP.GT.AND P1, PT, R195, 0x29, !P1 ;  /* 0x00000029c300780c */ /* 0x000fe40004f24270 */
[----:B------:R-:W-:Y:S02]  /*6500*/  FSEL R170, R170, -INF , !P2 ;  /* 0xff800000aaaa7808 */ /* 0x000fe40005000000 */
[----:B------:R-:W-:Y:S02]  /*6510*/  ISETP.LT.OR P1, PT, R193, 0x2a, P1 ;  /* 0x0000002ac100780c */ /* 0x000fe40000f21670 */
[----:B------:R-:W-:Y:S02]  /*6520*/  ISETP.GT.AND P4, PT, R195, 0x51, !P4 ;  /* 0x00000051c300780c */ /* 0x000fe40006784270 */
[----:B------:R-:W-:-:S02]  /*6530*/  FSEL R158, R158, -INF , !P1 ;  /* 0xff8000009e9e7808 */ /* 0x000fc40004800000 */
[----:B------:R-:W-:Y:S02]  /*6540*/  LOP3.LUT P1, RZ, R17, 0x800, RZ, 0xc0, !PT ;  /* 0x0000080011ff7812 */ /* 0x000fe4000782c0ff */
[----:B0-----:R-:W-:Y:S02]  /*6550*/  FMNMX.FTZ R190, R23, R14, !PT ;  /* 0x0000000e17be7209 */ /* 0x001fe40007810000 */
[----:B------:R-:W-:Y:S02]  /*6560*/  ISETP.GT.AND P1, PT, R195, 0x30, !P1 ;  /* 0x00000030c300780c */ /* 0x000fe40004f24270 */
[C---:B------:R-:W-:Y:S01]  /*6570*/  ISETP.LT.OR P3, PT, R193.reuse, 0x51, P3 ;  /* 0x00000051c100780c */ /* 0x040fe20001f61670 */
[----:B------:R-:W0:Y:S01]  /*6580*/  SHFL.BFLY PT, R191, R190, 0x1, 0x1f ;  /* 0x0c201f00bebf7f89 */ /* 0x000e2200000e0000 */
[----:B------:R-:W-:Y:S02]  /*6590*/  ISETP.LT.OR P1, PT, R193, 0x31, P1 ;  /* 0x00000031c100780c */ /* 0x000fe40000f21670 */
[----:B------:R-:W-:-:S02]  /*65a0*/  ISETP.GT.AND P5, PT, R195, 0x58, !P5 ;  /* 0x00000058c300780c */ /* 0x000fc40006fa4270 */
[----:B------:R-:W-:Y:S02]  /*65b0*/  FSEL R159, R159, -INF , !P1 ;  /* 0xff8000009f9f7808 */ /* 0x000fe40004800000 */
[----:B------:R-:W-:Y:S02]  /*65c0*/  LOP3.LUT P1, RZ, R17, 0x400, RZ, 0xc0, !PT ;  /* 0x0000040011ff7812 */ /* 0x000fe4000782c0ff */
[----:B------:R-:W-:Y:S02]  /*65d0*/  ISETP.LT.OR P4, PT, R193, 0x52, P4 ;  /* 0x00000052c100780c */ /* 0x000fe40002781670 */
[----:B------:R-:W-:Y:S02]  /*65e0*/  ISETP.GT.AND P1, PT, R195, 0x31, !P1 ;  /* 0x00000031c300780c */ /* 0x000fe40004f24270 */
[C---:B------:R-:W-:Y:S02]  /*65f0*/  ISETP.LT.OR P5, PT, R193.reuse, 0x59, P5 ;  /* 0x00000059c100780c */ /* 0x040fe40002fa1670 */
[----:B------:R-:W-:-:S04]  /*6600*/  ISETP.LT.OR P1, PT, R193, 0x32, P1 ;  /* 0x00000032c100780c */ /* 0x000fc80000f21670 */
[----:B------:R-:W-:Y:S02]  /*6610*/  FSEL R160, R160, -INF , !P1 ;  /* 0xff800000a0a07808 */ /* 0x000fe40004800000 */
[----:B------:R-:W-:Y:S02]  /*6620*/  LOP3.LUT P1, RZ, R17, 0x200, RZ, 0xc0, !PT ;  /* 0x0000020011ff7812 */ /* 0x000fe4000782c0ff */
[----:B0-----:R-:W-:Y:S02]  /*6630*/  FMNMX.FTZ R14, R190, R191, !PT ;  /* 0x000000bfbe0e7209 */ /* 0x001fe40007810000 */
[----:B------:R-:W-:-:S03]  /*6640*/  ISETP.GT.AND P1, PT, R195, 0x38, !P1 ;  /* 0x00000038c300780c */ /* 0x000fc60004f24270 */
[----:B------:R-:W-:Y:S01]  /*6650*/  FMUL.FTZ R197, R14, UR10 ;  /* 0x0000000a0ec57c20 */ /* 0x000fe20008410000 */
[----:B------:R-:W-:-:S04]  /*6660*/  ISETP.LT.OR P1, PT, R193, 0x39, P1 ;  /* 0x00000039c100780c */ /* 0x000fc80000f21670 */
[----:B------:R-:W-:Y:S02]  /*6670*/  FSEL R161, R161, -INF , !P1 ;  /* 0xff800000a1a17808 */ /* 0x000fe40004800000 */
[----:B------:R-:W-:-:S04]  /*6680*/  LOP3.LUT P1, RZ, R17, 0x100, RZ, 0xc0, !PT ;  /* 0x0000010011ff7812 */ /* 0x000fc8000782c0ff */
[----:B------:R-:W-:-:S04]  /*6690*/  ISETP.GT.AND P1, PT, R195, 0x39, !P1 ;  /* 0x00000039c300780c */ /* 0x000fc80004f24270 */
        /* <DEDUP_REMOVED lines=10> */
[----:B------:R-:W-:Y:S02]  /*6740*/  ISETP.GT.AND P1, PT, R195, 0x48, !P6 ;  /* 0x00000048c300780c */ /* 0x000fe40007724270 */
[----:B------:R-:W-:Y:S02]  /*6750*/  LOP3.LUT P6, RZ, R17, 0x40000, RZ, 0xc0, !PT ;  /* 0x0004000011ff7812 */ /* 0x000fe400078cc0ff */
[----:B------:R-:W-:-:S04]  /*6760*/  ISETP.LT.OR P1, PT, R193, 0x49, P1 ;  /* 0x00000049c100780c */ /* 0x000fc80000f21670 */
[----:B------:R-:W-:Y:S02]  /*6770*/  FSEL R169, R169, -INF , !P1 ;  /* 0xff800000a9a97808 */ /* 0x000fe40004800000 */
[----:B------:R-:W-:Y:S02]  /*6780*/  ISETP.GT.AND P1, PT, R195, RZ, !P6 ;  /* 0x000000ffc300720c */ /* 0x000fe40007724270 */
[----:B------:R-:W-:Y:S02]  /*6790*/  LOP3.LUT P6, RZ, R17, 0x1, RZ, 0xc0, !PT ;  /* 0x0000000111ff7812 */ /* 0x000fe400078cc0ff */
[----:B------:R-:W-:Y:S02]  /*67a0*/  ISETP.LT.OR P1, PT, R193, 0x1, P1 ;  /* 0x00000001c100780c */ /* 0x000fe40000f21670 */
[----:B------:R-:W-:Y:S02]  /*67b0*/  ISETP.GT.AND P2, PT, R195, 0x59, !P6 ;  /* 0x00000059c300780c */ /* 0x000fe40007744270 */
[----:B------:R-:W-:-:S02]  /*67c0*/  FSEL R196, R13, -INF , !P1 ;  /* 0xff8000000dc47808 */ /* 0x000fc40004800000 */
[----:B------:R-:W-:Y:S02]  /*67d0*/  FSETP.NEU.FTZ.AND P1, PT, R14, -INF , PT ;  /* 0xff8000000e00780b */ /* 0x000fe40003f3d000 */
[----:B------:R-:W-:Y:S02]  /*67e0*/  FMNMX.FTZ R23, R196, R9, !PT ;  /* 0x00000009c4177209 */ /* 0x000fe40007810000 */
[----:B------:R-:W-:Y:S02]  /*67f0*/  FSEL R197, R197, RZ, P1 ;  /* 0x000000ffc5c57208 */ /* 0x000fe40000800000 */
[----:B------:R-:W-:Y:S02]  /*6800*/  FMNMX.FTZ R192, R22, R23, !PT ;  /* 0x0000001716c07209 */ /* 0x000fe40007810000 */
[----:B------:R-:W-:Y:S01]  /*6810*/  FSEL R195, R165, -INF , !P3 ;  /* 0xff800000a5c37808 */ /* 0x000fe20005800000 */
[--C-:B------:R-:W-:Y:S01]  /*6820*/  FFMA.FTZ R165, R175, UR10, -R197.reuse ;  /* 0x0000000aafa57c23 */ /* 0x100fe200080108c5 */
[----:B------:R-:W-:Y:S01]  /*6830*/  FMNMX.FTZ R23, R15, R192, !PT ;  /* 0x000000c00f177209 */ /* 0x000fe20007810000 */
[--C-:B------:R-:W-:Y:S01]  /*6840*/  FFMA.FTZ R190, R200, UR10, -R197.reuse ;  /* 0x0000000ac8be7c23 */ /* 0x100fe200080108c5 */
[----:B------:R-:W-:Y:S01]  /*6850*/  FSEL R175, R166, -INF , !P4 ;  /* 0xff800000a6af7808 */ /* 0x000fe20006000000 */
[--C-:B------:R-:W-:Y:S01]  /*6860*/  FFMA.FTZ R166, R176, UR10, -R197.reuse ;  /* 0x0000000ab0a67c23 */ /* 0x100fe200080108c5 */
[----:B------:R-:W-:Y:S01]  /*6870*/  FMNMX.FTZ R192, R20, R23, !PT ;  /* 0x0000001714c07209 */ /* 0x000fe20007810000 */
[--C-:B------:R-:W-:Y:S01]  /*6880*/  FFMA.FTZ R200, R178, UR10, -R197.reuse ;  /* 0x0000000ab2c87c23 */ /* 0x100fe200080108c5 */
[----:B------:R-:W-:Y:S01]  /*6890*/  ISETP.LT.OR P2, PT, R193, 0x5a, P2 ;  /* 0x0000005ac100780c */ /* 0x000fe20001741670 */
[--C-:B------:R-:W-:Y:S01]  /*68a0*/  FFMA.FTZ R178, R180, UR10, -R197.reuse ;  /* 0x0000000ab4b27c23 */ /* 0x100fe200080108c5 */
[----:B------:R-:W-:Y:S01]  /*68b0*/  FMNMX.FTZ R191, R21, R192, !PT ;  /* 0x000000c015bf7209 */ /* 0x000fe20007810000 */
[--C-:B------:R-:W-:Y:S01]  /*68c0*/  FFMA.FTZ R180, R182, UR10, -R197.reuse ;  /* 0x0000000ab6b47c23 */ /* 0x100fe200080108c5 */
[----:B------:R-:W-:Y:S01]  /*68d0*/  FSEL R193, R167, -INF , !P5 ;  /* 0xff800000a7c17808 */ /* 0x000fe20006800000 */
[--C-:B------:R-:W-:Y:S01]  /*68e0*/  FFMA.FTZ R182, R184, UR10, -R197.reuse ;  /* 0x0000000ab8b67c23 */ /* 0x100fe200080108c5 */
[----:B------:R-:W-:Y:S01]  /*68f0*/  FMNMX.FTZ R194, R152, R191, !PT ;  /* 0x000000bf98c27209 */ /* 0x000fe20007810000 */
[--C-:B------:R-:W-:Y:S01]  /*6900*/  FFMA.FTZ R184, R186, UR10, -R197.reuse ;  /* 0x0000000abab87c23 */ /* 0x100fe200080108c5 */
[--C-:B------:R-:W-:Y:S01]  /*6910*/  FFMA.FTZ R13, R201, UR10, -R197.reuse ;  /* 0x0000000ac90d7c23 */ /* 0x100fe200080108c5 */
[----:B------:R-:W-:Y:S01]  /*6920*/  MUFU.EX2 R190, R190 ;  /* 0x000000be00be7308 */ /* 0x000fe20000000800 */
[----:B------:R-:W-:Y:S01]  /*6930*/  FMNMX.FTZ R191, R153, R194, !PT ;  /* 0x000000c299bf7209 */ /* 0x000fe20007810000 */
[--C-:B------:R-:W-:Y:S01]  /*6940*/  FFMA.FTZ R203, R203, UR10, -R197.reuse ;  /* 0x0000000acbcb7c23 */ /* 0x100fe200080108c5 */
[--C-:B------:R-:W-:Y:S01]  /*6950*/  FFMA.FTZ R192, R202, UR10, -R197.reuse ;  /* 0x0000000acac07c23 */ /* 0x100fe200080108c5 */
        /* <DEDUP_REMOVED lines=10> */
[----:B------:R-:W-:-:S02]  /*6a00*/  FFMA.FTZ R188, R188, UR10, -R197 ;  /* 0x0000000abcbc7c23 */ /* 0x000fc400080108c5 */
        /* <DEDUP_REMOVED lines=17> */
[----:B------:R-:W-:Y:S02]  /*6b20*/  FMNMX.FTZ R176, R175, R198, !PT ;  /* 0x000000c6afb07209 */ /* 0x000fe40007810000 */
[----:B------:R-:W-:Y:S01]  /*6b30*/  FSEL R198, R168, -INF , !P2 ;  /* 0xff800000a8c67808 */ /* 0x000fe20005000000 */
[--C-:B------:R-:W-:Y:S01]  /*6b40*/  FFMA.FTZ R168, R179, UR10, -R197.reuse ;  /* 0x0000000ab3a87c23 */ /* 0x100fe200080108c5 */
[----:B------:R-:W-:Y:S01]  /*6b50*/  FMNMX.FTZ R167, R193, R176, !PT ;  /* 0x000000b0c1a77209 */ /* 0x000fe20007810000 */
[--C-:B------:R-:W-:Y:S01]  /*6b60*/  FFMA.FTZ R179, R181, UR10, -R197.reuse ;  /* 0x0000000ab5b37c23 */ /* 0x100fe200080108c5 */
[--C-:B------:R-:W-:Y:S01]  /*6b70*/  FFMA.FTZ R181, R183, UR10, -R197.reuse ;  /* 0x0000000ab7b57c23 */ /* 0x100fe200080108c5 */
[--C-:B------:R-:W-:Y:S01]  /*6b80*/  FFMA.FTZ R183, R185, UR10, -R197.reuse ;  /* 0x0000000ab9b77c23 */ /* 0x100fe200080108c5 */
[----:B------:R-:W-:Y:S01]  /*6b90*/  FMNMX.FTZ R176, R198, R167, !PT ;  /* 0x000000a7c6b07209 */ /* 0x000fe20007810000 */
[----:B------:R-:W-:Y:S01]  /*6ba0*/  FFMA.FTZ R185, R187, UR10, -R197 ;  /* 0x0000000abbb97c23 */ /* 0x000fe200080108c5 */
[----:B------:R-:W-:Y:S01]  /*6bb0*/  FSEL R187, R14, RZ, P1 ;  /* 0x000000ff0ebb7208 */ /* 0x000fe20000800000 */
[----:B------:R-:W-:Y:S02]  /*6bc0*/  MUFU.EX2 R173, R173 ;  /* 0x000000ad00ad7308 */ /* 0x000fe40000000800 */
[----:B------:R-:W0:Y:S02]  /*6bd0*/  SHFL.BFLY PT, R199, R176, 0x2, 0x1f ;  /* 0x0c401f00b0c77f89 */ /* 0x000e2400000e0000 */
[----:B------:R-:W-:-:S04]  /*6be0*/  FADD.FTZ R187, -R187, R10 ;  /* 0x0000000abbbb7221 */ /* 0x000fc80000010100 */
[----:B------:R-:W-:Y:S01]  /*6bf0*/  FMUL.FTZ R186, R187, UR10 ;  /* 0x0000000abbba7c20 */ /* 0x000fe20008410000 */
[----:B------:R-:W-:Y:S01]  /*6c00*/  FFMA.FTZ R187, R189, UR10, -R197 ;  /* 0x0000000abdbb7c23 */ /* 0x000fe200080108c5 */
[----:B------:R-:W-:Y:S08]  /*6c10*/  MUFU.EX2 R174, R174 ;  /* 0x000000ae00ae7308 */ /* 0x000ff00000000800 */
[----:B------:R-:W1:Y:S01]  /*6c20*/  MUFU.EX2 R186, R186 ;  /* 0x000000ba00ba7308 */ /* 0x000e620000000800 */
[----:B0-----:R-:W-:-:S07]  /*6c30*/  FMNMX.FTZ R199, R176, R199, !PT ;  /* 0x000000c7b0c77209 */ /* 0x001fce0007810000 */
[----:B------:R-:W-:Y:S01]  /*6c40*/  MUFU.EX2 R165, R165 ;  /* 0x000000a500a57308 */ /* 0x000fe20000000800 */
[----:B------:R-:W0:Y:S07]  /*6c50*/  SHFL.BFLY PT, R176, R199, 0x1, 0x1f ;  /* 0x0c201f00c7b07f89 */ /* 0x000e2e00000e0000 */
[----:B------:R-:W2:Y:S01]  /*6c60*/  MUFU.EX2 R166, R166 ;  /* 0x000000a600a67308 */ /* 0x000ea20000000800 */
[-C--:B-1----:R-:W-:Y:S01]  /*6c70*/  FMUL.FTZ R24, R24, R186.reuse ;  /* 0x000000ba18187220 */ /* 0x082fe20000410000 */
        /* <DEDUP_REMOVED lines=14> */
[----:B------:R1:W-:Y:S01]  /*6d60*/  MUFU.EX2 R10, R188 ;  /* 0x000000bc000a7308 */ /* 0x0003e20000000800 */
[-C--:B------:R-:W-:Y:S01]  /*6d70*/  FMUL.FTZ R52, R52, R186.reuse ;  /* 0x000000ba34347220 */ /* 0x080fe20000410000 */
[-C--:B------:R-:W-:Y:S01]  /*6d80*/  FMUL.FTZ R53, R53, R186.reuse ;  /* 0x000000ba35357220 */ /* 0x080fe20000410000 */
[----:B------:R-:W-:Y:S01]  /*6d90*/  FMUL.FTZ R56, R56, R186 ;  /* 0x000000ba38387220 */ /* 0x000fe20000410000 */
[----:B0-----:R-:W-:Y:S01]  /*6da0*/  FMNMX.FTZ R176, R199, R176, !PT ;  /* 0x000000b0c7b07209 */ /* 0x001fe20007810000 */
[-C--:B------:R-:W-:Y:S01]  /*6db0*/  FMUL.FTZ R57, R57, R186.reuse ;  /* 0x000000ba39397220 */ /* 0x080fe20000410000 */
[-C--:B------:R-:W-:Y:S01]  /*6dc0*/  FMUL.FTZ R60, R60, R186.reuse ;  /* 0x000000ba3c3c7220 */ /* 0x080fe20000410000 */
[-C--:B------:R-:W-:Y:S01]  /*6dd0*/  FMUL.FTZ R61, R61, R186.reuse ;  /* 0x000000ba3d3d7220 */ /* 0x080fe20000410000 */
[C---:B------:R-:W-:Y:S01]  /*6de0*/  FSETP.NEU.FTZ.AND P1, PT, R176.reuse, -INF , PT ;  /* 0xff800000b000780b */ /* 0x040fe20003f3d000 */
[----:B------:R-:W-:Y:S01]  /*6df0*/  FMUL.FTZ R199, R176, UR10 ;  /* 0x0000000ab0c77c20 */ /* 0x000fe20008410000 */
[----:B------:R-:W-:Y:S01]  /*6e00*/  MUFU.EX2 R168, R168 ;  /* 0x000000a800a87308 */ /* 0x000fe20000000800 */
[-C--:B------:R-:W-:Y:S01]  /*6e10*/  FMUL.FTZ R64, R64, R186.reuse ;  /* 0x000000ba40407220 */ /* 0x080fe20000410000 */
[-C--:B------:R-:W-:Y:S01]  /*6e20*/  FMUL.FTZ R65, R65, R186.reuse ;  /* 0x000000ba41417220 */ /* 0x080fe20000410000 */
[----:B------:R-:W-:Y:S01]  /*6e30*/  FMUL.FTZ R68, R68, R186 ;  /* 0x000000ba44447220 */ /* 0x000fe20000410000 */
[----:B------:R-:W-:Y:S01]  /*6e40*/  FSEL R197, R199, RZ, P1 ;  /* 0x000000ffc7c57208 */ /* 0x000fe20000800000 */
[----:B------:R-:W-:Y:S01]  /*6e50*/  FFMA.FTZ R199, R186, R2, R13 ;  /* 0x00000002bac77223 */ /* 0x000fe2000001000d */
[-C--:B------:R-:W-:Y:S01]  /*6e60*/  FMUL.FTZ R69, R69, R186.reuse ;  /* 0x000000ba45457220 */ /* 0x080fe20000410000 */
[----:B------:R-:W-:Y:S01]  /*6e70*/  FMUL.FTZ R72, R72, R186 ;  /* 0x000000ba48487220 */ /* 0x000fe20000410000 */
[----:B------:R-:W-:Y:S01]  /*6e80*/  MUFU.EX2 R178, R178 ;  /* 0x000000b200b27308 */ /* 0x000fe20000000800 */
[----:B------:R-:W-:Y:S01]  /*6e90*/  FADD.FTZ R2, R190, R199 ;  /* 0x000000c7be027221 */ /* 0x000fe20000010000 */
[--C-:B-1----:R-:W-:Y:S01]  /*6ea0*/  FFMA.FTZ R188, R152, UR10, -R197.reuse ;  /* 0x0000000a98bc7c23 */ /* 0x102fe200080108c5 */
[--C-:B------:R-:W-:Y:S01]  /*6eb0*/  FFMA.FTZ R189, R196, UR10, -R197.reuse ;  /* 0x0000000ac4bd7c23 */ /* 0x100fe200080108c5 */
[--C-:B------:R-:W-:Y:S01]  /*6ec0*/  FFMA.FTZ R196, R153, UR10, -R197.reuse ;  /* 0x0000000a99c47c23 */ /* 0x100fe200080108c5 */
[----:B------:R-:W-:Y:S01]  /*6ed0*/  FADD.FTZ R199, R23, R2 ;  /* 0x0000000217c77221 */ /* 0x000fe20000010000 */
[--C-:B------:R-:W-:Y:S01]  /*6ee0*/  FFMA.FTZ R204, R163, UR10, -R197.reuse ;  /* 0x0000000aa3cc7c23 */ /* 0x100fe200080108c5 */
[----:B------:R-:W-:Y:S01]  /*6ef0*/  FFMA.FTZ R202, R161, UR10, -R197 ;  /* 0x0000000aa1ca7c23 */ /* 0x000fe200080108c5 */
[----:B------:R-:W0:Y:S01]  /*6f00*/  MUFU.EX2 R179, R179 ;  /* 0x000000b300b37308 */ /* 0x000e220000000800 */
[----:B------:R-:W-:Y:S01]  /*6f10*/  FADD.FTZ R2, R192, R199 ;  /* 0x000000c7c0027221 */ /* 0x000fe20000010000 */
[--C-:B------:R-:W-:Y:S01]  /*6f20*/  FFMA.FTZ R203, R162, UR10, -R197.reuse ;  /* 0x0000000aa2cb7c23 */ /* 0x100fe200080108c5 */
[--C-:B------:R-:W-:Y:S01]  /*6f30*/  FFMA.FTZ R22, R22, UR10, -R197.reuse ;  /* 0x0000000a16167c23 */ /* 0x100fe200080108c5 */
[----:B--2---:R-:W-:Y:S01]  /*6f40*/  F2FP.BF16.F32.PACK_AB R162, R166, R165 ;  /* 0x000000a5a6a2723e */ /* 0x004fe200000010ff */
[----:B------:R-:W-:Y:S01]  /*6f50*/  FADD.FTZ R199, R191, R2 ;  /* 0x00000002bfc77221 */ /* 0x000fe20000010000 */
[--C-:B------:R-:W-:Y:S01]  /*6f60*/  FFMA.FTZ R15, R15, UR10, -R197.reuse ;  /* 0x0000000a0f0f7c23 */ /* 0x100fe200080108c5 */
[----:B------:R-:W-:Y:S01]  /*6f70*/  FFMA.FTZ R20, R20, UR10, -R197 ;  /* 0x0000000a14147c23 */ /* 0x000fe200080108c5 */
[----:B------:R-:W-:Y:S01]  /*6f80*/  MUFU.EX2 R180, R180 ;  /* 0x000000b400b47308 */ /* 0x000fe20000000800 */
[----:B------:R-:W-:Y:S01]  /*6f90*/  FADD.FTZ R2, R194, R199 ;  /* 0x000000c7c2027221 */ /* 0x000fe20000010000 */
[--C-:B------:R-:W-:Y:S01]  /*6fa0*/  FFMA.FTZ R21, R21, UR10, -R197.reuse ;  /* 0x0000000a15157c23 */ /* 0x100fe200080108c5 */
[--C-:B------:R-:W-:Y:S01]  /*6fb0*/  FFMA.FTZ R157, R157, UR10, -R197.reuse ;  /* 0x0000000a9d9d7c23 */ /* 0x100fe200080108c5 */
[--C-:B------:R-:W-:Y:S01]  /*6fc0*/  FFMA.FTZ R159, R159, UR10, -R197.reuse ;  /* 0x0000000a9f9f7c23 */ /* 0x100fe200080108c5 */
[----:B------:R-:W-:Y:S01]  /*6fd0*/  FADD.FTZ R199, R171, R2 ;  /* 0x00000002abc77221 */ /* 0x000fe20000010000 */
[----:B------:R-:W-:Y:S01]  /*6fe0*/  FFMA.FTZ R201, R160, UR10, -R197 ;  /* 0x0000000aa0c97c23 */ /* 0x000fe200080108c5 */
[----:B------:R-:W-:Y:S01]  /*6ff0*/  F2FP.BF16.F32.PACK_AB R160, R174, R173 ;  /* 0x000000adaea0723e */ /* 0x000fe200000010ff */
[----:B------:R-:W1:Y:S01]  /*7000*/  MUFU.EX2 R181, R181 ;  /* 0x000000b500b57308 */ /* 0x000e620000000800 */
[----:B------:R-:W-:Y:S01]  /*7010*/  FADD.FTZ R2, R172, R199 ;  /* 0x000000c7ac027221 */ /* 0x000fe20000010000 */
[--C-:B------:R-:W-:Y:S01]  /*7020*/  FFMA.FTZ R169, R169, UR10, -R197.reuse ;  /* 0x0000000aa9a97c23 */ /* 0x100fe200080108c5 */
[--C-:B------:R-:W-:Y:S01]  /*7030*/  FFMA.FTZ R195, R195, UR10, -R197.reuse ;  /* 0x0000000ac3c37c23 */ /* 0x100fe200080108c5 */
[--C-:B------:R-:W-:Y:S01]  /*7040*/  FFMA.FTZ R175, R175, UR10, -R197.reuse ;  /* 0x0000000aafaf7c23 */ /* 0x100fe200080108c5 */
[----:B------:R-:W-:Y:S01]  /*7050*/  FADD.FTZ R199, R173, R2 ;  /* 0x00000002adc77221 */ /* 0x000fe20000010000 */
[----:B------:R-:W-:Y:S01]  /*7060*/  FSEL R2, R176, RZ, P1 ;  /* 0x000000ffb0027208 */ /* 0x000fe20000800000 */
[----:B------:R-:W-:Y:S01]  /*7070*/  FFMA.FTZ R193, R193, UR10, -R197 ;  /* 0x0000000ac1c17c23 */ /* 0x000fe200080108c5 */
[----:B------:R-:W2:Y:S01]  /*7080*/  MUFU.EX2 R182, R182 ;  /* 0x000000b600b67308 */ /* 0x000ea20000000800 */
[----:B------:R-:W-:Y:S01]  /*7090*/  FADD.FTZ R152, R174, R199 ;  /* 0x000000c7ae987221 */ /* 0x000fe20000010000 */
[----:B------:R-:W-:Y:S01]  /*70a0*/  FFMA.FTZ R199, R158, UR10, -R197 ;  /* 0x0000000a9ec77c23 */ /* 0x000fe200080108c5 */
[----:B------:R-:W-:Y:S01]  /*70b0*/  FADD.FTZ R2, -R2, R9 ;  /* 0x0000000902027221 */ /* 0x000fe20000010100 */
[--C-:B------:R-:W-:Y:S01]  /*70c0*/  FFMA.FTZ R9, R154, UR10, -R197.reuse ;  /* 0x0000000a9a097c23 */ /* 0x100fe200080108c5 */
[----:B------:R-:W-:Y:S01]  /*70d0*/  FADD.FTZ R153, R165, R152 ;  /* 0x00000098a5997221 */ /* 0x000fe20000010000 */
[--C-:B------:R-:W-:Y:S01]  /*70e0*/  FFMA.FTZ R152, R155, UR10, -R197.reuse ;  /* 0x0000000a9b987c23 */ /* 0x100fe200080108c5 */
[----:B------:R-:W-:Y:S01]  /*70f0*/  FFMA.FTZ R155, R164, UR10, -R197 ;  /* 0x0000000aa49b7c23 */ /* 0x000fe200080108c5 */
[----:B------:R-:W3:Y:S01]  /*7100*/  MUFU.EX2 R183, R183 ;  /* 0x000000b700b77308 */ /* 0x000ee20000000800 */
[----:B------:R-:W-:Y:S01]  /*7110*/  FADD.FTZ R200, R166, R153 ;  /* 0x00000099a6c87221 */ /* 0x000fe20000010000 */
[----:B0-----:R-:W-:Y:S01]  /*7120*/  F2FP.BF16.F32.PACK_AB R166, R179, R178 ;  /* 0x000000b2b3a6723e */ /* 0x001fe200000010ff */
[----:B------:R-:W-:Y:S01]  /*7130*/  FMUL.FTZ R73, R73, R186 ;  /* 0x000000ba49497220 */ /* 0x000fe20000410000 */
[----:B------:R-:W-:Y:S01]  /*7140*/  F2FP.BF16.F32.PACK_AB R164, R168, R167 ;  /* 0x000000a7a8a4723e */ /* 0x000fe200000010ff */
[----:B------:R-:W-:Y:S01]  /*7150*/  FADD.FTZ R153, R167, R200 ;  /* 0x000000c8a7997221 */ /* 0x000fe20000010000 */
[----:B------:R-:W-:Y:S01]  /*7160*/  FFMA.FTZ R200, R156, UR10, -R197 ;  /* 0x0000000a9cc87c23 */ /* 0x000fe200080108c5 */
[----:B------:R-:W-:Y:S01]  /*7170*/  F2FP.BF16.F32.PACK_AB R158, R172, R171 ;  /* 0x000000abac9e723e */ /* 0x000fe200000010ff */
[----:B------:R-:W0:Y:S01]  /*7180*/  MUFU.EX2 R184, R184 ;  /* 0x000000b800b87308 */ /* 0x000e220000000800 */
[----:B------:R-:W-:Y:S01]  /*7190*/  FADD.FTZ R153, R168, R153 ;  /* 0x00000099a8997221 */ /* 0x000fe20000010000 */
[----:B-1----:R-:W-:Y:S01]  /*71a0*/  F2FP.BF16.F32.PACK_AB R168, R181, R180 ;  /* 0x000000b4b5a8723e */ /* 0x002fe200000010ff */
[-C--:B------:R-:W-:Y:S01]  /*71b0*/  FMUL.FTZ R76, R76, R186.reuse ;  /* 0x000000ba4c4c7220 */ /* 0x080fe20000410000 */
[----:B------:R-:W-:Y:S01]  /*71c0*/  PLOP3.LUT P1, PT, PT, PT, UP0, 0x40, 0x0 ;  /* 0x000000000000781c */ /* 0x000fe20003f2e808 */
        /* <DEDUP_REMOVED lines=9> */
[--C-:B------:R-:W-:Y:S01]  /*7260*/  FFMA.FTZ R153, R170, UR10, -R197.reuse ;  /* 0x0000000aaa997c23 */ /* 0x100fe200080108c5 */
[----:B------:R-:W-:Y:S01]  /*7270*/  FFMA.FTZ R197, R198, UR10, -R197 ;  /* 0x0000000ac6c57c23 */ /* 0x000fe200080108c5 */
[----:B------:R-:W-:Y:S01]  /*7280*/  MUFU.EX2 R189, R189 ;  /* 0x000000bd00bd7308 */ /* 0x000fe20000000800 */
[----:B------:R-:W-:Y:S01]  /*7290*/  FADD.FTZ R163, R181, R154 ;  /* 0x0000009ab5a37221 */ /* 0x000fe20000010000 */
[----:B-1----:R-:W-:Y:S01]  /*72a0*/  F2FP.BF16.F32.PACK_AB R152, R190, R13 ;  /* 0x0000000dbe98723e */ /* 0x002fe200000010ff */
[-C--:B------:R-:W-:Y:S01]  /*72b0*/  FMUL.FTZ R88, R88, R186.reuse ;  /* 0x000000ba58587220 */ /* 0x080fe20000410000 */
[----:B------:R-:W-:Y:S01]  /*72c0*/  F2FP.BF16.F32.PACK_AB R154, R192, R23 ;  /* 0x00000017c09a723e */ /* 0x000fe200000010ff */
[----:B--2---:R-:W-:Y:S01]  /*72d0*/  FADD.FTZ R156, R182, R163 ;  /* 0x000000a3b69c7221 */ /* 0x004fe20000010000 */
[-C--:B------:R-:W-:Y:S01]  /*72e0*/  FMUL.FTZ R89, R89, R186.reuse ;  /* 0x000000ba59597220 */ /* 0x080fe20000410000 */
[-C--:B------:R-:W-:Y:S01]  /*72f0*/  FMUL.FTZ R92, R92, R186.reuse ;  /* 0x000000ba5c5c7220 */ /* 0x080fe20000410000 */
[----:B------:R-:W-:Y:S01]  /*7300*/  MUFU.EX2 R22, R22 ;  /* 0x0000001600167308 */ /* 0x000fe20000000800 */
[----:B---3--:R-:W-:Y:S01]  /*7310*/  FADD.FTZ R13, R183, R156 ;  /* 0x0000009cb70d7221 */ /* 0x008fe20000010000 */
[----:B------:R-:W-:Y:S01]  /*7320*/  F2FP.BF16.F32.PACK_AB R156, R194, R191 ;  /* 0x000000bfc29c723e */ /* 0x000fe200000010ff */
[-C--:B------:R-:W-:Y:S01]  /*7330*/  FMUL.FTZ R93, R93, R186.reuse ;  /* 0x000000ba5d5d7220 */ /* 0x080fe20000410000 */
[-C--:B------:R-:W-:Y:S01]  /*7340*/  FMUL.FTZ R96, R96, R186.reuse ;  /* 0x000000ba60607220 */ /* 0x080fe20000410000 */
[----:B0-----:R-:W-:Y:S01]  /*7350*/  FADD.FTZ R170, R184, R13 ;  /* 0x0000000db8aa7221 */ /* 0x001fe20000010000 */
[----:B------:R-:W-:Y:S01]  /*7360*/  FMUL.FTZ R13, R2, UR10 ;  /* 0x0000000a020d7c20 */ /* 0x000fe20008410000 */
        /* <DEDUP_REMOVED lines=24> */
[----:B------:R-:W-:Y:S01]  /*74f0*/  FMUL.FTZ R140, R140, R186 ;  /* 0x000000ba8c8c7220 */ /* 0x000fe20000410000 */
[----:B------:R-:W2:Y:S01]  /*7500*/  MUFU.EX2 R21, R21 ;  /* 0x0000001500157308 */ /* 0x000ea20000000800 */
[----:B0-----:R-:W-:Y:S01]  /*7510*/  FFMA.FTZ R13, R178, R0, R189 ;  /* 0x00000000b20d7223 */ /* 0x001fe200000100bd */
[-C--:B------:R-:W-:Y:S01]  /*7520*/  FMUL.FTZ R141, R141, R186.reuse ;  /* 0x000000ba8d8d7220 */ /* 0x080fe20000410000 */
[-C--:B------:R-:W-:Y:S01]  /*7530*/  FMUL.FTZ R144, R144, R186.reuse ;  /* 0x000000ba90907220 */ /* 0x080fe20000410000 */
[-C--:B------:R-:W-:Y:S01]  /*7540*/  FMUL.FTZ R145, R145, R186.reuse ;  /* 0x000000ba91917220 */ /* 0x080fe20000410000 */
[----:B------:R-:W-:Y:S01]  /*7550*/  FADD.FTZ R0, R22, R13 ;  /* 0x0000000d16007221 */ /* 0x000fe20000010000 */
[-C--:B------:R-:W-:Y:S01]  /*7560*/  FMUL.FTZ R148, R148, R186.reuse ;  /* 0x000000ba94947220 */ /* 0x080fe20000410000 */
[----:B------:R-:W-:Y:S01]  /*7570*/  FMUL.FTZ R149, R149, R186 ;  /* 0x000000ba95957220 */ /* 0x000fe20000410000 */
[----:B------:R-:W0:Y:S01]  /*7580*/  MUFU.EX2 R188, R188 ;  /* 0x000000bc00bc7308 */ /* 0x000e220000000800 */
[----:B------:R-:W-:Y:S01]  /*7590*/  FADD.FTZ R13, R15, R0 ;  /* 0x000000000f0d7221 */ /* 0x000fe20000010000 */
[-C--:B------:R-:W-:Y:S01]  /*75a0*/  FMUL.FTZ R26, R26, R178.reuse ;  /* 0x000000b21a1a7220 */ /* 0x080fe20000410000 */
[-C--:B------:R-:W-:Y:S01]  /*75b0*/  FMUL.FTZ R27, R27, R178.reuse ;  /* 0x000000b21b1b7220 */ /* 0x080fe20000410000 */
[-C--:B------:R-:W-:Y:S01]  /*75c0*/  FMUL.FTZ R30, R30, R178.reuse ;  /* 0x000000b21e1e7220 */ /* 0x080fe20000410000 */
[----:B-1----:R-:W-:Y:S01]  /*75d0*/  FADD.FTZ R180, R20, R13 ;  /* 0x0000000d14b47221 */ /* 0x002fe20000010000 */
[-C--:B------:R-:W-:Y:S01]  /*75e0*/  FMUL.FTZ R31, R31, R178.reuse ;  /* 0x000000b21f1f7220 */ /* 0x080fe20000410000 */
[-C--:B------:R-:W-:Y:S01]  /*75f0*/  FMUL.FTZ R34, R34, R178.reuse ;  /* 0x000000b222227220 */ /* 0x080fe20000410000 */
[----:B------:R-:W1:Y:S01]  /*7600*/  MUFU.EX2 R196, R196 ;  /* 0x000000c400c47308 */ /* 0x000e620000000800 */
        /* <DEDUP_REMOVED lines=20> */
[-C--:B------:R-:W-:Y:S01]  /*7750*/  FMUL.FTZ R66, R66, R178.reuse ;  /* 0x000000b242427220 */ /* 0x080fe20000410000 */
[-C--:B------:R-:W-:Y:S01]  /*7760*/  FMUL.FTZ R67, R67, R178.reuse ;  /* 0x000000b243437220 */ /* 0x080fe20000410000 */
[----:B------:R-:W-:Y:S01]  /*7770*/  FMUL.FTZ R70, R70, R178 ;  /* 0x000000b246467220 */ /* 0x000fe20000410000 */
[----:B------:R-:W1:Y:S01]  /*7780*/  MUFU.EX2 R187, R187 ;  /* 0x000000bb00bb7308 */ /* 0x000e620000000800 */
[----:B--2---:R-:W-:Y:S01]  /*7790*/  FADD.FTZ R23, R185, R170 ;  /* 0x000000aab9177221 */ /* 0x004fe20000010000 */
[----:B------:R-:W-:Y:S01]  /*77a0*/  F2FP.BF16.F32.PACK_AB R170, R183, R182 ;  /* 0x000000b6b7aa723e */ /* 0x000fe200000010ff */
[----:B------:R-:W-:Y:S01]  /*77b0*/  FMUL.FTZ R71, R71, R178 ;  /* 0x000000b247477220 */ /* 0x000fe20000410000 */
[----:B------:R-:W-:Y:S01]  /*77c0*/  F2FP.BF16.F32.PACK_AB R172, R185, R184 ;  /* 0x000000b8b9ac723e */ /* 0x000fe200000010ff */
[----:B------:R-:W-:Y:S01]  /*77d0*/  FADD.FTZ R2, R10, R23 ;  /* 0x000000170a027221 */ /* 0x000fe20000010000 */
[-C--:B------:R-:W-:Y:S01]  /*77e0*/  FMUL.FTZ R74, R74, R178.reuse ;  /* 0x000000b24a4a7220 */ /* 0x080fe20000410000 */
[-C--:B------:R-:W-:Y:S01]  /*77f0*/  FMUL.FTZ R75, R75, R178.reuse ;  /* 0x000000b24b4b7220 */ /* 0x080fe20000410000 */
[----:B------:R-:W2:Y:S01]  /*7800*/  MUFU.EX2 R200, R200 ;  /* 0x000000c800c87308 */ /* 0x000ea20000000800 */
[----:B0-----:R-:W-:Y:S01]  /*7810*/  FADD.FTZ R180, R9, R180 ;  /* 0x000000b409b47221 */ /* 0x001fe20000010000 */
[-C--:B------:R-:W-:Y:S01]  /*7820*/  FMUL.FTZ R78, R78, R178.reuse ;  /* 0x000000b24e4e7220 */ /* 0x080fe20000410000 */
[-C--:B------:R-:W-:Y:S01]  /*7830*/  FMUL.FTZ R79, R79, R178.reuse ;  /* 0x000000b24f4f7220 */ /* 0x080fe20000410000 */
[-C--:B------:R-:W-:Y:S01]  /*7840*/  FMUL.FTZ R82, R82, R178.reuse ;  /* 0x000000b252527220 */ /* 0x080fe20000410000 */
[----:B------:R-:W-:Y:S01]  /*7850*/  FADD.FTZ R23, R161, R180 ;  /* 0x000000b4a1177221 */ /* 0x000fe20000010000 */
[-C--:B------:R-:W-:Y:S01]  /*7860*/  FMUL.FTZ R83, R83, R178.reuse ;  /* 0x000000b253537220 */ /* 0x080fe20000410000 */
[----:B------:R-:W-:Y:S01]  /*7870*/  FMUL.FTZ R86, R86, R178 ;  /* 0x000000b256567220 */ /* 0x000fe20000410000 */
[----:B------:R0:W3:Y:S01]  /*7880*/  MUFU.EX2 R163, R157 ;  /* 0x0000009d00a37308 */ /* 0x0000e20000000800 */
[C---:B-1----:R-:W-:Y:S01]  /*7890*/  F2FP.BF16.F32.PACK_AB R174, R187.reuse, R10 ;  /* 0x0000000abbae723e */ /* 0x042fe200000010ff */
[----:B------:R-:W-:Y:S01]  /*78a0*/  FADD.FTZ R2, R187, R2 ;  /* 0x00000002bb027221 */ /* 0x000fe20000010000 */
[-C--:B------:R-:W-:Y:S01]  /*78b0*/  FMUL.FTZ R87, R87, R178.reuse ;  /* 0x000000b257577220 */ /* 0x080fe20000410000 */
[-C--:B------:R-:W-:Y:S01]  /*78c0*/  FMUL.FTZ R90, R90, R178.reuse ;  /* 0x000000b25a5a7220 */ /* 0x080fe20000410000 */
[-C--:B------:R-:W-:Y:S01]  /*78d0*/  FMUL.FTZ R91, R91, R178.reuse ;  /* 0x000000b25b5b7220 */ /* 0x080fe20000410000 */
[-C--:B------:R-:W-:Y:S01]  /*78e0*/  FMUL.FTZ R94, R94, R178.reuse ;  /* 0x000000b25e5e7220 */ /* 0x080fe20000410000 */
[-C--:B------:R-:W-:Y:S01]  /*78f0*/  FMUL.FTZ R95, R95, R178.reuse ;  /* 0x000000b25f5f7220 */ /* 0x080fe20000410000 */
[----:B------:R-:W1:Y:S01]  /*7900*/  MUFU.EX2 R190, R199 ;  /* 0x000000c700be7308 */ /* 0x000e620000000800 */
[----:B--2---:R-:W-:Y:S01]  /*7910*/  FADD.FTZ R180, R200, R23 ;  /* 0x00000017c8b47221 */ /* 0x004fe20000010000 */
[----:B0-----:R-:W-:Y:S01]  /*7920*/  F2FP.BF16.F32.PACK_AB R157, R188, R21 ;  /* 0x00000015bc9d723e */ /* 0x001fe200000010ff */
[-C--:B------:R-:W-:Y:S01]  /*7930*/  FMUL.FTZ R98, R98, R178.reuse ;  /* 0x000000b262627220 */ /* 0x080fe20000410000 */
[----:B------:R-:W-:Y:S01]  /*7940*/  F2FP.BF16.F32.PACK_AB R161, R200, R161 ;  /* 0x000000a1c8a1723e */ /* 0x000fe200000010ff */
[-C--:B------:R-:W-:Y:S01]  /*7950*/  FMUL.FTZ R99, R99, R178.reuse ;  /* 0x000000b263637220 */ /* 0x080fe20000410000 */
[-C--:B------:R-:W-:Y:S01]  /*7960*/  FMUL.FTZ R102, R102, R178.reuse ;  /* 0x000000b266667220 */ /* 0x080fe20000410000 */
[-C--:B------:R-:W-:Y:S01]  /*7970*/  FMUL.FTZ R103, R103, R178.reuse ;  /* 0x000000b267677220 */ /* 0x080fe20000410000 */
[----:B------:R0:W2:Y:S01]  /*7980*/  MUFU.EX2 R165, R159 ;  /* 0x0000009f00a57308 */ /* 0x0000a20000000800 */
[----:B---3--:R-:W-:Y:S01]  /*7990*/  FADD.FTZ R23, R163, R180 ;  /* 0x000000b4a3177221 */ /* 0x008fe20000010000 */
[-C--:B------:R-:W-:Y:S01]  /*79a0*/  FMUL.FTZ R106, R106, R178.reuse ;  /* 0x000000b26a6a7220 */ /* 0x080fe20000410000 */
[-C--:B------:R-:W-:Y:S01]  /*79b0*/  FMUL.FTZ R107, R107, R178.reuse ;  /* 0x000000b26b6b7220 */ /* 0x080fe20000410000 */
[-C--:B------:R-:W-:Y:S01]  /*79c0*/  FMUL.FTZ R110, R110, R178.reuse ;  /* 0x000000b26e6e7220 */ /* 0x080fe20000410000 */
[-C--:B------:R-:W-:Y:S01]  /*79d0*/  FMUL.FTZ R111, R111, R178.reuse ;  /* 0x000000b26f6f7220 */ /* 0x080fe20000410000 */
[-C--:B------:R-:W-:Y:S01]  /*79e0*/  FMUL.FTZ R114, R114, R178.reuse ;  /* 0x000000b272727220 */ /* 0x080fe20000410000 */
[----:B------:R-:W-:Y:S01]  /*79f0*/  FMUL.FTZ R115, R115, R178 ;  /* 0x000000b273737220 */ /* 0x000fe20000410000 */
[----:B------:R-:W3:Y:S01]  /*7a00*/  MUFU.EX2 R10, R201 ;  /* 0x000000c9000a7308 */ /* 0x000ee20000000800 */
[----:B-1----:R-:W-:Y:S01]  /*7a10*/  FADD.FTZ R182, R190, R23 ;  /* 0x00000017beb67221 */ /* 0x002fe20000010000 */
[----:B0-----:R-:W-:Y:S01]  /*7a20*/  F2FP.BF16.F32.PACK_AB R159, R9, R196 ;  /* 0x000000c4099f723e */ /* 0x001fe200000010ff */
[-C--:B------:R-:W-:Y:S01]  /*7a30*/  FMUL.FTZ R118, R118, R178.reuse ;  /* 0x000000b276767220 */ /* 0x080fe20000410000 */
[----:B------:R-:W-:Y:S01]  /*7a40*/  F2FP.BF16.F32.PACK_AB R163, R190, R163 ;  /* 0x000000a3bea3723e */ /* 0x000fe200000010ff */
        /* <DEDUP_REMOVED lines=11> */
[----:B------:R-:W1:Y:S01]  /*7b00*/  MUFU.EX2 R0, R203 ;  /* 0x000000cb00007308 */ /* 0x000e620000000800 */
[C---:B---3--:R-:W-:Y:S01]  /*7b10*/  FADD.FTZ R182, R10.reuse, R23 ;  /* 0x000000170ab67221 */ /* 0x048fe20000010000 */
[----:B------:R-:W-:Y:S01]  /*7b20*/  F2FP.BF16.F32.PACK_AB R165, R10, R165 ;  /* 0x000000a50aa5723e */ /* 0x000fe200000010ff */
        /* <DEDUP_REMOVED lines=9> */
[----:B------:R-:W-:-:S04]  /*7bc0*/  FMUL.FTZ R151, R151, R178 ;  /* 0x000000b297977220 */ /* 0x000fc80000410000 */
[----:B------:R0:W3:Y:S01]  /*7bd0*/  MUFU.EX2 R13, R155 ;  /* 0x0000009b000d7308 */ /* 0x0000e20000000800 */
[C---:B-1----:R-:W-:Y:S01]  /*7be0*/  FADD.FTZ R23, R0.reuse, R23 ;  /* 0x0000001700177221 */ /* 0x042fe20000010000 */
[----:B------:R-:W-:-:S06]  /*7bf0*/  F2FP.BF16.F32.PACK_AB R167, R0, R167 ;  /* 0x000000a700a7723e */ /* 0x000fcc00000010ff */
[----:B------:R1:W4:Y:S01]  /*7c00*/  MUFU.EX2 R171, R169 ;  /* 0x000000a900ab7308 */ /* 0x0003220000000800 */
[----:B--2---:R-:W-:Y:S01]  /*7c10*/  FADD.FTZ R184, R204, R23 ;  /* 0x00000017ccb87221 */ /* 0x004fe20000010000 */
[----:B0-----:R-:W-:-:S06]  /*7c20*/  F2FP.BF16.F32.PACK_AB R155, R20, R15 ;  /* 0x0000000f149b723e */ /* 0x001fcc00000010ff */
[----:B------:R0:W2:Y:S01]  /*7c30*/  MUFU.EX2 R180, R153 ;  /* 0x0000009900b47308 */ /* 0x0000a20000000800 */
[C---:B---3--:R-:W-:Y:S01]  /*7c40*/  FADD.FTZ R184, R13.reuse, R184 ;  /* 0x000000b80db87221 */ /* 0x048fe20000010000 */
[----:B-1----:R-:W-:-:S06]  /*7c50*/  F2FP.BF16.F32.PACK_AB R169, R13, R204 ;  /* 0x000000cc0da9723e */ /* 0x002fcc00000010ff */
[----:B------:R-:W1:Y:S01]  /*7c60*/  MUFU.EX2 R173, R195 ;  /* 0x000000c300ad7308 */ /* 0x000e620000000800 */
[----:B----4-:R-:W-:Y:S01]  /*7c70*/  FADD.FTZ R23, R171, R184 ;  /* 0x000000b8ab177221 */ /* 0x010fe20000010000 */
[----:B0-----:R-:W-:-:S06]  /*7c80*/  F2FP.BF16.F32.PACK_AB R153, R22, R189 ;  /* 0x000000bd1699723e */ /* 0x001fcc00000010ff */
[----:B------:R-:W0:Y:S01]  /*7c90*/  MUFU.EX2 R182, R175 ;  /* 0x000000af00b67308 */ /* 0x000e220000000800 */
[C---:B--2---:R-:W-:Y:S01]  /*7ca0*/  FADD.FTZ R192, R180.reuse, R23 ;  /* 0x00000017b4c07221 */ /* 0x044fe20000010000 */
[----:B------:R-:W-:-:S06]  /*7cb0*/  F2FP.BF16.F32.PACK_AB R171, R180, R171 ;  /* 0x000000abb4ab723e */ /* 0x000fcc00000010ff */
[----:B------:R-:W2:Y:S01]  /*7cc0*/  MUFU.EX2 R193, R193 ;  /* 0x000000c100c17308 */ /* 0x000ea20000000800 */
[----:B-1----:R-:W-:-:S07]  /*7cd0*/  FADD.FTZ R15, R173, R192 ;  /* 0x000000c0ad0f7221 */ /* 0x002fce0000010000 */
[----:B------:R-:W1:Y:S01]  /*7ce0*/  MUFU.EX2 R184, R197 ;  /* 0x000000c500b87308 */ /* 0x000e620000000800 */
[C---:B0-----:R-:W-:Y:S01]  /*7cf0*/  FADD.FTZ R20, R182.reuse, R15 ;  /* 0x0000000fb6147221 */ /* 0x041fe20000010000 */
[----:B------:R-:W-:-:S03]  /*7d00*/  F2FP.BF16.F32.PACK_AB R173, R182, R173 ;  /* 0x000000adb6ad723e */ /* 0x000fc600000010ff */
[----:B--2---:R-:W-:-:S04]  /*7d10*/  FADD.FTZ R9, R193, R20 ;  /* 0x00000014c1097221 */ /* 0x004fc80000010000 */
[C---:B-1----:R-:W-:Y:S01]  /*7d20*/  FADD.FTZ R0, R184.reuse, R9 ;  /* 0x00000009b8007221 */ /* 0x042fe20000010000 */
[----:B------:R-:W-:Y:S01]  /*7d30*/  F2FP.BF16.F32.PACK_AB R175, R184, R193 ;  /* 0x000000c1b8af723e */ /* 0x000fe200000010ff */
[----:B------:R-:W-:Y:S06]  /*7d40*/  @P1 BRA `(.L_x_1857) ;  /* 0x0000000000041947 */ /* 0x000fec0003800000 */
[----:B------:R-:W-:Y:S01]  /*7d50*/  BPT.TRAP 0x1 ;  /* 0x000000040000795c */ /* 0x000fe20000300000 */
.L_x_1857:
[----:B------:R-:W-:Y:S01]  /*7d60*/  PLOP3.LUT P2, PT, PT, PT, UP0, 0x40, 0x0 ;  /* 0x000000000000781c */ /* 0x000fe20003f4e808 */
[----:B------:R0:W1:-:S12]  /*7d70*/  SYNCS.PHASECHK.TRANS64.TRYWAIT P1, [UR32+0x22850], R12 ;  /* 0x0228500cff0075a7 */ /* 0x0000580008020160 */
[----:B0-----:R-:W-:Y:S05]  /*7d80*/  @P2 BRA `(.L_x_1858) ;  /* 0x0000000000042947 */ /* 0x001fea0003800000 */
[----:B------:R-:W-:Y:S01]  /*7d90*/  BPT.TRAP 0x1 ;  /* 0x000000040000795c */ /* 0x000fe20000300000 */
.L_x_1858:
[----:B-1----:R-:W-:Y:S05]  /*7da0*/  @P1 BRA `(.L_x_1859) ;  /* 0x0000000000081947 */ /* 0x002fea0003800000 */
[----:B------:R-:W0:Y:S02]  /*7db0*/  SYNCS.PHASECHK.TRANS64.TRYWAIT P1, [UR32+0x22850], R12 ;  /* 0x0228500cff0075a7 */ /* 0x000e240008020160 */
[----:B0-----:R-:W-:Y:S05]  /*7dc0*/  @!P1 BRA `(.L_x_1860) ;  /* 0x000000cc00b89947 */ /* 0x001fea0003800000 */
.L_x_1859:
[----:B------:R1:W-:Y:S01]  /*7dd0*/  BAR.SYNC.DEFER_BLOCKING R5, 0x100 ;  /* 0x000400050000751d */ /* 0x0003e20000010000 */
[----:B------:R-:W-:Y:S01]  /*7de0*/  UIMAD UR18, UR4, 0xc00, UR24 ;  /* 0x00000c00041278a4 */ /* 0x000fe2000f8e0218 */
[C---:B------:R-:W-:Y:S01]  /*7df0*/  ISETP.GT.AND P1, PT, R6.reuse, UR25, PT ;  /* 0x0000001906007c0c */ /* 0x040fe2000bf24270 */
[----:B0-----:R-:W-:Y:S02]  /*7e00*/  @!P0 VIADD R177, R177, 0x22860 ;  /* 0x00022860b1b18836 */ /* 0x001fe40000000000 */
[----:B------:R-:W-:Y:S01]  /*7e10*/  VIADD R6, R6, 0xffffffff ;  /* 0xffffffff06067836 */ /* 0x000fe20000000000 */
[----:B------:R-:W-:Y:S01]  /*7e20*/  UMOV UR15, 0x40000040 ;  /* 0x40000040000f7882 */ /* 0x000fe20000000000 */
[----:B------:R-:W-:Y:S01]  /*7e30*/  IMAD.MOV.U32 R9, RZ, RZ, R176 ;  /* 0x000000ffff097224 */ /* 0x000fe200078e00b0 */
[----:B------:R-:W-:Y:S01]  /*7e40*/  UMOV UR14, UR18 ;  /* 0x00000012000e7c82 */ /* 0x000fe20008000000 */
[----:B------:R-:W-:Y:S01]  /*7e50*/  @!P0 PRMT R177, RZ, 0x654, R177 ;  /* 0x00000654ffb18816 */ /* 0x000fe200000000b1 */
[----:B------:R-:W-:Y:S01]  /*7e60*/  IMAD.MOV.U32 R10, RZ, RZ, R14 ;  /* 0x000000ffff0a7224 */ /* 0x000fe200078e000e */
        /* <DEDUP_REMOVED lines=35> */
[----:B------:R-:W-:Y:S02]  /*80a0*/  IMAD.MOV.U32 R9, RZ, RZ, R176 ;  /* 0x000000ffff097224 */ /* 0x000fe400078e00b0 */
[----:B------:R-:W-:-:S07]  /*80b0*/  IMAD.MOV.U32 R10, RZ, RZ, R14 ;  /* 0x000000ffff0a7224 */ /* 0x000fce00078e000e */
.L_x_1844:
[----:B------:R-:W0:Y:S01]  /*80c0*/  LDC R7, c[0x0][0x2f0] ;  /* 0x0000bc00ff077b82 */ /* 0x000e220000000800 */
[----:B------:R-:W-:Y:S01]  /*80d0*/  VIADD R11, R11, 0x7f ;  /* 0x0000007f0b0b7836 */ /* 0x000fe20000000000 */
[----:B------:R-:W-:Y:S01]  /*80e0*/  UIADD3 UR11, -UR11, 0x1, URZ ;  /* 0x000000010b0b7890 */ /* 0x000fe2000fffe13f */
[----:B------:R-:W-:Y:S01]  /*80f0*/  ULDC UR14, c[0x0][0x448] ;  /* 0x00011200000e7ab9 */ /* 0x000fe20000000800 */
[----:B------:R-:W-:Y:S02]  /*8100*/  ULDC UR19, c[0x0][0x9e4] ;  /* 0x0002790000137ab9 */ /* 0x000fe40000000800 */
[----:B------:R-:W-:Y:S01]  /*8110*/  R2UR UR18, R11 ;  /* 0x000000000b1272ca */ /* 0x000fe200000e0000 */
[----:B------:R-:W-:Y:S02]  /*8120*/  UISETP.NE.AND UP1, UPT, UR14, 0x1, UPT ;  /* 0x000000010e00788c */ /* 0x000fe4000bf25270 */
[----:B------:R-:W-:-:S06]  /*8130*/  UISETP.GE.AND UP2, UPT, UR19, 0x1, UPT ;  /* 0x000000011300788c */ /* 0x000fcc000bf46270 */
[----:B------:R-:W-:-:S03]  /*8140*/  PLOP3.LUT P1, PT, PT, PT, UP2, 0x40, 0x0 ;  /* 0x000000000000781c */ /* 0x000fc60003f2e828 */
[----:B------:R-:W-:Y:S02]  /*8150*/  @UP1 ULDC UR14, c[0x0][0x44c] ;  /* 0x00011300000e1ab9 */ /* 0x000fe40000000800 */
[----:B------:R-:W-:Y:S01]  /*8160*/  UIMAD.WIDE.U32 UR14, UR18, UR14, URZ ;  /* 0x0000000e120e72a5 */ /* 0x000fe2000f8e003f */
[----:B0-----:R-:W-:Y:S01]  /*8170*/  IMAD R7, R16, R7, UR11 ;  /* 0x0000000b10077e24 */ /* 0x001fe2000f8e0207 */
[----:B------:R-:W-:Y:S01]  /*8180*/  UMOV UR11, UR18 ;  /* 0x00000012000b7c82 */ /* 0x000fe20008000000 */
[----:B------:R-:W-:Y:S02]  /*8190*/  @UP1 ULDC UR18, c[0x0][0x450] ;  /* 0x0001140000121ab9 */ /* 0x000fe40000000800 */
[----:B------:R-:W-:Y:S01]  /*81a0*/  @UP1 USHF.R.U32.HI UR11, URZ, UR18, UR15 ;  /* 0x000000123f0b1299 */ /* 0x000fe2000801160f */
[----:B------:R-:W-:Y:S02]  /*81b0*/  R2UR UR22, R7 ;  /* 0x00000000071672ca */ /* 0x000fe400000e0000 */
[----:B------:R-:W-:-:S11]  /*81c0*/  ULDC UR18, c[0x0][0x9dc] ;  /* 0x0002770000127ab9 */ /* 0x000fd60000000800 */
[----:B------:R-:W-:-:S04]  /*81d0*/  UIADD3 UR11, UR22, UR11, URZ ;  /* 0x0000000b160b7290 */ /* 0x000fc8000fffe03f */
[----:B------:R-:W-:Y:S01]  /*81e0*/  UIADD3 UR18, UR11, -UR18, URZ ;  /* 0x800000120b127290 */ /* 0x000fe2000fffe03f */
[----:B------:R-:W-:Y:S11]  /*81f0*/  @P1 BRA `(.L_x_1862) ;  /* 0x0000000000441947 */ /* 0x000ff60003800000 */
        /* <DEDUP_REMOVED lines=10> */
.L_x_1863:
[----:B------:R-:W-:-:S11]  /*82a0*/  UISETP.NE.AND UP3, UPT, UR19, 0x1, UPT ;  /* 0x000000011300788c */ /* 0x000fd6000bf65270 */
[----:B------:R-:W-:Y:S02]  /*82b0*/  @UP3 ULDC.64 UR22, c[0x0][0x9e8] ;  /* 0x00027a0000163ab9 */ /* 0x000fe40000000a00 */
[----:B------:R-:W-:-:S04]  /*82c0*/  UIMAD.WIDE.U32 UR14, UR11, UR22, URZ ;  /* 0x000000160b0e72a5 */ /* 0x000fc8000f8e003f */
[----:B------:R-:W-:-:S12]  /*82d0*/  @UP3 USHF.R.U32.HI UR11, URZ, UR23, UR15 ;  /* 0x000000173f0b3299 */ /* 0x000fd8000801160f */
.L_x_1864:
[----:B------:R-:W-:-:S04]  /*82e0*/  UIMAD UR11, UR11, UR19, URZ ;  /* 0x000000130b0b72a4 */ /* 0x000fc8000f8e023f */
[----:B------:R-:W-:-:S04]  /*82f0*/  UISETP.LT.AND UP3, UPT, UR18, UR11, UPT ;  /* 0x0000000b1200728c */ /* 0x000fc8000bf61270 */
[----:B------:R-:W-:-:S12]  /*8300*/  USEL UR18, UR18, UR11, !UP3 ;  /* 0x0000000b12127287 */ /* 0x000fd8000d800000 */
.L_x_1862:
[----:B------:R-:W-:-:S04]  /*8310*/  UIADD3 UR14, UR18, 0x5f, URZ ;  /* 0x0000005f120e7890 */ /* 0x000fc8000fffe03f */
[----:B------:R-:W-:-:S04]  /*8320*/  UIMAD.WIDE UR14, UR14, 0x2aaaaaab, URZ ;  /* 0x2aaaaaab0e0e78a5 */ /* 0x000fc8000f8e023f */
[----:B------:R-:W-:-:S04]  /*8330*/  USHF.R.U32.HI UR11, URZ, 0x1f, UR15 ;  /* 0x0000001f3f0b7899 */ /* 0x000fc8000801160f */
[----:B------:R-:W-:-:S04]  /*8340*/  ULEA.HI.SX32 UR11, UR15, UR11, 0x1c ;  /* 0x0000000b0f0b7291 */ /* 0x000fc8000f8fe23f */
[----:B------:R-:W-:-:S04]  /*8350*/  UISETP.LT.AND UP3, UPT, UR37, UR11, UPT ;  /* 0x0000000b2500728c */ /* 0x000fc8000bf61270 */
[----:B------:R-:W-:-:S06]  /*8360*/  USEL UR25, UR37, UR11, !UP3 ;  /* 0x0000000b25197287 */ /* 0x000fcc000d800000 */
[----:B------:R-:W-:-:S13]  /*8370*/  ISETP.GE.AND P1, PT, R6, UR25, PT ;  /* 0x0000001906007c0c */ /* 0x000fda000bf26270 */
[----:B------:R-:W-:Y:S05]  /*8380*/  @!P1 BRA `(.L_x_1865) ;  /* 0x0000002000c89947 */ /* 0x000fea0003800000 */
[----:B------:R-:W-:Y:S01]  /*8390*/  IMAD.MOV.U32 R12, RZ, RZ, R9 ;  /* 0x000000ffff0c7224 */ /* 0x000fe200078e0009 */
[----:B------:R-:W-:Y:S01]  /*83a0*/  ULDC UR27, c[0x0][0x9d8] ;  /* 0x00027600001b7ab9 */ /* 0x000fe20000000800 */
[----:B------:R-:W-:Y:S01]  /*83b0*/  IMAD.MOV.U32 R21, RZ, RZ, R10 ;  /* 0x000000ffff157224 */ /* 0x000fe200078e000a */
[----:B------:R-:W-:Y:S01]  /*83c0*/  ULDC UR26, c[0x0][0x988] ;  /* 0x00026200001a7ab9 */ /* 0x000fe20000000800 */
[----:B------:R-:W-:-:S07]  /*83d0*/  IMAD.MOV.U32 R7, RZ, RZ, R6 ;  /* 0x000000ffff077224 */ /* 0x000fce00078e0006 */
.L_x_1874:
[----:B------:R-:W-:Y:S01]  /*83e0*/  UIADD3 UR4, UR4, 0x1, URZ ;  /* 0x0000000104047890 */ /* 0x000fe2000fffe03f */
[----:B------:R-:W-:Y:S02]  /*83f0*/  PLOP3.LUT P2, PT, PT, PT, UP0, 0x40, 0x0 ;  /* 0x000000000000781c */ /* 0x000fe40003f4e808 */
[C---:B------:R-:W-:Y:S01]  /*8400*/  ISETP.GT.AND P1, PT, R7.reuse, UR25, PT ;  /* 0x0000001907007c0c */ /* 0x040fe2000bf24270 */
[----:B------:R-:W-:Y:S01]  /*8410*/  UISETP.NE.AND UP3, UPT, UR4, 0x2, UPT ;  /* 0x000000020400788c */ /* 0x000fe2000bf65270 */
[----:B------:R-:W-:-:S03]  /*8420*/  VIADD R7, R7, 0xffffffff ;  /* 0xffffffff07077836 */ /* 0x000fc60000000000 */
[----:B------:R-:W-:Y:S02]  /*8430*/  USEL UR10, URZ, 0x1, UP3 ;  /* 0x000000013f0a7887 */ /* 0x000fe40009800000 */
[----:B------:R-:W-:Y:S02]  /*8440*/  USEL UR4, UR4, URZ, UP3 ;  /* 0x0000003f04047287 */ /* 0x000fe40009800000 */
[----:B------:R-:W-:Y:S02]  /*8450*/  ULOP3.LUT UR5, UR5, UR10, URZ, 0x3c, !UPT ;  /* 0x0000000a05057292 */ /* 0x000fe4000f8e3c3f */
[----:B--2---:R-:W-:Y:S10]  /*8460*/  @P2 BRA `(.L_x_1866) ;  /* 0x0000000000042947 */ /* 0x004ff40003800000 */
[----:B------:R-:W-:Y:S01]  /*8470*/  BPT.TRAP 0x1 ;  /* 0x000000040000795c */ /* 0x000fe20000300000 */
.L_x_1866:
[----:B------:R-:W-:Y:S01]  /*8480*/  PLOP3.LUT P3, PT, PT, PT, UP0, 0x40, 0x0 ;  /* 0x000000000000781c */ /* 0x000fe20003f6e808 */
[----:B------:R-:W-:Y:S01]  /*8490*/  ULEA UR28, UR4, UR38, 0x3 ;  /* 0x00000026041c7291 */ /* 0x000fe2000f8e183f */
[----:B------:R-:W-:-:S05]  /*84a0*/  IMAD.U32 R6, RZ, RZ, UR5 ;  /* 0x00000005ff067e24 */ /* 0x000fca000f8e00ff */
[----:B------:R-:W-:-:S04]  /*84b0*/  SHF.L.U32 R6, R6, 0x1f, RZ ;  /* 0x0000001f06067819 */ /* 0x000fc800000006ff */
[----:B------:R0:W2:Y:S02]  /*84c0*/  SYNCS.PHASECHK.TRANS64.TRYWAIT P2, [UR28+0x22830], R6 ;  /* 0x02283006ff0075a7 */ /* 0x0000a4000804015c */
[----:B------:R-:W-:Y:S05]  /*84d0*/  @P3 BRA `(.L_x_1867) ;  /* 0x0000000000043947 */ /* 0x000fea0003800000 */
[----:B------:R-:W-:Y:S01]  /*84e0*/  BPT.TRAP 0x1 ;  /* 0x000000040000795c */ /* 0x000fe20000300000 */
.L_x_1867:
[----:B--2---:R-:W-:Y:S05]  /*84f0*/  @P2 BRA `(.L_x_1868) ;  /* 0x0000000000082947 */ /* 0x004fea0003800000 */
[----:B------:R-:W2:Y:S02]  /*8500*/  SYNCS.PHASECHK.TRANS64.TRYWAIT P2, [UR28+0x22830], R6 ;  /* 0x02283006ff0075a7 */ /* 0x000ea4000804015c */
[----:B--2---:R-:W-:Y:S05]  /*8510*/  @!P2 BRA `(.L_x_1869) ;  /* 0x000000c400f8a947 */ /* 0x004fea0003800000 */
.L_x_1868:
[----:B------:R-:W-:Y:S01]  /*8520*/  UIMAD UR22, UR4, 0x300, UR6 ;  /* 0x00000300041678a4 */ /* 0x000fe2000f8e0206 */
[----:B-1----:R-:W-:Y:S01]  /*8530*/  WARPGROUP.ARRIVE ;  /* 0x00000000000079c5 */ /* 0x002fe20000000000 */
[----:B------:R-:W-:Y:S01]  /*8540*/  UMOV UR23, 0x40000040 ;  /* 0x4000004000177882 */ /* 0x000fe20000000000 */
[----:B------:R-:W-:Y:S01]  /*8550*/  UMOV UR11, 0x40000040 ;  /* 0x40000040000b7882 */ /* 0x000fe20000000000 */
[----:B------:R-:W-:Y:S01]  /*8560*/  UIADD3 UR10, UR22, 0x2, URZ ;  /* 0x00000002160a7890 */ /* 0x000fe2000fffe03f */
[----:B------:R-:W-:Y:S01]  /*8570*/  PLOP3.LUT P2, PT, PT, PT, UP0, 0x40, 0x0 ;  /* 0x000000000000781c */ /* 0x000fe20003f4e808 */
[----:B------:R-:W-:Y:S01]  /*8580*/  UIADD3 UR14, UR22, 0x4, URZ ;  /* 0x00000004160e7890 */ /* 0x000fe2000fffe03f */
[----:B------:R-:W-:Y:S02]  /*8590*/  UMOV UR15, 0x40000040 ;  /* 0x40000040000f7882 */ /* 0x000fe40000000000 */
[----:B------:R-:W-:Y:S01]  /*85a0*/  HGMMA.64x96x16.F32.BF16 R152, gdesc[UR20], RZ, !UPT, gsb0 ;  /* 0x01600000149879f0 */ /* 0x000fe2000c0018ff */
[----:B------:R-:W-:Y:S01]  /*85b0*/  UIADD3 UR18, UR22, 0x6, URZ ;  /* 0x0000000616127890 */ /* 0x000fe2000fffe03f */
[----:B------:R-:W-:Y:S01]  /*85c0*/  UMOV UR19, 0x40000040 ;  /* 0x4000004000137882 */ /* 0x000fe20000000000 */
        /* <DEDUP_REMOVED lines=12> */
[----:B--2---:R-:W-:Y:S01]  /*8690*/  FMUL.FTZ R9, R153, UR27 ;  /* 0x0000001b99097c20 */ /* 0x004fe20008410000 */
        /* <DEDUP_REMOVED lines=55> */
[----:B------:R-:W-:-:S05]  /*8a10*/  FMUL.FTZ R170, R199, UR27 ;  /* 0x0000001bc7aa7c20 */ /* 0x000fca0008410000 */
        /* <DEDUP_REMOVED lines=38> */
[----:B---3--:R-:W-:-:S05]  /*8c80*/  FMNMX.FTZ R10, R189, R10, !PT ;  /* 0x0000000abd0a7209 */ /* 0x008fca0007810000 */
[----:B------:R-:W3:Y:S02]  /*8c90*/  SHFL.BFLY PT, R165, R10, 0x2, 0x1f ;  /* 0x0c401f000aa57f89 */ /* 0x000ee400000e0000 */
[----:B------:R-:W4:Y:S08]  /*8ca0*/  MUFU.TANH R13, R13 ;  /* 0x0000000d000d7308 */ /* 0x000f300000002400 */
[----:B------:R-:W5:Y:S08]  /*8cb0*/  MUFU.TANH R14, R14 ;  /* 0x0000000e000e7308 */ /* 0x000f700000002400 */
[----:B------:R-:W0:Y:S01]  /*8cc0*/  MUFU.TANH R15, R15 ;  /* 0x0000000f000f7308 */ /* 0x000e220000002400 */
[----:B---3--:R-:W-:Y:S01]  /*8cd0*/  FMNMX.FTZ R171, R10, R165, !PT ;  /* 0x000000a50aab7209 */ /* 0x008fe20007810000 */
[----:B------:R-:W-:-:S06]  /*8ce0*/  FMUL.FTZ R165, R190, UR27 ;  /* 0x0000001bbea57c20 */ /* 0x000fcc0008410000 */
[----:B------:R-:W3:Y:S01]  /*8cf0*/  MUFU.TANH R20, R20 ;  /* 0x0000001400147308 */ /* 0x000ee20000002400 */
[----:B------:R-:W1:Y:S07]  /*8d00*/  SHFL.BFLY PT, R10, R171, 0x1, 0x1f ;  /* 0x0c201f00ab0a7f89 */ /* 0x000e6e00000e0000 */
[----:B------:R-:W3:Y:S08]  /*8d10*/  MUFU.TANH R23, R23 ;  /* 0x0000001700177308 */ /* 0x000ef00000002400 */
[----:B------:R-:W3:Y:S08]  /*8d20*/  MUFU.TANH R152, R152 ;  /* 0x0000009800987308 */ /* 0x000ef00000002400 */
[----:B------:R-:W3:Y:S01]  /*8d30*/  MUFU.TANH R155, R155 ;  /* 0x0000009b009b7308 */ /* 0x000ee20000002400 */
[----:B-1----:R-:W-:-:S02]  /*8d40*/  FMNMX.FTZ R10, R171, R10, !PT ;  /* 0x0000000aab0a7209 */ /* 0x002fc40007810000 */
[----:B------:R-:W-:-:S03]  /*8d50*/  FMNMX.FTZ R171, R11, R12, !PT ;  /* 0x0000000c0bab7209 */ /* 0x000fc60007810000 */
[----:B------:R-:W-:Y:S01]  /*8d60*/  FMUL.FTZ R182, R10, UR10 ;  /* 0x0000000a0ab67c20 */ /* 0x000fe20008410000 */
[----:B--2---:R-:W-:Y:S01]  /*8d70*/  FMNMX.FTZ R172, R8, R171, !PT ;  /* 0x000000ab08ac7209 */ /* 0x004fe20007810000 */
[----:B------:R-:W1:Y:S01]  /*8d80*/  MUFU.TANH R156, R156 ;  /* 0x0000009c009c7308 */ /* 0x000e620000002400 */
[----:B------:R-:W-:Y:S01]  /*8d90*/  FADD.FTZ R21, -R10, R21 ;  /* 0x000000150a157221 */ /* 0x000fe20000010100 */
[--C-:B------:R-:W-:Y:S01]  /*8da0*/  FFMA.FTZ R173, R9, UR10, -R182.reuse ;  /* 0x0000000a09ad7c23 */ /* 0x100fe200080108b6 */
[----:B----4-:R-:W-:Y:S01]  /*8db0*/  FMNMX.FTZ R171, R13, R172, !PT ;  /* 0x000000ac0dab7209 */ /* 0x010fe20007810000 */
[--C-:B------:R-:W-:Y:S01]  /*8dc0*/  FFMA.FTZ R22, R22, UR10, -R182.reuse ;  /* 0x0000000a16167c23 */ /* 0x100fe200080108b6 */
[----:B------:R-:W-:Y:S01]  /*8dd0*/  FMUL.FTZ R21, R21, UR10 ;  /* 0x0000000a15157c20 */ /* 0x000fe20008410000 */
[--C-:B------:R-:W-:Y:S01]  /*8de0*/  FFMA.FTZ R154, R154, UR10, -R182.reuse ;  /* 0x0000000a9a9a7c23 */ /* 0x100fe200080108b6 */
[----:B-----5:R-:W-:Y:S01]  /*8df0*/  FMNMX.FTZ R172, R14, R171, !PT ;  /* 0x000000ab0eac7209 */ /* 0x020fe20007810000 */
[----:B------:R-:W2:Y:S01]  /*8e00*/  MUFU.TANH R157, R157 ;  /* 0x0000009d009d7308 */ /* 0x000ea20000002400 */
[--C-:B------:R-:W-:Y:S01]  /*8e10*/  FFMA.FTZ R153, R153, UR10, -R182.reuse ;  /* 0x0000000a99997c23 */ /* 0x100fe200080108b6 */
[--C-:B------:R-:W-:Y:S01]  /*8e20*/  FFMA.FTZ R175, R203, UR10, -R182.reuse ;  /* 0x0000000acbaf7c23 */ /* 0x100fe200080108b6 */
[----:B0-----:R-:W-:Y:S01]  /*8e30*/  FMNMX.FTZ R9, R15, R172, !PT ;  /* 0x000000ac0f097209 */ /* 0x001fe20007810000 */
[--C-:B------:R-:W-:Y:S01]  /*8e40*/  FFMA.FTZ R177, R205, UR10, -R182.reuse ;  /* 0x0000000acdb17c23 */ /* 0x100fe200080108b6 */
[--C-:B------:R-:W-:Y:S01]  /*8e50*/  FFMA.FTZ R179, R207, UR10, -R182.reuse ;  /* 0x0000000acfb37c23 */ /* 0x100fe200080108b6 */
[--C-:B------:R-:W-:Y:S01]  /*8e60*/  FFMA.FTZ R183, R209, UR10, -R182.reuse ;  /* 0x0000000ad1b77c23 */ /* 0x100fe200080108b6 */
[----:B---3--:R-:W-:Y:S01]  /*8e70*/  FMNMX.FTZ R172, R20, R9, !PT ;  /* 0x0000000914ac7209 */ /* 0x008fe20007810000 */
[----:B------:R-:W0:Y:S01]  /*8e80*/  MUFU.TANH R158, R158 ;  /* 0x0000009e009e7308 */ /* 0x000e220000002400 */
[--C-:B------:R-:W-:Y:S01]  /*8e90*/  FFMA.FTZ R186, R210, UR10, -R182.reuse ;  /* 0x0000000ad2ba7c23 */ /* 0x100fe200080108b6 */
[--C-:B------:R-:W-:Y:S01]  /*8ea0*/  FFMA.FTZ R181, R181, UR10, -R182.reuse ;  /* 0x0000000ab5b57c23 */ /* 0x100fe200080108b6 */
[----:B------:R-:W-:Y:S01]  /*8eb0*/  FMNMX.FTZ R9, R23, R172, !PT ;  /* 0x000000ac17097209 */ /* 0x000fe20007810000 */
[--C-:B------:R-:W-:Y:S01]  /*8ec0*/  FFMA.FTZ R184, R184, UR10, -R182.reuse ;  /* 0x0000000ab8b87c23 */ /* 0x100fe200080108b6 */
[--C-:B------:R-:W-:Y:S01]  /*8ed0*/  FFMA.FTZ R185, R185, UR10, -R182.reuse ;  /* 0x0000000ab9b97c23 */ /* 0x100fe200080108b6 */
[--C-:B------:R-:W-:Y:S01]  /*8ee0*/  FFMA.FTZ R187, R188, UR10, -R182.reuse ;  /* 0x0000000abcbb7c23 */ /* 0x100fe200080108b6 */
[----:B------:R-:W-:Y:S01]  /*8ef0*/  FMNMX.FTZ R172, R152, R9, !PT ;  /* 0x0000000998ac7209 */ /* 0x000fe20007810000 */
[----:B------:R-:W3:Y:S01]  /*8f00*/  MUFU.TANH R159, R159 ;  /* 0x0000009f009f7308 */ /* 0x000ee20000002400 */
[--C-:B------:R-:W-:Y:S01]  /*8f10*/  FFMA.FTZ R188, R212, UR10, -R182.reuse ;  /* 0x0000000ad4bc7c23 */ /* 0x100fe200080108b6 */
[--C-:B------:R-:W-:Y:S01]  /*8f20*/  FFMA.FTZ R191, R211, UR10, -R182.reuse ;  /* 0x0000000ad3bf7c23 */ /* 0x100fe200080108b6 */
[----:B------:R-:W-:Y:S01]  /*8f30*/  FMNMX.FTZ R9, R155, R172, !PT ;  /* 0x000000ac9b097209 */ /* 0x000fe20007810000 */
[--C-:B------:R-:W-:Y:S01]  /*8f40*/  FFMA.FTZ R172, R200, UR10, -R182.reuse ;  /* 0x0000000ac8ac7c23 */ /* 0x100fe200080108b6 */
[----:B------:R-:W-:-:S02]  /*8f50*/  FFMA.FTZ R189, R189, UR10, -R182 ;  /* 0x0000000abdbd7c23 */ /* 0x000fc400080108b6 */
[----:B-1----:R-:W-:Y:S01]  /*8f60*/  FMNMX.FTZ R174, R156, R9, !PT ;  /* 0x000000099cae7209 */ /* 0x002fe20007810000 */
[----:B------:R-:W1:Y:S03]  /*8f70*/  MUFU.TANH R160, R160 ;  /* 0x000000a000a07308 */ /* 0x000e660000002400 */
[----:B--2---:R-:W-:-:S04]  /*8f80*/  FMNMX.FTZ R9, R157, R174, !PT ;  /* 0x000000ae9d097209 */ /* 0x004fc80007810000 */
[----:B0-----:R-:W-:Y:S01]  /*8f90*/  FMNMX.FTZ R174, R158, R9, !PT ;  /* 0x000000099eae7209 */ /* 0x001fe20007810000 */
[----:B------:R-:W0:Y:S03]  /*8fa0*/  MUFU.TANH R161, R161 ;  /* 0x000000a100a17308 */ /* 0x000e260000002400 */
[----:B---3--:R-:W-:Y:S01]  /*8fb0*/  FMNMX.FTZ R9, R159, R174, !PT ;  /* 0x000000ae9f097209 */ /* 0x008fe20007810000 */
[----:B------:R-:W-:-:S04]  /*8fc0*/  FFMA.FTZ R174, R202, UR10, -R182 ;  /* 0x0000000acaae7c23 */ /* 0x000fc800080108b6 */
[----:B------:R-:W2:Y:S01]  /*8fd0*/  MUFU.TANH R162, R162 ;  /* 0x000000a200a27308 */ /* 0x000ea20000002400 */
[----:B-1----:R-:W-:-:S07]  /*8fe0*/  FMNMX.FTZ R176, R160, R9, !PT ;  /* 0x00000009a0b07209 */ /* 0x002fce0007810000 */
[----:B------:R-:W1:Y:S01]  /*8ff0*/  MUFU.TANH R163, R163 ;  /* 0x000000a300a37308 */ /* 0x000e620000002400 */
[----:B0-----:R-:W-:-:S07]  /*9000*/  FMNMX.FTZ R9, R161, R176, !PT ;  /* 0x000000b0a1097209 */ /* 0x001fce0007810000 */
[----:B------:R-:W0:Y:S01]  /*9010*/  MUFU.TANH R164, R164 ;  /* 0x000000a400a47308 */ /* 0x000e220000002400 */
[----:B--2---:R-:W-:-:S07]  /*9020*/  FMNMX.FTZ R176, R162, R9, !PT ;  /* 0x00000009a2b07209 */ /* 0x004fce0007810000 */
[----:B------:R-:W2:Y:S01]  /*9030*/  MUFU.TANH R165, R165 ;  /* 0x000000a500a57308 */ /* 0x000ea20000002400 */
[----:B-1----:R-:W-:Y:S01]  /*9040*/  FMNMX.FTZ R9, R163, R176, !PT ;  /* 0x000000b0a3097209 */ /* 0x002fe20007810000 */
[----:B------:R-:W-:-:S06]  /*9050*/  FFMA.FTZ R176, R204, UR10, -R182 ;  /* 0x0000000accb07c23 */ /* 0x000fcc00080108b6 */
[----:B------:R-:W1:Y:S01]  /*9060*/  MUFU.TANH R166, R166 ;  /* 0x000000a600a67308 */ /* 0x000e620000002400 */
[----:B0-----:R-:W-:-:S07]  /*9070*/  FMNMX.FTZ R178, R164, R9, !PT ;  /* 0x00000009a4b27209 */ /* 0x001fce0007810000 */
[----:B------:R-:W0:Y:S01]  /*9080*/  MUFU.TANH R167, R167 ;  /* 0x000000a700a77308 */ /* 0x000e220000002400 */
[----:B--2---:R-:W-:-:S07]  /*9090*/  FMNMX.FTZ R9, R165, R178, !PT ;  /* 0x000000b2a5097209 */ /* 0x004fce0007810000 */
[----:B------:R-:W2:Y:S01]  /*90a0*/  MUFU.TANH R168, R168 ;  /* 0x000000a800a87308 */ /* 0x000ea20000002400 */
[----:B-1----:R-:W-:-:S07]  /*90b0*/  FMNMX.FTZ R178, R166, R9, !PT ;  /* 0x00000009a6b27209 */ /* 0x002fce0007810000 */
[----:B------:R-:W1:Y:S01]  /*90c0*/  MUFU.TANH R169, R169 ;  /* 0x000000a900a97308 */ /* 0x000e620000002400 */
[----:B0-----:R-:W-:Y:S01]  /*90d0*/  FMNMX.FTZ R9, R167, R178, !PT ;  /* 0x000000b2a7097209 */ /* 0x001fe20007810000 */
[----:B------:R-:W-:-:S06]  /*90e0*/  FFMA.FTZ R178, R206, UR10, -R182 ;  /* 0x0000000aceb27c23 */ /* 0x000fcc00080108b6 */
[----:B------:R-:W0:Y:S01]  /*90f0*/  MUFU.TANH R170, R170 ;  /* 0x000000aa00aa7308 */ /* 0x000e220000002400 */
[----:B--2---:R-:W-:-:S07]  /*9100*/  FMNMX.FTZ R180, R168, R9, !PT ;  /* 0x00000009a8b47209 */ /* 0x004fce0007810000 */
[----:B------:R-:W2:Y:S01]  /*9110*/  MUFU.EX2 R21, R21 ;  /* 0x0000001500157308 */ /* 0x000ea20000000800 */
[----:B-1----:R-:W-:Y:S01]  /*9120*/  FMNMX.FTZ R9, R169, R180, !PT ;  /* 0x000000b4a9097209 */ /* 0x002fe20007810000 */
[----:B------:R-:W-:-:S06]  /*9130*/  FFMA.FTZ R180, R208, UR10, -R182 ;  /* 0x0000000ad0b47c23 */ /* 0x000fcc00080108b6 */
[----:B------:R-:W1:Y:S01]  /*9140*/  MUFU.EX2 R22, R22 ;  /* 0x0000001600167308 */ /* 0x000e620000000800 */
[----:B0-----:R-:W-:-:S05]  /*9150*/  FMNMX.FTZ R9, R170, R9, !PT ;  /* 0x00000009aa097209 */ /* 0x001fca0007810000 */
[----:B------:R-:W0:Y:S02]  /*9160*/  SHFL.BFLY PT, R190, R9, 0x2, 0x1f ;  /* 0x0c401f0009be7f89 */ /* 0x000e2400000e0000 */
[----:B------:R3:W4:Y:S01]  /*9170*/  MUFU.EX2 R171, R173 ;  /* 0x000000ad00ab7308 */ /* 0x0007220000000800 */
[-C--:B--2---:R-:W-:Y:S01]  /*9180*/  FMUL.FTZ R24, R24, R21.reuse ;  /* 0x0000001518187220 */ /* 0x084fe20000410000 */
[-C--:B------:R-:W-:Y:S01]  /*9190*/  FMUL.FTZ R25, R25, R21.reuse ;  /* 0x0000001519197220 */ /* 0x080fe20000410000 */
[-C--:B------:R-:W-:Y:S01]  /*91a0*/  FMUL.FTZ R28, R28, R21.reuse ;  /* 0x000000151c1c7220 */ /* 0x080fe20000410000 */
[-C--:B------:R-:W-:Y:S01]  /*91b0*/  FMUL.FTZ R29, R29, R21.reuse ;  /* 0x000000151d1d7220 */ /* 0x080fe20000410000 */
[-C--:B------:R-:W-:Y:S01]  /*91c0*/  FMUL.FTZ R32, R32, R21.reuse ;  /* 0x0000001520207220 */ /* 0x080fe20000410000 */
[-C--:B------:R-:W-:Y:S01]  /*91d0*/  FMUL.FTZ R33, R33, R21.reuse ;  /* 0x0000001521217220 */ /* 0x080fe20000410000 */
[----:B------:R-:W-:Y:S01]  /*91e0*/  FMUL.FTZ R36, R36, R21 ;  /* 0x0000001524247220 */ /* 0x000fe20000410000 */
[----:B------:R-:W2:Y:S01]  /*91f0*/  MUFU.EX2 R154, R154 ;  /* 0x0000009a009a7308 */ /* 0x000ea20000000800 */
[----:B---3--:R-:W-:Y:S01]  /*9200*/  FFMA.FTZ R173, R201, UR10, -R182 ;  /* 0x0000000ac9ad7c23 */ /* 0x008fe200080108b6 */
[----:B-1----:R-:W-:Y:S01]  /*9210*/  FFMA.FTZ R2, R21, R2, R22 ;  /* 0x0000000215027223 */ /* 0x002fe20000010016 */
[----:B------:R-:W-:-:S02]  /*9220*/  IMAD.U32 R201, RZ, RZ, UR28 ;  /* 0x0000001cffc97e24 */ /* 0x000fc4000f8e00ff */
        /* <DEDUP_REMOVED lines=10> */
[----:B0-----:R-:W-:Y:S01]  /*92d0*/  FMNMX.FTZ R194, R9, R190, !PT ;  /* 0x000000be09c27209 */ /* 0x001fe20007810000 */
[--C-:B------:R-:W-:Y:S01]  /*92e0*/  FFMA.FTZ R190, R192, UR10, -R182.reuse ;  /* 0x0000000ac0be7c23 */ /* 0x100fe200080108b6 */
[----:B------:R-:W0:Y:S01]  /*92f0*/  MUFU.EX2 R172, R172 ;  /* 0x000000ac00ac7308 */ /* 0x000e220000000800 */
[----:B------:R-:W-:Y:S01]  /*9300*/  FFMA.FTZ R192, R193, UR10, -R182 ;  /* 0x0000000ac1c07c23 */ /* 0x000fe200080108b6 */
[-C--:B------:R-:W-:Y:S01]  /*9310*/  FMUL.FTZ R56, R56, R21.reuse ;  /* 0x0000001538387220 */ /* 0x080fe20000410000 */
[----:B------:R-:W3:Y:S01]  /*9320*/  SHFL.BFLY PT, R9, R194, 0x1, 0x1f ;  /* 0x0c201f00c2097f89 */ /* 0x000ee200000e0000 */
        /* <DEDUP_REMOVED lines=22> */
[----:B------:R-:W-:Y:S01]  /*9490*/  FMUL.FTZ R96, R96, R21 ;  /* 0x0000001560607220 */ /* 0x000fe20000410000 */
[----:B---3--:R-:W-:Y:S01]  /*94a0*/  FMNMX.FTZ R9, R194, R9, !PT ;  /* 0x00000009c2097209 */ /* 0x008fe20007810000 */
[-C--:B------:R-:W-:Y:S01]  /*94b0*/  FMUL.FTZ R97, R97, R21.reuse ;  /* 0x0000001561617220 */ /* 0x080fe20000410000 */
[-C--:B------:R-:W-:Y:S01]  /*94c0*/  FMUL.FTZ R100, R100, R21.reuse ;  /* 0x0000001564647220 */ /* 0x080fe20000410000 */
[-C--:B------:R-:W-:Y:S01]  /*94d0*/  FMUL.FTZ R101, R101, R21.reuse ;  /* 0x0000001565657220 */ /* 0x080fe20000410000 */
[-C--:B------:R-:W-:Y:S01]  /*94e0*/  FMUL.FTZ R104, R104, R21.reuse ;  /* 0x0000001568687220 */ /* 0x080fe20000410000 */
[C---:B------:R-:W-:Y:S01]  /*94f0*/  FMUL.FTZ R194, R9.reuse, UR10 ;  /* 0x0000000a09c27c20 */ /* 0x040fe20008410000 */
[----:B------:R-:W3:Y:S01]  /*9500*/  MUFU.EX2 R176, R176 ;  /* 0x000000b000b07308 */ /* 0x000ee20000000800 */
[----:B------:R-:W-:Y:S01]  /*9510*/  FADD.FTZ R12, -R9, R12 ;  /* 0x0000000c090c7221 */ /* 0x000fe20000010100 */
[-C--:B------:R-:W-:Y:S01]  /*9520*/  FMUL.FTZ R105, R105, R21.reuse ;  /* 0x0000001569697220 */ /* 0x080fe20000410000 */
[----:B------:R-:W-:Y:S01]  /*9530*/  FFMA.FTZ R197, R157, UR10, -R194 ;  /* 0x0000000a9dc57c23 */ /* 0x000fe200080108c2 */
[----:B----4-:R-:W-:Y:S01]  /*9540*/  FADD.FTZ R157, R171, R2 ;  /* 0x00000002ab9d7221 */ /* 0x010fe20000010000 */
[----:B------:R-:W-:Y:S01]  /*9550*/  FMUL.FTZ R193, R12, UR10 ;  /* 0x0000000a0cc17c20 */ /* 0x000fe20008410000 */
[--C-:B------:R-:W-:Y:S01]  /*9560*/  FFMA.FTZ R12, R11, UR10, -R194.reuse ;  /* 0x0000000a0b0c7c23 */ /* 0x100fe200080108c2 */
[--C-:B------:R-:W-:Y:S01]  /*9570*/  FFMA.FTZ R11, R8, UR10, -R194.reuse ;  /* 0x0000000a080b7c23 */ /* 0x100fe200080108c2 */
[----:B--2---:R-:W-:Y:S01]  /*9580*/  FADD.FTZ R2, R154, R157 ;  /* 0x0000009d9a027221 */ /* 0x004fe20000010000 */
[----:B------:R-:W2:Y:S01]  /*9590*/  MUFU.EX2 R177, R177 ;  /* 0x000000b100b17308 */ /* 0x000ea20000000800 */
[--C-:B------:R-:W-:Y:S01]  /*95a0*/  FFMA.FTZ R13, R13, UR10, -R194.reuse ;  /* 0x0000000a0d0d7c23 */ /* 0x100fe200080108c2 */
[----:B------:R-:W-:Y:S01]  /*95b0*/  FFMA.FTZ R14, R14, UR10, -R194 ;  /* 0x0000000a0e0e7c23 */ /* 0x000fe200080108c2 */
[----:B-1----:R-:W-:Y:S01]  /*95c0*/  FADD.FTZ R157, R153, R2 ;  /* 0x00000002999d7221 */ /* 0x002fe20000010000 */
[--C-:B------:R-:W-:Y:S01]  /*95d0*/  FFMA.FTZ R15, R15, UR10, -R194.reuse ;  /* 0x0000000a0f0f7c23 */ /* 0x100fe200080108c2 */
[--C-:B------:R-:W-:Y:S01]  /*95e0*/  FFMA.FTZ R20, R20, UR10, -R194.reuse ;  /* 0x0000000a14147c23 */ /* 0x100fe200080108c2 */
[--C-:B------:R-:W-:Y:S01]  /*95f0*/  FFMA.FTZ R23, R23, UR10, -R194.reuse ;  /* 0x0000000a17177c23 */ /* 0x100fe200080108c2 */
[----:B0-----:R-:W-:Y:S01]  /*9600*/  FADD.FTZ R2, R172, R157 ;  /* 0x0000009dac027221 */ /* 0x001fe20000010000 */
[----:B------:R-:W0:Y:S01]  /*9610*/  MUFU.EX2 R178, R178 ;  /* 0x000000b200b27308 */ /* 0x000e220000000800 */
[----:B------:R-:W-:Y:S01]  /*9620*/  F2FP.BF16.F32.PACK_AB R154, R153, R154 ;  /* 0x0000009a999a723e */ /* 0x000fe200000010ff */
[----:B------:R-:W-:Y:S01]  /*9630*/  FFMA.FTZ R182, R152, UR10, -R194 ;  /* 0x0000000a98b67c23 */ /* 0x000fe200080108c2 */
[----:B-----5:R-:W-:Y:S01]  /*9640*/  FADD.FTZ R157, R173, R2 ;  /* 0x00000002ad9d7221 */ /* 0x020fe20000010000 */
[--C-:B------:R-:W-:Y:S01]  /*9650*/  FFMA.FTZ R195, R155, UR10, -R194.reuse ;  /* 0x0000000a9bc37c23 */ /* 0x100fe200080108c2 */
[--C-:B------:R-:W-:Y:S01]  /*9660*/  FFMA.FTZ R196, R156, UR10, -R194.reuse ;  /* 0x0000000a9cc47c23 */ /* 0x100fe200080108c2 */
[--C-:B------:R-:W-:Y:S01]  /*9670*/  FFMA.FTZ R198, R158, UR10, -R194.reuse ;  /* 0x0000000a9ec67c23 */ /* 0x100fe200080108c2 */
[----:B------:R-:W-:Y:S01]  /*9680*/  FADD.FTZ R2, R174, R157 ;  /* 0x0000009dae027221 */ /* 0x000fe20000010000 */
[----:B------:R-:W1:Y:S01]  /*9690*/  MUFU.EX2 R179, R179 ;  /* 0x000000b300b37308 */ /* 0x000e620000000800 */
[--C-:B------:R-:W-:Y:S01]  /*96a0*/  FFMA.FTZ R199, R159, UR10, -R194.reuse ;  /* 0x0000000a9fc77c23 */ /* 0x100fe200080108c2 */
[----:B------:R-:W-:Y:S01]  /*96b0*/  FFMA.FTZ R200, R160, UR10, -R194 ;  /* 0x0000000aa0c87c23 */ /* 0x000fe200080108c2 */
[----:B------:R-:W-:Y:S01]  /*96c0*/  FADD.FTZ R157, R175, R2 ;  /* 0x00000002af9d7221 */ /* 0x000fe20000010000 */
[--C-:B------:R-:W-:Y:S01]  /*96d0*/  FFMA.FTZ R202, R161, UR10, -R194.reuse ;  /* 0x0000000aa1ca7c23 */ /* 0x100fe200080108c2 */
[--C-:B------:R-:W-:Y:S01]  /*96e0*/  FFMA.FTZ R203, R162, UR10, -R194.reuse ;  /* 0x0000000aa2cb7c23 */ /* 0x100fe200080108c2 */
[--C-:B------:R-:W-:Y:S01]  /*96f0*/  FFMA.FTZ R204, R163, UR10, -R194.reuse ;  /* 0x0000000aa3cc7c23 */ /* 0x100fe200080108c2 */
[----:B---3--:R-:W-:Y:S01]  /*9700*/  FADD.FTZ R2, R176, R157 ;  /* 0x0000009db0027221 */ /* 0x008fe20000010000 */
[----:B------:R-:W3:Y:S01]  /*9710*/  MUFU.EX2 R180, R180 ;  /* 0x000000b400b47308 */ /* 0x000ee20000000800 */
[--C-:B------:R-:W-:Y:S01]  /*9720*/  FFMA.FTZ R205, R164, UR10, -R194.reuse ;  /* 0x0000000aa4cd7c23 */ /* 0x100fe200080108c2 */
[----:B------:R-:W-:Y:S01]  /*9730*/  FFMA.FTZ R206, R165, UR10, -R194 ;  /* 0x0000000aa5ce7c23 */ /* 0x000fe200080108c2 */
[----:B--2---:R-:W-:Y:S01]  /*9740*/  FADD.FTZ R157, R177, R2 ;  /* 0x00000002b19d7221 */ /* 0x004fe20000010000 */
[--C-:B------:R-:W-:Y:S01]  /*9750*/  FFMA.FTZ R207, R166, UR10, -R194.reuse ;  /* 0x0000000aa6cf7c23 */ /* 0x100fe200080108c2 */
[----:B------:R-:W-:Y:S01]  /*9760*/  @!P0 VIADD R152, R201, 0x22840 ;  /* 0x00022840c9988836 */ /* 0x000fe20000000000 */
[----:B------:R-:W-:Y:S01]  /*9770*/  IADD3 R8, -R19, 0xb, RZ ;  /* 0x0000000b13087810 */ /* 0x000fe20007ffe1ff */
[----:B0-----:R-:W-:Y:S01]  /*9780*/  FADD.FTZ R2, R178, R157 ;  /* 0x0000009db2027221 */ /* 0x001fe20000010000 */
[----:B------:R-:W0:Y:S01]  /*9790*/  MUFU.EX2 R183, R183 ;  /* 0x000000b700b77308 */ /* 0x000e220000000800 */
[----:B------:R-:W-:Y:S01]  /*97a0*/  FFMA.FTZ R167, R167, UR10, -R194 ;  /* 0x0000000aa7a77c23 */ /* 0x000fe200080108c2 */
[----:B------:R-:W-:Y:S01]  /*97b0*/  @!P0 PRMT R152, RZ, 0x654, R152 ;  /* 0x00000654ff988816 */ /* 0x000fe20000000098 */
[----:B-1----:R-:W-:Y:S01]  /*97c0*/  FADD.FTZ R157, R179, R2 ;  /* 0x00000002b39d7221 */ /* 0x002fe20000010000 */
[-C--:B------:R-:W-:Y:S01]  /*97d0*/  FMUL.FTZ R108, R108, R21.reuse ;  /* 0x000000156c6c7220 */ /* 0x080fe20000410000 */
[-C--:B------:R-:W-:Y:S01]  /*97e0*/  FMUL.FTZ R109, R109, R21.reuse ;  /* 0x000000156d6d7220 */ /* 0x080fe20000410000 */
[-C--:B------:R-:W-:Y:S01]  /*97f0*/  FMUL.FTZ R112, R112, R21.reuse ;  /* 0x0000001570707220 */ /* 0x080fe20000410000 */
[-C--:B------:R-:W-:Y:S01]  /*9800*/  FMUL.FTZ R113, R113, R21.reuse ;  /* 0x0000001571717220 */ /* 0x080fe20000410000 */
[----:B------:R-:W1:Y:S01]  /*9810*/  MUFU.EX2 R186, R186 ;  /* 0x000000ba00ba7308 */ /* 0x000e620000000800 */
[----:B---3--:R-:W-:Y:S01]  /*9820*/  FADD.FTZ R2, R180, R157 ;  /* 0x0000009db4027221 */ /* 0x008fe20000010000 */
        /* <DEDUP_REMOVED lines=24> */
[--C-:B------:R-:W-:Y:S01]  /*99b0*/  FFMA.FTZ R155, R168, UR10, -R194.reuse ;  /* 0x0000000aa89b7c23 */ /* 0x100fe200080108c2 */
[----:B------:R2:W-:Y:S06]  /*99c0*/  BAR.ARV R8, 0x100 ;  /* 0x000400080000751d */ /* 0x0005ec0000002000 */
[----:B------:R-:W3:Y:S01]  /*99d0*/  MUFU.EX2 R187, R187 ;  /* 0x000000bb00bb7308 */ /* 0x000ee20000000800 */
[----:B0-----:R-:W-:Y:S01]  /*99e0*/  FADD.FTZ R2, R184, R157 ;  /* 0x0000009db8027221 */ /* 0x001fe20000010000 */
[----:B------:R0:W-:Y:S01]  /*99f0*/  @!P0 SYNCS.ARRIVE.TRANS64.RED.A1T0 RZ, [R152+URZ], RZ ;  /* 0x000000ff98ff89a7 */ /* 0x0001e2000810043f */
[--C-:B------:R-:W-:Y:S01]  /*9a00*/  FFMA.FTZ R169, R169, UR10, -R194.reuse ;  /* 0x0000000aa9a97c23 */ /* 0x100fe200080108c2 */
[----:B------:R-:W-:Y:S01]  /*9a10*/  FFMA.FTZ R194, R170, UR10, -R194 ;  /* 0x0000000aaac27c23 */ /* 0x000fe200080108c2 */
[----:B------:R-:W-:-:S02]  /*9a20*/  F2FP.BF16.F32.PACK_AB R158, R175, R174 ;  /* 0x000000aeaf9e723e */ /* 0x000fc400000010ff */
[----:B------:R-:W-:Y:S01]  /*9a30*/  F2FP.BF16.F32.PACK_AB R156, R173, R172 ;  /* 0x000000acad9c723e */ /* 0x000fe200000010ff */
[----:B------:R-:W4:Y:S01]  /*9a40*/  MUFU.EX2 R188, R188 ;  /* 0x000000bc00bc7308 */ /* 0x000f220000000800 */
[----:B-1----:R-:W-:Y:S01]  /*9a50*/  FADD.FTZ R2, R185, R2 ;  /* 0x00000002b9027221 */ /* 0x002fe20000010000 */
[----:B0-----:R-:W-:Y:S02]  /*9a60*/  F2FP.BF16.F32.PACK_AB R152, R171, R22 ;  /* 0x00000016ab98723e */ /* 0x001fe400000010ff */
[----:B------:R-:W-:Y:S02]  /*9a70*/  F2FP.BF16.F32.PACK_AB R160, R177, R176 ;  /* 0x000000b0b1a0723e */ /* 0x000fe400000010ff */
[----:B------:R-:W-:Y:S02]  /*9a80*/  F2FP.BF16.F32.PACK_AB R162, R179, R178 ;  /* 0x000000b2b3a2723e */ /* 0x000fe400000010ff */
[----:B------:R-:W0:Y:S01]  /*9a90*/  MUFU.EX2 R190, R190 ;  /* 0x000000be00be7308 */ /* 0x000e220000000800 */
[----:B---3--:R-:W-:Y:S01]  /*9aa0*/  FADD.FTZ R157, R187, R2 ;  /* 0x00000002bb9d7221 */ /* 0x008fe20000010000 */
[----:B------:R-:W-:-:S02]  /*9ab0*/  F2FP.BF16.F32.PACK_AB R164, R183, R180 ;  /* 0x000000b4b7a4723e */ /* 0x000fc400000010ff */
[----:B------:R-:W-:Y:S02]  /*9ac0*/  F2FP.BF16.F32.PACK_AB R166, R181, R186 ;  /* 0x000000bab5a6723e */ /* 0x000fe400000010ff */
[----:B------:R-:W-:Y:S02]  /*9ad0*/  F2FP.BF16.F32.PACK_AB R168, R185, R184 ;  /* 0x000000b8b9a8723e */ /* 0x000fe400000010ff */
[----:B------:R-:W1:Y:S01]  /*9ae0*/  MUFU.EX2 R193, R193 ;  /* 0x000000c100c17308 */ /* 0x000e620000000800 */
[C---:B----4-:R-:W-:Y:S01]  /*9af0*/  FADD.FTZ R157, R188.reuse, R157 ;  /* 0x0000009dbc9d7221 */ /* 0x050fe20000010000 */
[----:B------:R-:W-:-:S06]  /*9b00*/  F2FP.BF16.F32.PACK_AB R170, R188, R187 ;  /* 0x000000bbbcaa723e */ /* 0x000fcc00000010ff */
[----:B------:R-:W3:Y:S01]  /*9b10*/  MUFU.EX2 R12, R12 ;  /* 0x0000000c000c7308 */ /* 0x000ee20000000800 */
[----:B0-----:R-:W-:-:S07]  /*9b20*/  FADD.FTZ R2, R190, R157 ;  /* 0x0000009dbe027221 */ /* 0x001fce0000010000 */
[----:B------:R-:W0:Y:S01]  /*9b30*/  MUFU.EX2 R191, R191 ;  /* 0x000000bf00bf7308 */ /* 0x000e220000000800 */
[-C--:B-1----:R-:W-:Y:S01]  /*9b40*/  FMUL.FTZ R26, R26, R193.reuse ;  /* 0x000000c11a1a7220 */ /* 0x082fe20000410000 */
[-C--:B------:R-:W-:Y:S01]  /*9b50*/  FMUL.FTZ R27, R27, R193.reuse ;  /* 0x000000c11b1b7220 */ /* 0x080fe20000410000 */
[-C--:B------:R-:W-:Y:S01]  /*9b60*/  FMUL.FTZ R30, R30, R193.reuse ;  /* 0x000000c11e1e7220 */ /* 0x080fe20000410000 */
[-C--:B------:R-:W-:Y:S01]  /*9b70*/  FMUL.FTZ R31, R31, R193.reuse ;  /* 0x000000c11f1f7220 */ /* 0x080fe20000410000 */
[-C--:B------:R-:W-:Y:S01]  /*9b80*/  FMUL.FTZ R34, R34, R193.reuse ;  /* 0x000000c122227220 */ /* 0x080fe20000410000 */
[-C--:B------:R-:W-:Y:S01]  /*9b90*/  FMUL.FTZ R35, R35, R193.reuse ;  /* 0x000000c123237220 */ /* 0x080fe20000410000 */
[-C--:B------:R-:W-:Y:S01]  /*9ba0*/  FMUL.FTZ R38, R38, R193.reuse ;  /* 0x000000c126267220 */ /* 0x080fe20000410000 */
[----:B------:R-:W1:Y:S01]  /*9bb0*/  MUFU.EX2 R11, R11 ;  /* 0x0000000b000b7308 */ /* 0x000e620000000800 */
[----:B---3--:R-:W-:Y:S01]  /*9bc0*/  FFMA.FTZ R0, R193, R0, R12 ;  /* 0x00000000c1007223 */ /* 0x008fe2000001000c */
        /* <DEDUP_REMOVED lines=75> */
[----:B------:R-:W-:Y:S01]  /*a080*/  FMUL.FTZ R151, R151, R193 ;  /* 0x000000c197977220 */ /* 0x000fe20000410000 */
[----:B------:R-:W-:-:S02]  /*a090*/  F2FP.BF16.F32.PACK_AB R157, R20, R15 ;  /* 0x0000000f149d723e */ /* 0x000fc400000010ff */
[----:B------:R-:W3:Y:S01]  /*a0a0*/  MUFU.EX2 R197, R197 ;  /* 0x000000c500c57308 */ /* 0x000ee20000000800 */
[----:B0-----:R-:W-:Y:S01]  /*a0b0*/  FADD.FTZ R153, R195, R0 ;  /* 0x00000000c3997221 */ /* 0x001fe20000010000 */
[----:B------:R-:W-:-:S06]  /*a0c0*/  F2FP.BF16.F32.PACK_AB R159, R182, R23 ;  /* 0x00000017b69f723e */ /* 0x000fcc00000010ff */
[----:B------:R-:W0:Y:S01]  /*a0d0*/  MUFU.EX2 R198, R198 ;  /* 0x000000c600c67308 */ /* 0x000e220000000800 */
[C---:B-1----:R-:W-:Y:S01]  /*a0e0*/  FADD.FTZ R0, R196.reuse, R153 ;  /* 0x00000099c4007221 */ /* 0x042fe20000010000 */
[----:B------:R-:W-:-:S06]  /*a0f0*/  F2FP.BF16.F32.PACK_AB R161, R196, R195 ;  /* 0x000000c3c4a1723e */ /* 0x000fcc00000010ff */
[----:B------:R-:W1:Y:S01]  /*a100*/  MUFU.EX2 R199, R199 ;  /* 0x000000c700c77308 */ /* 0x000e620000000800 */
[----:B---3--:R-:W-:-:S07]  /*a110*/  FADD.FTZ R153, R197, R0 ;  /* 0x00000000c5997221 */ /* 0x008fce0000010000 */
[----:B------:R-:W3:Y:S01]  /*a120*/  MUFU.EX2 R200, R200 ;  /* 0x000000c800c87308 */ /* 0x000ee20000000800 */
[C---:B0-----:R-:W-:Y:S01]  /*a130*/  FADD.FTZ R0, R198.reuse, R153 ;  /* 0x00000099c6007221 */ /* 0x041fe20000010000 */
[----:B------:R-:W-:-:S06]  /*a140*/  F2FP.BF16.F32.PACK_AB R163, R198, R197 ;  /* 0x000000c5c6a3723e */ /* 0x000fcc00000010ff */
[----:B------:R-:W0:Y:S01]  /*a150*/  MUFU.EX2 R202, R202 ;  /* 0x000000ca00ca7308 */ /* 0x000e220000000800 */
[----:B-1----:R-:W-:-:S07]  /*a160*/  FADD.FTZ R153, R199, R0 ;  /* 0x00000000c7997221 */ /* 0x002fce0000010000 */
[----:B------:R-:W1:Y:S01]  /*a170*/  MUFU.EX2 R203, R203 ;  /* 0x000000cb00cb7308 */ /* 0x000e620000000800 */
[C---:B---3--:R-:W-:Y:S01]  /*a180*/  FADD.FTZ R153, R200.reuse, R153 ;  /* 0x00000099c8997221 */ /* 0x048fe20000010000 */
[----:B------:R-:W-:-:S06]  /*a190*/  F2FP.BF16.F32.PACK_AB R165, R200, R199 ;  /* 0x000000c7c8a5723e */ /* 0x000fcc00000010ff */
[----:B------:R-:W3:Y:S01]  /*a1a0*/  MUFU.EX2 R204, R204 ;  /* 0x000000cc00cc7308 */ /* 0x000ee20000000800 */
[----:B0-----:R-:W-:-:S07]  /*a1b0*/  FADD.FTZ R0, R202, R153 ;  /* 0x00000099ca007221 */ /* 0x001fce0000010000 */
[----:B------:R-:W0:Y:S01]  /*a1c0*/  MUFU.EX2 R205, R205 ;  /* 0x000000cd00cd7308 */ /* 0x000e220000000800 */
[----:B-1----:R-:W-:-:S07]  /*a1d0*/  FADD.FTZ R153, R203, R0 ;  /* 0x00000000cb997221 */ /* 0x002fce0000010000 */
[----:B------:R-:W1:Y:S01]  /*a1e0*/  MUFU.EX2 R206, R206 ;  /* 0x000000ce00ce7308 */ /* 0x000e620000000800 */
[----:B---3--:R-:W-:-:S07]  /*a1f0*/  FADD.FTZ R0, R204, R153 ;  /* 0x00000099cc007221 */ /* 0x008fce0000010000 */
[----:B------:R-:W3:Y:S01]  /*a200*/  MUFU.EX2 R207, R207 ;  /* 0x000000cf00cf7308 */ /* 0x000ee20000000800 */
[----:B0-----:R-:W-:-:S07]  /*a210*/  FADD.FTZ R153, R205, R0 ;  /* 0x00000000cd997221 */ /* 0x001fce0000010000 */
[----:B------:R0:W4:Y:S01]  /*a220*/  MUFU.EX2 R21, R167 ;  /* 0x000000a700157308 */ /* 0x0001220000000800 */
[----:B-1----:R-:W-:Y:S01]  /*a230*/  FADD.FTZ R0, R206, R153 ;  /* 0x00000099ce007221 */ /* 0x002fe20000010000 */
[----:B------:R-:W-:-:S06]  /*a240*/  F2FP.BF16.F32.PACK_AB R153, R11, R12 ;  /* 0x0000000c0b99723e */ /* 0x000fcc00000010ff */
[----:B------:R1:W5:Y:S01]  /*a250*/  MUFU.EX2 R22, R155 ;  /* 0x0000009b00167308 */ /* 0x0003620000000800 */
[----:B---3--:R-:W-:Y:S01]  /*a260*/  FADD.FTZ R0, R207, R0 ;  /* 0x00000000cf007221 */ /* 0x008fe20000010000 */
[----:B0-----:R-:W-:Y:S02]  /*a270*/  F2FP.BF16.F32.PACK_AB R167, R203, R202 ;  /* 0x000000cacba7723e */ /* 0x001fe400000010ff */
[----:B------:R-:W-:-:S04]  /*a280*/  F2FP.BF16.F32.PACK_AB R171, R207, R206 ;  /* 0x000000cecfab723e */ /* 0x000fc800000010ff */
[----:B------:R0:W3:Y:S01]  /*a290*/  MUFU.EX2 R175, R169 ;  /* 0x000000a900af7308 */ /* 0x0000e20000000800 */
[----:B----4-:R-:W-:Y:S01]  /*a2a0*/  FADD.FTZ R11, R21, R0 ;  /* 0x00000000150b7221 */ /* 0x010fe20000010000 */
[----:B-1----:R-:W-:-:S06]  /*a2b0*/  F2FP.BF16.F32.PACK_AB R155, R14, R13 ;  /* 0x0000000d0e9b723e */ /* 0x002fcc00000010ff */
[----:B------:R-:W1:Y:S01]  /*a2c0*/  MUFU.EX2 R189, R189 ;  /* 0x000000bd00bd7308 */ /* 0x000e620000000800 */
[C---:B-----5:R-:W-:Y:S01]  /*a2d0*/  FADD.FTZ R0, R22.reuse, R11 ;  /* 0x0000000b16007221 */ /* 0x060fe20000010000 */
[----:B0-----:R-:W-:Y:S02]  /*a2e0*/  F2FP.BF16.F32.PACK_AB R169, R205, R204 ;  /* 0x000000cccda9723e */ /* 0x001fe400000010ff */
[----:B------:R-:W-:-:S04]  /*a2f0*/  F2FP.BF16.F32.PACK_AB R173, R22, R21 ;  /* 0x0000001516ad723e */ /* 0x000fc800000010ff */
[----:B------:R-:W0:Y:S01]  /*a300*/  MUFU.EX2 R194, R194 ;  /* 0x000000c200c27308 */ /* 0x000e220000000800 */
[----:B---3--:R-:W-:Y:S01]  /*a310*/  FADD.FTZ R11, R175, R0 ;  /* 0x00000000af0b7221 */ /* 0x008fe20000010000 */
[C---:B-1----:R-:W-:Y:S01]  /*a320*/  FADD.FTZ R2, R189.reuse, R2 ;  /* 0x00000002bd027221 */ /* 0x042fe20000010000 */
[----:B------:R-:W-:Y:S02]  /*a330*/  F2FP.BF16.F32.PACK_AB R174, R189, R192 ;  /* 0x000000c0bdae723e */ /* 0x000fe400000010ff */
[C---:B0-----:R-:W-:Y:S01]  /*a340*/  FADD.FTZ R0, R194.reuse, R11 ;  /* 0x0000000bc2007221 */ /* 0x041fe20000010000 */
[----:B------:R-:W-:Y:S01]  /*a350*/  F2FP.BF16.F32.PACK_AB R175, R194, R175 ;  /* 0x000000afc2af723e */ /* 0x000fe200000010ff */
[----:B--2---:R-:W-:Y:S06]  /*a360*/  @P2 BRA `(.L_x_1870) ;  /* 0x0000000000042947 */ /* 0x004fec0003800000 */
[----:B------:R-:W-:Y:S01]  /*a370*/  BPT.TRAP 0x1 ;  /* 0x000000040000795c */ /* 0x000fe20000300000 */
.L_x_1870:
[----:B------:R-:W-:Y:S01]  /*a380*/  PLOP3.LUT P3, PT, PT, PT, UP0, 0x40, 0x0 ;  /* 0x000000000000781c */ /* 0x000fe20003f6e808 */
[----:B------:R0:W1:-:S12]  /*a390*/  SYNCS.PHASECHK.TRANS64.TRYWAIT P2, [UR28+0x22850], R6 ;  /* 0x02285006ff0075a7 */ /* 0x000058000804015c */
[----:B0-----:R-:W-:Y:S05]  /*a3a0*/  @P3 BRA `(.L_x_1871) ;  /* 0x0000000000043947 */ /* 0x001fea0003800000 */
[----:B------:R-:W-:Y:S01]  /*a3b0*/  BPT.TRAP 0x1 ;  /* 0x000000040000795c */ /* 0x000fe20000300000 */
.L_x_1871:
[----:B-1----:R-:W-:Y:S05]  /*a3c0*/  @P2 BRA `(.L_x_1872) ;  /* 0x0000000000082947 */ /* 0x002fea0003800000 */
[----:B------:R-:W0:Y:S02]  /*a3d0*/  SYNCS.PHASECHK.TRANS64.TRYWAIT P2, [UR28+0x22850], R6 ;  /* 0x02285006ff0075a7 */ /* 0x000e24000804015c */
[----:B0-----:R-:W-:Y:S05]  /*a3e0*/  @!P2 BRA `(.L_x_1873) ;  /* 0x000000a8005ca947 */ /* 0x001fea0003800000 */
.L_x_1872:
[----:B------:R2:W-:Y:S01]  /*a3f0*/  BAR.SYNC.DEFER_BLOCKING R5, 0x100 ;  /* 0x000400050000751d */ /* 0x0005e20000010000 */
[----:B------:R-:W-:Y:S01]  /*a400*/  UIMAD UR11, UR4, 0xc00, UR24 ;  /* 0x00000c00040b78a4 */ /* 0x000fe2000f8e0218 */
[----:B0-----:R-:W-:Y:S02]  /*a410*/  @!P0 VIADD R201, R201, 0x22860 ;  /* 0x00022860c9c98836 */ /* 0x001fe40000000000 */
[----:B------:R-:W-:Y:S02]  /*a420*/  IMAD.MOV.U32 R12, RZ, RZ, R9 ;  /* 0x000000ffff0c7224 */ /* 0x000fe400078e0009 */
[----:B------:R-:W-:Y:S01]  /*a430*/  UMOV UR15, 0x40000040 ;  /* 0x40000040000f7882 */ /* 0x000fe20000000000 */
[----:B------:R-:W-:Y:S01]  /*a440*/  @!P0 PRMT R201, RZ, 0x654, R201 ;  /* 0x00000654ffc98816 */ /* 0x000fe200000000c9 */
[----:B------:R-:W-:Y:S01]  /*a450*/  UMOV UR14, UR11 ;  /* 0x0000000b000e7c82 */ /* 0x000fe20008000000 */
        /* <DEDUP_REMOVED lines=36> */
[----:B------:R-:W-:-:S07]  /*a6a0*/  IMAD.MOV.U32 R6, RZ, RZ, R7 ;  /* 0x000000ffff067224 */ /* 0x000fce00078e0007 */
.L_x_1865:
[----:B------:R-:W-:-:S13]  /*a6b0*/  ISETP.GE.AND P1, PT, R6, UR37, PT ;  /* 0x0000002506007c0c */ /* 0x000fda000bf26270 */
[----:B------:R-:W-:Y:S05]  /*a6c0*/  @!P1 BRA `(.L_x_1875) ;  /* 0x0000003400789947 */ /* 0x000fea0003800000 */
[----:B------:R-:W-:Y:S01]  /*a6d0*/  IMAD.MOV.U32 R12, RZ, RZ, R9 ;  /* 0x000000ffff0c7224 */ /* 0x000fe200078e0009 */
[----:B------:R-:W-:Y:S01]  /*a6e0*/  ULDC UR26, c[0x0][0x9e4] ;  /* 0x00027900001a7ab9 */ /* 0x000fe20000000800 */
[----:B------:R-:W-:Y:S01]  /*a6f0*/  IMAD.MOV.U32 R11, RZ, RZ, R10 ;  /* 0x000000ffff0b7224 */ /* 0x000fe200078e000a */
[----:B------:R-:W-:Y:S01]  /*a700*/  ULDC UR27, c[0x0][0x288] ;  /* 0x0000a200001b7ab9 */ /* 0x000fe20000000800 */
[----:B------:R-:W-:Y:S01]  /*a710*/  ULDC UR28, c[0x0][0x2f0] ;  /* 0x0000bc00001c7ab9 */ /* 0x000fe20000000800 */
[----:B------:R-:W-:Y:S01]  /*a720*/  ULDC UR29, c[0x0][0x9d8] ;  /* 0x00027600001d7ab9 */ /* 0x000fe20000000800 */
[----:B------:R-:W-:Y:S01]  /*a730*/  ULDC UR25, c[0x0][0x988] ;  /* 0x0002620000197ab9 */ /* 0x000fe20000000800 */
[----:B------:R-:W-:-:S05]  /*a740*/  ULDC UR30, c[0x0][0x9e0] ;  /* 0x00027800001e7ab9 */ /* 0x000fca0000000800 */
.L_x_1892:
[----:B------:R-:W-:Y:S01]  /*a750*/  UIADD3 UR4, UR4, 0x1, URZ ;  /* 0x0000000104047890 */ /* 0x000fe2000fffe03f */
[----:B------:R-:W-:-:S03]  /*a760*/  PLOP3.LUT P1, PT, PT, PT, UP0, 0x40, 0x0 ;  /* 0x000000000000781c */ /* 0x000fc60003f2e808 */
[----:B------:R-:W-:-:S04]  /*a770*/  UISETP.NE.AND UP3, UPT, UR4, 0x2, UPT ;  /* 0x000000020400788c */ /* 0x000fc8000bf65270 */
[----:B------:R-:W-:Y:S02]  /*a780*/  USEL UR10, URZ, 0x1, UP3 ;  /* 0x000000013f0a7887 */ /* 0x000fe40009800000 */
[----:B------:R-:W-:Y:S02]  /*a790*/  USEL UR4, UR4, URZ, UP3 ;  /* 0x0000003f04047287 */ /* 0x000fe40009800000 */
[----:B------:R-:W-:Y:S02]  /*a7a0*/  ULOP3.LUT UR5, UR5, UR10, URZ, 0x3c, !UPT ;  /* 0x0000000a05057292 */ /* 0x000fe4000f8e3c3f */
[----:B---3--:R-:W-:Y:S10]  /*a7b0*/  @P1 BRA `(.L_x_1876) ;  /* 0x0000000000041947 */ /* 0x008ff40003800000 */
[----:B------:R-:W-:Y:S01]  /*a7c0*/  BPT.TRAP 0x1 ;  /* 0x000000040000795c */ /* 0x000fe20000300000 */
.L_x_1876:
[----:B------:R-:W-:Y:S01]  /*a7d0*/  PLOP3.LUT P2, PT, PT, PT, UP0, 0x40, 0x0 ;  /* 0x000000000000781c */ /* 0x000fe20003f4e808 */
[----:B------:R-:W-:Y:S01]  /*a7e0*/  ULEA UR31, UR4, UR38, 0x3 ;  /* 0x00000026041f7291 */ /* 0x000fe2000f8e183f */
[----:B------:R-:W-:-:S05]  /*a7f0*/  IMAD.U32 R7, RZ, RZ, UR5 ;  /* 0x00000005ff077e24 */ /* 0x000fca000f8e00ff */
[----:B------:R-:W-:-:S04]  /*a800*/  SHF.L.U32 R7, R7, 0x1f, RZ ;  /* 0x0000001f07077819 */ /* 0x000fc800000006ff */
[----:B------:R0:W3:Y:S02]  /*a810*/  SYNCS.PHASECHK.TRANS64.TRYWAIT P1, [UR31+0x22830], R7 ;  /* 0x02283007ff0075a7 */ /* 0x0000e4000802015f */
[----:B------:R-:W-:Y:S05]  /*a820*/  @P2 BRA `(.L_x_1877) ;  /* 0x0000000000042947 */ /* 0x000fea0003800000 */
[----:B------:R-:W-:Y:S01]  /*a830*/  BPT.TRAP 0x1 ;  /* 0x000000040000795c */ /* 0x000fe20000300000 */
.L_x_1877:
[----:B---3--:R-:W-:Y:S05]  /*a840*/  @P1 BRA `(.L_x_1878) ;  /* 0x0000000000081947 */ /* 0x008fea0003800000 */
[----:B------:R-:W3:Y:S02]  /*a850*/  SYNCS.PHASECHK.TRANS64.TRYWAIT P1, [UR31+0x22830], R7 ;  /* 0x02283007ff0075a7 */ /* 0x000ee4000802015f */
[----:B---3--:R-:W-:Y:S05]  /*a860*/  @!P1 BRA `(.L_x_1879) ;  /* 0x000000a400509947 */ /* 0x008fea0003800000 */
.L_x_1878:
[----:B------:R-:W-:Y:S01]  /*a870*/  UIMAD UR22, UR4, 0x300, UR6 ;  /* 0x00000300041678a4 */ /* 0x000fe2000f8e0206 */
[----:B-1----:R-:W-:Y:S01]  /*a880*/  WARPGROUP.ARRIVE ;  /* 0x00000000000079c5 */ /* 0x002fe20000000000 */
[----:B------:R-:W-:Y:S01]  /*a890*/  UMOV UR23, 0x40000040 ;  /* 0x4000004000177882 */ /* 0x000fe20000000000 */
[----:B------:R-:W-:Y:S01]  /*a8a0*/  UMOV UR11, 0x40000040 ;  /* 0x40000040000b7882 */ /* 0x000fe20000000000 */
[----:B------:R-:W-:Y:S01]  /*a8b0*/  UIADD3 UR10, UR22, 0x2, URZ ;  /* 0x00000002160a7890 */ /* 0x000fe2000fffe03f */
[----:B------:R-:W-:Y:S01]  /*a8c0*/  PLOP3.LUT P1, PT, PT, PT, UP1, 0x80, 0x0 ;  /* 0x000000000000781c */ /* 0x000fe20003f2f018 */
[----:B------:R-:W-:Y:S01]  /*a8d0*/  UIADD3 UR14, UR22, 0x4, URZ ;  /* 0x00000004160e7890 */ /* 0x000fe2000fffe03f */
[----:B------:R-:W-:Y:S01]  /*a8e0*/  PLOP3.LUT P2, PT, PT, PT, UP1, 0x80, 0x0 ;  /* 0x000000000000781c */ /* 0x000fe20003f4f018 */
[----:B------:R-:W-:Y:S01]  /*a8f0*/  UMOV UR15, 0x40000040 ;  /* 0x40000040000f7882 */ /* 0x000fe20000000000 */
[----:B------:R-:W-:Y:S01]  /*a900*/  HGMMA.64x96x16.F32.BF16 R152, gdesc[UR20], RZ, !UPT, gsb0 ;  /* 0x01600000149879f0 */ /* 0x000fe2000c0018ff */
[----:B------:R-:W-:Y:S01]  /*a910*/  UIADD3 UR18, UR22, 0x6, URZ ;  /* 0x0000000616127890 */ /* 0x000fe2000fffe03f */
[----:B------:R-:W-:Y:S01]  /*a920*/  UMOV UR19, 0x40000040 ;  /* 0x4000004000137882 */ /* 0x000fe20000000000 */
[----:B------:R-:W-:-:S02]  /*a930*/  WARPGROUP.DEPBAR.LE gsb0, 0x0 ;  /* 0x00008000000079c5 */ /* 0x000fc40000010000 */
[----:B------:R-:W-:-:S06]  /*a940*/  WARPGROUP.ARRIVE ;  /* 0x00000000000079c5 */ /* 0x000fcc0000000000 */
[----:B------:R-:W-:Y:S01]  /*a950*/  HGMMA.64x96x16.F32.BF16 R152, gdesc[UR8], R152, gsb0 ;  /* 0x01600000089879f0 */ /* 0x000fe20008001898 */
[----:B------:R-:W-:Y:S02]  /*a960*/  @UP1 ULDC UR10, c[0x0][0x44c] ;  /* 0x00011300000a1ab9 */ /* 0x000fe40000000800 */
[----:B------:R-:W-:Y:S01]  /*a970*/  @P1 IMAD.HI.U32 R14, R4, UR10, RZ ;  /* 0x0000000a040e1c27 */ /* 0x000fe2000f8e00ff */
[----:B------:R-:W-:Y:S01]  /*a980*/  @UP1 ULDC UR10, c[0x0][0x450] ;  /* 0x00011400000a1ab9 */ /* 0x000fe20000000800 */
[----:B------:R-:W-:Y:S01]  /*a990*/  PLOP3.LUT P1, PT, PT, PT, UP2, 0x40, 0x0 ;  /* 0x000000000000781c */ /* 0x000fe20003f2e828 */
        /* <DEDUP_REMOVED lines=10> */
[----:B------:R-:W-:Y:S01]  /*aa40*/  IMAD.MOV.U32 R188, RZ, RZ, R4 ;  /* 0x000000ffffbc7224 */ /* 0x000fe200078e0004 */
[----:B------:R-:W-:Y:S01]  /*aa50*/  @P2 SHF.R.U32.HI R188, RZ, UR10, R14 ;  /* 0x0000000affbc2c19 */ /* 0x000fe2000801160e */
[----:B------:R-:W-:Y:S01]  /*aa60*/  FMUL.FTZ R204, R160, UR29 ;  /* 0x0000001da0cc7c20 */ /* 0x000fe20008410000 */
[----:B------:R-:W-:Y:S01]  /*aa70*/  FMUL.FTZ R160, R179, UR29 ;  /* 0x0000001db3a07c20 */ /* 0x000fe20008410000 */
[----:B---3--:R-:W-:Y:S01]  /*aa80*/  FMUL.FTZ R10, R155, UR29 ;  /* 0x0000001d9b0a7c20 */ /* 0x008fe20008410000 */
[----:B------:R-:W-:Y:S01]  /*aa90*/  FMUL.FTZ R179, R180, UR29 ;  /* 0x0000001db4b37c20 */ /* 0x000fe20008410000 */
[----:B------:R-:W-:Y:S01]  /*aaa0*/  FMUL.FTZ R155, R171, UR29 ;  /* 0x0000001dab9b7c20 */ /* 0x000fe20008410000 */
[----:B------:R-:W-:Y:S01]  /*aab0*/  FMUL.FTZ R180, R181, UR29 ;  /* 0x0000001db5b47c20 */ /* 0x000fe20008410000 */
[----:B------:R-:W-:Y:S01]  /*aac0*/  FMUL.FTZ R211, R176, UR29 ;  /* 0x0000001db0d37c20 */ /* 0x000fe20008410000 */
[----:B------:R-:W-:Y:S01]  /*aad0*/  FMUL.FTZ R181, R184, UR29 ;  /* 0x0000001db8b57c20 */ /* 0x000fe20008410000 */
[----:B------:R-:W1:Y:S01]  /*aae0*/  SHFL.IDX PT, R171, R188, RZ, 0x1c1f ;  /* 0x001c1fffbcab7589 */ /* 0x000e6200000e0000 */
[----:B------:R-:W-:Y:S01]  /*aaf0*/  FMUL.FTZ R184, R189, UR29 ;  /* 0x0000001dbdb87c20 */ /* 0x000fe20008410000 */
[----:B------:R-:W-:-:S02]  /*ab00*/  IMAD.U32 R176, RZ, RZ, UR31 ;  /* 0x0000001fffb07e24 */ /* 0x000fc4000f8e00ff */
[----:B------:R-:W-:Y:S01]  /*ab10*/  FMUL.FTZ R13, R152, UR29 ;  /* 0x0000001d980d7c20 */ /* 0x000fe20008410000 */
[----:B------:R-:W-:Y:S02]  /*ab20*/  IMAD R189, R6, -0x60, RZ ;  /* 0xffffffa006bd7824 */ /* 0x000fe400078e02ff */
        /* <DEDUP_REMOVED lines=8> */
[----:B--2---:R-:W-:Y:S01]  /*abb0*/  FMUL.FTZ R201, R157, UR29 ;  /* 0x0000001d9dc97c20 */ /* 0x004fe20008410000 */
        /* <DEDUP_REMOVED lines=11> */
[----:B------:R-:W-:-:S02]  /*ac70*/  @!P0 VIADD R14, R176, 0x22840 ;  /* 0x00022840b00e8836 */ /* 0x000fc40000000000 */
        /* <DEDUP_REMOVED lines=13> */
[----:B------:R-:W-:-:S02]  /*ad50*/  VIADD R170, R189, 0x1 ;  /* 0x00000001bdaa7836 */ /* 0x000fc40000000000 */
[----:B------:R-:W-:Y:S01]  /*ad60*/  FMUL.FTZ R167, R198, UR29 ;  /* 0x0000001dc6a77c20 */ /* 0x000fe20008410000 */
[----:B------:R-:W-:Y:S01]  /*ad70*/  FMUL.FTZ R168, R199, UR29 ;  /* 0x0000001dc7a87c20 */ /* 0x000fe20008410000 */
[----:B------:R-:W-:Y:S01]  /*ad80*/  @!P0 PRMT R14, RZ, 0x654, R14 ;  /* 0x00000654ff0e8816 */ /* 0x000fe2000000000e */
[----:B------:R-:W-:Y:S01]  /*ad90*/  IMAD R15, R3, -0x2, R170 ;  /* 0xfffffffe030f7824 */ /* 0x000fe200078e02aa */
[----:B------:R-:W2:Y:S01]  /*ada0*/  MUFU.TANH R13, R13 ;  /* 0x0000000d000d7308 */ /* 0x000ea20000002400 */
[----:B------:R3:W-:Y:S06]  /*adb0*/  BAR.ARV R8, 0x100 ;  /* 0x000400080000751d */ /* 0x0007ec0000002000 */
[----:B------:R4:W-:Y:S01]  /*adc0*/  @!P0 SYNCS.ARRIVE.TRANS64.RED.A1T0 RZ, [R14+URZ], RZ ;  /* 0x000000ff0eff89a7 */ /* 0x0009e2000810043f */
[----:B------:R-:W0:Y:S01]  /*add0*/  MUFU.TANH R200, R200 ;  /* 0x000000c800c87308 */ /* 0x000e220000002400 */
[C---:B------:R-:W-:Y:S01]  /*ade0*/  VIADD R190, R15.reuse, 0xffffffff ;  /* 0xffffffff0fbe7836 */ /* 0x040fe20000000000 */
[----:B----4-:R-:W-:-:S06]  /*adf0*/  IADD3 R14, R15, -UR27, R18 ;  /* 0x8000001b0f0e7c10 */ /* 0x010fcc000fffe012 */
[----:B------:R-:W4:Y:S01]  /*ae00*/  MUFU.TANH R9, R9 ;  /* 0x0000000900097308 */ /* 0x000f220000002400 */
[C---:B------:R-:W-:Y:S02]  /*ae10*/  VIADD R195, R14.reuse, UR30 ;  /* 0x0000001e0ec37c36 */ /* 0x040fe40008000000 */
[----:B------:R-:W-:-:S05]  /*ae20*/  VIADD R196, R14, UR7 ;  /* 0x000000070ec47c36 */ /* 0x000fca0008000000 */
[----:B------:R-:W0:Y:S01]  /*ae30*/  MUFU.TANH R10, R10 ;  /* 0x0000000a000a7308 */ /* 0x000e220000002400 */
[--C-:B-1----:R-:W-:Y:S02]  /*ae40*/  IMAD.IADD R193, R195, 0x1, R171.reuse ;  /* 0x00000001c3c17824 */ /* 0x102fe400078e02ab */
[----:B------:R-:W-:-:S05]  /*ae50*/  IMAD.IADD R194, R196, 0x1, R171 ;  /* 0x00000001c4c27824 */ /* 0x000fca00078e02ab */
[----:B------:R-:W1:Y:S08]  /*ae60*/  MUFU.TANH R202, R202 ;  /* 0x000000ca00ca7308 */ /* 0x000e700000002400 */
        /* <DEDUP_REMOVED lines=57> */
.L_x_1882:
[----:B------:R-:W-:-:S05]  /*b200*/  IMAD.U32 R170, RZ, RZ, UR26 ;  /* 0x0000001affaa7e24 */ /* 0x000fca000f8e00ff */
[----:B------:R-:W-:-:S13]  /*b210*/  ISETP.NE.AND P1, PT, R170, 0x1, PT ;  /* 0x00000001aa00780c */ /* 0x000fda0003f25270 */
[----:B------:R-:W1:Y:S02]  /*b220*/  @P1 LDC.64 R14, c[0x0][0x9e8] ;  /* 0x00027a00ff0e1b82 */ /* 0x000e640000000a00 */
[----:B-1----:R-:W-:-:S05]  /*b230*/  @P1 IMAD.HI.U32 R14, R171, R14, RZ ;  /* 0x0000000eab0e1227 */ /* 0x002fca00078e00ff */
[----:B------:R-:W-:-:S07]  /*b240*/  @P1 SHF.R.U32.HI R171, RZ, R15, R14 ;  /* 0x0000000fffab1219 */ /* 0x000fce000001160e */
.L_x_1883:
[----:B------:R-:W-:Y:S05]  /*b250*/  BSYNC B0 ;  /* 0x0000000000007941 */ /* 0x000fea0003800000 */
.L_x_1881:
[----:B------:R-:W-:-:S05]  /*b260*/  IMAD R171, R171, R170, R190 ;  /* 0x000000aaabab7224 */ /* 0x000fca00078e02be */
[----:B------:R-:W-:Y:S02]  /*b270*/  VIADDMNMX R193, R171, R170, R193, PT ;  /* 0x000000aaabc17246 */ /* 0x000fe400038001c1 */
[----:B------:R-:W-:-:S07]  /*b280*/  VIMNMX R194, R194, R171, !PT ;  /* 0x000000abc2c27248 */ /* 0x000fce0007fe0100 */
.L_x_1880:
[C---:B------:R-:W-:Y:S01]  /*b290*/  ISETP.GE.AND P6, PT, R189.reuse, 0xa, PT ;  /* 0x0000000abd00780c */ /* 0x040fe20003fc6270 */
[----:B------:R-:W1:Y:S01]  /*b2a0*/  SHFL.IDX PT, R15, R188, 0x1, 0x1c1f ;  /* 0x003c1f00bc0f7f89 */ /* 0x000e6200000e0000 */
[C---:B------:R-:W-:Y:S02]  /*b2b0*/  ISETP.GE.AND P1, PT, R189.reuse, 0x2, PT ;  /* 0x00000002bd00780c */ /* 0x040fe40003f26270 */
[C---:B------:R-:W-:Y:S02]  /*b2c0*/  ISETP.GE.AND P2, PT, R189.reuse, 0x9, PT ;  /* 0x00000009bd00780c */ /* 0x040fe40003f46270 */
[----:B------:R-:W-:Y:S02]  /*b2d0*/  ISETP.GE.AND P5, PT, R189, 0x11, PT ;  /* 0x00000011bd00780c */ /* 0x000fe40003fa6270 */
[----:B------:R-:W-:Y:S02]  /*b2e0*/  LOP3.LUT R17, R17, 0xfffffffb, RZ, 0xc0, !PT ;  /* 0xfffffffb11117812 */ /* 0x000fe400078ec0ff */
[----:B------:R-:W-:-:S02]  /*b2f0*/  ISETP.GT.AND P4, PT, R194, 0x1, !P1 ;  /* 0x00000001c200780c */ /* 0x000fc40004f84270 */
[----:B------:R-:W-:Y:S02]  /*b300*/  ISETP.GT.AND P3, PT, R194, 0x8, !P2 ;  /* 0x00000008c200780c */ /* 0x000fe40005764270 */
[----:B------:R-:W-:Y:S02]  /*b310*/  @P6 LOP3.LUT R17, R17, 0x4, RZ, 0xfc, !PT ;  /* 0x0000000411116812 */ /* 0x000fe400078efcff */
[C---:B------:R-:W-:Y:S02]  /*b320*/  ISETP.LT.OR P4, PT, R193.reuse, 0x2, P4 ;  /* 0x00000002c100780c */ /* 0x040fe40002781670 */
[----:B------:R-:W-:Y:S02]  /*b330*/  ISETP.LT.OR P3, PT, R193, 0x9, P3 ;  /* 0x00000009c100780c */ /* 0x000fe40001f61670 */
[----:B------:R-:W-:Y:S02]  /*b340*/  LOP3.LUT R17, R17, 0xfffffff7, RZ, 0xc0, !PT ;  /* 0xfffffff711117812 */ /* 0x000fe400078ec0ff */
[----:B0-----:R-:W-:-:S02]  /*b350*/  FSEL R200, R200, -INF , !P4 ;  /* 0xff800000c8c87808 */ /* 0x001fc40006000000 */
[----:B------:R-:W-:Y:S02]  /*b360*/  FSEL R202, R202, -INF , !P3 ;  /* 0xff800000caca7808 */ /* 0x000fe40005800000 */
[C---:B------:R-:W-:Y:S02]  /*b370*/  ISETP.GT.AND P4, PT, R194.reuse, 0x9, !P6 ;  /* 0x00000009c200780c */ /* 0x040fe40007784270 */
[----:B------:R-:W-:Y:S02]  /*b380*/  @P5 LOP3.LUT R17, R17, 0x8, RZ, 0xfc, !PT ;  /* 0x0000000811115812 */ /* 0x000fe400078efcff */
[----:B------:R-:W-:Y:S02]  /*b390*/  ISETP.GT.AND P3, PT, R194, 0x10, !P5 ;  /* 0x00000010c200780c */ /* 0x000fe40006f64270 */
[----:B------:R-:W-:Y:S02]  /*b3a0*/  ISETP.GE.AND P5, PT, R189, 0x12, PT ;  /* 0x00000012bd00780c */ /* 0x000fe40003fa6270 */
[----:B------:R-:W-:-:S02]  /*b3b0*/  ISETP.LT.OR P4, PT, R193, 0xa, P4 ;  /* 0x0000000ac100780c */ /* 0x000fc40002781670 */
[----:B------:R-:W-:Y:S02]  /*b3c0*/  ISETP.LT.OR P3, PT, R193, 0x11, P3 ;  /* 0x00000011c100780c */ /* 0x000fe40001f61670 */
[----:B------:R-:W-:Y:S02]  /*b3d0*/  FSEL R201, R201, -INF , !P4 ;  /* 0xff800000c9c97808 */ /* 0x000fe40006000000 */
[----:B------:R-:W-:Y:S02]  /*b3e0*/  ISETP.GE.AND P4, PT, R189, 0x19, PT ;  /* 0x00000019bd00780c */ /* 0x000fe40003f86270 */
[----:B------:R-:W-:Y:S02]  /*b3f0*/  LOP3.LUT R17, R17, 0xffffffef, RZ, 0xc0, !PT ;  /* 0xffffffef11117812 */ /* 0x000fe400078ec0ff */
[----:B------:R-:W-:Y:S02]  /*b400*/  FSEL R204, R204, -INF , !P3 ;  /* 0xff800000cccc7808 */ /* 0x000fe40005800000 */
[----:B------:R-:W-:-:S02]  /*b410*/  ISETP.GT.AND P3, PT, R194, 0x11, !P5 ;  /* 0x00000011c200780c */ /* 0x000fc40006f64270 */
[----:B------:R-:W-:Y:S02]  /*b420*/  @P5 LOP3.LUT R17, R17, 0x10, RZ, 0xfc, !PT ;  /* 0x0000001011115812 */ /* 0x000fe400078efcff */
[----:B------:R-:W-:Y:S02]  /*b430*/  ISETP.LT.OR P3, PT, R193, 0x12, P3 ;  /* 0x00000012c100780c */ /* 0x000fe40001f61670 */
[----:B------:R-:W-:Y:S02]  /*b440*/  LOP3.LUT R17, R17, 0xfffbffff, RZ, 0xc0, !PT ;  /* 0xfffbffff11117812 */ /* 0x000fe400078ec0ff */
[----:B------:R-:W-:Y:S02]  /*b450*/  FSEL R203, R203, -INF , !P3 ;  /* 0xff800000cbcb7808 */ /* 0x000fe40005800000 */
[----:B------:R-:W-:Y:S02]  /*b460*/  @P4 LOP3.LUT R17, R17, 0x40000, RZ, 0xfc, !PT ;  /* 0x0004000011114812 */ /* 0x000fe400078efcff */
[----:B------:R-:W-:-:S02]  /*b470*/  ISETP.GT.AND P3, PT, R194, 0x18, !P4 ;  /* 0x00000018c200780c */ /* 0x000fc40006764270 */
[----:B------:R-:W-:Y:S02]  /*b480*/  ISETP.GE.AND P4, PT, R189, 0x1a, PT ;  /* 0x0000001abd00780c */ /* 0x000fe40003f86270 */
[----:B------:R-:W-:Y:S02]  /*b490*/  ISETP.LT.OR P3, PT, R193, 0x19, P3 ;  /* 0x00000019c100780c */ /* 0x000fe40001f61670 */
[----:B------:R-:W-:Y:S02]  /*b4a0*/  LOP3.LUT R17, R17, 0xfffdffff, RZ, 0xc0, !PT ;  /* 0xfffdffff11117812 */ /* 0x000fe400078ec0ff */
        /* <DEDUP_REMOVED lines=92> */
[----:B------:R-:W-:Y:S02]  /*ba70*/  ISETP.GT.AND P6, PT, R194, RZ, !P6 ;  /* 0x000000ffc200720c */ /* 0x000fe400077c4270 */
[----:B------:R-:W-:Y:S02]  /*ba80*/  LOP3.LUT R17, R17, 0xfffffffe, RZ, 0xc0, !PT ;  /* 0xfffffffe11117812 */ /* 0x000fe400078ec0ff */
[----:B------:R-:W-:-:S04]  /*ba90*/  ISETP.LT.OR P6, PT, R193, 0x1, P6 ;  /* 0x00000001c100780c */ /* 0x000fc800037c1670 */
[----:B------:R-:W-:Y:S02]  /*baa0*/  FSEL R192, R13, -INF , !P6 ;  /* 0xff8000000dc07808 */ /* 0x000fe40007000000 */
[----:B------:R-:W-:-:S13]  /*bab0*/  ISETP.GE.AND P6, PT, R189, 0x5a, PT ;  /* 0x0000005abd00780c */ /* 0x000fda0003fc6270 */
[----:B------:R-:W-:Y:S02]  /*bac0*/  @P6 LOP3.LUT R17, R17, 0x1, RZ, 0xfc, !PT ;  /* 0x0000000111116812 */ /* 0x000fe400078efcff */
[----:B------:R-:W-:-:S04]  /*bad0*/  ISETP.GT.AND P6, PT, R194, 0x59, !P6 ;  /* 0x00000059c200780c */ /* 0x000fc800077c4270 */
[----:B------:R-:W-:Y:S01]  /*bae0*/  ISETP.LT.OR P6, PT, R193, 0x5a, P6 ;  /* 0x0000005ac100780c */ /* 0x000fe200037c1670 */
[--C-:B-1----:R-:W-:Y:S02]  /*baf0*/  IMAD.IADD R193, R195, 0x1, R15.reuse ;  /* 0x00000001c3c17824 */ /* 0x102fe400078e020f */
[----:B------:R-:W-:Y:S01]  /*bb00*/  IMAD.IADD R195, R196, 0x1, R15 ;  /* 0x00000001c4c37824 */ /* 0x000fe200078e020f */
        /* <DEDUP_REMOVED lines=16> */
.L_x_1886:
[----:B------:R-:W-:-:S05]  /*bc10*/  IMAD.U32 R188, RZ, RZ, UR26 ;  /* 0x0000001affbc7e24 */ /* 0x000fca000f8e00ff */
[----:B------:R-:W-:-:S13]  /*bc20*/  ISETP.NE.AND P6, PT, R188, 0x1, PT ;  /* 0x00000001bc00780c */ /* 0x000fda0003fc5270 */
[----:B------:R-:W0:Y:S02]  /*bc30*/  @P6 LDC.64 R14, c[0x0][0x9e8] ;  /* 0x00027a00ff0e6b82 */ /* 0x000e240000000a00 */
[----:B0-----:R-:W-:-:S05]  /*bc40*/  @P6 IMAD.HI.U32 R14, R189, R14, RZ ;  /* 0x0000000ebd0e6227 */ /* 0x001fca00078e00ff */
[----:B------:R-:W-:-:S07]  /*bc50*/  @P6 SHF.R.U32.HI R189, RZ, R15, R14 ;  /* 0x0000000fffbd6219 */ /* 0x000fce000001160e */
.L_x_1887:
[----:B------:R-:W-:Y:S05]  /*bc60*/  BSYNC B0 ;  /* 0x0000000000007941 */ /* 0x000fea0003800000 */
.L_x_1885:
[----:B------:R-:W-:-:S05]  /*bc70*/  IMAD R190, R189, R188, R190 ;  /* 0x000000bcbdbe7224 */ /* 0x000fca00078e02be */
[----:B------:R-:W-:Y:S02]  /*bc80*/  VIADDMNMX R193, R190, R188, R193, PT ;  /* 0x000000bcbec17246 */ /* 0x000fe400038001c1 */
[----:B------:R-:W-:-:S07]  /*bc90*/  VIMNMX R195, R195, R190, !PT ;  /* 0x000000bec3c37248 */ /* 0x000fce0007fe0100 */
.L_x_1884:
[----:B------:R-:W-:Y:S01]  /*bca0*/  ISETP.GT.AND P1, PT, R195, 0x1, !P1 ;  /* 0x00000001c300780c */ /* 0x000fe20004f24270 */
[----:B------:R-:W-:Y:S01]  /*bcb0*/  UMOV UR10, UR25 ;  /* 0x00000019000a7c82 */ /* 0x000fe20008000000 */
[----:B------:R-:W-:Y:S02]  /*bcc0*/  LOP3.LUT P6, RZ, R17, 0x20000, RZ, 0xc0, !PT ;  /* 0x0002000011ff7812 */ /* 0x000fe400078cc0ff */
[----:B------:R-:W-:Y:S02]  /*bcd0*/  ISETP.LT.OR P1, PT, R193, 0x2, P1 ;  /* 0x00000002c100780c */ /* 0x000fe40000f21670 */
[----:B------:R-:W-:Y:S02]  /*bce0*/  ISETP.GT.AND P2, PT, R195, 0x8, !P2 ;  /* 0x00000008c300780c */ /* 0x000fe40005744270 */
[----:B------:R-:W-:Y:S02]  /*bcf0*/  FSEL R14, R10, -INF , !P1 ;  /* 0xff8000000a0e7808 */ /* 0x000fe40004800000 */
[----:B------:R-:W-:-:S02]  /*bd00*/  LOP3.LUT P1, RZ, R17, 0x4, RZ, 0xc0, !PT ;  /* 0x0000000411ff7812 */ /* 0x000fc4000782c0ff */
[----:B------:R-:W-:Y:S02]  /*bd10*/  ISETP.LT.OR P2, PT, R193, 0x9, P2 ;  /* 0x00000009c100780c */ /* 0x000fe40001741670 */
[----:B------:R-:W-:Y:S02]  /*bd20*/  ISETP.GT.AND P1, PT, R195, 0x9, !P1 ;  /* 0x00000009c300780c */ /* 0x000fe40004f24270 */
[----:B------:R-:W-:Y:S02]  /*bd30*/  FSEL R20, R20, -INF , !P2 ;  /* 0xff80000014147808 */ /* 0x000fe40005000000 */
[----:B------:R-:W-:Y:S02]  /*bd40*/  ISETP.LT.OR P1, PT, R193, 0xa, P1 ;  /* 0x0000000ac100780c */ /* 0x000fe40000f21670 */
[----:B------:R-:W-:Y:S02]  /*bd50*/  LOP3.LUT P2, RZ, R17, 0x10000, RZ, 0xc0, !PT ;  /* 0x0001000011ff7812 */ /* 0x000fe4000784c0ff */
        /* <DEDUP_REMOVED lines=22> */
[----:B------:R-:W-:Y:S02]  /*bec0*/  ISETP.GT.AND P1, PT, R195, 0x19, !P6 ;  /* 0x00000019c300780c */ /* 0x000fe40007724270 */
[----:B------:R-:W-:Y:S02]  /*bed0*/  FMNMX.FTZ R15, R173, R10, !PT ;  /* 0x0000000aad0f7209 */ /* 0x000fe40007810000 */
[----:B------:R-:W-:-:S02]  /*bee0*/  ISETP.LT.OR P1, PT, R193, 0x1a, P1 ;  /* 0x0000001ac100780c */ /* 0x000fc40000f21670 */
[----:B------:R-:W-:Y:S02]  /*bef0*/  FMNMX.FTZ R10, R174, R15, !PT ;  /* 0x0000000fae0a7209 */ /* 0x000fe40007810000 */
[----:B------:R-:W-:Y:S02]  /*bf00*/  FSEL R153, R153, -INF , !P1 ;  /* 0xff80000099997808 */ /* 0x000fe40004800000 */
        /* <DEDUP_REMOVED lines=31> */
[----:B------:R-:W-:Y:S01]  /*c100*/  LOP3.LUT P6, RZ, R17, 0x80, RZ, 0xc0, !PT ;  /* 0x0000008011ff7812 */ /* 0x000fe200078cc0ff */
[----:B------:R-:W0:Y:S01]  /*c110*/  SHFL.BFLY PT, R10, R15, 0x2, 0x1f ;  /* 0x0c401f000f0a7f89 */ /* 0x000e2200000e0000 */
[----:B------:R-:W-:Y:S02]  /*c120*/  FSEL R159, R159, -INF , !P1 ;  /* 0xff8000009f9f7808 */ /* 0x000fe40004800000 */
[----:B------:R-:W-:-:S02]  /*c130*/  LOP3.LUT P1, RZ, R17, 0x800, RZ, 0xc0, !PT ;  /* 0x0000080011ff7812 */ /* 0x000fc4000782c0ff */
[----:B------:R-:W-:Y:S02]  /*c140*/  LOP3.LUT P2, RZ, R17, 0x40, RZ, 0xc0, !PT ;  /* 0x0000004011ff7812 */ /* 0x000fe4000784c0ff */
[C---:B------:R-:W-:Y:S02]  /*c150*/  ISETP.GT.AND P1, PT, R195.reuse, 0x31, !P1 ;  /* 0x00000031c300780c */ /* 0x040fe40004f24270 */
[----:B------:R-:W-:Y:S02]  /*c160*/  ISETP.GT.AND P3, PT, R195, 0x50, !P3 ;  /* 0x00000050c300780c */ /* 0x000fe40005f64270 */
[----:B------:R-:W-:Y:S02]  /*c170*/  ISETP.LT.OR P1, PT, R193, 0x32, P1 ;  /* 0x00000032c100780c */ /* 0x000fe40000f21670 */
[----:B------:R-:W-:Y:S02]  /*c180*/  ISETP.GT.AND P4, PT, R195, 0x51, !P4 ;  /* 0x00000051c300780c */ /* 0x000fe40006784270 */
[----:B------:R-:W-:-:S02]  /*c190*/  FSEL R160, R160, -INF , !P1 ;  /* 0xff800000a0a07808 */ /* 0x000fc40004800000 */
[----:B------:R-:W-:Y:S02]  /*c1a0*/  LOP3.LUT P1, RZ, R17, 0x400, RZ, 0xc0, !PT ;  /* 0x0000040011ff7812 */ /* 0x000fe4000782c0ff */
[----:B------:R-:W-:Y:S02]  /*c1b0*/  ISETP.LT.OR P3, PT, R193, 0x51, P3 ;  /* 0x00000051c100780c */ /* 0x000fe40001f61670 */
[C---:B------:R-:W-:Y:S02]  /*c1c0*/  ISETP.GT.AND P1, PT, R195.reuse, 0x38, !P1 ;  /* 0x00000038c300780c */ /* 0x040fe40004f24270 */
[----:B------:R-:W-:Y:S02]  /*c1d0*/  ISETP.GT.AND P5, PT, R195, 0x58, !P5 ;  /* 0x00000058c300780c */ /* 0x000fe40006fa4270 */
[C---:B------:R-:W-:Y:S02]  /*c1e0*/  ISETP.LT.OR P1, PT, R193.reuse, 0x39, P1 ;  /* 0x00000039c100780c */ /* 0x040fe40000f21670 */
[----:B------:R-:W-:-:S02]  /*c1f0*/  ISETP.LT.OR P4, PT, R193, 0x52, P4 ;  /* 0x00000052c100780c */ /* 0x000fc40002781670 */
[----:B------:R-:W-:Y:S02]  /*c200*/  FSEL R163, R163, -INF , !P1 ;  /* 0xff800000a3a37808 */ /* 0x000fe40004800000 */
[----:B------:R-:W-:Y:S02]  /*c210*/  LOP3.LUT P1, RZ, R17, 0x200, RZ, 0xc0, !PT ;  /* 0x0000020011ff7812 */ /* 0x000fe4000782c0ff */
[----:B------:R-:W-:Y:S02]  /*c220*/  ISETP.LT.OR P5, PT, R193, 0x59, P5 ;  /* 0x00000059c100780c */ /* 0x000fe40002fa1670 */
        /* <DEDUP_REMOVED lines=11> */
[----:B------:R-:W-:Y:S02]  /*c2e0*/  ISETP.GT.AND P1, PT, R195, 0x48, !P2 ;  /* 0x00000048c300780c */ /* 0x000fe40005724270 */
[----:B------:R-:W-:Y:S02]  /*c2f0*/  LOP3.LUT P2, RZ, R17, 0x20, RZ, 0xc0, !PT ;  /* 0x0000002011ff7812 */ /* 0x000fe4000784c0ff */
[----:B------:R-:W-:Y:S02]  /*c300*/  ISETP.LT.OR P1, PT, R193, 0x49, P1 ;  /* 0x00000049c100780c */ /* 0x000fe40000f21670 */
[----:B------:R-:W-:Y:S02]  /*c310*/  ISETP.GT.AND P2, PT, R195, 0x49, !P2 ;  /* 0x00000049c300780c */ /* 0x000fe40005744270 */
[----:B------:R-:W-:-:S02]  /*c320*/  FSEL R194, R169, -INF , !P1 ;  /* 0xff800000a9c27808 */ /* 0x000fc40004800000 */
[----:B0-----:R-:W-:Y:S02]  /*c330*/  FMNMX.FTZ R169, R15, R10, !PT ;  /* 0x0000000a0fa97209 */ /* 0x001fe40007810000 */
[----:B------:R-:W-:Y:S02]  /*c340*/  ISETP.GT.AND P1, PT, R195, RZ, !P6 ;  /* 0x000000ffc300720c */ /* 0x000fe40007724270 */
[C---:B------:R-:W-:Y:S01]  /*c350*/  ISETP.LT.OR P2, PT, R193.reuse, 0x4a, P2 ;  /* 0x0000004ac100780c */ /* 0x040fe20001741670 */
[----:B------:R-:W0:Y:S01]  /*c360*/  SHFL.BFLY PT, R10, R169, 0x1, 0x1f ;  /* 0x0c201f00a90a7f89 */ /* 0x000e2200000e0000 */
[----:B------:R-:W-:Y:S02]  /*c370*/  ISETP.LT.OR P1, PT, R193, 0x1, P1 ;  /* 0x00000001c100780c */ /* 0x000fe40000f21670 */
[----:B------:R-:W-:Y:S02]  /*c380*/  LOP3.LUT P6, RZ, R17, 0x1, RZ, 0xc0, !PT ;  /* 0x0000000111ff7812 */ /* 0x000fe400078cc0ff */
[----:B------:R-:W-:-:S02]  /*c390*/  FSEL R197, R9, -INF , !P1 ;  /* 0xff80000009c57808 */ /* 0x000fc40004800000 */
[----:B------:R-:W-:Y:S02]  /*c3a0*/  ISETP.GT.AND P6, PT, R195, 0x59, !P6 ;  /* 0x00000059c300780c */ /* 0x000fe400077c4270 */
[----:B------:R-:W-:Y:S02]  /*c3b0*/  FMNMX.FTZ R9, R197, R12, !PT ;  /* 0x0000000cc5097209 */ /* 0x000fe40007810000 */
[----:B------:R-:W-:Y:S02]  /*c3c0*/  ISETP.LT.OR P6, PT, R193, 0x5a, P6 ;  /* 0x0000005ac100780c */ /* 0x000fe400037c1670 */
[----:B------:R-:W-:Y:S02]  /*c3d0*/  FMNMX.FTZ R9, R14, R9, !PT ;  /* 0x000000090e097209 */ /* 0x000fe40007810000 */
[----:B------:R-:W-:Y:S02]  /*c3e0*/  FSEL R193, R167, -INF , !P5 ;  /* 0xff800000a7c17808 */ /* 0x000fe40006800000 */
[----:B------:R-:W-:-:S02]  /*c3f0*/  FMNMX.FTZ R190, R20, R9, !PT ;  /* 0x0000000914be7209 */ /* 0x000fc40007810000 */
[----:B------:R-:W-:Y:S02]  /*c400*/  FSEL R168, R168, -INF , !P6 ;  /* 0xff800000a8a87808 */ /* 0x000fe40007000000 */
[----:B------:R-:W-:Y:S02]  /*c410*/  FMNMX.FTZ R9, R21, R190, !PT ;  /* 0x000000be15097209 */ /* 0x000fe40007810000 */
[----:B0-----:R-:W-:Y:S02]  /*c420*/  FMNMX.FTZ R10, R169, R10, !PT ;  /* 0x0000000aa90a7209 */ /* 0x001fe40007810000 */
[----:B------:R-:W-:Y:S02]  /*c430*/  FMNMX.FTZ R190, R22, R9, !PT ;  /* 0x0000000916be7209 */ /* 0x000fe40007810000 */
[C---:B------:R-:W-:Y:S01]  /*c440*/  FSETP.NEU.FTZ.AND P1, PT, R10.reuse, -INF , PT ;  /* 0xff8000000a00780b */ /* 0x040fe20003f3d000 */
[----:B------:R-:W-:Y:S01]  /*c450*/  FMUL.FTZ R196, R10, UR10 ;  /* 0x0000000a0ac47c20 */ /* 0x000fe20008410000 */
[----:B------:R-:W-:-:S04]  /*c460*/  FMNMX.FTZ R9, R23, R190, !PT ;  /* 0x000000be17097209 */ /* 0x000fc80007810000 */
[----:B------:R-:W-:-:S05]  /*c470*/  FSEL R196, R196, RZ, P1 ;  /* 0x000000ffc4c47208 */ /* 0x000fca0000800000 */
[--C-:B------:R-:W-:Y:S01]  /*c480*/  FFMA.FTZ R15, R192, UR10, -R196.reuse ;  /* 0x0000000ac00f7c23 */ /* 0x100fe200080108c4 */
[----:B------:R-:W-:Y:S01]  /*c490*/  FMNMX.FTZ R192, R152, R9, !PT ;  /* 0x0000000998c07209 */ /* 0x000fe20007810000 */
[--C-:B------:R-:W-:Y:S01]  /*c4a0*/  FFMA.FTZ R191, R172, UR10, -R196.reuse ;  /* 0x0000000aacbf7c23 */ /* 0x100fe200080108c4 */
[--C-:B------:R-:W-:Y:S01]  /*c4b0*/  FFMA.FTZ R195, R173, UR10, -R196.reuse ;  /* 0x0000000aadc37c23 */ /* 0x100fe200080108c4 */
[----:B------:R-:W-:Y:S01]  /*c4c0*/  FSEL R173, R161, -INF , !P3 ;  /* 0xff800000a1ad7808 */ /* 0x000fe20005800000 */
[--C-:B------:R-:W-:Y:S01]  /*c4d0*/  FFMA.FTZ R161, R174, UR10, -R196.reuse ;  /* 0x0000000aaea17c23 */ /* 0x100fe200080108c4 */
[----:B------:R-:W-:Y:S01]  /*c4e0*/  FMNMX.FTZ R9, R153, R192, !PT ;  /* 0x000000c099097209 */ /* 0x000fe20007810000 */
[--C-:B------:R-:W-:Y:S01]  /*c4f0*/  FFMA.FTZ R188, R200, UR10, -R196.reuse ;  /* 0x0000000ac8bc7c23 */ /* 0x100fe200080108c4 */
[----:B------:R-:W-:Y:S01]  /*c500*/  FSEL R174, R162, -INF , !P4 ;  /* 0xff800000a2ae7808 */ /* 0x000fe20006000000 */
[----:B------:R-:W-:Y:S01]  /*c510*/  MUFU.EX2 R15, R15 ;  /* 0x0000000f000f7308 */ /* 0x000fe20000000800 */
[----:B------:R-:W-:Y:S01]  /*c520*/  FMNMX.FTZ R192, R154, R9, !PT ;  /* 0x000000099ac07209 */ /* 0x000fe20007810000 */
[--C-:B------:R-:W-:Y:S01]  /*c530*/  FFMA.FTZ R189, R202, UR10, -R196.reuse ;  /* 0x0000000acabd7c23 */ /* 0x100fe200080108c4 */
[----:B------:R-:W-:Y:S01]  /*c540*/  FSEL R200, R10, RZ, P1 ;  /* 0x000000ff0ac87208 */ /* 0x000fe20000800000 */
[--C-:B------:R-:W-:Y:S01]  /*c550*/  FFMA.FTZ R201, R201, UR10, -R196.reuse ;  /* 0x0000000ac9c97c23 */ /* 0x100fe200080108c4 */
[----:B------:R-:W-:Y:S01]  /*c560*/  FMNMX.FTZ R9, R155, R192, !PT ;  /* 0x000000c09b097209 */ /* 0x000fe20007810000 */
[--C-:B------:R-:W-:Y:S01]  /*c570*/  FFMA.FTZ R169, R204, UR10, -R196.reuse ;  /* 0x0000000acca97c23 */ /* 0x100fe200080108c4 */
[--C-:B------:R-:W-:Y:S01]  /*c580*/  FFMA.FTZ R162, R175, UR10, -R196.reuse ;  /* 0x0000000aafa27c23 */ /* 0x100fe200080108c4 */
[----:B------:R-:W-:Y:S01]  /*c590*/  FADD.FTZ R200, -R200, R11 ;  /* 0x0000000bc8c87221 */ /* 0x000fe20000010100 */
        /* <DEDUP_REMOVED lines=26> */
[----:B------:R-:W-:-:S02]  /*c740*/  FSEL R172, R158, -INF , !P2 ;  /* 0xff8000009eac7808 */ /* 0x000fc40005000000 */
[----:B------:R-:W-:-:S04]  /*c750*/  FMNMX.FTZ R9, R166, R9, !PT ;  /* 0x00000009a6097209 */ /* 0x000fc80007810000 */
[----:B------:R-:W-:Y:S01]  /*c760*/  FMNMX.FTZ R9, R194, R9, !PT ;  /* 0x00000009c2097209 */ /* 0x000fe20007810000 */
[----:B------:R-:W-:Y:S03]  /*c770*/  MUFU.EX2 R192, R203 ;  /* 0x000000cb00c07308 */ /* 0x000fe60000000800 */
[----:B------:R-:W-:-:S04]  /*c780*/  FMNMX.FTZ R198, R172, R9, !PT ;  /* 0x00000009acc67209 */ /* 0x000fc80007810000 */
[----:B------:R-:W-:Y:S01]  /*c790*/  FMNMX.FTZ R9, R173, R198, !PT ;  /* 0x000000c6ad097209 */ /* 0x000fe20007810000 */
[----:B------:R-:W-:Y:S03]  /*c7a0*/  MUFU.EX2 R170, R170 ;  /* 0x000000aa00aa7308 */ /* 0x000fe60000000800 */
[----:B------:R-:W-:-:S04]  /*c7b0*/  FMNMX.FTZ R198, R174, R9, !PT ;  /* 0x00000009aec67209 */ /* 0x000fc80007810000 */
[----:B------:R-:W-:Y:S01]  /*c7c0*/  FMNMX.FTZ R9, R193, R198, !PT ;  /* 0x000000c6c1097209 */ /* 0x000fe20007810000 */
[----:B------:R-:W-:Y:S03]  /*c7d0*/  MUFU.EX2 R171, R171 ;  /* 0x000000ab00ab7308 */ /* 0x000fe60000000800 */
[----:B------:R-:W-:-:S05]  /*c7e0*/  FMNMX.FTZ R9, R168, R9, !PT ;  /* 0x00000009a8097209 */ /* 0x000fca0007810000 */
        /* <DEDUP_REMOVED lines=8> */
[----:B------:R-:W1:Y:S08]  /*c870*/  MUFU.EX2 R178, R178 ;  /* 0x000000b200b27308 */ /* 0x000e700000000800 */
[----:B------:R-:W-:Y:S01]  /*c880*/  MUFU.EX2 R175, R175 ;  /* 0x000000af00af7308 */ /* 0x000fe20000000800 */
[----:B0-----:R-:W-:Y:S01]  /*c890*/  FMNMX.FTZ R9, R198, R9, !PT ;  /* 0x00000009c6097209 */ /* 0x001fe20007810000 */
[----:B------:R-:W-:-:S03]  /*c8a0*/  FMUL.FTZ R198, R200, UR10 ;  /* 0x0000000ac8c67c20 */ /* 0x000fc60008410000 */
[C---:B------:R-:W-:Y:S01]  /*c8b0*/  FSETP.NEU.FTZ.AND P1, PT, R9.reuse, -INF , PT ;  /* 0xff8000000900780b */ /* 0x040fe20003f3d000 */
[----:B------:R-:W-:Y:S02]  /*c8c0*/  FMUL.FTZ R185, R9, UR10 ;  /* 0x0000000a09b97c20 */ /* 0x000fe40008410000 */
[----:B------:R-:W-:Y:S03]  /*c8d0*/  MUFU.EX2 R180, R180 ;  /* 0x000000b400b47308 */ /* 0x000fe60000000800 */
[----:B------:R-:W-:-:S05]  /*c8e0*/  FSEL R185, R185, RZ, P1 ;  /* 0x000000ffb9b97208 */ /* 0x000fca0000800000 */
[----:B------:R-:W0:Y:S01]  /*c8f0*/  MUFU.EX2 R198, R198 ;  /* 0x000000c600c67308 */ /* 0x000e220000000800 */
[--C-:B------:R-:W-:Y:S01]  /*c900*/  FFMA.FTZ R13, R197, UR10, -R185.reuse ;  /* 0x0000000ac50d7c23 */ /* 0x100fe200080108b9 */
[--C-:B------:R-:W-:Y:S01]  /*c910*/  FFMA.FTZ R14, R14, UR10, -R185.reuse ;  /* 0x0000000a0e0e7c23 */ /* 0x100fe200080108b9 */
[--C-:B------:R-:W-:Y:S01]  /*c920*/  FFMA.FTZ R199, R160, UR10, -R185.reuse ;  /* 0x0000000aa0c77c23 */ /* 0x100fe200080108b9 */
[----:B-1----:R-:W-:Y:S01]  /*c930*/  F2FP.BF16.F32.PACK_AB R160, R178, R167 ;  /* 0x000000a7b2a0723e */ /* 0x002fe200000010ff */
        /* <DEDUP_REMOVED lines=10> */
[----:B------:R-:W-:Y:S01]  /*c9e0*/  FFMA.FTZ R201, R166, UR10, -R185 ;  /* 0x0000000aa6c97c23 */ /* 0x000fe200080108b9 */
[----:B------:R-:W-:Y:S01]  /*c9f0*/  MUFU.EX2 R182, R182 ;  /* 0x000000b600b67308 */ /* 0x000fe20000000800 */
[----:B0-----:R-:W-:Y:S01]  /*ca00*/  FFMA.FTZ R183, R198, R2, R15 ;  /* 0x00000002c6b77223 */ /* 0x001fe2000001000f */
[--C-:B------:R-:W-:Y:S01]  /*ca10*/  FFMA.FTZ R159, R194, UR10, -R185.reuse ;  /* 0x0000000ac29f7c23 */ /* 0x100fe200080108b9 */
[--C-:B------:R-:W-:Y:S01]  /*ca20*/  FFMA.FTZ R173, R173, UR10, -R185.reuse ;  /* 0x0000000aadad7c23 */ /* 0x100fe200080108b9 */
[----:B------:R-:W-:Y:S01]  /*ca30*/  FFMA.FTZ R193, R193, UR10, -R185 ;  /* 0x0000000ac1c17c23 */ /* 0x000fe200080108b9 */
[----:B------:R-:W-:Y:S01]  /*ca40*/  FADD.FTZ R2, R188, R183 ;  /* 0x000000b7bc027221 */ /* 0x000fe20000010000 */
[----:B------:R-:W-:Y:S01]  /*ca50*/  F2FP.BF16.F32.PACK_AB R166, R162, R161 ;  /* 0x000000a1a2a6723e */ /* 0x000fe200000010ff */
[-C--:B------:R-:W-:Y:S01]  /*ca60*/  FMUL.FTZ R24, R24, R198.reuse ;  /* 0x000000c618187220 */ /* 0x080fe20000410000 */
[----:B------:R-:W-:Y:S01]  /*ca70*/  MUFU.EX2 R179, R179 ;  /* 0x000000b300b37308 */ /* 0x000fe20000000800 */
[----:B------:R-:W-:Y:S01]  /*ca80*/  FADD.FTZ R183, R189, R2 ;  /* 0x00000002bdb77221 */ /* 0x000fe20000010000 */
[----:B------:R-:W-:Y:S01]  /*ca90*/  F2FP.BF16.F32.PACK_AB R164, R158, R191 ;  /* 0x000000bf9ea4723e */ /* 0x000fe200000010ff */
        /* <DEDUP_REMOVED lines=15> */
[----:B0-----:R-:W-:Y:S01]  /*cb90*/  FSEL R187, R9, RZ, P1 ;  /* 0x000000ff09bb7208 */ /* 0x001fe20000800000 */
[----:B------:R-:W-:Y:S01]  /*cba0*/  FMUL.FTZ R44, R44, R198 ;  /* 0x000000c62c2c7220 */ /* 0x000fe20000410000 */
[----:B------:R-:W-:Y:S01]  /*cbb0*/  PLOP3.LUT P1, PT, PT, PT, UP0, 0x40, 0x0 ;  /* 0x000000000000781c */ /* 0x000fe20003f2e808 */
[C---:B------:R-:W-:Y:S01]  /*cbc0*/  FADD.FTZ R2, R171.reuse, R2 ;  /* 0x00000002ab027221 */ /* 0x040fe20000010000 */
[----:B------:R-:W-:Y:S01]  /*cbd0*/  F2FP.BF16.F32.PACK_AB R170, R171, R170 ;  /* 0x000000aaabaa723e */ /* 0x000fe200000010ff */
[----:B------:R-:W-:Y:S01]  /*cbe0*/  FADD.FTZ R187, -R187, R12 ;  /* 0x0000000cbbbb7221 */ /* 0x000fe20000010100 */
[----:B------:R-:W-:Y:S01]  /*cbf0*/  MUFU.EX2 R181, R181 ;  /* 0x000000b500b57308 */ /* 0x000fe20000000800 */
[----:B------:R-:W-:Y:S01]  /*cc00*/  FADD.FTZ R183, R191, R2 ;  /* 0x00000002bfb77221 */ /* 0x000fe20000010000 */
[--C-:B------:R-:W-:Y:S01]  /*cc10*/  FFMA.FTZ R12, R153, UR10, -R185.reuse ;  /* 0x0000000a990c7c23 */ /* 0x100fe200080108b9 */
[----:B------:R-:W-:Y:S01]  /*cc20*/  FMUL.FTZ R187, R187, UR10 ;  /* 0x0000000abbbb7c20 */ /* 0x000fe20008410000 */
[----:B------:R-:W-:Y:S01]  /*cc30*/  FFMA.FTZ R153, R154, UR10, -R185 ;  /* 0x0000000a9a997c23 */ /* 0x000fe200080108b9 */
[----:B------:R-:W-:Y:S01]  /*cc40*/  FADD.FTZ R2, R158, R183 ;  /* 0x000000b79e027221 */ /* 0x000fe20000010000 */
[----:B------:R-:W-:Y:S01]  /*cc50*/  FFMA.FTZ R183, R152, UR10, -R185 ;  /* 0x0000000a98b77c23 */ /* 0x000fe200080108b9 */
[-C--:B------:R-:W-:Y:S01]  /*cc60*/  FMUL.FTZ R45, R45, R198.reuse ;  /* 0x000000c62d2d7220 */ /* 0x080fe20000410000 */
[----:B------:R-:W-:Y:S01]  /*cc70*/  MUFU.EX2 R186, R186 ;  /* 0x000000ba00ba7308 */ /* 0x000fe20000000800 */
[----:B------:R-:W-:Y:S01]  /*cc80*/  FADD.FTZ R195, R161, R2 ;  /* 0x00000002a1c37221 */ /* 0x000fe20000010000 */
[----:B-1----:R-:W-:Y:S01]  /*cc90*/  F2FP.BF16.F32.PACK_AB R158, R184, R179 ;  /* 0x000000b3b89e723e */ /* 0x002fe200000010ff */
[-C--:B------:R-:W-:Y:S01]  /*cca0*/  FMUL.FTZ R48, R48, R198.reuse ;  /* 0x000000c630307220 */ /* 0x080fe20000410000 */
[-C--:B------:R-:W-:Y:S01]  /*ccb0*/  FMUL.FTZ R49, R49, R198.reuse ;  /* 0x000000c631317220 */ /* 0x080fe20000410000 */
[----:B------:R-:W-:Y:S01]  /*ccc0*/  FADD.FTZ R2, R162, R195 ;  /* 0x000000c3a2027221 */ /* 0x000fe20000010000 */
[----:B------:R-:W-:Y:S01]  /*ccd0*/  F2FP.BF16.F32.PACK_AB R162, R180, R175 ;  /* 0x000000afb4a2723e */ /* 0x000fe200000010ff */
[-C--:B------:R-:W-:Y:S01]  /*cce0*/  FMUL.FTZ R52, R52, R198.reuse ;  /* 0x000000c634347220 */ /* 0x080fe20000410000 */
[----:B------:R-:W0:Y:S01]  /*ccf0*/  MUFU.EX2 R196, R196 ;  /* 0x000000c400c47308 */ /* 0x000e220000000800 */
[----:B------:R-:W-:Y:S01]  /*cd00*/  FADD.FTZ R195, R167, R2 ;  /* 0x00000002a7c37221 */ /* 0x000fe20000010000 */
[----:B------:R-:W-:Y:S01]  /*cd10*/  FFMA.FTZ R2, R155, UR10, -R185 ;  /* 0x0000000a9b027c23 */ /* 0x000fe200080108b9 */
[-C--:B------:R-:W-:Y:S01]  /*cd20*/  FMUL.FTZ R53, R53, R198.reuse ;  /* 0x000000c635357220 */ /* 0x080fe20000410000 */
[-C--:B------:R-:W-:Y:S01]  /*cd30*/  FMUL.FTZ R56, R56, R198.reuse ;  /* 0x000000c638387220 */ /* 0x080fe20000410000 */
[----:B------:R-:W-:Y:S01]  /*cd40*/  FADD.FTZ R152, R178, R195 ;  /* 0x000000c3b2987221 */ /* 0x000fe20000010000 */
[--C-:B------:R-:W-:Y:S01]  /*cd50*/  FFMA.FTZ R195, R157, UR10, -R185.reuse ;  /* 0x0000000a9dc37c23 */ /* 0x100fe200080108b9 */
[----:B------:R-:W-:Y:S01]  /*cd60*/  FFMA.FTZ R157, R172, UR10, -R185 ;  /* 0x0000000aac9d7c23 */ /* 0x000fe200080108b9 */
        /* <DEDUP_REMOVED lines=8> */
[----:B------:R-:W1:Y:S01]  /*cdf0*/  MUFU.EX2 R178, R187 ;  /* 0x000000bb00b27308 */ /* 0x000e620000000800 */
[----:B------:R-:W-:Y:S01]  /*ce00*/  FADD.FTZ R155, R177, R152 ;  /* 0x00000098b19b7221 */ /* 0x000fe20000010000 */
[----:B0-----:R-:W-:Y:S01]  /*ce10*/  F2FP.BF16.F32.PACK_AB R154, R196, R11 ;  /* 0x0000000bc49a723e */ /* 0x001fe200000010ff */
[-C--:B------:R-:W-:Y:S01]  /*ce20*/  FMUL.FTZ R65, R65, R198.reuse ;  /* 0x000000c641417220 */ /* 0x080fe20000410000 */
[-C--:B------:R-:W-:Y:S01]  /*ce30*/  FMUL.FTZ R68, R68, R198.reuse ;  /* 0x000000c644447220 */ /* 0x080fe20000410000 */
[----:B------:R-:W-:Y:S01]  /*ce40*/  FADD.FTZ R152, R182, R155 ;  /* 0x0000009bb6987221 */ /* 0x000fe20000010000 */
[--C-:B------:R-:W-:Y:S01]  /*ce50*/  FFMA.FTZ R155, R174, UR10, -R185.reuse ;  /* 0x0000000aae9b7c23 */ /* 0x100fe200080108b9 */
[----:B------:R-:W-:Y:S01]  /*ce60*/  FFMA.FTZ R185, R168, UR10, -R185 ;  /* 0x0000000aa8b97c23 */ /* 0x000fe200080108b9 */
[----:B------:R-:W0:Y:S01]  /*ce70*/  MUFU.EX2 R14, R14 ;  /* 0x0000000e000e7308 */ /* 0x000e220000000800 */
[----:B------:R-:W-:Y:S01]  /*ce80*/  FADD.FTZ R203, R179, R152 ;  /* 0x00000098b3cb7221 */ /* 0x000fe20000010000 */
[----:B------:R-:W-:Y:S01]  /*ce90*/  F2FP.BF16.F32.PACK_AB R168, R192, R169 ;  /* 0x000000a9c0a8723e */ /* 0x000fe200000010ff */
[-C--:B------:R-:W-:Y:S01]  /*cea0*/  FMUL.FTZ R69, R69, R198.reuse ;  /* 0x000000c645457220 */ /* 0x080fe20000410000 */
[----:B------:R-:W-:Y:S01]  /*ceb0*/  F2FP.BF16.F32.PACK_AB R174, R190, R189 ;  /* 0x000000bdbeae723e */ /* 0x000fe200000010ff */
[----:B------:R-:W-:Y:S01]  /*cec0*/  FADD.FTZ R152, R184, R203 ;  /* 0x000000cbb8987221 */ /* 0x000fe20000010000 */
[-C--:B------:R-:W-:Y:S01]  /*ced0*/  FMUL.FTZ R72, R72, R198.reuse ;  /* 0x000000c648487220 */ /* 0x080fe20000410000 */
[-C--:B------:R-:W-:Y:S01]  /*cee0*/  FMUL.FTZ R73, R73, R198.reuse ;  /* 0x000000c649497220 */ /* 0x080fe20000410000 */
[----:B------:R-:W2:Y:S01]  /*cef0*/  MUFU.EX2 R20, R20 ;  /* 0x0000001400147308 */ /* 0x000ea20000000800 */
[----:B------:R-:W-:Y:S01]  /*cf00*/  FADD.FTZ R169, R181, R152 ;  /* 0x00000098b5a97221 */ /* 0x000fe20000010000 */
[----:B------:R-:W-:Y:S01]  /*cf10*/  F2FP.BF16.F32.PACK_AB R152, R186, R181 ;  /* 0x000000b5ba98723e */ /* 0x000fe200000010ff */
        /* <DEDUP_REMOVED lines=14> */
[----:B---3--:R-:W-:Y:S01]  /*d000*/  FADD.FTZ R2, R186, R169 ;  /* 0x000000a9ba027221 */ /* 0x008fe20000010000 */
[-C--:B------:R-:W-:Y:S01]  /*d010*/  FMUL.FTZ R100, R100, R198.reuse ;  /* 0x000000c664647220 */ /* 0x080fe20000410000 */
[-C--:B------:R-:W-:Y:S01]  /*d020*/  FMUL.FTZ R101, R101, R198.reuse ;  /* 0x000000c665657220 */ /* 0x080fe20000410000 */
[----:B------:R-:W-:Y:S01]  /*d030*/  FMUL.FTZ R104, R104, R198 ;  /* 0x000000c668687220 */ /* 0x000fe20000410000 */
[----:B------:R-:W-:Y:S01]  /*d040*/  FADD.FTZ R161, R11, R2 ;  /* 0x000000020ba17221 */ /* 0x000fe20000010000 */
[----:B-1----:R-:W-:Y:S01]  /*d050*/  FFMA.FTZ R11, R178, R0, R13 ;  /* 0x00000000b20b7223 */ /* 0x002fe2000001000d */
[-C--:B------:R-:W-:Y:S01]  /*d060*/  FMUL.FTZ R105, R105, R198.reuse ;  /* 0x000000c669697220 */ /* 0x080fe20000410000 */
[----:B------:R-:W-:Y:S01]  /*d070*/  MUFU.EX2 R22, R22 ;  /* 0x0000001600167308 */ /* 0x000fe20000000800 */
[----:B------:R-:W-:Y:S01]  /*d080*/  FADD.FTZ R2, R196, R161 ;  /* 0x000000a1c4027221 */ /* 0x000fe20000010000 */
[----:B0-----:R-:W-:Y:S01]  /*d090*/  FADD.FTZ R11, R14, R11 ;  /* 0x0000000b0e0b7221 */ /* 0x001fe20000010000 */
[-C--:B------:R-:W-:Y:S01]  /*d0a0*/  FMUL.FTZ R108, R108, R198.reuse ;  /* 0x000000c66c6c7220 */ /* 0x080fe20000410000 */
[-C--:B------:R-:W-:Y:S01]  /*d0b0*/  FMUL.FTZ R109, R109, R198.reuse ;  /* 0x000000c66d6d7220 */ /* 0x080fe20000410000 */
[-C--:B------:R-:W-:Y:S01]  /*d0c0*/  FMUL.FTZ R112, R112, R198.reuse ;  /* 0x000000c670707220 */ /* 0x080fe20000410000 */
[----:B--2---:R-:W-:Y:S01]  /*d0d0*/  FADD.FTZ R0, R20, R11 ;  /* 0x0000000b14007221 */ /* 0x004fe20000010000 */
[-C--:B------:R-:W-:Y:S01]  /*d0e0*/  FMUL.FTZ R113, R113, R198.reuse ;  /* 0x000000c671717220 */ /* 0x080fe20000410000 */
[----:B------:R-:W0:Y:S01]  /*d0f0*/  MUFU.EX2 R23, R23 ;  /* 0x0000001700177308 */ /* 0x000e220000000800 */
[-C--:B------:R-:W-:Y:S01]  /*d100*/  FMUL.FTZ R116, R116, R198.reuse ;  /* 0x000000c674747220 */ /* 0x080fe20000410000 */
[----:B----4-:R-:W-:Y:S01]  /*d110*/  FADD.FTZ R11, R21, R0 ;  /* 0x00000000150b7221 */ /* 0x010fe20000010000 */
        /* <DEDUP_REMOVED lines=18> */
[----:B------:R-:W-:Y:S01]  /*d240*/  FMUL.FTZ R149, R149, R198 ;  /* 0x000000c695957220 */ /* 0x000fe20000410000 */
[----:B------:R-:W-:Y:S01]  /*d250*/  F2FP.BF16.F32.PACK_AB R175, R21, R20 ;  /* 0x0000001415af723e */ /* 0x000fe200000010ff */
[----:B------:R-:W-:Y:S01]  /*d260*/  FMUL.FTZ R26, R26, R178 ;  /* 0x000000b21a1a7220 */ /* 0x000fe20000410000 */
[----:B------:R2:W-:Y:S01]  /*d270*/  MUFU.EX2 R15, R156 ;  /* 0x0000009c000f7308 */ /* 0x0005e20000000800 */
[----:B0-----:R-:W-:Y:S01]  /*d280*/  F2FP.BF16.F32.PACK_AB R169, R23, R22 ;  /* 0x0000001617a9723e */ /* 0x001fe200000010ff */
[-C--:B------:R-:W-:Y:S01]  /*d290*/  FMUL.FTZ R27, R27, R178.reuse ;  /* 0x000000b21b1b7220 */ /* 0x080fe20000410000 */
[-C--:B------:R-:W-:Y:S01]  /*d2a0*/  FMUL.FTZ R30, R30, R178.reuse ;  /* 0x000000b21e1e7220 */ /* 0x080fe20000410000 */
[-C--:B------:R-:W-:Y:S01]  /*d2b0*/  FMUL.FTZ R31, R31, R178.reuse ;  /* 0x000000b21f1f7220 */ /* 0x080fe20000410000 */
[-C--:B------:R-:W-:Y:S01]  /*d2c0*/  FMUL.FTZ R34, R34, R178.reuse ;  /* 0x000000b222227220 */ /* 0x080fe20000410000 */
[-C--:B------:R-:W-:Y:S01]  /*d2d0*/  FMUL.FTZ R35, R35, R178.reuse ;  /* 0x000000b223237220 */ /* 0x080fe20000410000 */
[-C--:B------:R-:W-:Y:S01]  /*d2e0*/  FMUL.FTZ R38, R38, R178.reuse ;  /* 0x000000b226267220 */ /* 0x080fe20000410000 */
[----:B------:R-:W0:Y:S01]  /*d2f0*/  MUFU.EX2 R153, R153 ;  /* 0x0000009900997308 */ /* 0x000e220000000800 */
[----:B--2---:R-:W-:Y:S01]  /*d300*/  F2FP.BF16.F32.PACK_AB R156, R182, R177 ;  /* 0x000000b1b69c723e */ /* 0x004fe200000010ff */
[----:B------:R-:W-:Y:S01]  /*d310*/  FADD.FTZ R182, R22, R11 ;  /* 0x0000000b16b67221 */ /* 0x000fe20000010000 */
[----:B-1----:R-:W-:Y:S01]  /*d320*/  F2FP.BF16.F32.PACK_AB R171, R12, R183 ;  /* 0x000000b70cab723e */ /* 0x002fe200000010ff */
[-C--:B------:R-:W-:Y:S01]  /*d330*/  FMUL.FTZ R39, R39, R178.reuse ;  /* 0x000000b227277220 */ /* 0x080fe20000410000 */
[-C--:B------:R-:W-:Y:S01]  /*d340*/  FMUL.FTZ R42, R42, R178.reuse ;  /* 0x000000b22a2a7220 */ /* 0x080fe20000410000 */
[----:B------:R-:W-:Y:S01]  /*d350*/  FADD.FTZ R182, R23, R182 ;  /* 0x000000b617b67221 */ /* 0x000fe20000010000 */
[-C--:B------:R-:W-:Y:S01]  /*d360*/  FMUL.FTZ R43, R43, R178.reuse ;  /* 0x000000b22b2b7220 */ /* 0x080fe20000410000 */
[----:B------:R-:W1:Y:S01]  /*d370*/  MUFU.EX2 R188, R195 ;  /* 0x000000c300bc7308 */ /* 0x000e620000000800 */
[-C--:B------:R-:W-:Y:S01]  /*d380*/  FMUL.FTZ R46, R46, R178.reuse ;  /* 0x000000b22e2e7220 */ /* 0x080fe20000410000 */
[----:B------:R-:W-:Y:S01]  /*d390*/  FADD.FTZ R11, R183, R182 ;  /* 0x000000b6b70b7221 */ /* 0x000fe20000010000 */
[-C--:B------:R-:W-:Y:S01]  /*d3a0*/  FMUL.FTZ R47, R47, R178.reuse ;  /* 0x000000b22f2f7220 */ /* 0x080fe20000410000 */
[-C--:B------:R-:W-:Y:S01]  /*d3b0*/  FMUL.FTZ R50, R50, R178.reuse ;  /* 0x000000b232327220 */ /* 0x080fe20000410000 */
[-C--:B------:R-:W-:Y:S01]  /*d3c0*/  FMUL.FTZ R51, R51, R178.reuse ;  /* 0x000000b233337220 */ /* 0x080fe20000410000 */
[----:B------:R-:W-:Y:S01]  /*d3d0*/  FADD.FTZ R182, R12, R11 ;  /* 0x0000000b0cb67221 */ /* 0x000fe20000010000 */
[-C--:B------:R-:W-:Y:S01]  /*d3e0*/  FMUL.FTZ R54, R54, R178.reuse ;  /* 0x000000b236367220 */ /* 0x080fe20000410000 */
[----:B------:R-:W2:Y:S01]  /*d3f0*/  MUFU.EX2 R161, R197 ;  /* 0x000000c500a17308 */ /* 0x000ea20000000800 */
[-C--:B------:R-:W-:Y:S01]  /*d400*/  FMUL.FTZ R55, R55, R178.reuse ;  /* 0x000000b237377220 */ /* 0x080fe20000410000 */
[----:B0-----:R-:W-:Y:S01]  /*d410*/  FADD.FTZ R11, R153, R182 ;  /* 0x000000b6990b7221 */ /* 0x001fe20000010000 */
[-C--:B------:R-:W-:Y:S01]  /*d420*/  FMUL.FTZ R58, R58, R178.reuse ;  /* 0x000000b23a3a7220 */ /* 0x080fe20000410000 */
[-C--:B------:R-:W-:Y:S01]  /*d430*/  FMUL.FTZ R59, R59, R178.reuse ;  /* 0x000000b23b3b7220 */ /* 0x080fe20000410000 */
[-C--:B------:R-:W-:Y:S01]  /*d440*/  FMUL.FTZ R62, R62, R178.reuse ;  /* 0x000000b23e3e7220 */ /* 0x080fe20000410000 */
[----:B------:R-:W-:Y:S01]  /*d450*/  FADD.FTZ R182, R194, R11 ;  /* 0x0000000bc2b67221 */ /* 0x000fe20000010000 */
[-C--:B------:R-:W-:Y:S01]  /*d460*/  FMUL.FTZ R63, R63, R178.reuse ;  /* 0x000000b23f3f7220 */ /* 0x080fe20000410000 */
[----:B------:R-:W0:Y:S01]  /*d470*/  MUFU.EX2 R180, R199 ;  /* 0x000000c700b47308 */ /* 0x000e220000000800 */
[----:B-1----:R-:W-:Y:S01]  /*d480*/  F2FP.BF16.F32.PACK_AB R167, R188, R15 ;  /* 0x0000000fbca7723e */ /* 0x002fe200000010ff */
[----:B------:R-:W-:Y:S01]  /*d490*/  FADD.FTZ R11, R15, R182 ;  /* 0x000000b60f0b7221 */ /* 0x000fe20000010000 */
[-C--:B------:R-:W-:Y:S01]  /*d4a0*/  FMUL.FTZ R66, R66, R178.reuse ;  /* 0x000000b242427220 */ /* 0x080fe20000410000 */
[-C--:B------:R-:W-:Y:S01]  /*d4b0*/  FMUL.FTZ R67, R67, R178.reuse ;  /* 0x000000b243437220 */ /* 0x080fe20000410000 */
[-C--:B------:R-:W-:Y:S01]  /*d4c0*/  FMUL.FTZ R70, R70, R178.reuse ;  /* 0x000000b246467220 */ /* 0x080fe20000410000 */
[----:B------:R-:W-:Y:S01]  /*d4d0*/  FADD.FTZ R184, R188, R11 ;  /* 0x0000000bbcb87221 */ /* 0x000fe20000010000 */
        /* <DEDUP_REMOVED lines=9> */
[----:B------:R-:W3:Y:S01]  /*d570*/  MUFU.EX2 R200, R200 ;  /* 0x000000c800c87308 */ /* 0x000ee20000000800 */
[-C--:B------:R-:W-:Y:S01]  /*d580*/  FMUL.FTZ R87, R87, R178.reuse ;  /* 0x000000b257577220 */ /* 0x080fe20000410000 */
[-C--:B------:R-:W-:Y:S01]  /*d590*/  FMUL.FTZ R90, R90, R178.reuse ;  /* 0x000000b25a5a7220 */ /* 0x080fe20000410000 */
[-C--:B------:R-:W-:Y:S01]  /*d5a0*/  FMUL.FTZ R91, R91, R178.reuse ;  /* 0x000000b25b5b7220 */ /* 0x080fe20000410000 */
[-C--:B------:R-:W-:Y:S01]  /*d5b0*/  FMUL.FTZ R94, R94, R178.reuse ;  /* 0x000000b25e5e7220 */ /* 0x080fe20000410000 */
[-C--:B------:R-:W-:Y:S01]  /*d5c0*/  FMUL.FTZ R95, R95, R178.reuse ;  /* 0x000000b25f5f7220 */ /* 0x080fe20000410000 */
[-C--:B------:R-:W-:Y:S01]  /*d5d0*/  FMUL.FTZ R98, R98, R178.reuse ;  /* 0x000000b262627220 */ /* 0x080fe20000410000 */
[-C--:B------:R-:W-:Y:S01]  /*d5e0*/  FMUL.FTZ R99, R99, R178.reuse ;  /* 0x000000b263637220 */ /* 0x080fe20000410000 */
[----:B------:R2:W4:Y:S01]  /*d5f0*/  MUFU.EX2 R0, R165 ;  /* 0x000000a500007308 */ /* 0x0005220000000800 */
        /* <DEDUP_REMOVED lines=8> */
[----:B--2---:R-:W-:Y:S01]  /*d680*/  FADD.FTZ R165, R161, R184 ;  /* 0x000000b8a1a57221 */ /* 0x004fe20000010000 */
[----:B0-----:R-:W-:Y:S01]  /*d690*/  F2FP.BF16.F32.PACK_AB R161, R180, R161 ;  /* 0x000000a1b4a1723e */ /* 0x001fe200000010ff */
[-C--:B------:R-:W-:Y:S01]  /*d6a0*/  FMUL.FTZ R115, R115, R178.reuse ;  /* 0x000000b273737220 */ /* 0x080fe20000410000 */
[-C--:B------:R-:W-:Y:S01]  /*d6b0*/  FMUL.FTZ R118, R118, R178.reuse ;  /* 0x000000b276767220 */ /* 0x080fe20000410000 */
[----:B------:R-:W-:Y:S01]  /*d6c0*/  FADD.FTZ R184, R180, R165 ;  /* 0x000000a5b4b87221 */ /* 0x000fe20000010000 */
[----:B------:R-:W-:Y:S01]  /*d6d0*/  F2FP.BF16.F32.PACK_AB R165, R194, R153 ;  /* 0x00000099c2a5723e */ /* 0x000fe200000010ff */
        /* <DEDUP_REMOVED lines=9> */
[----:B------:R1:W2:Y:S01]  /*d770*/  MUFU.EX2 R182, R157 ;  /* 0x0000009d00b67308 */ /* 0x0002a20000000800 */
        /* <DEDUP_REMOVED lines=8> */
[----:B-1----:R-:W-:Y:S01]  /*d800*/  FADD.FTZ R157, R163, R184 ;  /* 0x000000b8a39d7221 */ /* 0x002fe20000010000 */
[----:B---3--:R-:W-:Y:S01]  /*d810*/  F2FP.BF16.F32.PACK_AB R163, R200, R163 ;  /* 0x000000a3c8a3723e */ /* 0x008fe200000010ff */
[-C--:B------:R-:W-:Y:S01]  /*d820*/  FMUL.FTZ R150, R150, R178.reuse ;  /* 0x000000b296967220 */ /* 0x080fe20000410000 */
[----:B------:R-:W-:Y:S01]  /*d830*/  FMUL.FTZ R151, R151, R178 ;  /* 0x000000b297977220 */ /* 0x000fe20000410000 */
[----:B------:R-:W-:-:S03]  /*d840*/  FADD.FTZ R157, R200, R157 ;  /* 0x0000009dc89d7221 */ /* 0x000fc60000010000 */
[----:B------:R0:W1:Y:S01]  /*d850*/  MUFU.EX2 R184, R155 ;  /* 0x0000009b00b87308 */ /* 0x0000620000000800 */
[----:B----4-:R-:W-:Y:S01]  /*d860*/  FADD.FTZ R186, R0, R157 ;  /* 0x0000009d00ba7221 */ /* 0x010fe20000010000 */
[----:B-----5:R-:W-:Y:S02]  /*d870*/  F2FP.BF16.F32.PACK_AB R173, R14, R13 ;  /* 0x0000000d0ead723e */ /* 0x020fe400000010ff */
[C---:B------:R-:W-:Y:S01]  /*d880*/  F2FP.BF16.F32.PACK_AB R157, R201.reuse, R0 ;  /* 0x00000000c99d723e */ /* 0x040fe200000010ff */
[----:B------:R-:W-:-:S03]  /*d890*/  FADD.FTZ R186, R201, R186 ;  /* 0x000000bac9ba7221 */ /* 0x000fc60000010000 */
[----:B------:R-:W3:Y:S01]  /*d8a0*/  MUFU.EX2 R193, R193 ;  /* 0x000000c100c17308 */ /* 0x000ee20000000800 */
[----:B0-----:R-:W-:Y:S01]  /*d8b0*/  FADD.FTZ R155, R159, R186 ;  /* 0x000000ba9f9b7221 */ /* 0x001fe20000010000 */
[----:B--2---:R-:W-:-:S03]  /*d8c0*/  F2FP.BF16.F32.PACK_AB R159, R182, R159 ;  /* 0x0000009fb69f723e */ /* 0x004fc600000010ff */
[----:B------:R-:W-:-:S03]  /*d8d0*/  FADD.FTZ R190, R182, R155 ;  /* 0x0000009bb6be7221 */ /* 0x000fc60000010000 */
[----:B------:R-:W0:Y:S01]  /*d8e0*/  MUFU.EX2 R186, R185 ;  /* 0x000000b900ba7308 */ /* 0x000e220000000800 */
[----:B------:R-:W-:Y:S01]  /*d8f0*/  FADD.FTZ R13, R11, R190 ;  /* 0x000000be0b0d7221 */ /* 0x000fe20000010000 */
[----:B-1----:R-:W-:-:S03]  /*d900*/  F2FP.BF16.F32.PACK_AB R153, R184, R11 ;  /* 0x0000000bb899723e */ /* 0x002fc600000010ff */
[----:B------:R-:W-:-:S04]  /*d910*/  FADD.FTZ R12, R184, R13 ;  /* 0x0000000db80c7221 */ /* 0x000fc80000010000 */
[----:B---3--:R-:W-:-:S04]  /*d920*/  FADD.FTZ R13, R193, R12 ;  /* 0x0000000cc10d7221 */ /* 0x008fc80000010000 */
[C---:B0-----:R-:W-:Y:S01]  /*d930*/  FADD.FTZ R0, R186.reuse, R13 ;  /* 0x0000000dba007221 */ /* 0x041fe20000010000 */
[----:B------:R-:W-:Y:S01]  /*d940*/  F2FP.BF16.F32.PACK_AB R155, R186, R193 ;  /* 0x000000c1ba9b723e */ /* 0x000fe200000010ff */
[----:B------:R-:W-:Y:S06]  /*d950*/  @P1 BRA `(.L_x_1888) ;  /* 0x0000000000041947 */ /* 0x000fec0003800000 */
[----:B------:R-:W-:Y:S01]  /*d960*/  BPT.TRAP 0x1 ;  /* 0x000000040000795c */ /* 0x000fe20000300000 */
.L_x_1888:
[----:B------:R-:W-:Y:S01]  /*d970*/  PLOP3.LUT P2, PT, PT, PT, UP0, 0x40, 0x0 ;  /* 0x000000000000781c */ /* 0x000fe20003f4e808 */
[----:B------:R0:W1:-:S12]  /*d980*/  SYNCS.PHASECHK.TRANS64.TRYWAIT P1, [UR31+0x22850], R7 ;  /* 0x02285007ff0075a7 */ /* 0x000058000802015f */
[----:B0-----:R-:W-:Y:S05]  /*d990*/  @P2 BRA `(.L_x_1889) ;  /* 0x0000000000042947 */ /* 0x001fea0003800000 */
[----:B------:R-:W-:Y:S01]  /*d9a0*/  BPT.TRAP 0x1 ;  /* 0x000000040000795c */ /* 0x000fe20000300000 */
.L_x_1889:
[----:B-1----:R-:W-:Y:S05]  /*d9b0*/  @P1 BRA `(.L_x_1890) ;  /* 0x0000000000081947 */ /* 0x002fea0003800000 */
[----:B------:R-:W0:Y:S02]  /*d9c0*/  SYNCS.PHASECHK.TRANS64.TRYWAIT P1, [UR31+0x22850], R7 ;  /* 0x02285007ff0075a7 */ /* 0x000e24000802015f */
[----:B0-----:R-:W-:Y:S05]  /*d9d0*/  @!P1 BRA `(.L_x_1891) ;  /* 0x00000074000c9947 */ /* 0x001fea0003800000 */
.L_x_1890:
[----:B------:R3:W-:Y:S01]  /*d9e0*/  BAR.SYNC.DEFER_BLOCKING R5, 0x100 ;  /* 0x000400050000751d */ /* 0x0007e20000010000 */
[----:B------:R-:W-:Y:S01]  /*d9f0*/  UIMAD UR11, UR4, 0xc00, UR24 ;  /* 0x00000c00040b78a4 */ /* 0x000fe2000f8e0218 */
[----:B------:R-:W-:Y:S01]  /*da00*/  ISETP.GT.AND P1, PT, R6, UR37, PT ;  /* 0x0000002506007c0c */ /* 0x000fe2000bf24270 */
        /* <DEDUP_REMOVED lines=42> */
.L_x_1875:
[----:B------:R-:W0:Y:S01]  /*dcb0*/  SHFL.BFLY PT, R3, R2, 0x2, 0x1f ;  /* 0x0c401f0002037f89 */ /* 0x000e2200000e0000 */
[----:B------:R-:W-:-:S05]  /*dcc0*/  IADD3 R19, -R19, 0xb, RZ ;  /* 0x0000000b13137810 */ /* 0x000fca0007ffe1ff */
[----:B------:R4:W-:Y:S08]  /*dcd0*/  BAR.ARV R19, 0x100 ;  /* 0x000400130000751d */ /* 0x0009f00000002000 */
[----:B------:R-:W-:Y:S06]  /*dce0*/  BAR.ARV 0x8, 0x180 ;  /* 0x0206000000007b1d */ /* 0x000fec0000002000 */
[----:B------:R-:W-:Y:S01]  /*dcf0*/  PLOP3.LUT P0, PT, PT, PT, PT, 0x8, 0x0 ;  /* 0x000000000000781c */ /* 0x000fe20003f0e170 */
[----:B-123--:R-:W1:Y:S01]  /*dd00*/  SHFL.BFLY PT, R5, R0, 0x2, 0x1f ;  /* 0x0c401f0000057f89 */ /* 0x00ee6200000e0000 */
[----:B0-----:R-:W-:Y:S01]  /*dd10*/  FADD.FTZ R3, R3, R2 ;  /* 0x0000000203037221 */ /* 0x001fe20000010000 */
[----:B------:R-:W-:-:S04]  /*dd20*/  IMAD.MOV.U32 R2, RZ, RZ, -0x800000 ;  /* 0xff800000ff027424 */ /* 0x000fc800078e00ff */
[----:B------:R-:W0:Y:S01]  /*dd30*/  SHFL.BFLY PT, R4, R3, 0x1, 0x1f ;  /* 0x0c201f0003047f89 */ /* 0x000e2200000e0000 */
[----:B-1----:R-:W-:Y:S01]  /*dd40*/  FADD.FTZ R5, R5, R0 ;  /* 0x0000000005057221 */ /* 0x002fe20000010000 */
[----:B------:R-:W-:-:S04]  /*dd50*/  IMAD.MOV.U32 R0, RZ, RZ, RZ ;  /* 0x000000ffff007224 */ /* 0x000fc800078e00ff */
[----:B------:R-:W1:Y:S01]  /*dd60*/  SHFL.BFLY PT, R6, R5, 0x1, 0x1f ;  /* 0x0c201f0005067f89 */ /* 0x000e6200000e0000 */
[----:B0-----:R-:W-:Y:S01]  /*dd70*/  FADD.FTZ R8, R3, R4 ;  /* 0x0000000403087221 */ /* 0x001fe20000010000 */
[----:B------:R-:W-:Y:S02]  /*dd80*/  IMAD.MOV.U32 R4, RZ, RZ, RZ ;  /* 0x000000ffff047224 */ /* 0x000fe400078e00ff */
[----:B------:R-:W-:Y:S02]  /*dd90*/  IMAD.MOV.U32 R3, RZ, RZ, -0x800000 ;  /* 0xff800000ff037424 */ /* 0x000fe400078e00ff */
[----:B------:R-:W-:-:S13]  /*dda0*/  FSETP.NE.FTZ.AND P1, PT, R8, RZ, PT ;  /* 0x000000ff0800720b */ /* 0x000fda0003f35000 */
[----:B------:R-:W0:Y:S01]  /*ddb0*/  @P1 MUFU.RCP R4, R8 ;  /* 0x0000000800041308 */ /* 0x000e220000001000 */
[----:B-1----:R-:W-:Y:S01]  /*ddc0*/  FADD.FTZ R11, R5, R6 ;  /* 0x00000006050b7221 */ /* 0x002fe20000010000 */
[----:B------:R-:W-:-:S06]  /*ddd0*/  IMAD.U32 R5, RZ, RZ, UR10 ;  /* 0x0000000aff057e24 */ /* 0x000fcc000f8e00ff */
[----:B------:R-:W1:Y:S01]  /*dde0*/  @P1 MUFU.LG2 R6, R8 ;  /* 0x0000000800061308 */ /* 0x000e620000000c00 */
[----:B------:R-:W-:Y:S01]  /*ddf0*/  FSETP.NE.FTZ.AND P2, PT, R11, RZ, PT ;  /* 0x000000ff0b00720b */ /* 0x000fe20003f55000 */
[----:B------:R-:W-:Y:S01]  /*de00*/  @P1 FMUL.FTZ R5, R5, 0.69314718246459960938 ;  /* 0x3f31721805051820 */ /* 0x000fe20000410000 */
[-C--:B0-----:R-:W-:Y:S01]  /*de10*/  FMUL.FTZ R24, R24, R4.reuse ;  /* 0x0000000418187220 */ /* 0x081fe20000410000 */
[-C--:B------:R-:W-:Y:S01]  /*de20*/  FMUL.FTZ R25, R25, R4.reuse ;  /* 0x0000000419197220 */ /* 0x080fe20000410000 */
[-C--:B------:R-:W-:Y:S01]  /*de30*/  FMUL.FTZ R28, R28, R4.reuse ;  /* 0x000000041c1c7220 */ /* 0x080fe20000410000 */
[-C--:B------:R-:W-:Y:S01]  /*de40*/  FMUL.FTZ R29, R29, R4.reuse ;  /* 0x000000041d1d7220 */ /* 0x080fe20000410000 */
[----:B------:R-:W-:-:S07]  /*de50*/  FMUL.FTZ R32, R32, R4 ;  /* 0x0000000420207220 */ /* 0x000fce0000410000 */
[----:B------:R-:W0:Y:S01]  /*de60*/  @P2 MUFU.LG2 R7, R11 ;  /* 0x0000000b00072308 */ /* 0x000e220000000c00 */
[-C--:B------:R-:W-:Y:S01]  /*de70*/  FMUL.FTZ R33, R33, R4.reuse ;  /* 0x0000000421217220 */ /* 0x080fe20000410000 */
[-C--:B------:R-:W-:Y:S01]  /*de80*/  FMUL.FTZ R36, R36, R4.reuse ;  /* 0x0000000424247220 */ /* 0x080fe20000410000 */
[-C--:B------:R-:W-:Y:S01]  /*de90*/  FMUL.FTZ R37, R37, R4.reuse ;  /* 0x0000000425257220 */ /* 0x080fe20000410000 */
[-C--:B------:R-:W-:Y:S01]  /*dea0*/  FMUL.FTZ R40, R40, R4.reuse ;  /* 0x0000000428287220 */ /* 0x080fe20000410000 */
[-C--:B------:R-:W-:Y:S01]  /*deb0*/  FMUL.FTZ R41, R41, R4.reuse ;  /* 0x0000000429297220 */ /* 0x080fe20000410000 */
[-C--:B------:R-:W-:Y:S01]  /*dec0*/  FMUL.FTZ R44, R44, R4.reuse ;  /* 0x000000042c2c7220 */ /* 0x080fe20000410000 */
[-C--:B------:R-:W-:Y:S01]  /*ded0*/  FMUL.FTZ R45, R45, R4.reuse ;  /* 0x000000042d2d7220 */ /* 0x080fe20000410000 */
[----:B------:R2:W3:Y:S01]  /*dee0*/  @P2 MUFU.RCP R0, R11 ;  /* 0x0000000b00002308 */ /* 0x0004e20000001000 */
        /* <DEDUP_REMOVED lines=8> */
[----:B--2---:R-:W-:-:S02]  /*df70*/  IMAD.U32 R11, RZ, RZ, UR10 ;  /* 0x0000000aff0b7e24 */ /* 0x004fc4000f8e00ff */
        /* <DEDUP_REMOVED lines=44> */
[----:B------:R-:W-:Y:S01]  /*e240*/  @P2 FMUL.FTZ R11, R11, 0.69314718246459960938 ;  /* 0x3f3172180b0b2820 */ /* 0x000fe20000410000 */
[----:B-1----:R-:W-:Y:S01]  /*e250*/  @P1 FMUL.FTZ R6, R6, 0.69314718246459960938 ;  /* 0x3f31721806061820 */ /* 0x002fe20000410000 */
[----:B0-----:R-:W-:Y:S01]  /*e260*/  @P2 FMUL.FTZ R4, R7, 0.69314718246459960938 ;  /* 0x3f31721807042820 */ /* 0x001fe20000410000 */
        /* <DEDUP_REMOVED lines=65> */
[----:B----4-:R-:W-:-:S07]  /*e680*/  @P2 FFMA.FTZ R2, R11, R9, R4 ;  /* 0x000000090b022223 */ /* 0x010fce0000010004 */
.L_x_1822:
        /* <DEDUP_REMOVED lines=23> */
[----:B------:R-:W0:Y:S01]  /*e800*/  @P0 LDC R14, c[0x0][0xbec] ;  /* 0x0002fb00ff0e0b82 */ /* 0x000e220000000800 */
[----:B------:R-:W-:Y:S02]  /*e810*/  LEA.HI R13, R4, R5, RZ, 0x2 ;  /* 0x00000005040d7211 */ /* 0x000fe400078f10ff */
[----:B------:R-:W-:Y:S02]  /*e820*/  LOP3.LUT R0, R6, 0xffffff80, RZ, 0xc0, !PT ;  /* 0xffffff8006007812 */ /* 0x000fe400078ec0ff */
[----:B------:R-:W-:-:S03]  /*e830*/  SHF.R.S32.HI R7, RZ, 0x7, R6 ;  /* 0x00000007ff077819 */ /* 0x000fc60000011406 */
[----:B------:R-:W-:Y:S01]  /*e840*/  IMAD.IADD R0, R5, 0x1, -R0 ;  /* 0x0000000105007824 */ /* 0x000fe200078e0a00 */
[----:B------:R-:W-:Y:S01]  /*e850*/  LEA.HI R4, R6, R7, RZ, 0x1 ;  /* 0x0000000706047211 */ /* 0x000fe200078f08ff */
[----:B------:R-:W3:Y:S01]  /*e860*/  LDC.64 R20, c[0x0][0xb40] ;  /* 0x0002d000ff147b82 */ /* 0x000ee20000000a00 */
[----:B------:R-:W-:Y:S02]  /*e870*/  LOP3.LUT R6, R13, 0xfffffffc, RZ, 0xc0, !PT ;  /* 0xfffffffc0d067812 */ /* 0x000fe400078ec0ff */
[----:B------:R-:W-:Y:S02]  /*e880*/  SHF.R.S32.HI R9, RZ, 0x1f, R0 ;  /* 0x0000001fff097819 */ /* 0x000fe40000011400 */
[----:B------:R-:W-:Y:S01]  /*e890*/  LOP3.LUT R4, R4, 0x3fffffe, RZ, 0xc0, !PT ;  /* 0x03fffffe04047812 */ /* 0x000fe200078ec0ff */
[----:B------:R-:W-:Y:S01]  /*e8a0*/  IMAD.IADD R5, R5, 0x1, -R6 ;  /* 0x0000000105057824 */ /* 0x000fe200078e0a06 */
[CC--:B------:R-:W-:Y:S01]  /*e8b0*/  LEA.HI R10, R9.reuse, R0.reuse, RZ, 0x2 ;  /* 0x00000000090a7211 */ /* 0x0c0fe200078f10ff */
[----:B------:R-:W5:Y:S01]  /*e8c0*/  @P0 LDC R152, c[0x0][0xbec] ;  /* 0x0002fb00ff980b82 */ /* 0x000f620000000800 */
[----:B------:R-:W-:Y:S01]  /*e8d0*/  LEA.HI R9, R9, R0, RZ, 0x5 ;  /* 0x0000000009097211 */ /* 0x000fe200078f28ff */
[----:B------:R-:W-:Y:S01]  /*e8e0*/  IMAD.IADD R6, R7, 0x1, -R4 ;  /* 0x0000000107067824 */ /* 0x000fe200078e0a04 */
[----:B------:R-:W-:-:S02]  /*e8f0*/  SHF.R.S32.HI R11, RZ, 0x2, R10 ;  /* 0x00000002ff0b7819 */ /* 0x000fc4000001140a */
[----:B------:R-:W-:Y:S02]  /*e900*/  SHF.R.S32.HI R12, RZ, 0x1f, R10 ;  /* 0x0000001fff0c7819 */ /* 0x000fe4000001140a */
[----:B------:R-:W-:Y:S01]  /*e910*/  LEA.HI R7, R5, R5, RZ, 0x1 ;  /* 0x0000000505077211 */ /* 0x000fe200078f08ff */
[----:B------:R-:W5:Y:S01]  /*e920*/  @P0 LDC R17, c[0x0][0xbf0] ;  /* 0x0002fc00ff110b82 */ /* 0x000f620000000800 */
[----:B------:R-:W-:-:S04]  /*e930*/  LEA.HI R12, R12, R11, RZ, 0x3 ;  /* 0x0000000b0c0c7211 */ /* 0x000fc800078f18ff */
[----:B------:R-:W-:-:S03]  /*e940*/  LOP3.LUT R12, R12, 0xfffffff8, RZ, 0xc0, !PT ;  /* 0xfffffff80c0c7812 */ /* 0x000fc600078ec0ff */
[----:B------:R-:W5:Y:S02]  /*e950*/  @P0 LDC R153, c[0x0][0xbf0] ;  /* 0x0002fc00ff990b82 */ /* 0x000f640000000800 */
        /* <DEDUP_REMOVED lines=12> */
[----:B------:R-:W-:Y:S01]  /*ea20*/  IMAD R16, RZ, RZ, -UR36 ;  /* 0x80000024ff107e24 */ /* 0x000fe2000f8e02ff */
[----:B------:R-:W-:Y:S01]  /*ea30*/  UIADD3 UR6, UR5, UR6, URZ ;  /* 0x0000000605067290 */ /* 0x000fe2000fffe03f */
[----:B----4-:R-:W-:Y:S01]  /*ea40*/  IMAD R12, R18, UR10, RZ ;  /* 0x0000000a120c7c24 */ /* 0x010fe2000f8e02ff */
[----:B------:R-:W-:Y:S01]  /*ea50*/  ULDC.64 UR8, c[0x0][0xb28] ;  /* 0x0002ca0000087ab9 */ /* 0x000fe20000000a00 */
[----:B--2---:R-:W-:Y:S02]  /*ea60*/  IMAD R11, R22, 0x80, R6 ;  /* 0x00000080160b7824 */ /* 0x004fe400078e0206 */
[----:B-1----:R-:W-:Y:S02]  /*ea70*/  IMAD R23, R23, R16, UR11 ;  /* 0x0000000b17177e24 */ /* 0x002fe4000f8e0210 */
[----:B------:R-:W-:Y:S02]  /*ea80*/  IMAD R15, R19, UR12, R12 ;  /* 0x0000000c130f7c24 */ /* 0x000fe4000f8e020c */
[----:B------:R-:W-:Y:S01]  /*ea90*/  IMAD.WIDE.U32 R4, R18, UR12, R4 ;  /* 0x0000000c12047c25 */ /* 0x000fe2000f8e0004 */
[----:B------:R-:W-:-:S03]  /*eaa0*/  SHF.R.S32.HI R16, RZ, 0x1f, R23 ;  /* 0x0000001fff107819 */ /* 0x000fc60000011417 */
[----:B0-----:R-:W-:-:S04]  /*eab0*/  @P0 IMAD.HI.U32 R12, R11, R14, RZ ;  /* 0x0000000e0b0c0227 */ /* 0x001fc800078e00ff */
[----:B------:R-:W-:Y:S02]  /*eac0*/  IMAD.U32 R7, RZ, RZ, UR5 ;  /* 0x00000005ff077e24 */ /* 0x000fe4000f8e00ff */
[----:B------:R-:W-:Y:S01]  /*ead0*/  IMAD.U32 R6, RZ, RZ, UR4 ;  /* 0x00000004ff067e24 */ /* 0x000fe2000f8e00ff */
[----:B------:R-:W-:Y:S01]  /*eae0*/  ULDC.64 UR4, c[0x0][0xbe0] ;  /* 0x0002f80000047ab9 */ /* 0x000fe20000000a00 */
[----:B------:R-:W-:Y:S01]  /*eaf0*/  IMAD.U32 R7, RZ, RZ, UR6 ;  /* 0x00000006ff077e24 */ /* 0x000fe2000f8e00ff */
[----:B------:R-:W-:Y:S01]  /*eb00*/  ULDC.64 UR6, c[0x0][0xb48] ;  /* 0x0002d20000067ab9 */ /* 0x000fe20000000a00 */
[----:B------:R-:W-:Y:S02]  /*eb10*/  IMAD.IADD R5, R5, 0x1, R15 ;  /* 0x0000000105057824 */ /* 0x000fe400078e020f */
[----:B---3--:R-:W-:Y:S02]  /*eb20*/  IMAD R14, R20, UR10, RZ ;  /* 0x0000000a140e7c24 */ /* 0x008fe4000f8e02ff */
[----:B-----5:R-:W-:-:S04]  /*eb30*/  @P0 IMAD.HI.U32 R152, R11, R152, RZ ;  /* 0x000000980b980227 */ /* 0x020fc800078e00ff */
[----:B------:R-:W-:Y:S01]  /*eb40*/  IMAD.MOV.U32 R13, RZ, RZ, R11 ;  /* 0x000000ffff0d7224 */ /* 0x000fe200078e000b */
[----:B------:R-:W-:Y:S01]  /*eb50*/  @P0 SHF.R.U32.HI R13, RZ, R17, R12 ;  /* 0x00000011ff0d0219 */ /* 0x000fe2000001160c */
[----:B------:R-:W-:Y:S02]  /*eb60*/  IMAD R17, R21, UR12, R14 ;  /* 0x0000000c15117c24 */ /* 0x000fe4000f8e020e */
[----:B------:R-:W-:-:S04]  /*eb70*/  IMAD.WIDE.U32 R6, R20, UR12, R6 ;  /* 0x0000000c14067c25 */ /* 0x000fc8000f8e0006 */
[----:B------:R-:W-:Y:S01]  /*eb80*/  IMAD.MOV.U32 R15, RZ, RZ, R11 ;  /* 0x000000ffff0f7224 */ /* 0x000fe200078e000b */
[----:B------:R-:W-:Y:S01]  /*eb90*/  @P0 SHF.R.U32.HI R15, RZ, R153, R152 ;  /* 0x00000099ff0f0219 */ /* 0x000fe20000011698 */
[----:B------:R-:W-:Y:S02]  /*eba0*/  IMAD R12, R16, UR4, RZ ;  /* 0x00000004100c7c24 */ /* 0x000fe4000f8e02ff */
[----:B------:R-:W-:-:S04]  /*ebb0*/  IMAD.WIDE.U32 R4, R23, UR4, R4 ;  /* 0x0000000417047c25 */ /* 0x000fc8000f8e0004 */
[----:B------:R-:W-:Y:S01]  /*ebc0*/  IMAD.IADD R7, R7, 0x1, R17 ;  /* 0x0000000107077824 */ /* 0x000fe200078e0211 */
[----:B------:R-:W-:Y:S01]  /*ebd0*/  SHF.R.S32.HI R17, RZ, 0x1f, R13 ;  /* 0x0000001fff117819 */ /* 0x000fe2000001140d */
[----:B------:R-:W-:Y:S01]  /*ebe0*/  IMAD R14, R23, UR5, R12 ;  /* 0x00000005170e7c24 */ /* 0x000fe2000f8e020c */
[----:B------:R-:W-:Y:S01]  /*ebf0*/  IADD3 R4, P0, R13, R4, RZ ;  /* 0x000000040d047210 */ /* 0x000fe20007f1e0ff */
[----:B------:R-:W-:Y:S01]  /*ec00*/  IMAD R16, R16, UR6, RZ ;  /* 0x0000000610107c24 */ /* 0x000fe2000f8e02ff */
[----:B------:R-:W-:Y:S01]  /*ec10*/  SHF.R.S32.HI R12, RZ, 0x1f, R15 ;  /* 0x0000001fff0c7819 */ /* 0x000fe2000001140f */
[----:B------:R-:W-:Y:S01]  /*ec20*/  IMAD.MOV R13, RZ, RZ, -R13 ;  /* 0x000000ffff0d7224 */ /* 0x000fe200078e0a0d */
[----:B------:R-:W-:Y:S01]  /*ec30*/  ULDC.64 UR4, c[0x0][0xb30] ;  /* 0x0002cc0000047ab9 */ /* 0x000fe20000000a00 */
[----:B------:R-:W-:Y:S01]  /*ec40*/  IMAD R19, R23, UR7, R16 ;  /* 0x0000000717137c24 */ /* 0x000fe2000f8e0210 */
[----:B------:R-:W-:Y:S01]  /*ec50*/  IADD3.X R5, R17, R5, R14, P0, !PT ;  /* 0x0000000511057210 */ /* 0x000fe200007fe40e */
[----:B------:R-:W-:-:S02]  /*ec60*/  IMAD.MOV R16, RZ, RZ, -R15 ;  /* 0x000000ffff107224 */ /* 0x000fc400078e0a0f */
[----:B------:R-:W-:Y:S02]  /*ec70*/  IMAD R12, R12, UR4, RZ ;  /* 0x000000040c0c7c24 */ /* 0x000fe4000f8e02ff */
[----:B------:R-:W-:Y:S02]  /*ec80*/  IMAD R13, R8, R13, R11 ;  /* 0x0000000d080d7224 */ /* 0x000fe400078e020b */
[----:B------:R-:W-:Y:S01]  /*ec90*/  IMAD.WIDE.U32 R6, R23, UR6, R6 ;  /* 0x0000000617067c25 */ /* 0x000fe2000f8e0006 */
[----:B------:R-:W-:-:S03]  /*eca0*/  ULDC.64 UR6, c[0x0][0xbc8] ;  /* 0x0002f20000067ab9 */ /* 0x000fc60000000a00 */
[----:B------:R-:W-:Y:S02]  /*ecb0*/  IMAD R11, R8, R16, R11 ;  /* 0x00000010080b7224 */ /* 0x000fe400078e020b */
[----:B------:R-:W-:Y:S01]  /*ecc0*/  IMAD R17, R15, UR5, R12 ;  /* 0x000000050f117c24 */ /* 0x000fe2000f8e020c */
[----:B------:R-:W-:Y:S01]  /*ecd0*/  SHF.R.S32.HI R12, RZ, 0x1f, R13 ;  /* 0x0000001fff0c7819 */ /* 0x000fe2000001140d */
[----:B------:R-:W-:Y:S01]  /*ece0*/  IMAD.IADD R7, R7, 0x1, R19 ;  /* 0x0000000107077824 */ /* 0x000fe200078e0213 */
[----:B------:R-:W-:Y:S01]  /*ecf0*/  SHF.R.S32.HI R14, RZ, 0x1f, R11 ;  /* 0x0000001fff0e7819 */ /* 0x000fe2000001140b */
[----:B------:R-:W0:Y:S01]  /*ed00*/  S2UR UR5, SR_CgaCtaId ;  /* 0x00000000000579c3 */ /* 0x000e220000008800 */
[----:B------:R-:W-:-:S04]  /*ed10*/  IMAD.WIDE.U32 R4, R13, UR6, R4 ;  /* 0x000000060d047c25 */ /* 0x000fc8000f8e0004 */
[----:B------:R-:W-:Y:S01]  /*ed20*/  IMAD.WIDE.U32 R6, R15, UR4, R6 ;  /* 0x000000040f067c25 */ /* 0x000fe2000f8e0006 */
[----:B------:R-:W-:-:S03]  /*ed30*/  UMOV UR4, 0x400 ;  /* 0x0000040000047882 */ /* 0x000fc60000000000 */
[----:B------:R-:W-:Y:S02]  /*ed40*/  IMAD R12, R12, UR6, RZ ;  /* 0x000000060c0c7c24 */ /* 0x000fe4000f8e02ff */
[----:B------:R-:W-:Y:S02]  /*ed50*/  IMAD.IADD R7, R7, 0x1, R17 ;  /* 0x0000000107077824 */ /* 0x000fe400078e0211 */
[----:B------:R-:W-:Y:S02]  /*ed60*/  IMAD R14, R14, UR8, RZ ;  /* 0x000000080e0e7c24 */ /* 0x000fe4000f8e02ff */
[----:B------:R-:W-:Y:S01]  /*ed70*/  IMAD R15, R13, UR7, R12 ;  /* 0x000000070d0f7c24 */ /* 0x000fe2000f8e020c */
[----:B------:R-:W-:Y:S01]  /*ed80*/  ULDC.64 UR6, c[0x0][0xba8] ;  /* 0x0002ea0000067ab9 */ /* 0x000fe20000000a00 */
[C---:B------:R-:W-:Y:S01]  /*ed90*/  IMAD R17, R11.reuse, UR9, R14 ;  /* 0x000000090b117c24 */ /* 0x040fe2000f8e020e */
[----:B------:R-:W-:Y:S01]  /*eda0*/  LEA R16, P0, R4, UR6, 0x2 ;  /* 0x0000000604107c11 */ /* 0x000fe2000f8010ff */
[----:B------:R-:W-:Y:S01]  /*edb0*/  IMAD.WIDE.U32 R12, R11, UR8, R6 ;  /* 0x000000080b0c7c25 */ /* 0x000fe2000f8e0006 */
[----:B------:R-:W-:Y:S01]  /*edc0*/  ULDC.64 UR8, c[0x0][0xb00] ;  /* 0x0002c00000087ab9 */ /* 0x000fe20000000a00 */
[----:B------:R-:W-:-:S02]  /*edd0*/  ULDC UR6, c[0x0][0xa88] ;  /* 0x0002a20000067ab9 */ /* 0x000fc40000000800 */
        /* <DEDUP_REMOVED lines=17> */
[----:B------:R-:W-:Y:S01]  /*eef0*/  UPRMT UR4, URZ, 0x654, UR4 ;  /* 0x000006543f047896 */ /* 0x000fe20008000004 */
[----:B------:R-:W-:Y:S02]  /*ef00*/  ISETP.GE.AND P2, PT, R11, R8, PT ;  /* 0x000000080b00720c */ /* 0x000fe40003f46270 */
[----:B------:R3:W4:Y:S01]  /*ef10*/  SHFL.IDX PT, R4, R6, RZ, 0x1c1f ;  /* 0x001c1fff06047589 */ /* 0x00072200000e0000 */
[----:B-1----:R-:W-:-:S03]  /*ef20*/  LOP3.LUT R17, R10, 0x7ffffffc, RZ, 0xc0, !PT ;  /* 0x7ffffffc0a117812 */ /* 0x002fc600078ec0ff */
[----:B------:R3:W1:Y:S02]  /*ef30*/  SHFL.IDX PT, R5, R7, RZ, 0x1c1f ;  /* 0x001c1fff07057589 */ /* 0x00066400000e0000 */
        /* <DEDUP_REMOVED lines=16> */
[----:B------:R-:W-:Y:S01]  /*f040*/  VIADD R18, R0, 0x30 ;  /* 0x0000003000127836 */ /* 0x000fe20000000000 */
[----:B------:R-:W-:Y:S01]  /*f050*/  ISETP.GE.AND P0, PT, R16, UR4, PT ;  /* 0x0000000410007c0c */ /* 0x000fe2000bf06270 */
[C---:B------:R-:W-:Y:S01]  /*f060*/  VIADD R19, R0.reuse, 0x38 ;  /* 0x0000003800137836 */ /* 0x040fe20000000000 */
[----:B------:R-:W-:Y:S01]  /*f070*/  ISETP.GE.AND P1, PT, R17, UR4, PT ;  /* 0x0000000411007c0c */ /* 0x000fe2000bf26270 */
[----:B------:R-:W-:-:S02]  /*f080*/  VIADD R20, R0, 0x40 ;  /* 0x0000004000147836 */ /* 0x000fc40000000000 */
[----:B------:R-:W-:Y:S02]  /*f090*/  VIADD R21, R0, 0x48 ;  /* 0x0000004800157836 */ /* 0x000fe40000000000 */
[----:B------:R-:W-:Y:S01]  /*f0a0*/  @!P3 LEA.HI R2, R2, R2, RZ, 0x1 ;  /* 0x000000020202b211 */ /* 0x000fe200078f08ff */
[C---:B------:R-:W-:Y:S01]  /*f0b0*/  VIADD R22, R0.reuse, 0x50 ;  /* 0x0000005000167836 */ /* 0x040fe20000000000 */
[----:B------:R-:W-:Y:S01]  /*f0c0*/  @!P4 LEA.HI R3, R3, R3, RZ, 0x1 ;  /* 0x000000030303c211 */ /* 0x000fe200078f08ff */
[----:B------:R-:W-:Y:S01]  /*f0d0*/  VIADD R23, R0, 0x58 ;  /* 0x0000005800177836 */ /* 0x000fe20000000000 */
        /* <DEDUP_REMOVED lines=18> */
[----:B0-----:R-:W-:Y:S01]  /*f200*/  VIADD R24, R0, 0x60 ;  /* 0x0000006000187836 */ /* 0x001fe20000000000 */
[----:B------:R-:W-:Y:S02]  /*f210*/  @!P1 LEA.HI R17, R17, R17, RZ, 0x1 ;  /* 0x0000001111119211 */ /* 0x000fe400078f08ff */
        /* <DEDUP_REMOVED lines=17> */
[----:B------:R-:W-:Y:S01]  /*f330*/  @!P6 LOP3.LUT R17, R22, 0xfffffffe, RZ, 0xc0, !PT ;  /* 0xfffffffe1611e812 */ /* 0x000fe200078ec0ff */
[----:B------:R-:W-:Y:S01]  /*f340*/  VIADD R22, R0, 0x88 ;  /* 0x0000008800167836 */ /* 0x000fe20000000000 */
[----:B------:R-:W-:Y:S01]  /*f350*/  ISETP.GE.AND P1, PT, R23, UR4, PT ;  /* 0x0000000417007c0c */ /* 0x000fe2000bf26270 */
[----:B0-----:R-:W-:Y:S01]  /*f360*/  @!P2 IMAD.WIDE R2, R13, 0x4, R4 ;  /* 0x000000040d02a825 */ /* 0x001fe200078e0204 */
[----:B------:R-:W-:-:S03]  /*f370*/  ISETP.GE.AND P0, PT, R24, UR4, PT ;  /* 0x0000000418007c0c */ /* 0x000fc6000bf06270 */
        /* <DEDUP_REMOVED lines=12> */
[C---:B------:R-:W-:Y:S01]  /*f440*/  VIADD R19, R0.reuse, 0x70 ;  /* 0x0000007000137836 */ /* 0x040fe20000000000 */
[----:B------:R4:W-:Y:S01]  /*f450*/  @!P6 ST.E.64 desc[UR48][R16.64], R64 ;  /* 0x000000401000e985 */ /* 0x0009e2000c101b30 */
[----:B------:R-:W-:Y:S01]  /*f460*/  VIADD R21, R0, 0x80 ;  /* 0x0000008000157836 */ /* 0x000fe20000000000 */
[----:B------:R-:W-:Y:S02]  /*f470*/  @!P0 LEA.HI R24, R24, R24, RZ, 0x1 ;  /* 0x0000001818188211 */ /* 0x000fe400078f08ff */
[----:B------:R-:W-:Y:S02]  /*f480*/  ISETP.GE.AND P6, PT, R19, UR4, PT ;  /* 0x0000000413007c0c */ /* 0x000fe4000bfc6270 */
[----:B------:R-:W-:-:S02]  /*f490*/  ISETP.GE.AND P4, PT, R21, UR4, PT ;  /* 0x0000000415007c0c */ /* 0x000fc4000bf86270 */
[----:B0-----:R-:W-:Y:S01]  /*f4a0*/  @!P1 LOP3.LUT R3, R23, 0xfffffffe, RZ, 0xc0, !PT ;  /* 0xfffffffe17039812 */ /* 0x001fe200078ec0ff */
[----:B------:R-:W-:Y:S01]  /*f4b0*/  VIADD R23, R0, 0x90 ;  /* 0x0000009000177836 */ /* 0x000fe20000000000 */
        /* <DEDUP_REMOVED lines=40> */
[----:B0-----:R-:W-:Y:S02]  /*f740*/  @!P0 LOP3.LUT R3, R23, 0xfffffffe, RZ, 0xc0, !PT ;  /* 0xfffffffe17038812 */ /* 0x001fe400078ec0ff */
[----:B------:R-:W-:Y:S02]  /*f750*/  @!P2 LEA.HI R18, R18, R18, RZ, 0x1 ;  /* 0x000000121212a211 */ /* 0x000fe400078f08ff */
[----:B-1----:R-:W-:Y:S01]  /*f760*/  @!P1 LOP3.LUT R11, R24, 0xfffffffe, RZ, 0xc0, !PT ;  /* 0xfffffffe180b9812 */ /* 0x002fe200078ec0ff */
[--C-:B------:R-:W-:Y:S01]  /*f770*/  @!P0 IMAD.WIDE R2, R3, 0x4, R4.reuse ;  /* 0x0000000403028825 */ /* 0x100fe200078e0204 */
[----:B------:R-:W-:Y:S02]  /*f780*/  @!P4 LEA.HI R20, R20, R20, RZ, 0x1 ;  /* 0x000000141414c211 */ /* 0x000fe400078f08ff */
[----:B--2---:R-:W-:Y:S01]  /*f790*/  @!P2 LOP3.LUT R13, R18, 0xfffffffe, RZ, 0xc0, !PT ;  /* 0xfffffffe120da812 */ /* 0x004fe200078ec0ff */
[--C-:B------:R-:W-:Y:S01]  /*f7a0*/  @!P1 IMAD.WIDE R10, R11, 0x4, R4.reuse ;  /* 0x000000040b0a9825 */ /* 0x100fe200078e0204 */
[----:B------:R-:W-:Y:S01]  /*f7b0*/  @!P3 LEA.HI R19, R19, R19, RZ, 0x1 ;  /* 0x000000131313b211 */ /* 0x000fe200078f08ff */
[----:B------:R0:W-:Y:S01]  /*f7c0*/  @!P0 ST.E.64 desc[UR48][R2.64], R96 ;  /* 0x0000006002008985 */ /* 0x0001e2000c101b30 */
[----:B------:R-:W-:Y:S01]  /*f7d0*/  @!P5 LEA.HI R21, R21, R21, RZ, 0x1 ;  /* 0x000000151515d211 */ /* 0x000fe200078f08ff */
[----:B------:R-:W-:Y:S01]  /*f7e0*/  @!P2 IMAD.WIDE R12, R13, 0x4, R4 ;  /* 0x000000040d0ca825 */ /* 0x000fe200078e0204 */
[----:B------:R-:W-:Y:S01]  /*f7f0*/  @!P3 LOP3.LUT R19, R19, 0xfffffffe, RZ, 0xc0, !PT ;  /* 0xfffffffe1313b812 */ /* 0x000fe200078ec0ff */
[----:B------:R1:W-:Y:S01]  /*f800*/  @!P1 ST.E.64 desc[UR48][R10.64], R100 ;  /* 0x000000640a009985 */ /* 0x0003e2000c101b30 */
[----:B------:R-:W-:Y:S01]  /*f810*/  @!P6 LEA.HI R22, R22, R22, RZ, 0x1 ;  /* 0x000000161616e211 */ /* 0x000fe200078f08ff */
[----:B------:R-:W-:Y:S01]  /*f820*/  VIADD R18, R0, 0xc8 ;  /* 0x000000c800127836 */ /* 0x000fe20000000000 */
[----:B---3--:R-:W-:Y:S01]  /*f830*/  @!P4 LOP3.LUT R15, R20, 0xfffffffe, RZ, 0xc0, !PT ;  /* 0xfffffffe140fc812 */ /* 0x008fe200078ec0ff */
[----:B------:R-:W-:Y:S01]  /*f840*/  @!P2 ST.E.64 desc[UR48][R12.64], R104 ;  /* 0x000000680c00a985 */ /* 0x000fe2000c101b30 */
[----:B------:R-:W-:Y:S01]  /*f850*/  @!P5 LOP3.LUT R21, R21, 0xfffffffe, RZ, 0xc0, !PT ;  /* 0xfffffffe1515d812 */ /* 0x000fe200078ec0ff */
[----:B------:R-:W-:Y:S01]  /*f860*/  VIADD R20, R0, 0xd8 ;  /* 0x000000d800147836 */ /* 0x000fe20000000000 */
[----:B----4-:R-:W-:-:S02]  /*f870*/  @!P6 LOP3.LUT R17, R22, 0xfffffffe, RZ, 0xc0, !PT ;  /* 0xfffffffe1611e812 */ /* 0x010fc400078ec0ff */
[----:B------:R-:W-:Y:S01]  /*f880*/  ISETP.GE.AND P0, PT, R18, UR4, PT ;  /* 0x0000000412007c0c */ /* 0x000fe2000bf06270 */
[----:B0-----:R-:W-:Y:S01]  /*f890*/  @!P3 IMAD.WIDE R2, R19, 0x4, R4 ;  /* 0x000000041302b825 */ /* 0x001fe200078e0204 */
[----:B------:R-:W-:-:S03]  /*f8a0*/  ISETP.GE.AND P2, PT, R20, UR4, PT ;  /* 0x0000000414007c0c */ /* 0x000fc6000bf46270 */
[--C-:B-1----:R-:W-:Y:S01]  /*f8b0*/  @!P4 IMAD.WIDE R10, R15, 0x4, R4.reuse ;  /* 0x000000040f0ac825 */ /* 0x102fe200078e0204 */
[----:B------:R0:W-:Y:S03]  /*f8c0*/  @!P3 ST.E.64 desc[UR48][R2.64], R108 ;  /* 0x0000006c0200b985 */ /* 0x0001e6000c101b30 */
[--C-:B------:R-:W-:Y:S01]  /*f8d0*/  @!P5 IMAD.WIDE R14, R21, 0x4, R4.reuse ;  /* 0x00000004150ed825 */ /* 0x100fe200078e0204 */
[----:B------:R1:W-:Y:S03]  /*f8e0*/  @!P4 ST.E.64 desc[UR48][R10.64], R112 ;  /* 0x000000700a00c985 */ /* 0x0003e6000c101b30 */
[----:B------:R-:W-:Y:S01]  /*f8f0*/  VIADD R19, R0, 0xd0 ;  /* 0x000000d000137836 */ /* 0x000fe20000000000 */
[----:B------:R2:W-:Y:S01]  /*f900*/  @!P5 ST.E.64 desc[UR48][R14.64], R116 ;  /* 0x000000740e00d985 */ /* 0x0005e2000c101b30 */
[----:B------:R-:W-:Y:S01]  /*f910*/  @!P6 IMAD.WIDE R16, R17, 0x4, R4 ;  /* 0x000000041110e825 */ /* 0x000fe200078e0204 */
[----:B------:R-:W-:-:S02]  /*f920*/  @!P0 LEA.HI R18, R18, R18, RZ, 0x1 ;  /* 0x0000001212128211 */ /* 0x000fc400078f08ff */
[----:B------:R-:W-:Y:S01]  /*f930*/  ISETP.GE.AND P1, PT, R19, UR4, PT ;  /* 0x0000000413007c0c */ /* 0x000fe2000bf26270 */
[C---:B------:R-:W-:Y:S01]  /*f940*/  VIADD R21, R0.reuse, 0xe0 ;  /* 0x000000e000157836 */ /* 0x040fe20000000000 */
[----:B------:R3:W-:Y:S01]  /*f950*/  @!P6 ST.E.64 desc[UR48][R16.64], R120 ;  /* 0x000000781000e985 */ /* 0x0007e2000c101b30 */
[----:B0-----:R-:W-:Y:S01]  /*f960*/  VIADD R3, R0, 0xf8 ;  /* 0x000000f800037836 */ /* 0x001fe20000000000 */
[----:B------:R-:W-:Y:S01]  /*f970*/  @!P2 LEA.HI R20, R20, R20, RZ, 0x1 ;  /* 0x000000141414a211 */ /* 0x000fe200078f08ff */
[C---:B------:R-:W-:Y:S01]  /*f980*/  VIADD R12, R0.reuse, 0xe8 ;  /* 0x000000e8000c7836 */ /* 0x040fe20000000000 */
[----:B------:R-:W-:Y:S01]  /*f990*/  ISETP.GE.AND P3, PT, R21, UR4, PT ;  /* 0x0000000415007c0c */ /* 0x000fe2000bf66270 */
[----:B------:R-:W-:Y:S01]  /*f9a0*/  VIADD R13, R0, 0xf0 ;  /* 0x000000f0000d7836 */ /* 0x000fe20000000000 */
[----:B------:R-:W-:Y:S02]  /*f9b0*/  ISETP.GE.AND P6, PT, R3, UR4, PT ;  /* 0x0000000403007c0c */ /* 0x000fe4000bfc6270 */
[----:B------:R-:W-:-:S02]  /*f9c0*/  ISETP.GE.AND P4, PT, R12, UR4, PT ;  /* 0x000000040c007c0c */ /* 0x000fc4000bf86270 */
[----:B------:R-:W-:Y:S02]  /*f9d0*/  ISETP.GE.AND P5, PT, R13, UR4, PT ;  /* 0x000000040d007c0c */ /* 0x000fe4000bfa6270 */
[----:B------:R-:W-:-:S04]  /*f9e0*/  @!P1 LEA.HI R19, R19, R19, RZ, 0x1 ;  /* 0x0000001313139211 */ /* 0x000fc800078f08ff */
[----:B-1----:R-:W-:Y:S02]  /*f9f0*/  @!P1 LOP3.LUT R11, R19, 0xfffffffe, RZ, 0xc0, !PT ;  /* 0xfffffffe130b9812 */ /* 0x002fe400078ec0ff */
[----:B------:R-:W-:Y:S02]  /*fa00*/  @!P3 LEA.HI R21, R21, R21, RZ, 0x1 ;  /* 0x000000151515b211 */ /* 0x000fe400078f08ff */
[----:B------:R-:W-:Y:S02]  /*fa10*/  @!P6 LEA.HI R10, R3, R3, RZ, 0x1 ;  /* 0x00000003030ae211 */ /* 0x000fe400078f08ff */
[----:B------:R-:W-:Y:S02]  /*fa20*/  @!P4 LEA.HI R12, R12, R12, RZ, 0x1 ;  /* 0x0000000c0c0cc211 */ /* 0x000fe400078f08ff */
[----:B------:R-:W-:Y:S02]  /*fa30*/  @!P5 LEA.HI R2, R13, R13, RZ, 0x1 ;  /* 0x0000000d0d02d211 */ /* 0x000fe400078f08ff */
[----:B------:R-:W-:-:S02]  /*fa40*/  @!P0 LOP3.LUT R3, R18, 0xfffffffe, RZ, 0xc0, !PT ;  /* 0xfffffffe12038812 */ /* 0x000fc400078ec0ff */
[----:B------:R-:W-:Y:S02]  /*fa50*/  @!P2 LOP3.LUT R13, R20, 0xfffffffe, RZ, 0xc0, !PT ;  /* 0xfffffffe140da812 */ /* 0x000fe400078ec0ff */
[----:B--2---:R-:W-:Y:S02]  /*fa60*/  @!P3 LOP3.LUT R15, R21, 0xfffffffe, RZ, 0xc0, !PT ;  /* 0xfffffffe150fb812 */ /* 0x004fe400078ec0ff */
[----:B---3--:R-:W-:Y:S01]  /*fa70*/  @!P4 LOP3.LUT R17, R12, 0xfffffffe, RZ, 0xc0, !PT ;  /* 0xfffffffe0c11c812 */ /* 0x008fe200078ec0ff */
        /* <DEDUP_REMOVED lines=16> */
.L_x_1895:
[----:B------:R-:W-:Y:S05]  /*fb80*/  BSYNC B0 ;  /* 0x0000000000007941 */ /* 0x000fea0003800000 */
.L_x_1894:
[----:B------:R-:W-:Y:S01]  /*fb90*/  ISETP.GE.AND P0, PT, R9, R8, PT ;  /* 0x000000080900720c */ /* 0x000fe20003f06270 */
[----:B0--3--:R0:W2:Y:S04]  /*fba0*/  SHFL.IDX PT, R3, R7, 0x1, 0x1c1f ;  /* 0x003c1f0007037f89 */ /* 0x0090a800000e0000 */
[----:B------:R0:W3:Y:S08]  /*fbb0*/  SHFL.IDX PT, R2, R6, 0x1, 0x1c1f ;  /* 0x003c1f0006027f89 */ /* 0x0000f000000e0000 */
[----:B0-----:R-:W-:Y:S05]  /*fbc0*/  @P0 BRA `(.L_x_1814) ;  /* 0x0000004c00d40947 */ /* 0x001fea0003800000 */
        /* <DEDUP_REMOVED lines=12> */
[----:B------:R-:W-:-:S02]  /*fc90*/  VIADD R14, R0, 0x38 ;  /* 0x00000038000e7836 */ /* 0x000fc40000000000 */
[C---:B------:R-:W-:Y:S02]  /*fca0*/  VIADD R15, R0.reuse, 0x40 ;  /* 0x00000040000f7836 */ /* 0x040fe40000000000 */
        /* <DEDUP_REMOVED lines=8> */
[----:B--23--:R-:W-:Y:S01]  /*fd30*/  @!P0 IMAD.WIDE R4, R0, 0x4, R2 ;  /* 0x0000000400048825 */ /* 0x00cfe200078e0202 */
        /* <DEDUP_REMOVED lines=52> */
[C---:B------:R-:W-:Y:S01]  /*10080*/  VIADD R18, R0.reuse, 0x88 ;  /* 0x0000008800127836 */ /* 0x040fe20000000000 */
        /* <DEDUP_REMOVED lines=36> */
[----:B------:R-:W-:Y:S02]  /*102d0*/  ISETP.GE.AND P0, PT, R14, UR4, PT ;  /* 0x000000040e007c0c */ /* 0x000fe4000bf06270 */
[----:B------:R-:W-:Y:S02]  /*102e0*/  ISETP.GE.AND P4, PT, R15, UR4, PT ;  /* 0x000000040f007c0c */ /* 0x000fe4000bf86270 */
[----:B------:R-:W-:-:S02]  /*102f0*/  ISETP.GE.AND P2, PT, R17, UR4, PT ;  /* 0x0000000411007c0c */ /* 0x000fc4000bf46270 */
[----:B------:R-:W-:Y:S02]  /*10300*/  @!P5 LEA.HI R19, R19, R19, RZ, 0x1 ;  /* 0x000000131313d211 */ /* 0x000fe400078f08ff */
        /* <DEDUP_REMOVED lines=38> */
[C---:B------:R-:W-:Y:S01]  /*10570*/  VIADD R17, R0.reuse, 0xe8 ;  /* 0x000000e800117836 */ /* 0x040fe20000000000 */
[----:B------:R-:W-:Y:S01]  /*10580*/  @!P6 LEA.HI R19, R19, R19, RZ, 0x1 ;  /* 0x000000131313e211 */ /* 0x000fe200078f08ff */
[----:B------:R-:W-:Y:S01]  /*10590*/  VIADD R0, R0, 0xf8 ;  /* 0x000000f800007836 */ /* 0x000fe20000000000 */
[----:B------:R-:W-:Y:S02]  /*105a0*/  ISETP.GE.AND P1, PT, R15, UR4, PT ;  /* 0x000000040f007c0c */ /* 0x000fe4000bf26270 */
[----:B------:R-:W-:-:S02]  /*105b0*/  ISETP.GE.AND P3, PT, R17, UR4, PT ;  /* 0x0000000411007c0c */ /* 0x000fc4000bf66270 */
        /* <DEDUP_REMOVED lines=33> */
.L_x_1893:
[----:B------:R-:W0:Y:S02]  /*107d0*/  S2R R0, SR_TID.X ;  /* 0x0000000000007919 */ /* 0x000e240000002100 */
[----:B0-----:R-:W-:-:S05]  /*107e0*/  VIADD R2, R0, 0xffffff80 ;  /* 0xffffff8000027836 */ /* 0x001fca0000000000 */
        /* <DEDUP_REMOVED lines=20> */
[----:B------:R-:W-:Y:S01]  /*10930*/  IMAD.U32 R3, RZ, RZ, UR5 ;  /* 0x00000005ff037e24 */ /* 0x000fe2000f8e00ff */
[----:B------:R-:W2:Y:S01]  /*10940*/  @P0 LDC R7, c[0x0][0xbec] ;  /* 0x0002fb00ff070b82 */ /* 0x000ea20000000800 */
[----:B------:R-:W-:Y:S01]  /*10950*/  IMAD.U32 R2, RZ, RZ, UR4 ;  /* 0x00000004ff027e24 */ /* 0x000fe2000f8e00ff */
[----:B------:R-:W-:Y:S01]  /*10960*/  ULDC.64 UR4, c[0x0][0xbe0] ;  /* 0x0002f80000047ab9 */ /* 0x000fe20000000a00 */
[----:B------:R-:W-:-:S05]  /*10970*/  IMAD.U32 R3, RZ, RZ, UR6 ;  /* 0x00000006ff037e24 */ /* 0x000fca000f8e00ff */
        /* <DEDUP_REMOVED lines=33> */
.L_x_1812:
        /* <DEDUP_REMOVED lines=18> */
.L_x_1896:
[----:B------:R-:W-:Y:S01]  /*10cb0*/  ULDC UR7, c[0x0][0xc50] ;  /* 0x0003140000077ab9 */ /* 0x000fe20000000800 */
[----:B------:R-:W-:Y:S01]  /*10cc0*/  UMOV UR36, UR6 ;  /* 0x0000000600247c82 */ /* 0x000fe20008000000 */
[----:B------:R-:W-:-:S11]  /*10cd0*/  UISETP.NE.AND UP0, UPT, UR7, 0x1, UPT ;  /* 0x000000010700788c */ /* 0x000fd6000bf05270 */
[----:B------:R-:W-:Y:S01]  /*10ce0*/  @UP0 ULDC UR4, c[0x0][0xc54] ;  /* 0x0003150000040ab9 */ /* 0x000fe20000000800 */
[----:B------:R-:W-:Y:S01]  /*10cf0*/  @UP0 ULDC UR8, c[0x0][0xc58] ;  /* 0x0003160000080ab9 */ /* 0x000fe20000000800 */
[----:B------:R-:W-:-:S04]  /*10d00*/  UIMAD.WIDE.U32 UR4, UR6, UR4, URZ ;  /* 0x00000004060472a5 */ /* 0x000fc8000f8e003f */
[----:B------:R-:W-:-:S12]  /*10d10*/  @UP0 USHF.R.U32.HI UR36, URZ, UR8, UR5 ;  /* 0x000000083f240299 */ /* 0x000fd80008011605 */
.L_x_1897:
[----:B------:R-:W-:Y:S01]  /*10d20*/  ISETP.GE.AND P0, PT, R18, RZ, PT ;  /* 0x000000ff1200720c */ /* 0x000fe20003f06270 */
[----:B------:R-:W-:Y:S01]  /*10d30*/  UIADD3 UR42, -UR36, URZ, URZ ;  /* 0x0000003f242a7290 */ /* 0x000fe2000fffe13f */
[----:B------:R-:W-:Y:S02]  /*10d40*/  IMAD.MOV.U32 R0, RZ, RZ, 0x1 ;  /* 0x00000001ff007424 */ /* 0x000fe400078e00ff */
[----:B------:R-:W-:Y:S01]  /*10d50*/  IMAD.MOV.U32 R6, RZ, RZ, RZ ;  /* 0x000000ffff067224 */ /* 0x000fe200078e00ff */
[----:B------:R-:W-:Y:S01]  /*10d60*/  UIMAD UR42, UR7, UR42, UR6 ;  /* 0x0000002a072a72a4 */ /* 0x000fe2000f8e0206 */
[----:B------:R-:W-:-:S07]  /*10d70*/  IMAD.MOV.U32 R8, RZ, RZ, 0x1 ;  /* 0x00000001ff087424 */ /* 0x000fce00078e00ff */
[----:B------:R-:W-:Y:S05]  /*10d80*/  @!P0 BRA `(.L_x_1898) ;  /* 0x0000003800a48947 */ /* 0x000fea0003800000 */
[----:B------:R-:W0:Y:S01]  /*10d90*/  S2UR UR40, SR_CTAID.X ;  /* 0x00000000002879c3 */ /* 0x000e220000002500 */
[----:B------:R-:W-:Y:S01]  /*10da0*/  ULDC UR6, c[0x0][0x448] ;  /* 0x0001120000067ab9 */ /* 0x000fe20000000800 */
[----:B------:R-:W-:Y:S01]  /*10db0*/  ULDC.64 UR4, c[0x0][0x418] ;  /* 0x0001060000047ab9 */ /* 0x000fe20000000a00 */
[----:B------:R-:W-:Y:S02]  /*10dc0*/  UISETP.NE.AND UP1, UPT, UR6, 0x1, UPT ;  /* 0x000000010600788c */ /* 0x000fe4000bf25270 */
[----:B------:R-:W-:Y:S01]  /*10dd0*/  UISETP.NE.U32.AND UP0, UPT, UR4, URZ, UPT ;  /* 0x0000003f0400728c */ /* 0x000fe2000bf05070 */
[----:B------:R-:W-:Y:S02]  /*10de0*/  ULDC UR11, c[0x0][0x288] ;  /* 0x0000a200000b7ab9 */ /* 0x000fe40000000800 */
[----:B------:R-:W-:Y:S01]  /*10df0*/  ULDC UR4, c[0x0][0x424] ;  /* 0x0001090000047ab9 */ /* 0x000fe20000000800 */
[----:B------:R-:W-:Y:S01]  /*10e00*/  UISETP.NE.AND.EX UP0, UPT, UR5, URZ, UPT, UP0 ;  /* 0x0000003f0500728c */ /* 0x000fe2000bf05300 */
[----:B------:R-:W-:Y:S01]  /*10e10*/  ULDC UR12, c[0x0][0x2f0] ;  /* 0x0000bc00000c7ab9 */ /* 0x000fe20000000800 */
[----:B------:R-:W-:-:S02]  /*10e20*/  UIADD3 UR6, -UR11, 0x1, URZ ;  /* 0x000000010b067890 */ /* 0x000fc4000fffe13f */
[----:B------:R-:W-:Y:S01]  /*10e30*/  USEL UR10, UR4, 0x1, UP0 ;  /* 0x00000001040a7887 */ /* 0x000fe20008000000 */
[----:B------:R-:W-:Y:S02]  /*10e40*/  @UP1 ULDC UR13, c[0x0][0x450] ;  /* 0x00011400000d1ab9 */ /* 0x000fe40000000800 */
[----:B------:R-:W-:Y:S01]  /*10e50*/  @UP1 ULDC UR4, c[0x0][0x44c] ;  /* 0x0001130000041ab9 */ /* 0x000fe20000000800 */
[----:B------:R-:W-:Y:S02]  /*10e60*/  UIMAD UR7, UR10, UR12, 0x5f ;  /* 0x0000005f0a0774a4 */ /* 0x000fe4000f8e020c */
[----:B------:R-:W-:Y:S02]  /*10e70*/  UIMAD UR9, UR10, UR12, UR6 ;  /* 0x0000000c0a0972a4 */ /* 0x000fe4000f8e0206 */
[----:B------:R-:W-:Y:S02]  /*10e80*/  UIMAD.WIDE UR6, UR7, 0x2aaaaaab, URZ ;  /* 0x2aaaaaab070678a5 */ /* 0x000fe4000f8e023f */
[----:B0-----:R-:W-:-:S02]  /*10e90*/  USHF.L.U32 UR40, UR40, 0x7, URZ ;  /* 0x0000000728287899 */ /* 0x001fc4000800063f */
[----:B------:R-:W-:Y:S02]  /*10ea0*/  USHF.R.U32.HI UR39, URZ, 0x1f, UR7 ;  /* 0x0000001f3f277899 */ /* 0x000fe40008011607 */
[----:B------:R-:W-:Y:S02]  /*10eb0*/  UIADD3 UR8, UR40, 0x7f, URZ ;  /* 0x0000007f28087890 */ /* 0x000fe4000fffe03f */
[----:B------:R-:W-:Y:S02]  /*10ec0*/  ULEA.HI.SX32 UR39, UR7, UR39, 0x1c ;  /* 0x0000002707277291 */ /* 0x000fe4000f8fe23f */
[----:B------:R-:W-:-:S04]  /*10ed0*/  UIMAD.WIDE.U32 UR4, UR8, UR4, URZ ;  /* 0x00000004080472a5 */ /* 0x000fc8000f8e003f */
[----:B------:R-:W-:-:S03]  /*10ee0*/  @UP1 USHF.R.U32.HI UR8, URZ, UR13, UR5 ;  /* 0x0000000d3f081299 */ /* 0x000fc60008011605 */
[----:B------:R-:W-:Y:S01]  /*10ef0*/  ULDC.64 UR4, c[0x0][0x9e0] ;  /* 0x0002780000047ab9 */ /* 0x000fe20000000a00 */
[----:B------:R-:W-:Y:S02]  /*10f00*/  UIADD3 UR9, UR9, UR8, URZ ;  /* 0x0000000809097290 */ /* 0x000fe4000fffe03f */
[----:B------:R-:W-:Y:S02]  /*10f10*/  UISETP.GE.AND UP0, UPT, UR5, 0x1, UPT ;  /* 0x000000010500788c */ /* 0x000fe4000bf06270 */
[----:B------:R-:W-:-:S04]  /*10f20*/  UIADD3 UR4, UR9, UR4, URZ ;  /* 0x0000000409047290 */ /* 0x000fc8000fffe03f */
[----:B------:R-:W-:-:S13]  /*10f30*/  PLOP3.LUT P1, PT, PT, PT, UP0, 0x80, 0x0 ;  /* 0x000000000000781c */ /* 0x000fda0003f2f008 */
[----:B------:R-:W-:Y:S05]  /*10f40*/  @!P1 BRA `(.L_x_1899) ;  /* 0x0000000000449947 */ /* 0x000fea0003800000 */
        /* <DEDUP_REMOVED lines=10> */
.L_x_1900:
[----:B------:R-:W-:-:S11]  /*10ff0*/  UISETP.NE.AND UP0, UPT, UR5, 0x1, UPT ;  /* 0x000000010500788c */ /* 0x000fd6000bf05270 */
[----:B------:R-:W-:Y:S02]  /*11000*/  @UP0 ULDC.64 UR14, c[0x0][0x9e8] ;  /* 0x00027a00000e0ab9 */ /* 0x000fe40000000a00 */
[----:B------:R-:W-:-:S04]  /*11010*/  UIMAD.WIDE.U32 UR6, UR8, UR14, URZ ;  /* 0x0000000e080672a5 */ /* 0x000fc8000f8e003f */
[----:B------:R-:W-:-:S12]  /*11020*/  @UP0 USHF.R.U32.HI UR8, URZ, UR15, UR7 ;  /* 0x0000000f3f080299 */ /* 0x000fd80008011607 */
.L_x_1901:
[----:B------:R-:W-:-:S04]  /*11030*/  UIMAD UR8, UR8, UR5, UR5 ;  /* 0x00000005080872a4 */ /* 0x000fc8000f8e0205 */
[----:B------:R-:W-:-:S04]  /*11040*/  UISETP.LT.AND UP0, UPT, UR4, UR8, UPT ;  /* 0x000000080400728c */ /* 0x000fc8000bf01270 */
[----:B------:R-:W-:-:S12]  /*11050*/  USEL UR4, UR4, UR8, UP0 ;  /* 0x0000000804047287 */ /* 0x000fd80008000000 */
.L_x_1899:
[----:B------:R-:W-:Y:S01]  /*11060*/  UIADD3 UR6, UR4, 0x5f, URZ ;  /* 0x0000005f04067890 */ /* 0x000fe2000fffe03f */
[----:B------:R-:W-:Y:S01]  /*11070*/  @UP1 ULDC UR8, c[0x0][0x44c] ;  /* 0x0001130000081ab9 */ /* 0x000fe20000000800 */
[----:B------:R-:W-:Y:S02]  /*11080*/  @UP1 ULDC UR13, c[0x0][0x450] ;  /* 0x00011400000d1ab9 */ /* 0x000fe40000000800 */
[----:B------:R-:W-:Y:S02]  /*11090*/  UIMAD.WIDE UR6, UR6, 0x2aaaaaab, URZ ;  /* 0x2aaaaaab060678a5 */ /* 0x000fe4000f8e023f */
[----:B------:R-:W-:Y:S02]  /*110a0*/  UIMAD.WIDE.U32 UR8, UR40, UR8, URZ ;  /* 0x00000008280872a5 */ /* 0x000fe4000f8e003f */
[----:B------:R-:W-:Y:S01]  /*110b0*/  USHF.R.U32.HI UR44, URZ, 0x1f, UR7 ;  /* 0x0000001f3f2c7899 */ /* 0x000fe20008011607 */
[----:B------:R-:W-:Y:S01]  /*110c0*/  UMOV UR4, UR40 ;  /* 0x0000002800047c82 */ /* 0x000fe20008000000 */
[----:B------:R-:W-:-:S02]  /*110d0*/  UIMAD UR10, UR10, UR12, -UR11 ;  /* 0x0000000c0a0a72a4 */ /* 0x000fc4000f8e0a0b */
[----:B------:R-:W-:Y:S02]  /*110e0*/  @UP1 USHF.R.U32.HI UR4, URZ, UR13, UR9 ;  /* 0x0000000d3f041299 */ /* 0x000fe40008011609 */
[----:B------:R-:W-:Y:S02]  /*110f0*/  ULEA.HI.SX32 UR44, UR7, UR44, 0x1c ;  /* 0x0000002c072c7291 */ /* 0x000fe4000f8fe23f */
[----:B------:R-:W-:Y:S02]  /*11100*/  UIADD3 UR4, UR10, UR4, URZ ;  /* 0x000000040a047290 */ /* 0x000fe4000fffe03f */
[----:B------:R-:W-:Y:S01]  /*11110*/  UISETP.LT.AND UP0, UPT, UR39, UR44, UPT ;  /* 0x0000002c2700728c */ /* 0x000fe2000bf01270 */
[----:B------:R-:W-:Y:S02]  /*11120*/  ULDC UR8, c[0x0][0x9dc] ;  /* 0x0002770000087ab9 */ /* 0x000fe40000000800 */
[----:B------:R-:W-:Y:S02]  /*11130*/  UIADD3 UR8, UR4, -UR8, URZ ;  /* 0x8000000804087290 */ /* 0x000fe4000fffe03f */
[----:B------:R-:W-:Y:S01]  /*11140*/  USEL UR12, UR39, UR44, UP0 ;  /* 0x0000002c270c7287 */ /* 0x000fe20008000000 */
[----:B------:R-:W-:Y:S11]  /*11150*/  @!P1 BRA `(.L_x_1902) ;  /* 0x0000000000449947 */ /* 0x000ff60003800000 */
        /* <DEDUP_REMOVED lines=10> */
.L_x_1903:
[----:B------:R-:W-:-:S11]  /*11200*/  UISETP.NE.AND UP0, UPT, UR5, 0x1, UPT ;  /* 0x000000010500788c */ /* 0x000fd6000bf05270 */
[----:B------:R-:W-:Y:S02]  /*11210*/  @UP0 ULDC.64 UR10, c[0x0][0x9e8] ;  /* 0x00027a00000a0ab9 */ /* 0x000fe40000000a00 */
[----:B------:R-:W-:-:S04]  /*11220*/  UIMAD.WIDE.U32 UR6, UR4, UR10, URZ ;  /* 0x0000000a040672a5 */ /* 0x000fc8000f8e003f */
[----:B------:R-:W-:-:S12]  /*11230*/  @UP0 USHF.R.U32.HI UR4, URZ, UR11, UR7 ;  /* 0x0000000b3f040299 */ /* 0x000fd80008011607 */
.L_x_1904:
[----:B------:R-:W-:-:S04]  /*11240*/  UIMAD UR4, UR4, UR5, URZ ;  /* 0x00000005040472a4 */ /* 0x000fc8000f8e023f */
[----:B------:R-:W-:-:S04]  /*11250*/  UISETP.LT.AND UP0, UPT, UR8, UR4, UPT ;  /* 0x000000040800728c */ /* 0x000fc8000bf01270 */
[----:B------:R-:W-:-:S12]  /*11260*/  USEL UR8, UR8, UR4, !UP0 ;  /* 0x0000000408087287 */ /* 0x000fd8000c000000 */
.L_x_1902:
[----:B------:R-:W-:Y:S02]  /*11270*/  UIMAD.WIDE UR4, UR8, 0x2aaaaaab, URZ ;  /* 0x2aaaaaab080478a5 */ /* 0x000fe4000f8e023f */
[----:B------:R-:W-:Y:S02]  /*11280*/  USHF.R.U32.HI UR10, URZ, 0x10, UR42 ;  /* 0x000000103f0a7899 */ /* 0x000fe4000801162a */
[----:B------:R-:W-:Y:S02]  /*11290*/  USHF.R.U32.HI UR4, URZ, 0x1f, UR5 ;  /* 0x0000001f3f047899 */ /* 0x000fe40008011605 */
[----:B------:R-:W-:Y:S02]  /*112a0*/  ULOP3.LUT UR42, UR42, 0xffff, URZ, 0xc0, !UPT ;  /* 0x0000ffff2a2a7892 */ /* 0x000fe4000f8ec03f */
[----:B------:R-:W-:Y:S01]  /*112b0*/  ULEA.HI.SX32 UR4, UR5, UR4, 0x1c ;  /* 0x0000000405047291 */ /* 0x000fe2000f8fe23f */
[----:B------:R-:W-:-:S03]  /*112c0*/  UMOV UR46, URZ ;  /* 0x0000003f002e7c82 */ /* 0x000fc60008000000 */
[----:B------:R-:W-:-:S04]  /*112d0*/  UISETP.LT.AND UP0, UPT, URZ, UR4, UPT ;  /* 0x000000043f00728c */ /* 0x000fc8000bf01270 */
[----:B------:R-:W-:Y:S02]  /*112e0*/  USEL UR43, URZ, UR4, !UP0 ;  /* 0x000000043f2b7287 */ /* 0x000fe4000c000000 */
[----:B------:R-:W-:Y:S02]  /*112f0*/  UISETP.NE.AND UP0, UPT, UR10, URZ, UPT ;  /* 0x0000003f0a00728c */ /* 0x000fe4000bf05270 */
[----:B------:R-:W-:-:S06]  /*11300*/  UISETP.GT.AND UP1, UPT, UR12, UR43, UPT ;  /* 0x0000002b0c00728c */ /* 0x000fcc000bf24270 */
[----:B------:R-:W-:-:S03]  /*11310*/  PLOP3.LUT P0, PT, PT, PT, UP1, 0x80, 0x0 ;  /* 0x000000000000781c */ /* 0x000fc60003f0f018 */
[----:B------:R-:W-:-:S10]  /*11320*/  @!UP0 ULDC UR10, c[0x0][0x9f0] ;  /* 0x00027c00000a8ab9 */ /* 0x000fd40000000800 */
[----:B------:R-:W-:Y:S05]  /*11330*/  @!P0 BRA `(.L_x_1905) ;  /* 0x0000000000808947 */ /* 0x000fea0003800000 */
[----:B------:R-:W-:Y:S01]  /*11340*/  IMAD.U32 R3, RZ, RZ, UR10 ;  /* 0x0000000aff037e24 */ /* 0x000fe2000f8e00ff */
[----:B------:R-:W-:-:S04]  /*11350*/  UIADD3 UR4, UR10, -0x1, UR12 ;  /* 0xffffffff0a047890 */ /* 0x000fc8000fffe00c */
[-C--:B------:R-:W-:Y:S01]  /*11360*/  IABS R0, R3.reuse ;  /* 0x0000000300007213 */ /* 0x080fe20000000000 */
[----:B------:R-:W-:Y:S01]  /*11370*/  UIADD3 UR6, -UR43, UR4, URZ ;  /* 0x000000042b067290 */ /* 0x000fe2000fffe13f */
[----:B------:R-:W-:Y:S02]  /*11380*/  IABS R3, R3 ;  /* 0x0000000300037213 */ /* 0x000fe40000000000 */
[----:B------:R-:W-:Y:S01]  /*11390*/  R2UR UR11, R0 ;  /* 0x00000000000b72ca */ /* 0x000fe200000e0000 */
[----:B------:R-:W-:Y:S02]  /*113a0*/  UMOV UR4, URZ ;  /* 0x0000003f00047c82 */ /* 0x000fe40008000000 */
[----:B------:R-:W-:-:S05]  /*113b0*/  IMAD.MOV R3, RZ, RZ, -R3 ;  /* 0x000000ffff037224 */ /* 0x000fca00078e0a03 */
[----:B------:R-:W-:-:S05]  /*113c0*/  R2UR UR9, R3 ;  /* 0x00000000030972ca */ /* 0x000fca00000e0000 */
[----:B------:R-:W0:Y:S08]  /*113d0*/  I2F.RP R0, UR11 ;  /* 0x0000000b00007d06 */ /* 0x000e300008209400 */
[----:B0-----:R-:W0:Y:S02]  /*113e0*/  MUFU.RCP R0, R0 ;  /* 0x0000000000007308 */ /* 0x001e240000001000 */
[----:B0-----:R-:W-:Y:S01]  /*113f0*/  VIADD R2, R0, 0xffffffe ;  /* 0x0ffffffe00027836 */ /* 0x001fe20000000000 */
[----:B------:R-:W-:Y:S01]  /*11400*/  IABS R0, UR6 ;  /* 0x0000000600007c13 */ /* 0x000fe20008000000 */
[----:B------:R-:W-:-:S03]  /*11410*/  ULOP3.LUT UR6, UR6, UR10, URZ, 0x3c, !UPT ;  /* 0x0000000a06067292 */ /* 0x000fc6000f8e3c3f */
[----:B------:R-:W-:Y:S01]  /*11420*/  R2UR UR8, R0 ;  /* 0x00000000000872ca */ /* 0x000fe200000e0000 */
[----:B------:R-:W0:Y:S02]  /*11430*/  F2I.FTZ.U32.TRUNC.NTZ R2, R2 ;  /* 0x0000000200027305 */ /* 0x000e24000021f000 */
        /* <DEDUP_REMOVED lines=16> */
.L_x_1905:
[----:B------:R-:W-:Y:S01]  /*11540*/  UIMAD UR41, UR42, UR46, UR43 ;  /* 0x0000002e2a2972a4 */ /* 0x000fe2000f8e022b */
[----:B------:R-:W-:Y:S02]  /*11550*/  IMAD.U32 R0, RZ, RZ, UR12 ;  /* 0x0000000cff007e24 */ /* 0x000fe4000f8e00ff */
[----:B------:R-:W-:Y:S02]  /*11560*/  IMAD.MOV.U32 R6, RZ, RZ, RZ ;  /* 0x000000ffff067224 */ /* 0x000fe400078e00ff */
[----:B------:R-:W-:Y:S02]  /*11570*/  IMAD.MOV.U32 R8, RZ, RZ, 0x1 ;  /* 0x00000001ff087424 */ /* 0x000fe400078e00ff */
[----:B------:R-:W-:-:S05]  /*11580*/  IMAD.U32 R3, RZ, RZ, UR41 ;  /* 0x00000029ff037e24 */ /* 0x000fca000f8e00ff */
[----:B------:R-:W-:Y:S01]  /*11590*/  VIADDMNMX R19, R3, UR46, R0, PT ;  /* 0x0000002e03137c46 */ /* 0x000fe2000b800100 */
[----:B------:R-:W-:-:S03]  /*115a0*/  IMAD.MOV.U32 R0, RZ, RZ, 0x1 ;  /* 0x00000001ff007424 */ /* 0x000fc600078e00ff */
        /* <DEDUP_REMOVED lines=26> */
.L_x_1906:
        /* <DEDUP_REMOVED lines=20> */
.L_x_1908:
        /* <DEDUP_REMOVED lines=15> */
.L_x_1907:
[----:B------:R-:W0:Y:S08]  /*11980*/  LDC.64 R2, c[0x0][0x9f8] ;  /* 0x00027e00ff027b82 */ /* 0x000e300000000a00 */
[----:B------:R-:W1:Y:S01]  /*11990*/  LDC.64 R4, c[0x0][0x418] ;  /* 0x00010600ff047b82 */ /* 0x000e620000000a00 */
[----:B0-----:R-:W-:-:S04]  /*119a0*/  ISETP.NE.U32.AND P0, PT, R2, RZ, PT ;  /* 0x000000ff0200720c */ /* 0x001fc80003f05070 */
[----:B------:R-:W-:-:S13]  /*119b0*/  ISETP.NE.AND.EX P0, PT, R3, RZ, PT, P0 ;  /* 0x000000ff0300720c */ /* 0x000fda0003f05300 */
[----:B------:R-:W0:Y:S02]  /*119c0*/  @P0 LDC.64 R2, c[0x0][0x9f8] ;  /* 0x00027e00ff020b82 */ /* 0x000e240000000a00 */
[----:B0-----:R-:W-:-:S05]  /*119d0*/  @P0 IMAD.WIDE R2, R18, 0x4, R2 ;  /* 0x0000000412020825 */ /* 0x001fca00078e0202 */
[----:B------:R-:W2:Y:S01]  /*119e0*/  @P0 LDG.E R18, desc[UR48][R2.64] ;  /* 0x0000003002120981 */ /* 0x000ea2000c1e1900 */
[----:B-1----:R-:W-:Y:S01]  /*119f0*/  ISETP.NE.U32.AND P0, PT, R4, RZ, PT ;  /* 0x000000ff0400720c */ /* 0x002fe20003f05070 */
[----:B------:R-:W-:Y:S01]  /*11a00*/  UMOV UR4, 0xffffffff ;  /* 0xffffffff00047882 */ /* 0x000fe20000000000 */
[----:B------:R-:W-:Y:S01]  /*11a10*/  LOP3.LUT R17, R17, 0xfffffffe, RZ, 0xc0, !PT ;  /* 0xfffffffe11117812 */ /* 0x000fe200078ec0ff */
[----:B------:R-:W0:Y:S01]  /*11a20*/  S2R R16, SR_TID.X ;  /* 0x0000000000107919 */ /* 0x000e220000002100 */
[----:B------:R-:W-:Y:S01]  /*11a30*/  ISETP.NE.AND.EX P1, PT, R5, RZ, PT, P0 ;  /* 0x000000ff0500720c */ /* 0x000fe20003f25300 */
[----:B------:R-:W-:-:S12]  /*11a40*/  VIADD R0, R19, 0xffffffff ;  /* 0xffffffff13007836 */ /* 0x000fd80000000000 */
[----:B------:R-:W-:Y:S02]  /*11a50*/  @P1 LOP3.LUT R17, R17, 0x1, RZ, 0xfc, !PT ;  /* 0x0000000111111812 */ /* 0x000fe400078efcff */
[----:B0-----:R-:W-:-:S04]  /*11a60*/  SHF.R.U32.HI R6, RZ, 0x5, R16 ;  /* 0x00000005ff067819 */ /* 0x001fc80000011610 */
[----:B------:R-:W-:Y:S02]  /*11a70*/  LOP3.LUT R6, R6, 0x3, RZ, 0xc0, !PT ;  /* 0x0000000306067812 */ /* 0x000fe400078ec0ff */
[----:B--2---:R-:W-:Y:S02]  /*11a80*/  SHF.R.S32.HI R19, RZ, 0x1f, R18 ;  /* 0x0000001fff137819 */ /* 0x004fe40000011412 */
[----:B------:R-:W-:Y:S01]  /*11a90*/  SEL R16, R18, RZ, !P1 ;  /* 0x000000ff12107207 */ /* 0x000fe20004800000 */
[----:B------:R-:W-:Y:S06]  /*11aa0*/  BRA.DIV UR4, `(.L_x_1909) ;  /* 0x0000003204ec7947 */ /* 0x000fec000b800000 */
[----:B------:R0:W1:Y:S02]  /*11ab0*/  SHFL.IDX PT, R14, R6, RZ, 0x1f ;  /* 0x00001fff060e7589 */ /* 0x00006400000e0000 */
.L_x_1988:
[----:B------:R2:W-:Y:S01]  /*11ac0*/  STL [R1], R0 ;  /* 0x0000000001007387 */ /* 0x0005e20000100800 */
        /* <DEDUP_REMOVED lines=8> */
.L_x_1991:
[----:B------:R-:W-:Y:S05]  /*11b50*/  @!P6 BRA `(.L_x_1910) ;  /* 0x0000000000d8e947 */ /* 0x000fea0003800000 */
[----:B------:R-:W-:Y:S01]  /*11b60*/  IMAD.MOV.U32 R16, RZ, RZ, R18 ;  /* 0x000000ffff107224 */ /* 0x000fe200078e0012 */
[----:B------:R-:W-:Y:S06]  /*11b70*/  @!P1 BRA `(.L_x_1912) ;  /* 0x0000000000509947 */ /* 0x000fec0003800000 */
[----:B0-----:R-:W-:Y:S01]  /*11b80*/  IMAD.MOV.U32 R6, RZ, RZ, R0 ;  /* 0x000000ffff067224 */ /* 0x001fe200078e0000 */
[----:B------:R-:W-:Y:S01]  /*11b90*/  ULDC.64 UR4, c[0x0][0x428] ;  /* 0x00010a0000047ab9 */ /* 0x000fe20000000a00 */
[----:B------:R-:W0:Y:S01]  /*11ba0*/  LDC R0, c[0x0][0x43c] ;  /* 0x00010f00ff007b82 */ /* 0x000e220000000800 */
[----:B------:R-:W-:Y:S02]  /*11bb0*/  IMAD R9, R19, UR4, RZ ;  /* 0x0000000413097c24 */ /* 0x000fe4000f8e02ff */
        /* <DEDUP_REMOVED lines=15> */
[----:B------:R1:W-:Y:S02]  /*11cb0*/  STL [R1], R6 ;  /* 0x0000000601007387 */ /* 0x0003e40000100800 */
.L_x_1912:
[----:B------:R-:W-:Y:S01]  /*11cc0*/  IMAD.MOV.U32 R0, RZ, RZ, 0x1 ;  /* 0x00000001ff007424 */ /* 0x000fe200078e00ff */
[----:B01----:R-:W0:Y:S04]  /*11cd0*/  S2R R6, SR_TID.X ;  /* 0x0000000000067919 */ /* 0x003e280000002100 */
[----:B------:R-:W-:-:S04]  /*11ce0*/  SHF.L.U32 R0, R0, 0x1f, RZ ;  /* 0x0000001f00007819 */ /* 0x000fc800000006ff */
[----:B------:R-:W1:Y:S01]  /*11cf0*/  SYNCS.PHASECHK.TRANS64.TRYWAIT P0, [UR38+0x22840], R0 ;  /* 0x02284000ff0075a7 */ /* 0x000e620008000166 */
[----:B0-----:R-:W-:-:S04]  /*11d00*/  LOP3.LUT R2, R6, 0x7f, RZ, 0xc0, !PT ;  /* 0x0000007f06027812 */ /* 0x001fc800078ec0ff */
[----:B------:R-:W-:Y:S01]  /*11d10*/  ISETP.NE.AND P1, PT, R2, RZ, PT ;  /* 0x000000ff0200720c */ /* 0x000fe20003f25270 */
[----:B-1----:R-:W-:-:S12]  /*11d20*/  @!P0 BRA `(.L_x_1913) ;  /* 0x00000030008c8947 */ /* 0x002fd80003800000 */
.L_x_1992:
[----:B------:R-:W-:Y:S05]  /*11d30*/  @P1 BRA `(.L_x_1914) ;  /* 0x0000000000181947 */ /* 0x000fea0003800000 */
[----:B------:R-:W1:Y:S01]  /*11d40*/  S2R R2, SR_TID.X ;  /* 0x0000000000027919 */ /* 0x000e620000002100 */
[----:B0-----:R-:W-:-:S04]  /*11d50*/  IMAD.MOV.U32 R0, RZ, RZ, 0x3000 ;  /* 0x00003000ff007424 */ /* 0x001fc800078e00ff */
[----:B------:R2:W-:Y:S01]  /*11d60*/  SYNCS.ARRIVE.TRANS64 RZ, [UR38+0x22830], R0 ;  /* 0x02283000ffff79a7 */ /* 0x0005e20008000026 */
[----:B-1----:R-:W-:-:S13]  /*11d70*/  LOP3.LUT P0, RZ, R2, 0x1f, RZ, 0xc0, !PT ;  /* 0x0000001f02ff7812 */ /* 0x002fda000780c0ff */
[----:B--2---:R-:W-:Y:S05]  /*11d80*/  @!P0 BRA `(.L_x_1914) ;  /* 0x0000000000048947 */ /* 0x004fea0003800000 */
[----:B------:R-:W-:Y:S01]  /*11d90*/  BPT.TRAP 0x1 ;  /* 0x000000040000795c */ /* 0x000fe20000300000 */
.L_x_1914:
[----:B0-----:R-:W2:Y:S01]  /*11da0*/  LDL R0, [R1] ;  /* 0x0000000001007983 */ /* 0x001ea20000100800 */
        /* <DEDUP_REMOVED lines=17> */
.L_x_1910:
        /* <DEDUP_REMOVED lines=22> */
.L_x_1915:
[----:B------:R-:W1:Y:S01]  /*12020*/  LDC R5, c[0x0][0x448] ;  /* 0x00011200ff057b82 */ /* 0x000e620000000800 */
[----:B------:R-:W2:Y:S01]  /*12030*/  S2R R12, SR_TID.X ;  /* 0x00000000000c7919 */ /* 0x000ea20000002100 */
[----:B------:R-:W-:Y:S01]  /*12040*/  USHF.R.S32.HI UR4, URZ, 0x1f, UR36 ;  /* 0x0000001f3f047899 */ /* 0x000fe20008011424 */
[----:B------:R-:W-:Y:S01]  /*12050*/  ULDC.64 UR8, c[0x0][0x2d8] ;  /* 0x0000b60000087ab9 */ /* 0x000fe20000000a00 */
[----:B------:R-:W3:Y:S02]  /*12060*/  S2R R8, SR_CTAID.Z ;  /* 0x0000000000087919 */ /* 0x000ee40000002700 */
[----:B------:R-:W-:Y:S02]  /*12070*/  UIMAD UR6, UR4, UR8, URZ ;  /* 0x00000008040672a4 */ /* 0x000fe4000f8e023f */
[----:B------:R-:W-:Y:S02]  /*12080*/  UIMAD.WIDE.U32 UR4, UR36, UR8, URZ ;  /* 0x00000008240472a5 */ /* 0x000fe4000f8e003f */
[----:B------:R-:W-:-:S04]  /*12090*/  UIMAD UR6, UR36, UR9, UR6 ;  /* 0x00000009240672a4 */ /* 0x000fc8000f8e0206 */
[----:B------:R-:W-:Y:S01]  /*120a0*/  UIADD3 UR5, UR5, UR6, URZ ;  /* 0x0000000605057290 */ /* 0x000fe2000fffe03f */
[----:B-1----:R-:W-:Y:S02]  /*120b0*/  ISETP.NE.AND P0, PT, R5, 0x1, PT ;  /* 0x000000010500780c */ /* 0x002fe40003f05270 */
[C---:B--2---:R-:W-:Y:S01]  /*120c0*/  LOP3.LUT R10, R12.reuse, 0x7f, RZ, 0xc0, !PT ;  /* 0x0000007f0c0a7812 */ /* 0x044fe200078ec0ff */
[----:B------:R-:W-:-:S10]  /*120d0*/  IMAD.SHL.U32 R3, R12, 0x10, RZ ;  /* 0x000000100c037824 */ /* 0x000fd400078e00ff */
[----:B------:R-:W0:Y:S01]  /*120e0*/  @P0 LDC R7, c[0x0][0x44c] ;  /* 0x00011300ff070b82 */ /* 0x000e220000000800 */
[----:B------:R-:W-:-:S04]  /*120f0*/  SHF.R.U32.HI R4, RZ, 0x3, R10 ;  /* 0x00000003ff047819 */ /* 0x000fc8000001160a */
[----:B------:R-:W-:-:S03]  /*12100*/  LOP3.LUT R0, R4, 0x70, R3, 0xf8, !PT ;  /* 0x0000007004007812 */ /* 0x000fc600078ef803 */
[----:B------:R-:W1:Y:S02]  /*12110*/  @P0 LDC R9, c[0x0][0x450] ;  /* 0x00011400ff090b82 */ /* 0x000e640000000800 */
[----:B------:R-:W-:-:S06]  /*12120*/  VIADD R0, R0, UR40 ;  /* 0x0000002800007c36 */ /* 0x000fcc0008000000 */
[----:B------:R-:W2:Y:S01]  /*12130*/  LDC.64 R2, c[0x0][0x2e0] ;  /* 0x0000b800ff027b82 */ /* 0x000ea20000000a00 */
[----:B0-----:R-:W-:-:S04]  /*12140*/  @P0 IMAD.HI.U32 R6, R0, R7, RZ ;  /* 0x0000000700060227 */ /* 0x001fc800078e00ff */
[----:B------:R-:W-:Y:S01]  /*12150*/  IMAD.MOV.U32 R7, RZ, RZ, R0 ;  /* 0x000000ffff077224 */ /* 0x000fe200078e0000 */
[----:B-1----:R-:W-:Y:S02]  /*12160*/  @P0 SHF.R.U32.HI R7, RZ, R9, R6 ;  /* 0x00000009ff070219 */ /* 0x002fe40000011606 */
[----:B---3--:R-:W-:-:S05]  /*12170*/  SHF.R.S32.HI R9, RZ, 0x1f, R8 ;  /* 0x0000001fff097819 */ /* 0x008fca0000011408 */
[----:B--2---:R-:W-:-:S04]  /*12180*/  IMAD R6, R9, R2, RZ ;  /* 0x0000000209067224 */ /* 0x004fc800078e02ff */
[C---:B------:R-:W-:Y:S01]  /*12190*/  IMAD R9, R8.reuse, R3, R6 ;  /* 0x0000000308097224 */ /* 0x040fe200078e0206 */
[----:B------:R-:W-:Y:S01]  /*121a0*/  SHF.R.S32.HI R6, RZ, 0x1f, R7 ;  /* 0x0000001fff067819 */ /* 0x000fe20000011407 */
[----:B------:R-:W-:Y:S01]  /*121b0*/  IMAD.WIDE.U32 R2, R8, R2, UR4 ;  /* 0x0000000408027e25 */ /* 0x000fe2000f8e0002 */
[----:B------:R-:W-:-:S03]  /*121c0*/  ULDC.64 UR4, c[0x0][0x2d0] ;  /* 0x0000b40000047ab9 */ /* 0x000fc60000000a00 */
[----:B------:R-:W-:Y:S02]  /*121d0*/  IMAD.IADD R3, R3, 0x1, R9 ;  /* 0x0000000103037824 */ /* 0x000fe400078e0209 */
[----:B------:R-:W-:Y:S02]  /*121e0*/  IMAD.MOV R9, RZ, RZ, -R7 ;  /* 0x000000ffff097224 */ /* 0x000fe400078e0a07 */
[----:B------:R-:W-:Y:S02]  /*121f0*/  IMAD R6, R6, UR4, RZ ;  /* 0x0000000406067c24 */ /* 0x000fe4000f8e02ff */
[----:B------:R-:W-:Y:S02]  /*12200*/  IMAD R9, R5, R9, R0 ;  /* 0x0000000905097224 */ /* 0x000fe400078e0200 */
[C---:B------:R-:W-:Y:S02]  /*12210*/  IMAD R11, R7.reuse, UR5, R6 ;  /* 0x00000005070b7c24 */ /* 0x040fe4000f8e0206 */
[----:B------:R-:W-:Y:S01]  /*12220*/  IMAD.WIDE.U32 R2, R7, UR4, R2 ;  /* 0x0000000407027c25 */ /* 0x000fe2000f8e0002 */
[----:B------:R-:W-:Y:S01]  /*12230*/  SHF.R.S32.HI R0, RZ, 0x1f, R9 ;  /* 0x0000001fff007819 */ /* 0x000fe20000011409 */
[----:B------:R-:W-:-:S02]  /*12240*/  ULDC.64 UR4, c[0x0][0x2c8] ;  /* 0x0000b20000047ab9 */ /* 0x000fc40000000a00 */
[----:B------:R-:W-:Y:S02]  /*12250*/  IMAD.IADD R3, R3, 0x1, R11 ;  /* 0x0000000103037824 */ /* 0x000fe400078e020b */
[----:B------:R-:W-:Y:S02]  /*12260*/  IMAD R0, R0, UR4, RZ ;  /* 0x0000000400007c24 */ /* 0x000fe4000f8e02ff */
[----:B------:R-:W-:-:S04]  /*12270*/  IMAD.WIDE.U32 R2, R9, UR4, R2 ;  /* 0x0000000409027c25 */ /* 0x000fc8000f8e0002 */
[----:B------:R-:W-:Y:S01]  /*12280*/  IMAD R7, R9, UR5, R0 ;  /* 0x0000000509077c24 */ /* 0x000fe2000f8e0200 */
[----:B------:R-:W-:Y:S01]  /*12290*/  ULDC.64 UR4, c[0x0][0x280] ;  /* 0x0000a00000047ab9 */ /* 0x000fe20000000a00 */
[----:B------:R-:W-:Y:S01]  /*122a0*/  IMAD.SHL.U32 R6, R10, 0x8, RZ ;  /* 0x000000080a067824 */ /* 0x000fe200078e00ff */
[----:B------:R-:W-:Y:S01]  /*122b0*/  LEA R0, P0, R2, UR4, 0x1 ;  /* 0x0000000402007c11 */ /* 0x000fe2000f8008ff */
[----:B------:R-:W-:Y:S01]  /*122c0*/  IMAD.IADD R7, R3, 0x1, R7 ;  /* 0x0000000103077824 */ /* 0x000fe200078e0207 */
[----:B------:R-:W-:-:S04]  /*122d0*/  ULDC UR4, c[0x0][0x2b8] ;  /* 0x0000ae0000047ab9 */ /* 0x000fc80000000800 */
        /* <DEDUP_REMOVED lines=11> */
[----:B------:R-:W-:Y:S02]  /*12390*/  VIADD R4, R4, UR40 ;  /* 0x0000002804047c36 */ /* 0x000fe40008000000 */
[----:B------:R-:W1:Y:S01]  /*123a0*/  SHFL.IDX PT, R2, R7, RZ, 0x181f ;  /* 0x00181fff07027589 */ /* 0x000e6200000e0000 */
[----:B------:R-:W-:Y:S02]  /*123b0*/  IMAD R5, R5, UR4, RZ ;  /* 0x0000000405057c24 */ /* 0x000fe4000f8e02ff */
[C---:B------:R-:W-:Y:S01]  /*123c0*/  VIADD R10, R4.reuse, 0x10 ;  /* 0x00000010040a7836 */ /* 0x040fe20000000000 */
[----:B------:R-:W-:Y:S01]  /*123d0*/  SHFL.IDX PT, R9, R7, 0x1, 0x181f ;  /* 0x00381f0007097f89 */ /* 0x000fe200000e0000 */
        /* <DEDUP_REMOVED lines=8> */
[----:B------:R-:W-:-:S13]  /*12460*/  ISETP.GE.AND P1, PT, R10, R5, PT ;  /* 0x000000050a00720c */ /* 0x000fda0003f26270 */
[----:B------:R-:W-:Y:S02]  /*12470*/  @!P1 LEA R10, R6, UR38, 0x1 ;  /* 0x00000026060a9c11 */ /* 0x000fe4000f8e08ff */
[----:B0-----:R-:W-:Y:S02]  /*12480*/  @!P1 LEA R2, P2, R8, R14, 0x1 ;  /* 0x0000000e08029211 */ /* 0x001fe400078408ff */
[----:B------:R-:W0:Y:S03]  /*12490*/  SHFL.IDX PT, R14, R0, 0x2, 0x181f ;  /* 0x00581f00000e7f89 */ /* 0x000e2600000e0000 */
[----:B------:R-:W-:Y:S02]  /*124a0*/  @!P1 IMAD.X R3, RZ, RZ, R9, P2 ;  /* 0x000000ffff039224 */ /* 0x000fe400010e0609 */
[----:B------:R-:W1:Y:S04]  /*124b0*/  SHFL.IDX PT, R9, R7, 0x2, 0x181f ;  /* 0x00581f0007097f89 */ /* 0x000e6800000e0000 */
[----:B------:R2:W-:Y:S01]  /*124c0*/  @!P1 LDGSTS.E.BYPASS.LTC128B.128 [R10+0x18c00], desc[UR48][R2.64], !P0 ;  /* 0x18c00000020a9fae */ /* 0x0005e2000c101d70 */
[----:B------:R-:W-:Y:S01]  /*124d0*/  ISETP.GE.AND P1, PT, R12, R5, PT ;  /* 0x000000050c00720c */ /* 0x000fe20003f26270 */
[----:B------:R-:W-:-:S02]  /*124e0*/  VIADD R12, R4, 0x40 ;  /* 0x00000040040c7836 */ /* 0x000fc40000000000 */
[----:B--2---:R-:W-:-:S10]  /*124f0*/  VIADD R10, R4, 0x30 ;  /* 0x00000030040a7836 */ /* 0x004fd40000000000 */
[----:B------:R-:W-:Y:S02]  /*12500*/  @!P1 LEA R21, R6, UR38, 0x1 ;  /* 0x0000002606159c11 */ /* 0x000fe4000f8e08ff */
[----:B0-----:R-:W-:Y:S02]  /*12510*/  @!P1 LEA R2, P2, R8, R14, 0x1 ;  /* 0x0000000e08029211 */ /* 0x001fe400078408ff */
[----:B------:R-:W0:Y:S03]  /*12520*/  SHFL.IDX PT, R14, R0, 0x3, 0x181f ;  /* 0x00781f00000e7f89 */ /* 0x000e2600000e0000 */
[----:B-1----:R-:W-:Y:S02]  /*12530*/  @!P1 IMAD.X R3, RZ, RZ, R9, P2 ;  /* 0x000000ffff039224 */ /* 0x002fe400010e0609 */
[----:B------:R-:W1:Y:S04]  /*12540*/  SHFL.IDX PT, R9, R7, 0x3, 0x181f ;  /* 0x00781f0007097f89 */ /* 0x000e6800000e0000 */
[----:B------:R0:W-:Y:S01]  /*12550*/  @!P1 LDGSTS.E.BYPASS.LTC128B.128 [R21+0x19400], desc[UR48][R2.64], !P0 ;  /* 0x1940000002159fae */ /* 0x0001e2000c101d70 */
[----:B------:R-:W-:-:S13]  /*12560*/  ISETP.GE.AND P1, PT, R10, R5, PT ;  /* 0x000000050a00720c */ /* 0x000fda0003f26270 */
[----:B------:R-:W-:Y:S02]  /*12570*/  @!P1 LEA R10, R6, UR38, 0x1 ;  /* 0x00000026060a9c11 */ /* 0x000fe4000f8e08ff */
[----:B0-----:R-:W-:Y:S02]  /*12580*/  @!P1 LEA R2, P2, R8, R14, 0x1 ;  /* 0x0000000e08029211 */ /* 0x001fe400078408ff */
[----:B------:R-:W0:Y:S03]  /*12590*/  SHFL.IDX PT, R14, R0, 0x4, 0x181f ;  /* 0x00981f00000e7f89 */ /* 0x000e2600000e0000 */
[----:B-1----:R-:W-:Y:S02]  /*125a0*/  @!P1 IMAD.X R3, RZ, RZ, R9, P2 ;  /* 0x000000ffff039224 */ /* 0x002fe400010e0609 */
        /* <DEDUP_REMOVED lines=18> */
[----:B------:R-:W-:-:S03]  /*126d0*/  ISETP.GE.AND P1, PT, R12, R5, PT ;  /* 0x000000050c00720c */ /* 0x000fc60003f26270 */
[----:B------:R-:W2:Y:S10]  /*126e0*/  SHFL.IDX PT, R7, R7, 0x7, 0x181f ;  /* 0x00f81f0007077f89 */ /* 0x000eb400000e0000 */
[----:B0-----:R-:W-:-:S02]  /*126f0*/  @!P1 LEA R2, P2, R8, R14, 0x1 ;  /* 0x0000000e08029211 */ /* 0x001fc400078408ff */
[----:B------:R0:W3:Y:S03]  /*12700*/  SHFL.IDX PT, R14, R0, 0x7, 0x181f ;  /* 0x00f81f00000e7f89 */ /* 0x0000e600000e0000 */
[----:B-1----:R-:W-:Y:S01]  /*12710*/  @!P1 IMAD.X R3, RZ, RZ, R9, P2 ;  /* 0x000000ffff039224 */ /* 0x002fe200010e0609 */
[----:B------:R-:W-:-:S05]  /*12720*/  @!P1 LEA R9, R6, UR38, 0x1 ;  /* 0x0000002606099c11 */ /* 0x000fca000f8e08ff */
[----:B------:R0:W-:Y:S02]  /*12730*/  @!P1 LDGSTS.E.BYPASS.LTC128B.128 [R9+0x1b400], desc[UR48][R2.64], !P0 ;  /* 0x1b40000002099fae */ /* 0x0001e4000c101d70 */
.L_x_2009:
[----:B------:R-:W-:-:S05]  /*12740*/  VIADD R4, R4, 0x70 ;  /* 0x0000007004047836 */ /* 0x000fca0000000000 */
[----:B------:R-:W-:Y:S01]  /*12750*/  ISETP.GE.AND P1, PT, R4, R5, PT ;  /* 0x000000050400720c */ /* 0x000fe20003f26270 */
[----:B------:R-:W-:-:S05]  /*12760*/  IMAD.MOV.U32 R4, RZ, RZ, 0x1 ;  /* 0x00000001ff047424 */ /* 0x000fca00078e00ff */
[----:B------:R-:W-:-:S07]  /*12770*/  SHF.L.U32 R4, R4, 0x1f, RZ ;  /* 0x0000001f04047819 */ /* 0x000fce00000006ff */
[----:B0--3--:R-:W-:Y:S02]  /*12780*/  @!P1 LEA R2, P2, R8, R14, 0x1 ;  /* 0x0000000e08029211 */ /* 0x009fe400078408ff */
[----:B------:R-:W-:-:S03]  /*12790*/  @!P1 LEA R5, R6, UR38, 0x1 ;  /* 0x0000002606059c11 */ /* 0x000fc6000f8e08ff */
[----:B--2---:R-:W-:-:S05]  /*127a0*/  @!P1 IMAD.X R3, RZ, RZ, R7, P2 ;  /* 0x000000ffff039224 */ /* 0x004fca00010e0607 */
        /* <DEDUP_REMOVED lines=11> */
.L_x_2010:
[----:B------:R-:W-:Y:S01]  /*12860*/  LOP3.LUT P0, RZ, R17, 0x2, RZ, 0xc0, !PT ;  /* 0x0000000211ff7812 */ /* 0x000fe2000780c0ff */
[----:B------:R-:W-:Y:S01]  /*12870*/  BSSY B0, `(.L_x_1918) ;  /* 0x000004b000007945 */ /* 0x000fe20003800000 */
[----:B------:R-:W-:-:S11]  /*12880*/  IMAD.MOV.U32 R0, RZ, RZ, 0x1 ;  /* 0x00000001ff007424 */ /* 0x000fd600078e00ff */
[----:B------:R-:W-:Y:S05]  /*12890*/  @!P0 BRA `(.L_x_1919) ;  /* 0x0000000400208947 */ /* 0x000fea0003800000 */
[----:B------:R-:W1:Y:S01]  /*128a0*/  SYNCS.PHASECHK.TRANS64.TRYWAIT P0, [UR38+0x22860], R4 ;  /* 0x02286004ff0075a7 */ /* 0x000e620008000166 */
[----:B------:R-:W2:Y:S02]  /*128b0*/  S2R R2, SR_TID.X ;  /* 0x0000000000027919 */ /* 0x000ea40000002100 */
[----:B--2---:R-:W-:-:S04]  /*128c0*/  LOP3.LUT R2, R2, 0x7f, RZ, 0xc0, !PT ;  /* 0x0000007f02027812 */ /* 0x004fc800078ec0ff */
[----:B------:R-:W-:Y:S01]  /*128d0*/  ISETP.NE.AND P1, PT, R2, RZ, PT ;  /* 0x000000ff0200720c */ /* 0x000fe20003f25270 */
[----:B-1----:R-:W-:-:S12]  /*128e0*/  @!P0 BRA `(.L_x_1920) ;  /* 0x0000003000208947 */ /* 0x002fd80003800000 */
.L_x_2011:
        /* <DEDUP_REMOVED lines=8> */
.L_x_1922:
[----:B------:R-:W-:Y:S05]  /*12970*/  BSYNC B1 ;  /* 0x0000000000017941 */ /* 0x000fea0003800000 */
.L_x_1921:
[----:B------:R-:W2:Y:S01]  /*12980*/  LDL.LU R2, [R1] ;  /* 0x0000000001027983 */ /* 0x000ea20000300800 */
        /* <DEDUP_REMOVED lines=10> */
.L_x_1923:
        /* <DEDUP_REMOVED lines=13> */
.L_x_1924:
        /* <DEDUP_REMOVED lines=13> */
.L_x_1925:
        /* <DEDUP_REMOVED lines=13> */
.L_x_1926:
        /* <DEDUP_REMOVED lines=8> */
.L_x_1919:
[----:B------:R-:W-:Y:S05]  /*12d20*/  BSYNC B0 ;  /* 0x0000000000007941 */ /* 0x000fea0003800000 */
.L_x_1918:
[----:B0-----:R-:W2:Y:S01]  /*12d30*/  LDL.LU R3, [R1+0x4] ;  /* 0x0000040001037983 */ /* 0x001ea20000300800 */
[----:B------:R-:W-:Y:S02]  /*12d40*/  IMAD.MOV.U32 R8, RZ, RZ, RZ ;  /* 0x000000ffff087224 */ /* 0x000fe400078e00ff */
[----:B------:R-:W-:Y:S02]  /*12d50*/  IMAD.MOV.U32 R6, RZ, RZ, 0x1 ;  /* 0x00000001ff067424 */ /* 0x000fe400078e00ff */
[----:B--2---:R-:W-:-:S05]  /*12d60*/  VIADD R7, R3, 0xfffffffe ;  /* 0xfffffffe03077836 */ /* 0x004fca0000000000 */
[----:B------:R-:W-:-:S13]  /*12d70*/  ISETP.GE.AND P0, PT, R7, UR41, PT ;  /* 0x0000002907007c0c */ /* 0x000fda000bf06270 */
[----:B------:R-:W-:Y:S05]  /*12d80*/  @!P0 BRA `(.L_x_1898) ;  /* 0x0000001800a48947 */ /* 0x000fea0003800000 */
[----:B------:R-:W-:Y:S01]  /*12d90*/  UIADD3 UR4, UR42, 0x1, URZ ;  /* 0x000000012a047890 */ /* 0x000fe2000fffe03f */
[----:B------:R-:W0:Y:S01]  /*12da0*/  S2R R4, SR_TID.X ;  /* 0x0000000000047919 */ /* 0x000e220000002100 */
[----:B------:R-:W-:Y:S01]  /*12db0*/  ULOP3.LUT UR5, URZ, UR44, URZ, 0x33, !UPT ;  /* 0x0000002c3f057292 */ /* 0x000fe2000f8e333f */
[----:B------:R-:W-:Y:S01]  /*12dc0*/  IMAD.MOV.U32 R6, RZ, RZ, 0x1 ;  /* 0x00000001ff067424 */ /* 0x000fe200078e00ff */
[----:B------:R-:W-:-:S04]  /*12dd0*/  UIMAD UR4, UR4, UR46, URZ ;  /* 0x0000002e040472a4 */ /* 0x000fc8000f8e023f */
[----:B------:R-:W-:Y:S01]  /*12de0*/  IMAD.U32 R3, RZ, RZ, UR5 ;  /* 0x00000005ff037e24 */ /* 0x000fe2000f8e00ff */
[----:B------:R-:W-:Y:S01]  /*12df0*/  ULOP3.LUT UR5, URZ, UR41, URZ, 0x33, !UPT ;  /* 0x000000293f057292 */ /* 0x000fe2000f8e333f */
[----:B------:R-:W-:Y:S01]  /*12e00*/  LOP3.LUT R0, RZ, UR4, RZ, 0x33, !PT ;  /* 0x00000004ff007c12 */ /* 0x000fe2000f8e33ff */
[----:B------:R-:W-:-:S03]  /*12e10*/  ULOP3.LUT UR4, URZ, UR39, URZ, 0x33, !UPT ;  /* 0x000000273f047292 */ /* 0x000fc6000f8e333f */
[----:B------:R-:W-:Y:S01]  /*12e20*/  VIADDMNMX R0, R0, -UR43, R3, !PT ;  /* 0x8000002b00007c46 */ /* 0x000fe2000f800103 */
[----:B------:R-:W-:-:S03]  /*12e30*/  IMAD.MOV.U32 R3, RZ, RZ, 0x2 ;  /* 0x00000002ff037424 */ /* 0x000fc600078e00ff */
[----:B------:R-:W-:-:S04]  /*12e40*/  VIMNMX R0, R0, UR4, !PT ;  /* 0x0000000400007c48 */ /* 0x000fc8000ffe0100 */
[----:B------:R-:W-:-:S05]  /*12e50*/  VIADDMNMX R2, R0, R3, UR5, !PT ;  /* 0x0000000500027e46 */ /* 0x000fca000f800103 */
[----:B------:R-:W-:-:S05]  /*12e60*/  VIADD R3, R2, 0xfffffffe ;  /* 0xfffffffe02037836 */ /* 0x000fca0000000000 */
[-C--:B------:R-:W-:Y:S02]  /*12e70*/  ISETP.NE.AND P0, PT, R3, R0.reuse, PT ;  /* 0x000000000300720c */ /* 0x080fe40003f05270 */
[----:B------:R-:W-:Y:S01]  /*12e80*/  LOP3.LUT R3, RZ, R0, RZ, 0x33, !PT ;  /* 0x00000000ff037212 */ /* 0x000fe200078e33ff */
[----:B------:R-:W-:Y:S01]  /*12e90*/  IMAD.MOV.U32 R0, RZ, RZ, 0x1 ;  /* 0x00000001ff007424 */ /* 0x000fe200078e00ff */
[----:B0-----:R-:W-:-:S03]  /*12ea0*/  LOP3.LUT R10, R4, 0x1f, RZ, 0xc0, !PT ;  /* 0x0000001f040a7812 */ /* 0x001fc600078ec0ff */
[----:B------:R-:W-:-:S05]  /*12eb0*/  IMAD.IADD R2, R2, 0x1, R3 ;  /* 0x0000000102027824 */ /* 0x000fca00078e0203 */
[----:B------:R-:W-:Y:S01]  /*12ec0*/  LOP3.LUT R11, R2, 0x1, RZ, 0xc0, !PT ;  /* 0x00000001020b7812 */ /* 0x000fe200078ec0ff */
[----:B------:R-:W-:Y:S06]  /*12ed0*/  @!P0 BRA `(.L_x_1927) ;  /* 0x0000001000388947 */ /* 0x000fec0003800000 */
[----:B------:R-:W-:Y:S01]  /*12ee0*/  BSSY B0, `(.L_x_1927) ;  /* 0x000010d000007945 */ /* 0x000fe20003800000 */
[----:B------:R-:W-:Y:S02]  /*12ef0*/  IMAD.IADD R9, R2, 0x1, -R11 ;  /* 0x0000000102097824 */ /* 0x000fe400078e0a0b */
[----:B------:R-:W-:-:S07]  /*12f00*/  IMAD.MOV.U32 R0, RZ, RZ, 0x1 ;  /* 0x00000001ff007424 */ /* 0x000fce00078e00ff */
.L_x_1960:
        /* <DEDUP_REMOVED lines=27> */
.L_x_1930:
[----:B------:R-:W1:Y:S01]  /*130c0*/  S2R R2, SR_TID.X ;  /* 0x0000000000027919 */ /* 0x000e620000002100 */
[----:B------:R-:W-:Y:S01]  /*130d0*/  BSSY B2, `(.L_x_1931) ;  /* 0x0000006000027945 */ /* 0x000fe20003800000 */
[----:B-1----:R-:W-:Y:S02]  /*130e0*/  LOP3.LUT R3, R2, 0x7f, RZ, 0xc0, !PT ;  /* 0x0000007f02037812 */ /* 0x002fe400078ec0ff */
[----:B------:R-:W-:Y:S02]  /*130f0*/  SHF.L.U32 R2, R0, 0x1f, RZ ;  /* 0x0000001f00027819 */ /* 0x000fe400000006ff */
[----:B------:R-:W-:Y:S02]  /*13100*/  ISETP.NE.AND P2, PT, R3, RZ, PT ;  /* 0x000000ff0300720c */ /* 0x000fe40003f45270 */
[----:B------:R-:W1:Y:S02]  /*13110*/  SYNCS.PHASECHK.TRANS64.TRYWAIT P0, [UR38+0x22848], R2 ;  /* 0x02284802ff0075a7 */ /* 0x000e640008000166 */
[----:B-1----:R-:W-:Y:S09]  /*13120*/  @!P0 BRA `(.L_x_1932) ;  /* 0x0000002800288947 */ /* 0x002ff20003800000 */
.L_x_2012:
[----:B------:R-:W-:Y:S05]  /*13130*/  BSYNC B2 ;  /* 0x0000000000027941 */ /* 0x000fea0003800000 */
.L_x_1931:
[----:B------:R-:W-:Y:S04]  /*13140*/  BSSY B2, `(.L_x_1933) ;  /* 0x0000007000027945 */ /* 0x000fe80003800000 */
[----:B------:R-:W-:Y:S05]  /*13150*/  @P2 BRA `(.L_x_1934) ;  /* 0x0000000000142947 */ /* 0x000fea0003800000 */
[----:B------:R-:W-:Y:S01]  /*13160*/  ISETP.NE.AND P0, PT, R10, RZ, PT ;  /* 0x000000ff0a00720c */ /* 0x000fe20003f05270 */
[----:B-1----:R-:W-:-:S04]  /*13170*/  IMAD.MOV.U32 R3, RZ, RZ, 0x3000 ;  /* 0x00003000ff037424 */ /* 0x002fc800078e00ff */
[----:B------:R2:W-:Y:S08]  /*13180*/  SYNCS.ARRIVE.TRANS64 RZ, [UR38+0x22838], R3 ;  /* 0x02283803ffff79a7 */ /* 0x0005f00008000026 */
[----:B--2---:R-:W-:Y:S05]  /*13190*/  @!P0 BRA `(.L_x_1934) ;  /* 0x0000000000048947 */ /* 0x004fea0003800000 */
[----:B------:R-:W-:Y:S01]  /*131a0*/  BPT.TRAP 0x1 ;  /* 0x000000040000795c */ /* 0x000fe20000300000 */
.L_x_1934:
[----:B------:R-:W-:Y:S05]  /*131b0*/  BSYNC B2 ;  /* 0x0000000000027941 */ /* 0x000fea0003800000 */
.L_x_1933:
        /* <DEDUP_REMOVED lines=11> */
.L_x_1935:
        /* <DEDUP_REMOVED lines=10> */
.L_x_2013:
[----:B------:R-:W-:Y:S05]  /*13310*/  BSYNC B2 ;  /* 0x0000000000027941 */ /* 0x000fea0003800000 */
.L_x_1936:
        /* <DEDUP_REMOVED lines=9> */
.L_x_1939:
[----:B------:R-:W-:Y:S05]  /*133b0*/  BSYNC B2 ;  /* 0x0000000000027941 */ /* 0x000fea0003800000 */
.L_x_1938:
        /* <DEDUP_REMOVED lines=9> */
.L_x_1940:
        /* <DEDUP_REMOVED lines=13> */
.L_x_1941:
        /* <DEDUP_REMOVED lines=13> */
.L_x_1942:
        /* <DEDUP_REMOVED lines=13> */
.L_x_1943:
        /* <DEDUP_REMOVED lines=8> */
.L_x_1929:
[----:B------:R-:W-:Y:S05]  /*13740*/  BSYNC B1 ;  /* 0x0000000000017941 */ /* 0x000fea0003800000 */
.L_x_1928:
[----:B------:R-:W-:Y:S01]  /*13750*/  LOP3.LUT P3, RZ, R17, 0x2, RZ, 0xc0, !PT ;  /* 0x0000000211ff7812 */ /* 0x000fe2000786c0ff */
[----:B------:R-:W-:Y:S01]  /*13760*/  BSSY B1, `(.L_x_1944) ;  /* 0x0000082000017945 */ /* 0x000fe20003800000 */
[----:B------:R-:W-:-:S11]  /*13770*/  LOP3.LUT R0, R0, 0x1, RZ, 0x3c, !PT ;  /* 0x0000000100007812 */ /* 0x000fd600078e3cff */
[----:B------:R-:W-:Y:S05]  /*13780*/  @!P3 BRA `(.L_x_1945) ;  /* 0x0000000400fcb947 */ /* 0x000fea0003800000 */
[----:B------:R-:W-:Y:S01]  /*13790*/  LOP3.LUT P3, RZ, R17, 0x1, RZ, 0xc0, !PT ;  /* 0x0000000111ff7812 */ /* 0x000fe2000786c0ff */
[----:B------:R-:W-:-:S12]  /*137a0*/  VIADD R12, R7, 0xffffffff ;  /* 0xffffffff070c7836 */ /* 0x000fd80000000000 */
        /* <DEDUP_REMOVED lines=20> */
.L_x_1946:
[----:B------:R-:W1:Y:S01]  /*138f0*/  S2R R2, SR_TID.X ;  /* 0x0000000000027919 */ /* 0x000e620000002100 */
[----:B------:R-:W-:Y:S01]  /*13900*/  BSSY B2, `(.L_x_1947) ;  /* 0x0000006000027945 */ /* 0x000fe20003800000 */
[----:B-1----:R-:W-:Y:S02]  /*13910*/  LOP3.LUT R3, R2, 0x7f, RZ, 0xc0, !PT ;  /* 0x0000007f02037812 */ /* 0x002fe400078ec0ff */
[----:B------:R-:W-:Y:S02]  /*13920*/  SHF.L.U32 R2, R0, 0x1f, RZ ;  /* 0x0000001f00027819 */ /* 0x000fe400000006ff */
[----:B------:R-:W-:Y:S02]  /*13930*/  ISETP.NE.AND P2, PT, R3, RZ, PT ;  /* 0x000000ff0300720c */ /* 0x000fe40003f45270 */
[----:B------:R-:W1:Y:S02]  /*13940*/  SYNCS.PHASECHK.TRANS64.TRYWAIT P0, [UR38+0x22840], R2 ;  /* 0x02284002ff0075a7 */ /* 0x000e640008000166 */
[----:B-1----:R-:W-:Y:S09]  /*13950*/  @!P0 BRA `(.L_x_1948) ;  /* 0x00000020004c8947 */ /* 0x002ff20003800000 */
.L_x_2014:
[----:B------:R-:W-:Y:S05]  /*13960*/  BSYNC B2 ;  /* 0x0000000000027941 */ /* 0x000fea0003800000 */
.L_x_1947:
[----:B------:R-:W-:Y:S04]  /*13970*/  BSSY B2, `(.L_x_1949) ;  /* 0x0000007000027945 */ /* 0x000fe80003800000 */
[----:B------:R-:W-:Y:S05]  /*13980*/  @P2 BRA `(.L_x_1950) ;  /* 0x0000000000142947 */ /* 0x000fea0003800000 */
[----:B------:R-:W-:Y:S01]  /*13990*/  ISETP.NE.AND P0, PT, R10, RZ, PT ;  /* 0x000000ff0a00720c */ /* 0x000fe20003f05270 */
[----:B-1----:R-:W-:-:S04]  /*139a0*/  IMAD.MOV.U32 R3, RZ, RZ, 0x3000 ;  /* 0x00003000ff037424 */ /* 0x002fc800078e00ff */
[----:B------:R2:W-:Y:S08]  /*139b0*/  SYNCS.ARRIVE.TRANS64 RZ, [UR38+0x22830], R3 ;  /* 0x02283003ffff79a7 */ /* 0x0005f00008000026 */
[----:B--2---:R-:W-:Y:S05]  /*139c0*/  @!P0 BRA `(.L_x_1950) ;  /* 0x0000000000048947 */ /* 0x004fea0003800000 */
[----:B------:R-:W-:Y:S01]  /*139d0*/  BPT.TRAP 0x1 ;  /* 0x000000040000795c */ /* 0x000fe20000300000 */
.L_x_1950:
[----:B------:R-:W-:Y:S05]  /*139e0*/  BSYNC B2 ;  /* 0x0000000000027941 */ /* 0x000fea0003800000 */
.L_x_1949:
        /* <DEDUP_REMOVED lines=11> */
.L_x_1951:
        /* <DEDUP_REMOVED lines=11> */
.L_x_2015:
[----:B------:R-:W-:Y:S05]  /*13b50*/  BSYNC B2 ;  /* 0x0000000000027941 */ /* 0x000fea0003800000 */
.L_x_1952:
        /* <DEDUP_REMOVED lines=9> */
.L_x_1955:
[----:B------:R-:W-:Y:S05]  /*13bf0*/  BSYNC B2 ;  /* 0x0000000000027941 */ /* 0x000fea0003800000 */
.L_x_1954:
        /* <DEDUP_REMOVED lines=9> */
.L_x_1956:
        /* <DEDUP_REMOVED lines=13> */
.L_x_1957:
        /* <DEDUP_REMOVED lines=13> */
.L_x_1958:
        /* <DEDUP_REMOVED lines=13> */
.L_x_1959:
        /* <DEDUP_REMOVED lines=8> */
.L_x_1945:
[----:B------:R-:W-:Y:S05]  /*13f80*/  BSYNC B1 ;  /* 0x0000000000017941 */ /* 0x000fea0003800000 */
.L_x_1944:
[----:B------:R-:W-:Y:S01]  /*13f90*/  VIADD R7, R7, 0xfffffffe ;  /* 0xfffffffe07077836 */ /* 0x000fe20000000000 */
[----:B------:R-:W-:Y:S06]  /*13fa0*/  @P1 BRA `(.L_x_1960) ;  /* 0xffffffec00d81947 */ /* 0x000fec000383ffff */
[----:B------:R-:W-:Y:S05]  /*13fb0*/  BSYNC B0 ;  /* 0x0000000000007941 */ /* 0x000fea0003800000 */
.L_x_1927:
        /* <DEDUP_REMOVED lines=8> */
[----:B------:R-:W-:Y:S02]  /*14040*/  ULDC.64 UR4, c[0x0][0x428] ;  /* 0x00010a0000047ab9 */ /* 0x000fe40000000a00 */
        /* <DEDUP_REMOVED lines=16> */
.L_x_1963:
[----:B------:R-:W1:Y:S01]  /*14150*/  S2R R2, SR_TID.X ;  /* 0x0000000000027919 */ /* 0x000e620000002100 */
[----:B------:R-:W-:Y:S01]  /*14160*/  BSSY B1, `(.L_x_1964) ;  /* 0x0000006000017945 */ /* 0x000fe20003800000 */
[----:B-1----:R-:W-:Y:S02]  /*14170*/  LOP3.LUT R3, R2, 0x7f, RZ, 0xc0, !PT ;  /* 0x0000007f02037812 */ /* 0x002fe400078ec0ff */
[----:B------:R-:W-:Y:S02]  /*14180*/  SHF.L.U32 R2, R0, 0x1f, RZ ;  /* 0x0000001f00027819 */ /* 0x000fe400000006ff */
[----:B------:R-:W-:Y:S02]  /*14190*/  ISETP.NE.AND P1, PT, R3, RZ, PT ;  /* 0x000000ff0300720c */ /* 0x000fe40003f25270 */
[----:B------:R-:W1:Y:S02]  /*141a0*/  SYNCS.PHASECHK.TRANS64.TRYWAIT P0, [UR38+0x22848], R2 ;  /* 0x02284802ff0075a7 */ /* 0x000e640008000166 */
[----:B-1----:R-:W-:Y:S09]  /*141b0*/  @!P0 BRA `(.L_x_1965) ;  /* 0x0000001800648947 */ /* 0x002ff20003800000 */
.L_x_2016:
[----:B------:R-:W-:Y:S05]  /*141c0*/  BSYNC B1 ;  /* 0x0000000000017941 */ /* 0x000fea0003800000 */
.L_x_1964:
[----:B------:R-:W-:Y:S04]  /*141d0*/  BSSY B1, `(.L_x_1966) ;  /* 0x0000007000017945 */ /* 0x000fe80003800000 */
[----:B------:R-:W-:Y:S05]  /*141e0*/  @P1 BRA `(.L_x_1967) ;  /* 0x0000000000141947 */ /* 0x000fea0003800000 */
[----:B------:R-:W-:Y:S01]  /*141f0*/  ISETP.NE.AND P0, PT, R10, RZ, PT ;  /* 0x000000ff0a00720c */ /* 0x000fe20003f05270 */
[----:B-1----:R-:W-:-:S04]  /*14200*/  IMAD.MOV.U32 R3, RZ, RZ, 0x3000 ;  /* 0x00003000ff037424 */ /* 0x002fc800078e00ff */
[----:B------:R2:W-:Y:S08]  /*14210*/  SYNCS.ARRIVE.TRANS64 RZ, [UR38+0x22838], R3 ;  /* 0x02283803ffff79a7 */ /* 0x0005f00008000026 */
[----:B--2---:R-:W-:Y:S05]  /*14220*/  @!P0 BRA `(.L_x_1967) ;  /* 0x0000000000048947 */ /* 0x004fea0003800000 */
[----:B------:R-:W-:Y:S01]  /*14230*/  BPT.TRAP 0x1 ;  /* 0x000000040000795c */ /* 0x000fe20000300000 */
.L_x_1967:
[----:B------:R-:W-:Y:S05]  /*14240*/  BSYNC B1 ;  /* 0x0000000000017941 */ /* 0x000fea0003800000 */
.L_x_1966:
        /* <DEDUP_REMOVED lines=11> */
.L_x_1968:
        /* <DEDUP_REMOVED lines=11> */
.L_x_2017:
[----:B------:R-:W-:Y:S05]  /*143b0*/  BSYNC B1 ;  /* 0x0000000000017941 */ /* 0x000fea0003800000 */
.L_x_1969:
        /* <DEDUP_REMOVED lines=9> */
.L_x_1972:
[----:B------:R-:W-:Y:S05]  /*14450*/  BSYNC B1 ;  /* 0x0000000000017941 */ /* 0x000fea0003800000 */
.L_x_1971:
        /* <DEDUP_REMOVED lines=9> */
.L_x_1973:
        /* <DEDUP_REMOVED lines=13> */
.L_x_1974:
        /* <DEDUP_REMOVED lines=13> */
.L_x_1975:
        /* <DEDUP_REMOVED lines=13> */
.L_x_1976:
        /* <DEDUP_REMOVED lines=8> */
.L_x_1962:
[----:B------:R-:W-:Y:S05]  /*147e0*/  BSYNC B0 ;  /* 0x0000000000007941 */ /* 0x000fea0003800000 */
.L_x_1961:
[----:B------:R-:W-:Y:S01]  /*147f0*/  LOP3.LUT R0, R0, 0x1, RZ, 0x3c, !PT ;  /* 0x0000000100007812 */ /* 0x000fe200078e3cff */
[----:B------:R-:W-:Y:S02]  /*14800*/  IMAD.MOV.U32 R6, RZ, RZ, RZ ;  /* 0x000000ffff067224 */ /* 0x000fe400078e00ff */
[----:B------:R-:W-:-:S07]  /*14810*/  IMAD.MOV.U32 R8, RZ, RZ, RZ ;  /* 0x000000ffff087224 */ /* 0x000fce00078e00ff */
.L_x_1898:
[----:B------:R-:W1:Y:S01]  /*14820*/  S2R R3, SR_CgaCtaId ;  /* 0x0000000000037919 */ /* 0x000e620000008800 */
[----:B------:R-:W-:-:S04]  /*14830*/  MOV R2, 0x400 ;  /* 0x0000040000027802 */ /* 0x000fc80000000f00 */
[----:B-1----:R-:W-:Y:S02]  /*14840*/  LEA R2, R3, R2, 0x18 ;  /* 0x0000000203027211 */ /* 0x002fe400078ec0ff */
[----:B------:R-:W-:-:S04]  /*14850*/  SHF.L.U32 R3, R8, 0x1f, RZ ;  /* 0x0000001f08037819 */ /* 0x000fc800000006ff */
[----:B------:R-:W1:Y:S02]  /*14860*/  SYNCS.PHASECHK.TRANS64.TRYWAIT P0, [R2+URZ+0x22820], R3 ;  /* 0x02282003020075a7 */ /* 0x000e64000800017f */
[----:B-1----:R-:W-:Y:S05]  /*14870*/  @!P0 BRA `(.L_x_1977) ;  /* 0x0000001000e48947 */ /* 0x002fea0003800000 */
.L_x_2018:
[----:B------:R-:W-:-:S03]  /*14880*/  UMOV UR4, 0xffffffff ;  /* 0xffffffff00047882 */ /* 0x000fc60000000000 */
[----:B------:R-:W-:Y:S05]  /*14890*/  BRA.DIV UR4, `(.L_x_1978) ;  /* 0x0000001204f07947 */ /* 0x000fea000b800000 */
[----:B-1----:R-:W1:Y:S02]  /*148a0*/  S2R R3, SR_TID.X ;  /* 0x0000000000037919 */ /* 0x002e640000002100 */
[----:B-1----:R-:W-:-:S04]  /*148b0*/  SHF.R.U32.HI R3, RZ, 0x5, R3 ;  /* 0x00000005ff037819 */ /* 0x002fc80000011603 */
[----:B------:R-:W-:-:S05]  /*148c0*/  LOP3.LUT R3, R3, 0x3, RZ, 0xc0, !PT ;  /* 0x0000000303037812 */ /* 0x000fca00078ec0ff */
[----:B------:R1:W2:Y:S02]  /*148d0*/  SHFL.IDX PT, R14, R3, RZ, 0x1f ;  /* 0x00001fff030e7589 */ /* 0x0002a400000e0000 */
.L_x_2021:
[----:B--2---:R-:W-:-:S13]  /*148e0*/  ISETP.NE.AND P0, PT, R14, RZ, PT ;  /* 0x000000ff0e00720c */ /* 0x004fda0003f05270 */
[----:B------:R-:W-:Y:S05]  /*148f0*/  @P0 BRA `(.L_x_1814) ;  /* 0x0000000000880947 */ /* 0x000fea0003800000 */
[----:B------:R-:W-:-:S03]  /*14900*/  UMOV UR4, 0xffffffff ;  /* 0xffffffff00047882 */ /* 0x000fc60000000000 */
[----:B------:R-:W-:Y:S05]  /*14910*/  BRA.DIV UR4, `(.L_x_1979) ;  /* 0x0000001604047947 */ /* 0x000fea000b800000 */
[----:B------:R-:W-:-:S13]  /*14920*/  ELECT P6, URZ, PT ;  /* 0x00000000003f782f */ /* 0x000fda00038c0000 */
.L_x_2024:
[----:B------:R-:W-:Y:S05]  /*14930*/  @!P6 BRA `(.L_x_1814) ;  /* 0x000000000078e947 */ /* 0x000fea0003800000 */
[----:B------:R-:W-:-:S06]  /*14940*/  ULOP3.LUT UR4, UR45, 0x2, URZ, 0xfc, !UPT ;  /* 0x000000022d047892 */ /* 0x000fcc000f8efc3f */
[----:B-1----:R-:W-:-:S05]  /*14950*/  IMAD.U32 R3, RZ, RZ, UR4 ;  /* 0x00000004ff037e24 */ /* 0x002fca000f8e00ff */
[----:B------:R-:W-:-:S13]  /*14960*/  ISETP.NE.AND P2, PT, R3, 0x3, PT ;  /* 0x000000030300780c */ /* 0x000fda0003f45270 */
[----:B------:R-:W-:Y:S05]  /*14970*/  @!P2 BRA `(.L_x_1980) ;  /* 0x000000000004a947 */ /* 0x000fea0003800000 */
[----:B------:R-:W-:Y:S01]  /*14980*/  BPT.TRAP 0x1 ;  /* 0x000000040000795c */ /* 0x000fe20000300000 */
.L_x_1980:
[----:B------:R-:W-:Y:S01]  /*14990*/  VIADD R8, R2, 0x22840 ;  /* 0x0002284002087836 */ /* 0x000fe20000000000 */
[----:B------:R-:W-:Y:S01]  /*149a0*/  SHF.L.U32 R4, R0, 0x1f, RZ ;  /* 0x0000001f00047819 */ /* 0x000fe200000006ff */
[C---:B------:R-:W-:Y:S02]  /*149b0*/  VIADD R3, R6.reuse, 0x1 ;  /* 0x0000000106037836 */ /* 0x040fe40000000000 */
[----:B------:R-:W-:-:S03]  /*149c0*/  IMAD R7, R6, 0x8, R8 ;  /* 0x0000000806077824 */ /* 0x000fc600078e0208 */
[C---:B------:R-:W-:Y:S01]  /*149d0*/  ISETP.NE.AND P1, PT, R3.reuse, 0x2, PT ;  /* 0x000000020300780c */ /* 0x040fe20003f25270 */
[----:B------:R-:W1:Y:S03]  /*149e0*/  SYNCS.PHASECHK.TRANS64.TRYWAIT P0, [R7+URZ], R4 ;  /* 0x00000004070075a7 */ /* 0x000e66000800017f */
[----:B------:R-:W-:Y:S02]  /*149f0*/  SEL R5, RZ, 0x1, P1 ;  /* 0x00000001ff057807 */ /* 0x000fe40000800000 */
[----:B------:R-:W-:Y:S02]  /*14a00*/  SEL R3, R3, RZ, P1 ;  /* 0x000000ff03037207 */ /* 0x000fe40000800000 */
[----:B------:R-:W-:-:S03]  /*14a10*/  LOP3.LUT R0, R0, R5, RZ, 0x3c, !PT ;  /* 0x0000000500007212 */ /* 0x000fc600078e3cff */
[----:B------:R-:W-:Y:S01]  /*14a20*/  IMAD R5, R3, 0x8, R8 ;  /* 0x0000000803057824 */ /* 0x000fe200078e0208 */
[----:B------:R-:W-:Y:S01]  /*14a30*/  SHF.L.U32 R0, R0, 0x1f, RZ ;  /* 0x0000001f00007819 */ /* 0x000fe200000006ff */
[----:B-1----:R-:W-:Y:S06]  /*14a40*/  @!P0 BRA `(.L_x_1981) ;  /* 0x0000001000d88947 */ /* 0x002fec0003800000 */
.L_x_2025:
[----:B------:R-:W2:Y:S02]  /*14a50*/  SYNCS.PHASECHK.TRANS64.TRYWAIT P0, [R5+URZ], R0 ;  /* 0x00000000050075a7 */ /* 0x000ea4000800017f */
[----:B--2---:R-:W-:Y:S05]  /*14a60*/  @!P0 BRA `(.L_x_1982) ;  /* 0x0000001000e48947 */ /* 0x004fea0003800000 */
.L_x_2026:
[----:B------:R-:W-:Y:S05]  /*14a70*/  @!P2 BRA `(.L_x_1983) ;  /* 0x000000000004a947 */ /* 0x000fea0003800000 */
[----:B------:R-:W-:Y:S01]  /*14a80*/  BPT.TRAP 0x1 ;  /* 0x000000040000795c */ /* 0x000fe20000300000 */
.L_x_1983:
[----:B------:R-:W-:-:S04]  /*14a90*/  VIADD R2, R2, 0x22860 ;  /* 0x0002286002027836 */ /* 0x000fc80000000000 */
[----:B--2---:R-:W-:-:S04]  /*14aa0*/  IMAD R5, R6, 0x8, R2 ;  /* 0x0000000806057824 */ /* 0x004fc800078e0202 */
[----:B------:R-:W2:Y:S02]  /*14ab0*/  SYNCS.PHASECHK.TRANS64.TRYWAIT P0, [R5+URZ], R4 ;  /* 0x00000004050075a7 */ /* 0x000ea4000800017f */
[----:B--2---:R-:W-:Y:S05]  /*14ac0*/  @!P0 BRA `(.L_x_1984) ;  /* 0x0000001000e08947 */ /* 0x004fea0003800000 */
.L_x_2027:
[----:B------:R-:W-:-:S07]  /*14ad0*/  IMAD R3, R3, 0x8, R2 ;  /* 0x0000000803037824 */ /* 0x000fce00078e0202 */
.L_x_1985:
[----:B---3--:R3:W4:Y:S02]  /*14ae0*/  SYNCS.PHASECHK.TRANS64.TRYWAIT P0, [R3+URZ], R0 ;  /* 0x00000000030075a7 */ /* 0x008724000800017f */
[----:B----4-:R-:W-:Y:S05]  /*14af0*/  @!P0 NANOSLEEP.SYNCS 0x989680 ;  /* 0x009896800000895d */ /* 0x010fea0003900000 */
[----:B------:R-:W4:Y:S02]  /*14b00*/  @!P0 SYNCS.PHASECHK.TRANS64 P0, [R3+URZ], R0 ;  /* 0x00000000030085a7 */ /* 0x000f24000800007f */
[----:B----4-:R-:W-:Y:S05]  /*14b10*/  @!P0 BRA `(.L_x_1985) ;  /* 0xfffffffc00f08947 */ /* 0x010fea000383ffff */
.L_x_1814:
[----:B------:R-:W-:Y:S05]  /*14b20*/  BSYNC B6 ;  /* 0x0000000000067941 */ /* 0x000fea0003800000 */
.L_x_1811:
[----:B------:R-:W-:Y:S05]  /*14b30*/  EXIT ;  /* 0x000000000000794d */ /* 0x000fea0003800000 */
.L_x_1824:
[----:B0-----:R-:W-:-:S04]  /*14b40*/  IMAD.U32 R0, RZ, RZ, UR38 ;  /* 0x00000026ff007e24 */ /* 0x001fc8000f8e00ff */
[----:B------:R0:W1:Y:S03]  /*14b50*/  SYNCS.PHASECHK.TRANS64.TRYWAIT P0, [R0+URZ+0x22800], R11 ;  /* 0x0228000b000075a7 */ /* 0x000066000800017f */
[----:B-1----:R-:W-:Y:S05]  /*14b60*/  @!P0 NANOSLEEP.SYNCS 0x989680 ;  /* 0x009896800000895d */ /* 0x002fea0003900000 */
[----:B------:R-:W1:Y:S02]  /*14b70*/  @!P0 SYNCS.PHASECHK.TRANS64 P0, [R0+URZ+0x22800], R11 ;  /* 0x0228000b000085a7 */ /* 0x000e64000800007f */
[----:B-1----:R-:W-:Y:S05]  /*14b80*/  @!P0 BRA `(.L_x_1824) ;  /* 0xfffffffc00ec8947 */ /* 0x002fea000383ffff */
[----:B------:R-:W-:Y:S05]  /*14b90*/  BRA `(.L_x_1986) ;  /* 0xfffffecc00807947 */ /* 0x000fea000383ffff */
.L_x_1828:
[----:B0-----:R-:W-:-:S04]  /*14ba0*/  IMAD.U32 R0, RZ, RZ, UR38 ;  /* 0x00000026ff007e24 */ /* 0x001fc8000f8e00ff */
[----:B------:R0:W1:Y:S03]  /*14bb0*/  SYNCS.PHASECHK.TRANS64.TRYWAIT P0, [R0+URZ+0x22830], R11 ;  /* 0x0228300b000075a7 */ /* 0x000066000800017f */
[----:B-1----:R-:W-:Y:S05]  /*14bc0*/  @!P0 NANOSLEEP.SYNCS 0x989680 ;  /* 0x009896800000895d */ /* 0x002fea0003900000 */
[----:B------:R-:W1:Y:S02]  /*14bd0*/  @!P0 SYNCS.PHASECHK.TRANS64 P0, [R0+URZ+0x22830], R11 ;  /* 0x0228300b000085a7 */ /* 0x000e64000800007f */
[----:B-1----:R-:W-:Y:S05]  /*14be0*/  @!P0 BRA `(.L_x_1828) ;  /* 0xfffffffc00ec8947 */ /* 0x002fea000383ffff */
[----:B------:R-:W-:Y:S05]  /*14bf0*/  BRA `(.L_x_1827) ;  /* 0xfffffecc00a07947 */ /* 0x000fea000383ffff */
.L_x_1840:
[----:B0-----:R0:W1:Y:S02]  /*14c00*/  SYNCS.PHASECHK.TRANS64.TRYWAIT P1, [R6+URZ+0x22850], R11 ;  /* 0x0228500b060075a7 */ /* 0x001064000802017f */
[----:B-1----:R-:W-:Y:S05]  /*14c10*/  @!P1 NANOSLEEP.SYNCS 0x989680 ;  /* 0x009896800000995d */ /* 0x002fea0003900000 */
[----:B------:R-:W1:Y:S02]  /*14c20*/  @!P1 SYNCS.PHASECHK.TRANS64 P1, [R6+URZ+0x22850], R11 ;  /* 0x0228500b060095a7 */ /* 0x000e64000802007f */
[----:B-1----:R-:W-:Y:S05]  /*14c30*/  @!P1 BRA `(.L_x_1840) ;  /* 0xfffffffc00f09947 */ /* 0x002fea000383ffff */
[----:B------:R-:W-:Y:S05]  /*14c40*/  BRA `(.L_x_1839) ;  /* 0xfffffef800447947 */ /* 0x000fea000383ffff */
.L_x_1848:
[----:B-1----:R-:W-:-:S04]  /*14c50*/  IMAD.U32 R13, RZ, RZ, UR32 ;  /* 0x00000020ff0d7e24 */ /* 0x002fc8000f8e00ff */
[----:B------:R1:W2:Y:S03]  /*14c60*/  SYNCS.PHASECHK.TRANS64.TRYWAIT P1, [R13+URZ+0x22830], R12 ;  /* 0x0228300c0d0075a7 */ /* 0x0002a6000802017f */
[----:B--2---:R-:W-:Y:S05]  /*14c70*/  @!P1 NANOSLEEP.SYNCS 0x989680 ;  /* 0x009896800000995d */ /* 0x004fea0003900000 */
[----:B------:R-:W2:Y:S02]  /*14c80*/  @!P1 SYNCS.PHASECHK.TRANS64 P1, [R13+URZ+0x22830], R12 ;  /* 0x0228300c0d0095a7 */ /* 0x000ea4000802007f */
[----:B--2---:R-:W-:Y:S05]  /*14c90*/  @!P1 BRA `(.L_x_1848) ;  /* 0xfffffffc00ec9947 */ /* 0x004fea000383ffff */
[----:B------:R-:W-:Y:S05]  /*14ca0*/  BRA `(.L_x_1847) ;  /* 0xfffffefc00e07947 */ /* 0x000fea000383ffff */
.L_x_1860:
[----:B0-----:R0:W1:Y:S02]  /*14cb0*/  SYNCS.PHASECHK.TRANS64.TRYWAIT P1, [R177+URZ+0x22850], R12 ;  /* 0x0228500cb10075a7 */ /* 0x001064000802017f */
[----:B-1----:R-:W-:Y:S05]  /*14cc0*/  @!P1 NANOSLEEP.SYNCS 0x989680 ;  /* 0x009896800000995d */ /* 0x002fea0003900000 */
[----:B------:R-:W1:Y:S02]  /*14cd0*/  @!P1 SYNCS.PHASECHK.TRANS64 P1, [R177+URZ+0x22850], R12 ;  /* 0x0228500cb10095a7 */ /* 0x000e64000802007f */
[----:B-1----:R-:W-:Y:S05]  /*14ce0*/  @!P1 BRA `(.L_x_1860) ;  /* 0xfffffffc00f09947 */ /* 0x002fea000383ffff */
[----:B------:R-:W-:Y:S05]  /*14cf0*/  BRA `(.L_x_1859) ;  /* 0xffffff3000347947 */ /* 0x000fea000383ffff */
.L_x_1869:
[----:B--2---:R-:W-:-:S04]  /*14d00*/  IMAD.U32 R9, RZ, RZ, UR28 ;  /* 0x0000001cff097e24 */ /* 0x004fc8000f8e00ff */
[----:B------:R2:W3:Y:S03]  /*14d10*/  SYNCS.PHASECHK.TRANS64.TRYWAIT P2, [R9+URZ+0x22830], R6 ;  /* 0x02283006090075a7 */ /* 0x0004e6000804017f */
[----:B---3--:R-:W-:Y:S05]  /*14d20*/  @!P2 NANOSLEEP.SYNCS 0x989680 ;  /* 0x009896800000a95d */ /* 0x008fea0003900000 */
[----:B------:R-:W3:Y:S02]  /*14d30*/  @!P2 SYNCS.PHASECHK.TRANS64 P2, [R9+URZ+0x22830], R6 ;  /* 0x022830060900a5a7 */ /* 0x000ee4000804007f */
[----:B---3--:R-:W-:Y:S05]  /*14d40*/  @!P2 BRA `(.L_x_1869) ;  /* 0xfffffffc00eca947 */ /* 0x008fea000383ffff */
[----:B------:R-:W-:Y:S05]  /*14d50*/  BRA `(.L_x_1868) ;  /* 0xffffff3400f07947 */ /* 0x000fea000383ffff */
.L_x_1873:
[----:B0-----:R0:W1:Y:S02]  /*14d60*/  SYNCS.PHASECHK.TRANS64.TRYWAIT P2, [R201+URZ+0x22850], R6 ;  /* 0x02285006c90075a7 */ /* 0x001064000804017f */
[----:B-1----:R-:W-:Y:S05]  /*14d70*/  @!P2 NANOSLEEP.SYNCS 0x989680 ;  /* 0x009896800000a95d */ /* 0x002fea0003900000 */
[----:B------:R-:W1:Y:S02]  /*14d80*/  @!P2 SYNCS.PHASECHK.TRANS64 P2, [R201+URZ+0x22850], R6 ;  /* 0x02285006c900a5a7 */ /* 0x000e64000804007f */
[----:B-1----:R-:W-:Y:S05]  /*14d90*/  @!P2 BRA `(.L_x_1873) ;  /* 0xfffffffc00f0a947 */ /* 0x002fea000383ffff */
[----:B------:R-:W-:Y:S05]  /*14da0*/  BRA `(.L_x_1872) ;  /* 0xffffff5400907947 */ /* 0x000fea000383ffff */
.L_x_1879:
[----:B---3--:R-:W-:-:S04]  /*14db0*/  IMAD.U32 R10, RZ, RZ, UR31 ;  /* 0x0000001fff0a7e24 */ /* 0x008fc8000f8e00ff */
[----:B------:R3:W4:Y:S03]  /*14dc0*/  SYNCS.PHASECHK.TRANS64.TRYWAIT P1, [R10+URZ+0x22830], R7 ;  /* 0x022830070a0075a7 */ /* 0x000726000802017f */
[----:B----4-:R-:W-:Y:S05]  /*14dd0*/  @!P1 NANOSLEEP.SYNCS 0x989680 ;  /* 0x009896800000995d */ /* 0x010fea0003900000 */
[----:B------:R-:W4:Y:S02]  /*14de0*/  @!P1 SYNCS.PHASECHK.TRANS64 P1, [R10+URZ+0x22830], R7 ;  /* 0x022830070a0095a7 */ /* 0x000f24000802007f */
[----:B----4-:R-:W-:Y:S05]  /*14df0*/  @!P1 BRA `(.L_x_1879) ;  /* 0xfffffffc00ec9947 */ /* 0x010fea000383ffff */
[----:B------:R-:W-:Y:S05]  /*14e00*/  BRA `(.L_x_1878) ;  /* 0xffffff5800987947 */ /* 0x000fea000383ffff */
.L_x_1891:
[----:B0-----:R0:W1:Y:S02]  /*14e10*/  SYNCS.PHASECHK.TRANS64.TRYWAIT P1, [R176+URZ+0x22850], R7 ;  /* 0x02285007b00075a7 */ /* 0x001064000802017f */
[----:B-1----:R-:W-:Y:S05]  /*14e20*/  @!P1 NANOSLEEP.SYNCS 0x989680 ;  /* 0x009896800000995d */ /* 0x002fea0003900000 */
[----:B------:R-:W1:Y:S02]  /*14e30*/  @!P1 SYNCS.PHASECHK.TRANS64 P1, [R176+URZ+0x22850], R7 ;  /* 0x02285007b00095a7 */ /* 0x000e64000802007f */
[----:B-1----:R-:W-:Y:S05]  /*14e40*/  @!P1 BRA `(.L_x_1891) ;  /* 0xfffffffc00f09947 */ /* 0x002fea000383ffff */
[----:B------:R-:W-:Y:S05]  /*14e50*/  BRA `(.L_x_1890) ;  /* 0xffffff8800e07947 */ /* 0x000fea000383ffff */
.L_x_1909:
[----:B------:R-:W-:Y:S02]  /*14e60*/  IMAD.MOV.U32 R13, RZ, RZ, R6 ;  /* 0x000000ffff0d7224 */ /* 0x000fe400078e0006 */
[----:B------:R-:W-:Y:S02]  /*14e70*/  IMAD.MOV.U32 R12, RZ, RZ, RZ ;  /* 0x000000ffff0c7224 */ /* 0x000fe400078e00ff */
[----:B------:R-:W-:Y:S02]  /*14e80*/  IMAD.MOV.U32 R11, RZ, RZ, 0x1f ;  /* 0x0000001fff0b7424 */ /* 0x000fe400078e00ff */
[----:B------:R-:W-:-:S07]  /*14e90*/  IMAD.MOV.U32 R15, RZ, RZ, -0x1 ;  /* 0xffffffffff0f7424 */ /* 0x000fce00078e00ff */
[----:B------:R-:W-:Y:S05]  /*14ea0*/  WARPSYNC.COLLECTIVE R15, `(.L_x_1987) ;  /* 0x000000000f087348 */ /* 0x000fea0003c00000 */
[----:B------:R0:W1:Y:S02]  /*14eb0*/  SHFL.IDX P6, R14, R13, R12, R11 ;  /* 0x0000000c0d0e7389 */ /* 0x00006400000c000b */
[----:B01----:R-:W-:Y:S01]  /*14ec0*/  ENDCOLLECTIVE ;  /* 0x000000000000791b */ /* 0x003fe20003800000 */
.L_x_1987:
[----:B------:R-:W-:Y:S05]  /*14ed0*/  BRA `(.L_x_1988) ;  /* 0xffffffc800f87947 */ /* 0x000fea000383ffff */
.L_x_1911:
[----:B------:R-:W-:Y:S01]  /*14ee0*/  BSSY B0, `(.L_x_1989) ;  /* 0x0000006000007945 */ /* 0x000fe20003800000 */
[----:B------:R-:W-:-:S07]  /*14ef0*/  IMAD.MOV.U32 R15, RZ, RZ, -0x1 ;  /* 0xffffffffff0f7424 */ /* 0x000fce00078e00ff */
[----:B0-----:R-:W-:Y:S05]  /*14f00*/  WARPSYNC.COLLECTIVE R15, `(.L_x_1990) ;  /* 0x000000000f0c7348 */ /* 0x001fea0003c00000 */
[----:B------:R-:W-:Y:S02]  /*14f10*/  ELECT P6, UR62, PT ;  /* 0x00000000003e782f */ /* 0x000fe400038c0000 */
[----:B------:R-:W-:Y:S01]  /*14f20*/  MOV R14, UR62 ;  /* 0x0000003e000e7c02 */ /* 0x000fe20008000f00 */
[----:B0-----:R-:W-:Y:S10]  /*14f30*/  ENDCOLLECTIVE ;  /* 0x000000000000791b */ /* 0x001ff40003800000 */
.L_x_1990:
[----:B------:R-:W-:Y:S05]  /*14f40*/  BSYNC B0 ;  /* 0x0000000000007941 */ /* 0x000fea0003800000 */
.L_x_1989:
[----:B------:R-:W-:Y:S05]  /*14f50*/  BRA `(.L_x_1991) ;  /* 0xffffffc800fc7947 */ /* 0x000fea000383ffff */
.L_x_1913:
[----:B0-----:R-:W-:-:S04]  /*14f60*/  IMAD.U32 R3, RZ, RZ, UR38 ;  /* 0x00000026ff037e24 */ /* 0x001fc8000f8e00ff */
[----:B------:R0:W1:Y:S03]  /*14f70*/  SYNCS.PHASECHK.TRANS64.TRYWAIT P0, [R3+URZ+0x22840], R0 ;  /* 0x02284000030075a7 */ /* 0x000066000800017f */
[----:B-1----:R-:W-:Y:S05]  /*14f80*/  @!P0 NANOSLEEP.SYNCS 0x989680 ;  /* 0x009896800000895d */ /* 0x002fea0003900000 */
[----:B------:R-:W1:Y:S02]  /*14f90*/  @!P0 SYNCS.PHASECHK.TRANS64 P0, [R3+URZ+0x22840], R0 ;  /* 0x02284000030085a7 */ /* 0x000e64000800007f */
[----:B-1----:R-:W-:Y:S05]  /*14fa0*/  @!P0 BRA `(.L_x_1913) ;  /* 0xfffffffc00ec8947 */ /* 0x002fea000383ffff */
[----:B------:R-:W-:Y:S05]  /*14fb0*/  BRA `(.L_x_1992) ;  /* 0xffffffcc005c7947 */ /* 0x000fea000383ffff */
.L_x_1916:
[----:B------:R-:W-:Y:S02]  /*14fc0*/  IMAD.MOV.U32 R13, RZ, RZ, R7 ;  /* 0x000000ffff0d7224 */ /* 0x000fe400078e0007 */
[----:B------:R-:W-:Y:S02]  /*14fd0*/  IMAD.MOV.U32 R12, RZ, RZ, RZ ;  /* 0x000000ffff0c7224 */ /* 0x000fe400078e00ff */
[----:B------:R-:W-:Y:S02]  /*14fe0*/  IMAD.MOV.U32 R11, RZ, RZ, 0x181f ;  /* 0x0000181fff0b7424 */ /* 0x000fe400078e00ff */
[----:B------:R-:W-:Y:S02]  /*14ff0*/  IMAD.MOV.U32 R15, RZ, RZ, -0x1 ;  /* 0xffffffffff0f7424 */ /* 0x000fe400078e00ff */
[----:B------:R-:W-:-:S07]  /*15000*/  VIADD R4, R4, UR40 ;  /* 0x0000002804047c36 */ /* 0x000fce0008000000 */
[----:B------:R-:W-:Y:S05]  /*15010*/  WARPSYNC.COLLECTIVE R15, `(.L_x_1993) ;  /* 0x000000000f087348 */ /* 0x000fea0003c00000 */
[----:B------:R0:W1:Y:S02]  /*15020*/  SHFL.IDX P6, R14, R13, R12, R11 ;  /* 0x0000000c0d0e7389 */ /* 0x00006400000c000b */
[----:B01----:R-:W-:Y:S01]  /*15030*/  ENDCOLLECTIVE ;  /* 0x000000000000791b */ /* 0x003fe20003800000 */
.L_x_1993:
[----:B------:R-:W-:Y:S02]  /*15040*/  VIADD R10, R4, 0x10 ;  /* 0x00000010040a7836 */ /* 0x000fe40000000000 */
[----:B------:R-:W-:Y:S02]  /*15050*/  IMAD.MOV.U32 R13, RZ, RZ, R0 ;  /* 0x000000ffff0d7224 */ /* 0x000fe400078e0000 */
[----:B------:R-:W-:-:S07]  /*15060*/  IMAD.MOV.U32 R2, RZ, RZ, R14 ;  /* 0x000000ffff027224 */ /* 0x000fce00078e000e */
[----:B------:R-:W-:Y:S05]  /*15070*/  WARPSYNC.COLLECTIVE R15, `(.L_x_1994) ;  /* 0x000000000f087348 */ /* 0x000fea0003c00000 */
[----:B------:R0:W1:Y:S02]  /*15080*/  SHFL.IDX P6, R14, R13, R12, R11 ;  /* 0x0000000c0d0e7389 */ /* 0x00006400000c000b */
[----:B01----:R-:W-:Y:S01]  /*15090*/  ENDCOLLECTIVE ;  /* 0x000000000000791b */ /* 0x003fe20003800000 */
.L_x_1994:
        /* <DEDUP_REMOVED lines=12> */
.L_x_1995:
[----:B------:R-:W-:Y:S01]  /*15160*/  @!PT LDS RZ, [RZ] ;  /* 0x00000000fffff984 */ /* 0x000fe20000000800 */
[----:B------:R-:W-:Y:S01]  /*15170*/  @!PT LDS RZ, [RZ] ;  /* 0x00000000fffff984 */ /* 0x000fe20000000800 */
[----:B------:R-:W-:Y:S01]  /*15180*/  @!PT LDS RZ, [RZ] ;  /* 0x00000000fffff984 */ /* 0x000fe20000000800 */
[----:B------:R0:W-:Y:S01]  /*15190*/  @!P1 LDGSTS.E.BYPASS.LTC128B.128 [R21+0x18400], desc[UR48][R2.64], !P0 ;  /* 0x1840000002159fae */ /* 0x0001e2000c101d70 */
[----:B------:R-:W-:Y:S01]  /*151a0*/  ISETP.GE.AND P1, PT, R10, R5, PT ;  /* 0x000000050a00720c */ /* 0x000fe20003f26270 */
[----:B------:R-:W-:-:S12]  /*151b0*/  IMAD.MOV.U32 R13, RZ, RZ, R0 ;  /* 0x000000ffff0d7224 */ /* 0x000fd800078e0000 */
[----:B------:R-:W-:Y:S01]  /*151c0*/  @!P1 LEA R10, R6, UR38, 0x1 ;  /* 0x00000026060a9c11 */ /* 0x000fe2000f8e08ff */
[----:B0-----:R-:W-:-:S07]  /*151d0*/  IMAD.MOV.U32 R9, RZ, RZ, R14 ;  /* 0x000000ffff097224 */ /* 0x001fce00078e000e */
[----:B------:R-:W-:Y:S05]  /*151e0*/  WARPSYNC.COLLECTIVE R15, `(.L_x_1996) ;  /* 0x000000000f087348 */ /* 0x000fea0003c00000 */
[----:B------:R0:W1:Y:S02]  /*151f0*/  SHFL.IDX P6, R14, R13, R12, R11 ;  /* 0x0000000c0d0e7389 */ /* 0x00006400000c000b */
[----:B01----:R-:W-:Y:S01]  /*15200*/  ENDCOLLECTIVE ;  /* 0x000000000000791b */ /* 0x003fe20003800000 */
.L_x_1996:
[----:B------:R-:W-:Y:S02]  /*15210*/  IMAD.MOV.U32 R13, RZ, RZ, R7 ;  /* 0x000000ffff0d7224 */ /* 0x000fe400078e0007 */
[----:B------:R-:W-:Y:S01]  /*15220*/  IMAD.MOV.U32 R12, RZ, RZ, 0x2 ;  /* 0x00000002ff0c7424 */ /* 0x000fe200078e00ff */
[----:B------:R-:W-:Y:S01]  /*15230*/  @!P1 LEA R2, P2, R8, R14, 0x1 ;  /* 0x0000000e08029211 */ /* 0x000fe200078408ff */
[----:B------:R-:W-:-:S04]  /*15240*/  VIADD R14, R4, 0x20 ;  /* 0x00000020040e7836 */ /* 0x000fc80000000000 */
[----:B------:R-:W-:-:S05]  /*15250*/  @!P1 IMAD.X R3, RZ, RZ, R9, P2 ;  /* 0x000000ffff039224 */ /* 0x000fca00010e0609 */
        /* <DEDUP_REMOVED lines=8> */
.L_x_1997:
[----:B------:R-:W-:Y:S01]  /*152e0*/  VIADD R10, R4, 0x30 ;  /* 0x00000030040a7836 */ /* 0x000fe20000000000 */
[----:B------:R-:W-:Y:S01]  /*152f0*/  @!P1 LEA R21, R6, UR38, 0x1 ;  /* 0x0000002606159c11 */ /* 0x000fe2000f8e08ff */
[----:B------:R-:W-:Y:S02]  /*15300*/  IMAD.MOV.U32 R13, RZ, RZ, R0 ;  /* 0x000000ffff0d7224 */ /* 0x000fe400078e0000 */
[----:B------:R-:W-:-:S07]  /*15310*/  IMAD.MOV.U32 R9, RZ, RZ, R14 ;  /* 0x000000ffff097224 */ /* 0x000fce00078e000e */
[----:B------:R-:W-:Y:S05]  /*15320*/  WARPSYNC.COLLECTIVE R15, `(.L_x_1998) ;  /* 0x000000000f087348 */ /* 0x000fea0003c00000 */
[----:B------:R0:W1:Y:S02]  /*15330*/  SHFL.IDX P6, R14, R13, R12, R11 ;  /* 0x0000000c0d0e7389 */ /* 0x00006400000c000b */
[----:B01----:R-:W-:Y:S01]  /*15340*/  ENDCOLLECTIVE ;  /* 0x000000000000791b */ /* 0x003fe20003800000 */
.L_x_1998:
[----:B------:R-:W-:Y:S02]  /*15350*/  IMAD.MOV.U32 R13, RZ, RZ, R7 ;  /* 0x000000ffff0d7224 */ /* 0x000fe400078e0007 */
[----:B------:R-:W-:Y:S01]  /*15360*/  IMAD.MOV.U32 R12, RZ, RZ, 0x3 ;  /* 0x00000003ff0c7424 */ /* 0x000fe200078e00ff */
[----:B------:R-:W-:-:S13]  /*15370*/  @!P1 LEA R2, P2, R8, R14, 0x1 ;  /* 0x0000000e08029211 */ /* 0x000fda00078408ff */
[----:B------:R-:W-:Y:S05]  /*15380*/  WARPSYNC.COLLECTIVE R15, `(.L_x_1999) ;  /* 0x000000000f087348 */ /* 0x000fea0003c00000 */
[----:B------:R0:W1:Y:S02]  /*15390*/  SHFL.IDX P6, R14, R13, R12, R11 ;  /* 0x0000000c0d0e7389 */ /* 0x00006400000c000b */
[----:B01----:R-:W-:Y:S01]  /*153a0*/  ENDCOLLECTIVE ;  /* 0x000000000000791b */ /* 0x003fe20003800000 */
.L_x_1999:
[----:B------:R-:W-:-:S05]  /*153b0*/  @!P1 IMAD.X R3, RZ, RZ, R9, P2 ;  /* 0x000000ffff039224 */ /* 0x000fca00010e0609 */
        /* <DEDUP_REMOVED lines=11> */
.L_x_2000:
        /* <DEDUP_REMOVED lines=13> */
.L_x_2001:
[----:B------:R-:W-:Y:S01]  /*15540*/  VIADD R10, R4, 0x50 ;  /* 0x00000050040a7836 */ /* 0x000fe20000000000 */
[----:B------:R-:W-:Y:S01]  /*15550*/  @!P1 LEA R21, R6, UR38, 0x1 ;  /* 0x0000002606159c11 */ /* 0x000fe2000f8e08ff */
[----:B------:R-:W-:Y:S02]  /*15560*/  IMAD.MOV.U32 R13, RZ, RZ, R0 ;  /* 0x000000ffff0d7224 */ /* 0x000fe400078e0000 */
[----:B------:R-:W-:-:S07]  /*15570*/  IMAD.MOV.U32 R9, RZ, RZ, R14 ;  /* 0x000000ffff097224 */ /* 0x000fce00078e000e */
[----:B------:R-:W-:Y:S05]  /*15580*/  WARPSYNC.COLLECTIVE R15, `(.L_x_2002) ;  /* 0x000000000f087348 */ /* 0x000fea0003c00000 */
[----:B------:R0:W1:Y:S02]  /*15590*/  SHFL.IDX P6, R14, R13, R12, R11 ;  /* 0x0000000c0d0e7389 */ /* 0x00006400000c000b */
[----:B01----:R-:W-:Y:S01]  /*155a0*/  ENDCOLLECTIVE ;  /* 0x000000000000791b */ /* 0x003fe20003800000 */
.L_x_2002:
[----:B------:R-:W-:Y:S02]  /*155b0*/  IMAD.MOV.U32 R13, RZ, RZ, R7 ;  /* 0x000000ffff0d7224 */ /* 0x000fe400078e0007 */
[----:B------:R-:W-:Y:S01]  /*155c0*/  IMAD.MOV.U32 R12, RZ, RZ, 0x5 ;  /* 0x00000005ff0c7424 */ /* 0x000fe200078e00ff */
[----:B------:R-:W-:-:S13]  /*155d0*/  @!P1 LEA R2, P2, R8, R14, 0x1 ;  /* 0x0000000e08029211 */ /* 0x000fda00078408ff */
[----:B------:R-:W-:Y:S05]  /*155e0*/  WARPSYNC.COLLECTIVE R15, `(.L_x_2003) ;  /* 0x000000000f087348 */ /* 0x000fea0003c00000 */
[----:B------:R0:W1:Y:S02]  /*155f0*/  SHFL.IDX P6, R14, R13, R12, R11 ;  /* 0x0000000c0d0e7389 */ /* 0x00006400000c000b */
[----:B01----:R-:W-:Y:S01]  /*15600*/  ENDCOLLECTIVE ;  /* 0x000000000000791b */ /* 0x003fe20003800000 */
.L_x_2003:
        /* <DEDUP_REMOVED lines=12> */
.L_x_2004:
[----:B------:R-:W-:Y:S02]  /*156d0*/  IMAD.MOV.U32 R13, RZ, RZ, R7 ;  /* 0x000000ffff0d7224 */ /* 0x000fe400078e0007 */
[----:B------:R-:W-:Y:S01]  /*156e0*/  IMAD.MOV.U32 R12, RZ, RZ, 0x6 ;  /* 0x00000006ff0c7424 */ /* 0x000fe200078e00ff */
[----:B------:R-:W-:-:S13]  /*156f0*/  @!P1 LEA R2, P2, R8, R14, 0x1 ;  /* 0x0000000e08029211 */ /* 0x000fda00078408ff */
[----:B------:R-:W-:Y:S05]  /*15700*/  WARPSYNC.COLLECTIVE R15, `(.L_x_2005) ;  /* 0x000000000f087348 */ /* 0x000fea0003c00000 */
[----:B------:R0:W1:Y:S02]  /*15710*/  SHFL.IDX P6, R14, R13, R12, R11 ;  /* 0x0000000c0d0e7389 */ /* 0x00006400000c000b */
[----:B01----:R-:W-:Y:S01]  /*15720*/  ENDCOLLECTIVE ;  /* 0x000000000000791b */ /* 0x003fe20003800000 */
.L_x_2005:
[----:B------:R-:W-:-:S05]  /*15730*/  @!P1 IMAD.X R3, RZ, RZ, R9, P2 ;  /* 0x000000ffff039224 */ /* 0x000fca00010e0609 */
[----:B------:R-:W-:Y:S01]  /*15740*/  @!PT LDS RZ, [RZ] ;  /* 0x00000000fffff984 */ /* 0x000fe20000000800 */
[----:B------:R-:W-:Y:S01]  /*15750*/  @!PT LDS RZ, [RZ] ;  /* 0x00000000fffff984 */ /* 0x000fe20000000800 */
[----:B------:R-:W-:Y:S01]  /*15760*/  @!PT LDS RZ, [RZ] ;  /* 0x00000000fffff984 */ /* 0x000fe20000000800 */
[----:B------:R0:W-:Y:S01]  /*15770*/  @!P1 LDGSTS.E.BYPASS.LTC128B.128 [R10+0x1ac00], desc[UR48][R2.64], !P0 ;  /* 0x1ac00000020a9fae */ /* 0x0001e2000c101d70 */
[----:B------:R-:W-:Y:S02]  /*15780*/  IMAD.MOV.U32 R13, RZ, RZ, R0 ;  /* 0x000000ffff0d7224 */ /* 0x000fe400078e0000 */
[----:B0-----:R-:W-:Y:S02]  /*15790*/  VIADD R2, R4, 0x60 ;  /* 0x0000006004027836 */ /* 0x001fe40000000000 */
[----:B------:R-:W-:-:S03]  /*157a0*/  IMAD.MOV.U32 R9, RZ, RZ, R14 ;  /* 0x000000ffff097224 */ /* 0x000fc600078e000e */
[----:B------:R-:W-:-:S13]  /*157b0*/  ISETP.GE.AND P1, PT, R2, R5, PT ;  /* 0x000000050200720c */ /* 0x000fda0003f26270 */
[----:B------:R-:W-:Y:S05]  /*157c0*/  WARPSYNC.COLLECTIVE R15, `(.L_x_2006) ;  /* 0x000000000f087348 */ /* 0x000fea0003c00000 */
[----:B------:R0:W1:Y:S02]  /*157d0*/  SHFL.IDX P6, R14, R13, R12, R11 ;  /* 0x0000000c0d0e7389 */ /* 0x00006400000c000b */
[----:B01----:R-:W-:Y:S01]  /*157e0*/  ENDCOLLECTIVE ;  /* 0x000000000000791b */ /* 0x003fe20003800000 */
.L_x_2006:
[----:B------:R-:W-:Y:S02]  /*157f0*/  IMAD.MOV.U32 R13, RZ, RZ, R7 ;  /* 0x000000ffff0d7224 */ /* 0x000fe400078e0007 */
[----:B------:R-:W-:Y:S01]  /*15800*/  IMAD.MOV.U32 R12, RZ, RZ, 0x7 ;  /* 0x00000007ff0c7424 */ /* 0x000fe200078e00ff */
[----:B------:R-:W-:-:S13]  /*15810*/  @!P1 LEA R2, P2, R8, R14, 0x1 ;  /* 0x0000000e08029211 */ /* 0x000fda00078408ff */
[----:B------:R-:W-:Y:S05]  /*15820*/  WARPSYNC.COLLECTIVE R15, `(.L_x_2007) ;  /* 0x000000000f087348 */ /* 0x000fea0003c00000 */
[----:B------:R0:W1:Y:S02]  /*15830*/  SHFL.IDX P6, R14, R13, R12, R11 ;  /* 0x0000000c0d0e7389 */ /* 0x00006400000c000b */
[----:B01----:R-:W-:Y:S01]  /*15840*/  ENDCOLLECTIVE ;  /* 0x000000000000791b */ /* 0x003fe20003800000 */
.L_x_2007:
[----:B------:R-:W-:Y:S01]  /*15850*/  @!P1 IMAD.X R3, RZ, RZ, R9, P2 ;  /* 0x000000ffff039224 */ /* 0x000fe200010e0609 */
[----:B------:R-:W-:-:S05]  /*15860*/  @!P1 LEA R9, R6, UR38, 0x1 ;  /* 0x0000002606099c11 */ /* 0x000fca000f8e08ff */
[----:B------:R-:W-:Y:S01]  /*15870*/  @!PT LDS RZ, [RZ] ;  /* 0x00000000fffff984 */ /* 0x000fe20000000800 */
[----:B------:R-:W-:Y:S01]  /*15880*/  @!PT LDS RZ, [RZ] ;  /* 0x00000000fffff984 */ /* 0x000fe20000000800 */
[----:B------:R-:W-:Y:S01]  /*15890*/  @!PT LDS RZ, [RZ] ;  /* 0x00000000fffff984 */ /* 0x000fe20000000800 */
[----:B------:R0:W-:Y:S01]  /*158a0*/  @!P1 LDGSTS.E.BYPASS.LTC128B.128 [R9+0x1b400], desc[UR48][R2.64], !P0 ;  /* 0x1b40000002099fae */ /* 0x0001e2000c101d70 */
[----:B------:R-:W-:Y:S02]  /*158b0*/  IMAD.MOV.U32 R13, RZ, RZ, R0 ;  /* 0x000000ffff0d7224 */ /* 0x000fe400078e0000 */
[----:B------:R-:W-:-:S07]  /*158c0*/  IMAD.MOV.U32 R7, RZ, RZ, R14 ;  /* 0x000000ffff077224 */ /* 0x000fce00078e000e */
[----:B0-----:R-:W-:Y:S05]  /*158d0*/  WARPSYNC.COLLECTIVE R15, `(.L_x_2008) ;  /* 0x000000000f087348 */ /* 0x001fea0003c00000 */
[----:B------:R1:W2:Y:S02]  /*158e0*/  SHFL.IDX P6, R14, R13, R12, R11 ;  /* 0x0000000c0d0e7389 */ /* 0x0002a400000c000b */
[----:B012---:R-:W-:Y:S01]  /*158f0*/  ENDCOLLECTIVE ;  /* 0x000000000000791b */ /* 0x007fe20003800000 */
.L_x_2008:
[----:B------:R-:W-:Y:S05]  /*15900*/  BRA `(.L_x_2009) ;  /* 0xffffffcc008c7947 */ /* 0x000fea000383ffff */
.L_x_1917:
[----:B0-----:R-:W-:-:S04]  /*15910*/  IMAD.U32 R3, RZ, RZ, UR38 ;  /* 0x00000026ff037e24 */ /* 0x001fc8000f8e00ff */
[----:B------:R0:W1:Y:S03]  /*15920*/  SYNCS.PHASECHK.TRANS64.TRYWAIT P0, [R3+URZ+0x22820], R4 ;  /* 0x02282004030075a7 */ /* 0x000066000800017f */
[----:B-1----:R-:W-:Y:S05]  /*15930*/  @!P0 NANOSLEEP.SYNCS 0x989680 ;  /* 0x009896800000895d */ /* 0x002fea0003900000 */
[----:B------:R-:W1:Y:S02]  /*15940*/  @!P0 SYNCS.PHASECHK.TRANS64 P0, [R3+URZ+0x22820], R4 ;  /* 0x02282004030085a7 */ /* 0x000e64000800007f */
[----:B-1----:R-:W-:Y:S05]  /*15950*/  @!P0 BRA `(.L_x_1917) ;  /* 0xfffffffc00ec8947 */ /* 0x002fea000383ffff */
[----:B------:R-:W-:Y:S05]  /*15960*/  BRA `(.L_x_2010) ;  /* 0xffffffcc00bc7947 */ /* 0x000fea000383ffff */
.L_x_1920:
[----:B0-----:R-:W-:-:S04]  /*15970*/  IMAD.U32 R3, RZ, RZ, UR38 ;  /* 0x00000026ff037e24 */ /* 0x001fc8000f8e00ff */
[----:B------:R0:W1:Y:S03]  /*15980*/  SYNCS.PHASECHK.TRANS64.TRYWAIT P0, [R3+URZ+0x22860], R4 ;  /* 0x02286004030075a7 */ /* 0x000066000800017f */
[----:B-1----:R-:W-:Y:S05]  /*15990*/  @!P0 NANOSLEEP.SYNCS 0x989680 ;  /* 0x009896800000895d */ /* 0x002fea0003900000 */
[----:B------:R-:W1:Y:S02]  /*159a0*/  @!P0 SYNCS.PHASECHK.TRANS64 P0, [R3+URZ+0x22860], R4 ;  /* 0x02286004030085a7 */ /* 0x000e64000800007f */
[----:B-1----:R-:W-:Y:S05]  /*159b0*/  @!P0 BRA `(.L_x_1920) ;  /* 0xfffffffc00ec8947 */ /* 0x002fea000383ffff */
[----:B------:R-:W-:Y:S05]  /*159c0*/  BRA `(.L_x_2011) ;  /* 0xffffffcc00c87947 */ /* 0x000fea000383ffff */
.L_x_1932:
[----:B-1----:R-:W-:-:S04]  /*159d0*/  IMAD.U32 R3, RZ, RZ, UR38 ;  /* 0x00000026ff037e24 */ /* 0x002fc8000f8e00ff */
[----:B------:R1:W2:Y:S03]  /*159e0*/  SYNCS.PHASECHK.TRANS64.TRYWAIT P0, [R3+URZ+0x22848], R2 ;  /* 0x02284802030075a7 */ /* 0x0002a6000800017f */
[----:B--2---:R-:W-:Y:S05]  /*159f0*/  @!P0 NANOSLEEP.SYNCS 0x989680 ;  /* 0x009896800000895d */ /* 0x004fea0003900000 */
[----:B------:R-:W2:Y:S02]  /*15a00*/  @!P0 SYNCS.PHASECHK.TRANS64 P0, [R3+URZ+0x22848], R2 ;  /* 0x02284802030085a7 */ /* 0x000ea4000800007f */
[----:B--2---:R-:W-:Y:S05]  /*15a10*/  @!P0 BRA `(.L_x_1932) ;  /* 0xfffffffc00ec8947 */ /* 0x004fea000383ffff */
[----:B------:R-:W-:Y:S05]  /*15a20*/  BRA `(.L_x_2012) ;  /* 0xffffffd400c07947 */ /* 0x000fea000383ffff */
.L_x_1937:
[----:B01----:R-:W-:-:S04]  /*15a30*/  IMAD.U32 R3, RZ, RZ, UR38 ;  /* 0x00000026ff037e24 */ /* 0x003fc8000f8e00ff */
[----:B------:R0:W1:Y:S03]  /*15a40*/  SYNCS.PHASECHK.TRANS64.TRYWAIT P0, [R3+URZ+0x22868], R2 ;  /* 0x02286802030075a7 */ /* 0x000066000800017f */
[----:B-1----:R-:W-:Y:S05]  /*15a50*/  @!P0 NANOSLEEP.SYNCS 0x989680 ;  /* 0x009896800000895d */ /* 0x002fea0003900000 */
[----:B------:R-:W1:Y:S02]  /*15a60*/  @!P0 SYNCS.PHASECHK.TRANS64 P0, [R3+URZ+0x22868], R2 ;  /* 0x02286802030085a7 */ /* 0x000e64000800007f */
[----:B-1----:R-:W-:Y:S05]  /*15a70*/  @!P0 BRA `(.L_x_1937) ;  /* 0xfffffffc00ec8947 */ /* 0x002fea000383ffff */
[----:B------:R-:W-:Y:S05]  /*15a80*/  BRA `(.L_x_2013) ;  /* 0xffffffd800207947 */ /* 0x000fea000383ffff */
.L_x_1948:
[----:B-1----:R-:W-:-:S04]  /*15a90*/  IMAD.U32 R3, RZ, RZ, UR38 ;  /* 0x00000026ff037e24 */ /* 0x002fc8000f8e00ff */
[----:B------:R1:W2:Y:S03]  /*15aa0*/  SYNCS.PHASECHK.TRANS64.TRYWAIT P0, [R3+URZ+0x22840], R2 ;  /* 0x02284002030075a7 */ /* 0x0002a6000800017f */
[----:B--2---:R-:W-:Y:S05]  /*15ab0*/  @!P0 NANOSLEEP.SYNCS 0x989680 ;  /* 0x009896800000895d */ /* 0x004fea0003900000 */
[----:B------:R-:W2:Y:S02]  /*15ac0*/  @!P0 SYNCS.PHASECHK.TRANS64 P0, [R3+URZ+0x22840], R2 ;  /* 0x02284002030085a7 */ /* 0x000ea4000800007f */
[----:B--2---:R-:W-:Y:S05]  /*15ad0*/  @!P0 BRA `(.L_x_1948) ;  /* 0xfffffffc00ec8947 */ /* 0x004fea000383ffff */
[----:B------:R-:W-:Y:S05]  /*15ae0*/  BRA `(.L_x_2014) ;  /* 0xffffffdc009c7947 */ /* 0x000fea000383ffff */
.L_x_1953:
[----:B01----:R-:W-:-:S04]  /*15af0*/  IMAD.U32 R3, RZ, RZ, UR38 ;  /* 0x00000026ff037e24 */ /* 0x003fc8000f8e00ff */
[----:B------:R0:W1:Y:S03]  /*15b00*/  SYNCS.PHASECHK.TRANS64.TRYWAIT P0, [R3+URZ+0x22860], R2 ;  /* 0x02286002030075a7 */ /* 0x000066000800017f */
[----:B-1----:R-:W-:Y:S05]  /*15b10*/  @!P0 NANOSLEEP.SYNCS 0x989680 ;  /* 0x009896800000895d */ /* 0x002fea0003900000 */
[----:B------:R-:W1:Y:S02]  /*15b20*/  @!P0 SYNCS.PHASECHK.TRANS64 P0, [R3+URZ+0x22860], R2 ;  /* 0x02286002030085a7 */ /* 0x000e64000800007f */
[----:B-1----:R-:W-:Y:S05]  /*15b30*/  @!P0 BRA `(.L_x_1953) ;  /* 0xfffffffc00ec8947 */ /* 0x002fea000383ffff */
[----:B------:R-:W-:Y:S05]  /*15b40*/  BRA `(.L_x_2015) ;  /* 0xffffffe000007947 */ /* 0x000fea000383ffff */
.L_x_1965:
[----:B-1----:R-:W-:-:S04]  /*15b50*/  IMAD.U32 R3, RZ, RZ, UR38 ;  /* 0x00000026ff037e24 */ /* 0x002fc8000f8e00ff */
[----:B------:R1:W2:Y:S03]  /*15b60*/  SYNCS.PHASECHK.TRANS64.TRYWAIT P0, [R3+URZ+0x22848], R2 ;  /* 0x02284802030075a7 */ /* 0x0002a6000800017f */
[----:B--2---:R-:W-:Y:S05]  /*15b70*/  @!P0 NANOSLEEP.SYNCS 0x989680 ;  /* 0x009896800000895d */ /* 0x004fea0003900000 */
[----:B------:R-:W2:Y:S02]  /*15b80*/  @!P0 SYNCS.PHASECHK.TRANS64 P0, [R3+URZ+0x22848], R2 ;  /* 0x02284802030085a7 */ /* 0x000ea4000800007f */
[----:B--2---:R-:W-:Y:S05]  /*15b90*/  @!P0 BRA `(.L_x_1965) ;  /* 0xfffffffc00ec8947 */ /* 0x004fea000383ffff */
[----:B------:R-:W-:Y:S05]  /*15ba0*/  BRA `(.L_x_2016) ;  /* 0xffffffe400847947 */ /* 0x000fea000383ffff */
.L_x_1970:
[----:B-1----:R-:W-:-:S04]  /*15bb0*/  IMAD.U32 R3, RZ, RZ, UR38 ;  /* 0x00000026ff037e24 */ /* 0x002fc8000f8e00ff */
[----:B------:R1:W2:Y:S03]  /*15bc0*/  SYNCS.PHASECHK.TRANS64.TRYWAIT P0, [R3+URZ+0x22868], R2 ;  /* 0x02286802030075a7 */ /* 0x0002a6000800017f */
[----:B--2---:R-:W-:Y:S05]  /*15bd0*/  @!P0 NANOSLEEP.SYNCS 0x989680 ;  /* 0x009896800000895d */ /* 0x004fea0003900000 */
[----:B------:R-:W2:Y:S02]  /*15be0*/  @!P0 SYNCS.PHASECHK.TRANS64 P0, [R3+URZ+0x22868], R2 ;  /* 0x02286802030085a7 */ /* 0x000ea4000800007f */
[----:B--2---:R-:W-:Y:S05]  /*15bf0*/  @!P0 BRA `(.L_x_1970) ;  /* 0xfffffffc00ec8947 */ /* 0x004fea000383ffff */
[----:B------:R-:W-:Y:S05]  /*15c00*/  BRA `(.L_x_2017) ;  /* 0xffffffe400e87947 */ /* 0x000fea000383ffff */
.L_x_1977:
[----:B-1----:R1:W2:Y:S02]  /*15c10*/  SYNCS.PHASECHK.TRANS64.TRYWAIT P0, [R2+URZ+0x22820], R3 ;  /* 0x02282003020075a7 */ /* 0x0022a4000800017f */
[----:B--2---:R-:W-:Y:S05]  /*15c20*/  @!P0 NANOSLEEP.SYNCS 0x989680 ;  /* 0x009896800000895d */ /* 0x004fea0003900000 */
[----:B------:R-:W2:Y:S02]  /*15c30*/  @!P0 SYNCS.PHASECHK.TRANS64 P0, [R2+URZ+0x22820], R3 ;  /* 0x02282003020085a7 */ /* 0x000ea4000800007f */
[----:B--2---:R-:W-:Y:S05]  /*15c40*/  @!P0 BRA `(.L_x_1977) ;  /* 0xfffffffc00f08947 */ /* 0x004fea000383ffff */
[----:B------:R-:W-:Y:S05]  /*15c50*/  BRA `(.L_x_2018) ;  /* 0xffffffec00087947 */ /* 0x000fea000383ffff */
.L_x_1978:
[----:B------:R-:W2:Y:S01]  /*15c60*/  S2R R4, SR_TID.X ;  /* 0x0000000000047919 */ /* 0x000ea20000002100 */
[----:B------:R-:W-:Y:S01]  /*15c70*/  BSSY B0, `(.L_x_2019) ;  /* 0x000000a000007945 */ /* 0x000fe20003800000 */
[----:B------:R-:W-:Y:S02]  /*15c80*/  IMAD.MOV.U32 R12, RZ, RZ, RZ ;  /* 0x000000ffff0c7224 */ /* 0x000fe400078e00ff */
[----:B------:R-:W-:Y:S02]  /*15c90*/  IMAD.MOV.U32 R11, RZ, RZ, 0x1f ;  /* 0x0000001fff0b7424 */ /* 0x000fe400078e00ff */
[----:B------:R-:W-:Y:S01]  /*15ca0*/  IMAD.MOV.U32 R15, RZ, RZ, -0x1 ;  /* 0xffffffffff0f7424 */ /* 0x000fe200078e00ff */
[----:B--2---:R-:W-:-:S04]  /*15cb0*/  SHF.R.U32.HI R4, RZ, 0x5, R4 ;  /* 0x00000005ff047819 */ /* 0x004fc80000011604 */
[----:B------:R-:W-:-:S05]  /*15cc0*/  LOP3.LUT R4, R4, 0x3, RZ, 0xc0, !PT ;  /* 0x0000000304047812 */ /* 0x000fca00078ec0ff */
[----:B------:R-:W-:-:S07]  /*15cd0*/  IMAD.MOV.U32 R13, RZ, RZ, R4 ;  /* 0x000000ffff0d7224 */ /* 0x000fce00078e0004 */
[----:B01----:R-:W-:Y:S05]  /*15ce0*/  WARPSYNC.COLLECTIVE R15, `(.L_x_2020) ;  /* 0x000000000f087348 */ /* 0x003fea0003c00000 */
[----:B------:R2:W3:Y:S02]  /*15cf0*/  SHFL.IDX P6, R14, R13, R12, R11 ;  /* 0x0000000c0d0e7389 */ /* 0x0004e400000c000b */
[----:B0123--:R-:W-:Y:S01]  /*15d00*/  ENDCOLLECTIVE ;  /* 0x000000000000791b */ /* 0x00ffe20003800000 */
.L_x_2020:
[----:B------:R-:W-:Y:S05]  /*15d10*/  BSYNC B0 ;  /* 0x0000000000007941 */ /* 0x000fea0003800000 */
.L_x_2019:
[----:B------:R-:W-:Y:S05]  /*15d20*/  BRA `(.L_x_2021) ;  /* 0xffffffe800ec7947 */ /* 0x000fea000383ffff */
.L_x_1979:
[----:B------:R-:W-:Y:S01]  /*15d30*/  BSSY B0, `(.L_x_2022) ;  /* 0x0000006000007945 */ /* 0x000fe20003800000 */
[----:B------:R-:W-:-:S07]  /*15d40*/  IMAD.MOV.U32 R15, RZ, RZ, -0x1 ;  /* 0xffffffffff0f7424 */ /* 0x000fce00078e00ff */
[----:B01----:R-:W-:Y:S05]  /*15d50*/  WARPSYNC.COLLECTIVE R15, `(.L_x_2023) ;  /* 0x000000000f0c7348 */ /* 0x003fea0003c00000 */
[----:B------:R-:W-:Y:S02]  /*15d60*/  ELECT P6, UR62, PT ;  /* 0x00000000003e782f */ /* 0x000fe400038c0000 */
[----:B------:R-:W-:Y:S01]  /*15d70*/  MOV R14, UR62 ;  /* 0x0000003e000e7c02 */ /* 0x000fe20008000f00 */
[----:B01----:R-:W-:Y:S10]  /*15d80*/  ENDCOLLECTIVE ;  /* 0x000000000000791b */ /* 0x003ff40003800000 */
.L_x_2023:
[----:B------:R-:W-:Y:S05]  /*15d90*/  BSYNC B0 ;  /* 0x0000000000007941 */ /* 0x000fea0003800000 */
.L_x_2022:
[----:B------:R-:W-:Y:S05]  /*15da0*/  BRA `(.L_x_2024) ;  /* 0xffffffe800e07947 */ /* 0x000fea000383ffff */
.L_x_1981:
[----:B-1----:R1:W2:Y:S02]  /*15db0*/  SYNCS.PHASECHK.TRANS64.TRYWAIT P0, [R7+URZ], R4 ;  /* 0x00000004070075a7 */ /* 0x0022a4000800017f */
[----:B--2---:R-:W-:Y:S05]  /*15dc0*/  @!P0 NANOSLEEP.SYNCS 0x989680 ;  /* 0x009896800000895d */ /* 0x004fea0003900000 */
[----:B------:R-:W2:Y:S02]  /*15dd0*/  @!P0 SYNCS.PHASECHK.TRANS64 P0, [R7+URZ], R4 ;  /* 0x00000004070085a7 */ /* 0x000ea4000800007f */
[----:B--2---:R-:W-:Y:S05]  /*15de0*/  @!P0 BRA `(.L_x_1981) ;  /* 0xfffffffc00f08947 */ /* 0x004fea000383ffff */
[----:B------:R-:W-:Y:S05]  /*15df0*/  BRA `(.L_x_2025) ;  /* 0xffffffec00147947 */ /* 0x000fea000383ffff */
.L_x_1982:
[----:B--2---:R2:W3:Y:S02]  /*15e00*/  SYNCS.PHASECHK.TRANS64.TRYWAIT P0, [R5+URZ], R0 ;  /* 0x00000000050075a7 */ /* 0x0044e4000800017f */
[----:B---3--:R-:W-:Y:S05]  /*15e10*/  @!P0 NANOSLEEP.SYNCS 0x989680 ;  /* 0x009896800000895d */ /* 0x008fea0003900000 */
[----:B------:R-:W3:Y:S02]  /*15e20*/  @!P0 SYNCS.PHASECHK.TRANS64 P0, [R5+URZ], R0 ;  /* 0x00000000050085a7 */ /* 0x000ee4000800007f */
[----:B---3--:R-:W-:Y:S05]  /*15e30*/  @!P0 BRA `(.L_x_1982) ;  /* 0xfffffffc00f08947 */ /* 0x008fea000383ffff */
[----:B------:R-:W-:Y:S05]  /*15e40*/  BRA `(.L_x_2026) ;  /* 0xffffffec00087947 */ /* 0x000fea000383ffff */
.L_x_1984:
[----:B--2---:R2:W3:Y:S02]  /*15e50*/  SYNCS.PHASECHK.TRANS64.TRYWAIT P0, [R5+URZ], R4 ;  /* 0x00000004050075a7 */ /* 0x0044e4000800017f */
[----:B---3--:R-:W-:Y:S05]  /*15e60*/  @!P0 NANOSLEEP.SYNCS 0x989680 ;  /* 0x009896800000895d */ /* 0x008fea0003900000 */
[----:B------:R-:W3:Y:S02]  /*15e70*/  @!P0 SYNCS.PHASECHK.TRANS64 P0, [R5+URZ], R4 ;  /* 0x00000004050085a7 */ /* 0x000ee4000800007f */
[----:B---3--:R-:W-:Y:S05]  /*15e80*/  @!P0 BRA `(.L_x_1984) ;  /* 0xfffffffc00f08947 */ /* 0x008fea000383ffff */
[----:B------:R-:W-:Y:S05]  /*15e90*/  BRA `(.L_x_2027) ;  /* 0xffffffec000c7947 */ /* 0x000fea000383ffff */
.L_x_2028:
        /* <DEDUP_REMOVED lines=14> */
.L_x_6134:


//--------------------- .text._ZN7cutlass13device_kernelIN5flash11enable_sm90INS1_16FlashAttnFwdSm90INS1_25CollectiveMainloopFwdSm90ILi2EN4cute5tupleIJNS5_1CILi1EEES8_S8_EEENS6_IJNS7_ILi128EEENS7_ILi96EEENS7_ILi64EEEEEELi256ENS_10bfloat16_tEfNS_4arch4Sm90ELb0ELb1ELb1ELb0ELb0ELb0ELb1ELb1ELb0ELb1ELb1ELb0EEENS1_21CollectiveEpilogueFwdINS6_IJSA_NS7_ILi256EEESB_EEES9_SE_SG_Li256ELb0ELb1ELb1ELb0EEENS1_19SingleTileSchedulerILb0ELb1ELb1ELi128EEEEEEEEEvNT_6ParamsE --------------------------
	.section	.text._ZN7cutlass13device_kernelIN5flash11enable_sm90INS1_16FlashAttnFwdSm90INS1_25CollectiveMainloopFwdSm90ILi2EN4cute5tupleIJNS5_1CILi1EEES8_S8_EEENS6_IJNS7_ILi128EEENS7_ILi96EEENS7_ILi64EEEEEELi256ENS_10bfloat16_tEfNS_4arch4Sm90ELb0ELb1ELb1ELb0ELb0ELb0ELb1ELb1ELb0ELb1ELb1ELb0EEENS1_21CollectiveEpilogueFwdINS6_IJSA_NS7_ILi256EEESB_EEES9_SE_SG_Li256ELb0ELb1ELb1ELb0EEENS1_19SingleTileSchedulerILb0ELb1ELb1ELi128EEEEEEEEEvNT_6ParamsE,"ax",@progbits
	.align	128
.text._ZN7cutlass13device_kernelIN5flash11enable_sm90INS1_16FlashAttnFwdSm90INS1_25CollectiveMainloopFwdSm90ILi2EN4cute5tupleIJNS5_1CILi1EEES8_S8_EEENS6_IJNS7_ILi128EEENS7_ILi96EEENS7_ILi64EEEEEELi256ENS_10bfloat16_tEfNS_4arch4Sm90ELb0ELb1ELb1ELb0ELb0ELb0ELb1ELb1ELb0ELb1ELb1ELb0EEENS1_21CollectiveEpilogueFwdINS6_IJSA_NS7_ILi256EEESB_EEES9_SE_SG_Li256ELb0ELb1ELb1ELb0EEENS1_19SingleTileSchedulerILb0ELb1ELb1ELi128EEEEEEEEEvNT_6ParamsE:
        .type           _ZN7cutlass13device_kernelIN5flash11enable_sm90INS1_16FlashAttnFwdSm90INS1_25CollectiveMainloopFwdSm90ILi2EN4cute5tupleIJNS5_1CILi1EEES8_S8_EEENS6_IJNS7_ILi128EEENS7_ILi96EEENS7_ILi64EEEEEELi256ENS_10bfloat16_tEfNS_4arch4Sm90ELb0ELb1ELb1ELb0ELb0ELb0ELb1ELb1ELb0ELb1ELb1ELb0EEENS1_21CollectiveEpilogueFwdINS6_IJSA_NS7_ILi256EEESB_EEES9_SE_SG_Li256ELb0ELb1ELb1ELb0EEENS1_19SingleTileSchedulerILb0ELb1ELb1ELi128EEEEEEEEEvNT_6ParamsE,@function
        .size           _ZN7cutlass13device_kernelIN5flash11enable_sm90INS1_16FlashAttnFwdSm90INS1_25CollectiveMainloopFwdSm90ILi2EN4cute5tupleIJNS5_1CILi1EEES8_S8_EEENS6_IJNS7_ILi128EEENS7_ILi96EEENS7_ILi64EEEEEELi256ENS_10bfloat16_tEfNS_4arch4Sm90ELb0ELb1ELb1ELb0ELb0ELb0ELb1ELb1ELb0ELb1ELb1ELb0EEENS1_21CollectiveEpilogueFwdINS6_IJSA_NS7_ILi256EEESB_EEES9_SE_SG_Li256ELb0ELb1ELb1ELb0EEENS1_19SingleTileSchedulerILb0ELb1ELb1ELi128EEEEEEEEEvNT_6ParamsE,(.L_x_6135 - _ZN7cutlass13device_kernelIN5flash11enable_sm90INS1_16FlashAttnFwdSm90INS1_25CollectiveMainloopFwdSm90ILi2EN4cute5tupleIJNS5_1CILi1EEES8_S8_EEENS6_IJNS7_ILi128EEENS7_ILi96EEENS7_ILi64EEEEEELi256ENS_10bfloat16_tEfNS_4arch4Sm90ELb0ELb1ELb1ELb0ELb0ELb0ELb1ELb1ELb0ELb1ELb1ELb0EEENS1_21CollectiveEpilogueFwdINS6_IJSA_NS7_ILi256EEESB_EEES9_SE_SG_Li256ELb0ELb1ELb1ELb0EEENS1_19SingleTileSchedulerILb0ELb1ELb1ELi128EEEEEEEEEvNT_6ParamsE)
        .other          _ZN7cutlass13device_kernelIN5flash11enable_sm90INS1_16FlashAttnFwdSm90INS1_25CollectiveMainloopFwdSm90ILi2EN4cute5tupleIJNS5_1CILi1EEES8_S8_EEENS6_IJNS7_ILi128EEENS7_ILi96EEENS7_ILi64EEEEEELi256ENS_10bfloat16_tEfNS_4arch4Sm90ELb0ELb1ELb1ELb0ELb0ELb0ELb1ELb1ELb0ELb1ELb1ELb0EEENS1_21CollectiveEpilogueFwdINS6_IJSA_NS7_ILi256EEESB_EEES9_SE_SG_Li256ELb0ELb1ELb1ELb0EEENS1_19SingleTileSchedulerILb0ELb1ELb1ELi128EEEEEEEEEvNT_6ParamsE,@"STO_CUDA_ENTRY STV_DEFAULT"
_ZN7cutlass13device_kernelIN5flash11enable_sm90INS1_16FlashAttnFwdSm90INS1_25CollectiveMainloopFwdSm90ILi2EN4cute5tupleIJNS5_1CILi1EEES8_S8_EEENS6_IJNS7_ILi128EEENS7_ILi96EEENS7_ILi64EEEEEELi256ENS_10bfloat16_tEfNS_4arch4Sm90ELb0ELb1ELb1ELb0ELb0ELb0ELb1ELb1ELb0ELb1ELb1ELb0EEENS1_21CollectiveEpilogueFwdINS6_IJSA_NS7_ILi256EEESB_EEES9_SE_SG_Li256ELb0ELb1ELb1ELb0EEENS1_19SingleTileSchedulerILb0ELb1ELb1ELi128EEEEEEEEEvNT_6ParamsE:
[----:B------:R-:W0:Y:S02]  /*0000*/  LDC R1, c[0x0][0x28] ;  /* 0x00000a00ff017b82 */ /* 0x000e240000000800 */
[----:B0-----:R-:W-:Y:S01]  /*0010*/  VIADD R1, R1, 0xffffcbc0 ;  /* 0xffffcbc001017836 */ /* 0x001fe20000000000 */
[----:B------:R-:W0:Y:S01]  /*0020*/  S2R R3, SR_TID.X ;  /* 0x0000000000037919 */ /* 0x000e220000002100 */
[----:B------:R-:W-:Y:S01]  /*0030*/  ELECT P0, URZ, PT ;  /* 0x00000000003f782f */ /* 0x000fe20003800000 */
[----:B------:R-:W-:Y:S01]  /*0040*/  BSSY B0, `(.L_x_2029) ;  /* 0x0000011000007945 */ /* 0x000fe20003800000 */
[----:B------:R-:W-:Y:S02]  /*0050*/  ULDC UR4, c[0x0][0x20] ;  /* 0x0000080000047ab9 */ /* 0x000fe40000000800 */
[----:B------:R-:W-:Y:S01]  /*0060*/  IADD3 R18, P1, R1, UR4, RZ ;  /* 0x0000000401127c10 */ /* 0x000fe2000ff3e0ff */
[----:B------:R-:W-:-:S04]  /*0070*/  ULDC UR4, c[0x0][0x24] ;  /* 0x0000090000047ab9 */ /* 0x000fc80000000800 */
[----:B------:R-:W-:Y:S01]  /*0080*/  IMAD.X R19, RZ, RZ, UR4, P1 ;  /* 0x00000004ff137e24 */ /* 0x000fe200088e06ff */
        /* <DEDUP_REMOVED lines=12> */
.L_x_2030:
[----:B------:R-:W-:Y:S05]  /*0150*/  BSYNC B0 ;  /* 0x0000000000007941 */ /* 0x000fea0003800000 */
.L_x_2029:
        /* <DEDUP_REMOVED lines=42> */
.L_x_2031:
        /* <DEDUP_REMOVED lines=22> */
.L_x_2032:
        /* <DEDUP_REMOVED lines=18> */
.L_x_2033:
        /* <DEDUP_REMOVED lines=22> */
.L_x_2034:
        /* <DEDUP_REMOVED lines=22> */
.L_x_2035:
[----:B------:R-:W-:Y:S01]  /*0940*/  IADD3 R3, P1, R18, 0x70, RZ ;  /* 0x0000007012037810 */ /* 0x000fe20007f3e0ff */
[----:B------:R-:W-:Y:S01]  /*0950*/  NOP ;  /* 0x0000000000007918 */ /* 0x000fe20000000000 */
[----:B01-34-:R-:W-:Y:S01]  /*0960*/  BAR.SYNC.DEFER_BLOCKING 0x0 ;  /* 0x0000000000007b1d */ /* 0x01bfe20000010000 */
[----:B--2---:R-:W-:Y:S01]  /*0970*/  ISETP.NE.AND P0, PT, R2, RZ, PT ;  /* 0x000000ff0200720c */ /* 0x004fe20003f05270 */
[----:B------:R-:W-:Y:S01]  /*0980*/  IMAD.MOV.U32 R2, RZ, RZ, 0x1 ;  /* 0x00000001ff027424 */ /* 0x000fe200078e00ff */
[C---:B------:R-:W-:Y:S02]  /*0990*/  IADD3 R43, P2, R18.reuse, 0x224, RZ ;  /* 0x00000224122b7810 */ /* 0x040fe40007f5e0ff */
[----:B------:R-:W-:Y:S01]  /*09a0*/  IADD3 R46, P3, R18, 0x260, RZ ;  /* 0x00000260122e7810 */ /* 0x000fe20007f7e0ff */
[----:B------:R-:W-:Y:S01]  /*09b0*/  ULDC.64 UR44, c[0x0][0x208] ;  /* 0x00008200002c7ab9 */ /* 0x000fe20000000a00 */
[----:B------:R-:W-:Y:S01]  /*09c0*/  SEL R2, R2, 0x2, !P0 ;  /* 0x0000000202027807 */ /* 0x000fe20004000000 */
[----:B------:R0:W-:Y:S01]  /*09d0*/  STL [R1+0x474], R3 ;  /* 0x0004740301007387 */ /* 0x0001e20000100800 */
[----:B------:R-:W-:Y:S01]  /*09e0*/  BSSY B6, `(.L_x_2036) ;  /* 0x000331e000067945 */ /* 0x000fe20003800000 */
[----:B------:R-:W-:-:S02]  /*09f0*/  IMAD.X R48, RZ, RZ, R19, P2 ;  /* 0x000000ffff307224 */ /* 0x000fc400010e0613 */
[----:B------:R1:W-:Y:S01]  /*0a00*/  STL [R1+0x484], R2 ;  /* 0x0004840201007387 */ /* 0x0003e20000100800 */
[--C-:B------:R-:W-:Y:S02]  /*0a10*/  IMAD.X R39, RZ, RZ, R19.reuse, P3 ;  /* 0x000000ffff277224 */ /* 0x100fe400018e0613 */
[----:B0-----:R-:W-:-:S05]  /*0a20*/  IMAD.X R3, RZ, RZ, R19, P1 ;  /* 0x000000ffff037224 */ /* 0x001fca00008e0613 */
[----:B------:R1:W-:Y:S01]  /*0a30*/  STL [R1+0x470], R3 ;  /* 0x0004700301007387 */ /* 0x0003e20000100800 */
[----:B------:R-:W-:Y:S05]  /*0a40*/  @!P0 BRA `(.L_x_2037) ;  /* 0x000002e400088947 */ /* 0x000fea0003800000 */
.L_x_2038:
[----:B------:R-:W-:-:S08]  /*0a50*/  NOP ;  /* 0x0000000000007918 */ /* 0x000fd00000000000 */
[----:B------:R-:W0:Y:S02]  /*0a60*/  USETMAXREG.TRY_ALLOC.CTAPOOL UP0, 0xf0 ;  /* 0x000000f0000079c8 */ /* 0x000e240008000600 */
[----:B0-----:R-:W-:-:S13]  /*0a70*/  PLOP3.LUT P0, PT, PT, PT, UP0, 0x80, 0x0 ;  /* 0x000000000000781c */ /* 0x001fda0003f0f008 */
[----:B------:R-:W-:Y:S05]  /*0a80*/  @!P0 BRA `(.L_x_2038) ;  /* 0xfffffffc00f08947 */ /* 0x000fea000383ffff */
[----:B-1----:R-:W0:Y:S08]  /*0a90*/  LDC R3, c[0x0][0xd50] ;  /* 0x00035400ff037b82 */ /* 0x002e300000000800 */
[----:B------:R-:W-:Y:S06]  /*0aa0*/  BAR.ARV 0x8, 0x180 ;  /* 0x0206000000007b1d */ /* 0x000fec0000002000 */
[----:B------:R-:W-:-:S02]  /*0ab0*/  ISETP.NE.AND P0, PT, R73, 0x1, PT ;  /* 0x000000014900780c */ /* 0x000fc40003f05270 */
[----:B------:R-:W1:Y:S01]  /*0ac0*/  S2UR UR4, SR_CTAID.Y ;  /* 0x00000000000479c3 */ /* 0x000e620000002600 */
[----:B------:R2:W-:Y:S04]  /*0ad0*/  STL.64 [R1+0x218], RZ ;  /* 0x000218ff01007387 */ /* 0x0005e80000100a00 */
[----:B------:R2:W-:Y:S03]  /*0ae0*/  STL [R1+0x220], RZ ;  /* 0x000220ff01007387 */ /* 0x0005e60000100800 */
[----:B------:R-:W3:Y:S01]  /*0af0*/  S2UR UR36, SR_CTAID.Z ;  /* 0x00000000002479c3 */ /* 0x000ee20000002700 */
[----:B------:R2:W-:Y:S07]  /*0b00*/  STL [R1+0x224], RZ ;  /* 0x000224ff01007387 */ /* 0x0005ee0000100800 */
[----:B------:R-:W-:Y:S06]  /*0b10*/  @!P0 BAR.ARV 0x9, 0x100 ;  /* 0x0244000000008b1d */ /* 0x000fec0000002000 */
[----:B0-----:R-:W-:Y:S01]  /*0b20*/  ISETP.NE.AND P1, PT, R3, 0x1, PT ;  /* 0x000000010300780c */ /* 0x001fe20003f25270 */
[----:B-1----:R-:W-:-:S12]  /*0b30*/  IMAD.U32 R194, RZ, RZ, UR4 ;  /* 0x00000004ffc27e24 */ /* 0x002fd8000f8e00ff */
[----:B------:R-:W0:Y:S01]  /*0b40*/  @P1 LDC R0, c[0x0][0xd54] ;  /* 0x00035500ff001b82 */ /* 0x000e220000000800 */
[----:B---3--:R-:W-:-:S07]  /*0b50*/  ISETP.LE.AND P0, PT, RZ, UR36, PT ;  /* 0x00000024ff007c0c */ /* 0x008fce000bf03270 */
[----:B------:R-:W1:Y:S01]  /*0b60*/  @P1 LDC R5, c[0x0][0xd58] ;  /* 0x00035600ff051b82 */ /* 0x000e620000000800 */
[----:B0-----:R-:W-:-:S05]  /*0b70*/  @P1 IMAD.HI.U32 R0, R0, UR4, RZ ;  /* 0x0000000400001c27 */ /* 0x001fca000f8e00ff */
[----:B-1----:R-:W-:Y:S02]  /*0b80*/  @P1 SHF.R.U32.HI R194, RZ, R5, R0 ;  /* 0x00000005ffc21219 */ /* 0x002fe40000011600 */
[----:B------:R-:W-:-:S03]  /*0b90*/  IADD3 R32, P1, R18, 0x218, RZ ;  /* 0x0000021812207810 */ /* 0x000fc60007f3e0ff */
[----:B------:R-:W-:Y:S02]  /*0ba0*/  IMAD.MOV R234, RZ, RZ, -R194 ;  /* 0x000000ffffea7224 */ /* 0x000fe400078e0ac2 */
[----:B------:R-:W-:Y:S02]  /*0bb0*/  IMAD.X R33, RZ, RZ, R19, P1 ;  /* 0x000000ffff217224 */ /* 0x000fe400008e0613 */
[----:B------:R-:W-:Y:S01]  /*0bc0*/  IMAD R234, R3, R234, UR4 ;  /* 0x0000000403ea7e24 */ /* 0x000fe2000f8e02ea */
[----:B--2---:R-:W-:Y:S06]  /*0bd0*/  @!P0 BRA `(.L_x_2039) ;  /* 0x0000032c00f88947 */ /* 0x004fec0003800000 */
[----:B------:R-:W2:Y:S01]  /*0be0*/  LDL.LU R13, [R1+0x484] ;  /* 0x00048400010d7983 */ /* 0x000ea20000300800 */
[----:B------:R-:W0:Y:S01]  /*0bf0*/  LDC R0, c[0x0][0x448] ;  /* 0x00011200ff007b82 */ /* 0x000e220000000800 */
[----:B------:R-:W1:Y:S01]  /*0c00*/  S2R R11, SR_CgaCtaId ;  /* 0x00000000000b7919 */ /* 0x000e620000008800 */
[----:B------:R-:W3:Y:S01]  /*0c10*/  S2R R9, SR_SWINHI ;  /* 0x0000000000097919 */ /* 0x000ee20000002f00 */
[----:B------:R-:W4:Y:S01]  /*0c20*/  S2R R2, SR_TID.X ;  /* 0x0000000000027919 */ /* 0x000f220000002100 */
[----:B------:R-:W5:Y:S01]  /*0c30*/  S2R R8, SR_CTAID.X ;  /* 0x0000000000087919 */ /* 0x000f620000002500 */
[----:B------:R-:W-:Y:S01]  /*0c40*/  MOV R72, 0x400 ;  /* 0x0000040000487802 */ /* 0x000fe20000000f00 */
[----:B------:R-:W-:Y:S02]  /*0c50*/  IMAD.MOV.U32 R12, RZ, RZ, 0x3000 ;  /* 0x00003000ff0c7424 */ /* 0x000fe400078e00ff */
[----:B------:R-:W5:Y:S01]  /*0c60*/  LDC.64 R22, c[0x0][0x418] ;  /* 0x00010600ff167b82 */ /* 0x000f620000000a00 */
[----:B0-----:R-:W-:Y:S01]  /*0c70*/  ISETP.NE.AND P1, PT, R0, 0x1, PT ;  /* 0x000000010000780c */ /* 0x001fe20003f25270 */
[----:B------:R-:W-:-:S06]  /*0c80*/  IMAD.MOV.U32 R0, RZ, RZ, 0xc000 ;  /* 0x0000c000ff007424 */ /* 0x000fcc00078e00ff */
[----:B------:R-:W0:Y:S01]  /*0c90*/  LDC R16, c[0x0][0xa80] ;  /* 0x0002a000ff107b82 */ /* 0x000e220000000800 */
[----:B------:R-:W-:Y:S02]  /*0ca0*/  IMAD.MOV.U32 R5, RZ, RZ, 0x100 ;  /* 0x00000100ff057424 */ /* 0x000fe400078e00ff */
[----:B------:R-:W-:Y:S02]  /*0cb0*/  IMAD.MOV.U32 R6, RZ, RZ, 0x1 ;  /* 0x00000001ff067424 */ /* 0x000fe400078e00ff */
[----:B------:R-:W-:-:S03]  /*0cc0*/  IMAD.MOV.U32 R7, RZ, RZ, RZ ;  /* 0x000000ffff077224 */ /* 0x000fc600078e00ff */
[----:B------:R-:W0:Y:S01]  /*0cd0*/  LDC R29, c[0x0][0x424] ;  /* 0x00010900ff1d7b82 */ /* 0x000e220000000800 */
[----:B-1----:R-:W-:-:S04]  /*0ce0*/  LEA R72, R11, R72, 0x18 ;  /* 0x000000480b487211 */ /* 0x002fc800078ec0ff */
[----:B------:R-:W-:Y:S02]  /*0cf0*/  MOV R26, R72 ;  /* 0x00000048001a7202 */ /* 0x000fe40000000f00 */
[----:B---3--:R-:W-:Y:S02]  /*0d00*/  MOV R27, R9 ;  /* 0x00000009001b7202 */ /* 0x008fe40000000f00 */
[----:B------:R-:W1:Y:S01]  /*0d10*/  @P1 LDC R9, c[0x0][0x44c] ;  /* 0x00011300ff091b82 */ /* 0x000e620000000800 */
[----:B----4-:R-:W-:-:S04]  /*0d20*/  LOP3.LUT R2, R2, 0x7f, RZ, 0xc0, !PT ;  /* 0x0000007f02027812 */ /* 0x010fc800078ec0ff */
[----:B------:R-:W-:Y:S01]  /*0d30*/  ISETP.NE.AND P0, PT, R2, RZ, PT ;  /* 0x000000ff0200720c */ /* 0x000fe20003f05270 */
[----:B------:R-:W-:Y:S01]  /*0d40*/  IMAD.MOV.U32 R52, RZ, RZ, R0 ;  /* 0x000000ffff347224 */ /* 0x000fe200078e0000 */
[----:B-----5:R-:W-:Y:S01]  /*0d50*/  STL [R1+0x70], R8 ;  /* 0x0000700801007387 */ /* 0x020fe20000100800 */
[----:B------:R-:W3:Y:S01]  /*0d60*/  LDC R10, c[0x0][0x2f0] ;  /* 0x0000bc00ff0a7b82 */ /* 0x000ee20000000800 */
[----:B------:R-:W-:Y:S02]  /*0d70*/  SEL R4, RZ, 0x1, P0 ;  /* 0x00000001ff047807 */ /* 0x000fe40000000000 */
[C---:B------:R-:W-:Y:S02]  /*0d80*/  IADD3 R0, P0, R26.reuse, 0x32450, RZ ;  /* 0x000324501a007810 */ /* 0x040fe40007f1e0ff */
[----:B------:R-:W-:Y:S01]  /*0d90*/  IADD3 R14, P2, R26, 0x32460, RZ ;  /* 0x000324601a0e7810 */ /* 0x000fe20007f5e0ff */
[----:B------:R4:W-:Y:S01]  /*0da0*/  STL.128 [R1+0x20], R4 ;  /* 0x0000200401007387 */ /* 0x0009e20000100c00 */
[----:B------:R-:W-:Y:S01]  /*0db0*/  IMAD.MOV.U32 R54, RZ, RZ, R4 ;  /* 0x000000ffff367224 */ /* 0x000fe200078e0004 */
[----:B------:R-:W5:Y:S02]  /*0dc0*/  @P1 LDC R20, c[0x0][0x450] ;  /* 0x00011400ff141b82 */ /* 0x000f640000000800 */
[----:B------:R-:W-:-:S02]  /*0dd0*/  IMAD.X R15, RZ, RZ, R27, P2 ;  /* 0x000000ffff0f7224 */ /* 0x000fc400010e061b */
[----:B------:R-:W-:Y:S01]  /*0de0*/  IMAD.MOV.U32 R2, RZ, RZ, 0x1 ;  /* 0x00000001ff027424 */ /* 0x000fe200078e00ff */
[----:B----4-:R-:W-:Y:S01]  /*0df0*/  IADD3 R6, P2, R26, 0x32430, RZ ;  /* 0x000324301a067810 */ /* 0x010fe20007f5e0ff */
[----:B------:R-:W-:-:S04]  /*0e00*/  IMAD.MOV.U32 R3, RZ, RZ, RZ ;  /* 0x000000ffff037224 */ /* 0x000fc800078e00ff */
[----:B------:R-:W-:Y:S01]  /*0e10*/  IMAD.X R7, RZ, RZ, R27, P2 ;  /* 0x000000ffff077224 */ /* 0x000fe200010e061b */
[----:B------:R-:W-:Y:S01]  /*0e20*/  IADD3 R193, P2, R18, 0x230, RZ ;  /* 0x0000023012c17810 */ /* 0x000fe20007f5e0ff */
[----:B------:R-:W4:Y:S03]  /*0e30*/  S2R R70, SR_TID.X ;  /* 0x0000000000467919 */ /* 0x000f260000002100 */
[----:B------:R0:W-:Y:S01]  /*0e40*/  STL.64 [R1+0x8], R6 ;  /* 0x0000080601007387 */ /* 0x0001e20000100a00 */
[----:B------:R-:W-:-:S03]  /*0e50*/  IMAD.X R179, RZ, RZ, R19, P2 ;  /* 0x000000ffffb37224 */ /* 0x000fc600010e0613 */
[----:B------:R1:W-:Y:S01]  /*0e60*/  STL.64 [R1+0x60], R2 ;  /* 0x0000600201007387 */ /* 0x0003e20000100a00 */
[----:B------:R-:W-:Y:S01]  /*0e70*/  IADD3 R36, P2, R18, 0x120, RZ ;  /* 0x0000012012247810 */ /* 0x000fe20007f5e0ff */
[----:B0-----:R-:W0:Y:S01]  /*0e80*/  LDC R6, c[0x0][0x288] ;  /* 0x0000a200ff067b82 */ /* 0x001e220000000800 */
[----:B-1----:R-:W-:Y:S01]  /*0e90*/  IMAD.X R3, RZ, RZ, R27, P0 ;  /* 0x000000ffff037224 */ /* 0x002fe200000e061b */
[----:B------:R-:W-:Y:S02]  /*0ea0*/  ISETP.NE.U32.AND P0, PT, R22, RZ, PT ;  /* 0x000000ff1600720c */ /* 0x000fe40003f05070 */
[----:B------:R-:W-:Y:S01]  /*0eb0*/  IMAD.X R37, RZ, RZ, R19, P2 ;  /* 0x000000ffff257224 */ /* 0x000fe200010e0613 */
[C---:B------:R-:W-:Y:S02]  /*0ec0*/  IADD3 R65, P2, R18.reuse, 0x98, RZ ;  /* 0x0000009812417810 */ /* 0x040fe40007f5e0ff */
[----:B------:R-:W-:Y:S01]  /*0ed0*/  ISETP.NE.AND.EX P0, PT, R23, RZ, PT, P0 ;  /* 0x000000ff1700720c */ /* 0x000fe20003f05300 */
[----:B------:R-:W-:Y:S01]  /*0ee0*/  STL.64 [R1+0x68], R14 ;  /* 0x0000680e01007387 */ /* 0x000fe20000100a00 */
[----:B------:R-:W-:-:S02]  /*0ef0*/  IADD3 R40, P6, R18, 0x170, RZ ;  /* 0x0000017012287810 */ /* 0x000fc40007fde0ff */
[----:B------:R-:W-:Y:S01]  /*0f00*/  SEL R29, R29, 0x1, P0 ;  /* 0x000000011d1d7807 */ /* 0x000fe20000000000 */
[----:B------:R-:W-:Y:S01]  /*0f10*/  STL [R1+0x250], R16 ;  /* 0x0002501001007387 */ /* 0x000fe20000100800 */
[----:B------:R-:W-:-:S03]  /*0f20*/  IADD3 R24, P5, R18, 0x16c, RZ ;  /* 0x0000016c12187810 */ /* 0x000fc60007fbe0ff */
[----:B------:R-:W-:Y:S01]  /*0f30*/  STL.128 [R1+0x230], RZ ;  /* 0x000230ff01007387 */ /* 0x000fe20000100c00 */
[----:B------:R-:W-:-:S03]  /*0f40*/  IADD3 R23, P0, R18, 0x13c, RZ ;  /* 0x0000013c12177810 */ /* 0x000fc60007f1e0ff */
[----:B------:R-:W-:Y:S01]  /*0f50*/  STL.128 [R1+0x240], RZ ;  /* 0x000240ff01007387 */ /* 0x000fe20000100c00 */
[----:B------:R-:W-:-:S03]  /*0f60*/  IADD3 R44, P4, R18, 0x138, RZ ;  /* 0x00000138122c7810 */ /* 0x000fc60007f9e0ff */
[----:B------:R-:W-:Y:S04]  /*0f70*/  STL.128 [R1+0x260], RZ ;  /* 0x000260ff01007387 */ /* 0x000fe80000100c00 */
        /* <DEDUP_REMOVED lines=31> */
[----:B------:R-:W-:Y:S04]  /*1170*/  STL.64 [R1], RZ ;  /* 0x000000ff01007387 */ /* 0x000fe80000100a00 */
[----:B------:R-:W-:Y:S01]  /*1180*/  STL.64 [R1+0x38], RZ ;  /* 0x000038ff01007387 */ /* 0x000fe20000100a00 */
[----:B------:R-:W-:-:S02]  /*1190*/  IMAD.X R66, RZ, RZ, R19, P2 ;  /* 0x000000ffff427224 */ /* 0x000fc400010e0613 */
[----:B---3--:R-:W-:Y:S02]  /*11a0*/  IMAD R29, R29, R10, RZ ;  /* 0x0000000a1d1d7224 */ /* 0x008fe400078e02ff */
[--C-:B------:R-:W-:Y:S01]  /*11b0*/  IMAD.X R41, RZ, RZ, R19.reuse, P6 ;  /* 0x000000ffff297224 */ /* 0x100fe200030e0613 */
[----:B------:R-:W-:Y:S01]  /*11c0*/  IADD3 R42, P6, R18, 0x118, RZ ;  /* 0x00000118122a7810 */ /* 0x000fe20007fde0ff */
[----:B------:R-:W-:Y:S01]  /*11d0*/  IMAD.X R25, RZ, RZ, R19, P5 ;  /* 0x000000ffff197224 */ /* 0x000fe200028e0613 */
[----:B--2---:R1:W-:Y:S02]  /*11e0*/  STL.64 [R1+0x18], R12 ;  /* 0x0000180c01007387 */ /* 0x0043e40000100a00 */
[----:B-1----:R-:W-:Y:S02]  /*11f0*/  IMAD.MOV.U32 R12, RZ, RZ, R0 ;  /* 0x000000ffff0c7224 */ /* 0x002fe400078e0000 */
[----:B------:R-:W-:-:S04]  /*1200*/  IMAD.SHL.U32 R0, R8, 0x80, RZ ;  /* 0x0000008008007824 */ /* 0x000fc800078e00ff */
[----:B------:R-:W-:-:S04]  /*1210*/  @P1 VIADD R4, R0, 0x7f ;  /* 0x0000007f00041836 */ /* 0x000fc80000000000 */
[----:B------:R-:W-:Y:S02]  /*1220*/  @P1 IMAD.HI.U32 R5, R4, R9, RZ ;  /* 0x0000000904051227 */ /* 0x000fe400078e00ff */
[----:B------:R-:W1:Y:S02]  /*1230*/  LDC.64 R8, c[0x0][0xad8] ;  /* 0x0002b600ff087b82 */ /* 0x000e640000000a00 */
[----:B------:R-:W-:Y:S02]  /*1240*/  IMAD.MOV.U32 R2, RZ, RZ, R13 ;  /* 0x000000ffff027224 */ /* 0x000fe400078e000d */
[----:B------:R-:W-:Y:S02]  /*1250*/  IMAD.MOV.U32 R13, RZ, RZ, R3 ;  /* 0x000000ffff0d7224 */ /* 0x000fe400078e0003 */
[----:B------:R-:W-:Y:S01]  /*1260*/  IMAD.MOV.U32 R53, RZ, RZ, R2 ;  /* 0x000000ffff357224 */ /* 0x000fe200078e0002 */
[----:B------:R-:W-:Y:S02]  /*1270*/  IADD3 R2, P3, R26, 0x32440, RZ ;  /* 0x000324401a027810 */ /* 0x000fe40007f7e0ff */
[----:B------:R-:W-:Y:S03]  /*1280*/  STL.128 [R1+0x40], R12 ;  /* 0x0000400c01007387 */ /* 0x000fe60000100c00 */
[----:B------:R-:W-:Y:S01]  /*1290*/  IMAD.X R3, RZ, RZ, R27, P3 ;  /* 0x000000ffff037224 */ /* 0x000fe200018e061b */
[C---:B------:R-:W-:Y:S01]  /*12a0*/  IADD3 R38, P3, R18.reuse, 0x128, RZ ;  /* 0x0000012812267810 */ /* 0x040fe20007f7e0ff */
[--C-:B------:R-:W-:Y:S01]  /*12b0*/  IMAD.X R22, RZ, RZ, R19.reuse, P0 ;  /* 0x000000ffff167224 */ /* 0x100fe200000e0613 */
[C---:B------:R-:W-:Y:S01]  /*12c0*/  IADD3 R58, P5, R18.reuse, 0x110, RZ ;  /* 0x00000110123a7810 */ /* 0x040fe20007fbe0ff */
[--C-:B------:R-:W-:Y:S01]  /*12d0*/  IMAD.X R67, RZ, RZ, R19.reuse, P4 ;  /* 0x000000ffff437224 */ /* 0x100fe200020e0613 */
[C---:B------:R-:W-:Y:S01]  /*12e0*/  IADD3 R49, P0, R18.reuse, 0xb0, RZ ;  /* 0x000000b012317810 */ /* 0x040fe20007f1e0ff */
[----:B------:R-:W-:Y:S01]  /*12f0*/  IMAD.X R45, RZ, RZ, R19, P3 ;  /* 0x000000ffff2d7224 */ /* 0x000fe200018e0613 */
[----:B------:R-:W-:-:S02]  /*1300*/  IADD3 R34, P4, R18, 0xa8, RZ ;  /* 0x000000a812227810 */ /* 0x000fc40007f9e0ff */
[----:B-1----:R-:W-:Y:S01]  /*1310*/  ISETP.GE.AND P2, PT, R9, 0x1, PT ;  /* 0x000000010900780c */ /* 0x002fe20003f46270 */
[----:B------:R-:W-:Y:S01]  /*1320*/  VIADD R4, R0, 0x7f ;  /* 0x0000007f00047836 */ /* 0x000fe20000000000 */
[C---:B------:R-:W-:Y:S02]  /*1330*/  IADD3 R63, P3, R18.reuse, 0xa0, RZ ;  /* 0x000000a0123f7810 */ /* 0x040fe40007f7e0ff */
[----:B-----5:R-:W-:Y:S02]  /*1340*/  @P1 SHF.R.U32.HI R4, RZ, R20, R5 ;  /* 0x00000014ff041219 */ /* 0x020fe40000011605 */
[----:B0-----:R-:W-:Y:S01]  /*1350*/  IADD3 R235, R29, 0x1, -R6 ;  /* 0x000000011deb7810 */ /* 0x001fe20007ffe806 */
[----:B------:R-:W-:Y:S02]  /*1360*/  IMAD.MOV.U32 R55, RZ, RZ, 0x100 ;  /* 0x00000100ff377424 */ /* 0x000fe400078e00ff */
[--C-:B------:R-:W-:Y:S01]  /*1370*/  IMAD.X R47, RZ, RZ, R19.reuse, P6 ;  /* 0x000000ffff2f7224 */ /* 0x100fe200030e0613 */
[C---:B------:R-:W-:Y:S01]  /*1380*/  IADD3 R60, P6, R18.reuse, 0x90, RZ ;  /* 0x00000090123c7810 */ /* 0x040fe20007fde0ff */
[--C-:B------:R-:W-:Y:S01]  /*1390*/  IMAD.X R57, RZ, RZ, R19.reuse, P5 ;  /* 0x000000ffff397224 */ /* 0x100fe200028e0613 */
[C---:B------:R-:W-:Y:S01]  /*13a0*/  IADD3 R51, P5, R18.reuse, 0x88, RZ ;  /* 0x0000008812337810 */ /* 0x040fe20007fbe0ff */
[--C-:B------:R-:W-:Y:S01]  /*13b0*/  IMAD.X R50, RZ, RZ, R19.reuse, P0 ;  /* 0x000000ffff327224 */ /* 0x100fe200000e0613 */
[C---:B------:R-:W-:Y:S01]  /*13c0*/  IADD3 R68, P0, R18.reuse, 0x80, RZ ;  /* 0x0000008012447810 */ /* 0x040fe20007f1e0ff */
[--C-:B------:R-:W-:Y:S01]  /*13d0*/  IMAD.X R35, RZ, RZ, R19.reuse, P4 ;  /* 0x000000ffff237224 */ /* 0x100fe200020e0613 */
[C---:B------:R-:W-:Y:S01]  /*13e0*/  IADD3 R30, P4, R18.reuse, 0x78, RZ ;  /* 0x00000078121e7810 */ /* 0x040fe20007f9e0ff */
[----:B------:R-:W-:Y:S01]  /*13f0*/  IMAD.X R64, RZ, RZ, R19, P3 ;  /* 0x000000ffff407224 */ /* 0x000fe200018e0613 */
[C---:B------:R-:W-:Y:S01]  /*1400*/  IADD3 R61, P3, R18.reuse, 0x38, RZ ;  /* 0x00000038123d7810 */ /* 0x040fe20007f7e0ff */
[----:B------:R-:W-:Y:S01]  /*1410*/  IMAD.IADD R7, R235, 0x1, R4 ;  /* 0x00000001eb077824 */ /* 0x000fe200078e0204 */
[----:B------:R-:W-:Y:S01]  /*1420*/  USHF.R.S32.HI UR37, URZ, 0x1f, UR36 ;  /* 0x0000001f3f257899 */ /* 0x000fe20008011424 */
[----:B------:R4:W-:Y:S01]  /*1430*/  STL.128 [R1+0x50], R52 ;  /* 0x0000503401007387 */ /* 0x0009e20000100c00 */
[----:B------:R-:W-:-:S02]  /*1440*/  VIADD R157, R18, 0x178 ;  /* 0x00000178129d7836 */ /* 0x000fc40000000000 */
[--C-:B------:R-:W-:Y:S01]  /*1450*/  IMAD.X R59, RZ, RZ, R19.reuse, P6 ;  /* 0x000000ffff3b7224 */ /* 0x100fe200030e0613 */
[----:B------:R-:W-:Y:S01]  /*1460*/  STL.64 [R1+0x10], R2 ;  /* 0x0000100201007387 */ /* 0x000fe20000100a00 */
[--C-:B------:R-:W-:Y:S02]  /*1470*/  IMAD.X R56, RZ, RZ, R19.reuse, P5 ;  /* 0x000000ffff387224 */ /* 0x100fe400028e0613 */
[--C-:B------:R-:W-:Y:S01]  /*1480*/  IMAD.X R69, RZ, RZ, R19.reuse, P0 ;  /* 0x000000ffff457224 */ /* 0x100fe200000e0613 */
[----:B------:R0:W-:Y:S01]  /*1490*/  STL.64 [R1+0x30], R2 ;  /* 0x0000300201007387 */ /* 0x0001e20000100a00 */
[--C-:B------:R-:W-:Y:S02]  /*14a0*/  IMAD.X R31, RZ, RZ, R19.reuse, P4 ;  /* 0x000000ffff1f7224 */ /* 0x100fe400020e0613 */
[----:B------:R-:W-:Y:S02]  /*14b0*/  IMAD.X R62, RZ, RZ, R19, P3 ;  /* 0x000000ffff3e7224 */ /* 0x000fe400018e0613 */
[----:B----4-:R-:W-:-:S02]  /*14c0*/  VIADD R53, R70, 0xffffff80 ;  /* 0xffffff8046357836 */ /* 0x010fc40000000000 */
[----:B0-----:R-:W-:Y:S01]  /*14d0*/  IMAD.IADD R2, R7, 0x1, R8 ;  /* 0x0000000107027824 */ /* 0x001fe200078e0208 */
[----:B------:R-:W-:Y:S06]  /*14e0*/  @!P2 BRA `(.L_x_2040) ;  /* 0x000000000040a947 */ /* 0x000fec0003800000 */
[C---:B------:R-:W-:Y:S01]  /*14f0*/  ISETP.GT.AND P0, PT, R7.reuse, RZ, PT ;  /* 0x000000ff0700720c */ /* 0x040fe20003f04270 */
[----:B------:R-:W-:-:S12]  /*1500*/  VIADD R3, R7, 0xffffffff ;  /* 0xffffffff07037836 */ /* 0x000fd80000000000 */
[----:B------:R-:W-:Y:S05]  /*1510*/  @P0 BRA `(.L_x_2041) ;  /* 0x00000000001c0947 */ /* 0x000fea0003800000 */
[----:B------:R-:W-:Y:S01]  /*1520*/  ISETP.NE.AND P0, PT, R9, 0x1, PT ;  /* 0x000000010900780c */ /* 0x000fe20003f05270 */
[----:B------:R-:W-:-:S12]  /*1530*/  IMAD.MOV R3, RZ, RZ, -R7 ;  /* 0x000000ffff037224 */ /* 0x000fd800078e0a07 */
[----:B------:R-:W0:Y:S02]  /*1540*/  @P0 LDC.64 R4, c[0x0][0xae0] ;  /* 0x0002b800ff040b82 */ /* 0x000e240000000a00 */
[----:B0-----:R-:W-:-:S05]  /*1550*/  @P0 IMAD.HI.U32 R4, R3, R4, RZ ;  /* 0x0000000403040227 */ /* 0x001fca00078e00ff */
[----:B------:R-:W-:-:S04]  /*1560*/  @P0 SHF.R.U32.HI R3, RZ, R5, R4 ;  /* 0x00000005ff030219 */ /* 0x000fc80000011604 */
[----:B------:R-:W-:Y:S01]  /*1570*/  LOP3.LUT R3, RZ, R3, RZ, 0x33, !PT ;  /* 0x00000003ff037212 */ /* 0x000fe200078e33ff */
[----:B------:R-:W-:Y:S06]  /*1580*/  BRA `(.L_x_2042) ;  /* 0x0000000000107947 */ /* 0x000fec0003800000 */
.L_x_2041:
[----:B------:R-:W-:-:S13]  /*1590*/  ISETP.NE.AND P0, PT, R9, 0x1, PT ;  /* 0x000000010900780c */ /* 0x000fda0003f05270 */
[----:B------:R-:W0:Y:S02]  /*15a0*/  @P0 LDC.64 R4, c[0x0][0xae0] ;  /* 0x0002b800ff040b82 */ /* 0x000e240000000a00 */
[----:B0-----:R-:W-:-:S05]  /*15b0*/  @P0 IMAD.HI.U32 R4, R3, R4, RZ ;  /* 0x0000000403040227 */ /* 0x001fca00078e00ff */
[----:B------:R-:W-:-:S07]  /*15c0*/  @P0 SHF.R.U32.HI R3, RZ, R5, R4 ;  /* 0x00000005ff030219 */ /* 0x000fce0000011604 */
.L_x_2042:
[----:B------:R-:W-:-:S05]  /*15d0*/  IMAD R3, R3, R9, R9 ;  /* 0x0000000903037224 */ /* 0x000fca00078e0209 */
[----:B------:R-:W-:-:S07]  /*15e0*/  VIMNMX R2, R2, R3, PT ;  /* 0x0000000302027248 */ /* 0x000fce0003fe0100 */
.L_x_2040:
[----:B------:R-:W0:Y:S01]  /*15f0*/  @P1 LDC R5, c[0x0][0x44c] ;  /* 0x00011300ff051b82 */ /* 0x000e220000000800 */
[----:B------:R-:W-:Y:S01]  /*1600*/  VIADD R3, R2, 0x5f ;  /* 0x0000005f02037836 */ /* 0x000fe20000000000 */
[----:B------:R-:W-:Y:S01]  /*1610*/  ULDC UR4, c[0x0][0xad4] ;  /* 0x0002b50000047ab9 */ /* 0x000fe20000000800 */
[----:B------:R-:W-:Y:S02]  /*1620*/  VIADD R2, R29, 0x5f ;  /* 0x0000005f1d027836 */ /* 0x000fe40000000000 */
[----:B------:R-:W-:-:S03]  /*1630*/  IMAD.HI R4, R3, 0x2aaaaaab, RZ ;  /* 0x2aaaaaab03047827 */ /* 0x000fc600078e02ff */
[----:B------:R-:W1:Y:S01]  /*1640*/  @P1 LDC R8, c[0x0][0x450] ;  /* 0x00011400ff081b82 */ /* 0x000e620000000800 */
[----:B------:R-:W-:-:S04]  /*1650*/  IMAD.HI R2, R2, 0x2aaaaaab, RZ ;  /* 0x2aaaaaab02027827 */ /* 0x000fc800078e02ff */
[----:B------:R-:W-:Y:S01]  /*1660*/  IMAD.IADD R17, R29, 0x1, -R6 ;  /* 0x000000011d117824 */ /* 0x000fe200078e0a06 */
[----:B------:R-:W-:-:S04]  /*1670*/  SHF.R.U32.HI R3, RZ, 0x1f, R2 ;  /* 0x0000001fff037819 */ /* 0x000fc80000011602 */
[----:B------:R-:W-:Y:S01]  /*1680*/  LEA.HI.SX32 R3, R2, R3, 0x1c ;  /* 0x0000000302037211 */ /* 0x000fe200078fe2ff */
[----:B0-----:R-:W-:-:S05]  /*1690*/  @P1 IMAD.HI.U32 R5, R0, R5, RZ ;  /* 0x0000000500051227 */ /* 0x001fca00078e00ff */
[----:B-1----:R-:W-:Y:S02]  /*16a0*/  @P1 SHF.R.U32.HI R0, RZ, R8, R5 ;  /* 0x00000008ff001219 */ /* 0x002fe40000011605 */
[----:B------:R-:W-:-:S03]  /*16b0*/  SHF.R.U32.HI R5, RZ, 0x1f, R4 ;  /* 0x0000001fff057819 */ /* 0x000fc60000011604 */
[----:B------:R-:W-:Y:S01]  /*16c0*/  IMAD.IADD R0, R17, 0x1, R0 ;  /* 0x0000000111007824 */ /* 0x000fe200078e0200 */
[----:B------:R-:W-:-:S03]  /*16d0*/  LEA.HI.SX32 R4, R4, R5, 0x1c ;  /* 0x0000000504047211 */ /* 0x000fc600078fe2ff */
[----:B------:R-:W-:Y:S01]  /*16e0*/  VIADD R2, R0, -UR4 ;  /* 0x8000000400027c36 */ /* 0x000fe20008000000 */
[----:B------:R-:W-:Y:S01]  /*16f0*/  VIMNMX R11, R3, R4, PT ;  /* 0x00000004030b7248 */ /* 0x000fe20003fe0100 */
[----:B------:R-:W-:Y:S06]  /*1700*/  @!P2 BRA `(.L_x_2043) ;  /* 0x00000000003ca947 */ /* 0x000fec0003800000 */
[----:B------:R-:W-:-:S13]  /*1710*/  ISETP.GT.AND P0, PT, R0, -0x1, PT ;  /* 0xffffffff0000780c */ /* 0x000fda0003f04270 */
[----:B------:R-:W-:Y:S05]  /*1720*/  @P0 BRA `(.L_x_2044) ;  /* 0x00000000001c0947 */ /* 0x000fea0003800000 */
[----:B------:R-:W-:Y:S02]  /*1730*/  ISETP.NE.AND P0, PT, R9, 0x1, PT ;  /* 0x000000010900780c */ /* 0x000fe40003f05270 */
[----:B------:R-:W-:-:S11]  /*1740*/  LOP3.LUT R3, RZ, R0, RZ, 0x33, !PT ;  /* 0x00000000ff037212 */ /* 0x000fd600078e33ff */
[----:B------:R-:W0:Y:S02]  /*1750*/  @P0 LDC.64 R4, c[0x0][0xae0] ;  /* 0x0002b800ff040b82 */ /* 0x000e240000000a00 */
[----:B0-----:R-:W-:-:S05]  /*1760*/  @P0 IMAD.HI.U32 R0, R3, R4, RZ ;  /* 0x0000000403000227 */ /* 0x001fca00078e00ff */
[----:B------:R-:W-:-:S04]  /*1770*/  @P0 SHF.R.U32.HI R3, RZ, R5, R0 ;  /* 0x00000005ff030219 */ /* 0x000fc80000011600 */
[----:B------:R-:W-:Y:S01]  /*1780*/  LOP3.LUT R0, RZ, R3, RZ, 0x33, !PT ;  /* 0x00000003ff007212 */ /* 0x000fe200078e33ff */
[----:B------:R-:W-:Y:S06]  /*1790*/  BRA `(.L_x_2045) ;  /* 0x0000000000107947 */ /* 0x000fec0003800000 */
.L_x_2044:
[----:B------:R-:W-:-:S13]  /*17a0*/  ISETP.NE.AND P0, PT, R9, 0x1, PT ;  /* 0x000000010900780c */ /* 0x000fda0003f05270 */
[----:B------:R-:W0:Y:S02]  /*17b0*/  @P0 LDC.64 R4, c[0x0][0xae0] ;  /* 0x0002b800ff040b82 */ /* 0x000e240000000a00 */
[----:B0-----:R-:W-:-:S05]  /*17c0*/  @P0 IMAD.HI.U32 R4, R0, R4, RZ ;  /* 0x0000000400040227 */ /* 0x001fca00078e00ff */
[----:B------:R-:W-:-:S07]  /*17d0*/  @P0 SHF.R.U32.HI R0, RZ, R5, R4 ;  /* 0x00000005ff000219 */ /* 0x000fce0000011604 */
.L_x_2045:
[----:B------:R-:W-:-:S05]  /*17e0*/  IMAD R3, R0, R9, RZ ;  /* 0x0000000900037224 */ /* 0x000fca00078e02ff */
[----:B------:R-:W-:-:S07]  /*17f0*/  VIMNMX R2, R2, R3, !PT ;  /* 0x0000000302027248 */ /* 0x000fce0007fe0100 */
.L_x_2043:
[----:B------:R-:W-:Y:S01]  /*1800*/  IMAD.HI R2, R2, 0x2aaaaaab, RZ ;  /* 0x2aaaaaab02027827 */ /* 0x000fe200078e02ff */
[----:B------:R-:W-:-:S04]  /*1810*/  LOP3.LUT R192, R234, 0xffff, RZ, 0xc0, !PT ;  /* 0x0000ffffeac07812 */ /* 0x000fc800078ec0ff */
[----:B------:R-:W-:-:S04]  /*1820*/  SHF.R.U32.HI R3, RZ, 0x1f, R2 ;  /* 0x0000001fff037819 */ /* 0x000fc80000011602 */
[----:B------:R-:W-:-:S04]  /*1830*/  LEA.HI.SX32 R3, R2, R3, 0x1c ;  /* 0x0000000302037211 */ /* 0x000fc800078fe2ff */
[----:B------:R-:W-:Y:S01]  /*1840*/  VIMNMX R8, RZ, R3, !PT ;  /* 0x00000003ff087248 */ /* 0x000fe20007fe0100 */
[----:B------:R-:W-:-:S03]  /*1850*/  IMAD.MOV.U32 R3, RZ, RZ, RZ ;  /* 0x000000ffff037224 */ /* 0x000fc600078e00ff */
[----:B------:R-:W-:-:S13]  /*1860*/  ISETP.GT.AND P0, PT, R11, R8, PT ;  /* 0x000000080b00720c */ /* 0x000fda0003f04270 */
[----:B------:R-:W-:Y:S05]  /*1870*/  @!P0 BRA `(.L_x_2046) ;  /* 0x00000000007c8947 */ /* 0x000fea0003800000 */
[----:B------:R-:W-:-:S04]  /*1880*/  SHF.R.U32.HI R0, RZ, 0x10, R234 ;  /* 0x00000010ff007819 */ /* 0x000fc800000116ea */
[----:B------:R-:W-:-:S13]  /*1890*/  ISETP.NE.AND P0, PT, R0, RZ, PT ;  /* 0x000000ff0000720c */ /* 0x000fda0003f05270 */
[----:B------:R-:W0:Y:S02]  /*18a0*/  @!P0 LDC R0, c[0x0][0xae8] ;  /* 0x0002ba00ff008b82 */ /* 0x000e240000000800 */
[-C--:B0-----:R-:W-:Y:S02]  /*18b0*/  IABS R6, R0.reuse ;  /* 0x0000000000067213 */ /* 0x081fe40000000000 */
[----:B------:R-:W-:Y:S02]  /*18c0*/  IADD3 R2, R0, -0x1, R11 ;  /* 0xffffffff00027810 */ /* 0x000fe40007ffe00b */
[----:B------:R-:W0:Y:S03]  /*18d0*/  I2F.RP R4, R6 ;  /* 0x0000000600047306 */ /* 0x000e260000209400 */
[----:B------:R-:W-:Y:S01]  /*18e0*/  IMAD.IADD R5, R2, 0x1, -R8 ;  /* 0x0000000102057824 */ /* 0x000fe200078e0a08 */
[----:B------:R-:W-:-:S04]  /*18f0*/  IABS R2, R0 ;  /* 0x0000000000027213 */ /* 0x000fc80000000000 */
[----:B------:R-:W-:Y:S02]  /*1900*/  IABS R9, R5 ;  /* 0x0000000500097213 */ /* 0x000fe40000000000 */
[----:B------:R-:W-:-:S04]  /*1910*/  LOP3.LUT R5, R5, R0, RZ, 0x3c, !PT ;  /* 0x0000000005057212 */ /* 0x000fc800078e3cff */
[----:B------:R-:W-:Y:S01]  /*1920*/  ISETP.GE.AND P2, PT, R5, RZ, PT ;  /* 0x000000ff0500720c */ /* 0x000fe20003f46270 */
[----:B0-----:R-:W0:Y:S02]  /*1930*/  MUFU.RCP R4, R4 ;  /* 0x0000000400047308 */ /* 0x001e240000001000 */
[----:B0-----:R-:W-:Y:S02]  /*1940*/  VIADD R3, R4, 0xffffffe ;  /* 0x0ffffffe04037836 */ /* 0x001fe40000000000 */
[----:B------:R-:W-:Y:S02]  /*1950*/  IMAD.MOV R4, RZ, RZ, -R2 ;  /* 0x000000ffff047224 */ /* 0x000fe400078e0a02 */
[----:B------:R-:W-:Y:S02]  /*1960*/  IMAD.MOV.U32 R2, RZ, RZ, RZ ;  /* 0x000000ffff027224 */ /* 0x000fe400078e00ff */
[----:B------:R-:W0:Y:S02]  /*1970*/  F2I.FTZ.U32.TRUNC.NTZ R3, R3 ;  /* 0x0000000300037305 */ /* 0x000e24000021f000 */
[----:B0-----:R-:W-:-:S04]  /*1980*/  IMAD.MOV R7, RZ, RZ, -R3 ;  /* 0x000000ffff077224 */ /* 0x001fc800078e0a03 */
[----:B------:R-:W-:-:S04]  /*1990*/  IMAD R7, R7, R6, RZ ;  /* 0x0000000607077224 */ /* 0x000fc800078e02ff */
[----:B------:R-:W-:-:S04]  /*19a0*/  IMAD.HI.U32 R2, R3, R7, R2 ;  /* 0x0000000703027227 */ /* 0x000fc800078e0002 */
[----:B------:R-:W-:-:S04]  /*19b0*/  IMAD.MOV.U32 R3, RZ, RZ, R9 ;  /* 0x000000ffff037224 */ /* 0x000fc800078e0009 */
        /* <DEDUP_REMOVED lines=11> */
.L_x_2046:
[----:B------:R-:W-:Y:S01]  /*1a70*/  IMAD R192, R192, R3, R8 ;  /* 0x00000003c0c07224 */ /* 0x000fe200078e0208 */
[----:B------:R-:W-:-:S04]  /*1a80*/  PLOP3.LUT P0, PT, PT, PT, PT, 0x80, 0x0 ;  /* 0x000000000000781c */ /* 0x000fc80003f0f070 */
[----:B------:R-:W-:-:S04]  /*1a90*/  VIADDMNMX R16, R192, R3, R11, PT ;  /* 0x00000003c0107246 */ /* 0x000fc8000380010b */
[----:B------:R-:W-:-:S13]  /*1aa0*/  ISETP.GT.AND P1, PT, R16, R192, PT ;  /* 0x000000c01000720c */ /* 0x000fda0003f24270 */
[----:B------:R-:W-:Y:S05]  /*1ab0*/  @!P1 BRA `(.L_x_2047) ;  /* 0x000002a800ec9947 */ /* 0x000fea0003800000 */
[----:B------:R-:W-:Y:S01]  /*1ac0*/  SHF.R.S32.HI R0, RZ, 0x1f, R53 ;  /* 0x0000001fff007819 */ /* 0x000fe20000011435 */
[----:B------:R-:W-:Y:S01]  /*1ad0*/  VIADD R15, R72, 0x18400 ;  /* 0x00018400480f7836 */ /* 0x000fe20000000000 */
[----:B------:R-:W-:Y:S01]  /*1ae0*/  STL.64 [R1+0x78], RZ ;  /* 0x000078ff01007387 */ /* 0x000fe20000100a00 */
[----:B------:R-:W-:Y:S01]  /*1af0*/  IMAD.MOV.U32 R4, RZ, RZ, 0x1 ;  /* 0x00000001ff047424 */ /* 0x000fe200078e00ff */
[----:B------:R-:W-:Y:S01]  /*1b00*/  LEA.HI R28, R0, R53, RZ, 0x7 ;  /* 0x00000035001c7211 */ /* 0x000fe200078f38ff */
[----:B------:R-:W-:Y:S01]  /*1b10*/  IMAD.MOV.U32 R5, RZ, RZ, RZ ;  /* 0x000000ffff057224 */ /* 0x000fe200078e00ff */
[----:B------:R-:W-:Y:S01]  /*1b20*/  STL.128 [R1+0xb0], RZ ;  /* 0x0000b0ff01007387 */ /* 0x000fe20000100c00 */
[----:B------:R-:W-:Y:S01]  /*1b30*/  IMAD.MOV.U32 R6, RZ, RZ, 0x1 ;  /* 0x00000001ff067424 */ /* 0x000fe200078e00ff */
[----:B------:R-:W-:Y:S01]  /*1b40*/  SHF.R.S32.HI R55, RZ, 0x7, R28 ;  /* 0x00000007ff377819 */ /* 0x000fe2000001141c */
[----:B------:R-:W-:Y:S01]  /*1b50*/  IMAD.MOV.U32 R7, RZ, RZ, RZ ;  /* 0x000000ffff077224 */ /* 0x000fe200078e00ff */
[----:B------:R-:W-:Y:S01]  /*1b60*/  STL.128 [R1+0xc0], RZ ;  /* 0x0000c0ff01007387 */ /* 0x000fe20000100c00 */
[----:B------:R-:W-:Y:S01]  /*1b70*/  IMAD.MOV.U32 R12, RZ, RZ, 0x1 ;  /* 0x00000001ff0c7424 */ /* 0x000fe200078e00ff */
[----:B------:R-:W-:Y:S01]  /*1b80*/  LOP3.LUT P0, RZ, R15, 0x1bf, RZ, 0xc0, !PT ;  /* 0x000001bf0fff7812 */ /* 0x000fe2000780c0ff */
[----:B------:R-:W-:Y:S01]  /*1b90*/  IMAD.MOV.U32 R13, RZ, RZ, RZ ;  /* 0x000000ffff0d7224 */ /* 0x000fe200078e00ff */
[----:B------:R-:W0:Y:S01]  /*1ba0*/  SHFL.IDX PT, R0, R55, RZ, 0x1f ;  /* 0x00001fff37007589 */ /* 0x000e2200000e0000 */
[----:B------:R-:W-:-:S02]  /*1bb0*/  IMAD.MOV.U32 R11, RZ, RZ, 0x40000040 ;  /* 0x40000040ff0b7424 */ /* 0x000fc400078e00ff */
[----:B------:R-:W-:Y:S01]  /*1bc0*/  IMAD.MOV.U32 R9, RZ, RZ, 0x40000040 ;  /* 0x40000040ff097424 */ /* 0x000fe200078e00ff */
[----:B------:R1:W-:Y:S04]  /*1bd0*/  STL.128 [R1+0x80], R4 ;  /* 0x0000800401007387 */ /* 0x0003e80000100c00 */
[----:B------:R2:W-:Y:S04]  /*1be0*/  STL.64 [R1+0x90], R12 ;  /* 0x0000900c01007387 */ /* 0x0005e80000100a00 */
[----:B------:R3:W-:Y:S04]  /*1bf0*/  STL.128 [R1+0xd0], RZ ;  /* 0x0000d0ff01007387 */ /* 0x0007e80000100c00 */
[----:B------:R3:W-:Y:S01]  /*1c00*/  STL.128 [R1+0xe0], RZ ;  /* 0x0000e0ff01007387 */ /* 0x0007e20000100c00 */
[----:B-1----:R-:W-:-:S03]  /*1c10*/  IMAD.MOV.U32 R5, RZ, RZ, 0x40000040 ;  /* 0x40000040ff057424 */ /* 0x002fc600078e00ff */
[----:B------:R3:W-:Y:S01]  /*1c20*/  STL.128 [R1+0xf0], RZ ;  /* 0x0000f0ff01007387 */ /* 0x0007e20000100c00 */
[----:B------:R-:W-:Y:S01]  /*1c30*/  IMAD.MOV.U32 R7, RZ, RZ, 0x40000040 ;  /* 0x40000040ff077424 */ /* 0x000fe200078e00ff */
[----:B0-----:R-:W-:Y:S01]  /*1c40*/  LEA.HI R2, R0, R0, RZ, 0x1 ;  /* 0x0000000000027211 */ /* 0x001fe200078f08ff */
[----:B--2---:R-:W-:Y:S01]  /*1c50*/  IMAD.MOV.U32 R13, RZ, RZ, 0x40000040 ;  /* 0x40000040ff0d7424 */ /* 0x004fe200078e00ff */
[----:B------:R3:W-:Y:S02]  /*1c60*/  STL.128 [R1+0x100], RZ ;  /* 0x000100ff01007387 */ /* 0x0007e40000100c00 */
[----:B------:R-:W-:Y:S01]  /*1c70*/  LOP3.LUT R3, R2, 0x7fffe, RZ, 0xc0, !PT ;  /* 0x0007fffe02037812 */ /* 0x000fe200078ec0ff */
[----:B------:R-:W-:-:S04]  /*1c80*/  VIADD R2, R72, 0x1c400 ;  /* 0x0001c40048027836 */ /* 0x000fc80000000000 */
[----:B------:R-:W-:Y:S01]  /*1c90*/  IMAD.IADD R0, R0, 0x1, -R3 ;  /* 0x0000000100007824 */ /* 0x000fe200078e0a03 */
[----:B------:R-:W-:Y:S01]  /*1ca0*/  SHF.R.U32.HI R2, RZ, 0x4, R2 ;  /* 0x00000004ff027819 */ /* 0x000fe20000011602 */
[----:B------:R-:W-:Y:S02]  /*1cb0*/  VIADD R3, R72, 0x400 ;  /* 0x0000040048037836 */ /* 0x000fe40000000000 */
[----:B------:R-:W-:Y:S01]  /*1cc0*/  IMAD R0, R0, 0x2000, R15 ;  /* 0x0000200000007824 */ /* 0x000fe200078e020f */
[----:B------:R-:W-:Y:S02]  /*1cd0*/  LOP3.LUT R2, R2, 0x3fff, RZ, 0xc0, !PT ;  /* 0x00003fff02027812 */ /* 0x000fe400078ec0ff */
[----:B------:R-:W-:Y:S01]  /*1ce0*/  SHF.R.U32.HI R3, RZ, 0x4, R3 ;  /* 0x00000004ff037819 */ /* 0x000fe20000011603 */
[----:B------:R-:W-:Y:S01]  /*1cf0*/  VIADD R8, R0, 0xa000 ;  /* 0x0000a00000087836 */ /* 0x000fe20000000000 */
[----:B------:R-:W-:Y:S02]  /*1d00*/  SHF.R.U32.HI R0, RZ, 0x4, R0 ;  /* 0x00000004ff007819 */ /* 0x000fe40000011600 */
[----:B------:R-:W-:-:S02]  /*1d10*/  LOP3.LUT R2, R2, 0x10000, RZ, 0xfc, !PT ;  /* 0x0001000002027812 */ /* 0x000fc400078efcff */
[----:B------:R-:W-:Y:S02]  /*1d20*/  SHF.R.U32.HI R8, RZ, 0x4, R8 ;  /* 0x00000004ff087819 */ /* 0x000fe40000011608 */
[----:B------:R-:W-:Y:S01]  /*1d30*/  LOP3.LUT R3, R3, 0x3fff, RZ, 0xc0, !PT ;  /* 0x00003fff03037812 */ /* 0x000fe200078ec0ff */
[----:B------:R-:W-:Y:S01]  /*1d40*/  IMAD.MOV.U32 R4, RZ, RZ, R2 ;  /* 0x000000ffff047224 */ /* 0x000fe200078e0002 */
[----:B------:R-:W-:Y:S02]  /*1d50*/  LOP3.LUT R0, R0, 0x3fff, RZ, 0xc0, !PT ;  /* 0x00003fff00007812 */ /* 0x000fe400078ec0ff */
[----:B------:R-:W-:Y:S02]  /*1d60*/  LOP3.LUT R8, R8, 0x3fff, RZ, 0xc0, !PT ;  /* 0x00003fff08087812 */ /* 0x000fe400078ec0ff */
[C---:B------:R-:W-:Y:S02]  /*1d70*/  LOP3.LUT R6, R3.reuse, 0x3000000, RZ, 0xfc, !PT ;  /* 0x0300000003067812 */ /* 0x040fe400078efcff */
[----:B------:R-:W-:-:S02]  /*1d80*/  LOP3.LUT R10, R3, 0x10000, RZ, 0xfc, !PT ;  /* 0x00010000030a7812 */ /* 0x000fc400078efcff */
[----:B------:R-:W-:Y:S01]  /*1d90*/  LOP3.LUT R12, R0, 0x10000, RZ, 0xfc, !PT ;  /* 0x00010000000c7812 */ /* 0x000fe200078efcff */
[----:B------:R3:W-:Y:S01]  /*1da0*/  STL.128 [R1+0xa0], R4 ;  /* 0x0000a00401007387 */ /* 0x0007e20000100c00 */
[----:B------:R-:W-:-:S03]  /*1db0*/  LOP3.LUT R8, R8, 0x10000, RZ, 0xfc, !PT ;  /* 0x0001000008087812 */ /* 0x000fc600078efcff */
[----:B------:R3:W-:Y:S04]  /*1dc0*/  STL.64 [R1+0x98], R12 ;  /* 0x0000980c01007387 */ /* 0x0007e80000100a00 */
[----:B------:R3:W-:Y:S01]  /*1dd0*/  STL.128 [R1+0x110], R8 ;  /* 0x0001100801007387 */ /* 0x0007e20000100c00 */
[----:B------:R-:W-:Y:S05]  /*1de0*/  @!P0 BRA `(.L_x_2048) ;  /* 0x0000000000408947 */ /* 0x000fea0003800000 */
[----:B------:R-:W-:Y:S01]  /*1df0*/  MOV R0, 0x0 ;  /* 0x0000000000007802 */ /* 0x000fe20000000f00 */
[----:B------:R-:W-:Y:S01]  /*1e00*/  ULDC.64 UR4, c[0x4][0x98] ;  /* 0x0100260000047ab9 */ /* 0x000fe20000000a00 */
[----:B------:R-:W-:Y:S01]  /*1e10*/  ULDC.64 UR6, c[0x4][0x38] ;  /* 0x01000e0000067ab9 */ /* 0x000fe20000000a00 */
[----:B---3--:R-:W-:Y:S01]  /*1e20*/  IMAD.U32 R4, RZ, RZ, UR4 ;  /* 0x00000004ff047e24 */ /* 0x008fe2000f8e00ff */
        /* <DEDUP_REMOVED lines=12> */
.L_x_2048:
[----:B------:R-:W2:Y:S01]  /*1ef0*/  LDL R21, [R1+0x224] ;  /* 0x0002240001157983 */ /* 0x000ea20000100800 */
[----:B------:R-:W-:Y:S01]  /*1f00*/  LOP3.LUT R0, R28, 0xffffff80, RZ, 0xc0, !PT ;  /* 0xffffff801c007812 */ /* 0x000fe200078ec0ff */
[----:B------:R-:W0:Y:S01]  /*1f10*/  LDC.64 R14, c[0x0][0xad0] ;  /* 0x0002b400ff0e7b82 */ /* 0x000e220000000a00 */
[----:B---3--:R-:W-:Y:S01]  /*1f20*/  LEA.HI R12, R55, R55, RZ, 0x1 ;  /* 0x00000037370c7211 */ /* 0x008fe200078f08ff */
[----:B------:R1:W-:Y:S01]  /*1f30*/  STL.64 [R1+0x170], R24 ;  /* 0x0001701801007387 */ /* 0x0003e20000100a00 */
[----:B------:R-:W-:Y:S01]  /*1f40*/  VIADD R20, R70, 0xffffff80 ;  /* 0xffffff8046147836 */ /* 0x000fe20000000000 */
[----:B------:R-:W-:Y:S01]  /*1f50*/  BSSY B0, `(.L_x_2049) ;  /* 0x000002c000007945 */ /* 0x000fe20003800000 */
[----:B------:R-:W-:Y:S01]  /*1f60*/  IMAD.IADD R0, R53, 0x1, -R0 ;  /* 0x0000000135007824 */ /* 0x000fe200078e0a00 */
[----:B------:R-:W-:Y:S01]  /*1f70*/  LOP3.LUT R12, R12, 0x3fffffe, RZ, 0xc0, !PT ;  /* 0x03fffffe0c0c7812 */ /* 0x000fe200078ec0ff */
[----:B------:R0:W-:Y:S01]  /*1f80*/  STL.64 [R1+0x130], R30 ;  /* 0x0001301e01007387 */ /* 0x0001e20000100a00 */
[----:B------:R-:W3:Y:S01]  /*1f90*/  LDC.64 R8, c[0x0][0xad8] ;  /* 0x0002b600ff087b82 */ /* 0x000ee20000000a00 */
[----:B------:R-:W-:Y:S01]  /*1fa0*/  IMAD.MOV.U32 R52, RZ, RZ, RZ ;  /* 0x000000ffff347224 */ /* 0x000fe200078e00ff */
[----:B------:R-:W-:Y:S01]  /*1fb0*/  SHF.R.S32.HI R7, RZ, 0x1f, R0 ;  /* 0x0000001fff077819 */ /* 0x000fe20000011400 */
[----:B------:R-:W-:Y:S01]  /*1fc0*/  IMAD.IADD R55, R55, 0x1, -R12 ;  /* 0x0000000137377824 */ /* 0x000fe200078e0a0c */
[----:B------:R4:W-:Y:S02]  /*1fd0*/  STL.64 [R1+0x128], R36 ;  /* 0x0001282401007387 */ /* 0x0009e40000100a00 */
[----:B------:R-:W-:-:S02]  /*1fe0*/  LEA.HI R10, R7, R0, RZ, 0x2 ;  /* 0x00000000070a7211 */ /* 0x000fc400078f10ff */
[----:B------:R-:W5:Y:S01]  /*1ff0*/  LDC R28, c[0x0][0x288] ;  /* 0x0000a200ff1c7b82 */ /* 0x000f620000000800 */
[----:B------:R-:W-:Y:S01]  /*2000*/  LEA.HI R7, R7, R0, RZ, 0x5 ;  /* 0x0000000007077211 */ /* 0x000fe200078f28ff */
[----:B------:R4:W-:Y:S01]  /*2010*/  STL [R1+0x13c], R20 ;  /* 0x00013c1401007387 */ /* 0x0009e20000100800 */
[--C-:B------:R-:W-:Y:S02]  /*2020*/  SHF.R.S32.HI R4, RZ, 0x2, R10.reuse ;  /* 0x00000002ff047819 */ /* 0x100fe4000001140a */
[----:B------:R-:W-:Y:S01]  /*2030*/  SHF.R.S32.HI R3, RZ, 0x1f, R10 ;  /* 0x0000001fff037819 */ /* 0x000fe2000001140a */
[----:B------:R4:W-:Y:S01]  /*2040*/  STL.U8 [R1+0x138], RZ ;  /* 0x000138ff01007387 */ /* 0x0009e20000100000 */
[----:B-1----:R-:W-:Y:S01]  /*2050*/  SHF.R.S32.HI R24, RZ, 0x5, R7 ;  /* 0x00000005ff187819 */ /* 0x002fe20000011407 */
[----:B------:R-:W1:Y:S01]  /*2060*/  LDC R6, c[0x0][0x450] ;  /* 0x00011400ff067b82 */ /* 0x000e620000000800 */
[----:B------:R-:W-:Y:S01]  /*2070*/  LEA.HI R3, R3, R4, RZ, 0x3 ;  /* 0x0000000403037211 */ /* 0x000fe200078f18ff */
[----:B0-----:R-:W-:Y:S01]  /*2080*/  IMAD.MOV.U32 R30, RZ, RZ, R15 ;  /* 0x000000ffff1e7224 */ /* 0x001fe200078e000f */
[----:B------:R-:W-:-:S02]  /*2090*/  LOP3.LUT R7, R10, 0x7ffffffc, RZ, 0xc0, !PT ;  /* 0x7ffffffc0a077812 */ /* 0x000fc400078ec0ff */
[----:B------:R-:W-:-:S03]  /*20a0*/  LOP3.LUT R5, R3, 0xfffffff8, RZ, 0xc0, !PT ;  /* 0xfffffff803057812 */ /* 0x000fc600078ec0ff */
[----:B------:R-:W0:Y:S01]  /*20b0*/  LDC.64 R2, c[0x0][0xae0] ;  /* 0x0002b800ff027b82 */ /* 0x000e220000000a00 */
[----:B------:R-:W-:Y:S02]  /*20c0*/  IMAD.IADD R0, R0, 0x1, -R7 ;  /* 0x0000000100007824 */ /* 0x000fe400078e0a07 */
[----:B------:R-:W-:Y:S02]  /*20d0*/  IMAD.IADD R11, R4, 0x1, -R5 ;  /* 0x00000001040b7824 */ /* 0x000fe400078e0a05 */
[----:B---3--:R-:W-:Y:S02]  /*20e0*/  IMAD.MOV.U32 R31, RZ, RZ, R8 ;  /* 0x000000ffff1f7224 */ /* 0x008fe400078e0008 */
[----:B------:R-:W-:Y:S01]  /*20f0*/  IMAD R10, R24, 0x10, R11 ;  /* 0x00000010180a7824 */ /* 0x000fe200078e020b */
[----:B------:R-:W1:Y:S01]  /*2100*/  LDC.64 R4, c[0x0][0x448] ;  /* 0x00011200ff047b82 */ /* 0x000e620000000a00 */
[----:B------:R-:W-:Y:S01]  /*2110*/  IMAD.SHL.U32 R11, R0, 0x2, RZ ;  /* 0x00000002000b7824 */ /* 0x000fe200078e00ff */
[----:B-----5:R4:W-:Y:S01]  /*2120*/  STL.128 [R1+0x140], R28 ;  /* 0x0001401c01007387 */ /* 0x0209e20000100c00 */
[----:B------:R-:W-:-:S02]  /*2130*/  IMAD R10, R55, 0x40, R10 ;  /* 0x00000040370a7824 */ /* 0x000fc400078e020a */
[----:B------:R-:W-:Y:S02]  /*2140*/  IMAD.MOV.U32 R53, RZ, RZ, R9 ;  /* 0x000000ffff357224 */ /* 0x000fe400078e0009 */
[----:B------:R-:W-:Y:S01]  /*2150*/  IMAD.MOV.U32 R7, RZ, RZ, R14 ;  /* 0x000000ffff077224 */ /* 0x000fe200078e000e */
[----:B------:R4:W-:Y:S01]  /*2160*/  STL.64 [R1+0x120], R10 ;  /* 0x0001200a01007387 */ /* 0x0009e20000100a00 */
[----:B0-----:R-:W-:Y:S02]  /*2170*/  IMAD.MOV.U32 R54, RZ, RZ, R2 ;  /* 0x000000ffff367224 */ /* 0x001fe400078e0002 */
[----:B------:R-:W-:-:S05]  /*2180*/  IMAD.MOV.U32 R55, RZ, RZ, R3 ;  /* 0x000000ffff377224 */ /* 0x000fca00078e0003 */
[----:B------:R4:W-:Y:S04]  /*2190*/  STL.128 [R1+0x150], R52 ;  /* 0x0001503401007387 */ /* 0x0009e80000100c00 */
[----:B-1----:R4:W-:Y:S01]  /*21a0*/  STL.128 [R1+0x160], R4 ;  /* 0x0001600401007387 */ /* 0x0029e20000100c00 */
[----:B--2---:R-:W-:-:S04]  /*21b0*/  LEA.HI R13, R21, R21, RZ, 0x1 ;  /* 0x00000015150d7211 */ /* 0x004fc800078f08ff */
[----:B------:R-:W-:-:S05]  /*21c0*/  LOP3.LUT R12, R13, 0xfffffffe, RZ, 0xc0, !PT ;  /* 0xfffffffe0d0c7812 */ /* 0x000fca00078ec0ff */
[----:B------:R-:W-:-:S05]  /*21d0*/  IMAD.IADD R12, R21, 0x1, -R12 ;  /* 0x00000001150c7824 */ /* 0x000fca00078e0a0c */
[----:B------:R-:W-:-:S04]  /*21e0*/  SHF.L.U32 R13, R12, 0x1f, RZ ;  /* 0x0000001f0c0d7819 */ /* 0x000fc800000006ff */
[----:B------:R-:W0:Y:S02]  /*21f0*/  SYNCS.PHASECHK.TRANS64.TRYWAIT P0, [R72+URZ+0x32400], R13 ;  /* 0x0324000d480075a7 */ /* 0x000e24000800017f */
[----:B0---4-:R-:W-:Y:S05]  /*2200*/  @!P0 BRA `(.L_x_2050) ;  /* 0x0000031800748947 */ /* 0x011fea0003800000 */
.L_x_2235:
[----:B------:R-:W-:Y:S05]  /*2210*/  BSYNC B0 ;  /* 0x0000000000007941 */ /* 0x000fea0003800000 */
.L_x_2049:
[----:B------:R-:W2:Y:S04]  /*2220*/  LDL R20, [R1+0x1c] ;  /* 0x00001c0001147983 */ /* 0x000ea80000100800 */
[----:B------:R1:W5:Y:S01]  /*2230*/  LDL.64 R10, [R1+0x218] ;  /* 0x00021800010a7983 */ /* 0x0003620000100a00 */
[----:B------:R-:W-:Y:S01]  /*2240*/  IMAD.MOV.U32 R12, RZ, RZ, R68 ;  /* 0x000000ffff0c7224 */ /* 0x000fe200078e0044 */
[----:B------:R-:W-:Y:S01]  /*2250*/  IADD3 R0, P0, R18, 0x460, RZ ;  /* 0x0000046012007810 */ /* 0x000fe20007f1e0ff */
[----:B0-----:R-:W-:Y:S01]  /*2260*/  IMAD.MOV.U32 R13, RZ, RZ, R69 ;  /* 0x000000ffff0d7224 */ /* 0x001fe200078e0045 */
[----:B------:R-:W-:Y:S01]  /*2270*/  STL.64 [R1+0x178], R32 ;  /* 0x0001782001007387 */ /* 0x000fe20000100a00 */
[----:B------:R-:W-:Y:S01]  /*2280*/  IMAD.MOV.U32 R14, RZ, RZ, R44 ;  /* 0x000000ffff0e7224 */ /* 0x000fe200078e002c */
[----:B------:R-:W-:Y:S05]  /*2290*/  WARPSYNC.ALL ;  /* 0x0000000000007948 */ /* 0x000fea0003800000 */
[----:B------:R-:W-:Y:S01]  /*22a0*/  IMAD.MOV.U32 R15, RZ, RZ, R67 ;  /* 0x000000ffff0f7224 */ /* 0x000fe200078e0043 */
[----:B------:R-:W-:Y:S01]  /*22b0*/  STL.64 [R1+0x210], R34 ;  /* 0x0002102201007387 */ /* 0x000fe20000100a00 */
[----:B------:R-:W-:Y:S01]  /*22c0*/  IMAD.X R7, RZ, RZ, R19, P0 ;  /* 0x000000ffff077224 */ /* 0x000fe200000e0613 */
[----:B------:R-:W-:Y:S01]  /*22d0*/  BSSY B0, `(.L_x_2051) ;  /* 0x000002a000007945 */ /* 0x000fe20003800000 */
[----:B------:R-:W-:Y:S01]  /*22e0*/  IMAD.MOV.U32 R24, RZ, RZ, R63 ;  /* 0x000000ffff187224 */ /* 0x000fe200078e003f */
[----:B------:R0:W-:Y:S01]  /*22f0*/  STL.128 [R1+0x180], R12 ;  /* 0x0001800c01007387 */ /* 0x0001e20000100c00 */
[----:B------:R-:W-:-:S02]  /*2300*/  IMAD.MOV.U32 R25, RZ, RZ, R64 ;  /* 0x000000ffff197224 */ /* 0x000fc400078e0040 */
[----:B------:R-:W-:Y:S02]  /*2310*/  IMAD.MOV.U32 R44, RZ, RZ, R38 ;  /* 0x000000ffff2c7224 */ /* 0x000fe400078e0026 */
[----:B------:R-:W-:Y:S01]  /*2320*/  VIADD R237, R73, 0x8 ;  /* 0x0000000849ed7836 */ /* 0x000fe20000000000 */
[----:B------:R-:W-:Y:S01]  /*2330*/  STL.128 [R1+0x1a0], R24 ;  /* 0x0001a01801007387 */ /* 0x000fe20000100c00 */
[----:B0-----:R-:W-:Y:S02]  /*2340*/  IMAD.MOV.U32 R14, RZ, RZ, R65 ;  /* 0x000000ffff0e7224 */ /* 0x001fe400078e0041 */
[----:B------:R-:W-:Y:S02]  /*2350*/  IMAD.MOV.U32 R15, RZ, RZ, R66 ;  /* 0x000000ffff0f7224 */ /* 0x000fe400078e0042 */
[----:B------:R-:W-:Y:S02]  /*2360*/  IMAD.MOV.U32 R12, RZ, RZ, R18 ;  /* 0x000000ffff0c7224 */ /* 0x000fe400078e0012 */
[----:B------:R-:W-:-:S05]  /*2370*/  IMAD.MOV.U32 R13, RZ, RZ, R19 ;  /* 0x000000ffff0d7224 */ /* 0x000fca00078e0013 */
[----:B------:R0:W-:Y:S02]  /*2380*/  STL.128 [R1+0x190], R12 ;  /* 0x0001900c01007387 */ /* 0x0001e40000100c00 */
[----:B0-----:R-:W-:Y:S02]  /*2390*/  IMAD.MOV.U32 R12, RZ, RZ, R43 ;  /* 0x000000ffff0c7224 */ /* 0x001fe400078e002b */
[----:B------:R-:W-:Y:S02]  /*23a0*/  IMAD.MOV.U32 R13, RZ, RZ, R48 ;  /* 0x000000ffff0d7224 */ /* 0x000fe400078e0030 */
[----:B------:R-:W-:Y:S02]  /*23b0*/  IMAD.MOV.U32 R14, RZ, RZ, R61 ;  /* 0x000000ffff0e7224 */ /* 0x000fe400078e003d */
[----:B------:R-:W-:Y:S02]  /*23c0*/  IMAD.MOV.U32 R15, RZ, RZ, R62 ;  /* 0x000000ffff0f7224 */ /* 0x000fe400078e003e */
[----:B------:R-:W-:-:S03]  /*23d0*/  IMAD.MOV.U32 R43, RZ, RZ, R179 ;  /* 0x000000ffff2b7224 */ /* 0x000fc600078e00b3 */
[----:B------:R0:W-:Y:S02]  /*23e0*/  STL.128 [R1+0x1b0], R12 ;  /* 0x0001b00c01007387 */ /* 0x0001e40000100c00 */
        /* <DEDUP_REMOVED lines=9> */
[----:B------:R-:W-:-:S02]  /*2480*/  IMAD.MOV.U32 R42, RZ, RZ, R193 ;  /* 0x000000ffff2a7224 */ /* 0x000fc400078e00c1 */
[----:B------:R-:W-:Y:S01]  /*2490*/  IMAD.MOV.U32 R47, RZ, RZ, R39 ;  /* 0x000000ffff2f7224 */ /* 0x000fe200078e0027 */
[----:B------:R0:W-:Y:S04]  /*24a0*/  STL.128 [R1+0x1d0], R12 ;  /* 0x0001d00c01007387 */ /* 0x0001e80000100c00 */
[----:B------:R1:W-:Y:S04]  /*24b0*/  STL.128 [R1+0x1e0], R40 ;  /* 0x0001e02801007387 */ /* 0x0003e80000100c00 */
[----:B------:R1:W-:Y:S01]  /*24c0*/  STL.128 [R1+0x1f0], R44 ;  /* 0x0001f02c01007387 */ /* 0x0003e20000100c00 */
[----:B0-----:R-:W-:-:S02]  /*24d0*/  IMAD.MOV.U32 R12, RZ, RZ, R51 ;  /* 0x000000ffff0c7224 */ /* 0x001fc400078e0033 */
[----:B------:R-:W-:Y:S02]  /*24e0*/  IMAD.MOV.U32 R13, RZ, RZ, R56 ;  /* 0x000000ffff0d7224 */ /* 0x000fe400078e0038 */
[----:B------:R-:W-:Y:S02]  /*24f0*/  IMAD.MOV.U32 R14, RZ, RZ, R49 ;  /* 0x000000ffff0e7224 */ /* 0x000fe400078e0031 */
[----:B------:R-:W-:-:S05]  /*2500*/  IMAD.MOV.U32 R15, RZ, RZ, R50 ;  /* 0x000000ffff0f7224 */ /* 0x000fca00078e0032 */
[----:B------:R1:W-:Y:S01]  /*2510*/  STL.128 [R1+0x200], R12 ;  /* 0x0002000c01007387 */ /* 0x0003e20000100c00 */
[----:B--2---:R-:W-:Y:S01]  /*2520*/  LOP3.LUT R0, R20, 0x1, RZ, 0xfc, !PT ;  /* 0x0000000114007812 */ /* 0x004fe200078efcff */
[----:B------:R1:W-:Y:S03]  /*2530*/  BAR.SYNC.DEFER_BLOCKING R237, 0x100 ;  /* 0x000400ed0000751d */ /* 0x0003e60000010000 */
[----:B------:R-:W-:-:S13]  /*2540*/  ISETP.NE.AND P1, PT, R0, 0x3, PT ;  /* 0x000000030000780c */ /* 0x000fda0003f25270 */
[----:B-1----:R-:W-:Y:S05]  /*2550*/  @!P1 BRA `(.L_x_2052) ;  /* 0x0000000000049947 */ /* 0x002fea0003800000 */
[----:B------:R-:W-:Y:S01]  /*2560*/  BPT.TRAP 0x1 ;  /* 0x000000040000795c */ /* 0x000fe20000300000 */
.L_x_2052:
[----:B------:R-:W-:Y:S05]  /*2570*/  BSYNC B0 ;  /* 0x0000000000007941 */ /* 0x000fea0003800000 */
.L_x_2051:
[----:B------:R-:W2:Y:S01]  /*2580*/  LDL.64 R12, [R1+0x8] ;  /* 0x00000800010c7983 */ /* 0x000ea20000100a00 */
[----:B-----5:R-:W-:Y:S01]  /*2590*/  SHF.L.U32 R11, R11, 0x1f, RZ ;  /* 0x0000001f0b0b7819 */ /* 0x020fe200000006ff */
[----:B------:R-:W-:Y:S01]  /*25a0*/  BSSY B0, `(.L_x_2053) ;  /* 0x0000006000007945 */ /* 0x000fe20003800000 */
[----:B--2---:R-:W-:-:S05]  /*25b0*/  MOV R7, R12 ;  /* 0x0000000c00077202 */ /* 0x004fca0000000f00 */
[----:B------:R-:W-:-:S04]  /*25c0*/  IMAD R10, R10, 0x8, R7 ;  /* 0x000000080a0a7824 */ /* 0x000fc800078e0207 */
[----:B------:R0:W1:Y:S01]  /*25d0*/  SYNCS.PHASECHK.TRANS64.TRYWAIT P0, [R10+URZ], R11 ;  /* 0x0000000b0a0075a7 */ /* 0x000062000800017f */
[----:B------:R-:W-:Y:S05]  /*25e0*/  @!P1 BRA `(.L_x_2054) ;  /* 0x0000000000049947 */ /* 0x000fea0003800000 */
[----:B------:R-:W-:Y:S01]  /*25f0*/  BPT.TRAP 0x1 ;  /* 0x000000040000795c */ /* 0x000fe20000300000 */
.L_x_2054:
[----:B------:R-:W-:Y:S05]  /*2600*/  BSYNC B0 ;  /* 0x0000000000007941 */ /* 0x000fea0003800000 */
.L_x_2053:
[----:B------:R-:W-:Y:S04]  /*2610*/  BSSY B0, `(.L_x_2055) ;  /* 0x0000004000007945 */ /* 0x000fe80003800000 */
[----:B-1----:R-:W-:Y:S05]  /*2620*/  @P0 BRA `(.L_x_2056) ;  /* 0x0000000000080947 */ /* 0x002fea0003800000 */
[----:B------:R-:W1:Y:S02]  /*2630*/  SYNCS.PHASECHK.TRANS64.TRYWAIT P0, [R10+URZ], R11 ;  /* 0x0000000b0a0075a7 */ /* 0x000e64000800017f */
[----:B-1----:R-:W-:Y:S05]  /*2640*/  @!P0 BRA `(.L_x_2057) ;  /* 0x0000031400788947 */ /* 0x002fea0003800000 */
.L_x_2056:
[----:B------:R-:W-:Y:S05]  /*2650*/  BSYNC B0 ;  /* 0x0000000000007941 */ /* 0x000fea0003800000 */
.L_x_2055:
[----:B------:R-:W2:Y:S04]  /*2660*/  LDL R15, [R1+0x218] ;  /* 0x00021800010f7983 */ /* 0x000ea80000100800 */
[----:B01----:R-:W2:Y:S01]  /*2670*/  LDL.64 R10, [R1+0xa0] ;  /* 0x0000a000010a7983 */ /* 0x003ea20000100a00 */
[----:B------:R-:W-:Y:S05]  /*2680*/  WARPSYNC.ALL ;  /* 0x0000000000007948 */ /* 0x000fea0003800000 */
[----:B------:R-:W3:Y:S04]  /*2690*/  LDL.64 R24, [R1+0x98] ;  /* 0x0000980001187983 */ /* 0x000ee80000100a00 */
[----:B------:R-:W4:Y:S04]  /*26a0*/  LDL.64 R12, [R1+0x98] ;  /* 0x00009800010c7983 */ /* 0x000f280000100a00 */
[----:B------:R-:W5:Y:S01]  /*26b0*/  LDL.64 R20, [R1+0x98] ;  /* 0x0000980001147983 */ /* 0x000f620000100a00 */
[----:B--2---:R-:W-:-:S03]  /*26c0*/  IMAD R10, R15, 0x300, R10 ;  /* 0x000003000f0a7824 */ /* 0x004fc600078e020a */
[----:B------:R-:W2:Y:S01]  /*26d0*/  LDL.64 R74, [R1+0x98] ;  /* 0x00009800014a7983 */ /* 0x000ea20000100a00 */
[----:B------:R-:W-:Y:S02]  /*26e0*/  R2UR UR7, R11 ;  /* 0x000000000b0772ca */ /* 0x000fe400000e0000 */
[C---:B------:R-:W-:Y:S01]  /*26f0*/  R2UR UR6, R10.reuse ;  /* 0x000000000a0672ca */ /* 0x040fe200000e0000 */
[----:B------:R-:W2:Y:S01]  /*2700*/  LDL R7, [R1+0x224] ;  /* 0x0002240001077983 */ /* 0x000ea20000100800 */
[----:B------:R-:W-:Y:S01]  /*2710*/  VIADD R14, R10, 0x2 ;  /* 0x000000020a0e7836 */ /* 0x000fe20000000000 */
[----:B------:R-:W-:Y:S01]  /*2720*/  BSSY B0, `(.L_x_2058) ;  /* 0x000002e000007945 */ /* 0x000fe20003800000 */
[----:B------:R-:W-:Y:S01]  /*2730*/  IMAD.MOV.U32 R15, RZ, RZ, R11 ;  /* 0x000000ffff0f7224 */ /* 0x000fe200078e000b */
[----:B------:R0:W-:Y:S01]  /*2740*/  STL [R1+0x80], RZ ;  /* 0x000080ff01007387 */ /* 0x0001e20000100800 */
[----:B---3--:R-:W-:Y:S02]  /*2750*/  R2UR UR4, R24 ;  /* 0x00000000180472ca */ /* 0x008fe400000e0000 */
[----:B------:R-:W-:-:S02]  /*2760*/  R2UR UR5, R25 ;  /* 0x00000000190572ca */ /* 0x000fc400000e0000 */
[----:B------:R-:W-:Y:S01]  /*2770*/  WARPGROUP.ARRIVE ;  /* 0x00000000000079c5 */ /* 0x000fe20000000000 */
[----:B----4-:R-:W-:Y:S02]  /*2780*/  VIADD R12, R12, 0x2 ;  /* 0x000000020c0c7836 */ /* 0x010fe40000000000 */
[----:B-----5:R-:W-:Y:S02]  /*2790*/  VIADD R20, R20, 0x4 ;  /* 0x0000000414147836 */ /* 0x020fe40000000000 */
[----:B--2---:R-:W-:-:S06]  /*27a0*/  VIADD R74, R74, 0x6 ;  /* 0x000000064a4a7836 */ /* 0x004fcc0000000000 */
[----:B------:R-:W-:Y:S01]  /*27b0*/  HGMMA.64x96x16.F32.BF16 R24, gdesc[UR4], RZ, !UPT, gsb0 ;  /* 0x01600000041879f0 */ /* 0x000fe2000c0018ff */
[----:B------:R-:W-:Y:S02]  /*27c0*/  R2UR UR6, R14 ;  /* 0x000000000e0672ca */ /* 0x000fe400000e0000 */
[----:B------:R-:W-:Y:S02]  /*27d0*/  R2UR UR7, R15 ;  /* 0x000000000f0772ca */ /* 0x000fe400000e0000 */
[----:B------:R-:W-:Y:S01]  /*27e0*/  R2UR UR4, R12 ;  /* 0x000000000c0472ca */ /* 0x000fe200000e0000 */
[C---:B------:R-:W-:Y:S01]  /*27f0*/  VIADD R12, R10.reuse, 0x4 ;  /* 0x000000040a0c7836 */ /* 0x040fe20000000000 */
[----:B------:R-:W-:Y:S01]  /*2800*/  R2UR UR5, R13 ;  /* 0x000000000d0572ca */ /* 0x000fe200000e0000 */
[----:B------:R-:W-:Y:S01]  /*2810*/  IMAD.MOV.U32 R13, RZ, RZ, R11 ;  /* 0x000000ffff0d7224 */ /* 0x000fe200078e000b */
[----:B------:R-:W-:Y:S01]  /*2820*/  LEA.HI R0, R7, R7, RZ, 0x1 ;  /* 0x0000000707007211 */ /* 0x000fe200078f08ff */
[----:B------:R-:W-:Y:S01]  /*2830*/  VIADD R10, R10, 0x6 ;  /* 0x000000060a0a7836 */ /* 0x000fe20000000000 */
[----:B------:R-:W-:-:S02]  /*2840*/  WARPGROUP.DEPBAR.LE gsb0, 0x0 ;  /* 0x00008000000079c5 */ /* 0x000fc40000010000 */
        /* <DEDUP_REMOVED lines=12> */
[----:B------:R-:W-:Y:S02]  /*2910*/  R2UR UR5, R75 ;  /* 0x000000004b0572ca */ /* 0x000fe400000e0000 */
[----:B------:R-:W-:Y:S01]  /*2920*/  LOP3.LUT R10, R0, 0xfffffffe, RZ, 0xc0, !PT ;  /* 0xfffffffe000a7812 */ /* 0x000fe200078ec0ff */
[----:B------:R-:W-:-:S04]  /*2930*/  IMAD.MOV.U32 R0, RZ, RZ, 0x1 ;  /* 0x00000001ff007424 */ /* 0x000fc800078e00ff */
[----:B------:R-:W-:Y:S01]  /*2940*/  IMAD.IADD R7, R7, 0x1, -R10 ;  /* 0x0000000107077824 */ /* 0x000fe200078e0a0a */
[----:B------:R0:W-:Y:S04]  /*2950*/  STL [R1+0x80], R0 ;  /* 0x0000800001007387 */ /* 0x0001e80000100800 */
[----:B------:R-:W-:Y:S01]  /*2960*/  SHF.L.U32 R7, R7, 0x1f, RZ ;  /* 0x0000001f07077819 */ /* 0x000fe200000006ff */
[----:B------:R0:W-:Y:S04]  /*2970*/  STL [R1+0x80], R0 ;  /* 0x0000800001007387 */ /* 0x0001e80000100800 */
[----:B------:R0:W-:Y:S04]  /*2980*/  STL [R1+0x80], R0 ;  /* 0x0000800001007387 */ /* 0x0001e80000100800 */
[----:B------:R0:W-:Y:S01]  /*2990*/  STL [R1+0x80], R0 ;  /* 0x0000800001007387 */ /* 0x0001e20000100800 */
[----:B------:R-:W-:-:S02]  /*29a0*/  WARPGROUP.DEPBAR.LE gsb0, 0x0 ;  /* 0x00008000000079c5 */ /* 0x000fc40000010000 */
[----:B------:R-:W-:-:S06]  /*29b0*/  WARPGROUP.ARRIVE ;  /* 0x00000000000079c5 */ /* 0x000fcc0000000000 */
[----:B------:R-:W-:Y:S03]  /*29c0*/  HGMMA.64x96x16.F32.BF16 R24, gdesc[UR4], R24, gsb0 ;  /* 0x01600000041879f0 */ /* 0x000fe60008001818 */
[----:B------:R-:W-:Y:S02]  /*29d0*/  WARPGROUP.DEPBAR.LE gsb0, 0x0 ;  /* 0x00008000000079c5 */ /* 0x000fe40000010000 */
[----:B------:R-:W1:Y:S02]  /*29e0*/  SYNCS.PHASECHK.TRANS64.TRYWAIT P0, [R72+URZ+0x32410], R7 ;  /* 0x03241007480075a7 */ /* 0x000e64000800017f */
[----:B01----:R-:W-:Y:S05]  /*29f0*/  @!P0 BRA `(.L_x_2059) ;  /* 0x0000031000a08947 */ /* 0x003fea0003800000 */
.L_x_2236:
[----:B------:R-:W-:Y:S05]  /*2a00*/  BSYNC B0 ;  /* 0x0000000000007941 */ /* 0x000fea0003800000 */
.L_x_2058:
[----:B0-----:R-:W2:Y:S04]  /*2a10*/  LDL R7, [R1+0x54] ;  /* 0x0000540001077983 */ /* 0x001ea80000100800 */
[----:B------:R0:W5:Y:S01]  /*2a20*/  LDL.64 R10, [R1+0x218] ;  /* 0x00021800010a7983 */ /* 0x0001620000100a00 */
[----:B------:R-:W-:Y:S01]  /*2a30*/  BSSY B0, `(.L_x_2060) ;  /* 0x0000005000007945 */ /* 0x000fe20003800000 */
[----:B--2---:R-:W-:-:S04]  /*2a40*/  LOP3.LUT R7, R7, 0x1, RZ, 0xfc, !PT ;  /* 0x0000000107077812 */ /* 0x004fc800078efcff */
[----:B------:R-:W-:-:S13]  /*2a50*/  ISETP.NE.AND P1, PT, R7, 0x3, PT ;  /* 0x000000030700780c */ /* 0x000fda0003f25270 */
[----:B0-----:R-:W-:Y:S05]  /*2a60*/  @!P1 BRA `(.L_x_2061) ;  /* 0x0000000000049947 */ /* 0x001fea0003800000 */
[----:B------:R-:W-:Y:S01]  /*2a70*/  BPT.TRAP 0x1 ;  /* 0x000000040000795c */ /* 0x000fe20000300000 */
.L_x_2061:
[----:B------:R-:W-:Y:S05]  /*2a80*/  BSYNC B0 ;  /* 0x0000000000007941 */ /* 0x000fea0003800000 */
.L_x_2060:
        /* <DEDUP_REMOVED lines=8> */
.L_x_2063:
[----:B------:R-:W-:Y:S05]  /*2b10*/  BSYNC B0 ;  /* 0x0000000000007941 */ /* 0x000fea0003800000 */
.L_x_2062:
[----:B------:R-:W-:Y:S04]  /*2b20*/  BSSY B0, `(.L_x_2064) ;  /* 0x0000004000007945 */ /* 0x000fe80003800000 */
[----:B-1----:R-:W-:Y:S05]  /*2b30*/  @P0 BRA `(.L_x_2065) ;  /* 0x0000000000080947 */ /* 0x002fea0003800000 */
[----:B------:R-:W1:Y:S02]  /*2b40*/  SYNCS.PHASECHK.TRANS64.TRYWAIT P0, [R10+URZ], R11 ;  /* 0x0000000b0a0075a7 */ /* 0x000e64000800017f */
[----:B-1----:R-:W-:Y:S05]  /*2b50*/  @!P0 BRA `(.L_x_2066) ;  /* 0x00000310005c8947 */ /* 0x002fea0003800000 */
.L_x_2065:
[----:B------:R-:W-:Y:S05]  /*2b60*/  BSYNC B0 ;  /* 0x0000000000007941 */ /* 0x000fea0003800000 */
.L_x_2064:
[----:B------:R-:W2:Y:S04]  /*2b70*/  LDL R77, [R1+0x218] ;  /* 0x00021800014d7983 */ /* 0x000ea80000100800 */
[----:B01----:R-:W2:Y:S04]  /*2b80*/  LDL.64 R10, [R1+0x118] ;  /* 0x00011800010a7983 */ /* 0x003ea80000100a00 */
[----:B------:R-:W3:Y:S04]  /*2b90*/  LDL R7, [R1+0x90] ;  /* 0x0000900001077983 */ /* 0x000ee80000100800 */
[----:B------:R-:W4:Y:S04]  /*2ba0*/  LDL.64 R12, [R1+0x110] ;  /* 0x00011000010c7983 */ /* 0x000f280000100a00 */
[----:B------:R-:W5:Y:S04]  /*2bb0*/  LDL.64 R14, [R1+0x110] ;  /* 0x00011000010e7983 */ /* 0x000f680000100a00 */
[----:B------:R-:W5:Y:S04]  /*2bc0*/  LDL.64 R20, [R1+0x110] ;  /* 0x0001100001147983 */ /* 0x000f680000100a00 */
[----:B------:R-:W5:Y:S01]  /*2bd0*/  LDL.64 R74, [R1+0x110] ;  /* 0x00011000014a7983 */ /* 0x000f620000100a00 */
[----:B------:R-:W-:Y:S05]  /*2be0*/  WARPSYNC.ALL ;  /* 0x0000000000007948 */ /* 0x000fea0003800000 */
[----:B------:R-:W-:Y:S01]  /*2bf0*/  WARPGROUP.ARRIVE ;  /* 0x00000000000079c5 */ /* 0x000fe20000000000 */
[----:B--2---:R-:W-:Y:S01]  /*2c00*/  IMAD R10, R77, 0xc00, R10 ;  /* 0x00000c004d0a7824 */ /* 0x004fe200078e020a */
[----:B------:R-:W-:Y:S01]  /*2c10*/  R2UR UR7, R11 ;  /* 0x000000000b0772ca */ /* 0x000fe200000e0000 */
[----:B------:R-:W2:Y:S01]  /*2c20*/  LDL.64 R76, [R1+0x110] ;  /* 0x00011000014c7983 */ /* 0x000ea20000100a00 */
[----:B---3--:R-:W-:-:S02]  /*2c30*/  ISETP.NE.U32.AND P0, PT, R7, RZ, PT ;  /* 0x000000ff0700720c */ /* 0x008fc40003f05070 */
[----:B------:R-:W-:Y:S02]  /*2c40*/  R2UR UR6, R10 ;  /* 0x000000000a0672ca */ /* 0x000fe400000e0000 */
[----:B----4-:R-:W-:Y:S02]  /*2c50*/  R2UR UR4, R12 ;  /* 0x000000000c0472ca */ /* 0x010fe400000e0000 */
[----:B------:R-:W-:-:S07]  /*2c60*/  R2UR UR5, R13 ;  /* 0x000000000d0572ca */ /* 0x000fce00000e0000 */
[----:B------:R-:W-:-:S06]  /*2c70*/  VOTEU.ANY UP0, P0 ;  /* 0x00000000003f7886 */ /* 0x000fcc0000000100 */
[----:B------:R-:W-:Y:S01]  /*2c80*/  HGMMA.64x96x16.F32.BF16 R24, gdesc[UR4], R24, UP0, gsb0 ;  /* 0x01600000041879f0 */ /* 0x000fe2000b801818 */
[----:B-----5:R-:W-:Y:S02]  /*2c90*/  VIADD R14, R14, 0x2 ;  /* 0x000000020e0e7836 */ /* 0x020fe40000000000 */
[----:B------:R-:W-:Y:S02]  /*2ca0*/  VIADD R12, R10, 0x2 ;  /* 0x000000020a0c7836 */ /* 0x000fe40000000000 */
[----:B------:R-:W-:Y:S01]  /*2cb0*/  IMAD.MOV.U32 R13, RZ, RZ, R11 ;  /* 0x000000ffff0d7224 */ /* 0x000fe200078e000b */
[----:B------:R-:W-:Y:S02]  /*2cc0*/  R2UR UR4, R14 ;  /* 0x000000000e0472ca */ /* 0x000fe400000e0000 */
[----:B------:R-:W-:Y:S02]  /*2cd0*/  R2UR UR6, R12 ;  /* 0x000000000c0672ca */ /* 0x000fe400000e0000 */
[----:B------:R-:W-:-:S02]  /*2ce0*/  R2UR UR7, R13 ;  /* 0x000000000d0772ca */ /* 0x000fc400000e0000 */
[----:B------:R-:W-:Y:S02]  /*2cf0*/  R2UR UR5, R15 ;  /* 0x000000000f0572ca */ /* 0x000fe400000e0000 */
[----:B------:R-:W3:Y:S01]  /*2d00*/  LDL.64 R14, [R1+0x110] ;  /* 0x00011000010e7983 */ /* 0x000ee20000100a00 */
[----:B------:R-:W-:Y:S02]  /*2d10*/  WARPGROUP.DEPBAR.LE gsb0, 0x0 ;  /* 0x00008000000079c5 */ /* 0x000fe40000010000 */
[----:B------:R-:W-:-:S08]  /*2d20*/  WARPGROUP.ARRIVE ;  /* 0x00000000000079c5 */ /* 0x000fd00000000000 */
[----:B------:R-:W-:Y:S01]  /*2d30*/  HGMMA.64x96x16.F32.BF16 R24, gdesc[UR4], R24, gsb0 ;  /* 0x01600000041879f0 */ /* 0x000fe20008001818 */
[----:B------:R-:W-:Y:S02]  /*2d40*/  VIADD R20, R20, 0x4 ;  /* 0x0000000414147836 */ /* 0x000fe40000000000 */
[----:B------:R-:W-:Y:S02]  /*2d50*/  VIADD R12, R10, 0x4 ;  /* 0x000000040a0c7836 */ /* 0x000fe40000000000 */
[----:B------:R-:W-:Y:S01]  /*2d60*/  IMAD.MOV.U32 R13, RZ, RZ, R11 ;  /* 0x000000ffff0d7224 */ /* 0x000fe200078e000b */
[----:B------:R-:W-:Y:S02]  /*2d70*/  R2UR UR4, R20 ;  /* 0x00000000140472ca */ /* 0x000fe400000e0000 */
[----:B------:R-:W-:Y:S02]  /*2d80*/  R2UR UR6, R12 ;  /* 0x000000000c0672ca */ /* 0x000fe400000e0000 */
[----:B------:R-:W-:-:S02]  /*2d90*/  R2UR UR7, R13 ;  /* 0x000000000d0772ca */ /* 0x000fc400000e0000 */
[----:B------:R-:W-:Y:S02]  /*2da0*/  R2UR UR5, R21 ;  /* 0x00000000150572ca */ /* 0x000fe400000e0000 */
[----:B------:R-:W4:Y:S01]  /*2db0*/  LDL.64 R20, [R1+0x110] ;  /* 0x0001100001147983 */ /* 0x000f220000100a00 */
        /* <DEDUP_REMOVED lines=10> */
[----:B------:R-:W5:Y:S01]  /*2e60*/  LDL.64 R74, [R1+0x110] ;  /* 0x00011000014a7983 */ /* 0x000f620000100a00 */
[----:B------:R-:W-:Y:S02]  /*2e70*/  WARPGROUP.DEPBAR.LE gsb0, 0x0 ;  /* 0x00008000000079c5 */ /* 0x000fe40000010000 */
[----:B------:R-:W-:-:S08]  /*2e80*/  WARPGROUP.ARRIVE ;  /* 0x00000000000079c5 */ /* 0x000fd00000000000 */
[----:B------:R-:W-:Y:S01]  /*2e90*/  HGMMA.64x96x16.F32.BF16 R24, gdesc[UR4], R24, gsb0 ;  /* 0x01600000041879f0 */ /* 0x000fe20008001818 */
[----:B--2---:R-:W-:Y:S02]  /*2ea0*/  VIADD R76, R76, 0x400 ;  /* 0x000004004c4c7836 */ /* 0x004fe40000000000 */
[----:B------:R-:W-:Y:S02]  /*2eb0*/  VIADD R12, R10, 0x300 ;  /* 0x000003000a0c7836 */ /* 0x000fe40000000000 */
[----:B------:R-:W-:Y:S01]  /*2ec0*/  IMAD.MOV.U32 R13, RZ, RZ, R11 ;  /* 0x000000ffff0d7224 */ /* 0x000fe200078e000b */
[----:B------:R-:W-:Y:S02]  /*2ed0*/  R2UR UR4, R76 ;  /* 0x000000004c0472ca */ /* 0x000fe400000e0000 */
[----:B------:R-:W-:Y:S02]  /*2ee0*/  R2UR UR6, R12 ;  /* 0x000000000c0672ca */ /* 0x000fe400000e0000 */
[----:B------:R-:W-:-:S02]  /*2ef0*/  R2UR UR7, R13 ;  /* 0x000000000d0772ca */ /* 0x000fc400000e0000 */
[----:B------:R-:W-:Y:S02]  /*2f00*/  R2UR UR5, R77 ;  /* 0x000000004d0572ca */ /* 0x000fe400000e0000 */
[----:B------:R-:W2:Y:S01]  /*2f10*/  LDL.64 R76, [R1+0x110] ;  /* 0x00011000014c7983 */ /* 0x000ea20000100a00 */
[----:B------:R-:W-:Y:S02]  /*2f20*/  WARPGROUP.DEPBAR.LE gsb0, 0x0 ;  /* 0x00008000000079c5 */ /* 0x000fe40000010000 */
[----:B------:R-:W-:-:S08]  /*2f30*/  WARPGROUP.ARRIVE ;  /* 0x00000000000079c5 */ /* 0x000fd00000000000 */
[----:B------:R-:W-:Y:S01]  /*2f40*/  HGMMA.64x96x16.F32.BF16 R24, gdesc[UR4], R24, gsb0 ;  /* 0x01600000041879f0 */ /* 0x000fe20008001818 */
[----:B---3--:R-:W-:Y:S02]  /*2f50*/  VIADD R14, R14, 0x402 ;  /* 0x000004020e0e7836 */ /* 0x008fe40000000000 */
        /* <DEDUP_REMOVED lines=10> */
[----:B----4-:R-:W-:Y:S02]  /*3000*/  VIADD R20, R20, 0x404 ;  /* 0x0000040414147836 */ /* 0x010fe40000000000 */
        /* <DEDUP_REMOVED lines=10> */
[----:B-----5:R-:W-:Y:S02]  /*30b0*/  VIADD R74, R74, 0x406 ;  /* 0x000004064a4a7836 */ /* 0x020fe40000000000 */
        /* <DEDUP_REMOVED lines=60> */
[----:B------:R-:W-:Y:S01]  /*3480*/  R2UR UR5, R77 ;  /* 0x000000004d0572ca */ /* 0x000fe200000e0000 */
[----:B------:R-:W0:Y:S01]  /*3490*/  S2R R72, SR_TID.X ;  /* 0x0000000000487919 */ /* 0x000e220000002100 */
[----:B---3--:R-:W-:Y:S01]  /*34a0*/  VIADD R14, R14, 0xc02 ;  /* 0x00000c020e0e7836 */ /* 0x008fe20000000000 */
[----:B------:R-:W-:Y:S02]  /*34b0*/  WARPGROUP.DEPBAR.LE gsb0, 0x0 ;  /* 0x00008000000079c5 */ /* 0x000fe40000010000 */
[----:B------:R-:W-:-:S08]  /*34c0*/  WARPGROUP.ARRIVE ;  /* 0x00000000000079c5 */ /* 0x000fd00000000000 */
[----:B------:R-:W-:Y:S01]  /*34d0*/  HGMMA.64x96x16.F32.BF16 R24, gdesc[UR4], R24, gsb0 ;  /* 0x01600000041879f0 */ /* 0x000fe20008001818 */
[----:B0-----:R-:W-:-:S04]  /*34e0*/  LOP3.LUT R72, R72, 0x7f, RZ, 0xc0, !PT ;  /* 0x0000007f48487812 */ /* 0x001fc800078ec0ff */
[----:B------:R-:W-:Y:S01]  /*34f0*/  ISETP.NE.AND P0, PT, R72, RZ, PT ;  /* 0x000000ff4800720c */ /* 0x000fe20003f05270 */
[----:B------:R-:W-:Y:S02]  /*3500*/  VIADD R12, R10, 0x902 ;  /* 0x000009020a0c7836 */ /* 0x000fe40000000000 */
[----:B------:R-:W-:Y:S01]  /*3510*/  IMAD.MOV.U32 R13, RZ, RZ, R11 ;  /* 0x000000ffff0d7224 */ /* 0x000fe200078e000b */
[----:B------:R-:W-:-:S09]  /*3520*/  R2UR UR4, R14 ;  /* 0x000000000e0472ca */ /* 0x000fd200000e0000 */
[----:B------:R-:W2:Y:S04]  /*3530*/  @!P0 LDL.64 R78, [R1+0x30] ;  /* 0x00003000014e8983 */ /* 0x000ea80000100a00 */
[----:B------:R-:W3:Y:S01]  /*3540*/  @!P0 LDL R7, [R1+0x218] ;  /* 0x0002180001078983 */ /* 0x000ee20000100800 */
[----:B------:R-:W-:Y:S02]  /*3550*/  R2UR UR6, R12 ;  /* 0x000000000c0672ca */ /* 0x000fe400000e0000 */
[----:B------:R-:W-:Y:S02]  /*3560*/  R2UR UR7, R13 ;  /* 0x000000000d0772ca */ /* 0x000fe400000e0000 */
[----:B------:R-:W-:Y:S01]  /*3570*/  R2UR UR5, R15 ;  /* 0x000000000f0572ca */ /* 0x000fe200000e0000 */
[----:B------:R-:W-:-:S02]  /*3580*/  WARPGROUP.DEPBAR.LE gsb0, 0x0 ;  /* 0x00008000000079c5 */ /* 0x000fc40000010000 */
[----:B------:R-:W-:-:S10]  /*3590*/  WARPGROUP.ARRIVE ;  /* 0x00000000000079c5 */ /* 0x000fd40000000000 */
[----:B------:R-:W-:Y:S01]  /*35a0*/  HGMMA.64x96x16.F32.BF16 R24, gdesc[UR4], R24, gsb0 ;  /* 0x01600000041879f0 */ /* 0x000fe20008001818 */
[----:B----4-:R-:W-:Y:S02]  /*35b0*/  VIADD R20, R20, 0xc04 ;  /* 0x00000c0414147836 */ /* 0x010fe40000000000 */
[----:B------:R-:W-:Y:S02]  /*35c0*/  VIADD R12, R10, 0x904 ;  /* 0x000009040a0c7836 */ /* 0x000fe40000000000 */
[----:B------:R-:W-:Y:S01]  /*35d0*/  IMAD.MOV.U32 R13, RZ, RZ, R11 ;  /* 0x000000ffff0d7224 */ /* 0x000fe200078e000b */
[----:B------:R-:W-:Y:S02]  /*35e0*/  R2UR UR4, R20 ;  /* 0x00000000140472ca */ /* 0x000fe400000e0000 */
[----:B------:R-:W-:Y:S02]  /*35f0*/  R2UR UR6, R12 ;  /* 0x000000000c0672ca */ /* 0x000fe400000e0000 */
[----:B------:R-:W-:-:S02]  /*3600*/  R2UR UR7, R13 ;  /* 0x000000000d0772ca */ /* 0x000fc400000e0000 */
[----:B------:R-:W-:Y:S01]  /*3610*/  R2UR UR5, R21 ;  /* 0x00000000150572ca */ /* 0x000fe200000e0000 */
[----:B------:R-:W-:Y:S01]  /*3620*/  VIADD R10, R10, 0x906 ;  /* 0x000009060a0a7836 */ /* 0x000fe20000000000 */
[----:B------:R-:W-:Y:S02]  /*3630*/  WARPGROUP.DEPBAR.LE gsb0, 0x0 ;  /* 0x00008000000079c5 */ /* 0x000fe40000010000 */
[----:B------:R-:W-:-:S09]  /*3640*/  WARPGROUP.ARRIVE ;  /* 0x00000000000079c5 */ /* 0x000fd20000000000 */
[----:B------:R-:W-:Y:S01]  /*3650*/  HGMMA.64x96x16.F32.BF16 R24, gdesc[UR4], R24, gsb0 ;  /* 0x01600000041879f0 */ /* 0x000fe20008001818 */
[----:B-----5:R-:W-:Y:S01]  /*3660*/  VIADD R74, R74, 0xc06 ;  /* 0x00000c064a4a7836 */ /* 0x020fe20000000000 */
[----:B------:R-:W-:Y:S02]  /*3670*/  R2UR UR6, R10 ;  /* 0x000000000a0672ca */ /* 0x000fe400000e0000 */
[----:B------:R-:W-:Y:S02]  /*3680*/  R2UR UR7, R11 ;  /* 0x000000000b0772ca */ /* 0x000fe400000e0000 */
[----:B------:R-:W-:Y:S02]  /*3690*/  R2UR UR4, R74 ;  /* 0x000000004a0472ca */ /* 0x000fe400000e0000 */
[----:B------:R-:W-:Y:S01]  /*36a0*/  R2UR UR5, R75 ;  /* 0x000000004b0572ca */ /* 0x000fe200000e0000 */
[----:B------:R-:W-:Y:S04]  /*36b0*/  STL [R1+0x90], R0 ;  /* 0x0000900001007387 */ /* 0x000fe80000100800 */
[----:B------:R-:W-:Y:S01]  /*36c0*/  STL [R1+0x90], R0 ;  /* 0x0000900001007387 */ /* 0x000fe20000100800 */
[----:B------:R-:W-:-:S02]  /*36d0*/  WARPGROUP.DEPBAR.LE gsb0, 0x0 ;  /* 0x00008000000079c5 */ /* 0x000fc40000010000 */
[----:B------:R-:W-:-:S06]  /*36e0*/  WARPGROUP.ARRIVE ;  /* 0x00000000000079c5 */ /* 0x000fcc0000000000 */
[----:B------:R-:W-:Y:S01]  /*36f0*/  HGMMA.64x96x16.F32.BF16 R24, gdesc[UR4], R24, gsb0 ;  /* 0x01600000041879f0 */ /* 0x000fe20008001818 */
[----:B--2---:R-:W-:Y:S01]  /*3700*/  @!P0 MOV R78, R78 ;  /* 0x0000004e004e8202 */ /* 0x004fe20000000f00 */
[----:B------:R-:W-:Y:S04]  /*3710*/  STL [R1+0x90], R0 ;  /* 0x0000900001007387 */ /* 0x000fe80000100800 */
[----:B------:R-:W-:Y:S01]  /*3720*/  STL [R1+0x90], R0 ;  /* 0x0000900001007387 */ /* 0x000fe20000100800 */
[----:B---3--:R-:W-:-:S03]  /*3730*/  @!P0 IMAD R7, R7, 0x8, R78 ;  /* 0x0000000807078824 */ /* 0x008fc600078e024e */
[----:B------:R-:W-:Y:S04]  /*3740*/  STL [R1+0x90], R0 ;  /* 0x0000900001007387 */ /* 0x000fe80000100800 */
[----:B------:R-:W-:Y:S04]  /*3750*/  STL [R1+0x90], R0 ;  /* 0x0000900001007387 */ /* 0x000fe80000100800 */
[----:B------:R-:W-:Y:S01]  /*3760*/  STL [R1+0x90], R0 ;  /* 0x0000900001007387 */ /* 0x000fe20000100800 */
[----:B------:R-:W-:-:S03]  /*3770*/  IADD3 R236, -R73, 0xb, RZ ;  /* 0x0000000b49ec7810 */ /* 0x000fc60007ffe1ff */
[----:B------:R-:W-:Y:S04]  /*3780*/  STL [R1+0x90], R0 ;  /* 0x0000900001007387 */ /* 0x000fe80000100800 */
[----:B------:R-:W-:Y:S01]  /*3790*/  STL [R1+0x90], R0 ;  /* 0x0000900001007387 */ /* 0x000fe20000100800 */
[----:B------:R-:W-:-:S03]  /*37a0*/  @!P0 PRMT R7, RZ, 0x654, R7 ;  /* 0x00000654ff078816 */ /* 0x000fc60000000007 */
[----:B------:R-:W-:Y:S04]  /*37b0*/  STL [R1+0x90], R0 ;  /* 0x0000900001007387 */ /* 0x000fe80000100800 */
[----:B------:R-:W-:Y:S04]  /*37c0*/  STL [R1+0x90], R0 ;  /* 0x0000900001007387 */ /* 0x000fe80000100800 */
[----:B------:R-:W-:Y:S04]  /*37d0*/  STL [R1+0x90], R0 ;  /* 0x0000900001007387 */ /* 0x000fe80000100800 */
[----:B------:R-:W-:Y:S04]  /*37e0*/  STL [R1+0x90], R0 ;  /* 0x0000900001007387 */ /* 0x000fe80000100800 */
[----:B------:R-:W-:Y:S04]  /*37f0*/  STL [R1+0x90], R0 ;  /* 0x0000900001007387 */ /* 0x000fe80000100800 */
[----:B------:R-:W-:Y:S04]  /*3800*/  STL [R1+0x90], R0 ;  /* 0x0000900001007387 */ /* 0x000fe80000100800 */
[----:B------:R-:W-:Y:S01]  /*3810*/  STL [R1+0x90], R0 ;  /* 0x0000900001007387 */ /* 0x000fe20000100800 */
[----:B------:R-:W-:-:S02]  /*3820*/  WARPGROUP.DEPBAR.LE gsb0, 0x0 ;  /* 0x00008000000079c5 */ /* 0x000fc40000010000 */
[----:B------:R0:W-:Y:S06]  /*3830*/  BAR.ARV R236, 0x100 ;  /* 0x000400ec0000751d */ /* 0x0001ec0000002000 */
[----:B------:R1:W-:Y:S01]  /*3840*/  @!P0 SYNCS.ARRIVE.TRANS64.RED.A1T0 RZ, [R7+URZ], RZ ;  /* 0x000000ff07ff89a7 */ /* 0x0003e2000810043f */
[----:B------:R-:W2:Y:S04]  /*3850*/  LDL.64 R76, [R1+0x170] ;  /* 0x00017000014c7983 */ /* 0x000ea80000100a00 */
[----:B------:R-:W3:Y:S04]  /*3860*/  LDL R78, [R1+0x13c] ;  /* 0x00013c00014e7983 */ /* 0x000ee80000100800 */
[----:B------:R-:W4:Y:S04]  /*3870*/  LDL R79, [R1+0x70] ;  /* 0x00007000014f7983 */ /* 0x000f280000100800 */
[----:B------:R-:W5:Y:S04]  /*3880*/  LDL.64 R10, [R1+0x160] ;  /* 0x00016000010a7983 */ /* 0x000f680000100a00 */
[----:B------:R-:W4:Y:S04]  /*3890*/  LDL R80, [R1+0x168] ;  /* 0x0001680001507983 */ /* 0x000f280000100800 */
[----:B------:R-:W3:Y:S04]  /*38a0*/  LDL.128 R12, [R1+0x140] ;  /* 0x00014000010c7983 */ /* 0x000ee80000100c00 */
[----:B------:R-:W4:Y:S04]  /*38b0*/  LDL.128 R72, [R1+0x150] ;  /* 0x0001500001487983 */ /* 0x000f280000100c00 */
[----:B--2---:R-:W2:Y:S01]  /*38c0*/  LD.E R76, desc[UR44][R76.64] ;  /* 0x0000002c4c4c7980 */ /* 0x004ea2000c101900 */
[----:B-----5:R-:W-:Y:S01]  /*38d0*/  ISETP.NE.AND P1, PT, R10, 0x1, PT ;  /* 0x000000010a00780c */ /* 0x020fe20003f25270 */
[----:B---3--:R-:W-:Y:S01]  /*38e0*/  IMAD R10, R16, -0x60, R13 ;  /* 0xffffffa0100a7824 */ /* 0x008fe200078e020d */
[----:B----4-:R-:W-:Y:S01]  /*38f0*/  ISETP.GE.AND P2, PT, R73, 0x1, PT ;  /* 0x000000014900780c */ /* 0x010fe20003f46270 */
[----:B------:R-:W-:Y:S01]  /*3900*/  BSSY B0, `(.L_x_2067) ;  /* 0x00000a1000007945 */ /* 0x000fe20003800000 */
[-C--:B--2---:R-:W-:Y:S01]  /*3910*/  FMUL.FTZ R20, R27, R76.reuse ;  /* 0x0000004c1b147220 */ /* 0x084fe20000410000 */
[----:B------:R-:W-:Y:S01]  /*3920*/  SHF.R.S32.HI R27, RZ, 0x1f, R78 ;  /* 0x0000001fff1b7819 */ /* 0x000fe2000001144e */
[-C--:B------:R-:W-:Y:S01]  /*3930*/  FMUL.FTZ R21, R24, R76.reuse ;  /* 0x0000004c18157220 */ /* 0x080fe20000410000 */
[----:B------:R-:W-:-:S02]  /*3940*/  FMUL.FTZ R29, R29, R76 ;  /* 0x0000004c1d1d7220 */ /* 0x000fc40000410000 */
[----:B------:R-:W-:Y:S02]  /*3950*/  LEA.HI R24, R27, R78, RZ, 0x7 ;  /* 0x0000004e1b187211 */ /* 0x000fe400078f38ff */
[----:B------:R2:W3:Y:S02]  /*3960*/  MUFU.TANH R89, R29 ;  /* 0x0000001d00597308 */ /* 0x0004e40000002400 */
[----:B--2---:R-:W-:Y:S01]  /*3970*/  LOP3.LUT R29, R24, 0xffffff80, RZ, 0xc0, !PT ;  /* 0xffffff80181d7812 */ /* 0x004fe200078ec0ff */
[----:B-1----:R-:W-:-:S04]  /*3980*/  FMUL.FTZ R7, R26, R76 ;  /* 0x0000004c1a077220 */ /* 0x002fc80000410000 */
[----:B------:R-:W-:Y:S02]  /*3990*/  IMAD.IADD R29, R78, 0x1, -R29 ;  /* 0x000000014e1d7824 */ /* 0x000fe400078e0a1d */
[-C--:B------:R-:W-:Y:S01]  /*39a0*/  FMUL.FTZ R159, R30, R76.reuse ;  /* 0x0000004c1e9f7220 */ /* 0x080fe20000410000 */
[----:B------:R-:W-:Y:S02]  /*39b0*/  FMUL.FTZ R32, R32, R76 ;  /* 0x0000004c20207220 */ /* 0x000fe40000410000 */
[----:B------:R-:W-:Y:S02]  /*39c0*/  SHF.R.S32.HI R26, RZ, 0x1f, R29 ;  /* 0x0000001fff1a7819 */ /* 0x000fe4000001141d */
[----:B------:R-:W-:Y:S02]  /*39d0*/  LEA.HI R27, R27, R78, RZ, 0x2 ;  /* 0x0000004e1b1b7211 */ /* 0x000fe400078f10ff */
[----:B------:R-:W-:Y:S01]  /*39e0*/  LEA.HI R30, R26, R29, RZ, 0x2 ;  /* 0x0000001d1a1e7211 */ /* 0x000fe200078f10ff */
[----:B------:R-:W-:Y:S01]  /*39f0*/  FMUL.FTZ R87, R31, R76 ;  /* 0x0000004c1f577220 */ /* 0x000fe20000410000 */
[----:B------:R1:W2:Y:S01]  /*3a00*/  MUFU.TANH R164, R32 ;  /* 0x0000002000a47308 */ /* 0x0002a20000002400 */
[----:B------:R-:W-:-:S02]  /*3a10*/  LOP3.LUT R27, R27, 0xfffffffc, RZ, 0xc0, !PT ;  /* 0xfffffffc1b1b7812 */ /* 0x000fc400078ec0ff */
[--C-:B------:R-:W-:Y:S02]  /*3a20*/  SHF.R.S32.HI R31, RZ, 0x2, R30.reuse ;  /* 0x00000002ff1f7819 */ /* 0x100fe4000001141e */
[----:B-1----:R-:W-:Y:S01]  /*3a30*/  SHF.R.S32.HI R32, RZ, 0x1f, R30 ;  /* 0x0000001fff207819 */ /* 0x002fe2000001141e */
[----:B------:R-:W-:Y:S01]  /*3a40*/  IMAD.IADD R78, R78, 0x1, -R27 ;  /* 0x000000014e4e7824 */ /* 0x000fe200078e0a1b */
[----:B------:R-:W-:Y:S02]  /*3a50*/  SHF.R.S32.HI R27, RZ, 0x7, R24 ;  /* 0x00000007ff1b7819 */ /* 0x000fe40000011418 */
[----:B------:R-:W-:Y:S02]  /*3a60*/  LEA.HI R32, R32, R31, RZ, 0x3 ;  /* 0x0000001f20207211 */ /* 0x000fe400078f18ff */
[----:B------:R-:W-:Y:S02]  /*3a70*/  LEA.HI R26, R26, R29, RZ, 0x5 ;  /* 0x0000001d1a1a7211 */ /* 0x000fe400078f28ff */
[----:B------:R-:W-:-:S02]  /*3a80*/  LOP3.LUT R32, R32, 0xfffffff8, RZ, 0xc0, !PT ;  /* 0xfffffff820207812 */ /* 0x000fc400078ec0ff */
[----:B------:R-:W-:Y:S02]  /*3a90*/  LEA.HI R24, R24, R27, RZ, 0x1 ;  /* 0x0000001b18187211 */ /* 0x000fe400078f08ff */
[----:B------:R-:W-:Y:S01]  /*3aa0*/  SHF.R.S32.HI R26, RZ, 0x5, R26 ;  /* 0x00000005ff1a7819 */ /* 0x000fe2000001141a */
[----:B------:R-:W-:Y:S01]  /*3ab0*/  IMAD.IADD R32, R31, 0x1, -R32 ;  /* 0x000000011f207824 */ /* 0x000fe200078e0a20 */
[----:B------:R-:W-:Y:S02]  /*3ac0*/  LOP3.LUT R24, R24, 0x3fffffe, RZ, 0xc0, !PT ;  /* 0x03fffffe18187812 */ /* 0x000fe400078ec0ff */
[----:B------:R-:W-:Y:S01]  /*3ad0*/  LEA.HI R31, R78, R78, RZ, 0x1 ;  /* 0x0000004e4e1f7211 */ /* 0x000fe200078f08ff */
[----:B------:R-:W-:Y:S02]  /*3ae0*/  IMAD R79, R79, 0x8, R26 ;  /* 0x000000084f4f7824 */ /* 0x000fe400078e021a */
[----:B------:R-:W-:Y:S01]  /*3af0*/  IMAD.IADD R24, R27, 0x1, -R24 ;  /* 0x000000011b187824 */ /* 0x000fe200078e0a18 */
[----:B------:R-:W-:Y:S01]  /*3b00*/  LOP3.LUT R31, R31, 0x1ffffffe, RZ, 0xc0, !PT ;  /* 0x1ffffffe1f1f7812 */ /* 0x000fe200078ec0ff */
[----:B------:R-:W-:-:S04]  /*3b10*/  IMAD.U32 R27, R79, 0x10, R32 ;  /* 0x000000104f1b7824 */ /* 0x000fc800078e0020 */
[----:B------:R-:W-:Y:S02]  /*3b20*/  IMAD.IADD R31, R78, 0x1, -R31 ;  /* 0x000000014e1f7824 */ /* 0x000fe400078e0a1f */
[----:B------:R-:W-:-:S04]  /*3b30*/  IMAD R24, R24, 0x40, R27 ;  /* 0x0000004018187824 */ /* 0x000fc800078e021b */
[----:B------:R-:W-:-:S04]  /*3b40*/  IMAD R24, R31, 0x8, R24 ;  /* 0x000000081f187824 */ /* 0x000fc800078e0218 */
[----:B------:R-:W-:-:S05]  /*3b50*/  @P1 IMAD.HI.U32 R11, R24, R11, RZ ;  /* 0x0000000b180b1227 */ /* 0x000fca00078e00ff */
[----:B------:R-:W-:Y:S02]  /*3b60*/  @P1 SHF.R.U32.HI R24, RZ, R80, R11 ;  /* 0x00000050ff181219 */ /* 0x000fe4000001160b */
[----:B------:R-:W-:-:S03]  /*3b70*/  LOP3.LUT R30, R30, 0x7ffffffc, RZ, 0xc0, !PT ;  /* 0x7ffffffc1e1e7812 */ /* 0x000fc600078ec0ff */
[----:B------:R-:W1:Y:S01]  /*3b80*/  SHFL.IDX PT, R26, R24, RZ, 0x1c1f ;  /* 0x001c1fff181a7589 */ /* 0x000e6200000e0000 */
        /* <DEDUP_REMOVED lines=40> */
[----:B------:R-:W-:-:S02]  /*3e10*/  IMAD.IADD R30, R29, 0x1, -R30 ;  /* 0x000000011d1e7824 */ /* 0x000fc400078e0a1e */
[----:B------:R-:W-:Y:S01]  /*3e20*/  FMUL.FTZ R71, R71, R76 ;  /* 0x0000004c47477220 */ /* 0x000fe20000410000 */
[----:B------:R-:W-:Y:S01]  /*3e30*/  VIADD R11, R10, 0x61 ;  /* 0x000000610a0b7836 */ /* 0x000fe20000000000 */
[----:B------:R-:W4:Y:S03]  /*3e40*/  MUFU.TANH R21, R21 ;  /* 0x0000001500157308 */ /* 0x000f260000002400 */
[----:B------:R-:W-:Y:S02]  /*3e50*/  IMAD R27, R30, -0x2, R11 ;  /* 0xfffffffe1e1b7824 */ /* 0x000fe400078e020b */
[----:B------:R-:W-:-:S03]  /*3e60*/  VIADD R11, R10, 0x60 ;  /* 0x000000600a0b7836 */ /* 0x000fc60000000000 */
[----:B------:R-:W0:Y:S01]  /*3e70*/  MUFU.TANH R25, R25 ;  /* 0x0000001900197308 */ /* 0x000e220000002400 */
[----:B------:R-:W-:Y:S01]  /*3e80*/  IMAD.IADD R10, R27, 0x1, -R12 ;  /* 0x000000011b0a7824 */ /* 0x000fe200078e0a0c */
[----:B------:R-:W-:Y:S01]  /*3e90*/  LOP3.LUT R27, RZ, R14, RZ, 0x33, !PT ;  /* 0x0000000eff1b7212 */ /* 0x000fe200078e33ff */
[----:B------:R-:W-:-:S05]  /*3ea0*/  IMAD.MOV.U32 R29, RZ, RZ, -0x60 ;  /* 0xffffffa0ff1d7424 */ /* 0x000fca00078e00ff */
[----:B------:R-:W0:Y:S01]  /*3eb0*/  MUFU.TANH R7, R7 ;  /* 0x0000000700077308 */ /* 0x000e220000002400 */
[----:B------:R-:W-:-:S07]  /*3ec0*/  IMAD R31, R30, -0x2, R11 ;  /* 0xfffffffe1e1f7824 */ /* 0x000fce00078e020b */
[----:B------:R-:W0:Y:S01]  /*3ed0*/  MUFU.TANH R20, R20 ;  /* 0x0000001400147308 */ /* 0x000e220000002400 */
[----:B------:R-:W-:-:S07]  /*3ee0*/  IMAD.IADD R32, R10, 0x1, R15 ;  /* 0x000000010a207824 */ /* 0x000fce00078e020f */
        /* <DEDUP_REMOVED lines=42> */
[----:B------:R-:W-:-:S02]  /*4190*/  IMAD R29, R16, R29, 0x60 ;  /* 0x00000060101d7424 */ /* 0x000fc400078e021d */
[----:B------:R-:W-:Y:S01]  /*41a0*/  IMAD.IADD R27, R10, 0x1, R27 ;  /* 0x000000010a1b7824 */ /* 0x000fe200078e021b */
[----:B-1----:R-:W-:Y:S01]  /*41b0*/  VIADDMNMX R10, R26, R32, R31, PT ;  /* 0x000000201a0a7246 */ /* 0x002fe2000380011f */
[----:B------:R-:W-:Y:S02]  /*41c0*/  IMAD R30, R30, -0x2, R29 ;  /* 0xfffffffe1e1e7824 */ /* 0x000fe400078e021d */
[----:B------:R-:W-:Y:S02]  /*41d0*/  IMAD.IADD R72, R29, 0x1, R72 ;  /* 0x000000011d487824 */ /* 0x000fe400078e0248 */
[----:B------:R-:W-:Y:S01]  /*41e0*/  IMAD.IADD R11, R27, 0x1, R26 ;  /* 0x000000011b0b7824 */ /* 0x000fe200078e021a */
[----:B--234-:R-:W-:Y:S06]  /*41f0*/  @!P2 BRA `(.L_x_2068) ;  /* 0x000000000044a947 */ /* 0x01cfec0003800000 */
[----:B------:R-:W-:Y:S01]  /*4200*/  IADD3 R14, -R12, R13, R26 ;  /* 0x0000000d0c0e7210 */ /* 0x000fe20007ffe11a */
[----:B------:R-:W-:Y:S03]  /*4210*/  BSSY B1, `(.L_x_2069) ;  /* 0x000000c000017945 */ /* 0x000fe60003800000 */
[----:B------:R-:W-:-:S13]  /*4220*/  ISETP.GT.AND P1, PT, R14, -0x1, PT ;  /* 0xffffffff0e00780c */ /* 0x000fda0003f24270 */
[----:B------:R-:W-:Y:S05]  /*4230*/  @P1 BRA `(.L_x_2070) ;  /* 0x0000000000181947 */ /* 0x000fea0003800000 */
[----:B------:R-:W-:Y:S02]  /*4240*/  ISETP.NE.AND P1, PT, R73, 0x1, PT ;  /* 0x000000014900780c */ /* 0x000fe40003f25270 */
[----:B------:R-:W-:-:S11]  /*4250*/  LOP3.LUT R15, RZ, R14, RZ, 0x33, !PT ;  /* 0x0000000eff0f7212 */ /* 0x000fd600078e33ff */
[----:B------:R-:W-:-:S05]  /*4260*/  @P1 IMAD.HI.U32 R14, R15, R74, RZ ;  /* 0x0000004a0f0e1227 */ /* 0x000fca00078e00ff */
[----:B------:R-:W-:-:S04]  /*4270*/  @P1 SHF.R.U32.HI R15, RZ, R75, R14 ;  /* 0x0000004bff0f1219 */ /* 0x000fc8000001160e */
[----:B------:R-:W-:Y:S01]  /*4280*/  LOP3.LUT R14, RZ, R15, RZ, 0x33, !PT ;  /* 0x0000000fff0e7212 */ /* 0x000fe200078e33ff */
[----:B------:R-:W-:Y:S06]  /*4290*/  BRA `(.L_x_2071) ;  /* 0x00000000000c7947 */ /* 0x000fec0003800000 */
.L_x_2070:
[----:B------:R-:W-:-:S13]  /*42a0*/  ISETP.NE.AND P1, PT, R73, 0x1, PT ;  /* 0x000000014900780c */ /* 0x000fda0003f25270 */
[----:B------:R-:W-:-:S05]  /*42b0*/  @P1 IMAD.HI.U32 R26, R14, R74, RZ ;  /* 0x0000004a0e1a1227 */ /* 0x000fca00078e00ff */
[----:B------:R-:W-:-:S07]  /*42c0*/  @P1 SHF.R.U32.HI R14, RZ, R75, R26 ;  /* 0x0000004bff0e1219 */ /* 0x000fce000001161a */
.L_x_2071:
[----:B------:R-:W-:Y:S05]  /*42d0*/  BSYNC B1 ;  /* 0x0000000000017941 */ /* 0x000fea0003800000 */
.L_x_2069:
[----:B------:R-:W-:-:S05]  /*42e0*/  IMAD R14, R14, R73, R30 ;  /* 0x000000490e0e7224 */ /* 0x000fca00078e021e */
[----:B------:R-:W-:Y:S02]  /*42f0*/  VIMNMX R11, R11, R14, !PT ;  /* 0x0000000e0b0b7248 */ /* 0x000fe40007fe0100 */
[----:B------:R-:W-:-:S07]  /*4300*/  VIADDMNMX R10, R14, R73, R10, PT ;  /* 0x000000490e0a7246 */ /* 0x000fce000380010a */
.L_x_2068:
[----:B------:R-:W-:Y:S05]  /*4310*/  BSYNC B0 ;  /* 0x0000000000007941 */ /* 0x000fea0003800000 */
.L_x_2067:
[C---:B------:R-:W-:Y:S01]  /*4320*/  ISETP.GE.AND P1, PT, R72.reuse, 0x2, PT ;  /* 0x000000024800780c */ /* 0x040fe20003f26270 */
[----:B------:R-:W1:Y:S01]  /*4330*/  SHFL.IDX PT, R24, R24, 0x1, 0x1c1f ;  /* 0x003c1f0018187f89 */ /* 0x000e6200000e0000 */
[C---:B------:R-:W-:Y:S01]  /*4340*/  ISETP.GE.AND P5, PT, R72.reuse, 0xa, PT ;  /* 0x0000000a4800780c */ /* 0x040fe20003fa6270 */
[----:B------:R-:W-:Y:S01]  /*4350*/  BSSY B0, `(.L_x_2072) ;  /* 0x0000087000007945 */ /* 0x000fe20003800000 */
[----:B------:R-:W-:Y:S02]  /*4360*/  ISETP.GT.AND P3, PT, R11, 0x1, !P1 ;  /* 0x000000010b00780c */ /* 0x000fe40004f64270 */
[----:B------:R-:W-:Y:S02]  /*4370*/  ISETP.GE.AND P2, PT, R72, 0x9, PT ;  /* 0x000000094800780c */ /* 0x000fe40003f46270 */
[----:B------:R-:W-:Y:S02]  /*4380*/  ISETP.LT.OR P3, PT, R10, 0x2, P3 ;  /* 0x000000020a00780c */ /* 0x000fe40001f61670 */
[----:B------:R-:W-:-:S02]  /*4390*/  P2R R15, PR, RZ, 0x20 ;  /* 0x00000020ff0f7803 */ /* 0x000fc40000000000 */
[----:B0-----:R-:W-:Y:S02]  /*43a0*/  FSEL R95, R25, -INF , !P3 ;  /* 0xff800000195f7808 */ /* 0x001fe40005800000 */
        /* <DEDUP_REMOVED lines=84> */
[----:B------:R-:W-:Y:S02]  /*48f0*/  P2R R25, PR, RZ, 0x20 ;  /* 0x00000020ff197803 */ /* 0x000fe40000000000 */
        /* <DEDUP_REMOVED lines=14> */
[----:B------:R-:W-:Y:S02]  /*49e0*/  P2R R14, PR, RZ, 0x40 ;  /* 0x00000040ff0e7803 */ /* 0x000fe40000000000 */
[----:B------:R-:W-:-:S04]  /*49f0*/  ISETP.GT.AND P6, PT, R11, RZ, !P6 ;  /* 0x000000ff0b00720c */ /* 0x000fc800077c4270 */
[----:B------:R-:W-:-:S04]  /*4a00*/  ISETP.LT.OR P6, PT, R10, 0x1, P6 ;  /* 0x000000010a00780c */ /* 0x000fc800037c1670 */
[----:B------:R-:W-:Y:S02]  /*4a10*/  FSEL R97, R21, -INF , !P6 ;  /* 0xff80000015617808 */ /* 0x000fe40007000000 */
[----:B------:R-:W-:-:S04]  /*4a20*/  ISETP.GE.AND P6, PT, R72, 0x5a, PT ;  /* 0x0000005a4800780c */ /* 0x000fc80003fc6270 */
[----:B------:R-:W-:Y:S02]  /*4a30*/  P2R R21, PR, RZ, 0x40 ;  /* 0x00000040ff157803 */ /* 0x000fe40000000000 */
[----:B------:R-:W-:Y:S01]  /*4a40*/  ISETP.GT.AND P6, PT, R11, 0x59, !P6 ;  /* 0x000000590b00780c */ /* 0x000fe200077c4270 */
[----:B-1----:R-:W-:-:S03]  /*4a50*/  IMAD.IADD R11, R27, 0x1, R24 ;  /* 0x000000011b0b7824 */ /* 0x002fc600078e0218 */
[----:B------:R-:W-:Y:S02]  /*4a60*/  ISETP.LT.OR P6, PT, R10, 0x5a, P6 ;  /* 0x0000005a0a00780c */ /* 0x000fe400037c1670 */
[----:B------:R-:W-:Y:S02]  /*4a70*/  VIADDMNMX R10, R24, R32, R31, PT ;  /* 0x00000020180a7246 */ /* 0x000fe4000380011f */
[----:B------:R-:W-:Y:S02]  /*4a80*/  FSEL R191, R69, -INF , !P6 ;  /* 0xff80000045bf7808 */ /* 0x000fe40007000000 */
[----:B------:R-:W-:-:S13]  /*4a90*/  ISETP.GE.AND P6, PT, R73, 0x1, PT ;  /* 0x000000014900780c */ /* 0x000fda0003fc6270 */
[----:B------:R-:W-:Y:S05]  /*4aa0*/  @!P6 BRA `(.L_x_2073) ;  /* 0x000000000044e947 */ /* 0x000fea0003800000 */
        /* <DEDUP_REMOVED lines=10> */
.L_x_2075:
[----:B------:R-:W-:-:S13]  /*4b50*/  ISETP.NE.AND P6, PT, R73, 0x1, PT ;  /* 0x000000014900780c */ /* 0x000fda0003fc5270 */
[----:B------:R-:W-:-:S05]  /*4b60*/  @P6 IMAD.HI.U32 R74, R12, R74, RZ ;  /* 0x0000004a0c4a6227 */ /* 0x000fca00078e00ff */
[----:B------:R-:W-:-:S07]  /*4b70*/  @P6 SHF.R.U32.HI R12, RZ, R75, R74 ;  /* 0x0000004bff0c6219 */ /* 0x000fce000001164a */
.L_x_2076:
[----:B------:R-:W-:Y:S05]  /*4b80*/  BSYNC B1 ;  /* 0x0000000000017941 */ /* 0x000fea0003800000 */
.L_x_2074:
[----:B------:R-:W-:-:S05]  /*4b90*/  IMAD R12, R12, R73, R30 ;  /* 0x000000490c0c7224 */ /* 0x000fca00078e021e */
[----:B------:R-:W-:Y:S02]  /*4ba0*/  VIADDMNMX R10, R12, R73, R10, PT ;  /* 0x000000490c0a7246 */ /* 0x000fe4000380010a */
[----:B------:R-:W-:-:S07]  /*4bb0*/  VIMNMX R11, R11, R12, !PT ;  /* 0x0000000c0b0b7248 */ /* 0x000fce0007fe0100 */
.L_x_2073:
[----:B------:R-:W-:Y:S05]  /*4bc0*/  BSYNC B0 ;  /* 0x0000000000007941 */ /* 0x000fea0003800000 */
.L_x_2072:
[C---:B------:R-:W-:Y:S01]  /*4bd0*/  ISETP.GT.AND P1, PT, R11.reuse, 0x1, !P1 ;  /* 0x000000010b00780c */ /* 0x040fe20004f24270 */
[----:B------:R-:W2:Y:S01]  /*4be0*/  LDL R161, [R1+0x250] ;  /* 0x0002500001a17983 */ /* 0x000ea20000100800 */
[----:B------:R-:W-:Y:S02]  /*4bf0*/  ISETP.GT.AND P2, PT, R11, 0x8, !P2 ;  /* 0x000000080b00780c */ /* 0x000fe40005744270 */
[C---:B------:R-:W-:Y:S01]  /*4c00*/  ISETP.LT.OR P1, PT, R10.reuse, 0x2, P1 ;  /* 0x000000020a00780c */ /* 0x040fe20000f21670 */
[----:B------:R-:W3:Y:S01]  /*4c10*/  LDL R156, [R1+0x338] ;  /* 0x00033800019c7983 */ /* 0x000ee20000100800 */
[----:B------:R-:W-:Y:S02]  /*4c20*/  ISETP.LT.OR P2, PT, R10, 0x9, P2 ;  /* 0x000000090a00780c */ /* 0x000fe40001741670 */
[----:B------:R-:W-:Y:S01]  /*4c30*/  FSEL R91, R20, -INF , !P1 ;  /* 0xff800000145b7808 */ /* 0x000fe20004800000 */
[----:B------:R-:W4:Y:S01]  /*4c40*/  LDL R158, [R1+0x33c] ;  /* 0x00033c00019e7983 */ /* 0x000f220000100800 */
[----:B------:R-:W-:-:S02]  /*4c50*/  ISETP.NE.AND P1, PT, R15, RZ, PT ;  /* 0x000000ff0f00720c */ /* 0x000fc40003f25270 */
[----:B------:R-:W-:Y:S01]  /*4c60*/  FSEL R159, R159, -INF , !P2 ;  /* 0xff8000009f9f7808 */ /* 0x000fe20005000000 */
[----:B------:R-:W5:Y:S01]  /*4c70*/  LDL R15, [R1+0x218] ;  /* 0x00021800010f7983 */ /* 0x000f620000100800 */
[----:B------:R-:W-:Y:S02]  /*4c80*/  ISETP.GT.AND P1, PT, R11, 0x9, !P1 ;  /* 0x000000090b00780c */ /* 0x000fe40004f24270 */
[----:B------:R-:W-:Y:S01]  /*4c90*/  ISETP.NE.AND P2, PT, R28, RZ, PT ;  /* 0x000000ff1c00720c */ /* 0x000fe20003f45270 */
[----:B------:R-:W2:Y:S01]  /*4ca0*/  LDL R20, [R1+0x260] ;  /* 0x0002600001147983 */ /* 0x000ea20000100800 */
[----:B------:R-:W-:Y:S02]  /*4cb0*/  ISETP.LT.OR P1, PT, R10, 0xa, P1 ;  /* 0x0000000a0a00780c */ /* 0x000fe40000f21670 */
[----:B------:R-:W-:Y:S01]  /*4cc0*/  ISETP.NE.AND P6, PT, R29, RZ, PT ;  /* 0x000000ff1d00720c */ /* 0x000fe20003fc5270 */
[----:B------:R-:W5:Y:S01]  /*4cd0*/  LDL R160, [R1+0x344] ;  /* 0x0003440001a07983 */ /* 0x000f620000100800 */
[----:B------:R-:W-:-:S02]  /*4ce0*/  FSEL R87, R87, -INF , !P1 ;  /* 0xff80000057577808 */ /* 0x000fc40004800000 */
[----:B------:R-:W-:Y:S01]  /*4cf0*/  ISETP.NE.AND P1, PT, R25, RZ, PT ;  /* 0x000000ff1900720c */ /* 0x000fe20003f25270 */
[----:B------:R-:W5:Y:S01]  /*4d00*/  LDL R152, [R1+0x32c] ;  /* 0x00032c0001987983 */ /* 0x000f620000100800 */
[C---:B------:R-:W-:Y:S02]  /*4d10*/  ISETP.GT.AND P3, PT, R11.reuse, 0x50, !P3 ;  /* 0x000000500b00780c */ /* 0x040fe40005f64270 */
[C---:B------:R-:W-:Y:S01]  /*4d20*/  ISETP.GT.AND P1, PT, R11.reuse, 0x10, !P1 ;  /* 0x000000100b00780c */ /* 0x040fe20004f24270 */
[----:B------:R-:W5:Y:S01]  /*4d30*/  LDL R154, [R1+0x334] ;  /* 0x00033400019a7983 */ /* 0x000f620000100800 */
[C---:B------:R-:W-:Y:S02]  /*4d40*/  ISETP.GT.AND P4, PT, R11.reuse, 0x51, !P4 ;  /* 0x000000510b00780c */ /* 0x040fe40006784270 */
[----:B------:R-:W-:Y:S01]  /*4d50*/  ISETP.LT.OR P1, PT, R10, 0x11, P1 ;  /* 0x000000110a00780c */ /* 0x000fe20000f21670 */
[----:B------:R-:W5:Y:S01]  /*4d60*/  LDL R76, [R1+0x264] ;  /* 0x00026400014c7983 */ /* 0x000f620000100800 */
[----:B------:R-:W-:-:S02]  /*4d70*/  ISETP.GT.AND P5, PT, R11, 0x58, !P5 ;  /* 0x000000580b00780c */ /* 0x000fc40006fa4270 */
[----:B------:R-:W-:Y:S01]  /*4d80*/  FSEL R233, R233, -INF , !P1 ;  /* 0xff800000e9e97808 */ /* 0x000fe20004800000 */
[----:B------:R-:W5:Y:S01]  /*4d90*/  LDL R78, [R1+0x268] ;  /* 0x00026800014e7983 */ /* 0x000f620000100800 */
[----:B------:R-:W-:Y:S02]  /*4da0*/  ISETP.NE.AND P1, PT, R26, RZ, PT ;  /* 0x000000ff1a00720c */ /* 0x000fe40003f25270 */
[C---:B------:R-:W-:Y:S01]  /*4db0*/  ISETP.LT.OR P3, PT, R10.reuse, 0x51, P3 ;  /* 0x000000510a00780c */ /* 0x040fe20001f61670 */
[----:B------:R-:W5:Y:S01]  /*4dc0*/  LDL R80, [R1+0x26c] ;  /* 0x00026c0001507983 */ /* 0x000f620000100800 */
[----:B------:R-:W-:Y:S02]  /*4dd0*/  ISETP.GT.AND P1, PT, R11, 0x11, !P1 ;  /* 0x000000110b00780c */ /* 0x000fe40004f24270 */
[C---:B------:R-:W-:Y:S01]  /*4de0*/  ISETP.LT.OR P4, PT, R10.reuse, 0x52, P4 ;  /* 0x000000520a00780c */ /* 0x040fe20002781670 */
[----:B------:R-:W5:Y:S01]  /*4df0*/  LDL R24, [R1+0x270] ;  /* 0x0002700001187983 */ /* 0x000f620000100800 */
[----:B------:R-:W-:-:S02]  /*4e00*/  ISETP.LT.OR P1, PT, R10, 0x12, P1 ;  /* 0x000000120a00780c */ /* 0x000fc40000f21670 */
[----:B------:R-:W-:Y:S01]  /*4e10*/  FSEL R195, R66, -INF , !P3 ;  /* 0xff80000042c37808 */ /* 0x000fe20005800000 */
[----:B------:R-:W5:Y:S01]  /*4e20*/  LDL R82, [R1+0x274] ;  /* 0x0002740001527983 */ /* 0x000f620000100800 */
[----:B------:R-:W-:Y:S02]  /*4e30*/  FSEL R232, R232, -INF , !P1 ;  /* 0xff800000e8e87808 */ /* 0x000fe40004800000 */
[----:B------:R-:W-:Y:S01]  /*4e40*/  ISETP.GT.AND P1, PT, R11, 0x18, !P2 ;  /* 0x000000180b00780c */ /* 0x000fe20005724270 */
[----:B------:R-:W5:Y:S01]  /*4e50*/  LDL R84, [R1+0x278] ;  /* 0x0002780001547983 */ /* 0x000f620000100800 */
[----:B------:R-:W-:Y:S02]  /*4e60*/  ISETP.NE.AND P2, PT, R14, RZ, PT ;  /* 0x000000ff0e00720c */ /* 0x000fe40003f45270 */
[----:B------:R-:W-:Y:S01]  /*4e70*/  ISETP.LT.OR P1, PT, R10, 0x19, P1 ;  /* 0x000000190a00780c */ /* 0x000fe20000f21670 */
[----:B------:R-:W5:Y:S01]  /*4e80*/  LDL R86, [R1+0x27c] ;  /* 0x00027c0001567983 */ /* 0x000f620000100800 */
[----:B------:R-:W-:-:S02]  /*4e90*/  FMNMX.FTZ R14, R97, R95, !PT ;  /* 0x0000005f610e7209 */ /* 0x000fc40007810000 */
[----:B------:R-:W-:Y:S01]  /*4ea0*/  FSEL R231, R231, -INF , !P1 ;  /* 0xff800000e7e77808 */ /* 0x000fe20004800000 */
[----:B------:R-:W5:Y:S01]  /*4eb0*/  LDL R26, [R1+0x280] ;  /* 0x00028000011a7983 */ /* 0x000f620000100800 */
[----:B------:R-:W-:Y:S02]  /*4ec0*/  ISETP.GT.AND P1, PT, R11, 0x19, !P6 ;  /* 0x000000190b00780c */ /* 0x000fe40007724270 */
[----:B------:R-:W-:Y:S01]  /*4ed0*/  FMNMX.FTZ R14, R93, R14, !PT ;  /* 0x0000000e5d0e7209 */ /* 0x000fe20007810000 */
[----:B------:R-:W5:Y:S01]  /*4ee0*/  LDL R88, [R1+0x284] ;  /* 0x0002840001587983 */ /* 0x000f620000100800 */
[----:B------:R-:W-:Y:S02]  /*4ef0*/  ISETP.LT.OR P1, PT, R10, 0x1a, P1 ;  /* 0x0000001a0a00780c */ /* 0x000fe40000f21670 */
[----:B------:R-:W-:Y:S01]  /*4f00*/  ISETP.NE.AND P6, PT, R42, RZ, PT ;  /* 0x000000ff2a00720c */ /* 0x000fe20003fc5270 */
[----:B------:R-:W5:Y:S01]  /*4f10*/  LDL R90, [R1+0x288] ;  /* 0x00028800015a7983 */ /* 0x000f620000100800 */
[----:B------:R-:W-:-:S02]  /*4f20*/  FSEL R230, R230, -INF , !P1 ;  /* 0xff800000e6e67808 */ /* 0x000fc40004800000 */
[----:B------:R-:W-:Y:S01]  /*4f30*/  ISETP.NE.AND P1, PT, R33, RZ, PT ;  /* 0x000000ff2100720c */ /* 0x000fe20003f25270 */
[----:B------:R-:W5:Y:S01]  /*4f40*/  LDL R92, [R1+0x28c] ;  /* 0x00028c00015c7983 */ /* 0x000f620000100800 */
[C---:B------:R-:W-:Y:S02]  /*4f50*/  ISETP.LT.OR P5, PT, R10.reuse, 0x59, P5 ;  /* 0x000000590a00780c */ /* 0x040fe40002fa1670 */
[----:B------:R-:W-:Y:S01]  /*4f60*/  ISETP.GT.AND P1, PT, R11, 0x20, !P1 ;  /* 0x000000200b00780c */ /* 0x000fe20004f24270 */
[----:B------:R-:W5:Y:S01]  /*4f70*/  LDL R28, [R1+0x290] ;  /* 0x00029000011c7983 */ /* 0x000f620000100800 */
[----:B------:R-:W-:Y:S02]  /*4f80*/  FSEL R196, R67, -INF , !P4 ;  /* 0xff80000043c47808 */ /* 0x000fe40006000000 */
[----:B------:R-:W-:Y:S01]  /*4f90*/  ISETP.LT.OR P1, PT, R10, 0x21, P1 ;  /* 0x000000210a00780c */ /* 0x000fe20000f21670 */
[----:B------:R-:W5:Y:S01]  /*4fa0*/  LDL R94, [R1+0x294] ;  /* 0x00029400015e7983 */ /* 0x000f620000100800 */
[----:B------:R-:W-:-:S02]  /*4fb0*/  FSEL R197, R70, -INF , !P5 ;  /* 0xff80000046c57808 */ /* 0x000fc40006800000 */
[----:B------:R-:W-:Y:S01]  /*4fc0*/  FSEL R223, R223, -INF , !P1 ;  /* 0xff800000dfdf7808 */ /* 0x000fe20004800000 */
[----:B------:R-:W5:Y:S01]  /*4fd0*/  LDL R96, [R1+0x298] ;  /* 0x0002980001607983 */ /* 0x000f620000100800 */
[----:B------:R-:W-:-:S03]  /*4fe0*/  ISETP.NE.AND P1, PT, R34, RZ, PT ;  /* 0x000000ff2200720c */ /* 0x000fc60003f25270 */
[----:B------:R-:W5:Y:S01]  /*4ff0*/  LDL R98, [R1+0x29c] ;  /* 0x00029c0001627983 */ /* 0x000f620000100800 */
[----:B------:R-:W-:-:S03]  /*5000*/  ISETP.GT.AND P1, PT, R11, 0x21, !P1 ;  /* 0x000000210b00780c */ /* 0x000fc60004f24270 */
[----:B------:R-:W5:Y:S01]  /*5010*/  LDL R30, [R1+0x2a0] ;  /* 0x0002a000011e7983 */ /* 0x000f620000100800 */
[----:B------:R-:W-:-:S03]  /*5020*/  ISETP.LT.OR P1, PT, R10, 0x22, P1 ;  /* 0x000000220a00780c */ /* 0x000fc60000f21670 */
[----:B------:R-:W5:Y:S01]  /*5030*/  LDL R100, [R1+0x2a4] ;  /* 0x0002a40001647983 */ /* 0x000f620000100800 */
[----:B------:R-:W-:Y:S02]  /*5040*/  FSEL R218, R218, -INF , !P1 ;  /* 0xff800000dada7808 */ /* 0x000fe40004800000 */
[----:B------:R-:W-:Y:S01]  /*5050*/  ISETP.NE.AND P1, PT, R35, RZ, PT ;  /* 0x000000ff2300720c */ /* 0x000fe20003f25270 */
[----:B------:R-:W5:Y:S03]  /*5060*/  LDL R102, [R1+0x2a8] ;  /* 0x0002a80001667983 */ /* 0x000f660000100800 */
[----:B------:R-:W-:Y:S01]  /*5070*/  ISETP.GT.AND P1, PT, R11, 0x28, !P1 ;  /* 0x000000280b00780c */ /* 0x000fe20004f24270 */
[----:B------:R-:W5:Y:S03]  /*5080*/  LDL R104, [R1+0x2ac] ;  /* 0x0002ac0001687983 */ /* 0x000f660000100800 */
[----:B------:R-:W-:Y:S01]  /*5090*/  ISETP.LT.OR P1, PT, R10, 0x29, P1 ;  /* 0x000000290a00780c */ /* 0x000fe20000f21670 */
[----:B------:R-:W5:Y:S03]  /*50a0*/  LDL R32, [R1+0x2b0] ;  /* 0x0002b00001207983 */ /* 0x000f660000100800 */
        /* <DEDUP_REMOVED lines=41> */
[C---:B------:R-:W-:Y:S01]  /*5340*/  ISETP.GT.AND P1, PT, R11.reuse, 0x40, !P1 ;  /* 0x000000400b00780c */ /* 0x040fe20004f24270 */
[----:B------:R-:W5:Y:S03]  /*5350*/  LDL R42, [R1+0x300] ;  /* 0x00030000012a7983 */ /* 0x000f660000100800 */
[----:B------:R-:W-:Y:S01]  /*5360*/  ISETP.LT.OR P1, PT, R10, 0x41, P1 ;  /* 0x000000410a00780c */ /* 0x000fe20000f21670 */
[----:B------:R-:W5:Y:S03]  /*5370*/  LDL R136, [R1+0x304] ;  /* 0x0003040001887983 */ /* 0x000f660000100800 */
[----:B------:R-:W-:Y:S01]  /*5380*/  FSEL R205, R58, -INF , !P1 ;  /* 0xff8000003acd7808 */ /* 0x000fe20004800000 */
[----:B------:R-:W5:Y:S01]  /*5390*/  LDL R138, [R1+0x308] ;  /* 0x00030800018a7983 */ /* 0x000f620000100800 */
[----:B------:R-:W-:-:S02]  /*53a0*/  ISETP.GT.AND P1, PT, R11, RZ, !P2 ;  /* 0x000000ff0b00720c */ /* 0x000fc40005724270 */
[----:B------:R-:W-:Y:S01]  /*53b0*/  ISETP.NE.AND P2, PT, R44, RZ, PT ;  /* 0x000000ff2c00720c */ /* 0x000fe20003f45270 */
[----:B------:R-:W5:Y:S01]  /*53c0*/  LDL R140, [R1+0x30c] ;  /* 0x00030c00018c7983 */ /* 0x000f620000100800 */
[----:B------:R-:W-:Y:S02]  /*53d0*/  ISETP.LT.OR P1, PT, R10, 0x1, P1 ;  /* 0x000000010a00780c */ /* 0x000fe40000f21670 */
[----:B------:R-:W-:Y:S01]  /*53e0*/  ISETP.GT.AND P2, PT, R11, 0x49, !P2 ;  /* 0x000000490b00780c */ /* 0x000fe20005744270 */
[----:B------:R-:W5:Y:S01]  /*53f0*/  LDL R44, [R1+0x310] ;  /* 0x00031000012c7983 */ /* 0x000f620000100800 */
[----:B------:R-:W-:Y:S02]  /*5400*/  FSEL R99, R7, -INF , !P1 ;  /* 0xff80000007637808 */ /* 0x000fe40004800000 */
[----:B------:R-:W-:Y:S01]  /*5410*/  FMNMX.FTZ R7, R89, R14, !PT ;  /* 0x0000000e59077209 */ /* 0x000fe20007810000 */
[----:B------:R-:W5:Y:S01]  /*5420*/  LDL R142, [R1+0x314] ;  /* 0x00031400018e7983 */ /* 0x000f620000100800 */
[----:B------:R-:W-:-:S02]  /*5430*/  FMNMX.FTZ R12, R99, R91, !PT ;  /* 0x0000005b630c7209 */ /* 0x000fc40007810000 */
[----:B------:R-:W-:Y:S01]  /*5440*/  FMNMX.FTZ R14, R164, R7, !PT ;  /* 0x00000007a40e7209 */ /* 0x000fe20007810000 */
[----:B------:R-:W5:Y:S01]  /*5450*/  LDL R144, [R1+0x318] ;  /* 0x0003180001907983 */ /* 0x000f620000100800 */
[----:B------:R-:W-:Y:S02]  /*5460*/  FMNMX.FTZ R12, R159, R12, !PT ;  /* 0x0000000c9f0c7209 */ /* 0x000fe40007810000 */
[----:B------:R-:W-:Y:S01]  /*5470*/  FMNMX.FTZ R14, R165, R14, !PT ;  /* 0x0000000ea50e7209 */ /* 0x000fe20007810000 */
[----:B------:R-:W5:Y:S01]  /*5480*/  LDL R146, [R1+0x31c] ;  /* 0x00031c0001927983 */ /* 0x000f620000100800 */
[----:B------:R-:W-:Y:S02]  /*5490*/  FMNMX.FTZ R12, R87, R12, !PT ;  /* 0x0000000c570c7209 */ /* 0x000fe40007810000 */
[----:B------:R-:W-:Y:S01]  /*54a0*/  ISETP.GT.AND P1, PT, R11, 0x41, !P6 ;  /* 0x000000410b00780c */ /* 0x000fe20007724270 */
[----:B------:R-:W5:Y:S01]  /*54b0*/  LDL R46, [R1+0x320] ;  /* 0x00032000012e7983 */ /* 0x000f620000100800 */
[----:B------:R-:W-:-:S02]  /*54c0*/  FMNMX.FTZ R7, R233, R12, !PT ;  /* 0x0000000ce9077209 */ /* 0x000fc40007810000 */
[----:B------:R-:W-:Y:S01]  /*54d0*/  ISETP.LT.OR P1, PT, R10, 0x42, P1 ;  /* 0x000000420a00780c */ /* 0x000fe20000f21670 */
[----:B------:R-:W5:Y:S01]  /*54e0*/  LDL R148, [R1+0x324] ;  /* 0x0003240001947983 */ /* 0x000f620000100800 */
[----:B------:R-:W-:Y:S02]  /*54f0*/  FMNMX.FTZ R12, R232, R7, !PT ;  /* 0x00000007e80c7209 */ /* 0x000fe40007810000 */
[----:B------:R-:W-:Y:S01]  /*5500*/  FMNMX.FTZ R7, R199, R14, !PT ;  /* 0x0000000ec7077209 */ /* 0x000fe20007810000 */
[----:B------:R-:W5:Y:S01]  /*5510*/  LDL R150, [R1+0x328] ;  /* 0x0003280001967983 */ /* 0x000f620000100800 */
[----:B------:R-:W-:Y:S02]  /*5520*/  FMNMX.FTZ R13, R231, R12, !PT ;  /* 0x0000000ce70d7209 */ /* 0x000fe40007810000 */
        /* <DEDUP_REMOVED lines=23> */
[----:B------:R-:W-:Y:S02]  /*56a0*/  FSEL R206, R59, -INF , !P1 ;  /* 0xff8000003bce7808 */ /* 0x000fe40004800000 */
[----:B------:R-:W-:Y:S01]  /*56b0*/  FMNMX.FTZ R7, R212, R7, !PT ;  /* 0x00000007d4077209 */ /* 0x000fe20007810000 */
[----:B------:R-:W5:Y:S01]  /*56c0*/  LDL R33, [R1+0x364] ;  /* 0x0003640001217983 */ /* 0x000f620000100800 */
[----:B------:R-:W-:Y:S02]  /*56d0*/  ISETP.NE.AND P1, PT, R43, RZ, PT ;  /* 0x000000ff2b00720c */ /* 0x000fe40003f25270 */
[----:B------:R-:W-:Y:S01]  /*56e0*/  FMNMX.FTZ R13, R215, R14, !PT ;  /* 0x0000000ed70d7209 */ /* 0x000fe20007810000 */
[----:B------:R-:W5:Y:S01]  /*56f0*/  LDL R35, [R1+0x368] ;  /* 0x0003680001237983 */ /* 0x000f620000100800 */
[----:B------:R-:W-:-:S02]  /*5700*/  ISETP.NE.AND P6, PT, R21, RZ, PT ;  /* 0x000000ff1500720c */ /* 0x000fc40003fc5270 */
[----:B------:R-:W-:Y:S01]  /*5710*/  FMNMX.FTZ R14, R204, R7, !PT ;  /* 0x00000007cc0e7209 */ /* 0x000fe20007810000 */
[----:B------:R-:W5:Y:S01]  /*5720*/  LDL R21, [R1+0x348] ;  /* 0x0003480001157983 */ /* 0x000f620000100800 */
[C---:B------:R-:W-:Y:S02]  /*5730*/  ISETP.GT.AND P1, PT, R11.reuse, 0x48, !P1 ;  /* 0x000000480b00780c */ /* 0x040fe40004f24270 */
[----:B------:R-:W-:Y:S01]  /*5740*/  FMNMX.FTZ R12, R216, R13, !PT ;  /* 0x0000000dd80c7209 */ /* 0x000fe20007810000 */
[----:B------:R-:W5:Y:S01]  /*5750*/  LDL R37, [R1+0x36c] ;  /* 0x00036c0001257983 */ /* 0x000f620000100800 */
[----:B------:R-:W-:Y:S02]  /*5760*/  ISETP.GT.AND P6, PT, R11, 0x59, !P6 ;  /* 0x000000590b00780c */ /* 0x000fe400077c4270 */
[----:B------:R-:W-:Y:S01]  /*5770*/  FMNMX.FTZ R11, R201, R14, !PT ;  /* 0x0000000ec90b7209 */ /* 0x000fe20007810000 */
[----:B------:R-:W5:Y:S01]  /*5780*/  LDL R56, [R1+0x370] ;  /* 0x0003700001387983 */ /* 0x000f620000100800 */
[----:B------:R-:W-:-:S02]  /*5790*/  ISETP.LT.OR P1, PT, R10, 0x49, P1 ;  /* 0x000000490a00780c */ /* 0x000fc40000f21670 */
[----:B------:R-:W-:Y:S01]  /*57a0*/  FMNMX.FTZ R7, R205, R12, !PT ;  /* 0x0000000ccd077209 */ /* 0x000fe20007810000 */
[----:B------:R-:W5:Y:S01]  /*57b0*/  LDL R39, [R1+0x374] ;  /* 0x0003740001277983 */ /* 0x000f620000100800 */
[----:B------:R-:W-:Y:S02]  /*57c0*/  FMNMX.FTZ R14, R202, R11, !PT ;  /* 0x0000000bca0e7209 */ /* 0x000fe40007810000 */
[----:B------:R-:W-:Y:S01]  /*57d0*/  ISETP.LT.OR P2, PT, R10, 0x4a, P2 ;  /* 0x0000004a0a00780c */ /* 0x000fe20001741670 */
[----:B------:R-:W5:Y:S01]  /*57e0*/  LDL R41, [R1+0x378] ;  /* 0x0003780001297983 */ /* 0x000f620000100800 */
[----:B------:R-:W-:Y:S02]  /*57f0*/  FSEL R207, R207, -INF , !P1 ;  /* 0xff800000cfcf7808 */ /* 0x000fe40004800000 */
[----:B------:R-:W-:Y:S01]  /*5800*/  FMNMX.FTZ R12, R206, R7, !PT ;  /* 0x00000007ce0c7209 */ /* 0x000fe20007810000 */
[----:B------:R-:W5:Y:S01]  /*5810*/  LDL R43, [R1+0x37c] ;  /* 0x00037c00012b7983 */ /* 0x000f620000100800 */
[----:B------:R-:W-:-:S02]  /*5820*/  FMNMX.FTZ R11, R203, R14, !PT ;  /* 0x0000000ecb0b7209 */ /* 0x000fc40007810000 */
[----:B------:R-:W-:Y:S01]  /*5830*/  FSEL R208, R208, -INF , !P2 ;  /* 0xff800000d0d07808 */ /* 0x000fe20005000000 */
        /* <DEDUP_REMOVED lines=10> */
[----:B------:R-:W-:Y:S02]  /*58e0*/  ISETP.LT.OR P6, PT, R10, 0x5a, P6 ;  /* 0x0000005a0a00780c */ /* 0x000fe400037c1670 */
[----:B------:R-:W-:Y:S01]  /*58f0*/  FMNMX.FTZ R10, R196, R7, !PT ;  /* 0x00000007c40a7209 */ /* 0x000fe20007810000 */
[----:B------:R-:W5:Y:S01]  /*5900*/  LDL R60, [R1+0x390] ;  /* 0x00039000013c7983 */ /* 0x000f620000100800 */
[----:B------:R-:W-:Y:S02]  /*5910*/  FMNMX.FTZ R12, R191, R12, !PT ;  /* 0x0000000cbf0c7209 */ /* 0x000fe40007810000 */
[----:B------:R-:W-:Y:S01]  /*5920*/  FSEL R198, R71, -INF , !P6 ;  /* 0xff80000047c67808 */ /* 0x000fe20007000000 */
[----:B------:R-:W5:Y:S01]  /*5930*/  LDL R51, [R1+0x394] ;  /* 0x0003940001337983 */ /* 0x000f620000100800 */
[----:B------:R-:W-:-:S03]  /*5940*/  FMNMX.FTZ R13, R197, R10, !PT ;  /* 0x0000000ac50d7209 */ /* 0x000fc60007810000 */
[----:B------:R-:W0:Y:S01]  /*5950*/  SHFL.BFLY PT, R7, R12, 0x2, 0x1f ;  /* 0x0c401f000c077f89 */ /* 0x000e2200000e0000 */
[----:B------:R-:W-:-:S03]  /*5960*/  FMNMX.FTZ R13, R198, R13, !PT ;  /* 0x0000000dc60d7209 */ /* 0x000fc60007810000 */
[----:B------:R-:W5:Y:S04]  /*5970*/  LDL R53, [R1+0x398] ;  /* 0x0003980001357983 */ /* 0x000f680000100800 */
[----:B------:R-:W-:Y:S04]  /*5980*/  STL.64 [R1+0x230], R12 ;  /* 0x0002300c01007387 */ /* 0x000fe80000100a00 */
[----:B------:R-:W5:Y:S04]  /*5990*/  LDL R74, [R1+0x234] ;  /* 0x00023400014a7983 */ /* 0x000f680000100800 */
[----:B------:R-:W5:Y:S04]  /*59a0*/  LDL R55, [R1+0x39c] ;  /* 0x00039c0001377983 */ /* 0x000f680000100800 */
[----:B------:R-:W5:Y:S01]  /*59b0*/  LDL R62, [R1+0x3a0] ;  /* 0x0003a000013e7983 */ /* 0x000f620000100800 */
[----:B0-----:R-:W-:-:S03]  /*59c0*/  FMNMX.FTZ R7, R12, R7, !PT ;  /* 0x000000070c077209 */ /* 0x001fc60007810000 */
[----:B------:R-:W5:Y:S04]  /*59d0*/  LDL R57, [R1+0x3a4] ;  /* 0x0003a40001397983 */ /* 0x000f680000100800 */
[----:B------:R-:W0:Y:S04]  /*59e0*/  SHFL.BFLY PT, R10, R7, 0x1, 0x1f ;  /* 0x0c201f00070a7f89 */ /* 0x000e2800000e0000 */
[----:B------:R-:W5:Y:S04]  /*59f0*/  LDL R59, [R1+0x3a8] ;  /* 0x0003a800013b7983 */ /* 0x000f680000100800 */
[----:B------:R-:W5:Y:S04]  /*5a00*/  LDL R61, [R1+0x3ac] ;  /* 0x0003ac00013d7983 */ /* 0x000f680000100800 */
[----:B------:R-:W5:Y:S04]  /*5a10*/  LDL R64, [R1+0x3b0] ;  /* 0x0003b00001407983 */ /* 0x000f680000100800 */
[----:B------:R-:W5:Y:S04]  /*5a20*/  LDL R63, [R1+0x3b4] ;  /* 0x0003b400013f7983 */ /* 0x000f680000100800 */
[----:B------:R-:W5:Y:S01]  /*5a30*/  LDL R65, [R1+0x3b8] ;  /* 0x0003b80001417983 */ /* 0x000f620000100800 */
[----:B0-----:R-:W-:-:S03]  /*5a40*/  FMNMX.FTZ R14, R7, R10, !PT ;  /* 0x0000000a070e7209 */ /* 0x001fc60007810000 */
[----:B------:R-:W5:Y:S04]  /*5a50*/  LDL R67, [R1+0x3bc] ;  /* 0x0003bc0001437983 */ /* 0x000f680000100800 */
[----:B------:R-:W-:Y:S04]  /*5a60*/  STL [R1+0x230], R14 ;  /* 0x0002300e01007387 */ /* 0x000fe80000100800 */
[----:B------:R-:W5:Y:S04]  /*5a70*/  LDL R162, [R1+0x230] ;  /* 0x0002300001a27983 */ /* 0x000f680000100800 */
[----:B------:R-:W5:Y:S04]  /*5a80*/  LDL.64 R10, [R1+0xa8] ;  /* 0x0000a800010a7983 */ /* 0x000f680000100a00 */
[----:B------:R-:W5:Y:S04]  /*5a90*/  LDL R66, [R1+0x3c0] ;  /* 0x0003c00001427983 */ /* 0x000f680000100800 */
        /* <DEDUP_REMOVED lines=39> */
[----:B--2---:R-:W-:Y:S04]  /*5d10*/  STL [R1+0x260], R20 ;  /* 0x0002601401007387 */ /* 0x004fe80000100800 */
[----:B---3--:R-:W-:Y:S04]  /*5d20*/  STL [R1+0x338], R156 ;  /* 0x0003389c01007387 */ /* 0x008fe80000100800 */
[----:B----4-:R-:W-:Y:S04]  /*5d30*/  STL [R1+0x33c], R158 ;  /* 0x00033c9e01007387 */ /* 0x010fe80000100800 */
[----:B-----5:R-:W-:Y:S04]  /*5d40*/  STL [R1+0x344], R160 ;  /* 0x000344a001007387 */ /* 0x020fe80000100800 */
[----:B------:R-:W0:Y:S02]  /*5d50*/  SHFL.BFLY PT, R7, R74, 0x2, 0x1f ;  /* 0x0c401f004a077f89 */ /* 0x000e2400000e0000 */
[----:B0-----:R-:W-:-:S05]  /*5d60*/  FMNMX.FTZ R7, R7, R74, !PT ;  /* 0x0000004a07077209 */ /* 0x001fca0007810000 */
[----:B------:R-:W0:Y:S04]  /*5d70*/  SHFL.BFLY PT, R14, R7, 0x1, 0x1f ;  /* 0x0c201f00070e7f89 */ /* 0x000e2800000e0000 */
[----:B------:R1:W-:Y:S01]  /*5d80*/  STL [R1+0x348], R21 ;  /* 0x0003481501007387 */ /* 0x0003e20000100800 */
[----:B------:R-:W-:Y:S01]  /*5d90*/  FSETP.NEU.FTZ.AND P1, PT, R162, -INF , PT ;  /* 0xff800000a200780b */ /* 0x000fe20003f3d000 */
[----:B------:R-:W-:Y:S01]  /*5da0*/  FMUL.FTZ R162, R161, R162 ;  /* 0x000000a2a1a27220 */ /* 0x000fe20000410000 */
[----:B0-----:R-:W-:-:S04]  /*5db0*/  FMNMX.FTZ R7, R7, R14, !PT ;  /* 0x0000000e07077209 */ /* 0x001fc80007810000 */
[----:B------:R-:W-:Y:S01]  /*5dc0*/  FSEL R162, R162, RZ, P1 ;  /* 0x000000ffa2a27208 */ /* 0x000fe20000800000 */
[C---:B------:R-:W-:Y:S01]  /*5dd0*/  FMUL.FTZ R163, R7.reuse, R161 ;  /* 0x000000a107a37220 */ /* 0x040fe20000410000 */
[----:B------:R-:W-:-:S04]  /*5de0*/  FSETP.NEU.FTZ.AND P1, PT, R7, -INF , PT ;  /* 0xff8000000700780b */ /* 0x000fc80003f3d000 */
[----:B------:R-:W-:Y:S01]  /*5df0*/  FSEL R163, R163, RZ, P1 ;  /* 0x000000ffa3a37208 */ /* 0x000fe20000800000 */
[----:B------:R-:W-:Y:S02]  /*5e00*/  IMAD R10, R15, 0xc00, R10 ;  /* 0x00000c000f0a7824 */ /* 0x000fe400078e020a */
[-CC-:B------:R-:W-:Y:S01]  /*5e10*/  FFMA.FTZ R14, R97, R161.reuse, -R162.reuse ;  /* 0x000000a1610e7223 */ /* 0x180fe200000108a2 */
[-CC-:B------:R-:W-:Y:S01]  /*5e20*/  FFMA.FTZ R15, R95, R161.reuse, -R162.reuse ;  /* 0x000000a15f0f7223 */ /* 0x180fe200000108a2 */
[-CC-:B------:R-:W-:Y:S01]  /*5e30*/  FFMA.FTZ R20, R93, R161.reuse, -R162.reuse ;  /* 0x000000a15d147223 */ /* 0x180fe200000108a2 */
[-C--:B-1----:R-:W-:Y:S01]  /*5e40*/  FFMA.FTZ R21, R89, R161.reuse, -R162 ;  /* 0x000000a159157223 */ /* 0x082fe200000108a2 */
[-CC-:B------:R-:W-:Y:S01]  /*5e50*/  FFMA.FTZ R156, R99, R161.reuse, -R163.reuse ;  /* 0x000000a1639c7223 */ /* 0x180fe200000108a3 */
[-CC-:B------:R-:W-:Y:S01]  /*5e60*/  FFMA.FTZ R158, R91, R161.reuse, -R163.reuse ;  /* 0x000000a15b9e7223 */ /* 0x180fe200000108a3 */
[-CC-:B------:R-:W-:Y:S01]  /*5e70*/  FFMA.FTZ R159, R159, R161.reuse, -R163.reuse ;  /* 0x000000a19f9f7223 */ /* 0x180fe200000108a3 */
[----:B------:R-:W-:Y:S01]  /*5e80*/  FFMA.FTZ R160, R87, R161, -R163 ;  /* 0x000000a157a07223 */ /* 0x000fe200000108a3 */
[----:B------:R-:W-:Y:S08]  /*5e90*/  MUFU.EX2 R14, R14 ;  /* 0x0000000e000e7308 */ /* 0x000ff00000000800 */
[----:B------:R-:W-:Y:S08]  /*5ea0*/  MUFU.EX2 R15, R15 ;  /* 0x0000000f000f7308 */ /* 0x000ff00000000800 */
[----:B------:R-:W-:Y:S08]  /*5eb0*/  MUFU.EX2 R20, R20 ;  /* 0x0000001400147308 */ /* 0x000ff00000000800 */
[----:B------:R-:W-:Y:S08]  /*5ec0*/  MUFU.EX2 R21, R21 ;  /* 0x0000001500157308 */ /* 0x000ff00000000800 */
[----:B------:R-:W-:Y:S08]  /*5ed0*/  MUFU.EX2 R156, R156 ;  /* 0x0000009c009c7308 */ /* 0x000ff00000000800 */
[----:B------:R-:W0:Y:S08]  /*5ee0*/  MUFU.EX2 R158, R158 ;  /* 0x0000009e009e7308 */ /* 0x000e300000000800 */
[----:B------:R-:W-:Y:S08]  /*5ef0*/  MUFU.EX2 R159, R159 ;  /* 0x0000009f009f7308 */ /* 0x000ff00000000800 */
[----:B------:R-:W1:Y:S01]  /*5f00*/  MUFU.EX2 R160, R160 ;  /* 0x000000a000a07308 */ /* 0x000e620000000800 */
[----:B------:R-:W-:-:S02]  /*5f10*/  R2UR UR6, R10 ;  /* 0x000000000a0672ca */ /* 0x000fc400000e0000 */
[----:B------:R-:W-:Y:S01]  /*5f20*/  R2UR UR7, R11 ;  /* 0x000000000b0772ca */ /* 0x000fe200000e0000 */
[----:B------:R2:W-:Y:S01]  /*5f30*/  STL [R1+0x32c], R152 ;  /* 0x00032c9801007387 */ /* 0x0005e20000100800 */
[----:B0-----:R-:W-:-:S03]  /*5f40*/  F2FP.BF16.F32.PACK_AB R153, R158, R156 ;  /* 0x0000009c9e99723e */ /* 0x001fc600000010ff */
[----:B------:R0:W-:Y:S01]  /*5f50*/  STL [R1+0x334], R154 ;  /* 0x0003349a01007387 */ /* 0x0001e20000100800 */
[----:B--2---:R-:W-:Y:S02]  /*5f60*/  F2FP.BF16.F32.PACK_AB R152, R15, R14 ;  /* 0x0000000e0f98723e */ /* 0x004fe400000010ff */
[----:B-1----:R-:W-:Y:S02]  /*5f70*/  F2FP.BF16.F32.PACK_AB R155, R160, R159 ;  /* 0x0000009fa09b723e */ /* 0x002fe400000010ff */
[----:B0-----:R-:W-:Y:S01]  /*5f80*/  F2FP.BF16.F32.PACK_AB R154, R21, R20 ;  /* 0x00000014159a723e */ /* 0x001fe200000010ff */
[----:B------:R-:W-:Y:S04]  /*5f90*/  STL [R1+0x264], R76 ;  /* 0x0002644c01007387 */ /* 0x000fe80000100800 */
        /* <DEDUP_REMOVED lines=92> */
[----:B------:R0:W-:Y:S01]  /*6560*/  STL [R1+0x3f0], R72 ;  /* 0x0003f04801007387 */ /* 0x0001e20000100800 */
[----:B------:R1:W-:Y:S06]  /*6570*/  BAR.SYNC.DEFER_BLOCKING R237, 0x100 ;  /* 0x000400ed0000751d */ /* 0x0003ec0000010000 */
[----:B0-----:R-:W-:-:S06]  /*6580*/  WARPGROUP.ARRIVE ;  /* 0x00000000000079c5 */ /* 0x001fcc0000000000 */
[----:B------:R-:W-:Y:S01]  /*6590*/  HGMMA.64x256x16.F32.BF16 R24, R152, gdesc[UR4].tnspB, RZ, !UPT, gsb0 ;  /* 0x43e0000498187df0 */ /* 0x000fe2000c0018ff */
[-CC-:B------:R-:W-:Y:S01]  /*65a0*/  FFMA.FTZ R164, R164, R161.reuse, -R162.reuse ;  /* 0x000000a1a4a47223 */ /* 0x180fe200000108a2 */
[-CC-:B------:R-:W-:Y:S01]  /*65b0*/  FFMA.FTZ R165, R165, R161.reuse, -R162.reuse ;  /* 0x000000a1a5a57223 */ /* 0x180fe200000108a2 */
[-CC-:B------:R-:W-:Y:S01]  /*65c0*/  FFMA.FTZ R199, R199, R161.reuse, -R162.reuse ;  /* 0x000000a1c7c77223 */ /* 0x180fe200000108a2 */
[-C--:B------:R-:W-:Y:S01]  /*65d0*/  FFMA.FTZ R200, R200, R161.reuse, -R162 ;  /* 0x000000a1c8c87223 */ /* 0x080fe200000108a2 */
[-CC-:B------:R-:W-:Y:S01]  /*65e0*/  FFMA.FTZ R233, R233, R161.reuse, -R163.reuse ;  /* 0x000000a1e9e97223 */ /* 0x180fe200000108a3 */
[-CC-:B------:R-:W-:Y:S01]  /*65f0*/  FFMA.FTZ R232, R232, R161.reuse, -R163.reuse ;  /* 0x000000a1e8e87223 */ /* 0x180fe200000108a3 */
[-CC-:B------:R-:W-:Y:S01]  /*6600*/  FFMA.FTZ R231, R231, R161.reuse, -R163.reuse ;  /* 0x000000a1e7e77223 */ /* 0x180fe200000108a3 */
[----:B------:R-:W-:Y:S01]  /*6610*/  FFMA.FTZ R230, R230, R161, -R163 ;  /* 0x000000a1e6e67223 */ /* 0x000fe200000108a3 */
[----:B------:R0:W-:Y:S01]  /*6620*/  STL [R1+0x3f4], R166 ;  /* 0x0003f4a601007387 */ /* 0x0001e20000100800 */
[----:B------:R-:W-:Y:S03]  /*6630*/  MUFU.EX2 R164, R164 ;  /* 0x000000a400a47308 */ /* 0x000fe60000000800 */
[----:B------:R2:W-:Y:S04]  /*6640*/  STL [R1+0x404], R167 ;  /* 0x000404a701007387 */ /* 0x0005e80000100800 */
[----:B------:R3:W-:Y:S01]  /*6650*/  STL [R1+0x414], R168 ;  /* 0x000414a801007387 */ /* 0x0007e20000100800 */
[----:B------:R-:W4:Y:S03]  /*6660*/  MUFU.EX2 R165, R165 ;  /* 0x000000a500a57308 */ /* 0x000f260000000800 */
[----:B------:R5:W-:Y:S05]  /*6670*/  STL [R1+0x424], R169 ;  /* 0x000424a901007387 */ /* 0x000bea0000100800 */
[----:B------:R-:W-:Y:S08]  /*6680*/  MUFU.EX2 R199, R199 ;  /* 0x000000c700c77308 */ /* 0x000ff00000000800 */
[----:B------:R-:W1:Y:S08]  /*6690*/  MUFU.EX2 R200, R200 ;  /* 0x000000c800c87308 */ /* 0x000e700000000800 */
[----:B0-----:R-:W-:Y:S08]  /*66a0*/  MUFU.EX2 R166, R233 ;  /* 0x000000e900a67308 */ /* 0x001ff00000000800 */
[----:B--2---:R-:W0:Y:S08]  /*66b0*/  MUFU.EX2 R167, R232 ;  /* 0x000000e800a77308 */ /* 0x004e300000000800 */
[----:B---3--:R-:W-:Y:S08]  /*66c0*/  MUFU.EX2 R168, R231 ;  /* 0x000000e700a87308 */ /* 0x008ff00000000800 */
[----:B-----5:R-:W2:Y:S01]  /*66d0*/  MUFU.EX2 R169, R230 ;  /* 0x000000e600a97308 */ /* 0x020ea20000000800 */
[----:B------:R3:W-:Y:S04]  /*66e0*/  STL [R1+0x438], R12 ;  /* 0x0004380c01007387 */ /* 0x0007e80000100800 */
[----:B------:R5:W-:Y:S01]  /*66f0*/  STL [R1+0x450], R13 ;  /* 0x0004500d01007387 */ /* 0x000be20000100800 */
[----:B---3--:R-:W-:-:S02]  /*6700*/  VIADD R12, R10, 0x80 ;  /* 0x000000800a0c7836 */ /* 0x008fc40000000000 */
[----:B-----5:R-:W-:-:S03]  /*6710*/  IMAD.MOV.U32 R13, RZ, RZ, R11 ;  /* 0x000000ffff0d7224 */ /* 0x020fc600078e000b */
[----:B------:R-:W-:Y:S02]  /*6720*/  R2UR UR6, R12 ;  /* 0x000000000c0672ca */ /* 0x000fe400000e0000 */
[----:B------:R-:W-:Y:S01]  /*6730*/  R2UR UR7, R13 ;  /* 0x000000000d0772ca */ /* 0x000fe200000e0000 */
        /* <DEDUP_REMOVED lines=22> */
[----:B----4-:R-:W-:Y:S02]  /*68a0*/  F2FP.BF16.F32.PACK_AB R152, R165, R164 ;  /* 0x000000a4a598723e */ /* 0x010fe400000010ff */
[----:B-1----:R-:W-:Y:S02]  /*68b0*/  F2FP.BF16.F32.PACK_AB R154, R200, R199 ;  /* 0x000000c7c89a723e */ /* 0x002fe400000010ff */
[----:B0-----:R-:W-:Y:S02]  /*68c0*/  F2FP.BF16.F32.PACK_AB R153, R167, R166 ;  /* 0x000000a6a799723e */ /* 0x001fe400000010ff */
[----:B--2---:R-:W-:Y:S01]  /*68d0*/  F2FP.BF16.F32.PACK_AB R155, R169, R168 ;  /* 0x000000a8a99b723e */ /* 0x004fe200000010ff */
[----:B------:R-:W-:Y:S04]  /*68e0*/  STL.128 [R1+0x260], R24 ;  /* 0x0002601801007387 */ /* 0x000fe80000100c00 */
        /* <DEDUP_REMOVED lines=30> */
[----:B------:R0:W-:Y:S02]  /*6ad0*/  STL.128 [R1+0x450], R148 ;  /* 0x0004509401007387 */ /* 0x0001e40000100c00 */
[----:B0-----:R-:W-:-:S06]  /*6ae0*/  WARPGROUP.ARRIVE ;  /* 0x00000000000079c5 */ /* 0x001fcc0000000000 */
[----:B------:R-:W-:Y:S01]  /*6af0*/  HGMMA.64x256x16.F32.BF16 R24, R152, gdesc[UR4].tnspB, R24, gsb0 ;  /* 0x43e0000498187df0 */ /* 0x000fe20008001818 */
        /* <DEDUP_REMOVED lines=8> */
[----:B------:R-:W-:Y:S08]  /*6b80*/  MUFU.EX2 R170, R170 ;  /* 0x000000aa00aa7308 */ /* 0x000ff00000000800 */
[----:B------:R-:W0:Y:S08]  /*6b90*/  MUFU.EX2 R171, R171 ;  /* 0x000000ab00ab7308 */ /* 0x000e300000000800 */
[----:B------:R-:W-:Y:S08]  /*6ba0*/  MUFU.EX2 R172, R172 ;  /* 0x000000ac00ac7308 */ /* 0x000ff00000000800 */
[----:B------:R-:W1:Y:S08]  /*6bb0*/  MUFU.EX2 R173, R173 ;  /* 0x000000ad00ad7308 */ /* 0x000e700000000800 */
[----:B------:R-:W-:Y:S08]  /*6bc0*/  MUFU.EX2 R182, R182 ;  /* 0x000000b600b67308 */ /* 0x000ff00000000800 */
[----:B------:R-:W2:Y:S08]  /*6bd0*/  MUFU.EX2 R183, R183 ;  /* 0x000000b700b77308 */ /* 0x000eb00000000800 */
[----:B------:R-:W-:Y:S08]  /*6be0*/  MUFU.EX2 R184, R184 ;  /* 0x000000b800b87308 */ /* 0x000ff00000000800 */
[----:B------:R-:W3:Y:S01]  /*6bf0*/  MUFU.EX2 R185, R185 ;  /* 0x000000b900b97308 */ /* 0x000ee20000000800 */
[----:B------:R-:W-:-:S02]  /*6c00*/  VIADD R12, R10, 0x100 ;  /* 0x000001000a0c7836 */ /* 0x000fc40000000000 */
[----:B------:R-:W-:-:S03]  /*6c10*/  IMAD.MOV.U32 R13, RZ, RZ, R11 ;  /* 0x000000ffff0d7224 */ /* 0x000fc600078e000b */
[----:B------:R-:W-:Y:S02]  /*6c20*/  R2UR UR6, R12 ;  /* 0x000000000c0672ca */ /* 0x000fe400000e0000 */
[----:B------:R-:W-:Y:S01]  /*6c30*/  R2UR UR7, R13 ;  /* 0x000000000d0772ca */ /* 0x000fe200000e0000 */
        /* <DEDUP_REMOVED lines=9> */
[----:B------:R-:W4:Y:S08]  /*6cd0*/  MUFU.EX2 R177, R177 ;  /* 0x000000b100b17308 */ /* 0x000f300000000800 */
[----:B------:R-:W-:Y:S08]  /*6ce0*/  MUFU.EX2 R175, R175 ;  /* 0x000000af00af7308 */ /* 0x000ff00000000800 */
[----:B------:R-:W5:Y:S01]  /*6cf0*/  MUFU.EX2 R176, R176 ;  /* 0x000000b000b07308 */ /* 0x000f620000000800 */
[----:B------:R-:W-:-:S02]  /*6d00*/  WARPGROUP.DEPBAR.LE gsb0, 0x0 ;  /* 0x00008000000079c5 */ /* 0x000fc40000010000 */
[----:B0-----:R-:W-:Y:S02]  /*6d10*/  F2FP.BF16.F32.PACK_AB R152, R171, R170 ;  /* 0x000000aaab98723e */ /* 0x001fe400000010ff */
[----:B-1----:R-:W-:Y:S02]  /*6d20*/  F2FP.BF16.F32.PACK_AB R154, R173, R172 ;  /* 0x000000acad9a723e */ /* 0x002fe400000010ff */
[----:B--2---:R-:W-:Y:S02]  /*6d30*/  F2FP.BF16.F32.PACK_AB R153, R183, R182 ;  /* 0x000000b6b799723e */ /* 0x004fe400000010ff */
[----:B---3--:R-:W-:Y:S01]  /*6d40*/  F2FP.BF16.F32.PACK_AB R155, R185, R184 ;  /* 0x000000b8b99b723e */ /* 0x008fe200000010ff */
        /* <DEDUP_REMOVED lines=34> */
[----:B------:R-:W-:Y:S08]  /*6f70*/  MUFU.EX2 R209, R209 ;  /* 0x000000d100d17308 */ /* 0x000ff00000000800 */
[----:B------:R-:W0:Y:S08]  /*6f80*/  MUFU.EX2 R210, R210 ;  /* 0x000000d200d27308 */ /* 0x000e300000000800 */
[----:B------:R-:W-:Y:S08]  /*6f90*/  MUFU.EX2 R211, R211 ;  /* 0x000000d300d37308 */ /* 0x000ff00000000800 */
[----:B------:R-:W1:Y:S01]  /*6fa0*/  MUFU.EX2 R212, R212 ;  /* 0x000000d400d47308 */ /* 0x000e620000000800 */
        /* <DEDUP_REMOVED lines=13> */
[----:B------:R-:W2:Y:S08]  /*7080*/  MUFU.EX2 R181, R181 ;  /* 0x000000b500b57308 */ /* 0x000eb00000000800 */
[----:B------:R-:W-:Y:S08]  /*7090*/  MUFU.EX2 R186, R186 ;  /* 0x000000ba00ba7308 */ /* 0x000ff00000000800 */
[----:B------:R-:W3:Y:S08]  /*70a0*/  MUFU.EX2 R187, R187 ;  /* 0x000000bb00bb7308 */ /* 0x000ef00000000800 */
[----:B------:R-:W-:Y:S08]  /*70b0*/  MUFU.EX2 R201, R201 ;  /* 0x000000c900c97308 */ /* 0x000ff00000000800 */
[----:B------:R-:W3:Y:S08]  /*70c0*/  MUFU.EX2 R202, R202 ;  /* 0x000000ca00ca7308 */ /* 0x000ef00000000800 */
[----:B------:R-:W-:Y:S08]  /*70d0*/  MUFU.EX2 R203, R203 ;  /* 0x000000cb00cb7308 */ /* 0x000ff00000000800 */
[----:B------:R-:W3:Y:S01]  /*70e0*/  MUFU.EX2 R204, R204 ;  /* 0x000000cc00cc7308 */ /* 0x000ee20000000800 */
[----:B------:R-:W-:-:S02]  /*70f0*/  VIADD R12, R10, 0x200 ;  /* 0x000002000a0c7836 */ /* 0x000fc40000000000 */
[----:B------:R-:W-:Y:S01]  /*7100*/  IMAD.MOV.U32 R13, RZ, RZ, R11 ;  /* 0x000000ffff0d7224 */ /* 0x000fe200078e000b */
[----:B------:R-:W-:Y:S02]  /*7110*/  WARPGROUP.DEPBAR.LE gsb0, 0x0 ;  /* 0x00008000000079c5 */ /* 0x000fe40000010000 */
[----:B----4-:R-:W-:Y:S02]  /*7120*/  F2FP.BF16.F32.PACK_AB R152, R177, R174 ;  /* 0x000000aeb198723e */ /* 0x010fe400000010ff */
[----:B-----5:R-:W-:Y:S02]  /*7130*/  F2FP.BF16.F32.PACK_AB R154, R176, R175 ;  /* 0x000000afb09a723e */ /* 0x020fe400000010ff */
[----:B0-----:R-:W-:Y:S02]  /*7140*/  F2FP.BF16.F32.PACK_AB R153, R210, R209 ;  /* 0x000000d1d299723e */ /* 0x001fe400000010ff */
[----:B-1----:R-:W-:Y:S01]  /*7150*/  F2FP.BF16.F32.PACK_AB R155, R212, R211 ;  /* 0x000000d3d49b723e */ /* 0x002fe200000010ff */
        /* <DEDUP_REMOVED lines=49> */
[----:B------:R-:W4:Y:S08]  /*7470*/  MUFU.EX2 R191, R191 ;  /* 0x000000bf00bf7308 */ /* 0x000f300000000800 */
[----:B------:R-:W-:Y:S08]  /*7480*/  MUFU.EX2 R190, R190 ;  /* 0x000000be00be7308 */ /* 0x000ff00000000800 */
[----:B------:R-:W5:Y:S01]  /*7490*/  MUFU.EX2 R161, R161 ;  /* 0x000000a100a17308 */ /* 0x000f620000000800 */
[----:B------:R-:W-:Y:S01]  /*74a0*/  VIADD R10, R10, 0x280 ;  /* 0x000002800a0a7836 */ /* 0x000fe20000000000 */
[----:B------:R-:W-:-:S02]  /*74b0*/  WARPGROUP.DEPBAR.LE gsb0, 0x0 ;  /* 0x00008000000079c5 */ /* 0x000fc40000010000 */
[----:B--2---:R-:W-:Y:S02]  /*74c0*/  F2FP.BF16.F32.PACK_AB R152, R181, R180 ;  /* 0x000000b4b598723e */ /* 0x004fe400000010ff */
[----:B---3--:R-:W-:Y:S02]  /*74d0*/  F2FP.BF16.F32.PACK_AB R154, R187, R186 ;  /* 0x000000babb9a723e */ /* 0x008fe400000010ff */
[----:B------:R-:W-:Y:S02]  /*74e0*/  F2FP.BF16.F32.PACK_AB R153, R202, R201 ;  /* 0x000000c9ca99723e */ /* 0x000fe400000010ff */
[----:B------:R-:W-:Y:S01]  /*74f0*/  F2FP.BF16.F32.PACK_AB R155, R204, R203 ;  /* 0x000000cbcc9b723e */ /* 0x000fe200000010ff */
        /* <DEDUP_REMOVED lines=32> */
[----:B--2---:R-:W-:-:S06]  /*7700*/  WARPGROUP.ARRIVE ;  /* 0x00000000000079c5 */ /* 0x004fcc0000000000 */
[----:B------:R-:W-:Y:S01]  /*7710*/  HGMMA.64x256x16.F32.BF16 R24, R152, gdesc[UR4].tnspB, R24, gsb0 ;  /* 0x43e0000498187df0 */ /* 0x000fe20008001818 */
[----:B------:R-:W-:Y:S02]  /*7720*/  R2UR UR6, R10 ;  /* 0x000000000a0672ca */ /* 0x000fe400000e0000 */
[----:B------:R-:W-:Y:S02]  /*7730*/  R2UR UR7, R11 ;  /* 0x000000000b0772ca */ /* 0x000fe400000e0000 */
[----:B------:R-:W2:Y:S01]  /*7740*/  @!P0 LDL.64 R10, [R1+0x68] ;  /* 0x00006800010a8983 */ /* 0x000ea20000100a00 */
[----:B------:R-:W-:Y:S02]  /*7750*/  WARPGROUP.DEPBAR.LE gsb0, 0x0 ;  /* 0x00008000000079c5 */ /* 0x000fe40000010000 */
[----:B0-----:R-:W-:Y:S02]  /*7760*/  F2FP.BF16.F32.PACK_AB R152, R13, R12 ;  /* 0x0000000c0d98723e */ /* 0x001fe400000010ff */
[----:B-1----:R-:W-:-:S02]  /*7770*/  F2FP.BF16.F32.PACK_AB R154, R189, R188 ;  /* 0x000000bcbd9a723e */ /* 0x002fc400000010ff */
[----:B----4-:R-:W-:Y:S02]  /*7780*/  F2FP.BF16.F32.PACK_AB R153, R191, R162 ;  /* 0x000000a2bf99723e */ /* 0x010fe400000010ff */
[----:B-----5:R-:W-:Y:S01]  /*7790*/  F2FP.BF16.F32.PACK_AB R155, R161, R190 ;  /* 0x000000bea19b723e */ /* 0x020fe200000010ff */
        /* <DEDUP_REMOVED lines=34> */
[----:B------:R-:W-:Y:S01]  /*79c0*/  FADD.FTZ R15, R14, R15 ;  /* 0x0000000f0e0f7221 */ /* 0x000fe20000010000 */
[----:B------:R-:W-:-:S03]  /*79d0*/  FADD.FTZ R156, R156, R158 ;  /* 0x0000009e9c9c7221 */ /* 0x000fc60000010000 */
        /* <DEDUP_REMOVED lines=11> */
[----:B------:R-:W-:Y:S01]  /*7a90*/  FADD.FTZ R169, R169, R168 ;  /* 0x000000a8a9a97221 */ /* 0x000fe20000010000 */
[----:B------:R-:W-:Y:S02]  /*7aa0*/  WARPGROUP.DEPBAR.LE gsb0, 0x0 ;  /* 0x00008000000079c5 */ /* 0x000fe40000010000 */
[----:B------:R0:W-:Y:S04]  /*7ab0*/  STL.128 [R1+0x260], R24 ;  /* 0x0002601801007387 */ /* 0x0001e80000100c00 */
[----:B------:R-:W-:Y:S04]  /*7ac0*/  STL.128 [R1+0x270], R28 ;  /* 0x0002701c01007387 */ /* 0x000fe80000100c00 */
[----:B------:R-:W-:Y:S04]  /*7ad0*/  STL.128 [R1+0x280], R32 ;  /* 0x0002802001007387 */ /* 0x000fe80000100c00 */
[----:B------:R-:W-:Y:S04]  /*7ae0*/  STL.128 [R1+0x290], R36 ;  /* 0x0002902401007387 */ /* 0x000fe80000100c00 */
[----:B0-----:R-:W3:Y:S04]  /*7af0*/  @!P0 LDL R25, [R1+0x218] ;  /* 0x0002180001198983 */ /* 0x001ee80000100800 */
        /* <DEDUP_REMOVED lines=19> */
[----:B------:R0:W-:Y:S04]  /*7c30*/  STL.128 [R1+0x3d0], R116 ;  /* 0x0003d07401007387 */ /* 0x0001e80000100c00 */
        /* <DEDUP_REMOVED lines=8> */
[----:B------:R-:W4:Y:S04]  /*7cc0*/  LDL R155, [R1+0x260] ;  /* 0x00026000019b7983 */ /* 0x000f280000100800 */
[----:B------:R-:W5:Y:S04]  /*7cd0*/  LDL R153, [R1+0x264] ;  /* 0x0002640001997983 */ /* 0x000f680000100800 */
[----:B0-----:R-:W5:Y:S04]  /*7ce0*/  LDL R117, [R1+0x268] ;  /* 0x0002680001757983 */ /* 0x001f680000100800 */
        /* <DEDUP_REMOVED lines=61> */
[----:B-1----:R-:W5:Y:S04]  /*80c0*/  LDL R150, [R1+0x360] ;  /* 0x0003600001967983 */ /* 0x002f680000100800 */
        /* <DEDUP_REMOVED lines=62> */
[----:B------:R-:W5:Y:S01]  /*84b0*/  LDL R26, [R1+0x45c] ;  /* 0x00045c00011a7983 */ /* 0x000f620000100800 */
        /* <DEDUP_REMOVED lines=26> */
[----:B--2---:R-:W-:Y:S02]  /*8660*/  @!P0 MOV R10, R10 ;  /* 0x0000000a000a8202 */ /* 0x004fe40000000f00 */
[----:B------:R-:W-:Y:S01]  /*8670*/  FADD.FTZ R13, R13, R12 ;  /* 0x0000000c0d0d7221 */ /* 0x000fe20000010000 */
[----:B------:R-:W-:Y:S02]  /*8680*/  FADD.FTZ R191, R191, R162 ;  /* 0x000000a2bfbf7221 */ /* 0x000fe40000010000 */
[----:B---3--:R-:W-:Y:S02]  /*8690*/  @!P0 IMAD R25, R25, 0x8, R10 ;  /* 0x0000000819198824 */ /* 0x008fe400078e020a */
[----:B------:R-:W-:Y:S01]  /*86a0*/  FADD.FTZ R12, R188, R13 ;  /* 0x0000000dbc0c7221 */ /* 0x000fe20000010000 */
[----:B------:R-:W-:Y:S01]  /*86b0*/  FADD.FTZ R190, R190, R191 ;  /* 0x000000bfbebe7221 */ /* 0x000fe20000010000 */
[----:B------:R-:W-:Y:S02]  /*86c0*/  STL [R1+0x88], RZ ;  /* 0x000088ff01007387 */ /* 0x000fe40000100800 */
[----:B------:R-:W-:Y:S01]  /*86d0*/  FADD.FTZ R12, R189, R12 ;  /* 0x0000000cbd0c7221 */ /* 0x000fe20000010000 */
[----:B------:R-:W-:Y:S01]  /*86e0*/  FADD.FTZ R13, R161, R190 ;  /* 0x000000bea10d7221 */ /* 0x000fe20000010000 */
[----:B------:R-:W-:Y:S01]  /*86f0*/  STL [R1+0x88], R0 ;  /* 0x0000880001007387 */ /* 0x000fe20000100800 */
[----:B------:R-:W-:-:S03]  /*8700*/  @!P0 PRMT R25, RZ, 0x654, R25 ;  /* 0x00000654ff198816 */ /* 0x000fc60000000019 */
[----:B------:R-:W-:Y:S04]  /*8710*/  STL [R1+0x88], R0 ;  /* 0x0000880001007387 */ /* 0x000fe80000100800 */
[----:B------:R-:W-:Y:S04]  /*8720*/  STL [R1+0x88], R0 ;  /* 0x0000880001007387 */ /* 0x000fe80000100800 */
[----:B------:R-:W-:Y:S04]  /*8730*/  STL [R1+0x88], R0 ;  /* 0x0000880001007387 */ /* 0x000fe80000100800 */
[----:B------:R-:W-:Y:S04]  /*8740*/  STL [R1+0x88], R0 ;  /* 0x0000880001007387 */ /* 0x000fe80000100800 */
[----:B------:R0:W-:Y:S04]  /*8750*/  STL [R1+0x88], R0 ;  /* 0x0000880001007387 */ /* 0x0001e80000100800 */
[----:B------:R1:W-:Y:S04]  /*8760*/  STL [R1+0x234], R7 ;  /* 0x0002340701007387 */ /* 0x0003e80000100800 */
[----:B------:R1:W-:Y:S04]  /*8770*/  STL.64 [R1+0x240], R12 ;  /* 0x0002400c01007387 */ /* 0x0003e80000100a00 */
[----:B----4-:R1:W-:Y:S04]  /*8780*/  STL [R1+0x260], R155 ;  /* 0x0002609b01007387 */ /* 0x0103e80000100800 */
[----:B-----5:R1:W-:Y:S04]  /*8790*/  STL [R1+0x264], R153 ;  /* 0x0002649901007387 */ /* 0x0203e80000100800 */
[----:B------:R1:W-:Y:S04]  /*87a0*/  STL [R1+0x268], R117 ;  /* 0x0002687501007387 */ /* 0x0003e80000100800 */
        /* <DEDUP_REMOVED lines=124> */
[----:B------:R1:W-:Y:S01]  /*8f70*/  STL [R1+0x45c], R26 ;  /* 0x00045c1a01007387 */ /* 0x0003e20000100800 */
[----:B------:R1:W-:Y:S03]  /*8f80*/  @!P0 SYNCS.ARRIVE.TRANS64.RED.A1T0 RZ, [R25+URZ], RZ ;  /* 0x000000ff19ff89a7 */ /* 0x0003e6000810043f */
[----:B0-----:R-:W2:Y:S01]  /*8f90*/  LDL R0, [R1+0x70] ;  /* 0x0000700001007983 */ /* 0x001ea20000100800 */
[----:B------:R-:W-:Y:S01]  /*8fa0*/  ISETP.NE.AND P1, PT, R4, 0x1, PT ;  /* 0x000000010400780c */ /* 0x000fe20003f25270 */
[----:B------:R-:W-:-:S02]  /*8fb0*/  VIADD R20, R16, 0xfffffffe ;  /* 0xfffffffe10147836 */ /* 0x000fc40000000000 */
[----:B--2---:R-:W-:-:S10]  /*8fc0*/  IMAD.SHL.U32 R0, R0, 0x80, RZ ;  /* 0x0000008000007824 */ /* 0x004fd400078e00ff */
[----:B------:R-:W-:-:S04]  /*8fd0*/  @P1 IMAD.HI.U32 R5, R0, R5, RZ ;  /* 0x0000000500051227 */ /* 0x000fc800078e00ff */
[----:B------:R-:W-:Y:S01]  /*8fe0*/  IMAD.MOV.U32 R4, RZ, RZ, R0 ;  /* 0x000000ffff047224 */ /* 0x000fe200078e0000 */
[----:B------:R-:W-:Y:S02]  /*8ff0*/  @P1 SHF.R.U32.HI R4, RZ, R6, R5 ;  /* 0x00000006ff041219 */ /* 0x000fe40000011605 */
[----:B------:R-:W-:-:S03]  /*9000*/  ISETP.GE.AND P1, PT, R9, 0x1, PT ;  /* 0x000000010900780c */ /* 0x000fc60003f26270 */
[----:B------:R-:W-:-:S04]  /*9010*/  IMAD.IADD R17, R17, 0x1, R4 ;  /* 0x0000000111117824 */ /* 0x000fc800078e0204 */
[----:B------:R-:W-:-:S06]  /*9020*/  IMAD.IADD R8, R17, 0x1, R8 ;  /* 0x0000000111087824 */ /* 0x000fcc00078e0208 */
[----:B-1----:R-:W-:Y:S05]  /*9030*/  @!P1 BRA `(.L_x_2077) ;  /* 0x0000000000409947 */ /* 0x002fea0003800000 */
[C---:B------:R-:W-:Y:S01]  /*9040*/  ISETP.GT.AND P1, PT, R17.reuse, RZ, PT ;  /* 0x000000ff1100720c */ /* 0x040fe20003f24270 */
[----:B------:R-:W-:Y:S01]  /*9050*/  BSSY B0, `(.L_x_2078) ;  /* 0x000000c000007945 */ /* 0x000fe20003800000 */
[----:B------:R-:W-:-:S11]  /*9060*/  VIADD R4, R17, 0xffffffff ;  /* 0xffffffff11047836 */ /* 0x000fd60000000000 */
[----:B------:R-:W-:Y:S05]  /*9070*/  @P1 BRA `(.L_x_2079) ;  /* 0x0000000000181947 */ /* 0x000fea0003800000 */
[----:B------:R-:W-:Y:S01]  /*9080*/  ISETP.NE.AND P1, PT, R9, 0x1, PT ;  /* 0x000000010900780c */ /* 0x000fe20003f25270 */
[----:B------:R-:W-:-:S12]  /*9090*/  IMAD.MOV R17, RZ, RZ, -R17 ;  /* 0x000000ffff117224 */ /* 0x000fd800078e0a11 */
[----:B------:R-:W-:-:S05]  /*90a0*/  @P1 IMAD.HI.U32 R2, R17, R2, RZ ;  /* 0x0000000211021227 */ /* 0x000fca00078e00ff */
[----:B------:R-:W-:-:S04]  /*90b0*/  @P1 SHF.R.U32.HI R17, RZ, R3, R2 ;  /* 0x00000003ff111219 */ /* 0x000fc80000011602 */
[----:B------:R-:W-:Y:S01]  /*90c0*/  LOP3.LUT R4, RZ, R17, RZ, 0x33, !PT ;  /* 0x00000011ff047212 */ /* 0x000fe200078e33ff */
[----:B------:R-:W-:Y:S06]  /*90d0*/  BRA `(.L_x_2080) ;  /* 0x00000000000c7947 */ /* 0x000fec0003800000 */
.L_x_2079:
[----:B------:R-:W-:-:S13]  /*90e0*/  ISETP.NE.AND P1, PT, R9, 0x1, PT ;  /* 0x000000010900780c */ /* 0x000fda0003f25270 */
[----:B------:R-:W-:-:S05]  /*90f0*/  @P1 IMAD.HI.U32 R2, R4, R2, RZ ;  /* 0x0000000204021227 */ /* 0x000fca00078e00ff */
[----:B------:R-:W-:-:S07]  /*9100*/  @P1 SHF.R.U32.HI R4, RZ, R3, R2 ;  /* 0x00000003ff041219 */ /* 0x000fce0000011602 */
.L_x_2080:
[----:B------:R-:W-:Y:S05]  /*9110*/  BSYNC B0 ;  /* 0x0000000000007941 */ /* 0x000fea0003800000 */
.L_x_2078:
[----:B------:R-:W-:-:S05]  /*9120*/  IMAD R9, R4, R9, R9 ;  /* 0x0000000904097224 */ /* 0x000fca00078e0209 */
[----:B------:R-:W-:-:S07]  /*9130*/  VIMNMX R8, R8, R9, PT ;  /* 0x0000000908087248 */ /* 0x000fce0003fe0100 */
.L_x_2077:
[----:B------:R-:W-:Y:S01]  /*9140*/  IMAD.HI R8, R8, 0x2aaaaaab, RZ ;  /* 0x2aaaaaab08087827 */ /* 0x000fe200078e02ff */
[----:B------:R-:W-:Y:S04]  /*9150*/  BSSY B2, `(.L_x_2081) ;  /* 0x0000011000027945 */ /* 0x000fe80003800000 */
[----:B------:R-:W-:-:S04]  /*9160*/  SHF.R.U32.HI R3, RZ, 0x1f, R8 ;  /* 0x0000001fff037819 */ /* 0x000fc80000011608 */
[----:B------:R-:W-:-:S04]  /*9170*/  LEA.HI.SX32 R3, R8, R3, 0x1c ;  /* 0x0000000308037211 */ /* 0x000fc800078fe2ff */
[----:B------:R-:W-:-:S04]  /*9180*/  VIMNMX R190, R192, R3, !PT ;  /* 0x00000003c0be7248 */ /* 0x000fc80007fe0100 */
[----:B------:R-:W-:-:S13]  /*9190*/  ISETP.GE.AND P1, PT, R20, R190, PT ;  /* 0x000000be1400720c */ /* 0x000fda0003f26270 */
[----:B------:R-:W-:Y:S05]  /*91a0*/  @!P1 BRA `(.L_x_2082) ;  /* 0x00000000002c9947 */ /* 0x000fea0003800000 */
[----:B------:R-:W-:Y:S01]  /*91b0*/  BSSY B1, `(.L_x_2083) ;  /* 0x0000008000017945 */ /* 0x000fe20003800000 */
.L_x_2085:
[----:B------:R-:W-:Y:S01]  /*91c0*/  BSSY B0, `(.L_x_2084) ;  /* 0x0000003000007945 */ /* 0x000fe20003800000 */
[----:B------:R-:W-:-:S07]  /*91d0*/  MOV R196, 0x91f0 ;  /* 0x000091f000c47802 */ /* 0x000fce0000000f00 */
[----:B------:R-:W-:Y:S05]  /*91e0*/  CALL.REL.NOINC `($_ZN7cutlass13device_kernelIN5flash11enable_sm90INS1_16FlashAttnFwdSm90INS1_25CollectiveMainloopFwdSm90ILi2EN4cute5tupleIJNS5_1CILi1EEES8_S8_EEENS6_IJNS7_ILi128EEENS7_ILi96EEENS7_ILi64EEEEEELi256ENS_10bfloat16_tEfNS_4arch4Sm90ELb0ELb1ELb1ELb0ELb0ELb0ELb1ELb1ELb0ELb1ELb1ELb0EEENS1_21CollectiveEpilogueFwdINS6_IJSA_NS7_ILi256EEESB_EEES9_SE_SG_Li256ELb0ELb1ELb1ELb0EEENS1_19SingleTileSchedulerILb0ELb1ELb1ELi128EEEEEEEEEvNT_6ParamsE$_ZZN5flash25CollectiveMainloopFwdSm90ILi2EN4cute5tupleIJNS1_1CILi1EEES4_S4_EEENS2_IJNS3_ILi128EEENS3_ILi96EEENS3_ILi64EEEEEELi256EN7cutlass10bfloat16_tEfNSA_4arch4Sm90ELb0ELb1ELb1ELb0ELb0ELb0ELb1ELb1ELb0ELb1ELb1ELb0EE3mmaINS_16FlashAttnFwdSm90ISE_NS_21CollectiveEpilogueFwdINS2_IJS6_NS3_ILi256EEES7_EEES5_SB_SD_Li256ELb0ELb1ELb1ELb0EEENS_19SingleTileSchedulerILb0ELb1ELb1ELi128EEEE13SharedStorageENS1_6TensorINS1_11ArrayEngineIfLm128EEENS1_6LayoutINS2_IJNS2_IJNS3_ILi2EEEST_NS3_ILi32EEEEEES4_S4_EEENS2_IJNS2_IJS4_ST_NS3_ILi4EEEEEENS3_ILi0EEESZ_EEEEEEENS_7SoftmaxILi2ELi0EEEEEbRKNSE_6ParamsENSA_25PipelineTmaAsyncNoClusterILi2ENSA_16PipelineTmaAsyncILi2EEEEES1B_RNSA_13PipelineStateILj2EEERT0_RT1_iRiRKNS_16SeqlenInfoQKNewKILb0ELb0EEENS2_IJiiiiEEERT_ENKUliT_T0_T1_E_clIZSF_ISO_S12_S14_EbS17_S1B_S1B_S1E_S1G_S1I_iS1J_S1N_S1O_S1Q_EUlRS1R_iE1_NS3_ILb0EEENS3_ILb1EEEEEDaiS1R_S1S_S1T_) ;  /* 0x000002cc00107944 */ /* 0x000fea0003c00000 */
[----:B------:R-:W-:Y:S05]  /*91f0*/  BSYNC B0 ;  /* 0x0000000000007941 */ /* 0x000fea0003800000 */
.L_x_2084:
[C---:B------:R-:W-:Y:S01]  /*9200*/  ISETP.GT.AND P1, PT, R20.reuse, R190, PT ;  /* 0x000000be1400720c */ /* 0x040fe20003f24270 */
[----:B------:R-:W-:-:S12]  /*9210*/  VIADD R20, R20, 0xffffffff ;  /* 0xffffffff14147836 */ /* 0x000fd80000000000 */
[----:B------:R-:W-:Y:S05]  /*9220*/  @P1 BRA `(.L_x_2085) ;  /* 0xfffffffc00e41947 */ /* 0x000fea000383ffff */
[----:B------:R-:W-:Y:S05]  /*9230*/  BSYNC B1 ;  /* 0x0000000000017941 */ /* 0x000fea0003800000 */
.L_x_2083:
[----:B------:R-:W2:Y:S02]  /*9240*/  LDL R0, [R1+0x70] ;  /* 0x0000700001007983 */ /* 0x000ea40000100800 */
[----:B--2---:R-:W-:-:S07]  /*9250*/  IMAD.SHL.U32 R0, R0, 0x80, RZ ;  /* 0x0000008000007824 */ /* 0x004fce00078e00ff */
.L_x_2082:
[----:B------:R-:W-:Y:S05]  /*9260*/  BSYNC B2 ;  /* 0x0000000000027941 */ /* 0x000fea0003800000 */
.L_x_2081:
[----:B------:R-:W0:Y:S01]  /*9270*/  LDC R2, c[0x0][0x448] ;  /* 0x00011200ff027b82 */ /* 0x000e220000000800 */
[----:B------:R-:W-:Y:S01]  /*9280*/  VIADD R0, R0, 0x7f ;  /* 0x0000007f00007836 */ /* 0x000fe20000000000 */
[----:B------:R-:W-:-:S06]  /*9290*/  ULDC UR4, c[0x0][0xad4] ;  /* 0x0002b50000047ab9 */ /* 0x000fcc0000000800 */
[----:B------:R-:W1:Y:S01]  /*92a0*/  LDC R7, c[0x0][0xadc] ;  /* 0x0002b700ff077b82 */ /* 0x000e620000000800 */
[----:B0-----:R-:W-:-:S13]  /*92b0*/  ISETP.NE.AND P1, PT, R2, 0x1, PT ;  /* 0x000000010200780c */ /* 0x001fda0003f25270 */
[----:B------:R-:W0:Y:S08]  /*92c0*/  @P1 LDC R3, c[0x0][0x44c] ;  /* 0x00011300ff031b82 */ /* 0x000e300000000800 */
[----:B------:R-:W2:Y:S01]  /*92d0*/  @P1 LDC R5, c[0x0][0x450] ;  /* 0x00011400ff051b82 */ /* 0x000ea20000000800 */
[----:B0-----:R-:W-:-:S05]  /*92e0*/  @P1 IMAD.HI.U32 R2, R0, R3, RZ ;  /* 0x0000000300021227 */ /* 0x001fca00078e00ff */
[----:B--2---:R-:W-:Y:S02]  /*92f0*/  @P1 SHF.R.U32.HI R0, RZ, R5, R2 ;  /* 0x00000005ff001219 */ /* 0x004fe40000011602 */
[----:B-1----:R-:W-:-:S03]  /*9300*/  ISETP.GE.AND P1, PT, R7, 0x1, PT ;  /* 0x000000010700780c */ /* 0x002fc60003f26270 */
[----:B------:R-:W-:-:S04]  /*9310*/  IMAD.IADD R0, R235, 0x1, R0 ;  /* 0x00000001eb007824 */ /* 0x000fc800078e0200 */
[----:B------:R-:W-:-:S06]  /*9320*/  VIADD R2, R0, -UR4 ;  /* 0x8000000400027c36 */ /* 0x000fcc0008000000 */
[----:B------:R-:W-:Y:S05]  /*9330*/  @!P1 BRA `(.L_x_2086) ;  /* 0x0000000000449947 */ /* 0x000fea0003800000 */
[----:B------:R-:W-:Y:S01]  /*9340*/  ISETP.GT.AND P1, PT, R0, -0x1, PT ;  /* 0xffffffff0000780c */ /* 0x000fe20003f24270 */
[----:B------:R-:W-:-:S12]  /*9350*/  BSSY B0, `(.L_x_2087) ;  /* 0x000000d000007945 */ /* 0x000fd80003800000 */
        /* <DEDUP_REMOVED lines=8> */
.L_x_2088:
[----:B------:R-:W-:-:S13]  /*93e0*/  ISETP.NE.AND P1, PT, R7, 0x1, PT ;  /* 0x000000010700780c */ /* 0x000fda0003f25270 */
[----:B------:R-:W0:Y:S02]  /*93f0*/  @P1 LDC.64 R4, c[0x0][0xae0] ;  /* 0x0002b800ff041b82 */ /* 0x000e240000000a00 */
[----:B0-----:R-:W-:-:S05]  /*9400*/  @P1 IMAD.HI.U32 R4, R0, R4, RZ ;  /* 0x0000000400041227 */ /* 0x001fca00078e00ff */
[----:B------:R-:W-:-:S07]  /*9410*/  @P1 SHF.R.U32.HI R0, RZ, R5, R4 ;  /* 0x00000005ff001219 */ /* 0x000fce0000011604 */
.L_x_2089:
[----:B------:R-:W-:Y:S05]  /*9420*/  BSYNC B0 ;  /* 0x0000000000007941 */ /* 0x000fea0003800000 */
.L_x_2087:
[----:B------:R-:W-:-:S05]  /*9430*/  IMAD R3, R0, R7, RZ ;  /* 0x0000000700037224 */ /* 0x000fca00078e02ff */
[----:B------:R-:W-:-:S07]  /*9440*/  VIMNMX R2, R2, R3, !PT ;  /* 0x0000000302027248 */ /* 0x000fce0007fe0100 */
.L_x_2086:
[----:B------:R-:W-:-:S04]  /*9450*/  VIADD R2, R2, 0x5f ;  /* 0x0000005f02027836 */ /* 0x000fc80000000000 */
[----:B------:R-:W-:-:S05]  /*9460*/  IMAD.HI R2, R2, 0x2aaaaaab, RZ ;  /* 0x2aaaaaab02027827 */ /* 0x000fca00078e02ff */
[----:B------:R-:W-:-:S04]  /*9470*/  SHF.R.U32.HI R3, RZ, 0x1f, R2 ;  /* 0x0000001fff037819 */ /* 0x000fc80000011602 */
[----:B------:R-:W-:-:S04]  /*9480*/  LEA.HI.SX32 R3, R2, R3, 0x1c ;  /* 0x0000000302037211 */ /* 0x000fc800078fe2ff */
[----:B------:R-:W-:-:S04]  /*9490*/  VIMNMX R182, R192, R3, !PT ;  /* 0x00000003c0b67248 */ /* 0x000fc80007fe0100 */
[----:B------:R-:W-:-:S13]  /*94a0*/  ISETP.GE.AND P1, PT, R20, R182, PT ;  /* 0x000000b61400720c */ /* 0x000fda0003f26270 */
[----:B------:R-:W-:Y:S05]  /*94b0*/  @!P1 BRA `(.L_x_2090) ;  /* 0x0000016c00309947 */ /* 0x000fea0003800000 */
[----:B------:R0:W5:Y:S01]  /*94c0*/  LDL.64 R2, [R1+0x178] ;  /* 0x0001780001027983 */ /* 0x0001620000100a00 */
[----:B------:R-:W-:-:S07]  /*94d0*/  IMAD.MOV.U32 R171, RZ, RZ, R20 ;  /* 0x000000ffffab7224 */ /* 0x000fce00078e0014 */
.L_x_2107:
[----:B0----5:R-:W2:Y:S04]  /*94e0*/  LD.E R5, desc[UR44][R2.64] ;  /* 0x0000002c02057980 */ /* 0x021ea8000c101900 */
[----:B-1----:R-:W3:Y:S01]  /*94f0*/  LD.E R0, desc[UR44][R2.64+0x8] ;  /* 0x0000082c02007980 */ /* 0x002ee2000c101900 */
[----:B--2---:R-:W-:-:S05]  /*9500*/  VIADD R5, R5, 0x1 ;  /* 0x0000000105057836 */ /* 0x004fca0000000000 */
[----:B------:R-:W-:-:S13]  /*9510*/  ISETP.NE.AND P2, PT, R5, 0x2, PT ;  /* 0x000000020500780c */ /* 0x000fda0003f45270 */
[----:B------:R1:W5:Y:S04]  /*9520*/  @P2 LD.E R11, desc[UR44][R2.64+0x4] ;  /* 0x0000042c020b2980 */ /* 0x000368000c101900 */
[----:B------:R-:W2:Y:S01]  /*9530*/  @!P2 LD.E R4, desc[UR44][R2.64+0x4] ;  /* 0x0000042c0204a980 */ /* 0x000ea2000c101900 */
[----:B---3--:R-:W-:-:S03]  /*9540*/  VIADD R9, R0, 0x1 ;  /* 0x0000000100097836 */ /* 0x008fc60000000000 */
[----:B------:R3:W-:Y:S04]  /*9550*/  ST.E desc[UR44][R2.64], R5 ;  /* 0x0000000502007985 */ /* 0x0007e8000c10192c */
[----:B------:R1:W-:Y:S04]  /*9560*/  ST.E desc[UR44][R2.64+0x8], R9 ;  /* 0x0000080902007985 */ /* 0x0003e8000c10192c */
[----:B------:R1:W-:Y:S01]  /*9570*/  @!P2 ST.E desc[UR44][R2.64], RZ ;  /* 0x000000ff0200a985 */ /* 0x0003e2000c10192c */
[----:B--2---:R-:W-:-:S05]  /*9580*/  @!P2 LOP3.LUT R11, R4, 0x1, RZ, 0x3c, !PT ;  /* 0x00000001040ba812 */ /* 0x004fca00078e3cff */
[----:B------:R1:W-:Y:S04]  /*9590*/  @!P2 ST.E desc[UR44][R2.64+0x4], R11 ;  /* 0x0000040b0200a985 */ /* 0x0003e8000c10192c */
[----:B------:R-:W2:Y:S01]  /*95a0*/  LDL R0, [R1+0x1c] ;  /* 0x00001c0001007983 */ /* 0x000ea20000100800 */
[----:B------:R-:W-:Y:S01]  /*95b0*/  IMAD.MOV.U32 R7, RZ, RZ, R171 ;  /* 0x000000ffff077224 */ /* 0x000fe200078e00ab */
[----:B------:R-:W-:Y:S05]  /*95c0*/  YIELD ;  /* 0x0000000000007946 */ /* 0x000fea0003800000 */
[----:B------:R-:W-:Y:S01]  /*95d0*/  BSSY B0, `(.L_x_2091) ;  /* 0x0000008000007945 */ /* 0x000fe20003800000 */
[----:B------:R-:W-:Y:S01]  /*95e0*/  VIADD R171, R171, 0xffffffff ;  /* 0xffffffffabab7836 */ /* 0x000fe20000000000 */
[----:B------:R-:W-:Y:S01]  /*95f0*/  ISETP.GT.AND P1, PT, R7, R182, PT ;  /* 0x000000b60700720c */ /* 0x000fe20003f24270 */
[----:B---3--:R-:W-:Y:S01]  /*9600*/  @!P2 IMAD.MOV.U32 R5, RZ, RZ, RZ ;  /* 0x000000ffff05a224 */ /* 0x008fe200078e00ff */
[----:B--2---:R-:W-:-:S04]  /*9610*/  LOP3.LUT R0, R0, 0x1, RZ, 0xfc, !PT ;  /* 0x0000000100007812 */ /* 0x004fc800078efcff */
[----:B------:R-:W-:-:S13]  /*9620*/  ISETP.NE.AND P3, PT, R0, 0x3, PT ;  /* 0x000000030000780c */ /* 0x000fda0003f65270 */
[----:B-1----:R-:W-:Y:S05]  /*9630*/  @!P3 BRA `(.L_x_2092) ;  /* 0x000000000004b947 */ /* 0x002fea0003800000 */
[----:B------:R-:W-:Y:S01]  /*9640*/  BPT.TRAP 0x1 ;  /* 0x000000040000795c */ /* 0x000fe20000300000 */
.L_x_2092:
[----:B------:R-:W-:Y:S05]  /*9650*/  BSYNC B0 ;  /* 0x0000000000007941 */ /* 0x000fea0003800000 */
.L_x_2091:
[----:B------:R-:W2:Y:S01]  /*9660*/  LDL.64 R6, [R1+0x8] ;  /* 0x0000080001067983 */ /* 0x000ea20000100a00 */
[----:B-----5:R-:W-:Y:S02]  /*9670*/  SHF.L.U32 R8, R11, 0x1f, RZ ;  /* 0x0000001f0b087819 */ /* 0x020fe400000006ff */
[----:B--2---:R-:W-:-:S05]  /*9680*/  MOV R6, R6 ;  /* 0x0000000600067202 */ /* 0x004fca0000000f00 */
[----:B------:R-:W-:-:S04]  /*9690*/  IMAD R5, R5, 0x8, R6 ;  /* 0x0000000805057824 */ /* 0x000fc800078e0206 */
[----:B------:R1:W2:Y:S01]  /*96a0*/  SYNCS.PHASECHK.TRANS64.TRYWAIT P2, [R5+URZ], R8 ;  /* 0x00000008050075a7 */ /* 0x0002a2000804017f */
[----:B------:R1:W5:Y:S04]  /*96b0*/  LD.E R0, desc[UR44][R2.64] ;  /* 0x0000002c02007980 */ /* 0x000368000c101900 */
[----:B------:R1:W5:Y:S01]  /*96c0*/  LD.E R4, desc[UR44][R2.64+0x4] ;  /* 0x0000042c02047980 */ /* 0x000362000c101900 */
[----:B------:R-:W-:Y:S04]  /*96d0*/  BSSY B0, `(.L_x_2093) ;  /* 0x0000003000007945 */ /* 0x000fe80003800000 */
[----:B------:R-:W-:Y:S05]  /*96e0*/  @!P3 BRA `(.L_x_2094) ;  /* 0x000000000004b947 */ /* 0x000fea0003800000 */
[----:B------:R-:W-:Y:S01]  /*96f0*/  BPT.TRAP 0x1 ;  /* 0x000000040000795c */ /* 0x000fe20000300000 */
.L_x_2094:
[----:B------:R-:W-:Y:S05]  /*9700*/  BSYNC B0 ;  /* 0x0000000000007941 */ /* 0x000fea0003800000 */
.L_x_2093:
[----:B------:R-:W-:Y:S04]  /*9710*/  BSSY B0, `(.L_x_2095) ;  /* 0x0000006000007945 */ /* 0x000fe80003800000 */
[----:B--2---:R-:W-:Y:S05]  /*9720*/  @P2 BRA `(.L_x_2096) ;  /* 0x0000000000102947 */ /* 0x004fea0003800000 */
[----:B-----5:R-:W-:Y:S01]  /*9730*/  IMAD R0, R0, 0x8, R6 ;  /* 0x0000000800007824 */ /* 0x020fe200078e0206 */
[----:B-1----:R-:W-:-:S04]  /*9740*/  SHF.L.U32 R5, R4, 0x1f, RZ ;  /* 0x0000001f04057819 */ /* 0x002fc800000006ff */
[----:B------:R-:W1:Y:S02]  /*9750*/  SYNCS.PHASECHK.TRANS64.TRYWAIT P2, [R0+URZ], R5 ;  /* 0x00000005000075a7 */ /* 0x000e64000804017f */
[----:B-1----:R-:W-:Y:S05]  /*9760*/  @!P2 BRA `(.L_x_2097) ;  /* 0x000002a4006ca947 */ /* 0x002fea0003800000 */
.L_x_2096:
[----:B------:R-:W-:Y:S05]  /*9770*/  BSYNC B0 ;  /* 0x0000000000007941 */ /* 0x000fea0003800000 */
.L_x_2095:
[----:B-1----:R-:W2:Y:S04]  /*9780*/  LD.E R5, desc[UR44][R2.64] ;  /* 0x0000002c02057980 */ /* 0x002ea8000c101900 */
[----:B------:R-:W2:Y:S01]  /*9790*/  LDL.64 R8, [R1+0xa0] ;  /* 0x0000a00001087983 */ /* 0x000ea20000100a00 */
[----:B------:R-:W-:Y:S05]  /*97a0*/  WARPSYNC.ALL ;  /* 0x0000000000007948 */ /* 0x000fea0003800000 */
[----:B------:R-:W3:Y:S04]  /*97b0*/  LDL.64 R14, [R1+0x98] ;  /* 0x00009800010e7983 */ /* 0x000ee80000100a00 */
[----:B------:R-:W4:Y:S04]  /*97c0*/  LDL.64 R6, [R1+0x98] ;  /* 0x0000980001067983 */ /* 0x000f280000100a00 */
[----:B------:R-:W4:Y:S01]  /*97d0*/  LDL.64 R10, [R1+0x98] ;  /* 0x00009800010a7983 */ /* 0x000f220000100a00 */
[----:B--2--5:R-:W-:-:S03]  /*97e0*/  IMAD R4, R5, 0x300, R8 ;  /* 0x0000030005047824 */ /* 0x024fc600078e0208 */
[----:B------:R-:W2:Y:S01]  /*97f0*/  LDL.64 R12, [R1+0x98] ;  /* 0x00009800010c7983 */ /* 0x000ea20000100a00 */
[----:B------:R-:W-:Y:S01]  /*9800*/  IMAD.MOV.U32 R5, RZ, RZ, R9 ;  /* 0x000000ffff057224 */ /* 0x000fe200078e0009 */
[----:B------:R-:W-:Y:S01]  /*9810*/  R2UR UR6, R4 ;  /* 0x00000000040672ca */ /* 0x000fe200000e0000 */
[----:B------:R-:W-:-:S03]  /*9820*/  WARPGROUP.ARRIVE ;  /* 0x00000000000079c5 */ /* 0x000fc60000000000 */
[----:B------:R-:W-:Y:S01]  /*9830*/  R2UR UR7, R5 ;  /* 0x00000000050772ca */ /* 0x000fe200000e0000 */
[----:B------:R-:W-:Y:S02]  /*9840*/  VIADD R8, R4, 0x2 ;  /* 0x0000000204087836 */ /* 0x000fe40000000000 */
[----:B------:R-:W-:Y:S01]  /*9850*/  IMAD.MOV.U32 R183, RZ, RZ, 0x1 ;  /* 0x00000001ffb77424 */ /* 0x000fe200078e00ff */
[----:B------:R1:W-:Y:S04]  /*9860*/  STL [R1+0x80], RZ ;  /* 0x000080ff01007387 */ /* 0x0003e80000100800 */
[----:B------:R1:W-:Y:S04]  /*9870*/  STL [R1+0x80], R183 ;  /* 0x000080b701007387 */ /* 0x0003e80000100800 */
[----:B------:R1:W-:Y:S04]  /*9880*/  STL [R1+0x80], R183 ;  /* 0x000080b701007387 */ /* 0x0003e80000100800 */
[----:B------:R1:W-:Y:S04]  /*9890*/  STL [R1+0x80], R183 ;  /* 0x000080b701007387 */ /* 0x0003e80000100800 */
[----:B------:R1:W-:Y:S01]  /*98a0*/  STL [R1+0x80], R183 ;  /* 0x000080b701007387 */ /* 0x0003e20000100800 */
[----:B---3--:R-:W-:-:S02]  /*98b0*/  R2UR UR4, R14 ;  /* 0x000000000e0472ca */ /* 0x008fc400000e0000 */
[----:B------:R-:W-:Y:S01]  /*98c0*/  R2UR UR5, R15 ;  /* 0x000000000f0572ca */ /* 0x000fe200000e0000 */
[----:B------:R-:W3:-:S12]  /*98d0*/  LDL R14, [R1+0x54] ;  /* 0x00005400010e7983 */ /* 0x000ed80000100800 */
[----:B------:R-:W-:Y:S01]  /*98e0*/  HGMMA.64x96x16.F32.BF16 R24, gdesc[UR4], RZ, !UPT, gsb0 ;  /* 0x01600000041879f0 */ /* 0x000fe2000c0018ff */
[----:B----4-:R-:W-:Y:S01]  /*98f0*/  VIADD R6, R6, 0x2 ;  /* 0x0000000206067836 */ /* 0x010fe20000000000 */
[----:B------:R-:W-:Y:S02]  /*9900*/  R2UR UR6, R8 ;  /* 0x00000000080672ca */ /* 0x000fe400000e0000 */
[----:B------:R-:W-:Y:S02]  /*9910*/  R2UR UR7, R9 ;  /* 0x00000000090772ca */ /* 0x000fe400000e0000 */
[----:B------:R-:W-:Y:S02]  /*9920*/  R2UR UR4, R6 ;  /* 0x00000000060472ca */ /* 0x000fe400000e0000 */
[----:B------:R-:W-:Y:S01]  /*9930*/  R2UR UR5, R7 ;  /* 0x00000000070572ca */ /* 0x000fe200000e0000 */
[----:B------:R-:W-:Y:S02]  /*9940*/  VIADD R10, R10, 0x4 ;  /* 0x000000040a0a7836 */ /* 0x000fe40000000000 */
[----:B------:R-:W-:-:S02]  /*9950*/  VIADD R6, R4, 0x4 ;  /* 0x0000000404067836 */ /* 0x000fc40000000000 */
[----:B------:R-:W-:Y:S01]  /*9960*/  IMAD.MOV.U32 R7, RZ, RZ, R9 ;  /* 0x000000ffff077224 */ /* 0x000fe200078e0009 */
[----:B------:R-:W-:Y:S02]  /*9970*/  WARPGROUP.DEPBAR.LE gsb0, 0x0 ;  /* 0x00008000000079c5 */ /* 0x000fe40000010000 */
[----:B------:R1:W5:Y:S04]  /*9980*/  LD.E R0, desc[UR44][R2.64] ;  /* 0x0000002c02007980 */ /* 0x000368000c101900 */
[----:B------:R1:W5:Y:S01]  /*9990*/  LD.E R5, desc[UR44][R2.64+0x4] ;  /* 0x0000042c02057980 */ /* 0x000362000c101900 */
[----:B------:R-:W-:-:S06]  /*99a0*/  WARPGROUP.ARRIVE ;  /* 0x00000000000079c5 */ /* 0x000fcc0000000000 */
[----:B------:R-:W-:Y:S01]  /*99b0*/  HGMMA.64x96x16.F32.BF16 R24, gdesc[UR4], R24, gsb0 ;  /* 0x01600000041879f0 */ /* 0x000fe20008001818 */
[----:B------:R-:W-:Y:S02]  /*99c0*/  R2UR UR6, R6 ;  /* 0x00000000060672ca */ /* 0x000fe400000e0000 */
[----:B------:R-:W-:Y:S02]  /*99d0*/  R2UR UR7, R7 ;  /* 0x00000000070772ca */ /* 0x000fe400000e0000 */
[----:B------:R-:W-:Y:S02]  /*99e0*/  R2UR UR4, R10 ;  /* 0x000000000a0472ca */ /* 0x000fe400000e0000 */
[----:B------:R-:W-:Y:S01]  /*99f0*/  R2UR UR5, R11 ;  /* 0x000000000b0572ca */ /* 0x000fe200000e0000 */
[----:B------:R-:W-:Y:S02]  /*9a00*/  VIADD R6, R4, 0x6 ;  /* 0x0000000604067836 */ /* 0x000fe40000000000 */
[----:B--2---:R-:W-:-:S02]  /*9a10*/  VIADD R12, R12, 0x6 ;  /* 0x000000060c0c7836 */ /* 0x004fc40000000000 */
[----:B------:R-:W-:Y:S01]  /*9a20*/  IMAD.MOV.U32 R7, RZ, RZ, R9 ;  /* 0x000000ffff077224 */ /* 0x000fe200078e0009 */
[----:B------:R-:W-:Y:S02]  /*9a30*/  WARPGROUP.DEPBAR.LE gsb0, 0x0 ;  /* 0x00008000000079c5 */ /* 0x000fe40000010000 */
[----:B------:R-:W-:-:S06]  /*9a40*/  WARPGROUP.ARRIVE ;  /* 0x00000000000079c5 */ /* 0x000fcc0000000000 */
        /* <DEDUP_REMOVED lines=8> */
[----:B---3--:R-:W-:-:S04]  /*9ad0*/  LOP3.LUT R14, R14, 0x1, RZ, 0xfc, !PT ;  /* 0x000000010e0e7812 */ /* 0x008fc800078efcff */
[----:B------:R-:W-:Y:S01]  /*9ae0*/  ISETP.NE.AND P3, PT, R14, 0x3, PT ;  /* 0x000000030e00780c */ /* 0x000fe20003f65270 */
[----:B------:R-:W-:Y:S01]  /*9af0*/  BSSY B0, `(.L_x_2098) ;  /* 0x0000004000007945 */ /* 0x000fe20003800000 */
[----:B------:R-:W-:-:S11]  /*9b00*/  WARPGROUP.DEPBAR.LE gsb0, 0x0 ;  /* 0x00008000000079c5 */ /* 0x000fd60000010000 */
[----:B-1----:R-:W-:Y:S05]  /*9b10*/  @!P3 BRA `(.L_x_2099) ;  /* 0x000000000004b947 */ /* 0x002fea0003800000 */
[----:B------:R-:W-:Y:S01]  /*9b20*/  BPT.TRAP 0x1 ;  /* 0x000000040000795c */ /* 0x000fe20000300000 */
.L_x_2099:
[----:B------:R-:W-:Y:S05]  /*9b30*/  BSYNC B0 ;  /* 0x0000000000007941 */ /* 0x000fea0003800000 */
.L_x_2098:
        /* <DEDUP_REMOVED lines=10> */
.L_x_2101:
[----:B------:R-:W-:Y:S05]  /*9be0*/  BSYNC B0 ;  /* 0x0000000000007941 */ /* 0x000fea0003800000 */
.L_x_2100:
[----:B------:R-:W-:Y:S04]  /*9bf0*/  BSSY B0, `(.L_x_2102) ;  /* 0x0000006000007945 */ /* 0x000fe80003800000 */
[----:B--2---:R-:W-:Y:S05]  /*9c00*/  @P2 BRA `(.L_x_2103) ;  /* 0x0000000000102947 */ /* 0x004fea0003800000 */
[----:B-----5:R-:W-:Y:S01]  /*9c10*/  IMAD R4, R4, 0x8, R7 ;  /* 0x0000000804047824 */ /* 0x020fe200078e0207 */
[----:B------:R-:W-:-:S04]  /*9c20*/  SHF.L.U32 R5, R5, 0x1f, RZ ;  /* 0x0000001f05057819 */ /* 0x000fc800000006ff */
[----:B------:R-:W2:Y:S02]  /*9c30*/  SYNCS.PHASECHK.TRANS64.TRYWAIT P2, [R4+URZ], R5 ;  /* 0x00000005040075a7 */ /* 0x000ea4000804017f */
[----:B--2---:R-:W-:Y:S05]  /*9c40*/  @!P2 BRA `(.L_x_2104) ;  /* 0x000002a00048a947 */ /* 0x004fea0003800000 */
.L_x_2103:
[----:B------:R-:W-:Y:S05]  /*9c50*/  BSYNC B0 ;  /* 0x0000000000007941 */ /* 0x000fea0003800000 */
.L_x_2102:
[----:B------:R-:W3:Y:S04]  /*9c60*/  LD.E R15, desc[UR44][R2.64] ;  /* 0x0000002c020f7980 */ /* 0x000ee8000c101900 */
[----:B------:R-:W3:Y:S04]  /*9c70*/  LDL.64 R6, [R1+0x118] ;  /* 0x0001180001067983 */ /* 0x000ee80000100a00 */
[----:B-1----:R-:W4:Y:S04]  /*9c80*/  LDL R0, [R1+0x90] ;  /* 0x0000900001007983 */ /* 0x002f280000100800 */
[----:B--2--5:R-:W2:Y:S04]  /*9c90*/  LDL.64 R4, [R1+0x110] ;  /* 0x0001100001047983 */ /* 0x024ea80000100a00 */
[----:B------:R-:W2:Y:S04]  /*9ca0*/  LDL.64 R8, [R1+0x110] ;  /* 0x0001100001087983 */ /* 0x000ea80000100a00 */
[----:B------:R-:W2:Y:S04]  /*9cb0*/  LDL.64 R10, [R1+0x110] ;  /* 0x00011000010a7983 */ /* 0x000ea80000100a00 */
[----:B------:R-:W2:Y:S01]  /*9cc0*/  LDL.64 R12, [R1+0x110] ;  /* 0x00011000010c7983 */ /* 0x000ea20000100a00 */
[----:B------:R-:W-:Y:S05]  /*9cd0*/  WARPSYNC.ALL ;  /* 0x0000000000007948 */ /* 0x000fea0003800000 */
[----:B------:R-:W-:Y:S01]  /*9ce0*/  WARPGROUP.ARRIVE ;  /* 0x00000000000079c5 */ /* 0x000fe20000000000 */
[----:B------:R-:W-:Y:S04]  /*9cf0*/  STL [R1+0x1bb4], R171 ;  /* 0x001bb4ab01007387 */ /* 0x000fe80000100800 */
[----:B------:R-:W-:Y:S04]  /*9d00*/  STL [R1+0x1bb0], R234 ;  /* 0x001bb0ea01007387 */ /* 0x000fe80000100800 */
[----:B------:R-:W-:Y:S04]  /*9d10*/  STL [R1+0xbcc], R18 ;  /* 0x000bcc1201007387 */ /* 0x000fe80000100800 */
[----:B------:R-:W-:Y:S01]  /*9d20*/  STL [R1+0xbc8], R19 ;  /* 0x000bc81301007387 */ /* 0x000fe20000100800 */
[----:B---3--:R-:W-:Y:S01]  /*9d30*/  IMAD R6, R15, 0xc00, R6 ;  /* 0x00000c000f067824 */ /* 0x008fe200078e0206 */
[----:B----4-:R-:W-:-:S02]  /*9d40*/  ISETP.NE.U32.AND P2, PT, R0, RZ, PT ;  /* 0x000000ff0000720c */ /* 0x010fc40003f45070 */
[----:B------:R-:W3:Y:S02]  /*9d50*/  LDL.64 R14, [R1+0x110] ;  /* 0x00011000010e7983 */ /* 0x000ee40000100a00 */
[----:B------:R-:W-:Y:S02]  /*9d60*/  R2UR UR6, R6 ;  /* 0x00000000060672ca */ /* 0x000fe400000e0000 */
[----:B------:R-:W-:Y:S02]  /*9d70*/  R2UR UR7, R7 ;  /* 0x00000000070772ca */ /* 0x000fe400000e0000 */
[----:B--2---:R-:W-:Y:S02]  /*9d80*/  R2UR UR4, R4 ;  /* 0x00000000040472ca */ /* 0x004fe400000e0000 */
[----:B------:R-:W-:-:S03]  /*9d90*/  R2UR UR5, R5 ;  /* 0x00000000050572ca */ /* 0x000fc600000e0000 */
[----:B------:R-:W-:-:S10]  /*9da0*/  VOTEU.ANY UP0, P2 ;  /* 0x00000000003f7886 */ /* 0x000fd40001000100 */
[----:B------:R-:W-:Y:S01]  /*9db0*/  HGMMA.64x96x16.F32.BF16 R24, gdesc[UR4], R24, UP0, gsb0 ;  /* 0x01600000041879f0 */ /* 0x000fe2000b801818 */
[----:B------:R-:W-:Y:S02]  /*9dc0*/  VIADD R8, R8, 0x2 ;  /* 0x0000000208087836 */ /* 0x000fe40000000000 */
        /* <DEDUP_REMOVED lines=126> */
[----:B------:R-:W-:Y:S01]  /*a5b0*/  R2UR UR5, R15 ;  /* 0x000000000f0572ca */ /* 0x000fe200000e0000 */
[----:B--2---:R-:W-:Y:S01]  /*a5c0*/  VIADD R8, R8, 0xc02 ;  /* 0x00000c0208087836 */ /* 0x004fe20000000000 */
[----:B------:R-:W-:Y:S02]  /*a5d0*/  WARPGROUP.DEPBAR.LE gsb0, 0x0 ;  /* 0x00008000000079c5 */ /* 0x000fe40000010000 */
[----:B------:R-:W-:-:S09]  /*a5e0*/  WARPGROUP.ARRIVE ;  /* 0x00000000000079c5 */ /* 0x000fd20000000000 */
[----:B------:R-:W-:Y:S01]  /*a5f0*/  HGMMA.64x96x16.F32.BF16 R24, gdesc[UR4], R24, gsb0 ;  /* 0x01600000041879f0 */ /* 0x000fe20008001818 */
[----:B------:R-:W-:Y:S02]  /*a600*/  VIADD R4, R6, 0x902 ;  /* 0x0000090206047836 */ /* 0x000fe40000000000 */
[----:B------:R-:W-:Y:S01]  /*a610*/  IMAD.MOV.U32 R5, RZ, RZ, R7 ;  /* 0x000000ffff057224 */ /* 0x000fe200078e0007 */
[----:B------:R-:W-:Y:S02]  /*a620*/  R2UR UR4, R8 ;  /* 0x00000000080472ca */ /* 0x000fe400000e0000 */
[----:B------:R-:W-:Y:S02]  /*a630*/  R2UR UR6, R4 ;  /* 0x00000000040672ca */ /* 0x000fe400000e0000 */
[----:B------:R-:W-:Y:S02]  /*a640*/  R2UR UR7, R5 ;  /* 0x00000000050772ca */ /* 0x000fe400000e0000 */
[----:B------:R-:W-:Y:S01]  /*a650*/  R2UR UR5, R9 ;  /* 0x00000000090572ca */ /* 0x000fe200000e0000 */
[----:B----4-:R-:W-:-:S02]  /*a660*/  VIADD R10, R10, 0xc04 ;  /* 0x00000c040a0a7836 */ /* 0x010fc40000000000 */
[----:B------:R-:W-:Y:S01]  /*a670*/  VIADD R4, R6, 0x904 ;  /* 0x0000090406047836 */ /* 0x000fe20000000000 */
[----:B------:R-:W-:Y:S02]  /*a680*/  WARPGROUP.DEPBAR.LE gsb0, 0x0 ;  /* 0x00008000000079c5 */ /* 0x000fe40000010000 */
[----:B------:R-:W-:-:S07]  /*a690*/  WARPGROUP.ARRIVE ;  /* 0x00000000000079c5 */ /* 0x000fce0000000000 */
[----:B------:R-:W-:Y:S01]  /*a6a0*/  HGMMA.64x96x16.F32.BF16 R24, gdesc[UR4], R24, gsb0 ;  /* 0x01600000041879f0 */ /* 0x000fe20008001818 */
[----:B------:R-:W-:Y:S01]  /*a6b0*/  IMAD.MOV.U32 R5, RZ, RZ, R7 ;  /* 0x000000ffff057224 */ /* 0x000fe200078e0007 */
        /* <DEDUP_REMOVED lines=14> */
[----:B------:R-:W-:Y:S04]  /*a7a0*/  STL [R1+0x90], R183 ;  /* 0x000090b701007387 */ /* 0x000fe80000100800 */
[----:B------:R-:W-:Y:S01]  /*a7b0*/  STL [R1+0x90], R183 ;  /* 0x000090b701007387 */ /* 0x000fe20000100800 */
[----:B------:R-:W-:-:S02]  /*a7c0*/  WARPGROUP.DEPBAR.LE gsb0, 0x0 ;  /* 0x00008000000079c5 */ /* 0x000fc40000010000 */
[----:B------:R-:W-:Y:S01]  /*a7d0*/  WARPGROUP.ARRIVE ;  /* 0x00000000000079c5 */ /* 0x000fe20000000000 */
[----:B------:R-:W2:Y:S05]  /*a7e0*/  @!P0 LDL.64 R4, [R1+0x30] ;  /* 0x0000300001048983 */ /* 0x000eaa0000100a00 */
[----:B------:R-:W-:Y:S01]  /*a7f0*/  HGMMA.64x96x16.F32.BF16 R24, gdesc[UR4], R24, gsb0 ;  /* 0x01600000041879f0 */ /* 0x000fe20008001818 */
        /* <DEDUP_REMOVED lines=16> */
[----:B------:R-:W3:Y:S01]  /*a900*/  @!P0 LD.E R0, desc[UR44][R2.64] ;  /* 0x0000002c02008980 */ /* 0x000ee2000c101900 */
[----:B--2---:R-:W-:-:S05]  /*a910*/  @!P0 MOV R5, R4 ;  /* 0x0000000400058202 */ /* 0x004fca0000000f00 */
[----:B---3--:R-:W-:-:S05]  /*a920*/  @!P0 IMAD R0, R0, 0x8, R5 ;  /* 0x0000000800008824 */ /* 0x008fca00078e0205 */
[----:B------:R-:W-:-:S04]  /*a930*/  @!P0 PRMT R0, RZ, 0x654, R0 ;  /* 0x00000654ff008816 */ /* 0x000fc80000000000 */
[----:B------:R2:W-:Y:S01]  /*a940*/  @!P0 SYNCS.ARRIVE.TRANS64.RED.A1T0 RZ, [R0+URZ], RZ ;  /* 0x000000ff00ff89a7 */ /* 0x0005e2000810043f */
[----:B------:R-:W3:Y:S04]  /*a950*/  LDL.64 R8, [R1+0x170] ;  /* 0x0001700001087983 */ /* 0x000ee80000100a00 */
[----:B------:R-:W4:Y:S04]  /*a960*/  LDL.64 R4, [R1+0x230] ;  /* 0x0002300001047983 */ /* 0x000f280000100a00 */
        /* <DEDUP_REMOVED lines=39> */
[----:B---3--:R-:W3:Y:S01]  /*abe0*/  LD.E R8, desc[UR44][R8.64] ;  /* 0x0000002c08087980 */ /* 0x008ee2000c101900 */
[----:B------:R1:W-:Y:S01]  /*abf0*/  BAR.SYNC.DEFER_BLOCKING R237, 0x100 ;  /* 0x000400ed0000751d */ /* 0x0003e20000010000 */
[-C--:B---3--:R-:W-:Y:S01]  /*ac00*/  FMUL.FTZ R7, R24, R8.reuse ;  /* 0x0000000818077220 */ /* 0x088fe20000410000 */
[-C--:B------:R-:W-:Y:S01]  /*ac10*/  FMUL.FTZ R10, R25, R8.reuse ;  /* 0x00000008190a7220 */ /* 0x080fe20000410000 */
[-C--:B------:R-:W-:Y:S01]  /*ac20*/  FMUL.FTZ R22, R28, R8.reuse ;  /* 0x000000081c167220 */ /* 0x080fe20000410000 */
[-C--:B------:R-:W-:Y:S01]  /*ac30*/  FMUL.FTZ R73, R29, R8.reuse ;  /* 0x000000081d497220 */ /* 0x080fe20000410000 */
[-C--:B------:R-:W-:Y:S01]  /*ac40*/  FMUL.FTZ R143, R32, R8.reuse ;  /* 0x00000008208f7220 */ /* 0x080fe20000410000 */
[-C--:B------:R-:W-:Y:S01]  /*ac50*/  FMUL.FTZ R6, R26, R8.reuse ;  /* 0x000000081a067220 */ /* 0x080fe20000410000 */
[----:B------:R-:W4:Y:S01]  /*ac60*/  MUFU.TANH R7, R7 ;  /* 0x0000000700077308 */ /* 0x000f220000002400 */
[-C--:B------:R-:W-:Y:S01]  /*ac70*/  FMUL.FTZ R153, R33, R8.reuse ;  /* 0x0000000821997220 */ /* 0x080fe20000410000 */
[-C--:B--2---:R-:W-:Y:S01]  /*ac80*/  FMUL.FTZ R0, R27, R8.reuse ;  /* 0x000000081b007220 */ /* 0x084fe20000410000 */
[-C--:B------:R-:W-:Y:S01]  /*ac90*/  FMUL.FTZ R157, R36, R8.reuse ;  /* 0x00000008249d7220 */ /* 0x080fe20000410000 */
[-C--:B------:R-:W-:Y:S01]  /*aca0*/  FMUL.FTZ R11, R35, R8.reuse ;  /* 0x00000008230b7220 */ /* 0x080fe20000410000 */
[-C--:B------:R-:W-:Y:S01]  /*acb0*/  FMUL.FTZ R72, R30, R8.reuse ;  /* 0x000000081e487220 */ /* 0x080fe20000410000 */
[-C--:B------:R-:W-:Y:S01]  /*acc0*/  FMUL.FTZ R159, R40, R8.reuse ;  /* 0x00000008289f7220 */ /* 0x080fe20000410000 */
[-C--:B------:R-:W-:Y:S01]  /*acd0*/  FMUL.FTZ R139, R34, R8.reuse ;  /* 0x00000008228b7220 */ /* 0x080fe20000410000 */
[----:B------:R-:W2:Y:S01]  /*ace0*/  MUFU.TANH R10, R10 ;  /* 0x0000000a000a7308 */ /* 0x000ea20000002400 */
[-C--:B------:R-:W-:Y:S01]  /*acf0*/  FMUL.FTZ R165, R41, R8.reuse ;  /* 0x0000000829a57220 */ /* 0x080fe20000410000 */
[-C--:B------:R-:W-:Y:S01]  /*ad00*/  FMUL.FTZ R167, R44, R8.reuse ;  /* 0x000000082ca77220 */ /* 0x080fe20000410000 */
[-C--:B------:R-:W-:Y:S01]  /*ad10*/  FMUL.FTZ R169, R45, R8.reuse ;  /* 0x000000082da97220 */ /* 0x080fe20000410000 */
[-C--:B------:R-:W-:Y:S01]  /*ad20*/  FMUL.FTZ R14, R39, R8.reuse ;  /* 0x00000008270e7220 */ /* 0x080fe20000410000 */
[-C--:B------:R-:W-:Y:S01]  /*ad30*/  FMUL.FTZ R177, R48, R8.reuse ;  /* 0x0000000830b17220 */ /* 0x080fe20000410000 */
[-C--:B------:R-:W-:Y:S01]  /*ad40*/  FMUL.FTZ R156, R42, R8.reuse ;  /* 0x000000082a9c7220 */ /* 0x080fe20000410000 */
[----:B------:R-:W-:Y:S01]  /*ad50*/  FMUL.FTZ R28, R31, R8 ;  /* 0x000000081f1c7220 */ /* 0x000fe20000410000 */
[----:B------:R-:W3:Y:S01]  /*ad60*/  MUFU.TANH R22, R22 ;  /* 0x0000001600167308 */ /* 0x000ee20000002400 */
[----:B----4-:R-:W-:Y:S01]  /*ad70*/  FMNMX.FTZ R9, R7, R4, !PT ;  /* 0x0000000407097209 */ /* 0x010fe20007810000 */
[-C--:B------:R-:W-:Y:S01]  /*ad80*/  FMUL.FTZ R175, R49, R8.reuse ;  /* 0x0000000831af7220 */ /* 0x080fe20000410000 */
[-C--:B------:R-:W-:Y:S01]  /*ad90*/  FMUL.FTZ R164, R43, R8.reuse ;  /* 0x000000082ba47220 */ /* 0x080fe20000410000 */
[-C--:B------:R-:W-:Y:S01]  /*ada0*/  FMUL.FTZ R195, R52, R8.reuse ;  /* 0x0000000834c37220 */ /* 0x080fe20000410000 */
[-C--:B------:R-:W-:Y:S01]  /*adb0*/  FMUL.FTZ R166, R46, R8.reuse ;  /* 0x000000082ea67220 */ /* 0x080fe20000410000 */
[-C--:B------:R-:W-:Y:S01]  /*adc0*/  FMUL.FTZ R181, R53, R8.reuse ;  /* 0x0000000835b57220 */ /* 0x080fe20000410000 */
[-C--:B------:R-:W-:Y:S01]  /*add0*/  FMUL.FTZ R168, R47, R8.reuse ;  /* 0x000000082fa87220 */ /* 0x080fe20000410000 */
[----:B------:R-:W4:Y:S01]  /*ade0*/  MUFU.TANH R73, R73 ;  /* 0x0000004900497308 */ /* 0x000f220000002400 */
[----:B--2---:R-:W-:Y:S01]  /*adf0*/  FMNMX.FTZ R9, R10, R9, !PT ;  /* 0x000000090a097209 */ /* 0x004fe20007810000 */
[-C--:B------:R-:W-:Y:S01]  /*ae00*/  FMUL.FTZ R35, R37, R8.reuse ;  /* 0x0000000825237220 */ /* 0x080fe20000410000 */
[-C--:B------:R-:W-:Y:S01]  /*ae10*/  FMUL.FTZ R205, R56, R8.reuse ;  /* 0x0000000838cd7220 */ /* 0x080fe20000410000 */
[-C--:B------:R-:W-:Y:S01]  /*ae20*/  FMUL.FTZ R170, R50, R8.reuse ;  /* 0x0000000832aa7220 */ /* 0x080fe20000410000 */
[-C--:B------:R-:W-:Y:S01]  /*ae30*/  FMUL.FTZ R203, R57, R8.reuse ;  /* 0x0000000839cb7220 */ /* 0x080fe20000410000 */
[-C--:B------:R-:W-:Y:S01]  /*ae40*/  FMUL.FTZ R23, R51, R8.reuse ;  /* 0x0000000833177220 */ /* 0x080fe20000410000 */
[-C--:B------:R-:W-:Y:S01]  /*ae50*/  FMUL.FTZ R213, R60, R8.reuse ;  /* 0x000000083cd57220 */ /* 0x080fe20000410000 */
[----:B------:R-:W2:Y:S01]  /*ae60*/  MUFU.TANH R143, R143 ;  /* 0x0000008f008f7308 */ /* 0x000ea20000002400 */
[----:B---3--:R-:W-:Y:S01]  /*ae70*/  FMNMX.FTZ R12, R22, R9, !PT ;  /* 0x00000009160c7209 */ /* 0x008fe20007810000 */
[-C--:B------:R-:W-:Y:S01]  /*ae80*/  FMUL.FTZ R121, R54, R8.reuse ;  /* 0x0000000836797220 */ /* 0x080fe20000410000 */
[-C--:B------:R-:W-:Y:S01]  /*ae90*/  FMUL.FTZ R211, R61, R8.reuse ;  /* 0x000000083dd37220 */ /* 0x080fe20000410000 */
[-C--:B------:R-:W-:Y:S01]  /*aea0*/  FMUL.FTZ R123, R55, R8.reuse ;  /* 0x00000008377b7220 */ /* 0x080fe20000410000 */
[-C--:B------:R-:W-:Y:S01]  /*aeb0*/  FMUL.FTZ R207, R64, R8.reuse ;  /* 0x0000000840cf7220 */ /* 0x080fe20000410000 */
[-C--:B------:R-:W-:Y:S01]  /*aec0*/  FMUL.FTZ R125, R58, R8.reuse ;  /* 0x000000083a7d7220 */ /* 0x080fe20000410000 */
[-C--:B------:R-:W-:Y:S01]  /*aed0*/  FMUL.FTZ R209, R65, R8.reuse ;  /* 0x0000000841d17220 */ /* 0x080fe20000410000 */
[----:B------:R-:W3:Y:S01]  /*aee0*/  MUFU.TANH R6, R6 ;  /* 0x0000000600067308 */ /* 0x000ee20000002400 */
[-C--:B------:R-:W-:Y:S01]  /*aef0*/  FMUL.FTZ R127, R59, R8.reuse ;  /* 0x000000083b7f7220 */ /* 0x080fe20000410000 */
[-C--:B------:R-:W-:Y:S01]  /*af00*/  FMUL.FTZ R215, R68, R8.reuse ;  /* 0x0000000844d77220 */ /* 0x080fe20000410000 */
[-C--:B------:R-:W-:Y:S01]  /*af10*/  FMUL.FTZ R129, R62, R8.reuse ;  /* 0x000000083e817220 */ /* 0x080fe20000410000 */
[-C--:B------:R-:W-:Y:S01]  /*af20*/  FMUL.FTZ R217, R69, R8.reuse ;  /* 0x0000000845d97220 */ /* 0x080fe20000410000 */
[-C--:B------:R-:W-:Y:S01]  /*af30*/  FMUL.FTZ R131, R63, R8.reuse ;  /* 0x000000083f837220 */ /* 0x080fe20000410000 */
[-C--:B------:R-:W-:Y:S01]  /*af40*/  FMUL.FTZ R135, R66, R8.reuse ;  /* 0x0000000842877220 */ /* 0x080fe20000410000 */
[----:B------:R-:W-:Y:S01]  /*af50*/  FMUL.FTZ R133, R67, R8 ;  /* 0x0000000843857220 */ /* 0x000fe20000410000 */
[----:B------:R-:W0:Y:S01]  /*af60*/  MUFU.TANH R153, R153 ;  /* 0x0000009900997308 */ /* 0x000e220000002400 */
[----:B----4-:R-:W-:Y:S01]  /*af70*/  FMNMX.FTZ R12, R73, R12, !PT ;  /* 0x0000000c490c7209 */ /* 0x010fe20007810000 */
[-C--:B------:R-:W-:Y:S01]  /*af80*/  FMUL.FTZ R137, R70, R8.reuse ;  /* 0x0000000846897220 */ /* 0x080fe20000410000 */
[----:B------:R-:W-:Y:S01]  /*af90*/  FMUL.FTZ R141, R71, R8 ;  /* 0x00000008478d7220 */ /* 0x000fe20000410000 */
[----:B------:R-:W4:Y:S04]  /*afa0*/  LDL R25, [R1+0x250] ;  /* 0x0002500001197983 */ /* 0x000f280000100800 */
[----:B------:R-:W1:Y:S01]  /*afb0*/  MUFU.TANH R0, R0 ;  /* 0x0000000000007308 */ /* 0x000e620000002400 */
[----:B------:R-:W4:Y:S04]  /*afc0*/  LDL.64 R32, [R1+0x3c8] ;  /* 0x0003c80001207983 */ /* 0x000f280000100a00 */
[----:B------:R-:W4:Y:S03]  /*afd0*/  LDL.64 R26, [R1+0x418] ;  /* 0x00041800011a7983 */ /* 0x000f260000100a00 */
[----:B------:R-:W1:Y:S01]  /*afe0*/  MUFU.TANH R157, R157 ;  /* 0x0000009d009d7308 */ /* 0x000e620000002400 */
[----:B--2---:R-:W-:-:S07]  /*aff0*/  FMNMX.FTZ R12, R143, R12, !PT ;  /* 0x0000000c8f0c7209 */ /* 0x004fce0007810000 */
[----:B------:R-:W2:Y:S01]  /*b000*/  MUFU.TANH R72, R72 ;  /* 0x0000004800487308 */ /* 0x000ea20000002400 */
[----:B------:R-:W-:Y:S01]  /*b010*/  FMUL.FTZ R34, R38, R8 ;  /* 0x0000000826227220 */ /* 0x000fe20000410000 */
[----:B------:R-:W4:Y:S04]  /*b020*/  LDL.64 R44, [R1+0x378] ;  /* 0x00037800012c7983 */ /* 0x000f280000100a00 */
[----:B------:R-:W4:Y:S02]  /*b030*/  LDL.64 R46, [R1+0x388] ;  /* 0x00038800012e7983 */ /* 0x000f240000100a00 */
[----:B------:R-:W2:Y:S01]  /*b040*/  MUFU.TANH R35, R35 ;  /* 0x0000002300237308 */ /* 0x000ea20000002400 */
[----:B---3--:R-:W-:Y:S01]  /*b050*/  FMNMX.FTZ R9, R6, R5, !PT ;  /* 0x0000000506097209 */ /* 0x008fe20007810000 */
[----:B------:R-:W3:Y:S01]  /*b060*/  LDL.64 R54, [R1+0x328] ;  /* 0x0003280001367983 */ /* 0x000ee20000100a00 */
[----:B0-----:R-:W-:-:S03]  /*b070*/  FMNMX.FTZ R12, R153, R12, !PT ;  /* 0x0000000c990c7209 */ /* 0x001fc60007810000 */
[----:B------:R-:W3:Y:S02]  /*b080*/  LDL.64 R40, [R1+0x3f8] ;  /* 0x0003f80001287983 */ /* 0x000ee40000100a00 */
[----:B------:R-:W0:Y:S08]  /*b090*/  MUFU.TANH R28, R28 ;  /* 0x0000001c001c7308 */ /* 0x000e300000002400 */
[----:B------:R-:W0:Y:S01]  /*b0a0*/  MUFU.TANH R159, R159 ;  /* 0x0000009f009f7308 */ /* 0x000e220000002400 */
[----:B-1----:R-:W-:Y:S01]  /*b0b0*/  FMNMX.FTZ R9, R0, R9, !PT ;  /* 0x0000000900097209 */ /* 0x002fe20007810000 */
[----:B------:R-:W3:Y:S01]  /*b0c0*/  LDL.64 R64, [R1+0x2d8] ;  /* 0x0002d80001407983 */ /* 0x000ee20000100a00 */
[----:B------:R-:W-:-:S05]  /*b0d0*/  FMNMX.FTZ R16, R157, R12, !PT ;  /* 0x0000000c9d107209 */ /* 0x000fca0007810000 */
[----:B------:R-:W1:Y:S08]  /*b0e0*/  MUFU.TANH R139, R139 ;  /* 0x0000008b008b7308 */ /* 0x000e700000002400 */
[----:B------:R-:W1:Y:S01]  /*b0f0*/  MUFU.TANH R165, R165 ;  /* 0x000000a500a57308 */ /* 0x000e620000002400 */
[----:B--2---:R-:W-:Y:S01]  /*b100*/  FMNMX.FTZ R9, R72, R9, !PT ;  /* 0x0000000948097209 */ /* 0x004fe20007810000 */
[----:B------:R-:W2:Y:S01]  /*b110*/  LDL.64 R66, [R1+0x2e8] ;  /* 0x0002e80001427983 */ /* 0x000ea20000100a00 */
[----:B------:R-:W-:-:S03]  /*b120*/  FMNMX.FTZ R16, R35, R16, !PT ;  /* 0x0000001023107209 */ /* 0x000fc60007810000 */
[----:B------:R-:W2:Y:S02]  /*b130*/  LDL.64 R68, [R1+0x2f8] ;  /* 0x0002f80001447983 */ /* 0x000ea40000100a00 */
[----:B------:R-:W1:Y:S08]  /*b140*/  MUFU.TANH R11, R11 ;  /* 0x0000000b000b7308 */ /* 0x000e700000002400 */
[----:B------:R-:W1:Y:S01]  /*b150*/  MUFU.TANH R167, R167 ;  /* 0x000000a700a77308 */ /* 0x000e620000002400 */
[----:B0-----:R-:W-:Y:S01]  /*b160*/  FMNMX.FTZ R12, R28, R9, !PT ;  /* 0x000000091c0c7209 */ /* 0x001fe20007810000 */
[----:B------:R-:W2:Y:S01]  /*b170*/  LDL.64 R70, [R1+0x308] ;  /* 0x0003080001467983 */ /* 0x000ea20000100a00 */
[----:B------:R-:W-:-:S03]  /*b180*/  FMNMX.FTZ R16, R159, R16, !PT ;  /* 0x000000109f107209 */ /* 0x000fc60007810000 */
[----:B------:R-:W2:Y:S02]  /*b190*/  LDL.64 R56, [R1+0x338] ;  /* 0x0003380001387983 */ /* 0x000ea40000100a00 */
[----:B------:R-:W0:Y:S08]  /*b1a0*/  MUFU.TANH R34, R34 ;  /* 0x0000002200227308 */ /* 0x000e300000002400 */
[----:B------:R-:W0:Y:S01]  /*b1b0*/  MUFU.TANH R169, R169 ;  /* 0x000000a900a97308 */ /* 0x000e220000002400 */
[----:B-1----:R-:W-:Y:S01]  /*b1c0*/  FMNMX.FTZ R12, R139, R12, !PT ;  /* 0x0000000c8b0c7209 */ /* 0x002fe20007810000 */
[----:B------:R-:W2:Y:S01]  /*b1d0*/  LDL.64 R58, [R1+0x348] ;  /* 0x00034800013a7983 */ /* 0x000ea20000100a00 */
[----:B------:R-:W-:-:S03]  /*b1e0*/  FMNMX.FTZ R16, R165, R16, !PT ;  /* 0x00000010a5107209 */ /* 0x000fc60007810000 */
[----:B------:R-:W2:Y:S02]  /*b1f0*/  LDL.64 R30, [R1+0x428] ;  /* 0x00042800011e7983 */ /* 0x000ea40000100a00 */
[----:B------:R-:W1:Y:S08]  /*b200*/  MUFU.TANH R14, R14 ;  /* 0x0000000e000e7308 */ /* 0x000e700000002400 */
[----:B------:R-:W1:Y:S01]  /*b210*/  MUFU.TANH R177, R177 ;  /* 0x000000b100b17308 */ /* 0x000e620000002400 */
[----:B------:R-:W-:Y:S01]  /*b220*/  FMNMX.FTZ R9, R11, R12, !PT ;  /* 0x0000000c0b097209 */ /* 0x000fe20007810000 */
[----:B------:R-:W2:Y:S01]  /*b230*/  LDL.64 R60, [R1+0x358] ;  /* 0x00035800013c7983 */ /* 0x000ea20000100a00 */
[----:B------:R-:W-:-:S03]  /*b240*/  FMNMX.FTZ R16, R167, R16, !PT ;  /* 0x00000010a7107209 */ /* 0x000fc60007810000 */
[----:B------:R-:W2:Y:S02]  /*b250*/  LDL.64 R42, [R1+0x408] ;  /* 0x00040800012a7983 */ /* 0x000ea40000100a00 */
[----:B------:R-:W1:Y:S02]  /*b260*/  MUFU.TANH R156, R156 ;  /* 0x0000009c009c7308 */ /* 0x000e640000002400 */
[----:B------:R-:W2:Y:S06]  /*b270*/  LDL.64 R48, [R1+0x398] ;  /* 0x0003980001307983 */ /* 0x000eac0000100a00 */
        /* <DEDUP_REMOVED lines=15> */
[----:B------:R-:W-:-:S05]  /*b370*/  FMNMX.FTZ R16, R175, R16, !PT ;  /* 0x00000010af107209 */ /* 0x000fca0007810000 */
[----:B------:R-:W1:Y:S08]  /*b380*/  MUFU.TANH R168, R168 ;  /* 0x000000a800a87308 */ /* 0x000e700000002400 */
[----:B------:R-:W1:Y:S01]  /*b390*/  MUFU.TANH R205, R205 ;  /* 0x000000cd00cd7308 */ /* 0x000e620000002400 */
[----:B0-----:R-:W-:Y:S02]  /*b3a0*/  FMNMX.FTZ R9, R164, R9, !PT ;  /* 0x00000009a4097209 */ /* 0x001fe40007810000 */
[----:B------:R-:W-:-:S05]  /*b3b0*/  FMNMX.FTZ R16, R195, R16, !PT ;  /* 0x00000010c3107209 */ /* 0x000fca0007810000 */
[----:B------:R-:W0:Y:S08]  /*b3c0*/  MUFU.TANH R170, R170 ;  /* 0x000000aa00aa7308 */ /* 0x000e300000002400 */
[----:B------:R-:W0:Y:S01]  /*b3d0*/  MUFU.TANH R203, R203 ;  /* 0x000000cb00cb7308 */ /* 0x000e220000002400 */
[----:B-1----:R-:W-:Y:S02]  /*b3e0*/  FMNMX.FTZ R9, R166, R9, !PT ;  /* 0x00000009a6097209 */ /* 0x002fe40007810000 */
[----:B------:R-:W-:-:S05]  /*b3f0*/  FMNMX.FTZ R16, R181, R16, !PT ;  /* 0x00000010b5107209 */ /* 0x000fca0007810000 */
[----:B------:R-:W1:Y:S08]  /*b400*/  MUFU.TANH R23, R23 ;  /* 0x0000001700177308 */ /* 0x000e700000002400 */
[----:B------:R-:W1:Y:S01]  /*b410*/  MUFU.TANH R213, R213 ;  /* 0x000000d500d57308 */ /* 0x000e620000002400 */
[----:B------:R-:W-:Y:S02]  /*b420*/  FMNMX.FTZ R9, R168, R9, !PT ;  /* 0x00000009a8097209 */ /* 0x000fe40007810000 */
        /* <DEDUP_REMOVED lines=21> */
[----:B------:R-:W1:Y:S01]  /*b580*/  MUFU.TANH R131, R131 ;  /* 0x0000008300837308 */ /* 0x000e620000002400 */
[----:B------:R-:W-:Y:S02]  /*b590*/  FMNMX.FTZ R12, R127, R12, !PT ;  /* 0x0000000c7f0c7209 */ /* 0x000fe40007810000 */
[----:B------:R-:W-:-:S05]  /*b5a0*/  FMNMX.FTZ R8, R215, R16, !PT ;  /* 0x00000010d7087209 */ /* 0x000fca0007810000 */
[----:B------:R-:W1:Y:S01]  /*b5b0*/  MUFU.TANH R135, R135 ;  /* 0x0000008700877308 */ /* 0x000e620000002400 */
[----:B0-----:R-:W-:Y:S02]  /*b5c0*/  FMNMX.FTZ R12, R129, R12, !PT ;  /* 0x0000000c810c7209 */ /* 0x001fe40007810000 */
[----:B------:R-:W-:-:S05]  /*b5d0*/  FMNMX.FTZ R8, R217, R8, !PT ;  /* 0x00000008d9087209 */ /* 0x000fca0007810000 */
[----:B------:R-:W0:Y:S01]  /*b5e0*/  MUFU.TANH R133, R133 ;  /* 0x0000008500857308 */ /* 0x000e220000002400 */
[----:B-1----:R-:W-:Y:S01]  /*b5f0*/  FMNMX.FTZ R12, R131, R12, !PT ;  /* 0x0000000c830c7209 */ /* 0x002fe20007810000 */
[----:B------:R-:W1:Y:S06]  /*b600*/  SHFL.BFLY PT, R13, R8, 0x2, 0x1f ;  /* 0x0c401f00080d7f89 */ /* 0x000e6c00000e0000 */
[----:B------:R-:W4:Y:S01]  /*b610*/  MUFU.TANH R137, R137 ;  /* 0x0000008900897308 */ /* 0x000f220000002400 */
[----:B------:R-:W-:-:S07]  /*b620*/  FMNMX.FTZ R12, R135, R12, !PT ;  /* 0x0000000c870c7209 */ /* 0x000fce0007810000 */
[----:B------:R-:W1:Y:S01]  /*b630*/  MUFU.TANH R141, R141 ;  /* 0x0000008d008d7308 */ /* 0x000e620000002400 */
[----:B0-----:R-:W-:-:S04]  /*b640*/  FMNMX.FTZ R12, R133, R12, !PT ;  /* 0x0000000c850c7209 */ /* 0x001fc80007810000 */
[----:B----4-:R-:W-:-:S04]  /*b650*/  FMNMX.FTZ R12, R137, R12, !PT ;  /* 0x0000000c890c7209 */ /* 0x010fc80007810000 */
[----:B-1----:R-:W-:-:S05]  /*b660*/  FMNMX.FTZ R9, R141, R12, !PT ;  /* 0x0000000c8d097209 */ /* 0x002fca0007810000 */
[----:B------:R0:W-:Y:S01]  /*b670*/  STL.64 [R1+0x230], R8 ;  /* 0x0002300801007387 */ /* 0x0001e20000100a00 */
[----:B------:R-:W-:-:S03]  /*b680*/  FMNMX.FTZ R12, R8, R13, !PT ;  /* 0x0000000d080c7209 */ /* 0x000fc60007810000 */
[----:B------:R-:W4:Y:S04]  /*b690*/  LDL R219, [R1+0x234] ;  /* 0x0002340001db7983 */ /* 0x000f280000100800 */
[----:B------:R-:W1:Y:S04]  /*b6a0*/  SHFL.BFLY PT, R13, R12, 0x1, 0x1f ;  /* 0x0c201f000c0d7f89 */ /* 0x000e6800000e0000 */
[----:B0-----:R-:W3:Y:S01]  /*b6b0*/  LDL.64 R8, [R1+0x290] ;  /* 0x0002900001087983 */ /* 0x001ee20000100a00 */
[----:B-1----:R-:W-:-:S05]  /*b6c0*/  FMNMX.FTZ R16, R12, R13, !PT ;  /* 0x0000000d0c107209 */ /* 0x002fca0007810000 */
[----:B------:R0:W-:Y:S04]  /*b6d0*/  STL [R1+0x230], R16 ;  /* 0x0002301001007387 */ /* 0x0001e80000100800 */
[----:B------:R-:W2:Y:S04]  /*b6e0*/  LDL R180, [R1+0x230] ;  /* 0x0002300001b47983 */ /* 0x000ea80000100800 */
[----:B0-----:R-:W3:Y:S04]  /*b6f0*/  LDL.64 R16, [R1+0x3e0] ;  /* 0x0003e00001107983 */ /* 0x001ee80000100a00 */
[----:B----4-:R-:W0:Y:S02]  /*b700*/  SHFL.BFLY PT, R12, R219, 0x2, 0x1f ;  /* 0x0c401f00db0c7f89 */ /* 0x010e2400000e0000 */
[----:B0-----:R-:W-:-:S02]  /*b710*/  FMNMX.FTZ R15, R12, R219, !PT ;  /* 0x000000db0c0f7209 */ /* 0x001fc40007810000 */
[----:B------:R-:W4:Y:S04]  /*b720*/  LDL.64 R12, [R1+0x438] ;  /* 0x00043800010c7983 */ /* 0x000f280000100a00 */
[----:B------:R-:W0:Y:S01]  /*b730*/  SHFL.BFLY PT, R24, R15, 0x1, 0x1f ;  /* 0x0c201f000f187f89 */ /* 0x000e2200000e0000 */
[----:B--2---:R-:W-:-:S04]  /*b740*/  FADD.FTZ R4, R4, -R180 ;  /* 0x800000b404047221 */ /* 0x004fc80000010000 */
[----:B------:R-:W-:-:S06]  /*b750*/  FMUL.FTZ R158, R4, R25 ;  /* 0x00000019049e7220 */ /* 0x000fcc0000410000 */
[----:B------:R-:W1:Y:S01]  /*b760*/  MUFU.EX2 R158, R158 ;  /* 0x0000009e009e7308 */ /* 0x000e620000000800 */
[----:B0-----:R-:W-:-:S05]  /*b770*/  FMNMX.FTZ R24, R15, R24, !PT ;  /* 0x000000180f187209 */ /* 0x001fca0007810000 */
[----:B------:R-:W-:Y:S02]  /*b780*/  FADD.FTZ R120, R5, -R24 ;  /* 0x8000001805787221 */ /* 0x000fe40000010000 */
[----:B------:R-:W2:Y:S01]  /*b790*/  LDL.64 R4, [R1+0x448] ;  /* 0x0004480001047983 */ /* 0x000ea20000100a00 */
[C---:B-1----:R-:W-:Y:S01]  /*b7a0*/  FMUL.FTZ R111, R158.reuse, R111 ;  /* 0x0000006f9e6f7220 */ /* 0x042fe20000410000 */
[----:B------:R-:W-:-:S05]  /*b7b0*/  FMUL.FTZ R110, R158, R110 ;  /* 0x0000006e9e6e7220 */ /* 0x000fca0000410000 */
[----:B------:R3:W-:Y:S01]  /*b7c0*/  STL.64 [R1+0x340], R110 ;  /* 0x0003406e01007387 */ /* 0x0007e20000100a00 */
[----:B------:R-:W-:Y:S01]  /*b7d0*/  FMUL.FTZ R180, R25, R180 ;  /* 0x000000b419b47220 */ /* 0x000fe20000410000 */
[C---:B------:R-:W-:Y:S01]  /*b7e0*/  FMUL.FTZ R145, R158.reuse, R145 ;  /* 0x000000919e917220 */ /* 0x040fe20000410000 */
[C---:B------:R-:W-:Y:S01]  /*b7f0*/  FMUL.FTZ R144, R158.reuse, R144 ;  /* 0x000000909e907220 */ /* 0x040fe20000410000 */
[C---:B------:R-:W-:Y:S01]  /*b800*/  FMUL.FTZ R197, R158.reuse, R197 ;  /* 0x000000c59ec57220 */ /* 0x040fe20000410000 */
[C---:B---3--:R-:W-:Y:S01]  /*b810*/  FMUL.FTZ R111, R158.reuse, R17 ;  /* 0x000000119e6f7220 */ /* 0x048fe20000410000 */
[C---:B------:R-:W-:Y:S01]  /*b820*/  FMUL.FTZ R110, R158.reuse, R16 ;  /* 0x000000109e6e7220 */ /* 0x040fe20000410000 */
[C---:B------:R-:W-:Y:S01]  /*b830*/  FMUL.FTZ R196, R158.reuse, R196 ;  /* 0x000000c49ec47220 */ /* 0x040fe20000410000 */
[----:B------:R-:W3:Y:S01]  /*b840*/  LDL.64 R16, [R1+0x240] ;  /* 0x0002400001107983 */ /* 0x000ee20000100a00 */
[--C-:B------:R-:W-:Y:S01]  /*b850*/  FFMA.FTZ R138, R143, R25, -R180.reuse ;  /* 0x000000198f8a7223 */ /* 0x100fe200000108b4 */
[----:B------:R-:W-:Y:S01]  /*b860*/  FMUL.FTZ R143, R25, R120 ;  /* 0x00000078198f7220 */ /* 0x000fe20000410000 */
[C---:B------:R-:W-:Y:S01]  /*b870*/  FMUL.FTZ R191, R158.reuse, R191 ;  /* 0x000000bf9ebf7220 */ /* 0x040fe20000410000 */
[C---:B------:R-:W-:Y:S01]  /*b880*/  FMUL.FTZ R190, R158.reuse, R190 ;  /* 0x000000be9ebe7220 */ /* 0x040fe20000410000 */
[C---:B------:R-:W-:Y:S01]  /*b890*/  FMUL.FTZ R204, R158.reuse, R8 ;  /* 0x000000089ecc7220 */ /* 0x040fe20000410000 */
[C---:B------:R-:W-:Y:S01]  /*b8a0*/  FMUL.FTZ R163, R158.reuse, R163 ;  /* 0x000000a39ea37220 */ /* 0x040fe20000410000 */
[C---:B------:R-:W-:Y:S01]  /*b8b0*/  FMUL.FTZ R162, R158.reuse, R162 ;  /* 0x000000a29ea27220 */ /* 0x040fe20000410000 */
[----:B------:R-:W0:Y:S01]  /*b8c0*/  MUFU.EX2 R143, R143 ;  /* 0x0000008f008f7308 */ /* 0x000e220000000800 */
[-CC-:B------:R-:W-:Y:S01]  /*b8d0*/  FFMA.FTZ R136, R73, R25.reuse, -R180.reuse ;  /* 0x0000001949887223 */ /* 0x180fe200000108b4 */
[-CC-:B------:R-:W-:Y:S01]  /*b8e0*/  FFMA.FTZ R122, R205, R25.reuse, -R180.reuse ;  /* 0x00000019cd7a7223 */ /* 0x180fe200000108b4 */
[----:B------:R-:W-:Y:S01]  /*b8f0*/  FFMA.FTZ R73, R159, R25, -R180 ;  /* 0x000000199f497223 */ /* 0x000fe200000108b4 */
[C---:B------:R-:W-:Y:S01]  /*b900*/  FMUL.FTZ R205, R158.reuse, R9 ;  /* 0x000000099ecd7220 */ /* 0x040fe20000410000 */
        /* <DEDUP_REMOVED lines=12> */
[C---:B0-----:R-:W-:Y:S01]  /*b9d0*/  FMUL.FTZ R55, R143.reuse, R55 ;  /* 0x000000378f377220 */ /* 0x041fe20000410000 */
[C---:B------:R-:W-:Y:S01]  /*b9e0*/  FMUL.FTZ R54, R143.reuse, R54 ;  /* 0x000000368f367220 */ /* 0x040fe20000410000 */
[C---:B------:R-:W-:Y:S01]  /*b9f0*/  FMUL.FTZ R45, R143.reuse, R45 ;  /* 0x0000002d8f2d7220 */ /* 0x040fe20000410000 */
[C---:B------:R-:W-:Y:S01]  /*ba00*/  FMUL.FTZ R44, R143.reuse, R44 ;  /* 0x0000002c8f2c7220 */ /* 0x040fe20000410000 */
[C---:B------:R-:W-:Y:S01]  /*ba10*/  FMUL.FTZ R115, R158.reuse, R115 ;  /* 0x000000739e737220 */ /* 0x040fe20000410000 */
[C---:B------:R-:W-:Y:S01]  /*ba20*/  FMUL.FTZ R114, R158.reuse, R114 ;  /* 0x000000729e727220 */ /* 0x040fe20000410000 */
[----:B------:R0:W-:Y:S01]  /*ba30*/  STL.64 [R1+0x328], R54 ;  /* 0x0003283601007387 */ /* 0x0001e20000100a00 */
[C---:B------:R-:W-:Y:S01]  /*ba40*/  FMUL.FTZ R113, R158.reuse, R113 ;  /* 0x000000719e717220 */ /* 0x040fe20000410000 */
[C---:B------:R-:W-:Y:S01]  /*ba50*/  FMUL.FTZ R112, R158.reuse, R112 ;  /* 0x000000709e707220 */ /* 0x040fe20000410000 */
[C---:B------:R-:W-:Y:S01]  /*ba60*/  FMUL.FTZ R109, R158.reuse, R109 ;  /* 0x0000006d9e6d7220 */ /* 0x040fe20000410000 */
[----:B------:R1:W-:Y:S01]  /*ba70*/  STL.64 [R1+0x378], R44 ;  /* 0x0003782c01007387 */ /* 0x0003e20000100a00 */
        /* <DEDUP_REMOVED lines=61> */
[C---:B------:R-:W-:Y:S01]  /*be50*/  FMUL.FTZ R41, R143.reuse, R41 ;  /* 0x000000298f297220 */ /* 0x040fe20000410000 */
[C---:B------:R-:W-:Y:S01]  /*be60*/  FMUL.FTZ R40, R143.reuse, R40 ;  /* 0x000000288f287220 */ /* 0x040fe20000410000 */
[C---:B-1----:R-:W-:Y:S01]  /*be70*/  FMUL.FTZ R45, R143.reuse, R27 ;  /* 0x0000001b8f2d7220 */ /* 0x042fe20000410000 */
[C---:B------:R-:W-:Y:S01]  /*be80*/  FMUL.FTZ R44, R143.reuse, R26 ;  /* 0x0000001a8f2c7220 */ /* 0x040fe20000410000 */
[C---:B------:R-:W-:Y:S01]  /*be90*/  FMUL.FTZ R199, R158.reuse, R199 ;  /* 0x000000c79ec77220 */ /* 0x040fe20000410000 */
[C---:B------:R-:W-:Y:S01]  /*bea0*/  FMUL.FTZ R198, R158.reuse, R198 ;  /* 0x000000c69ec67220 */ /* 0x040fe20000410000 */
[C---:B------:R-:W-:Y:S01]  /*beb0*/  FMUL.FTZ R105, R158.reuse, R105 ;  /* 0x000000699e697220 */ /* 0x040fe20000410000 */
[C---:B------:R-:W-:Y:S01]  /*bec0*/  FMUL.FTZ R104, R158.reuse, R104 ;  /* 0x000000689e687220 */ /* 0x040fe20000410000 */
[C---:B------:R-:W-:Y:S01]  /*bed0*/  FMUL.FTZ R43, R143.reuse, R43 ;  /* 0x0000002b8f2b7220 */ /* 0x040fe20000410000 */
[----:B------:R-:W-:Y:S01]  /*bee0*/  FMUL.FTZ R42, R143, R42 ;  /* 0x0000002a8f2a7220 */ /* 0x000fe20000410000 */
[----:B------:R0:W-:Y:S04]  /*bef0*/  STL.64 [R1+0x2f0], R144 ;  /* 0x0002f09001007387 */ /* 0x0001e80000100a00 */
[----:B------:R-:W-:Y:S04]  /*bf00*/  STL.64 [R1+0x270], R196 ;  /* 0x000270c401007387 */ /* 0x000fe80000100a00 */
[----:B------:R-:W-:Y:S01]  /*bf10*/  STL.64 [R1+0x280], R190 ;  /* 0x000280be01007387 */ /* 0x000fe20000100a00 */
[----:B0-----:R-:W-:-:S03]  /*bf20*/  FMUL.FTZ R144, R158, R20 ;  /* 0x000000149e907220 */ /* 0x001fc60000410000 */
[----:B------:R-:W-:Y:S01]  /*bf30*/  STL.64 [R1+0x290], R204 ;  /* 0x000290cc01007387 */ /* 0x000fe20000100a00 */
[----:B------:R0:W-:Y:S03]  /*bf40*/  MUFU.EX2 R20, R73 ;  /* 0x0000004900147308 */ /* 0x0001e60000000800 */
[----:B------:R-:W-:Y:S04]  /*bf50*/  STL.64 [R1+0x2a0], R162 ;  /* 0x0002a0a201007387 */ /* 0x000fe80000100a00 */
        /* <DEDUP_REMOVED lines=22> */
[----:B------:R1:W-:Y:S04]  /*c0c0*/  STL.64 [R1+0x2a8], R80 ;  /* 0x0002a85001007387 */ /* 0x0003e80000100a00 */
[----:B------:R0:W-:Y:S04]  /*c0d0*/  STL.64 [R1+0x2b8], R82 ;  /* 0x0002b85201007387 */ /* 0x0001e80000100a00 */
[----:B------:R4:W-:Y:S04]  /*c0e0*/  STL.64 [R1+0x2c8], R84 ;  /* 0x0002c85401007387 */ /* 0x0009e80000100a00 */
        /* <DEDUP_REMOVED lines=8> */
[----:B------:R2:W-:Y:S04]  /*c170*/  STL.64 [R1+0x368], R62 ;  /* 0x0003683e01007387 */ /* 0x0005e80000100a00 */
[----:B------:R-:W-:Y:S04]  /*c180*/  STL.64 [R1+0x388], R46 ;  /* 0x0003882e01007387 */ /* 0x000fe80000100a00 */
[----:B------:R3:W-:Y:S04]  /*c190*/  STL.64 [R1+0x3a8], R50 ;  /* 0x0003a83201007387 */ /* 0x0007e80000100a00 */
[----:B------:R3:W-:Y:S04]  /*c1a0*/  STL.64 [R1+0x3b8], R52 ;  /* 0x0003b83401007387 */ /* 0x0007e80000100a00 */
[----:B------:R3:W-:Y:S04]  /*c1b0*/  STL.64 [R1+0x3c8], R54 ;  /* 0x0003c83601007387 */ /* 0x0007e80000100a00 */
[----:B------:R-:W-:Y:S04]  /*c1c0*/  STL.64 [R1+0x3d8], R36 ;  /* 0x0003d82401007387 */ /* 0x000fe80000100a00 */
[----:B------:R-:W-:Y:S04]  /*c1d0*/  STL.64 [R1+0x3e8], R38 ;  /* 0x0003e82601007387 */ /* 0x000fe80000100a00 */
[----:B------:R-:W-:Y:S04]  /*c1e0*/  STL.64 [R1+0x3f8], R40 ;  /* 0x0003f82801007387 */ /* 0x000fe80000100a00 */
[----:B------:R3:W-:Y:S04]  /*c1f0*/  STL.64 [R1+0x418], R44 ;  /* 0x0004182c01007387 */ /* 0x0007e80000100a00 */
[----:B------:R-:W-:Y:S04]  /*c200*/  STL.64 [R1+0x260], R198 ;  /* 0x000260c601007387 */ /* 0x000fe80000100a00 */
[----:B------:R3:W-:Y:S04]  /*c210*/  STL.64 [R1+0x3c0], R104 ;  /* 0x0003c06801007387 */ /* 0x0007e80000100a00 */
[----:B------:R-:W-:Y:S04]  /*c220*/  STL.64 [R1+0x408], R42 ;  /* 0x0004082a01007387 */ /* 0x000fe80000100a00 */
[----:B-1----:R-:W3:Y:S04]  /*c230*/  LDL R81, [R1+0x26c] ;  /* 0x00026c0001517983 */ /* 0x002ee80000100800 */
[----:B0-----:R-:W3:Y:S04]  /*c240*/  LDL R83, [R1+0x270] ;  /* 0x0002700001537983 */ /* 0x001ee80000100800 */
[----:B----4-:R-:W4:Y:S04]  /*c250*/  LDL R85, [R1+0x274] ;  /* 0x0002740001557983 */ /* 0x010f280000100800 */
[----:B------:R-:W4:Y:S04]  /*c260*/  LDL R87, [R1+0x278] ;  /* 0x0002780001577983 */ /* 0x000f280000100800 */
        /* <DEDUP_REMOVED lines=17> */
[----:B--2---:R-:W2:Y:S04]  /*c380*/  LDL R57, [R1+0x2c4] ;  /* 0x0002c40001397983 */ /* 0x004ea80000100800 */
[----:B------:R-:W2:Y:S04]  /*c390*/  LDL R59, [R1+0x2c8] ;  /* 0x0002c800013b7983 */ /* 0x000ea80000100800 */
        /* <DEDUP_REMOVED lines=8> */
[----:B---3--:R-:W3:Y:S04]  /*c420*/  LDL R51, [R1+0x2ec] ;  /* 0x0002ec0001337983 */ /* 0x008ee80000100800 */
[----:B------:R-:W3:Y:S04]  /*c430*/  LDL R53, [R1+0x2f0] ;  /* 0x0002f00001357983 */ /* 0x000ee80000100800 */
[----:B------:R-:W3:Y:S04]  /*c440*/  LDL R55, [R1+0x2f4] ;  /* 0x0002f40001377983 */ /* 0x000ee80000100800 */
[----:B------:R-:W3:Y:S04]  /*c450*/  LDL R45, [R1+0x2f8] ;  /* 0x0002f800012d7983 */ /* 0x000ee80000100800 */
[----:B------:R-:W3:Y:S04]  /*c460*/  LDL R47, [R1+0x2fc] ;  /* 0x0002fc00012f7983 */ /* 0x000ee80000100800 */
[----:B------:R-:W4:Y:S04]  /*c470*/  LDL R116, [R1+0x3ac] ;  /* 0x0003ac0001747983 */ /* 0x000f280000100800 */
[----:B------:R-:W2:Y:S04]  /*c480*/  LDL R118, [R1+0x3b0] ;  /* 0x0003b00001767983 */ /* 0x000ea80000100800 */
[----:B------:R-:W3:Y:S04]  /*c490*/  LDL R110, [R1+0x3b8] ;  /* 0x0003b800016e7983 */ /* 0x000ee80000100800 */
        /* <DEDUP_REMOVED lines=17> */
[----:B------:R-:W3:Y:S01]  /*c5b0*/  LDL R78, [R1+0x408] ;  /* 0x00040800014e7983 */ /* 0x000ee20000100800 */
[C---:B------:R-:W-:Y:S01]  /*c5c0*/  FMUL.FTZ R31, R143.reuse, R31 ;  /* 0x0000001f8f1f7220 */ /* 0x040fe20000410000 */
[----:B------:R-:W-:Y:S01]  /*c5d0*/  FMUL.FTZ R30, R143, R30 ;  /* 0x0000001e8f1e7220 */ /* 0x000fe20000410000 */
[-CC-:B------:R-:W-:Y:S01]  /*c5e0*/  FFMA.FTZ R29, R7, R25.reuse, -R180.reuse ;  /* 0x00000019071d7223 */ /* 0x180fe200000108b4 */
[-CC-:B------:R-:W-:Y:S01]  /*c5f0*/  FFMA.FTZ R152, R10, R25.reuse, -R180.reuse ;  /* 0x000000190a987223 */ /* 0x180fe200000108b4 */
[--C-:B------:R-:W-:Y:S01]  /*c600*/  FFMA.FTZ R120, R203, R25, -R180.reuse ;  /* 0x00000019cb787223 */ /* 0x100fe200000108b4 */
[----:B------:R-:W-:Y:S01]  /*c610*/  FMUL.FTZ R5, R143, R5 ;  /* 0x000000058f057220 */ /* 0x000fe20000410000 */
[----:B------:R0:W-:Y:S01]  /*c620*/  STL.64 [R1+0x428], R30 ;  /* 0x0004281e01007387 */ /* 0x0001e20000100a00 */
[--C-:B------:R-:W-:Y:S01]  /*c630*/  FFMA.FTZ R7, R153, R25, -R180.reuse ;  /* 0x0000001999077223 */ /* 0x100fe200000108b4 */
[----:B------:R-:W-:Y:S01]  /*c640*/  MUFU.EX2 R29, R29 ;  /* 0x0000001d001d7308 */ /* 0x000fe20000000800 */
[----:B------:R-:W-:Y:S01]  /*c650*/  FMUL.FTZ R203, R158, R155 ;  /* 0x0000009b9ecb7220 */ /* 0x000fe20000410000 */
[C---:B------:R-:W-:Y:S01]  /*c660*/  FMUL.FTZ R4, R143.reuse, R4 ;  /* 0x000000048f047220 */ /* 0x040fe20000410000 */
[--C-:B------:R-:W-:Y:S01]  /*c670*/  FFMA.FTZ R134, R22, R25, -R180.reuse ;  /* 0x0000001916867223 */ /* 0x100fe200000108b4 */
[C---:B------:R-:W-:Y:S01]  /*c680*/  FMUL.FTZ R202, R158.reuse, R154 ;  /* 0x0000009a9eca7220 */ /* 0x040fe20000410000 */
[C---:B------:R-:W-:Y:S01]  /*c690*/  FMUL.FTZ R13, R143.reuse, R13 ;  /* 0x0000000d8f0d7220 */ /* 0x040fe20000410000 */
[C---:B------:R-:W-:Y:S01]  /*c6a0*/  FMUL.FTZ R147, R158.reuse, R147 ;  /* 0x000000939e937220 */ /* 0x040fe20000410000 */
[----:B------:R-:W-:Y:S01]  /*c6b0*/  FMUL.FTZ R146, R158, R146 ;  /* 0x000000929e927220 */ /* 0x000fe20000410000 */
[----:B------:R-:W-:Y:S01]  /*c6c0*/  MUFU.EX2 R8, R138 ;  /* 0x0000008a00087308 */ /* 0x000fe20000000800 */
[----:B------:R-:W-:Y:S01]  /*c6d0*/  FMUL.FTZ R12, R143, R12 ;  /* 0x0000000c8f0c7220 */ /* 0x000fe20000410000 */
[-C--:B0-----:R-:W-:Y:S01]  /*c6e0*/  FMUL.FTZ R31, R24, R25.reuse ;  /* 0x00000019181f7220 */ /* 0x081fe20000410000 */
[-CC-:B------:R-:W-:Y:S01]  /*c6f0*/  FFMA.FTZ R10, R157, R25.reuse, -R180.reuse ;  /* 0x000000199d0a7223 */ /* 0x180fe200000108b4 */
[-CC-:B------:R-:W-:Y:S01]  /*c700*/  FFMA.FTZ R15, R165, R25.reuse, -R180.reuse ;  /* 0x00000019a50f7223 */ /* 0x180fe200000108b4 */
[-CC-:B------:R-:W-:Y:S01]  /*c710*/  FFMA.FTZ R128, R167, R25.reuse, -R180.reuse ;  /* 0x00000019a7807223 */ /* 0x180fe200000108b4 */
[-CC-:B------:R-:W-:Y:S01]  /*c720*/  FFMA.FTZ R30, R6, R25.reuse, -R31.reuse ;  /* 0x00000019061e7223 */ /* 0x180fe2000001081f */
[-CC-:B------:R-:W-:Y:S01]  /*c730*/  FFMA.FTZ R153, R0, R25.reuse, -R31.reuse ;  /* 0x0000001900997223 */ /* 0x180fe2000001081f */
[-CC-:B------:R-:W-:Y:S01]  /*c740*/  FFMA.FTZ R155, R72, R25.reuse, -R31.reuse ;  /* 0x00000019489b7223 */ /* 0x180fe2000001081f */
[----:B------:R-:W-:Y:S01]  /*c750*/  MUFU.EX2 R152, R152 ;  /* 0x0000009800987308 */ /* 0x000fe20000000800 */
[-CC-:B------:R-:W-:Y:S01]  /*c760*/  FFMA.FTZ R28, R28, R25.reuse, -R31.reuse ;  /* 0x000000191c1c7223 */ /* 0x180fe2000001081f */
[--C-:B------:R-:W-:Y:S01]  /*c770*/  FFMA.FTZ R130, R169, R25, -R180.reuse ;  /* 0x00000019a9827223 */ /* 0x100fe200000108b4 */
[C---:B------:R-:W-:Y:S01]  /*c780*/  FMUL.FTZ R149, R158.reuse, R149 ;  /* 0x000000959e957220 */ /* 0x040fe20000410000 */
[C---:B------:R-:W-:Y:S01]  /*c790*/  FMUL.FTZ R148, R158.reuse, R148 ;  /* 0x000000949e947220 */ /* 0x040fe20000410000 */
[C---:B------:R-:W-:Y:S01]  /*c7a0*/  FMUL.FTZ R151, R158.reuse, R151 ;  /* 0x000000979e977220 */ /* 0x040fe20000410000 */
[C---:B------:R-:W-:Y:S01]  /*c7b0*/  FMUL.FTZ R150, R158.reuse, R150 ;  /* 0x000000969e967220 */ /* 0x040fe20000410000 */
[C---:B------:R-:W-:Y:S01]  /*c7c0*/  FMUL.FTZ R161, R158.reuse, R161 ;  /* 0x000000a19ea17220 */ /* 0x040fe20000410000 */
[----:B------:R-:W0:Y:S01]  /*c7d0*/  MUFU.EX2 R30, R30 ;  /* 0x0000001e001e7308 */ /* 0x000e220000000800 */
[-CC-:B------:R-:W-:Y:S01]  /*c7e0*/  FFMA.FTZ R22, R35, R25.reuse, -R180.reuse ;  /* 0x0000001923167223 */ /* 0x180fe200000108b4 */
[----:B------:R1:W-:Y:S01]  /*c7f0*/  STL.64 [R1+0x448], R4 ;  /* 0x0004480401007387 */ /* 0x0003e20000100a00 */
[--C-:B------:R-:W-:Y:S01]  /*c800*/  FFMA.FTZ R0, R11, R25, -R31.reuse ;  /* 0x000000190b007223 */ /* 0x100fe2000001081f */
[C---:B------:R-:W-:Y:S01]  /*c810*/  FMUL.FTZ R160, R158.reuse, R160 ;  /* 0x000000a09ea07220 */ /* 0x040fe20000410000 */
[----:B------:R-:W-:Y:S01]  /*c820*/  FMUL.FTZ R145, R158, R21 ;  /* 0x000000159e917220 */ /* 0x000fe20000410000 */
[-CC-:B------:R-:W-:Y:S01]  /*c830*/  FFMA.FTZ R132, R177, R25.reuse, -R180.reuse ;  /* 0x00000019b1847223 */ /* 0x180fe200000108b4 */
[-CC-:B------:R-:W-:Y:S01]  /*c840*/  FFMA.FTZ R159, R175, R25.reuse, -R180.reuse ;  /* 0x00000019af9f7223 */ /* 0x180fe200000108b4 */
[----:B------:R-:W0:Y:S01]  /*c850*/  MUFU.EX2 R153, R153 ;  /* 0x0000009900997308 */ /* 0x000e220000000800 */
[-CC-:B------:R-:W-:Y:S01]  /*c860*/  FFMA.FTZ R6, R34, R25.reuse, -R31.reuse ;  /* 0x0000001922067223 */ /* 0x180fe2000001081f */
[-CC-:B------:R-:W-:Y:S01]  /*c870*/  FFMA.FTZ R126, R195, R25.reuse, -R180.reuse ;  /* 0x00000019c37e7223 */ /* 0x180fe200000108b4 */
[-CC-:B------:R-:W-:Y:S01]  /*c880*/  FFMA.FTZ R124, R181, R25.reuse, -R180.reuse ;  /* 0x00000019b57c7223 */ /* 0x180fe200000108b4 */
[-CC-:B------:R-:W-:Y:S01]  /*c890*/  FFMA.FTZ R174, R211, R25.reuse, -R180.reuse ;  /* 0x00000019d3ae7223 */ /* 0x180fe200000108b4 */
[-C--:B------:R-:W-:Y:S01]  /*c8a0*/  FFMA.FTZ R176, R209, R25.reuse, -R180 ;  /* 0x00000019d1b07223 */ /* 0x080fe200000108b4 */
[--C-:B-1----:R-:W-:Y:S01]  /*c8b0*/  FFMA.FTZ R4, R139, R25, -R31.reuse ;  /* 0x000000198b047223 */ /* 0x102fe2000001081f */
[C---:B------:R-:W-:Y:S01]  /*c8c0*/  FMUL.FTZ R201, R143.reuse, R201 ;  /* 0x000000c98fc97220 */ /* 0x040fe20000410000 */
[----:B------:R-:W1:Y:S01]  /*c8d0*/  MUFU.EX2 R155, R155 ;  /* 0x0000009b009b7308 */ /* 0x000e620000000800 */
[----:B------:R-:W-:Y:S01]  /*c8e0*/  FFMA.FTZ R11, R164, R25, -R31 ;  /* 0x00000019a40b7223 */ /* 0x000fe2000001081f */
[C---:B------:R-:W-:Y:S01]  /*c8f0*/  FMUL.FTZ R200, R143.reuse, R200 ;  /* 0x000000c88fc87220 */ /* 0x040fe20000410000 */
[C---:B------:R-:W-:Y:S01]  /*c900*/  FMUL.FTZ R49, R143.reuse, R49 ;  /* 0x000000318f317220 */ /* 0x040fe20000410000 */
[----:B------:R-:W-:Y:S01]  /*c910*/  FMUL.FTZ R48, R143, R48 ;  /* 0x000000308f307220 */ /* 0x000fe20000410000 */
[----:B------:R-:W-:Y:S03]  /*c920*/  STL [R1+0x234], R24 ;  /* 0x0002341801007387 */ /* 0x000fe60000100800 */
[----:B------:R-:W1:Y:S01]  /*c930*/  MUFU.EX2 R35, R134 ;  /* 0x0000008600237308 */ /* 0x000e620000000800 */
[----:B0-----:R-:W-:Y:S01]  /*c940*/  FFMA.FTZ R164, R17, R143, R30 ;  /* 0x0000008f11a47223 */ /* 0x001fe2000001001e */
[----:B------:R-:W-:Y:S01]  /*c950*/  FFMA.FTZ R17, R158, R16, R29 ;  /* 0x000000109e117223 */ /* 0x000fe2000001001d */
[----:B------:R-:W3:Y:S04]  /*c960*/  LDL R206, [R1+0x340] ;  /* 0x0003400001ce7983 */ /* 0x000ee80000100800 */
[----:B------:R-:W3:Y:S01]  /*c970*/  LDL R204, [R1+0x354] ;  /* 0x0003540001cc7983 */ /* 0x000ee20000100800 */
[----:B------:R-:W0:Y:S03]  /*c980*/  MUFU.EX2 R28, R28 ;  /* 0x0000001c001c7308 */ /* 0x000e260000000800 */
[----:B------:R-:W3:Y:S04]  /*c990*/  LDL R74, [R1+0x400] ;  /* 0x00040000014a7983 */ /* 0x000ee80000100800 */
[----:B------:R-:W3:Y:S01]  /*c9a0*/  LDL R41, [R1+0x308] ;  /* 0x0003080001297983 */ /* 0x000ee20000100800 */
[----:B------:R-:W0:Y:S01]  /*c9b0*/  MUFU.EX2 R154, R136 ;  /* 0x00000088009a7308 */ /* 0x000e220000000800 */
[----:B------:R-:W-:Y:S01]  /*c9c0*/  FADD.FTZ R164, R153, R164 ;  /* 0x000000a499a47221 */ /* 0x000fe20000010000 */
[-CC-:B------:R-:W-:Y:S01]  /*c9d0*/  FFMA.FTZ R5, R14, R25.reuse, -R31.reuse ;  /* 0x000000190e057223 */ /* 0x180fe2000001081f */
[-C--:B------:R-:W-:Y:S01]  /*c9e0*/  FFMA.FTZ R157, R123, R25.reuse, -R31 ;  /* 0x000000197b9d7223 */ /* 0x080fe2000001081f */
[----:B------:R0:W-:Y:S04]  /*c9f0*/  STL.64 [R1+0x438], R12 ;  /* 0x0004380c01007387 */ /* 0x0001e80000100a00 */
[----:B------:R-:W0:Y:S01]  /*ca00*/  MUFU.EX2 R4, R4 ;  /* 0x0000000400047308 */ /* 0x000e220000000800 */
[----:B------:R-:W-:Y:S01]  /*ca10*/  FADD.FTZ R16, R152, R17 ;  /* 0x0000001198107221 */ /* 0x000fe20000010000 */
[----:B-1----:R-:W-:Y:S01]  /*ca20*/  FADD.FTZ R123, R155, R164 ;  /* 0x000000a49b7b7221 */ /* 0x002fe20000010000 */
[----:B------:R-:W3:Y:S04]  /*ca30*/  LDL R43, [R1+0x30c] ;  /* 0x00030c00012b7983 */ /* 0x000ee80000100800 */
[----:B------:R-:W3:Y:S01]  /*ca40*/  LDL R112, [R1+0x3bc] ;  /* 0x0003bc0001707983 */ /* 0x000ee20000100800 */
[----:B------:R-:W1:Y:S01]  /*ca50*/  MUFU.EX2 R0, R0 ;  /* 0x0000000000007308 */ /* 0x000e620000000800 */
[-C--:B0-----:R-:W-:Y:S01]  /*ca60*/  FFMA.FTZ R12, R156, R25.reuse, -R31 ;  /* 0x000000199c0c7223 */ /* 0x081fe2000001081f */
[----:B------:R-:W-:Y:S01]  /*ca70*/  FADD.FTZ R17, R35, R16 ;  /* 0x0000001023117221 */ /* 0x000fe20000010000 */
[----:B------:R-:W3:Y:S04]  /*ca80*/  LDL R114, [R1+0x3c0] ;  /* 0x0003c00001727983 */ /* 0x000ee80000100800 */
[----:B------:R-:W3:Y:S01]  /*ca90*/  LDL R104, [R1+0x3c4] ;  /* 0x0003c40001687983 */ /* 0x000ee20000100800 */
[----:B------:R-:W0:Y:S01]  /*caa0*/  MUFU.EX2 R7, R7 ;  /* 0x0000000700077308 */ /* 0x000e220000000800 */
[----:B------:R-:W-:Y:S01]  /*cab0*/  FADD.FTZ R123, R28, R123 ;  /* 0x0000007b1c7b7221 */ /* 0x000fe20000010000 */
[----:B------:R-:W-:Y:S01]  /*cac0*/  FADD.FTZ R17, R154, R17 ;  /* 0x000000119a117221 */ /* 0x000fe20000010000 */
        /* <DEDUP_REMOVED lines=9> */
[----:B------:R-:W3:Y:S04]  /*cb60*/  LDL R68, [R1+0x40c] ;  /* 0x00040c0001447983 */ /* 0x000ee80000100800 */
[----:B------:R-:W-:Y:S01]  /*cb70*/  MUFU.EX2 R5, R5 ;  /* 0x0000000500057308 */ /* 0x000fe20000000800 */
[----:B------:R-:W-:Y:S01]  /*cb80*/  FADD.FTZ R16, R8, R17 ;  /* 0x0000001108107221 */ /* 0x000fe20000010000 */
[----:B------:R-:W3:Y:S04]  /*cb90*/  LDL R70, [R1+0x410] ;  /* 0x0004100001467983 */ /* 0x000ee80000100800 */
[----:B------:R-:W3:Y:S02]  /*cba0*/  LDL R224, [R1+0x31c] ;  /* 0x00031c0001e07983 */ /* 0x000ee40000100800 */
[----:B------:R-:W0:Y:S01]  /*cbb0*/  MUFU.EX2 R9, R22 ;  /* 0x0000001600097308 */ /* 0x000e220000000800 */
[----:B-1----:R-:W-:Y:S01]  /*cbc0*/  FADD.FTZ R123, R0, R123 ;  /* 0x0000007b007b7221 */ /* 0x002fe20000010000 */
[-C--:B------:R-:W-:Y:S01]  /*cbd0*/  FFMA.FTZ R13, R168, R25.reuse, -R31 ;  /* 0x00000019a80d7223 */ /* 0x080fe2000001081f */
[----:B------:R-:W3:Y:S04]  /*cbe0*/  LDL R218, [R1+0x328] ;  /* 0x0003280001da7983 */ /* 0x000ee80000100800 */
[----:B------:R-:W-:Y:S01]  /*cbf0*/  STL [R1+0x3428], R182 ;  /* 0x003428b601007387 */ /* 0x000fe20000100800 */
[----:B------:R-:W1:Y:S01]  /*cc00*/  MUFU.EX2 R12, R12 ;  /* 0x0000000c000c7308 */ /* 0x000e620000000800 */
[----:B0-----:R-:W-:Y:S01]  /*cc10*/  FADD.FTZ R17, R7, R16 ;  /* 0x0000001007117221 */ /* 0x001fe20000010000 */
[----:B------:R-:W-:Y:S01]  /*cc20*/  FADD.FTZ R166, R6, R123 ;  /* 0x0000007b06a67221 */ /* 0x000fe20000010000 */
[----:B------:R-:W3:Y:S04]  /*cc30*/  LDL R184, [R1+0x364] ;  /* 0x0003640001b87983 */ /* 0x000ee80000100800 */
[----:B------:R-:W3:Y:S01]  /*cc40*/  LDL R186, [R1+0x368] ;  /* 0x0003680001ba7983 */ /* 0x000ee20000100800 */
[----:B------:R-:W0:Y:S01]  /*cc50*/  MUFU.EX2 R11, R11 ;  /* 0x0000000b000b7308 */ /* 0x000e220000000800 */
[-C--:B------:R-:W-:Y:S01]  /*cc60*/  FFMA.FTZ R156, R170, R25.reuse, -R31 ;  /* 0x00000019aa9c7223 */ /* 0x080fe2000001081f */
[----:B------:R-:W-:Y:S01]  /*cc70*/  FADD.FTZ R16, R10, R17 ;  /* 0x000000110a107221 */ /* 0x000fe20000010000 */
[----:B------:R-:W3:Y:S04]  /*cc80*/  LDL R188, [R1+0x36c] ;  /* 0x00036c0001bc7983 */ /* 0x000ee80000100800 */
[----:B------:R-:W3:Y:S01]  /*cc90*/  LDL R64, [R1+0x41c] ;  /* 0x00041c0001407983 */ /* 0x000ee20000100800 */
[----:B------:R-:W0:Y:S01]  /*cca0*/  MUFU.EX2 R15, R15 ;  /* 0x0000000f000f7308 */ /* 0x000e220000000800 */
[-CC-:B------:R-:W-:Y:S01]  /*ccb0*/  FFMA.FTZ R23, R23, R25.reuse, -R31.reuse ;  /* 0x0000001917177223 */ /* 0x180fe2000001081f */
[----:B------:R-:W-:Y:S01]  /*ccc0*/  FADD.FTZ R17, R9, R16 ;  /* 0x0000001009117221 */ /* 0x000fe20000010000 */
[----:B------:R0:W-:Y:S01]  /*ccd0*/  STL.64 [R1+0x330], R160 ;  /* 0x000330a001007387 */ /* 0x0001e20000100a00 */
[----:B------:R-:W-:-:S03]  /*cce0*/  FFMA.FTZ R163, R127, R25, -R31 ;  /* 0x000000197fa37223 */ /* 0x000fc6000001081f */
[----:B------:R-:W-:Y:S01]  /*ccf0*/  STL [R1+0x32f0], R194 ;  /* 0x0032f0c201007387 */ /* 0x000fe20000100800 */
[----:B------:R-:W0:Y:S01]  /*cd00*/  MUFU.EX2 R14, R14 ;  /* 0x0000000e000e7308 */ /* 0x000e220000000800 */
[----:B------:R-:W-:Y:S02]  /*cd10*/  FFMA.FTZ R165, R131, R25, -R31 ;  /* 0x0000001983a57223 */ /* 0x000fe4000001081f */
[----:B------:R-:W3:Y:S04]  /*cd20*/  LDL R66, [R1+0x420] ;  /* 0x0004200001427983 */ /* 0x000ee80000100800 */
[----:B------:R-:W-:Y:S01]  /*cd30*/  STL.64 [R1+0x32e8], R192 ;  /* 0x0032e8c001007387 */ /* 0x000fe20000100a00 */
[----:B------:R-:W0:Y:S01]  /*cd40*/  MUFU.EX2 R22, R128 ;  /* 0x0000008000167308 */ /* 0x000e220000000800 */
[----:B------:R-:W-:-:S02]  /*cd50*/  FADD.FTZ R16, R20, R17 ;  /* 0x0000001114107221 */ /* 0x000fc40000010000 */
[----:B------:R-:W3:Y:S04]  /*cd60*/  LDL R190, [R1+0x358] ;  /* 0x0003580001be7983 */ /* 0x000ee80000100800 */
[----:B------:R-:W3:Y:S01]  /*cd70*/  LDL R33, [R1+0x260] ;  /* 0x0002600001217983 */ /* 0x000ee20000100800 */
[----:B------:R-:W0:Y:S03]  /*cd80*/  MUFU.EX2 R13, R13 ;  /* 0x0000000d000d7308 */ /* 0x000e260000000800 */
[----:B------:R-:W3:Y:S04]  /*cd90*/  LDL R220, [R1+0x32c] ;  /* 0x00032c0001dc7983 */ /* 0x000ee80000100800 */
[----:B------:R-:W3:Y:S01]  /*cda0*/  LDL R62, [R1+0x418] ;  /* 0x00041800013e7983 */ /* 0x000ee20000100800 */
[----:B------:R1:W-:Y:S03]  /*cdb0*/  MUFU.EX2 R158, R121 ;  /* 0x00000079009e7308 */ /* 0x0003e60000000800 */
[----:B------:R-:W3:Y:S04]  /*cdc0*/  LDL R56, [R1+0x424] ;  /* 0x0004240001387983 */ /* 0x000ee80000100800 */
[----:B------:R-:W3:Y:S01]  /*cdd0*/  LDL R52, [R1+0x434] ;  /* 0x0004340001347983 */ /* 0x000ee20000100800 */
[----:B------:R-:W4:Y:S01]  /*cde0*/  MUFU.EX2 R21, R130 ;  /* 0x0000008200157308 */ /* 0x000f220000000800 */
[----:B-1----:R-:W-:Y:S01]  /*cdf0*/  FADD.FTZ R121, R5, R166 ;  /* 0x000000a605797221 */ /* 0x002fe20000010000 */
[----:B------:R-:W-:Y:S01]  /*ce00*/  FFMA.FTZ R164, R125, R25, -R31 ;  /* 0x000000197da47223 */ /* 0x000fe2000001081f */
[----:B------:R-:W-:Y:S02]  /*ce10*/  STL [R1+0xbd4], R2 ;  /* 0x000bd40201007387 */ /* 0x000fe40000100800 */
[----:B------:R-:W-:-:S02]  /*ce20*/  FADD.FTZ R168, R12, R121 ;  /* 0x000000790ca87221 */ /* 0x000fc40000010000 */
[----:B------:R-:W-:Y:S01]  /*ce30*/  STL [R1+0xbd0], R3 ;  /* 0x000bd00301007387 */ /* 0x000fe20000100800 */
[----:B------:R-:W1:Y:S01]  /*ce40*/  MUFU.EX2 R156, R156 ;  /* 0x0000009c009c7308 */ /* 0x000e620000000800 */
[----:B0-----:R-:W-:Y:S01]  /*ce50*/  FADD.FTZ R121, R11, R168 ;  /* 0x000000a80b797221 */ /* 0x001fe20000010000 */
        /* <DEDUP_REMOVED lines=8> */
[----:B------:R-:W2:Y:S03]  /*cee0*/  MUFU.EX2 R23, R23 ;  /* 0x0000001700177308 */ /* 0x000ea60000000800 */
[----:B------:R-:W3:Y:S04]  /*cef0*/  LDL R46, [R1+0x440] ;  /* 0x00044000012e7983 */ /* 0x000ee80000100800 */
[----:B------:R-:W3:Y:S01]  /*cf00*/  LDL R196, [R1+0x35c] ;  /* 0x00035c0001c47983 */ /* 0x000ee20000100800 */
[----:B------:R-:W2:Y:S01]  /*cf10*/  MUFU.EX2 R159, R159 ;  /* 0x0000009f009f7308 */ /* 0x000ea20000000800 */
[----:B------:R-:W-:Y:S01]  /*cf20*/  FADD.FTZ R121, R13, R168 ;  /* 0x000000a80d797221 */ /* 0x000fe20000010000 */
[----:B----4-:R-:W-:Y:S01]  /*cf30*/  FADD.FTZ R17, R21, R16 ;  /* 0x0000001015117221 */ /* 0x010fe20000010000 */
[----:B------:R-:W4:Y:S04]  /*cf40*/  LDL R208, [R1+0x344] ;  /* 0x0003440001d07983 */ /* 0x000f280000100800 */
[----:B------:R-:W4:Y:S01]  /*cf50*/  LDL R210, [R1+0x348] ;  /* 0x0003480001d27983 */ /* 0x000f220000100800 */
[----:B------:R-:W2:Y:S01]  /*cf60*/  MUFU.EX2 R162, R126 ;  /* 0x0000007e00a27308 */ /* 0x000ea20000000800 */
[----:B-1----:R-:W-:Y:S01]  /*cf70*/  FADD.FTZ R170, R156, R121 ;  /* 0x000000799caa7221 */ /* 0x002fe20000010000 */
[----:B0-----:R-:W-:Y:S01]  /*cf80*/  FADD.FTZ R16, R160, R17 ;  /* 0x00000011a0107221 */ /* 0x001fe20000010000 */
[----:B------:R-:W-:-:S05]  /*cf90*/  FFMA.FTZ R175, R213, R25, -R180 ;  /* 0x00000019d5af7223 */ /* 0x000fca00000108b4 */
[----:B------:R-:W-:Y:S01]  /*cfa0*/  MUFU.EX2 R173, R122 ;  /* 0x0000007a00ad7308 */ /* 0x000fe20000000800 */
[-C--:B------:R-:W-:Y:S01]  /*cfb0*/  FFMA.FTZ R166, R129, R25.reuse, -R31 ;  /* 0x0000001981a67223 */ /* 0x080fe2000001081f */
[----:B------:R-:W-:-:S06]  /*cfc0*/  FFMA.FTZ R177, R207, R25, -R180 ;  /* 0x00000019cfb17223 */ /* 0x000fcc00000108b4 */
[----:B------:R-:W-:Y:S01]  /*cfd0*/  MUFU.EX2 R172, R120 ;  /* 0x0000007800ac7308 */ /* 0x000fe20000000800 */
[-CC-:B------:R-:W-:Y:S01]  /*cfe0*/  FFMA.FTZ R167, R133, R25.reuse, -R31.reuse ;  /* 0x0000001985a77223 */ /* 0x180fe2000001081f */
[-C--:B------:R-:W-:Y:S01]  /*cff0*/  FFMA.FTZ R181, R215, R25.reuse, -R180 ;  /* 0x00000019d7b57223 */ /* 0x080fe200000108b4 */
[-C--:B------:R-:W-:Y:S01]  /*d000*/  FFMA.FTZ R169, R141, R25.reuse, -R31 ;  /* 0x000000198da97223 */ /* 0x080fe2000001081f */
[----:B------:R-:W-:Y:S04]  /*d010*/  STL.64 [R1+0x450], R202 ;  /* 0x000450ca01007387 */ /* 0x000fe80000100a00 */
[----:B------:R-:W0:Y:S01]  /*d020*/  MUFU.EX2 R157, R157 ;  /* 0x0000009d009d7308 */ /* 0x000e220000000800 */
[----:B------:R-:W-:Y:S04]  /*d030*/  STL.64 [R1+0x300], R146 ;  /* 0x0003009201007387 */ /* 0x000fe80000100a00 */
[----:B------:R-:W-:Y:S03]  /*d040*/  STL.64 [R1+0x310], R148 ;  /* 0x0003109401007387 */ /* 0x000fe60000100a00 */
[----:B------:R-:W1:Y:S01]  /*d050*/  MUFU.EX2 R161, R124 ;  /* 0x0000007c00a17308 */ /* 0x000e620000000800 */
[----:B--2---:R-:W-:Y:S01]  /*d060*/  FADD.FTZ R121, R23, R170 ;  /* 0x000000aa17797221 */ /* 0x004fe20000010000 */
[----:B------:R-:W-:Y:S01]  /*d070*/  FADD.FTZ R17, R159, R16 ;  /* 0x000000109f117221 */ /* 0x000fe20000010000 */
[----:B------:R-:W-:Y:S04]  /*d080*/  STL.64 [R1+0x320], R150 ;  /* 0x0003209601007387 */ /* 0x000fe80000100a00 */
[----:B------:R-:W2:Y:S01]  /*d090*/  LDL R72, [R1+0x414] ;  /* 0x0004140001487983 */ /* 0x000ea20000100800 */
[----:B------:R-:W3:Y:S01]  /*d0a0*/  MUFU.EX2 R164, R164 ;  /* 0x000000a400a47308 */ /* 0x000ee20000000800 */
[----:B------:R-:W-:Y:S01]  /*d0b0*/  FADD.FTZ R170, R158, R121 ;  /* 0x000000799eaa7221 */ /* 0x000fe20000010000 */
[----:B------:R-:W-:Y:S01]  /*d0c0*/  FADD.FTZ R16, R162, R17 ;  /* 0x00000011a2107221 */ /* 0x000fe20000010000 */
[----:B------:R-:W-:Y:S04]  /*d0d0*/  STL [R1+0x3360], R118 ;  /* 0x0033607601007387 */ /* 0x000fe80000100800 */
[----:B------:R-:W-:Y:S01]  /*d0e0*/  STL [R1+0x335c], R116 ;  /* 0x00335c7401007387 */ /* 0x000fe20000100800 */
[----:B------:R-:W3:Y:S01]  /*d0f0*/  MUFU.EX2 R163, R163 ;  /* 0x000000a300a37308 */ /* 0x000ee20000000800 */
[-C--:B------:R-:W-:Y:S01]  /*d100*/  FFMA.FTZ R168, R135, R25.reuse, -R31 ;  /* 0x0000001987a87223 */ /* 0x080fe2000001081f */
[----:B0-----:R-:W-:Y:S01]  /*d110*/  FADD.FTZ R17, R157, R170 ;  /* 0x000000aa9d117221 */ /* 0x001fe20000010000 */
[----:B-1----:R-:W-:Y:S01]  /*d120*/  FADD.FTZ R16, R161, R16 ;  /* 0x00000010a1107221 */ /* 0x002fe20000010000 */
[----:B---3--:R-:W-:Y:S04]  /*d130*/  STL [R1+0x3350], R110 ;  /* 0x0033506e01007387 */ /* 0x008fe80000100800 */
[----:B------:R-:W-:Y:S01]  /*d140*/  MUFU.EX2 R175, R175 ;  /* 0x000000af00af7308 */ /* 0x000fe20000000800 */
[----:B------:R-:W-:Y:S04]  /*d150*/  STL [R1+0x334c], R108 ;  /* 0x00334c6c01007387 */ /* 0x000fe80000100800 */
[----:B------:R-:W-:Y:S03]  /*d160*/  STL [R1+0x3340], R102 ;  /* 0x0033406601007387 */ /* 0x000fe60000100800 */
[----:B------:R-:W0:Y:S01]  /*d170*/  MUFU.EX2 R166, R166 ;  /* 0x000000a600a67308 */ /* 0x000e220000000800 */
[----:B------:R-:W-:Y:S01]  /*d180*/  FADD.FTZ R121, R164, R17 ;  /* 0x00000011a4797221 */ /* 0x000fe20000010000 */
[----:B------:R-:W-:Y:S01]  /*d190*/  FADD.FTZ R17, R173, R16 ;  /* 0x00000010ad117221 */ /* 0x000fe20000010000 */
[----:B------:R-:W-:Y:S04]  /*d1a0*/  STL [R1+0x333c], R100 ;  /* 0x00333c6401007387 */ /* 0x000fe80000100800 */
[----:B------:R-:W-:Y:S01]  /*d1b0*/  STL [R1+0x3338], R98 ;  /* 0x0033386201007387 */ /* 0x000fe20000100800 */
[----:B------:R-:W-:Y:S01]  /*d1c0*/  MUFU.EX2 R174, R174 ;  /* 0x000000ae00ae7308 */ /* 0x000fe20000000800 */
[----:B------:R-:W-:-:S02]  /*d1d0*/  FFMA.FTZ R170, R137, R25, -R31 ;  /* 0x0000001989aa7223 */ /* 0x000fc4000001081f */
[----:B------:R-:W-:Y:S04]  /*d1e0*/  STL [R1+0x3334], R96 ;  /* 0x0033346001007387 */ /* 0x000fe80000100800 */
[----:B------:R-:W-:Y:S01]  /*d1f0*/  STL [R1+0x3330], R94 ;  /* 0x0033305e01007387 */ /* 0x000fe20000100800 */
[----:B------:R-:W1:Y:S01]  /*d200*/  MUFU.EX2 R165, R165 ;  /* 0x000000a500a57308 */ /* 0x000e620000000800 */
        /* <DEDUP_REMOVED lines=8> */
[----:B------:R-:W3:Y:S01]  /*d290*/  MUFU.EX2 R168, R168 ;  /* 0x000000a800a87308 */ /* 0x000ee20000000800 */
[----:B0-----:R-:W-:Y:S01]  /*d2a0*/  FADD.FTZ R121, R166, R121 ;  /* 0x00000079a6797221 */ /* 0x001fe20000010000 */
[----:B------:R-:W-:Y:S01]  /*d2b0*/  FADD.FTZ R17, R175, R16 ;  /* 0x00000010af117221 */ /* 0x000fe20000010000 */
[----:B------:R-:W-:Y:S04]  /*d2c0*/  STL [R1+0x331c], R84 ;  /* 0x00331c5401007387 */ /* 0x000fe80000100800 */
[----:B------:R-:W-:Y:S01]  /*d2d0*/  STL [R1+0x3318], R82 ;  /* 0x0033185201007387 */ /* 0x000fe20000100800 */
[----:B------:R-:W-:Y:S03]  /*d2e0*/  MUFU.EX2 R176, R176 ;  /* 0x000000b000b07308 */ /* 0x000fe60000000800 */
[----:B------:R-:W-:Y:S04]  /*d2f0*/  STL.64 [R1+0x458], R200 ;  /* 0x000458c801007387 */ /* 0x000fe80000100a00 */
[----:B------:R-:W-:Y:S01]  /*d300*/  STL.64 [R1+0x390], R144 ;  /* 0x0003909001007387 */ /* 0x000fe20000100a00 */
[----:B------:R-:W0:Y:S01]  /*d310*/  MUFU.EX2 R167, R167 ;  /* 0x000000a700a77308 */ /* 0x000e220000000800 */
[----:B-1----:R-:W-:Y:S01]  /*d320*/  FADD.FTZ R121, R165, R121 ;  /* 0x00000079a5797221 */ /* 0x002fe20000010000 */
[----:B------:R-:W-:Y:S01]  /*d330*/  FADD.FTZ R16, R174, R17 ;  /* 0x00000011ae107221 */ /* 0x000fe20000010000 */
[----:B------:R1:W-:Y:S04]  /*d340*/  STL.64 [R1+0x398], R48 ;  /* 0x0003983001007387 */ /* 0x0003e80000100a00 */
[----:B------:R-:W-:Y:S01]  /*d350*/  STL [R1+0x3314], R80 ;  /* 0x0033145001007387 */ /* 0x000fe20000100800 */
[----:B------:R-:W-:Y:S03]  /*d360*/  MUFU.EX2 R181, R181 ;  /* 0x000000b500b57308 */ /* 0x000fe60000000800 */
[----:B------:R-:W4:Y:S04]  /*d370*/  LDL R39, [R1+0x304] ;  /* 0x0003040001277983 */ /* 0x000f280000100800 */
[----:B------:R-:W4:Y:S01]  /*d380*/  LDL R122, [R1+0x3a0] ;  /* 0x0003a000017a7983 */ /* 0x000f220000100800 */
[----:B------:R-:W0:Y:S01]  /*d390*/  MUFU.EX2 R170, R170 ;  /* 0x000000aa00aa7308 */ /* 0x000e220000000800 */
[----:B---3--:R-:W-:Y:S01]  /*d3a0*/  FADD.FTZ R121, R168, R121 ;  /* 0x00000079a8797221 */ /* 0x008fe20000010000 */
[----:B------:R-:W-:Y:S01]  /*d3b0*/  FADD.FTZ R17, R177, R16 ;  /* 0x00000010b1117221 */ /* 0x000fe20000010000 */
[----:B-1----:R-:W3:Y:S04]  /*d3c0*/  LDL R49, [R1+0x300] ;  /* 0x0003000001317983 */ /* 0x002ee80000100800 */
[----:B------:R-:W3:Y:S01]  /*d3d0*/  LDL R124, [R1+0x3a4] ;  /* 0x0003a400017c7983 */ /* 0x000ee20000100800 */
[----:B------:R-:W1:Y:S03]  /*d3e0*/  MUFU.EX2 R180, R180 ;  /* 0x000000b400b47308 */ /* 0x000e660000000800 */
[----:B------:R-:W3:Y:S04]  /*d3f0*/  LDL R126, [R1+0x3a8] ;  /* 0x0003a800017e7983 */ /* 0x000ee80000100800 */
[----:B------:R-:W3:Y:S01]  /*d400*/  LDL R120, [R1+0x3b4] ;  /* 0x0003b40001787983 */ /* 0x000ee20000100800 */
[----:B------:R-:W1:Y:S01]  /*d410*/  MUFU.EX2 R169, R169 ;  /* 0x000000a900a97308 */ /* 0x000e620000000800 */
[----:B0-----:R-:W-:Y:S01]  /*d420*/  FADD.FTZ R121, R167, R121 ;  /* 0x00000079a7797221 */ /* 0x001fe20000010000 */
[----:B------:R-:W-:Y:S01]  /*d430*/  FADD.FTZ R16, R176, R17 ;  /* 0x00000011b0107221 */ /* 0x000fe20000010000 */
[----:B------:R-:W3:Y:S02]  /*d440*/  LDL R128, [R1+0x394] ;  /* 0x0003940001807983 */ /* 0x000ee40000100800 */
[----:B------:R-:W-:Y:S01]  /*d450*/  FADD.FTZ R17, R170, R121 ;  /* 0x00000079aa117221 */ /* 0x000fe20000010000 */
[----:B------:R-:W-:Y:S01]  /*d460*/  FADD.FTZ R25, R181, R16 ;  /* 0x00000010b5197221 */ /* 0x000fe20000010000 */
[----:B------:R-:W3:Y:S03]  /*d470*/  LDL R130, [R1+0x398] ;  /* 0x0003980001827983 */ /* 0x000ee60000100800 */
[----:B-1----:R-:W-:Y:S01]  /*d480*/  FADD.FTZ R16, R180, R25 ;  /* 0x00000019b4107221 */ /* 0x002fe20000010000 */
[----:B------:R-:W-:Y:S04]  /*d490*/  STL [R1+0x3310], R78 ;  /* 0x0033104e01007387 */ /* 0x000fe80000100800 */
[----:B------:R-:W-:Y:S01]  /*d4a0*/  STL [R1+0x330c], R76 ;  /* 0x00330c4c01007387 */ /* 0x000fe20000100800 */
[----:B------:R-:W-:-:S03]  /*d4b0*/  FADD.FTZ R17, R169, R17 ;  /* 0x00000011a9117221 */ /* 0x000fc60000010000 */
[----:B------:R-:W3:Y:S04]  /*d4c0*/  LDL.LU R118, [R1+0x3360] ;  /* 0x0033600001767983 */ /* 0x000ee80000300800 */
[----:B------:R-:W-:Y:S04]  /*d4d0*/  STL.64 [R1+0x240], R16 ;  /* 0x0002401001007387 */ /* 0x000fe80000100a00 */
[----:B------:R-:W3:Y:S04]  /*d4e0*/  LD.E R31, desc[UR44][R2.64] ;  /* 0x0000002c021f7980 */ /* 0x000ee8000c101900 */
[----:B------:R-:W-:Y:S04]  /*d4f0*/  STL [R1+0x26c], R81 ;  /* 0x00026c5101007387 */ /* 0x000fe80000100800 */
[----:B------:R0:W-:Y:S04]  /*d500*/  STL [R1+0x270], R83 ;  /* 0x0002705301007387 */ /* 0x0001e80000100800 */
        /* <DEDUP_REMOVED lines=35> */
[----:B------:R2:W-:Y:S04]  /*d740*/  STL [R1+0x268], R79 ;  /* 0x0002684f01007387 */ /* 0x0005e80000100800 */
[----:B------:R-:W-:Y:S04]  /*d750*/  STL [R1+0x29c], R105 ;  /* 0x00029c6901007387 */ /* 0x000fe80000100800 */
[----:B0-----:R-:W3:Y:S04]  /*d760*/  LDL.128 R80, [R1+0x2a0] ;  /* 0x0002a00001507983 */ /* 0x001ee80000100c00 */
[----:B-1----:R-:W3:Y:S04]  /*d770*/  LDL.128 R84, [R1+0x2b0] ;  /* 0x0002b00001547983 */ /* 0x002ee80000100c00 */
[----:B------:R-:W3:Y:S04]  /*d780*/  LDL.128 R88, [R1+0x2c0] ;  /* 0x0002c00001587983 */ /* 0x000ee80000100c00 */
[----:B------:R-:W3:Y:S04]  /*d790*/  LDL.128 R92, [R1+0x2d0] ;  /* 0x0002d000015c7983 */ /* 0x000ee80000100c00 */
[----:B------:R-:W3:Y:S04]  /*d7a0*/  LDL.128 R96, [R1+0x2e0] ;  /* 0x0002e00001607983 */ /* 0x000ee80000100c00 */
[----:B------:R-:W3:Y:S04]  /*d7b0*/  LDL.128 R100, [R1+0x2f0] ;  /* 0x0002f00001647983 */ /* 0x000ee80000100c00 */
[----:B------:R-:W3:Y:S04]  /*d7c0*/  LDL.LU R116, [R1+0x335c] ;  /* 0x00335c0001747983 */ /* 0x000ee80000300800 */
[----:B------:R-:W3:Y:S04]  /*d7d0*/  LDL.LU R110, [R1+0x3350] ;  /* 0x00335000016e7983 */ /* 0x000ee80000300800 */
[----:B------:R-:W3:Y:S04]  /*d7e0*/  LDL.LU R108, [R1+0x334c] ;  /* 0x00334c00016c7983 */ /* 0x000ee80000300800 */
[----:B--2---:R-:W2:Y:S04]  /*d7f0*/  LDL.128 R76, [R1+0x290] ;  /* 0x00029000014c7983 */ /* 0x004ea80000100c00 */
[----:B------:R-:W2:Y:S04]  /*d800*/  LDL R230, [R1+0x310] ;  /* 0x0003100001e67983 */ /* 0x000ea80000100800 */
[----:B------:R-:W-:Y:S04]  /*d810*/  STL [R1+0x3308], R74 ;  /* 0x0033084a01007387 */ /* 0x000fe80000100800 */
[----:B------:R0:W-:Y:S04]  /*d820*/  STL [R1+0x3304], R72 ;  /* 0x0033044801007387 */ /* 0x0001e80000100800 */
[----:B------:R-:W-:Y:S04]  /*d830*/  STL [R1+0x340], R206 ;  /* 0x000340ce01007387 */ /* 0x000fe80000100800 */
[----:B------:R-:W-:Y:S04]  /*d840*/  STL [R1+0x354], R204 ;  /* 0x000354cc01007387 */ /* 0x000fe80000100800 */
        /* <DEDUP_REMOVED lines=9> */
[----:B----4-:R-:W-:Y:S04]  /*d8e0*/  STL [R1+0x3368], R122 ;  /* 0x0033687a01007387 */ /* 0x010fe80000100800 */
[----:B------:R-:W-:Y:S04]  /*d8f0*/  STL [R1+0x3358], R114 ;  /* 0x0033587201007387 */ /* 0x000fe80000100800 */
[----:B---3--:R-:W-:Y:S04]  /*d900*/  STL [R1+0x336c], R124 ;  /* 0x00336c7c01007387 */ /* 0x008fe80000100800 */
[----:B------:R-:W-:Y:S04]  /*d910*/  STL [R1+0x3370], R126 ;  /* 0x0033707e01007387 */ /* 0x000fe80000100800 */
[----:B------:R-:W-:Y:S04]  /*d920*/  STL [R1+0x3364], R120 ;  /* 0x0033647801007387 */ /* 0x000fe80000100800 */
[----:B------:R-:W-:Y:S04]  /*d930*/  STL [R1+0x3374], R128 ;  /* 0x0033748001007387 */ /* 0x000fe80000100800 */
[----:B------:R1:W-:Y:S04]  /*d940*/  STL [R1+0x3378], R130 ;  /* 0x0033788201007387 */ /* 0x0003e80000100800 */
[----:B------:R3:W-:Y:S04]  /*d950*/  STL [R1+0x3354], R112 ;  /* 0x0033547001007387 */ /* 0x0007e80000100800 */
[----:B------:R4:W-:Y:S04]  /*d960*/  STL [R1+0x3348], R106 ;  /* 0x0033486a01007387 */ /* 0x0009e80000100800 */
[----:B------:R4:W-:Y:S04]  /*d970*/  STL [R1+0x3344], R104 ;  /* 0x0033446801007387 */ /* 0x0009e80000100800 */
[----:B------:R-:W-:Y:S04]  /*d980*/  STL [R1+0x300], R49 ;  /* 0x0003003101007387 */ /* 0x000fe80000100800 */
[----:B0-----:R-:W2:Y:S04]  /*d990*/  LDL.128 R72, [R1+0x280] ;  /* 0x0002800001487983 */ /* 0x001ea80000100c00 */
[----:B------:R-:W-:Y:S04]  /*d9a0*/  STL [R1+0x304], R39 ;  /* 0x0003042701007387 */ /* 0x000fe80000100800 */
[----:B------:R-:W-:Y:S04]  /*d9b0*/  STL [R1+0x308], R41 ;  /* 0x0003082901007387 */ /* 0x000fe80000100800 */
[----:B------:R-:W-:Y:S04]  /*d9c0*/  STL [R1+0x30c], R43 ;  /* 0x00030c2b01007387 */ /* 0x000fe80000100800 */
[----:B------:R0:W-:Y:S04]  /*d9d0*/  STL [R1+0x3210], R118 ;  /* 0x0032107601007387 */ /* 0x0001e80000100800 */
[----:B------:R-:W2:Y:S04]  /*d9e0*/  LDL R232, [R1+0x314] ;  /* 0x0003140001e87983 */ /* 0x000ea80000100800 */
[----:B-1----:R-:W2:Y:S04]  /*d9f0*/  LDL.LU R130, [R1+0x3378] ;  /* 0x0033780001827983 */ /* 0x002ea80000300800 */
[----:B------:R-:W2:Y:S04]  /*da00*/  LDL.LU R128, [R1+0x3374] ;  /* 0x0033740001807983 */ /* 0x000ea80000300800 */
[----:B------:R-:W2:Y:S04]  /*da10*/  LDL.LU R126, [R1+0x3370] ;  /* 0x00337000017e7983 */ /* 0x000ea80000300800 */
[----:B------:R-:W2:Y:S04]  /*da20*/  LDL.LU R124, [R1+0x336c] ;  /* 0x00336c00017c7983 */ /* 0x000ea80000300800 */
[----:B------:R-:W2:Y:S04]  /*da30*/  LDL.LU R122, [R1+0x3368] ;  /* 0x00336800017a7983 */ /* 0x000ea80000300800 */
[----:B------:R-:W2:Y:S04]  /*da40*/  LDL.LU R120, [R1+0x3364] ;  /* 0x0033640001787983 */ /* 0x000ea80000300800 */
[----:B------:R-:W2:Y:S04]  /*da50*/  LDL.LU R114, [R1+0x3358] ;  /* 0x0033580001727983 */ /* 0x000ea80000300800 */
[----:B---3--:R-:W3:Y:S04]  /*da60*/  LDL.LU R112, [R1+0x3354] ;  /* 0x0033540001707983 */ /* 0x008ee80000300800 */
[----:B----4-:R-:W4:Y:S04]  /*da70*/  LDL.LU R106, [R1+0x3348] ;  /* 0x00334800016a7983 */ /* 0x010f280000300800 */
[----:B------:R-:W4:Y:S04]  /*da80*/  LDL.LU R104, [R1+0x3344] ;  /* 0x0033440001687983 */ /* 0x000f280000300800 */
[----:B0-----:R-:W4:Y:S04]  /*da90*/  LDL.LU R118, [R1+0x3210] ;  /* 0x0032100001767983 */ /* 0x001f280000300800 */
[----:B------:R-:W4:Y:S04]  /*daa0*/  LDL R226, [R1+0x320] ;  /* 0x0003200001e27983 */ /* 0x000f280000100800 */
[----:B------:R-:W-:Y:S04]  /*dab0*/  STL.64 [R1+0x3420], R180 ;  /* 0x003420b401007387 */ /* 0x000fe80000100a00 */
[----:B------:R-:W-:Y:S04]  /*dac0*/  STL [R1+0x318], R37 ;  /* 0x0003182501007387 */ /* 0x000fe80000100800 */
[----:B------:R-:W-:Y:S04]  /*dad0*/  STL.128 [R1+0x3410], R176 ;  /* 0x003410b001007387 */ /* 0x000fe80000100c00 */
[----:B------:R-:W-:Y:S04]  /*dae0*/  STL.128 [R1+0x3400], R172 ;  /* 0x003400ac01007387 */ /* 0x000fe80000100c00 */
[----:B------:R-:W-:Y:S04]  /*daf0*/  STL [R1+0x33f8], R170 ;  /* 0x0033f8aa01007387 */ /* 0x000fe80000100800 */
[----:B------:R-:W-:Y:S04]  /*db00*/  STL.64 [R1+0x33f0], R168 ;  /* 0x0033f0a801007387 */ /* 0x000fe80000100a00 */
[----:B------:R-:W-:Y:S04]  /*db10*/  STL.128 [R1+0x33e0], R164 ;  /* 0x0033e0a401007387 */ /* 0x000fe80000100c00 */
[----:B------:R-:W-:Y:S04]  /*db20*/  STL.128 [R1+0x33d0], R160 ;  /* 0x0033d0a001007387 */ /* 0x000fe80000100c00 */
[----:B------:R-:W-:Y:S04]  /*db30*/  STL.128 [R1+0x33c0], R156 ;  /* 0x0033c09c01007387 */ /* 0x000fe80000100c00 */
[----:B------:R-:W-:Y:S04]  /*db40*/  STL.128 [R1+0x33b0], R152 ;  /* 0x0033b09801007387 */ /* 0x000fe80000100c00 */
[----:B------:R-:W-:Y:S04]  /*db50*/  STL [R1+0x3390], R142 ;  /* 0x0033908e01007387 */ /* 0x000fe80000100800 */
[----:B------:R-:W-:Y:S04]  /*db60*/  STL [R1+0x338c], R140 ;  /* 0x00338c8c01007387 */ /* 0x000fe80000100800 */
[----:B------:R-:W-:Y:S04]  /*db70*/  STL [R1+0x3300], R70 ;  /* 0x0033004601007387 */ /* 0x000fe80000100800 */
[----:B------:R0:W-:Y:S04]  /*db80*/  STL [R1+0x32fc], R68 ;  /* 0x0032fc4401007387 */ /* 0x0001e80000100800 */
[----:B------:R-:W4:Y:S04]  /*db90*/  LDL R200, [R1+0x34c] ;  /* 0x00034c0001c87983 */ /* 0x000f280000100800 */
[----:B------:R-:W-:Y:S04]  /*dba0*/  STL [R1+0x31c], R224 ;  /* 0x00031ce001007387 */ /* 0x000fe80000100800 */
[----:B0-----:R-:W4:Y:S04]  /*dbb0*/  LDL.128 R68, [R1+0x270] ;  /* 0x0002700001447983 */ /* 0x001f280000100c00 */
[----:B------:R-:W4:Y:S04]  /*dbc0*/  LDL.LU R182, [R1+0x3428] ;  /* 0x0034280001b67983 */ /* 0x000f280000300800 */
[----:B------:R-:W4:Y:S04]  /*dbd0*/  LDL.LU.64 R180, [R1+0x3420] ;  /* 0x0034200001b47983 */ /* 0x000f280000300a00 */
[----:B------:R-:W4:Y:S04]  /*dbe0*/  LDL.LU.128 R176, [R1+0x3410] ;  /* 0x0034100001b07983 */ /* 0x000f280000300c00 */
[----:B------:R-:W4:Y:S04]  /*dbf0*/  LDL.LU.128 R172, [R1+0x3400] ;  /* 0x0034000001ac7983 */ /* 0x000f280000300c00 */
[----:B------:R-:W4:Y:S01]  /*dc00*/  LDL.LU R170, [R1+0x33f8] ;  /* 0x0033f80001aa7983 */ /* 0x000f220000300800 */
[----:B------:R-:W-:-:S03]  /*dc10*/  IMAD.MOV.U32 R227, RZ, RZ, R80 ;  /* 0x000000ffffe37224 */ /* 0x000fc600078e0050 */
[----:B------:R-:W4:Y:S01]  /*dc20*/  LDL.LU.64 R168, [R1+0x33f0] ;  /* 0x0033f00001a87983 */ /* 0x000f220000300a00 */
[----:B------:R-:W-:Y:S02]  /*dc30*/  IMAD.MOV.U32 R219, RZ, RZ, R82 ;  /* 0x000000ffffdb7224 */ /* 0x000fe400078e0052 */
[----:B------:R-:W-:Y:S01]  /*dc40*/  IMAD.MOV.U32 R217, RZ, RZ, R84 ;  /* 0x000000ffffd97224 */ /* 0x000fe200078e0054 */
[----:B------:R-:W4:Y:S01]  /*dc50*/  LDL.LU R82, [R1+0x3318] ;  /* 0x0033180001527983 */ /* 0x000f220000300800 */
[----:B------:R-:W-:Y:S02]  /*dc60*/  IMAD.MOV.U32 R215, RZ, RZ, R86 ;  /* 0x000000ffffd77224 */ /* 0x000fe400078e0056 */
[----:B------:R-:W-:Y:S01]  /*dc70*/  IMAD.MOV.U32 R213, RZ, RZ, R88 ;  /* 0x000000ffffd57224 */ /* 0x000fe200078e0058 */
[----:B------:R-:W4:Y:S01]  /*dc80*/  LDL.LU R86, [R1+0x3320] ;  /* 0x0033200001567983 */ /* 0x000f220000300800 */
[----:B------:R-:W-:Y:S02]  /*dc90*/  IMAD.MOV.U32 R211, RZ, RZ, R90 ;  /* 0x000000ffffd37224 */ /* 0x000fe400078e005a */
[----:B------:R-:W-:Y:S01]  /*dca0*/  IMAD.MOV.U32 R209, RZ, RZ, R92 ;  /* 0x000000ffffd17224 */ /* 0x000fe200078e005c */
[----:B------:R-:W4:Y:S01]  /*dcb0*/  LDL.LU R90, [R1+0x3328] ;  /* 0x00332800015a7983 */ /* 0x000f220000300800 */
[----:B------:R-:W-:-:S02]  /*dcc0*/  IMAD.MOV.U32 R207, RZ, RZ, R94 ;  /* 0x000000ffffcf7224 */ /* 0x000fc400078e005e */
[----:B------:R-:W-:Y:S01]  /*dcd0*/  IMAD.MOV.U32 R206, RZ, RZ, R96 ;  /* 0x000000ffffce7224 */ /* 0x000fe200078e0060 */
[----:B------:R-:W4:Y:S01]  /*dce0*/  LDL.LU R94, [R1+0x3330] ;  /* 0x00333000015e7983 */ /* 0x000f220000300800 */
[----:B------:R-:W-:Y:S02]  /*dcf0*/  IMAD.MOV.U32 R205, RZ, RZ, R98 ;  /* 0x000000ffffcd7224 */ /* 0x000fe400078e0062 */
[----:B------:R-:W-:Y:S01]  /*dd00*/  IMAD.MOV.U32 R204, RZ, RZ, R100 ;  /* 0x000000ffffcc7224 */ /* 0x000fe200078e0064 */
[----:B------:R-:W4:Y:S01]  /*dd10*/  LDL.LU R98, [R1+0x3338] ;  /* 0x0033380001627983 */ /* 0x000f220000300800 */
[----:B------:R-:W-:-:S03]  /*dd20*/  IMAD.MOV.U32 R203, RZ, RZ, R102 ;  /* 0x000000ffffcb7224 */ /* 0x000fc600078e0066 */
[----:B------:R-:W-:Y:S04]  /*dd30*/  STL [R1+0x320c], R116 ;  /* 0x00320c7401007387 */ /* 0x000fe80000100800 */
[----:B------:R-:W-:Y:S04]  /*dd40*/  STL [R1+0x3200], R110 ;  /* 0x0032006e01007387 */ /* 0x000fe80000100800 */
[----:B------:R0:W-:Y:S01]  /*dd50*/  STL [R1+0x31fc], R108 ;  /* 0x0031fc6c01007387 */ /* 0x0001e20000100800 */
[----:B--2---:R-:W-:-:S03]  /*dd60*/  IMAD.MOV.U32 R229, RZ, RZ, R78 ;  /* 0x000000ffffe57224 */ /* 0x004fc600078e004e */
[----:B------:R-:W2:Y:S04]  /*dd70*/  LDL.LU R102, [R1+0x3340] ;  /* 0x0033400001667983 */ /* 0x000ea80000300800 */
[----:B------:R-:W2:Y:S04]  /*dd80*/  LDL.LU R100, [R1+0x333c] ;  /* 0x00333c0001647983 */ /* 0x000ea80000300800 */
[----:B------:R-:W2:Y:S04]  /*dd90*/  LDL.LU R96, [R1+0x3334] ;  /* 0x0033340001607983 */ /* 0x000ea80000300800 */
[----:B------:R-:W2:Y:S04]  /*dda0*/  LDL.LU R92, [R1+0x332c] ;  /* 0x00332c00015c7983 */ /* 0x000ea80000300800 */
[----:B------:R-:W2:Y:S04]  /*ddb0*/  LDL.LU R88, [R1+0x3324] ;  /* 0x0033240001587983 */ /* 0x000ea80000300800 */
[----:B------:R-:W2:Y:S04]  /*ddc0*/  LDL.LU R84, [R1+0x331c] ;  /* 0x00331c0001547983 */ /* 0x000ea80000300800 */
[----:B------:R-:W2:Y:S04]  /*ddd0*/  LDL.LU R80, [R1+0x3314] ;  /* 0x0033140001507983 */ /* 0x000ea80000300800 */
[----:B0-----:R-:W2:Y:S04]  /*dde0*/  LDL.128 R108, [R1+0x300] ;  /* 0x00030000016c7983 */ /* 0x001ea80000100c00 */
[----:B------:R-:W2:Y:S04]  /*ddf0*/  LDL.LU R116, [R1+0x320c] ;  /* 0x00320c0001747983 */ /* 0x000ea80000300800 */
[----:B------:R-:W2:Y:S01]  /*de00*/  LDL.LU R78, [R1+0x3310] ;  /* 0x00331000014e7983 */ /* 0x000ea20000300800 */
[----:B------:R-:W-:-:S03]  /*de10*/  IMAD.MOV.U32 R233, RZ, RZ, R76 ;  /* 0x000000ffffe97224 */ /* 0x000fc600078e004c */
[----:B------:R-:W-:Y:S04]  /*de20*/  STL [R1+0x310], R230 ;  /* 0x000310e601007387 */ /* 0x000fe80000100800 */
        /* <DEDUP_REMOVED lines=8> */
[----:B------:R-:W-:Y:S04]  /*deb0*/  STL [R1+0x350], R202 ;  /* 0x000350ca01007387 */ /* 0x000fe80000100800 */
[----:B------:R-:W2:Y:S04]  /*dec0*/  LDL.LU.128 R164, [R1+0x33e0] ;  /* 0x0033e00001a47983 */ /* 0x000ea80000300c00 */
[----:B------:R-:W2:Y:S04]  /*ded0*/  LDL.LU.128 R160, [R1+0x33d0] ;  /* 0x0033d00001a07983 */ /* 0x000ea80000300c00 */
[----:B------:R-:W2:Y:S04]  /*dee0*/  LDL.LU.128 R156, [R1+0x33c0] ;  /* 0x0033c000019c7983 */ /* 0x000ea80000300c00 */
[----:B------:R-:W2:Y:S04]  /*def0*/  LDL.LU.128 R152, [R1+0x33b0] ;  /* 0x0033b00001987983 */ /* 0x000ea80000300c00 */
[----:B0-----:R-:W2:Y:S04]  /*df00*/  LDL.LU R150, [R1+0x33a0] ;  /* 0x0033a00001967983 */ /* 0x001ea80000300800 */
[----:B-1----:R-:W2:Y:S01]  /*df10*/  LDL.LU R148, [R1+0x339c] ;  /* 0x00339c0001947983 */ /* 0x002ea20000300800 */
[----:B------:R-:W-:-:S03]  /*df20*/  IMAD.MOV.U32 R230, RZ, RZ, R74 ;  /* 0x000000ffffe67224 */ /* 0x000fc600078e004a */
[----:B------:R-:W2:Y:S01]  /*df30*/  LDL.LU R146, [R1+0x3398] ;  /* 0x0033980001927983 */ /* 0x000ea20000300800 */
[----:B------:R-:W-:-:S03]  /*df40*/  IMAD.MOV.U32 R37, RZ, RZ, R72 ;  /* 0x000000ffff257224 */ /* 0x000fc600078e0048 */
[----:B------:R-:W2:Y:S04]  /*df50*/  LDL.LU R144, [R1+0x3394] ;  /* 0x0033940001907983 */ /* 0x000ea80000300800 */
[----:B------:R-:W2:Y:S04]  /*df60*/  LDL.LU R142, [R1+0x3390] ;  /* 0x00339000018e7983 */ /* 0x000ea80000300800 */
[----:B------:R-:W2:Y:S04]  /*df70*/  LDL.LU R140, [R1+0x338c] ;  /* 0x00338c00018c7983 */ /* 0x000ea80000300800 */
[----:B------:R-:W2:Y:S04]  /*df80*/  LDL.LU R138, [R1+0x3388] ;  /* 0x00338800018a7983 */ /* 0x000ea80000300800 */
[----:B------:R-:W-:Y:S04]  /*df90*/  STL [R1+0x314], R232 ;  /* 0x000314e801007387 */ /* 0x000fe80000100800 */
[----:B------:R-:W2:Y:S04]  /*dfa0*/  LDL.LU R136, [R1+0x3384] ;  /* 0x0033840001887983 */ /* 0x000ea80000300800 */
[----:B------:R-:W2:Y:S04]  /*dfb0*/  LDL.LU R134, [R1+0x3380] ;  /* 0x0033800001867983 */ /* 0x000ea80000300800 */
[----:B------:R-:W2:Y:S04]  /*dfc0*/  LDL.LU R132, [R1+0x337c] ;  /* 0x00337c0001847983 */ /* 0x000ea80000300800 */
[----:B------:R-:W2:Y:S04]  /*dfd0*/  LDL.LU R76, [R1+0x330c] ;  /* 0x00330c00014c7983 */ /* 0x000ea80000300800 */
[----:B------:R-:W2:Y:S04]  /*dfe0*/  LDL.LU R74, [R1+0x3308] ;  /* 0x00330800014a7983 */ /* 0x000ea80000300800 */
[----:B------:R-:W2:Y:S04]  /*dff0*/  LDL.LU R72, [R1+0x3304] ;  /* 0x0033040001487983 */ /* 0x000ea80000300800 */
[----:B------:R0:W-:Y:S04]  /*e000*/  STL [R1+0x3228], R130 ;  /* 0x0032288201007387 */ /* 0x0001e80000100800 */
[----:B------:R1:W-:Y:S04]  /*e010*/  STL [R1+0x3224], R128 ;  /* 0x0032248001007387 */ /* 0x0003e80000100800 */
[----:B------:R1:W-:Y:S04]  /*e020*/  STL [R1+0x3220], R126 ;  /* 0x0032207e01007387 */ /* 0x0003e80000100800 */
[----:B------:R1:W-:Y:S04]  /*e030*/  STL [R1+0x321c], R124 ;  /* 0x00321c7c01007387 */ /* 0x0003e80000100800 */
[----:B------:R1:W-:Y:S04]  /*e040*/  STL [R1+0x3218], R122 ;  /* 0x0032187a01007387 */ /* 0x0003e80000100800 */
[----:B------:R1:W-:Y:S04]  /*e050*/  STL [R1+0x3214], R120 ;  /* 0x0032147801007387 */ /* 0x0003e80000100800 */
[----:B------:R1:W-:Y:S04]  /*e060*/  STL [R1+0x3208], R114 ;  /* 0x0032087201007387 */ /* 0x0003e80000100800 */
[----:B---3--:R3:W-:Y:S04]  /*e070*/  STL [R1+0x3204], R112 ;  /* 0x0032047001007387 */ /* 0x0087e80000100800 */
[----:B----4-:R4:W-:Y:S04]  /*e080*/  STL [R1+0x31f8], R106 ;  /* 0x0031f86a01007387 */ /* 0x0109e80000100800 */
[----:B------:R4:W-:Y:S04]  /*e090*/  STL [R1+0x31f4], R104 ;  /* 0x0031f46801007387 */ /* 0x0009e80000100800 */
[----:B------:R-:W-:Y:S04]  /*e0a0*/  STL [R1+0x30d4], R118 ;  /* 0x0030d47601007387 */ /* 0x000fe80000100800 */
[----:B0-----:R-:W2:Y:S04]  /*e0b0*/  LDL.LU R130, [R1+0x3228] ;  /* 0x0032280001827983 */ /* 0x001ea80000300800 */
[----:B-1----:R-:W2:Y:S04]  /*e0c0*/  LDL.LU R128, [R1+0x3224] ;  /* 0x0032240001807983 */ /* 0x002ea80000300800 */
        /* <DEDUP_REMOVED lines=8> */
[----:B------:R-:W-:Y:S04]  /*e150*/  STL [R1+0x3434], R188 ;  /* 0x003434bc01007387 */ /* 0x000fe80000100800 */
[----:B------:R-:W-:Y:S04]  /*e160*/  STL [R1+0x320], R226 ;  /* 0x000320e201007387 */ /* 0x000fe80000100800 */
[----:B------:R-:W-:Y:S04]  /*e170*/  STL [R1+0x328], R218 ;  /* 0x000328da01007387 */ /* 0x000fe80000100800 */
[----:B------:R-:W-:Y:S04]  /*e180*/  STL [R1+0x3430], R186 ;  /* 0x003430ba01007387 */ /* 0x000fe80000100800 */
[----:B------:R-:W-:Y:S04]  /*e190*/  STL [R1+0x342c], R184 ;  /* 0x00342cb801007387 */ /* 0x000fe80000100800 */
[----:B------:R-:W4:Y:S04]  /*e1a0*/  LDL.LU R194, [R1+0x32f0] ;  /* 0x0032f00001c27983 */ /* 0x000f280000300800 */
[----:B------:R-:W4:Y:S04]  /*e1b0*/  LDL.LU.64 R192, [R1+0x32e8] ;  /* 0x0032e80001c07983 */ /* 0x000f280000300a00 */
[----:B------:R-:W-:Y:S04]  /*e1c0*/  STL [R1+0x32f8], R66 ;  /* 0x0032f84201007387 */ /* 0x000fe80000100800 */
[----:B------:R-:W-:Y:S04]  /*e1d0*/  STL [R1+0x31c8], R82 ;  /* 0x0031c85201007387 */ /* 0x000fe80000100800 */
[----:B------:R-:W-:Y:S04]  /*e1e0*/  STL [R1+0x31d0], R86 ;  /* 0x0031d05601007387 */ /* 0x000fe80000100800 */
[----:B------:R0:W-:Y:S04]  /*e1f0*/  STL [R1+0x31d8], R90 ;  /* 0x0031d85a01007387 */ /* 0x0001e80000100800 */
[----:B------:R1:W-:Y:S04]  /*e200*/  STL [R1+0x31e0], R94 ;  /* 0x0031e05e01007387 */ /* 0x0003e80000100800 */
[----:B------:R1:W-:Y:S04]  /*e210*/  STL [R1+0x31e8], R98 ;  /* 0x0031e86201007387 */ /* 0x0003e80000100800 */
[----:B0-----:R-:W4:Y:S04]  /*e220*/  LDL.LU R90, [R1+0x31d8] ;  /* 0x0031d800015a7983 */ /* 0x001f280000300800 */
[----:B-1----:R-:W4:Y:S04]  /*e230*/  LDL.LU R94, [R1+0x31e0] ;  /* 0x0031e000015e7983 */ /* 0x002f280000300800 */
[----:B------:R-:W4:Y:S04]  /*e240*/  LDL.LU R98, [R1+0x31e8] ;  /* 0x0031e80001627983 */ /* 0x000f280000300800 */
[----:B--2---:R0:W-:Y:S04]  /*e250*/  STL [R1+0x31f0], R102 ;  /* 0x0031f06601007387 */ /* 0x0041e80000100800 */
[----:B------:R1:W-:Y:S04]  /*e260*/  STL [R1+0x31ec], R100 ;  /* 0x0031ec6401007387 */ /* 0x0003e80000100800 */
[----:B------:R2:W-:Y:S04]  /*e270*/  STL [R1+0x31e4], R96 ;  /* 0x0031e46001007387 */ /* 0x0005e80000100800 */
[----:B------:R2:W-:Y:S04]  /*e280*/  STL [R1+0x31dc], R92 ;  /* 0x0031dc5c01007387 */ /* 0x0005e80000100800 */
[----:B------:R2:W-:Y:S04]  /*e290*/  STL [R1+0x31d4], R88 ;  /* 0x0031d45801007387 */ /* 0x0005e80000100800 */
[----:B------:R2:W-:Y:S04]  /*e2a0*/  STL [R1+0x31cc], R84 ;  /* 0x0031cc5401007387 */ /* 0x0005e80000100800 */
[----:B------:R2:W-:Y:S01]  /*e2b0*/  STL [R1+0x31c4], R80 ;  /* 0x0031c45001007387 */ /* 0x0005e20000100800 */
[----:B------:R-:W-:-:S03]  /*e2c0*/  IMAD.MOV.U32 R202, RZ, RZ, R108 ;  /* 0x000000ffffca7224 */ /* 0x000fc600078e006c */
[----:B0-----:R-:W4:Y:S01]  /*e2d0*/  LDL.LU R102, [R1+0x31f0] ;  /* 0x0031f00001667983 */ /* 0x001f220000300800 */
[----:B------:R-:W-:-:S03]  /*e2e0*/  IMAD.MOV.U32 R201, RZ, RZ, R110 ;  /* 0x000000ffffc97224 */ /* 0x000fc600078e006e */
[----:B------:R0:W-:Y:S04]  /*e2f0*/  STL [R1+0x30d0], R116 ;  /* 0x0030d07401007387 */ /* 0x0001e80000100800 */
[----:B------:R0:W-:Y:S04]  /*e300*/  STL [R1+0x31c0], R78 ;  /* 0x0031c04e01007387 */ /* 0x0001e80000100800 */
[----:B------:R-:W4:Y:S04]  /*e310*/  LDL.LU R110, [R1+0x3200] ;  /* 0x00320000016e7983 */ /* 0x000f280000300800 */
[----:B------:R-:W4:Y:S04]  /*e320*/  LDL.LU R108, [R1+0x31fc] ;  /* 0x0031fc00016c7983 */ /* 0x000f280000300800 */
[----:B-1----:R-:W4:Y:S04]  /*e330*/  LDL.LU R100, [R1+0x31ec] ;  /* 0x0031ec0001647983 */ /* 0x002f280000300800 */
[----:B--2---:R-:W2:Y:S04]  /*e340*/  LDL.LU R96, [R1+0x31e4] ;  /* 0x0031e40001607983 */ /* 0x004ea80000300800 */
[----:B------:R-:W2:Y:S04]  /*e350*/  LDL.LU R92, [R1+0x31dc] ;  /* 0x0031dc00015c7983 */ /* 0x000ea80000300800 */
[----:B------:R-:W2:Y:S04]  /*e360*/  LDL.LU R88, [R1+0x31d4] ;  /* 0x0031d40001587983 */ /* 0x000ea80000300800 */
[----:B------:R-:W2:Y:S04]  /*e370*/  LDL.LU R86, [R1+0x31d0] ;  /* 0x0031d00001567983 */ /* 0x000ea80000300800 */
[----:B------:R-:W2:Y:S04]  /*e380*/  LDL.LU R84, [R1+0x31cc] ;  /* 0x0031cc0001547983 */ /* 0x000ea80000300800 */
[----:B------:R-:W2:Y:S04]  /*e390*/  LDL.LU R82, [R1+0x31c8] ;  /* 0x0031c80001527983 */ /* 0x000ea80000300800 */
[----:B------:R-:W2:Y:S04]  /*e3a0*/  LDL.LU R80, [R1+0x31c4] ;  /* 0x0031c40001507983 */ /* 0x000ea80000300800 */
[----:B0-----:R-:W2:Y:S04]  /*e3b0*/  LDL.128 R116, [R1+0x310] ;  /* 0x0003100001747983 */ /* 0x001ea80000100c00 */
[----:B------:R-:W2:Y:S01]  /*e3c0*/  LDL.LU R78, [R1+0x31c0] ;  /* 0x0031c000014e7983 */ /* 0x000ea20000300800 */
[----:B------:R-:W-:-:S02]  /*e3d0*/  IMAD.MOV.U32 R226, RZ, RZ, R70 ;  /* 0x000000ffffe27224 */ /* 0x000fc400078e0046 */
[----:B------:R-:W-:Y:S01]  /*e3e0*/  IMAD.MOV.U32 R218, RZ, RZ, R68 ;  /* 0x000000ffffda7224 */ /* 0x000fe200078e0044 */
[----:B------:R-:W-:Y:S04]  /*e3f0*/  STL [R1+0x34c], R200 ;  /* 0x00034cc801007387 */ /* 0x000fe80000100800 */
[----:B------:R0:W-:Y:S04]  /*e400*/  STL [R1+0x32d8], R182 ;  /* 0x0032d8b601007387 */ /* 0x0001e80000100800 */
[----:B------:R1:W-:Y:S04]  /*e410*/  STL.64 [R1+0x32d0], R180 ;  /* 0x0032d0b401007387 */ /* 0x0003e80000100a00 */
[----:B------:R1:W-:Y:S04]  /*e420*/  STL.128 [R1+0x32c0], R176 ;  /* 0x0032c0b001007387 */ /* 0x0003e80000100c00 */
[----:B------:R1:W-:Y:S04]  /*e430*/  STL.128 [R1+0x32b0], R172 ;  /* 0x0032b0ac01007387 */ /* 0x0003e80000100c00 */
[----:B------:R1:W-:Y:S04]  /*e440*/  STL [R1+0x32a8], R170 ;  /* 0x0032a8aa01007387 */ /* 0x0003e80000100800 */
[----:B------:R1:W-:Y:S04]  /*e450*/  STL.64 [R1+0x32a0], R168 ;  /* 0x0032a0a801007387 */ /* 0x0003e80000100a00 */
[----:B------:R1:W-:Y:S04]  /*e460*/  STL.128 [R1+0x3290], R164 ;  /* 0x003290a401007387 */ /* 0x0003e80000100c00 */
[----:B------:R1:W-:Y:S04]  /*e470*/  STL.128 [R1+0x3280], R160 ;  /* 0x003280a001007387 */ /* 0x0003e80000100c00 */
[----:B------:R1:W-:Y:S04]  /*e480*/  STL.128 [R1+0x3270], R156 ;  /* 0x0032709c01007387 */ /* 0x0003e80000100c00 */
[----:B------:R1:W-:Y:S04]  /*e490*/  STL.128 [R1+0x3260], R152 ;  /* 0x0032609801007387 */ /* 0x0003e80000100c00 */
        /* <DEDUP_REMOVED lines=13> */
[----:B------:R-:W2:Y:S04]  /*e570*/  LDL.LU R188, [R1+0x3434] ;  /* 0x0034340001bc7983 */ /* 0x000ea80000300800 */
[----:B------:R-:W2:Y:S04]  /*e580*/  LDL.LU R186, [R1+0x3430] ;  /* 0x0034300001ba7983 */ /* 0x000ea80000300800 */
[----:B------:R-:W2:Y:S04]  /*e590*/  LDL.LU R184, [R1+0x342c] ;  /* 0x00342c0001b87983 */ /* 0x000ea80000300800 */
[----:B------:R-:W2:Y:S04]  /*e5a0*/  LDL.LU R70, [R1+0x3300] ;  /* 0x0033000001467983 */ /* 0x000ea80000300800 */
[----:B------:R-:W2:Y:S04]  /*e5b0*/  LDL.LU R68, [R1+0x32fc] ;  /* 0x0032fc0001447983 */ /* 0x000ea80000300800 */
[----:B0-----:R-:W2:Y:S04]  /*e5c0*/  LDL.LU R182, [R1+0x32d8] ;  /* 0x0032d80001b67983 */ /* 0x001ea80000300800 */
[----:B-1----:R-:W2:Y:S04]  /*e5d0*/  LDL.LU.64 R180, [R1+0x32d0] ;  /* 0x0032d00001b47983 */ /* 0x002ea80000300a00 */
[----:B------:R-:W2:Y:S04]  /*e5e0*/  LDL.LU.128 R176, [R1+0x32c0] ;  /* 0x0032c00001b07983 */ /* 0x000ea80000300c00 */
[----:B------:R-:W2:Y:S04]  /*e5f0*/  LDL.LU.128 R172, [R1+0x32b0] ;  /* 0x0032b00001ac7983 */ /* 0x000ea80000300c00 */
[----:B------:R-:W2:Y:S04]  /*e600*/  LDL.LU R170, [R1+0x32a8] ;  /* 0x0032a80001aa7983 */ /* 0x000ea80000300800 */
[----:B------:R-:W2:Y:S04]  /*e610*/  LDL.LU.64 R168, [R1+0x32a0] ;  /* 0x0032a00001a87983 */ /* 0x000ea80000300a00 */
[----:B------:R-:W2:Y:S04]  /*e620*/  LDL.LU.128 R164, [R1+0x3290] ;  /* 0x0032900001a47983 */ /* 0x000ea80000300c00 */
[----:B------:R-:W2:Y:S04]  /*e630*/  LDL.LU.128 R160, [R1+0x3280] ;  /* 0x0032800001a07983 */ /* 0x000ea80000300c00 */
[----:B------:R-:W2:Y:S04]  /*e640*/  LDL.LU.128 R156, [R1+0x3270] ;  /* 0x00327000019c7983 */ /* 0x000ea80000300c00 */
[----:B------:R-:W2:Y:S04]  /*e650*/  LDL.LU.128 R152, [R1+0x3260] ;  /* 0x0032600001987983 */ /* 0x000ea80000300c00 */
[----:B------:R-:W2:Y:S04]  /*e660*/  LDL.LU R150, [R1+0x3250] ;  /* 0x0032500001967983 */ /* 0x000ea80000300800 */
[----:B------:R-:W2:Y:S04]  /*e670*/  LDL.LU R148, [R1+0x324c] ;  /* 0x00324c0001947983 */ /* 0x000ea80000300800 */
[----:B------:R-:W2:Y:S04]  /*e680*/  LDL.LU R146, [R1+0x3248] ;  /* 0x0032480001927983 */ /* 0x000ea80000300800 */
[----:B------:R-:W2:Y:S04]  /*e690*/  LDL.LU R144, [R1+0x3244] ;  /* 0x0032440001907983 */ /* 0x000ea80000300800 */
[----:B------:R-:W2:Y:S04]  /*e6a0*/  LDL.LU R142, [R1+0x3240] ;  /* 0x00324000018e7983 */ /* 0x000ea80000300800 */
[----:B------:R-:W2:Y:S04]  /*e6b0*/  LDL.LU R140, [R1+0x323c] ;  /* 0x00323c00018c7983 */ /* 0x000ea80000300800 */
[----:B---3--:R-:W3:Y:S04]  /*e6c0*/  LDL.LU R138, [R1+0x3238] ;  /* 0x00323800018a7983 */ /* 0x008ee80000300800 */
[----:B------:R-:W3:Y:S04]  /*e6d0*/  LDL.LU R136, [R1+0x3234] ;  /* 0x0032340001887983 */ /* 0x000ee80000300800 */
[----:B------:R-:W3:Y:S04]  /*e6e0*/  LDL.LU R134, [R1+0x3230] ;  /* 0x0032300001867983 */ /* 0x000ee80000300800 */
[----:B------:R-:W3:Y:S04]  /*e6f0*/  LDL.LU R132, [R1+0x322c] ;  /* 0x00322c0001847983 */ /* 0x000ee80000300800 */
[----:B------:R-:W3:Y:S04]  /*e700*/  LDL.LU R76, [R1+0x31bc] ;  /* 0x0031bc00014c7983 */ /* 0x000ee80000300800 */
[----:B------:R-:W3:Y:S04]  /*e710*/  LDL.LU R74, [R1+0x31b8] ;  /* 0x0031b800014a7983 */ /* 0x000ee80000300800 */
[----:B------:R-:W3:Y:S04]  /*e720*/  LDL.LU R72, [R1+0x31b4] ;  /* 0x0031b40001487983 */ /* 0x000ee80000300800 */
        /* <DEDUP_REMOVED lines=8> */
[----:B----4-:R-:W-:Y:S04]  /*e7b0*/  STL [R1+0x30bc], R106 ;  /* 0x0030bc6a01007387 */ /* 0x010fe80000100800 */
[----:B------:R-:W-:Y:S04]  /*e7c0*/  STL [R1+0x30b8], R104 ;  /* 0x0030b86801007387 */ /* 0x000fe80000100800 */
[----:B------:R-:W-:Y:S04]  /*e7d0*/  STL [R1+0x30b4], R102 ;  /* 0x0030b46601007387 */ /* 0x000fe80000100800 */
[----:B------:R4:W-:Y:S04]  /*e7e0*/  STL [R1+0x30c4], R110 ;  /* 0x0030c46e01007387 */ /* 0x0009e80000100800 */
[----:B------:R4:W-:Y:S04]  /*e7f0*/  STL [R1+0x30c0], R108 ;  /* 0x0030c06c01007387 */ /* 0x0009e80000100800 */
[----:B------:R4:W-:Y:S04]  /*e800*/  STL [R1+0x30b0], R100 ;  /* 0x0030b06401007387 */ /* 0x0009e80000100800 */
[----:B------:R4:W-:Y:S04]  /*e810*/  STL [R1+0x30ac], R98 ;  /* 0x0030ac6201007387 */ /* 0x0009e80000100800 */
[----:B--2---:R2:W-:Y:S04]  /*e820*/  STL [R1+0x30a8], R96 ;  /* 0x0030a86001007387 */ /* 0x0045e80000100800 */
[----:B------:R2:W-:Y:S04]  /*e830*/  STL [R1+0x30a4], R94 ;  /* 0x0030a45e01007387 */ /* 0x0005e80000100800 */
[----:B------:R2:W-:Y:S04]  /*e840*/  STL [R1+0x30a0], R92 ;  /* 0x0030a05c01007387 */ /* 0x0005e80000100800 */
[----:B------:R2:W-:Y:S04]  /*e850*/  STL [R1+0x309c], R90 ;  /* 0x00309c5a01007387 */ /* 0x0005e80000100800 */
[----:B------:R2:W-:Y:S04]  /*e860*/  STL [R1+0x3098], R88 ;  /* 0x0030985801007387 */ /* 0x0005e80000100800 */
[----:B------:R2:W-:Y:S04]  /*e870*/  STL [R1+0x3094], R86 ;  /* 0x0030945601007387 */ /* 0x0005e80000100800 */
[----:B------:R2:W-:Y:S01]  /*e880*/  STL [R1+0x3090], R84 ;  /* 0x0030905401007387 */ /* 0x0005e20000100800 */
[----:B------:R-:W-:-:S02]  /*e890*/  IMAD.MOV.U32 R200, RZ, RZ, R116 ;  /* 0x000000ffffc87224 */ /* 0x000fc400078e0074 */
[----:B------:R-:W-:Y:S01]  /*e8a0*/  IMAD.MOV.U32 R199, RZ, RZ, R118 ;  /* 0x000000ffffc77224 */ /* 0x000fe200078e0076 */
[----:B------:R2:W-:Y:S04]  /*e8b0*/  STL [R1+0x308c], R82 ;  /* 0x00308c5201007387 */ /* 0x0005e80000100800 */
[----:B------:R2:W-:Y:S04]  /*e8c0*/  STL [R1+0x3088], R80 ;  /* 0x0030885001007387 */ /* 0x0005e80000100800 */
[----:B------:R2:W-:Y:S04]  /*e8d0*/  STL [R1+0x3084], R78 ;  /* 0x0030844e01007387 */ /* 0x0005e80000100800 */
[----:B0-----:R-:W3:Y:S04]  /*e8e0*/  LDL.LU R130, [R1+0x30ec] ;  /* 0x0030ec0001827983 */ /* 0x001ee80000300800 */
[----:B-1----:R-:W3:Y:S04]  /*e8f0*/  LDL.LU R128, [R1+0x30e8] ;  /* 0x0030e80001807983 */ /* 0x002ee80000300800 */
[----:B------:R-:W3:Y:S04]  /*e900*/  LDL.LU R126, [R1+0x30e4] ;  /* 0x0030e400017e7983 */ /* 0x000ee80000300800 */
[----:B------:R-:W3:Y:S04]  /*e910*/  LDL.LU R124, [R1+0x30e0] ;  /* 0x0030e000017c7983 */ /* 0x000ee80000300800 */
[----:B------:R-:W3:Y:S04]  /*e920*/  LDL.LU R122, [R1+0x30dc] ;  /* 0x0030dc00017a7983 */ /* 0x000ee80000300800 */
[----:B------:R-:W3:Y:S04]  /*e930*/  LDL.LU R120, [R1+0x30d8] ;  /* 0x0030d80001787983 */ /* 0x000ee80000300800 */
[----:B------:R-:W3:Y:S04]  /*e940*/  LDL.LU R118, [R1+0x30d4] ;  /* 0x0030d40001767983 */ /* 0x000ee80000300800 */
[----:B------:R-:W3:Y:S04]  /*e950*/  LDL.LU R116, [R1+0x30d0] ;  /* 0x0030d00001747983 */ /* 0x000ee80000300800 */
[----:B------:R-:W3:Y:S04]  /*e960*/  LDL.LU R114, [R1+0x30cc] ;  /* 0x0030cc0001727983 */ /* 0x000ee80000300800 */
[----:B------:R-:W3:Y:S04]  /*e970*/  LDL.LU R112, [R1+0x30c8] ;  /* 0x0030c80001707983 */ /* 0x000ee80000300800 */
[----:B----4-:R-:W4:Y:S04]  /*e980*/  LDL.LU R110, [R1+0x30c4] ;  /* 0x0030c400016e7983 */ /* 0x010f280000300800 */
[----:B------:R-:W4:Y:S04]  /*e990*/  LDL.LU R108, [R1+0x30c0] ;  /* 0x0030c000016c7983 */ /* 0x000f280000300800 */
[----:B------:R-:W4:Y:S04]  /*e9a0*/  LDL.LU R106, [R1+0x30bc] ;  /* 0x0030bc00016a7983 */ /* 0x000f280000300800 */
[----:B------:R-:W4:Y:S04]  /*e9b0*/  LDL.LU R104, [R1+0x30b8] ;  /* 0x0030b80001687983 */ /* 0x000f280000300800 */
[----:B------:R-:W4:Y:S04]  /*e9c0*/  LDL.LU R102, [R1+0x30b4] ;  /* 0x0030b40001667983 */ /* 0x000f280000300800 */
[----:B------:R-:W4:Y:S04]  /*e9d0*/  LDL.LU R100, [R1+0x30b0] ;  /* 0x0030b00001647983 */ /* 0x000f280000300800 */
[----:B------:R-:W4:Y:S04]  /*e9e0*/  LDL.LU R98, [R1+0x30ac] ;  /* 0x0030ac0001627983 */ /* 0x000f280000300800 */
[----:B--2---:R-:W2:Y:S04]  /*e9f0*/  LDL.LU R96, [R1+0x30a8] ;  /* 0x0030a80001607983 */ /* 0x004ea80000300800 */
[----:B------:R-:W2:Y:S04]  /*ea00*/  LDL.LU R94, [R1+0x30a4] ;  /* 0x0030a400015e7983 */ /* 0x000ea80000300800 */
[----:B------:R-:W2:Y:S04]  /*ea10*/  LDL.LU R92, [R1+0x30a0] ;  /* 0x0030a000015c7983 */ /* 0x000ea80000300800 */
[----:B------:R-:W2:Y:S04]  /*ea20*/  LDL.LU R90, [R1+0x309c] ;  /* 0x00309c00015a7983 */ /* 0x000ea80000300800 */
[----:B------:R-:W2:Y:S04]  /*ea30*/  LDL.LU R88, [R1+0x3098] ;  /* 0x0030980001587983 */ /* 0x000ea80000300800 */
[----:B------:R-:W2:Y:S04]  /*ea40*/  LDL.LU R86, [R1+0x3094] ;  /* 0x0030940001567983 */ /* 0x000ea80000300800 */
[----:B------:R-:W2:Y:S04]  /*ea50*/  LDL.LU R84, [R1+0x3090] ;  /* 0x0030900001547983 */ /* 0x000ea80000300800 */
[----:B------:R-:W2:Y:S04]  /*ea60*/  LDL.LU R82, [R1+0x308c] ;  /* 0x00308c0001527983 */ /* 0x000ea80000300800 */
[----:B------:R-:W2:Y:S04]  /*ea70*/  LDL.LU R80, [R1+0x3088] ;  /* 0x0030880001507983 */ /* 0x000ea80000300800 */
[----:B------:R0:W-:Y:S04]  /*ea80*/  STL [R1+0x32f4], R64 ;  /* 0x0032f44001007387 */ /* 0x0001e80000100800 */
[----:B------:R-:W2:Y:S04]  /*ea90*/  LDL.LU R78, [R1+0x3084] ;  /* 0x00308400014e7983 */ /* 0x000ea80000300800 */
[----:B------:R-:W2:Y:S04]  /*eaa0*/  LDL R228, [R1+0x324] ;  /* 0x0003240001e47983 */ /* 0x000ea80000100800 */
[----:B------:R-:W2:Y:S04]  /*eab0*/  LDL R58, [R1+0x428] ;  /* 0x00042800013a7983 */ /* 0x000ea80000100800 */
[----:B------:R-:W2:Y:S04]  /*eac0*/  LDL R60, [R1+0x42c] ;  /* 0x00042c00013c7983 */ /* 0x000ea80000100800 */
[----:B------:R-:W2:Y:S04]  /*ead0*/  LDL R54, [R1+0x438] ;  /* 0x0004380001367983 */ /* 0x000ea80000100800 */
[----:B------:R-:W2:Y:S04]  /*eae0*/  LDL.LU R66, [R1+0x32f8] ;  /* 0x0032f80001427983 */ /* 0x000ea80000300800 */
[----:B0-----:R-:W2:Y:S01]  /*eaf0*/  LDL.LU R64, [R1+0x32f4] ;  /* 0x0032f40001407983 */ /* 0x001ea20000300800 */
[----:B------:R-:W-:-:S02]  /*eb00*/  IMAD.MOV.U32 R53, RZ, RZ, R93 ;  /* 0x000000ffff357224 */ /* 0x000fc400078e005d */
[----:B------:R-:W-:Y:S01]  /*eb10*/  IMAD.MOV.U32 R55, RZ, RZ, R95 ;  /* 0x000000ffff377224 */ /* 0x000fe200078e005f */
[----:B------:R0:W-:Y:S01]  /*eb20*/  STL [R1+0x3438], R190 ;  /* 0x003438be01007387 */ /* 0x0001e20000100800 */
[----:B------:R-:W-:Y:S02]  /*eb30*/  IMAD.MOV.U32 R57, RZ, RZ, R97 ;  /* 0x000000ffff397224 */ /* 0x000fe400078e0061 */
[----:B------:R-:W-:Y:S01]  /*eb40*/  IMAD.MOV.U32 R59, RZ, RZ, R99 ;  /* 0x000000ffff3b7224 */ /* 0x000fe200078e0063 */
[----:B------:R-:W2:Y:S01]  /*eb50*/  LDL R222, [R1+0x330] ;  /* 0x0003300001de7983 */ /* 0x000ea20000100800 */
[----:B------:R-:W-:Y:S02]  /*eb60*/  IMAD.MOV.U32 R61, RZ, RZ, R101 ;  /* 0x000000ffff3d7224 */ /* 0x000fe400078e0065 */
[----:B------:R-:W-:Y:S01]  /*eb70*/  IMAD.MOV.U32 R63, RZ, RZ, R103 ;  /* 0x000000ffff3f7224 */ /* 0x000fe200078e0067 */
[----:B------:R-:W2:Y:S01]  /*eb80*/  LDL R212, [R1+0x334] ;  /* 0x0003340001d47983 */ /* 0x000ea20000100800 */
[----:B------:R-:W-:-:S02]  /*eb90*/  IMAD.MOV.U32 R65, RZ, RZ, R109 ;  /* 0x000000ffff417224 */ /* 0x000fc400078e006d */
[----:B------:R-:W-:Y:S01]  /*eba0*/  IMAD.MOV.U32 R67, RZ, RZ, R111 ;  /* 0x000000ffff437224 */ /* 0x000fe200078e006f */
[----:B------:R1:W-:Y:S01]  /*ebb0*/  STL [R1+0x32e4], R188 ;  /* 0x0032e4bc01007387 */ /* 0x0003e20000100800 */
[----:B------:R-:W-:-:S03]  /*ebc0*/  IMAD.MOV.U32 R224, RZ, RZ, R71 ;  /* 0x000000ffffe07224 */ /* 0x000fc600078e0047 */
[----:B------:R1:W-:Y:S04]  /*ebd0*/  STL [R1+0x32e0], R186 ;  /* 0x0032e0ba01007387 */ /* 0x0003e80000100800 */
[----:B------:R1:W-:Y:S04]  /*ebe0*/  STL [R1+0x32dc], R184 ;  /* 0x0032dcb801007387 */ /* 0x0003e80000100800 */
[----:B------:R1:W-:Y:S04]  /*ebf0*/  STL [R1+0x31b0], R70 ;  /* 0x0031b04601007387 */ /* 0x0003e80000100800 */
[----:B------:R1:W-:Y:S04]  /*ec00*/  STL [R1+0x31ac], R68 ;  /* 0x0031ac4401007387 */ /* 0x0003e80000100800 */
[----:B------:R1:W-:Y:S04]  /*ec10*/  STL [R1+0x31a8], R194 ;  /* 0x0031a8c201007387 */ /* 0x0003e80000100800 */
[----:B------:R1:W-:Y:S04]  /*ec20*/  STL.64 [R1+0x31a0], R192 ;  /* 0x0031a0c001007387 */ /* 0x0003e80000100a00 */
        /* <DEDUP_REMOVED lines=16> */
[----:B---3--:R3:W-:Y:S04]  /*ed30*/  STL [R1+0x30fc], R138 ;  /* 0x0030fc8a01007387 */ /* 0x0087e80000100800 */
[----:B------:R3:W-:Y:S04]  /*ed40*/  STL [R1+0x30f8], R136 ;  /* 0x0030f88801007387 */ /* 0x0007e80000100800 */
[----:B------:R3:W-:Y:S04]  /*ed50*/  STL [R1+0x30f4], R134 ;  /* 0x0030f48601007387 */ /* 0x0007e80000100800 */
[----:B------:R3:W-:Y:S04]  /*ed60*/  STL [R1+0x30f0], R132 ;  /* 0x0030f08401007387 */ /* 0x0007e80000100800 */
[----:B------:R3:W-:Y:S04]  /*ed70*/  STL [R1+0x3080], R76 ;  /* 0x0030804c01007387 */ /* 0x0007e80000100800 */
[----:B------:R3:W-:Y:S04]  /*ed80*/  STL [R1+0x307c], R74 ;  /* 0x00307c4a01007387 */ /* 0x0007e80000100800 */
        /* <DEDUP_REMOVED lines=9> */
[----:B------:R-:W2:Y:S04]  /*ee20*/  LDL.LU.64 R192, [R1+0x31a0] ;  /* 0x0031a00001c07983 */ /* 0x000ea80000300a00 */
[----:B------:R-:W2:Y:S04]  /*ee30*/  LDL.LU R182, [R1+0x3198] ;  /* 0x0031980001b67983 */ /* 0x000ea80000300800 */
[----:B------:R-:W2:Y:S04]  /*ee40*/  LDL.LU.64 R180, [R1+0x3190] ;  /* 0x0031900001b47983 */ /* 0x000ea80000300a00 */
        /* <DEDUP_REMOVED lines=21> */
[----:B------:R-:W3:Y:S04]  /*efa0*/  LDL.LU R71, [R1+0x52c] ;  /* 0x00052c0001477983 */ /* 0x000ee80000300800 */
        /* <DEDUP_REMOVED lines=10> */
[----:B----4-:R-:W-:Y:S04]  /*f050*/  STL [R1+0x304c], R110 ;  /* 0x00304c6e01007387 */ /* 0x010fe80000100800 */
[----:B------:R-:W-:Y:S04]  /*f060*/  STL [R1+0x3048], R108 ;  /* 0x0030486c01007387 */ /* 0x000fe80000100800 */
[----:B------:R-:W-:Y:S04]  /*f070*/  STL [R1+0x3044], R106 ;  /* 0x0030446a01007387 */ /* 0x000fe80000100800 */
[----:B------:R-:W-:Y:S04]  /*f080*/  STL [R1+0x3040], R104 ;  /* 0x0030406801007387 */ /* 0x000fe80000100800 */
[----:B------:R-:W-:Y:S04]  /*f090*/  STL [R1+0x303c], R102 ;  /* 0x00303c6601007387 */ /* 0x000fe80000100800 */
[----:B------:R-:W-:Y:S04]  /*f0a0*/  STL [R1+0x3038], R100 ;  /* 0x0030386401007387 */ /* 0x000fe80000100800 */
[----:B------:R-:W-:Y:S04]  /*f0b0*/  STL [R1+0x3034], R98 ;  /* 0x0030346201007387 */ /* 0x000fe80000100800 */
[----:B--2---:R-:W-:Y:S04]  /*f0c0*/  STL [R1+0x3030], R96 ;  /* 0x0030306001007387 */ /* 0x004fe80000100800 */
        /* <DEDUP_REMOVED lines=11> */
[----:B------:R-:W-:Y:S04]  /*f180*/  STL [R1+0x32c], R220 ;  /* 0x00032cdc01007387 */ /* 0x000fe80000100800 */
[----:B------:R-:W-:Y:S04]  /*f190*/  STL.128 [R1+0x2fe0], R64 ;  /* 0x002fe04001007387 */ /* 0x000fe80000100c00 */
[----:B------:R-:W-:Y:S04]  /*f1a0*/  STL.128 [R1+0x2fd0], R60 ;  /* 0x002fd03c01007387 */ /* 0x000fe80000100c00 */
[----:B------:R-:W-:Y:S04]  /*f1b0*/  STL.128 [R1+0x2fc0], R56 ;  /* 0x002fc03801007387 */ /* 0x000fe80000100c00 */
[----:B------:R1:W-:Y:S04]  /*f1c0*/  STL.128 [R1+0x2fb0], R52 ;  /* 0x002fb03401007387 */ /* 0x0003e80000100c00 */
[----:B------:R-:W2:Y:S04]  /*f1d0*/  LDL R44, [R1+0x43c] ;  /* 0x00043c00012c7983 */ /* 0x000ea80000100800 */
[----:B------:R-:W4:Y:S04]  /*f1e0*/  LDL R48, [R1+0x444] ;  /* 0x0004440001307983 */ /* 0x000f280000100800 */
[----:B------:R-:W4:Y:S04]  /*f1f0*/  LDL R38, [R1+0x448] ;  /* 0x0004480001267983 */ /* 0x000f280000100800 */
[----:B------:R-:W4:Y:S04]  /*f200*/  LDL R40, [R1+0x44c] ;  /* 0x00044c0001287983 */ /* 0x000f280000100800 */
[----:B------:R-:W4:Y:S04]  /*f210*/  LDL R42, [R1+0x450] ;  /* 0x00045000012a7983 */ /* 0x000f280000100800 */
[----:B------:R-:W4:Y:S04]  /*f220*/  LDL R32, [R1+0x454] ;  /* 0x0004540001207983 */ /* 0x000f280000100800 */
[----:B------:R-:W4:Y:S04]  /*f230*/  LDL R34, [R1+0x458] ;  /* 0x0004580001227983 */ /* 0x000f280000100800 */
[----:B------:R-:W4:Y:S04]  /*f240*/  LDL R36, [R1+0x45c] ;  /* 0x00045c0001247983 */ /* 0x000f280000100800 */
[----:B0-----:R-:W4:Y:S04]  /*f250*/  LDL R33, [R1+0x88] ;  /* 0x0000880001217983 */ /* 0x001f280000100800 */
[----:B------:R-:W4:Y:S04]  /*f260*/  LDL.64 R16, [R1+0xa8] ;  /* 0x0000a80001107983 */ /* 0x000f280000100a00 */
[----:B------:R-:W4:Y:S04]  /*f270*/  LDL.128 R24, [R1+0x260] ;  /* 0x0002600001187983 */ /* 0x000f280000100c00 */
[----:B-1----:R-:W4:Y:S04]  /*f280*/  LDL.128 R52, [R1+0x320] ;  /* 0x0003200001347983 */ /* 0x002f280000100c00 */
[----:B------:R-:W4:Y:S04]  /*f290*/  LDL.LU.128 R64, [R1+0x2fe0] ;  /* 0x002fe00001407983 */ /* 0x000f280000300c00 */
[----:B------:R-:W4:Y:S04]  /*f2a0*/  LDL.LU.128 R60, [R1+0x2fd0] ;  /* 0x002fd000013c7983 */ /* 0x000f280000300c00 */
[----:B------:R-:W4:Y:S04]  /*f2b0*/  LDL.LU.128 R56, [R1+0x2fc0] ;  /* 0x002fc00001387983 */ /* 0x000f280000300c00 */
[----:B------:R-:W4:Y:S04]  /*f2c0*/  LDL.LU R120, [R1+0x3060] ;  /* 0x0030600001787983 */ /* 0x000f280000300800 */
        /* <DEDUP_REMOVED lines=8> */
[----:B------:R-:W4:Y:S01]  /*f350*/  LDL.LU R92, [R1+0x3028] ;  /* 0x00302800015c7983 */ /* 0x000f220000300800 */
[----:B------:R-:W-:-:S02]  /*f360*/  IMAD.MOV.U32 R228, RZ, RZ, R69 ;  /* 0x000000ffffe47224 */ /* 0x000fc400078e0045 */
[----:B------:R-:W-:Y:S02]  /*f370*/  IMAD.MOV.U32 R39, RZ, RZ, R79 ;  /* 0x000000ffff277224 */ /* 0x000fe400078e004f */
[----:B------:R-:W-:Y:S02]  /*f380*/  IMAD.MOV.U32 R41, RZ, RZ, R81 ;  /* 0x000000ffff297224 */ /* 0x000fe400078e0051 */
[----:B------:R-:W-:Y:S02]  /*f390*/  IMAD.MOV.U32 R43, RZ, RZ, R83 ;  /* 0x000000ffff2b7224 */ /* 0x000fe400078e0053 */
[----:B------:R-:W-:Y:S02]  /*f3a0*/  IMAD.MOV.U32 R45, RZ, RZ, R85 ;  /* 0x000000ffff2d7224 */ /* 0x000fe400078e0055 */
[----:B------:R-:W-:Y:S02]  /*f3b0*/  IMAD.MOV.U32 R47, RZ, RZ, R87 ;  /* 0x000000ffff2f7224 */ /* 0x000fe400078e0057 */
[----:B------:R-:W-:-:S02]  /*f3c0*/  IMAD.MOV.U32 R49, RZ, RZ, R89 ;  /* 0x000000ffff317224 */ /* 0x000fc400078e0059 */
[----:B------:R-:W-:Y:S01]  /*f3d0*/  IMAD.MOV.U32 R51, RZ, RZ, R91 ;  /* 0x000000ffff337224 */ /* 0x000fe200078e005b */
[----:B------:R-:W-:Y:S01]  /*f3e0*/  STL [R1+0x360], R198 ;  /* 0x000360c601007387 */ /* 0x000fe20000100800 */
[----:B------:R-:W-:Y:S02]  /*f3f0*/  IMAD.MOV.U32 R69, RZ, RZ, R117 ;  /* 0x000000ffff457224 */ /* 0x000fe400078e0075 */
[----:B------:R-:W-:Y:S01]  /*f400*/  IMAD.MOV.U32 R232, RZ, RZ, R73 ;  /* 0x000000ffffe87224 */ /* 0x000fe200078e0049 */
[----:B------:R-:W-:Y:S01]  /*f410*/  STL [R1+0x330], R222 ;  /* 0x000330de01007387 */ /* 0x000fe20000100800 */
[----:B------:R-:W-:-:S03]  /*f420*/  IMAD.MOV.U32 R235, RZ, RZ, R75 ;  /* 0x000000ffffeb7224 */ /* 0x000fc600078e004b */
[----:B------:R-:W-:Y:S04]  /*f430*/  STL [R1+0x334], R212 ;  /* 0x000334d401007387 */ /* 0x000fe80000100800 */
[----:B------:R-:W-:Y:S04]  /*f440*/  STL [R1+0x338], R214 ;  /* 0x000338d601007387 */ /* 0x000fe80000100800 */
[----:B------:R-:W-:Y:S04]  /*f450*/  STL [R1+0x33c], R216 ;  /* 0x00033cd801007387 */ /* 0x000fe80000100800 */
[----:B------:R-:W-:Y:S04]  /*f460*/  STL.128 [R1+0x2f50], R28 ;  /* 0x002f501c01007387 */ /* 0x000fe80000100c00 */
[----:B------:R-:W-:Y:S04]  /*f470*/  STL.128 [R1+0x2f30], R20 ;  /* 0x002f301401007387 */ /* 0x000fe80000100c00 */
[----:B------:R-:W-:Y:S04]  /*f480*/  STL.128 [R1+0x2f10], R12 ;  /* 0x002f100c01007387 */ /* 0x000fe80000100c00 */
[----:B------:R-:W-:Y:S04]  /*f490*/  STL.128 [R1+0x2f00], R8 ;  /* 0x002f000801007387 */ /* 0x000fe80000100c00 */
[----:B---3--:R0:W-:Y:S04]  /*f4a0*/  STL [R1+0x3008], R76 ;  /* 0x0030084c01007387 */ /* 0x0081e80000100800 */
[----:B------:R1:W-:Y:S04]  /*f4b0*/  STL [R1+0x3004], R74 ;  /* 0x0030044a01007387 */ /* 0x0003e80000100800 */
[----:B------:R3:W-:Y:S04]  /*f4c0*/  STL [R1+0x3000], R72 ;  /* 0x0030004801007387 */ /* 0x0007e80000100800 */
[----:B------:R3:W-:Y:S04]  /*f4d0*/  STL.128 [R1+0x2ff0], R68 ;  /* 0x002ff04401007387 */ /* 0x0007e80000100c00 */
[----:B------:R3:W-:Y:S04]  /*f4e0*/  STL.128 [R1+0x2ef0], R4 ;  /* 0x002ef00401007387 */ /* 0x0007e80000100c00 */
        /* <DEDUP_REMOVED lines=15> */
[----:B0-----:R-:W4:Y:S04]  /*f5e0*/  LDL.LU R76, [R1+0x3008] ;  /* 0x00300800014c7983 */ /* 0x001f280000300800 */
[----:B-1----:R-:W4:Y:S04]  /*f5f0*/  LDL.LU R74, [R1+0x3004] ;  /* 0x00300400014a7983 */ /* 0x002f280000300800 */
[----:B---3--:R-:W3:Y:S04]  /*f600*/  LDL.LU R72, [R1+0x3000] ;  /* 0x0030000001487983 */ /* 0x008ee80000300800 */
[----:B------:R-:W3:Y:S04]  /*f610*/  LDL.LU.128 R68, [R1+0x2ff0] ;  /* 0x002ff00001447983 */ /* 0x000ee80000300c00 */
[----:B------:R-:W3:Y:S04]  /*f620*/  LDL.LU.128 R28, [R1+0x2f50] ;  /* 0x002f5000011c7983 */ /* 0x000ee80000300c00 */
[----:B------:R-:W3:Y:S04]  /*f630*/  LDL.LU.128 R20, [R1+0x2f30] ;  /* 0x002f300001147983 */ /* 0x000ee80000300c00 */
[----:B------:R-:W3:Y:S04]  /*f640*/  LDL.LU.128 R12, [R1+0x2f10] ;  /* 0x002f1000010c7983 */ /* 0x000ee80000300c00 */
[----:B------:R-:W3:Y:S04]  /*f650*/  LDL.LU.128 R8, [R1+0x2f00] ;  /* 0x002f000001087983 */ /* 0x000ee80000300c00 */
[----:B------:R-:W3:Y:S01]  /*f660*/  LDL.LU.128 R4, [R1+0x2ef0] ;  /* 0x002ef00001047983 */ /* 0x000ee20000300c00 */
[----:B------:R-:W-:-:S03]  /*f670*/  IMAD.MOV.U32 R231, RZ, RZ, R77 ;  /* 0x000000ffffe77224 */ /* 0x000fc600078e004d */
[----:B------:R-:W-:Y:S04]  /*f680*/  STL [R1+0x35c], R196 ;  /* 0x00035cc401007387 */ /* 0x000fe80000100800 */
[----:B------:R-:W-:Y:S04]  /*f690*/  STL [R1+0x344], R208 ;  /* 0x000344d001007387 */ /* 0x000fe80000100800 */
[----:B------:R-:W-:Y:S04]  /*f6a0*/  STL [R1+0x348], R210 ;  /* 0x000348d201007387 */ /* 0x000fe80000100800 */
[----:B------:R-:W3:Y:S04]  /*f6b0*/  LDL.LU R130, [R1+0x3074] ;  /* 0x0030740001827983 */ /* 0x000ee80000300800 */
[----:B------:R-:W3:Y:S04]  /*f6c0*/  LDL.LU R128, [R1+0x3070] ;  /* 0x0030700001807983 */ /* 0x000ee80000300800 */
[----:B--2---:R-:W-:Y:S04]  /*f6d0*/  STL.128 [R1+0x2f90], R44 ;  /* 0x002f902c01007387 */ /* 0x004fe80000100c00 */
[----:B----4-:R0:W-:Y:S04]  /*f6e0*/  STL.128 [R1+0x2fa0], R48 ;  /* 0x002fa03001007387 */ /* 0x0101e80000100c00 */
[----:B------:R-:W-:Y:S04]  /*f6f0*/  STL.128 [R1+0x2f80], R40 ;  /* 0x002f802801007387 */ /* 0x000fe80000100c00 */
[----:B0-----:R-:W2:Y:S04]  /*f700*/  LDL.LU.128 R48, [R1+0x2fa0] ;  /* 0x002fa00001307983 */ /* 0x001ea80000300c00 */
[----:B------:R-:W4:Y:S04]  /*f710*/  LDL.LU.128 R44, [R1+0x2f90] ;  /* 0x002f9000012c7983 */ /* 0x000f280000300c00 */
[----:B------:R-:W-:Y:S04]  /*f720*/  STL.128 [R1+0x2f70], R36 ;  /* 0x002f702401007387 */ /* 0x000fe80000100c00 */
[----:B------:R-:W-:Y:S04]  /*f730*/  STL.128 [R1+0x2f60], R32 ;  /* 0x002f602001007387 */ /* 0x000fe80000100c00 */
[----:B------:R-:W-:Y:S04]  /*f740*/  STL.64 [R1+0x2f20], R16 ;  /* 0x002f201001007387 */ /* 0x000fe80000100a00 */
[----:B------:R-:W-:Y:S01]  /*f750*/  STL.128 [R1+0x2f40], R24 ;  /* 0x002f401801007387 */ /* 0x000fe20000100c00 */
[----:B------:R-:W-:-:S03]  /*f760*/  IMAD.MOV.U32 R198, RZ, RZ, R52 ;  /* 0x000000ffffc67224 */ /* 0x000fc600078e0034 */
[----:B------:R0:W-:Y:S01]  /*f770*/  STL.64 [R1+0x538], R54 ;  /* 0x0005383601007387 */ /* 0x0001e20000100a00 */
[----:B------:R-:W-:-:S03]  /*f780*/  IMAD.MOV.U32 R73, RZ, RZ, R53 ;  /* 0x000000ffff497224 */ /* 0x000fc600078e0035 */
[----:B------:R-:W-:Y:S04]  /*f790*/  STL.128 [R1+0x2e50], R64 ;  /* 0x002e504001007387 */ /* 0x000fe80000100c00 */
[----:B------:R-:W-:Y:S04]  /*f7a0*/  STL.128 [R1+0x2e40], R60 ;  /* 0x002e403c01007387 */ /* 0x000fe80000100c00 */
[----:B------:R1:W-:Y:S04]  /*f7b0*/  STL.128 [R1+0x2e30], R56 ;  /* 0x002e303801007387 */ /* 0x0003e80000100c00 */
[----:B0-----:R-:W4:Y:S04]  /*f7c0*/  LDL.LU.128 R52, [R1+0x2fb0] ;  /* 0x002fb00001347983 */ /* 0x001f280000300c00 */
[----:B------:R-:W4:Y:S04]  /*f7d0*/  LDL.LU.128 R40, [R1+0x2f80] ;  /* 0x002f800001287983 */ /* 0x000f280000300c00 */
[----:B------:R-:W4:Y:S04]  /*f7e0*/  LDL.LU.128 R36, [R1+0x2f70] ;  /* 0x002f700001247983 */ /* 0x000f280000300c00 */
[----:B------:R-:W4:Y:S04]  /*f7f0*/  LDL.LU.128 R32, [R1+0x2f60] ;  /* 0x002f600001207983 */ /* 0x000f280000300c00 */
[----:B------:R-:W4:Y:S04]  /*f800*/  LDL.LU.128 R24, [R1+0x2f40] ;  /* 0x002f400001187983 */ /* 0x000f280000300c00 */
[----:B------:R-:W4:Y:S04]  /*f810*/  LDL.LU.64 R16, [R1+0x2f20] ;  /* 0x002f200001107983 */ /* 0x000f280000300a00 */
[----:B------:R-:W4:Y:S04]  /*f820*/  LDL.LU R75, [R1+0x53c] ;  /* 0x00053c00014b7983 */ /* 0x000f280000300800 */
[----:B------:R0:W-:Y:S04]  /*f830*/  STL [R1+0x2ed8], R120 ;  /* 0x002ed87801007387 */ /* 0x0001e80000100800 */
[----:B------:R0:W-:Y:S04]  /*f840*/  STL [R1+0x2ed4], R118 ;  /* 0x002ed47601007387 */ /* 0x0001e80000100800 */
[----:B------:R0:W-:Y:S04]  /*f850*/  STL [R1+0x2ed0], R116 ;  /* 0x002ed07401007387 */ /* 0x0001e80000100800 */
[----:B------:R0:W-:Y:S04]  /*f860*/  STL [R1+0x2ecc], R114 ;  /* 0x002ecc7201007387 */ /* 0x0001e80000100800 */
[----:B------:R0:W-:Y:S04]  /*f870*/  STL [R1+0x2ec8], R112 ;  /* 0x002ec87001007387 */ /* 0x0001e80000100800 */
[----:B------:R0:W-:Y:S04]  /*f880*/  STL [R1+0x2ec4], R110 ;  /* 0x002ec46e01007387 */ /* 0x0001e80000100800 */
[----:B------:R0:W-:Y:S04]  /*f890*/  STL [R1+0x2ec0], R108 ;  /* 0x002ec06c01007387 */ /* 0x0001e80000100800 */
[----:B-1----:R-:W4:Y:S04]  /*f8a0*/  LDL.128 R56, [R1+0x330] ;  /* 0x0003300001387983 */ /* 0x002f280000100c00 */
[----:B------:R-:W4:Y:S04]  /*f8b0*/  LDL.LU.128 R64, [R1+0x2e50] ;  /* 0x002e500001407983 */ /* 0x000f280000300c00 */
[----:B------:R-:W4:Y:S04]  /*f8c0*/  LDL.LU.128 R60, [R1+0x2e40] ;  /* 0x002e4000013c7983 */ /* 0x000f280000300c00 */
[----:B------:R1:W-:Y:S04]  /*f8d0*/  STL [R1+0x2ebc], R106 ;  /* 0x002ebc6a01007387 */ /* 0x0003e80000100800 */
[----:B0-----:R-:W4:Y:S04]  /*f8e0*/  LDL.LU R120, [R1+0x2ed8] ;  /* 0x002ed80001787983 */ /* 0x001f280000300800 */
[----:B------:R-:W4:Y:S04]  /*f8f0*/  LDL.LU R118, [R1+0x2ed4] ;  /* 0x002ed40001767983 */ /* 0x000f280000300800 */
[----:B------:R-:W4:Y:S04]  /*f900*/  LDL.LU R116, [R1+0x2ed0] ;  /* 0x002ed00001747983 */ /* 0x000f280000300800 */
[----:B------:R-:W4:Y:S04]  /*f910*/  LDL.LU R114, [R1+0x2ecc] ;  /* 0x002ecc0001727983 */ /* 0x000f280000300800 */
[----:B------:R-:W4:Y:S04]  /*f920*/  LDL.LU R112, [R1+0x2ec8] ;  /* 0x002ec80001707983 */ /* 0x000f280000300800 */
[----:B------:R-:W4:Y:S04]  /*f930*/  LDL.LU R110, [R1+0x2ec4] ;  /* 0x002ec400016e7983 */ /* 0x000f280000300800 */
[----:B------:R-:W4:Y:S04]  /*f940*/  LDL.LU R108, [R1+0x2ec0] ;  /* 0x002ec000016c7983 */ /* 0x000f280000300800 */
[----:B------:R0:W-:Y:S04]  /*f950*/  STL [R1+0x2ea4], R94 ;  /* 0x002ea45e01007387 */ /* 0x0001e80000100800 */
[----:B------:R0:W-:Y:S04]  /*f960*/  STL [R1+0x2ea0], R92 ;  /* 0x002ea05c01007387 */ /* 0x0001e80000100800 */
[----:B-1----:R-:W4:Y:S04]  /*f970*/  LDL.LU R106, [R1+0x2ebc] ;  /* 0x002ebc00016a7983 */ /* 0x002f280000300800 */
[----:B0-----:R-:W4:Y:S04]  /*f980*/  LDL.LU R94, [R1+0x2ea4] ;  /* 0x002ea400015e7983 */ /* 0x001f280000300800 */
        /* <DEDUP_REMOVED lines=17> */
[----:B---3--:R3:W-:Y:S04]  /*faa0*/  STL.128 [R1+0x2e60], R68 ;  /* 0x002e604401007387 */ /* 0x0087e80000100c00 */
[----:B------:R-:W-:Y:S04]  /*fab0*/  STL.128 [R1+0x2dc0], R28 ;  /* 0x002dc01c01007387 */ /* 0x000fe80000100c00 */
[----:B------:R-:W-:Y:S04]  /*fac0*/  STL.128 [R1+0x2da0], R20 ;  /* 0x002da01401007387 */ /* 0x000fe80000100c00 */
[----:B------:R-:W-:Y:S04]  /*fad0*/  STL.128 [R1+0x2d80], R12 ;  /* 0x002d800c01007387 */ /* 0x000fe80000100c00 */
[----:B------:R-:W-:Y:S04]  /*fae0*/  STL.128 [R1+0x2d70], R8 ;  /* 0x002d700801007387 */ /* 0x000fe80000100c00 */
[----:B------:R-:W-:Y:S04]  /*faf0*/  STL.128 [R1+0x2d60], R4 ;  /* 0x002d600401007387 */ /* 0x000fe80000100c00 */
        /* <DEDUP_REMOVED lines=13> */
[----:B--2---:R0:W-:Y:S04]  /*fbd0*/  STL.128 [R1+0x2e10], R48 ;  /* 0x002e103001007387 */ /* 0x0041e80000100c00 */
[----:B----4-:R1:W-:Y:S04]  /*fbe0*/  STL.128 [R1+0x2e00], R44 ;  /* 0x002e002c01007387 */ /* 0x0103e80000100c00 */
[----:B------:R-:W2:Y:S04]  /*fbf0*/  LDL.LU R80, [R1+0x2e88] ;  /* 0x002e880001507983 */ /* 0x000ea80000300800 */
[----:B------:R-:W4:Y:S04]  /*fc00*/  LDL.LU R78, [R1+0x2e84] ;  /* 0x002e8400014e7983 */ /* 0x000f280000300800 */
[----:B------:R-:W4:Y:S04]  /*fc10*/  LDL.LU R76, [R1+0x2e80] ;  /* 0x002e8000014c7983 */ /* 0x000f280000300800 */
[----:B---3--:R-:W3:Y:S04]  /*fc20*/  LDL.LU.128 R68, [R1+0x2e60] ;  /* 0x002e600001447983 */ /* 0x008ee80000300c00 */
[----:B0-----:R-:W4:Y:S04]  /*fc30*/  LDL.LU.128 R48, [R1+0x2e10] ;  /* 0x002e100001307983 */ /* 0x001f280000300c00 */
[----:B-1----:R-:W4:Y:S04]  /*fc40*/  LDL.LU.128 R44, [R1+0x2e00] ;  /* 0x002e0000012c7983 */ /* 0x002f280000300c00 */
[----:B------:R-:W4:Y:S04]  /*fc50*/  LDL.LU.128 R28, [R1+0x2dc0] ;  /* 0x002dc000011c7983 */ /* 0x000f280000300c00 */
[----:B------:R-:W4:Y:S04]  /*fc60*/  LDL.LU.128 R20, [R1+0x2da0] ;  /* 0x002da00001147983 */ /* 0x000f280000300c00 */
[----:B------:R0:W-:Y:S04]  /*fc70*/  STL.128 [R1+0x2e20], R52 ;  /* 0x002e203401007387 */ /* 0x0001e80000100c00 */
[----:B------:R1:W-:Y:S04]  /*fc80*/  STL.128 [R1+0x2df0], R40 ;  /* 0x002df02801007387 */ /* 0x0003e80000100c00 */
[----:B------:R1:W-:Y:S04]  /*fc90*/  STL.128 [R1+0x2de0], R36 ;  /* 0x002de02401007387 */ /* 0x0003e80000100c00 */
[----:B------:R-:W-:Y:S04]  /*fca0*/  STL.128 [R1+0x2dd0], R32 ;  /* 0x002dd02001007387 */ /* 0x000fe80000100c00 */
[----:B------:R-:W-:Y:S04]  /*fcb0*/  STL.128 [R1+0x2db0], R24 ;  /* 0x002db01801007387 */ /* 0x000fe80000100c00 */
[----:B------:R-:W-:Y:S04]  /*fcc0*/  STL.64 [R1+0x2d90], R16 ;  /* 0x002d901001007387 */ /* 0x000fe80000100a00 */
[----:B------:R1:W-:Y:S04]  /*fcd0*/  STL.128 [R1+0x2e70], R72 ;  /* 0x002e704801007387 */ /* 0x0003e80000100c00 */
[----:B0-----:R-:W4:Y:S04]  /*fce0*/  LDL.LU.128 R52, [R1+0x2e20] ;  /* 0x002e200001347983 */ /* 0x001f280000300c00 */
[----:B-1----:R-:W4:Y:S04]  /*fcf0*/  LDL.LU.128 R40, [R1+0x2df0] ;  /* 0x002df00001287983 */ /* 0x002f280000300c00 */
[----:B------:R-:W4:Y:S04]  /*fd00*/  LDL.LU.128 R36, [R1+0x2de0] ;  /* 0x002de00001247983 */ /* 0x000f280000300c00 */
[----:B------:R-:W4:Y:S04]  /*fd10*/  LDL.LU.128 R72, [R1+0x2e70] ;  /* 0x002e700001487983 */ /* 0x000f280000300c00 */
[----:B------:R-:W4:Y:S04]  /*fd20*/  LDL.LU.128 R32, [R1+0x2dd0] ;  /* 0x002dd00001207983 */ /* 0x000f280000300c00 */
[----:B------:R-:W4:Y:S04]  /*fd30*/  LDL.LU.128 R24, [R1+0x2db0] ;  /* 0x002db00001187983 */ /* 0x000f280000300c00 */
[----:B------:R-:W4:Y:S01]  /*fd40*/  LDL.LU.64 R16, [R1+0x2d90] ;  /* 0x002d900001107983 */ /* 0x000f220000300a00 */
[----:B------:R-:W-:-:S03]  /*fd50*/  IMAD.MOV.U32 R196, RZ, RZ, R56 ;  /* 0x000000ffffc47224 */ /* 0x000fc600078e0038 */
[----:B------:R0:W-:Y:S01]  /*fd60*/  STL.64 [R1+0x548], R58 ;  /* 0x0005483a01007387 */ /* 0x0001e20000100a00 */
[----:B------:R-:W-:-:S03]  /*fd70*/  IMAD.MOV.U32 R77, RZ, RZ, R57 ;  /* 0x000000ffff4d7224 */ /* 0x000fc600078e0039 */
[----:B------:R-:W-:Y:S04]  /*fd80*/  STL.128 [R1+0x2cb0], R64 ;  /* 0x002cb04001007387 */ /* 0x000fe80000100c00 */
[----:B------:R1:W-:Y:S04]  /*fd90*/  STL.128 [R1+0x2ca0], R60 ;  /* 0x002ca03c01007387 */ /* 0x0003e80000100c00 */
[----:B0-----:R-:W4:Y:S04]  /*fda0*/  LDL.LU.128 R56, [R1+0x2e30] ;  /* 0x002e300001387983 */ /* 0x001f280000300c00 */
[----:B------:R-:W4:Y:S04]  /*fdb0*/  LDL.LU.128 R12, [R1+0x2d80] ;  /* 0x002d8000010c7983 */ /* 0x000f280000300c00 */
[----:B------:R-:W4:Y:S04]  /*fdc0*/  LDL.LU.128 R8, [R1+0x2d70] ;  /* 0x002d700001087983 */ /* 0x000f280000300c00 */
[----:B------:R-:W4:Y:S04]  /*fdd0*/  LDL.LU.128 R4, [R1+0x2d60] ;  /* 0x002d600001047983 */ /* 0x000f280000300c00 */
        /* <DEDUP_REMOVED lines=23> */
[----:B------:R-:W-:Y:S04]  /*ff50*/  STL [R1+0x358], R190 ;  /* 0x000358be01007387 */ /* 0x000fe80000100800 */
[----:B------:R0:W-:Y:S04]  /*ff60*/  STL [R1+0x2eec], R130 ;  /* 0x002eec8201007387 */ /* 0x0001e80000100800 */
[----:B------:R1:W-:Y:S04]  /*ff70*/  STL [R1+0x2ee8], R128 ;  /* 0x002ee88001007387 */ /* 0x0003e80000100800 */
[----:B------:R-:W-:Y:S04]  /*ff80*/  STL [R1+0x36c], R188 ;  /* 0x00036cbc01007387 */ /* 0x000fe80000100800 */
[----:B0-----:R-:W4:Y:S04]  /*ff90*/  LDL.LU R130, [R1+0x2eec] ;  /* 0x002eec0001827983 */ /* 0x001f280000300800 */
[----:B-1----:R-:W4:Y:S04]  /*ffa0*/  LDL.LU R128, [R1+0x2ee8] ;  /* 0x002ee80001807983 */ /* 0x002f280000300800 */
[----:B------:R-:W4:Y:S04]  /*ffb0*/  LDL.LU R197, [R1+0x538] ;  /* 0x0005380001c57983 */ /* 0x000f280000300800 */
        /* <DEDUP_REMOVED lines=14> */
[----:B0-----:R-:W4:Y:S04]  /*100a0*/  LDL.LU R126, [R1+0x2d4c] ;  /* 0x002d4c00017e7983 */ /* 0x001f280000300800 */
[----:B-1----:R-:W4:Y:S04]  /*100b0*/  LDL.LU R124, [R1+0x2d48] ;  /* 0x002d4800017c7983 */ /* 0x002f280000300800 */
[----:B--2---:R0:W-:Y:S04]  /*100c0*/  STL [R1+0x2cf0], R80 ;  /* 0x002cf05001007387 */ /* 0x0041e80000100800 */
[----:B------:R-:W2:Y:S04]  /*100d0*/  LDL.LU R122, [R1+0x2d44] ;  /* 0x002d4400017a7983 */ /* 0x000ea80000300800 */
[----:B------:R-:W2:Y:S04]  /*100e0*/  LDL.LU R104, [R1+0x2d20] ;  /* 0x002d200001687983 */ /* 0x000ea80000300800 */
[----:B---3--:R-:W-:Y:S04]  /*100f0*/  STL.128 [R1+0x2cc0], R68 ;  /* 0x002cc04401007387 */ /* 0x008fe80000100c00 */
[----:B----4-:R-:W-:Y:S04]  /*10100*/  STL.128 [R1+0x2c70], R48 ;  /* 0x002c703001007387 */ /* 0x010fe80000100c00 */
[----:B------:R-:W-:Y:S04]  /*10110*/  STL.128 [R1+0x2c60], R44 ;  /* 0x002c602c01007387 */ /* 0x000fe80000100c00 */
[----:B------:R-:W-:Y:S04]  /*10120*/  STL.128 [R1+0x2c20], R28 ;  /* 0x002c201c01007387 */ /* 0x000fe80000100c00 */
[----:B------:R-:W-:Y:S04]  /*10130*/  STL.128 [R1+0x2c00], R20 ;  /* 0x002c001401007387 */ /* 0x000fe80000100c00 */
[----:B------:R-:W3:Y:S04]  /*10140*/  LDL.LU R102, [R1+0x2d1c] ;  /* 0x002d1c0001667983 */ /* 0x000ee80000300800 */
[----:B------:R-:W4:Y:S04]  /*10150*/  LDL.LU R100, [R1+0x2d18] ;  /* 0x002d180001647983 */ /* 0x000f280000300800 */
[----:B------:R-:W4:Y:S04]  /*10160*/  LDL.LU R98, [R1+0x2d14] ;  /* 0x002d140001627983 */ /* 0x000f280000300800 */
[----:B------:R-:W4:Y:S04]  /*10170*/  LDL.LU R96, [R1+0x2d10] ;  /* 0x002d100001607983 */ /* 0x000f280000300800 */
[----:B------:R-:W4:Y:S04]  /*10180*/  LDL.LU R90, [R1+0x2d04] ;  /* 0x002d0400015a7983 */ /* 0x000f280000300800 */
[----:B------:R-:W4:Y:S04]  /*10190*/  LDL.LU R88, [R1+0x2d00] ;  /* 0x002d000001587983 */ /* 0x000f280000300800 */
[----:B------:R-:W4:Y:S04]  /*101a0*/  LDL.LU R86, [R1+0x2cfc] ;  /* 0x002cfc0001567983 */ /* 0x000f280000300800 */
[----:B------:R-:W-:Y:S04]  /*101b0*/  STL.128 [R1+0x2c80], R52 ;  /* 0x002c803401007387 */ /* 0x000fe80000100c00 */
[----:B------:R-:W-:Y:S04]  /*101c0*/  STL.128 [R1+0x2c50], R40 ;  /* 0x002c502801007387 */ /* 0x000fe80000100c00 */
[----:B------:R-:W-:Y:S04]  /*101d0*/  STL.128 [R1+0x2c40], R36 ;  /* 0x002c402401007387 */ /* 0x000fe80000100c00 */
[----:B------:R1:W-:Y:S04]  /*101e0*/  STL.128 [R1+0x2cd0], R72 ;  /* 0x002cd04801007387 */ /* 0x0003e80000100c00 */
[----:B------:R-:W-:Y:S04]  /*101f0*/  STL.128 [R1+0x2c30], R32 ;  /* 0x002c302001007387 */ /* 0x000fe80000100c00 */
[----:B------:R-:W-:Y:S04]  /*10200*/  STL.128 [R1+0x2c10], R24 ;  /* 0x002c101801007387 */ /* 0x000fe80000100c00 */
[----:B------:R-:W-:Y:S04]  /*10210*/  STL.64 [R1+0x2bf0], R16 ;  /* 0x002bf01001007387 */ /* 0x000fe80000100a00 */
[----:B------:R-:W4:Y:S04]  /*10220*/  LDL.LU R84, [R1+0x2cf8] ;  /* 0x002cf80001547983 */ /* 0x000f280000300800 */
[----:B------:R-:W4:Y:S04]  /*10230*/  LDL.LU R82, [R1+0x2cf4] ;  /* 0x002cf40001527983 */ /* 0x000f280000300800 */
[----:B0-----:R-:W4:Y:S04]  /*10240*/  LDL.LU R80, [R1+0x2cf0] ;  /* 0x002cf00001507983 */ /* 0x001f280000300800 */
[----:B------:R0:W-:Y:S04]  /*10250*/  STL.128 [R1+0x2c90], R56 ;  /* 0x002c903801007387 */ /* 0x0001e80000100c00 */
[----:B------:R-:W-:Y:S04]  /*10260*/  STL.128 [R1+0x2be0], R12 ;  /* 0x002be00c01007387 */ /* 0x000fe80000100c00 */
[----:B------:R-:W-:Y:S04]  /*10270*/  STL.128 [R1+0x2bd0], R8 ;  /* 0x002bd00801007387 */ /* 0x000fe80000100c00 */
[----:B------:R-:W-:Y:S04]  /*10280*/  STL.128 [R1+0x2bc0], R4 ;  /* 0x002bc00401007387 */ /* 0x000fe80000100c00 */
[----:B------:R0:W-:Y:S04]  /*10290*/  STL.128 [R1+0x2ce0], R76 ;  /* 0x002ce04c01007387 */ /* 0x0001e80000100c00 */
[----:B-1----:R-:W4:Y:S04]  /*102a0*/  LDL.LU.128 R72, [R1+0x2cd0] ;  /* 0x002cd00001487983 */ /* 0x002f280000300c00 */
[----:B------:R-:W4:Y:S04]  /*102b0*/  LDL.LU.128 R68, [R1+0x2cc0] ;  /* 0x002cc00001447983 */ /* 0x000f280000300c00 */
[----:B0-----:R-:W4:Y:S04]  /*102c0*/  LDL.LU.128 R56, [R1+0x2c90] ;  /* 0x002c900001387983 */ /* 0x001f280000300c00 */
[----:B------:R-:W4:Y:S04]  /*102d0*/  LDL.LU.128 R76, [R1+0x2ce0] ;  /* 0x002ce000014c7983 */ /* 0x000f280000300c00 */
[----:B------:R-:W4:Y:S04]  /*102e0*/  LDL.LU.128 R52, [R1+0x2c80] ;  /* 0x002c800001347983 */ /* 0x000f280000300c00 */
[----:B------:R-:W4:Y:S04]  /*102f0*/  LDL.LU.128 R48, [R1+0x2c70] ;  /* 0x002c700001307983 */ /* 0x000f280000300c00 */
[----:B------:R-:W4:Y:S01]  /*10300*/  LDL.LU.128 R44, [R1+0x2c60] ;  /* 0x002c6000012c7983 */ /* 0x000f220000300c00 */
[----:B------:R-:W-:-:S03]  /*10310*/  IMAD.MOV.U32 R191, RZ, RZ, R60 ;  /* 0x000000ffffbf7224 */ /* 0x000fc600078e003c */
[----:B------:R0:W-:Y:S01]  /*10320*/  STL.64 [R1+0x558], R62 ;  /* 0x0005583e01007387 */ /* 0x0001e20000100a00 */
[----:B------:R-:W-:-:S03]  /*10330*/  IMAD.MOV.U32 R81, RZ, RZ, R61 ;  /* 0x000000ffff517224 */ /* 0x000fc600078e003d */
[----:B------:R1:W-:Y:S04]  /*10340*/  STL.128 [R1+0x2b10], R64 ;  /* 0x002b104001007387 */ /* 0x0003e80000100c00 */
[----:B------:R-:W4:Y:S04]  /*10350*/  LDL.LU.128 R40, [R1+0x2c50] ;  /* 0x002c500001287983 */ /* 0x000f280000300c00 */
[----:B0-----:R-:W4:Y:S04]  /*10360*/  LDL.LU.128 R60, [R1+0x2ca0] ;  /* 0x002ca000013c7983 */ /* 0x001f280000300c00 */
[----:B------:R-:W4:Y:S04]  /*10370*/  LDL.LU.128 R36, [R1+0x2c40] ;  /* 0x002c400001247983 */ /* 0x000f280000300c00 */
[----:B------:R-:W4:Y:S04]  /*10380*/  LDL.LU.128 R32, [R1+0x2c30] ;  /* 0x002c300001207983 */ /* 0x000f280000300c00 */
[----:B------:R-:W4:Y:S04]  /*10390*/  LDL.LU.128 R28, [R1+0x2c20] ;  /* 0x002c2000011c7983 */ /* 0x000f280000300c00 */
[----:B------:R-:W4:Y:S04]  /*103a0*/  LDL.LU.128 R24, [R1+0x2c10] ;  /* 0x002c100001187983 */ /* 0x000f280000300c00 */
[----:B------:R-:W4:Y:S04]  /*103b0*/  LDL.LU.128 R20, [R1+0x2c00] ;  /* 0x002c000001147983 */ /* 0x000f280000300c00 */
[----:B------:R-:W4:Y:S04]  /*103c0*/  LDL.LU.64 R16, [R1+0x2bf0] ;  /* 0x002bf00001107983 */ /* 0x000f280000300a00 */
        /* <DEDUP_REMOVED lines=29> */
[----:B--2---:R2:W-:Y:S04]  /*105a0*/  STL [R1+0x2bac], R122 ;  /* 0x002bac7a01007387 */ /* 0x0045e80000100800 */
[----:B------:R2:W-:Y:S04]  /*105b0*/  STL [R1+0x2b88], R104 ;  /* 0x002b886801007387 */ /* 0x0005e80000100800 */
[----:B0-----:R-:W2:Y:S04]  /*105c0*/  LDL.LU R130, [R1+0x2d54] ;  /* 0x002d540001827983 */ /* 0x001ea80000300800 */
[----:B-1----:R-:W2:Y:S04]  /*105d0*/  LDL.LU R128, [R1+0x2d50] ;  /* 0x002d500001807983 */ /* 0x002ea80000300800 */
[----:B------:R-:W2:Y:S04]  /*105e0*/  LDL.LU R190, [R1+0x558] ;  /* 0x0005580001be7983 */ /* 0x000ea80000300800 */
[----:B------:R-:W2:Y:S04]  /*105f0*/  LDL.LU R126, [R1+0x2bb4] ;  /* 0x002bb400017e7983 */ /* 0x000ea80000300800 */
[----:B------:R-:W2:Y:S04]  /*10600*/  LDL.LU R124, [R1+0x2bb0] ;  /* 0x002bb000017c7983 */ /* 0x000ea80000300800 */
[----:B---3--:R0:W-:Y:S04]  /*10610*/  STL [R1+0x2b84], R102 ;  /* 0x002b846601007387 */ /* 0x0081e80000100800 */
[----:B----4-:R1:W-:Y:S04]  /*10620*/  STL [R1+0x2b80], R100 ;  /* 0x002b806401007387 */ /* 0x0103e80000100800 */
[----:B------:R3:W-:Y:S04]  /*10630*/  STL [R1+0x2b7c], R98 ;  /* 0x002b7c6201007387 */ /* 0x0007e80000100800 */
[----:B------:R4:W-:Y:S04]  /*10640*/  STL [R1+0x2b78], R96 ;  /* 0x002b786001007387 */ /* 0x0009e80000100800 */
[----:B------:R4:W-:Y:S04]  /*10650*/  STL [R1+0x2b6c], R90 ;  /* 0x002b6c5a01007387 */ /* 0x0009e80000100800 */
[----:B------:R4:W-:Y:S04]  /*10660*/  STL [R1+0x2b68], R88 ;  /* 0x002b685801007387 */ /* 0x0009e80000100800 */
[----:B------:R4:W-:Y:S04]  /*10670*/  STL [R1+0x2b64], R86 ;  /* 0x002b645601007387 */ /* 0x0009e80000100800 */
[----:B--2---:R-:W2:Y:S04]  /*10680*/  LDL.LU R122, [R1+0x2bac] ;  /* 0x002bac00017a7983 */ /* 0x004ea80000300800 */
[----:B------:R-:W2:Y:S04]  /*10690*/  LDL.LU R104, [R1+0x2b88] ;  /* 0x002b880001687983 */ /* 0x000ea80000300800 */
[----:B0-----:R-:W2:Y:S04]  /*106a0*/  LDL.LU R102, [R1+0x2b84] ;  /* 0x002b840001667983 */ /* 0x001ea80000300800 */
[----:B-1----:R-:W2:Y:S04]  /*106b0*/  LDL.LU R100, [R1+0x2b80] ;  /* 0x002b800001647983 */ /* 0x002ea80000300800 */
[----:B---3--:R-:W3:Y:S04]  /*106c0*/  LDL.LU R98, [R1+0x2b7c] ;  /* 0x002b7c0001627983 */ /* 0x008ee80000300800 */
[----:B----4-:R-:W4:Y:S04]  /*106d0*/  LDL.LU R96, [R1+0x2b78] ;  /* 0x002b780001607983 */ /* 0x010f280000300800 */
[----:B------:R-:W4:Y:S04]  /*106e0*/  LDL.LU R90, [R1+0x2b6c] ;  /* 0x002b6c00015a7983 */ /* 0x000f280000300800 */
[----:B------:R0:W-:Y:S04]  /*106f0*/  STL [R1+0x2b60], R84 ;  /* 0x002b605401007387 */ /* 0x0001e80000100800 */
[----:B------:R-:W4:Y:S04]  /*10700*/  LDL.LU R88, [R1+0x2b68] ;  /* 0x002b680001587983 */ /* 0x000f280000300800 */
[----:B------:R-:W4:Y:S04]  /*10710*/  LDL.LU R86, [R1+0x2b64] ;  /* 0x002b640001567983 */ /* 0x000f280000300800 */
[----:B0-----:R-:W4:Y:S04]  /*10720*/  LDL.LU R84, [R1+0x2b60] ;  /* 0x002b600001547983 */ /* 0x001f280000300800 */
[----:B------:R-:W-:Y:S04]  /*10730*/  STL.128 [R1+0x2b30], R72 ;  /* 0x002b304801007387 */ /* 0x000fe80000100c00 */
[----:B------:R-:W-:Y:S04]  /*10740*/  STL.128 [R1+0x2b20], R68 ;  /* 0x002b204401007387 */ /* 0x000fe80000100c00 */
[----:B------:R-:W-:Y:S04]  /*10750*/  STL.128 [R1+0x2af0], R56 ;  /* 0x002af03801007387 */ /* 0x000fe80000100c00 */
[----:B------:R0:W-:Y:S04]  /*10760*/  STL.128 [R1+0x2b40], R76 ;  /* 0x002b404c01007387 */ /* 0x0001e80000100c00 */
[----:B------:R-:W-:Y:S04]  /*10770*/  STL.128 [R1+0x2ae0], R52 ;  /* 0x002ae03401007387 */ /* 0x000fe80000100c00 */
[----:B------:R-:W-:Y:S04]  /*10780*/  STL.128 [R1+0x2ad0], R48 ;  /* 0x002ad03001007387 */ /* 0x000fe80000100c00 */
[----:B------:R-:W-:Y:S04]  /*10790*/  STL.128 [R1+0x2ac0], R44 ;  /* 0x002ac02c01007387 */ /* 0x000fe80000100c00 */
[----:B0-----:R-:W4:Y:S04]  /*107a0*/  LDL.LU.128 R76, [R1+0x2b40] ;  /* 0x002b4000014c7983 */ /* 0x001f280000300c00 */
[----:B------:R-:W4:Y:S04]  /*107b0*/  LDL.LU.128 R72, [R1+0x2b30] ;  /* 0x002b300001487983 */ /* 0x000f280000300c00 */
[----:B------:R-:W4:Y:S04]  /*107c0*/  LDL.LU.128 R68, [R1+0x2b20] ;  /* 0x002b200001447983 */ /* 0x000f280000300c00 */
[----:B------:R-:W-:Y:S04]  /*107d0*/  STL.128 [R1+0x2ab0], R40 ;  /* 0x002ab02801007387 */ /* 0x000fe80000100c00 */
[----:B------:R0:W-:Y:S04]  /*107e0*/  STL.128 [R1+0x2b00], R60 ;  /* 0x002b003c01007387 */ /* 0x0001e80000100c00 */
[----:B------:R-:W-:Y:S04]  /*107f0*/  STL.128 [R1+0x2aa0], R36 ;  /* 0x002aa02401007387 */ /* 0x000fe80000100c00 */
[----:B------:R-:W-:Y:S04]  /*10800*/  STL.128 [R1+0x2a90], R32 ;  /* 0x002a902001007387 */ /* 0x000fe80000100c00 */
[----:B------:R-:W-:Y:S04]  /*10810*/  STL.128 [R1+0x2a80], R28 ;  /* 0x002a801c01007387 */ /* 0x000fe80000100c00 */
[----:B------:R-:W-:Y:S04]  /*10820*/  STL.128 [R1+0x2a70], R24 ;  /* 0x002a701801007387 */ /* 0x000fe80000100c00 */
[----:B------:R-:W-:Y:S04]  /*10830*/  STL.128 [R1+0x2a60], R20 ;  /* 0x002a601401007387 */ /* 0x000fe80000100c00 */
[----:B------:R-:W-:Y:S04]  /*10840*/  STL.64 [R1+0x2a50], R16 ;  /* 0x002a501001007387 */ /* 0x000fe80000100a00 */
[----:B------:R-:W-:Y:S04]  /*10850*/  STL.128 [R1+0x2a40], R12 ;  /* 0x002a400c01007387 */ /* 0x000fe80000100c00 */
[----:B------:R-:W-:Y:S04]  /*10860*/  STL.128 [R1+0x2a30], R8 ;  /* 0x002a300801007387 */ /* 0x000fe80000100c00 */
[----:B------:R-:W-:Y:S04]  /*10870*/  STL.128 [R1+0x2a20], R4 ;  /* 0x002a200401007387 */ /* 0x000fe80000100c00 */
[----:B------:R1:W-:Y:S04]  /*10880*/  STL.128 [R1+0x2b50], R80 ;  /* 0x002b505001007387 */ /* 0x0003e80000100c00 */
[----:B0-----:R-:W4:Y:S04]  /*10890*/  LDL.LU.128 R60, [R1+0x2b00] ;  /* 0x002b0000013c7983 */ /* 0x001f280000300c00 */
[----:B------:R-:W4:Y:S04]  /*108a0*/  LDL.LU.128 R56, [R1+0x2af0] ;  /* 0x002af00001387983 */ /* 0x000f280000300c00 */
[----:B------:R-:W4:Y:S04]  /*108b0*/  LDL.LU.128 R52, [R1+0x2ae0] ;  /* 0x002ae00001347983 */ /* 0x000f280000300c00 */
[----:B-1----:R-:W4:Y:S04]  /*108c0*/  LDL.LU.128 R80, [R1+0x2b50] ;  /* 0x002b500001507983 */ /* 0x002f280000300c00 */
[----:B------:R-:W4:Y:S04]  /*108d0*/  LDL.LU.128 R48, [R1+0x2ad0] ;  /* 0x002ad00001307983 */ /* 0x000f280000300c00 */
[----:B------:R-:W4:Y:S04]  /*108e0*/  LDL.LU.128 R44, [R1+0x2ac0] ;  /* 0x002ac000012c7983 */ /* 0x000f280000300c00 */
[----:B------:R-:W4:Y:S01]  /*108f0*/  LDL.LU.128 R40, [R1+0x2ab0] ;  /* 0x002ab00001287983 */ /* 0x000f220000300c00 */
[----:B------:R-:W-:-:S02]  /*10900*/  IMAD.MOV.U32 R189, RZ, RZ, R64 ;  /* 0x000000ffffbd7224 */ /* 0x000fc400078e0040 */
[----:B------:R-:W-:Y:S01]  /*10910*/  IMAD.MOV.U32 R85, RZ, RZ, R65 ;  /* 0x000000ffff557224 */ /* 0x000fe200078e0041 */
[----:B------:R0:W-:Y:S04]  /*10920*/  STL.64 [R1+0x568], R66 ;  /* 0x0005684201007387 */ /* 0x0001e80000100a00 */
[----:B------:R-:W4:Y:S04]  /*10930*/  LDL.LU.128 R36, [R1+0x2aa0] ;  /* 0x002aa00001247983 */ /* 0x000f280000300c00 */
[----:B------:R-:W4:Y:S04]  /*10940*/  LDL.LU.128 R32, [R1+0x2a90] ;  /* 0x002a900001207983 */ /* 0x000f280000300c00 */
[----:B0-----:R-:W4:Y:S04]  /*10950*/  LDL.LU.128 R64, [R1+0x2b10] ;  /* 0x002b100001407983 */ /* 0x001f280000300c00 */
        /* <DEDUP_REMOVED lines=8> */
[----:B------:R-:W4:Y:S04]  /*109e0*/  LDL.LU R87, [R1+0x56c] ;  /* 0x00056c0001577983 */ /* 0x000f280000300800 */
        /* <DEDUP_REMOVED lines=9> */
[----:B------:R1:W-:Y:S04]  /*10a80*/  STL [R1+0x29d8], R92 ;  /* 0x0029d85c01007387 */ /* 0x0003e80000100800 */
[----:B------:R-:W-:Y:S04]  /*10a90*/  STL [R1+0x370], R146 ;  /* 0x0003709201007387 */ /* 0x000fe80000100800 */
[----:B0-----:R-:W3:Y:S04]  /*10aa0*/  LDL.LU R94, [R1+0x29dc] ;  /* 0x0029dc00015e7983 */ /* 0x001ee80000300800 */
[----:B-1----:R-:W4:Y:S04]  /*10ab0*/  LDL.LU R92, [R1+0x29d8] ;  /* 0x0029d800015c7983 */ /* 0x002f280000300800 */
        /* <DEDUP_REMOVED lines=9> */
[----:B------:R-:W4:Y:S04]  /*10b50*/  LDL.LU R108, [R1+0x29f8] ;  /* 0x0029f800016c7983 */ /* 0x000f280000300800 */
[----:B------:R-:W4:Y:S04]  /*10b60*/  LDL.LU R106, [R1+0x29f4] ;  /* 0x0029f400016a7983 */ /* 0x000f280000300800 */
[----:B------:R-:W4:Y:S04]  /*10b70*/  LDL.LU R112, [R1+0x2a00] ;  /* 0x002a000001707983 */ /* 0x000f280000300800 */
[----:B------:R-:W4:Y:S04]  /*10b80*/  LDL.LU R110, [R1+0x29fc] ;  /* 0x0029fc00016e7983 */ /* 0x000f280000300800 */
[----:B------:R-:W-:Y:S04]  /*10b90*/  STL [R1+0x390], R138 ;  /* 0x0003908a01007387 */ /* 0x000fe80000100800 */
[----:B------:R-:W-:Y:S04]  /*10ba0*/  STL [R1+0x394], R128 ;  /* 0x0003948001007387 */ /* 0x000fe80000100800 */
[----:B------:R-:W-:Y:S04]  /*10bb0*/  STL [R1+0x398], R130 ;  /* 0x0003988201007387 */ /* 0x000fe80000100800 */
[----:B------:R-:W-:Y:S04]  /*10bc0*/  STL [R1+0x39c], R132 ;  /* 0x00039c8401007387 */ /* 0x000fe80000100800 */
[----:B------:R-:W4:Y:S04]  /*10bd0*/  LDL.LU R120, [R1+0x2a10] ;  /* 0x002a100001787983 */ /* 0x000f280000300800 */
[----:B------:R-:W4:Y:S04]  /*10be0*/  LDL.LU R118, [R1+0x2a0c] ;  /* 0x002a0c0001767983 */ /* 0x000f280000300800 */
[----:B------:R-:W4:Y:S04]  /*10bf0*/  LDL.LU R116, [R1+0x2a08] ;  /* 0x002a080001747983 */ /* 0x000f280000300800 */
[----:B--2---:R-:W-:Y:S04]  /*10c00*/  STL [R1+0x3a0], R122 ;  /* 0x0003a07a01007387 */ /* 0x004fe80000100800 */
[----:B------:R-:W-:Y:S04]  /*10c10*/  STL [R1+0x3a4], R124 ;  /* 0x0003a47c01007387 */ /* 0x000fe80000100800 */
[----:B------:R-:W-:Y:S04]  /*10c20*/  STL [R1+0x3a8], R126 ;  /* 0x0003a87e01007387 */ /* 0x000fe80000100800 */
[----:B------:R-:W-:Y:S04]  /*10c30*/  STL.128 [R1+0x2340], R192 ;  /* 0x002340c001007387 */ /* 0x000fe80000100c00 */
[----:B------:R-:W2:Y:S04]  /*10c40*/  LDL.LU R114, [R1+0x2a04] ;  /* 0x002a040001727983 */ /* 0x000ea80000300800 */
[----:B---3--:R-:W-:Y:S04]  /*10c50*/  STL [R1+0x2854], R94 ;  /* 0x0028545e01007387 */ /* 0x008fe80000100800 */
[----:B----4-:R0:W-:Y:S04]  /*10c60*/  STL [R1+0x2850], R92 ;  /* 0x0028505c01007387 */ /* 0x0101e80000100800 */
[----:B0-----:R-:W3:Y:S04]  /*10c70*/  LDL.128 R92, [R1+0x370] ;  /* 0x00037000015c7983 */ /* 0x001ee80000100c00 */
[----:B------:R0:W-:Y:S04]  /*10c80*/  STL [R1+0x29e4], R98 ;  /* 0x0029e46201007387 */ /* 0x0001e80000100800 */
[----:B------:R1:W-:Y:S04]  /*10c90*/  STL [R1+0x29e0], R96 ;  /* 0x0029e06001007387 */ /* 0x0003e80000100800 */
[----:B0-----:R-:W4:Y:S04]  /*10ca0*/  LDL.LU R98, [R1+0x29e4] ;  /* 0x0029e40001627983 */ /* 0x001f280000300800 */
[----:B-1----:R-:W2:Y:S01]  /*10cb0*/  LDL.LU R96, [R1+0x29e0] ;  /* 0x0029e00001607983 */ /* 0x002ea20000300800 */
[----:B---3--:R-:W-:-:S03]  /*10cc0*/  IMAD.MOV.U32 R185, RZ, RZ, R92 ;  /* 0x000000ffffb97224 */ /* 0x008fc600078e005c */
[----:B------:R0:W-:Y:S04]  /*10cd0*/  STL.64 [R1+0x588], R94 ;  /* 0x0005885e01007387 */ /* 0x0001e80000100a00 */
[----:B------:R-:W3:Y:S04]  /*10ce0*/  LDL.LU R92, [R1+0x2850] ;  /* 0x00285000015c7983 */ /* 0x000ee80000300800 */
[----:B------:R-:W-:Y:S04]  /*10cf0*/  STL [R1+0x29f0], R104 ;  /* 0x0029f06801007387 */ /* 0x000fe80000100800 */
[----:B0-----:R-:W3:Y:S04]  /*10d00*/  LDL.LU R94, [R1+0x2854] ;  /* 0x00285400015e7983 */ /* 0x001ee80000300800 */
[----:B------:R-:W3:Y:S04]  /*10d10*/  LDL.LU R95, [R1+0x58c] ;  /* 0x00058c00015f7983 */ /* 0x000ee80000300800 */
[----:B----4-:R0:W-:Y:S04]  /*10d20*/  STL [R1+0x285c], R98 ;  /* 0x00285c6201007387 */ /* 0x0101e80000100800 */
[----:B--2---:R1:W-:Y:S04]  /*10d30*/  STL [R1+0x2858], R96 ;  /* 0x0028586001007387 */ /* 0x0043e80000100800 */
[----:B------:R-:W-:Y:S04]  /*10d40*/  STL [R1+0x29d4], R90 ;  /* 0x0029d45a01007387 */ /* 0x000fe80000100800 */
[----:B0-----:R-:W2:Y:S04]  /*10d50*/  LDL.LU R98, [R1+0x285c] ;  /* 0x00285c0001627983 */ /* 0x001ea80000300800 */
[----:B-1----:R-:W4:Y:S04]  /*10d60*/  LDL.LU R96, [R1+0x2858] ;  /* 0x0028580001607983 */ /* 0x002f280000300800 */
[----:B------:R0:W-:Y:S04]  /*10d70*/  STL [R1+0x29d0], R88 ;  /* 0x0029d05801007387 */ /* 0x0001e80000100800 */
[----:B------:R-:W4:Y:S04]  /*10d80*/  LDL.LU R104, [R1+0x29f0] ;  /* 0x0029f00001687983 */ /* 0x000f280000300800 */
[----:B------:R1:W-:Y:S04]  /*10d90*/  STL [R1+0x29ec], R102 ;  /* 0x0029ec6601007387 */ /* 0x0003e80000100800 */
[----:B0-----:R-:W4:Y:S04]  /*10da0*/  LDL.128 R88, [R1+0x360] ;  /* 0x0003600001587983 */ /* 0x001f280000100c00 */
[----:B------:R0:W-:Y:S04]  /*10db0*/  STL [R1+0x29e8], R100 ;  /* 0x0029e86401007387 */ /* 0x0001e80000100800 */
[----:B------:R0:W-:Y:S04]  /*10dc0*/  STL.128 [R1+0x29c0], R84 ;  /* 0x0029c05401007387 */ /* 0x0001e80000100c00 */
        /* <DEDUP_REMOVED lines=16> */
[----:B------:R0:W-:Y:S04]  /*10ed0*/  STL.64 [R1+0x28b0], R16 ;  /* 0x0028b01001007387 */ /* 0x0001e80000100a00 */
[----:B------:R0:W-:Y:S04]  /*10ee0*/  STL.128 [R1+0x28a0], R12 ;  /* 0x0028a00c01007387 */ /* 0x0001e80000100c00 */
[----:B------:R0:W-:Y:S04]  /*10ef0*/  STL.128 [R1+0x2890], R8 ;  /* 0x0028900801007387 */ /* 0x0001e80000100c00 */
[----:B------:R0:W-:Y:S04]  /*10f00*/  STL.128 [R1+0x2880], R4 ;  /* 0x0028800401007387 */ /* 0x0001e80000100c00 */
[----:B------:R0:W-:Y:S04]  /*10f10*/  STL [R1+0x2870], R108 ;  /* 0x0028706c01007387 */ /* 0x0001e80000100800 */
[----:B------:R0:W-:Y:S04]  /*10f20*/  STL [R1+0x286c], R106 ;  /* 0x00286c6a01007387 */ /* 0x0001e80000100800 */
[----:B-1----:R-:W4:Y:S04]  /*10f30*/  LDL.LU R102, [R1+0x29ec] ;  /* 0x0029ec0001667983 */ /* 0x002f280000300800 */
[----:B0-----:R-:W4:Y:S04]  /*10f40*/  LDL.LU R100, [R1+0x29e8] ;  /* 0x0029e80001647983 */ /* 0x001f280000300800 */
[----:B------:R-:W4:Y:S04]  /*10f50*/  LDL.LU.128 R84, [R1+0x29c0] ;  /* 0x0029c00001547983 */ /* 0x000f280000300c00 */
        /* <DEDUP_REMOVED lines=20> */
[----:B------:R0:W-:Y:S04]  /*110a0*/  STL [R1+0x2878], R112 ;  /* 0x0028787001007387 */ /* 0x0001e80000100800 */
[----:B------:R1:W-:Y:S04]  /*110b0*/  STL [R1+0x2874], R110 ;  /* 0x0028746e01007387 */ /* 0x0003e80000100800 */
[----:B------:R-:W4:Y:S04]  /*110c0*/  LDL.LU R108, [R1+0x2870] ;  /* 0x00287000016c7983 */ /* 0x000f280000300800 */
[----:B------:R-:W4:Y:S04]  /*110d0*/  LDL.LU R106, [R1+0x286c] ;  /* 0x00286c00016a7983 */ /* 0x000f280000300800 */
[----:B0-----:R-:W4:Y:S04]  /*110e0*/  LDL.LU R112, [R1+0x2878] ;  /* 0x0028780001707983 */ /* 0x001f280000300800 */
[----:B-1----:R-:W4:Y:S04]  /*110f0*/  LDL.LU R110, [R1+0x2874] ;  /* 0x00287400016e7983 */ /* 0x002f280000300800 */
[----:B------:R-:W-:Y:S04]  /*11100*/  STL [R1+0x3ac], R116 ;  /* 0x0003ac7401007387 */ /* 0x000fe80000100800 */
[----:B------:R-:W-:Y:S04]  /*11110*/  STL [R1+0x3b0], R118 ;  /* 0x0003b07601007387 */ /* 0x000fe80000100800 */
[----:B------:R-:W-:Y:S04]  /*11120*/  STL [R1+0x3b4], R120 ;  /* 0x0003b47801007387 */ /* 0x000fe80000100800 */
[----:B------:R0:W-:Y:S04]  /*11130*/  STL.128 [R1+0x2330], R188 ;  /* 0x002330bc01007387 */ /* 0x0001e80000100c00 */
[----:B------:R-:W4:Y:S04]  /*11140*/  LDL.LU R184, [R1+0x588] ;  /* 0x0005880001b87983 */ /* 0x000f280000300800 */
[----:B0-----:R-:W4:Y:S04]  /*11150*/  LDL.128 R188, [R1+0x3a0] ;  /* 0x0003a00001bc7983 */ /* 0x001f280000100c00 */
[----:B---3--:R0:W-:Y:S04]  /*11160*/  STL.128 [R1+0x26c0], R92 ;  /* 0x0026c05c01007387 */ /* 0x0081e80000100c00 */
[----:B0-----:R-:W3:Y:S04]  /*11170*/  LDL.128 R92, [R1+0x380] ;  /* 0x00038000015c7983 */ /* 0x001ee80000100c00 */
[----:B--2---:R0:W-:Y:S04]  /*11180*/  STL [R1+0x26d4], R98 ;  /* 0x0026d46201007387 */ /* 0x0041e80000100800 */
[----:B----4-:R1:W-:Y:S04]  /*11190*/  STL [R1+0x26d0], R96 ;  /* 0x0026d06001007387 */ /* 0x0103e80000100800 */
[----:B0-----:R-:W2:Y:S04]  /*111a0*/  LDL.LU R98, [R1+0x26d4] ;  /* 0x0026d40001627983 */ /* 0x001ea80000300800 */
[----:B-1----:R-:W2:Y:S04]  /*111b0*/  LDL.LU R96, [R1+0x26d0] ;  /* 0x0026d00001607983 */ /* 0x002ea80000300800 */
[----:B---3--:R-:W-:Y:S04]  /*111c0*/  STL.64 [R1+0x598], R94 ;  /* 0x0005985e01007387 */ /* 0x008fe80000100a00 */
[----:B------:R-:W2:Y:S01]  /*111d0*/  LDL.LU R99, [R1+0x59c] ;  /* 0x00059c0001637983 */ /* 0x000ea20000300800 */
[----:B------:R-:W-:-:S02]  /*111e0*/  IMAD.MOV.U32 R97, RZ, RZ, R93 ;  /* 0x000000ffff617224 */ /* 0x000fc400078e005d */
[----:B------:R-:W-:Y:S01]  /*111f0*/  IMAD.MOV.U32 R187, RZ, RZ, R88 ;  /* 0x000000ffffbb7224 */ /* 0x000fe200078e0058 */
[----:B------:R0:W-:Y:S04]  /*11200*/  STL.64 [R1+0x578], R90 ;  /* 0x0005785a01007387 */ /* 0x0001e80000100a00 */
[----:B------:R1:W-:Y:S04]  /*11210*/  STL [R1+0x2868], R104 ;  /* 0x0028686801007387 */ /* 0x0003e80000100800 */
[----:B------:R-:W3:Y:S04]  /*11220*/  LDL.LU R88, [R1+0x29d0] ;  /* 0x0029d00001587983 */ /* 0x000ee80000300800 */
[----:B0-----:R-:W3:Y:S04]  /*11230*/  LDL.LU R90, [R1+0x29d4] ;  /* 0x0029d400015a7983 */ /* 0x001ee80000300800 */
[----:B------:R-:W3:Y:S04]  /*11240*/  LDL.LU R91, [R1+0x57c] ;  /* 0x00057c00015b7983 */ /* 0x000ee80000300800 */
[----:B-1----:R-:W4:Y:S04]  /*11250*/  LDL.LU R104, [R1+0x2868] ;  /* 0x0028680001687983 */ /* 0x002f280000300800 */
[----:B------:R0:W-:Y:S04]  /*11260*/  STL [R1+0x2864], R102 ;  /* 0x0028646601007387 */ /* 0x0001e80000100800 */
        /* <DEDUP_REMOVED lines=24> */
[----:B0-----:R-:W4:Y:S04]  /*113f0*/  LDL.LU R102, [R1+0x2864] ;  /* 0x0028640001667983 */ /* 0x001f280000300800 */
[----:B-1----:R-:W4:Y:S04]  /*11400*/  LDL.LU R100, [R1+0x2860] ;  /* 0x0028600001647983 */ /* 0x002f280000300800 */
        /* <DEDUP_REMOVED lines=21> */
[----:B------:R-:W-:Y:S04]  /*11560*/  STL [R1+0x3b8], R110 ;  /* 0x0003b86e01007387 */ /* 0x000fe80000100800 */
[----:B------:R-:W-:Y:S04]  /*11570*/  STL [R1+0x3bc], R112 ;  /* 0x0003bc7001007387 */ /* 0x000fe80000100800 */
[----:B------:R-:W4:Y:S04]  /*11580*/  LDL.LU R108, [R1+0x26e8] ;  /* 0x0026e800016c7983 */ /* 0x000f280000300800 */
[----:B------:R-:W4:Y:S04]  /*11590*/  LDL.LU R106, [R1+0x26e4] ;  /* 0x0026e400016a7983 */ /* 0x000f280000300800 */
[----:B------:R-:W4:Y:S04]  /*115a0*/  LDL.LU R186, [R1+0x578] ;  /* 0x0005780001ba7983 */ /* 0x000f280000300800 */
[----:B------:R-:W4:Y:S04]  /*115b0*/  LDL.LU R150, [R1+0x598] ;  /* 0x0005980001967983 */ /* 0x000f280000300800 */
[----:B------:R-:W4:Y:S04]  /*115c0*/  LDL.128 R192, [R1+0x3b0] ;  /* 0x0003b00001c07983 */ /* 0x000f280000100c00 */
[----:B--2---:R0:W-:Y:S04]  /*115d0*/  STL.128 [R1+0x2540], R96 ;  /* 0x0025406001007387 */ /* 0x0041e80000100c00 */
[----:B0-----:R-:W2:Y:S04]  /*115e0*/  LDL.128 R96, [R1+0x390] ;  /* 0x0003900001607983 */ /* 0x001ea80000100c00 */
[----:B---3--:R-:W-:Y:S04]  /*115f0*/  STL.128 [R1+0x2840], R88 ;  /* 0x0028405801007387 */ /* 0x008fe80000100c00 */
[----:B----4-:R0:W-:Y:S04]  /*11600*/  STL [R1+0x26e0], R104 ;  /* 0x0026e06801007387 */ /* 0x0101e80000100800 */
[----:B0-----:R-:W3:Y:S04]  /*11610*/  LDL.LU R104, [R1+0x26e0] ;  /* 0x0026e00001687983 */ /* 0x001ee80000300800 */
[----:B------:R-:W4:Y:S04]  /*11620*/  LDL.LU.128 R88, [R1+0x2840] ;  /* 0x0028400001587983 */ /* 0x000f280000300c00 */
[----:B--2---:R-:W-:Y:S04]  /*11630*/  STL.64 [R1+0x5a8], R98 ;  /* 0x0005a86201007387 */ /* 0x004fe80000100a00 */
[----:B------:R-:W2:Y:S01]  /*11640*/  LDL.LU R148, [R1+0x5a8] ;  /* 0x0005a80001947983 */ /* 0x000ea20000300800 */
[----:B------:R-:W-:-:S02]  /*11650*/  IMAD.MOV.U32 R151, RZ, RZ, R92 ;  /* 0x000000ffff977224 */ /* 0x000fc400078e005c */
[----:B------:R-:W-:Y:S01]  /*11660*/  IMAD.MOV.U32 R149, RZ, RZ, R96 ;  /* 0x000000ffff957224 */ /* 0x000fe200078e0060 */
[----:B------:R-:W-:Y:S01]  /*11670*/  STL [R1+0x26dc], R102 ;  /* 0x0026dc6601007387 */ /* 0x000fe20000100800 */
[----:B------:R-:W-:Y:S02]  /*11680*/  IMAD.MOV.U32 R105, RZ, RZ, R189 ;  /* 0x000000ffff697224 */ /* 0x000fe400078e00bd */
[----:B------:R-:W-:Y:S01]  /*11690*/  IMAD.MOV.U32 R107, RZ, RZ, R191 ;  /* 0x000000ffff6b7224 */ /* 0x000fe200078e00bf */
[----:B------:R-:W-:Y:S01]  /*116a0*/  STL [R1+0x26d8], R100 ;  /* 0x0026d86401007387 */ /* 0x000fe20000100800 */
[----:B------:R-:W-:-:S03]  /*116b0*/  IMAD.MOV.U32 R101, RZ, RZ, R97 ;  /* 0x000000ffff657224 */ /* 0x000fc600078e0061 */
[----:B------:R-:W-:Y:S04]  /*116c0*/  STL.128 [R1+0x26a0], R84 ;  /* 0x0026a05401007387 */ /* 0x000fe80000100c00 */
[----:B------:R-:W-:Y:S04]  /*116d0*/  STL.128 [R1+0x2690], R80 ;  /* 0x0026905001007387 */ /* 0x000fe80000100c00 */
[----:B----4-:R-:W-:Y:S04]  /*116e0*/  STL.128 [R1+0x26b0], R88 ;  /* 0x0026b05801007387 */ /* 0x010fe80000100c00 */
        /* <DEDUP_REMOVED lines=19> */
[----:B---3--:R0:W-:Y:S04]  /*11820*/  STL [R1+0x3c4], R104 ;  /* 0x0003c46801007387 */ /* 0x0081e80000100800 */
[----:B------:R1:W-:Y:S04]  /*11830*/  STL [R1+0x3c8], R106 ;  /* 0x0003c86a01007387 */ /* 0x0003e80000100800 */
[----:B------:R3:W-:Y:S01]  /*11840*/  STL [R1+0x3cc], R108 ;  /* 0x0003cc6c01007387 */ /* 0x0007e20000100800 */
[----:B0-----:R-:W-:-:S03]  /*11850*/  IMAD.MOV.U32 R104, RZ, RZ, R188 ;  /* 0x000000ffff687224 */ /* 0x001fc600078e00bc */
[----:B------:R-:W4:Y:S01]  /*11860*/  LDL.LU R102, [R1+0x26dc] ;  /* 0x0026dc0001667983 */ /* 0x000f220000300800 */
[----:B-1----:R-:W-:-:S03]  /*11870*/  IMAD.MOV.U32 R106, RZ, RZ, R190 ;  /* 0x000000ffff6a7224 */ /* 0x002fc600078e00be */
[----:B------:R-:W4:Y:S01]  /*11880*/  LDL.LU R100, [R1+0x26d8] ;  /* 0x0026d80001647983 */ /* 0x000f220000300800 */
[----:B---3--:R-:W-:-:S03]  /*11890*/  IMAD.MOV.U32 R108, RZ, RZ, R192 ;  /* 0x000000ffff6c7224 */ /* 0x008fc600078e00c0 */
[----:B------:R-:W3:Y:S04]  /*118a0*/  LDL.LU.128 R92, [R1+0x26c0] ;  /* 0x0026c000015c7983 */ /* 0x000ee80000300c00 */
        /* <DEDUP_REMOVED lines=18> */
[----:B------:R-:W3:Y:S04]  /*119d0*/  LDL.LU.64 R16, [R1+0x2590] ;  /* 0x0025900001107983 */ /* 0x000ee80000300a00 */
[----:B------:R-:W3:Y:S04]  /*119e0*/  LDL.LU.128 R12, [R1+0x2580] ;  /* 0x00258000010c7983 */ /* 0x000ee80000300c00 */
[----:B------:R-:W3:Y:S04]  /*119f0*/  LDL.LU.128 R8, [R1+0x2570] ;  /* 0x0025700001087983 */ /* 0x000ee80000300c00 */
[----:B------:R-:W3:Y:S04]  /*11a00*/  LDL.LU.128 R4, [R1+0x2560] ;  /* 0x0025600001047983 */ /* 0x000ee80000300c00 */
[----:B------:R0:W-:Y:S04]  /*11a10*/  STL.64 [R1+0x2398], R218 ;  /* 0x002398da01007387 */ /* 0x0001e80000100a00 */
[----:B------:R1:W-:Y:S04]  /*11a20*/  STL [R1+0x2390], R217 ;  /* 0x002390d901007387 */ /* 0x0003e80000100800 */
[----:B------:R1:W-:Y:S04]  /*11a30*/  STL [R1+0x238c], R215 ;  /* 0x00238cd701007387 */ /* 0x0003e80000100800 */
[----:B------:R1:W-:Y:S04]  /*11a40*/  STL [R1+0x2388], R213 ;  /* 0x002388d501007387 */ /* 0x0003e80000100800 */
[----:B------:R1:W-:Y:S04]  /*11a50*/  STL [R1+0x2384], R211 ;  /* 0x002384d301007387 */ /* 0x0003e80000100800 */
[----:B------:R1:W-:Y:S04]  /*11a60*/  STL [R1+0x2380], R209 ;  /* 0x002380d101007387 */ /* 0x0003e80000100800 */
[----:B------:R1:W-:Y:S04]  /*11a70*/  STL.128 [R1+0x2370], R204 ;  /* 0x002370cc01007387 */ /* 0x0003e80000100c00 */
[----:B------:R1:W-:Y:S04]  /*11a80*/  STL.128 [R1+0x2360], R200 ;  /* 0x002360c801007387 */ /* 0x0003e80000100c00 */
[----:B------:R1:W-:Y:S04]  /*11a90*/  STL.128 [R1+0x2350], R196 ;  /* 0x002350c401007387 */ /* 0x0003e80000100c00 */
[----:B------:R-:W-:Y:S04]  /*11aa0*/  STL.128 [R1+0x2320], R184 ;  /* 0x002320b801007387 */ /* 0x000fe80000100c00 */
[----:B------:R-:W-:Y:S04]  /*11ab0*/  STL [R1+0x2318], R182 ;  /* 0x002318b601007387 */ /* 0x000fe80000100800 */
[----:B------:R-:W-:Y:S04]  /*11ac0*/  STL.64 [R1+0x2310], R180 ;  /* 0x002310b401007387 */ /* 0x000fe80000100a00 */
        /* <DEDUP_REMOVED lines=9> */
[----:B------:R1:W-:Y:S04]  /*11b60*/  STL.64 [R1+0x5c8], R194 ;  /* 0x0005c8c201007387 */ /* 0x0003e80000100a00 */
[----:B--2---:R2:W-:Y:S04]  /*11b70*/  STL.128 [R1+0x2290], R148 ;  /* 0x0022909401007387 */ /* 0x0045e80000100c00 */
[----:B------:R-:W3:Y:S04]  /*11b80*/  LDL.LU R103, [R1+0x5ac] ;  /* 0x0005ac0001677983 */ /* 0x000ee80000300800 */
[----:B0-----:R-:W3:Y:S04]  /*11b90*/  LDL.LU.64 R218, [R1+0x2398] ;  /* 0x0023980001da7983 */ /* 0x001ee80000300a00 */
[----:B-1----:R-:W3:Y:S04]  /*11ba0*/  LDL.LU R217, [R1+0x2390] ;  /* 0x0023900001d97983 */ /* 0x002ee80000300800 */
[----:B------:R-:W3:Y:S04]  /*11bb0*/  LDL.LU R215, [R1+0x238c] ;  /* 0x00238c0001d77983 */ /* 0x000ee80000300800 */
[----:B------:R-:W3:Y:S04]  /*11bc0*/  LDL.LU R213, [R1+0x2388] ;  /* 0x0023880001d57983 */ /* 0x000ee80000300800 */
[----:B------:R-:W3:Y:S04]  /*11bd0*/  LDL.LU R211, [R1+0x2384] ;  /* 0x0023840001d37983 */ /* 0x000ee80000300800 */
[----:B------:R-:W3:Y:S04]  /*11be0*/  LDL.LU R209, [R1+0x2380] ;  /* 0x0023800001d17983 */ /* 0x000ee80000300800 */
[----:B------:R-:W3:Y:S04]  /*11bf0*/  LDL.LU.128 R204, [R1+0x2370] ;  /* 0x0023700001cc7983 */ /* 0x000ee80000300c00 */
[----:B------:R-:W3:Y:S04]  /*11c00*/  LDL.LU.128 R200, [R1+0x2360] ;  /* 0x0023600001c87983 */ /* 0x000ee80000300c00 */
[----:B------:R-:W3:Y:S04]  /*11c10*/  LDL.LU.128 R196, [R1+0x2350] ;  /* 0x0023500001c47983 */ /* 0x000ee80000300c00 */
[----:B------:R-:W3:Y:S04]  /*11c20*/  LDL.LU.128 R192, [R1+0x2340] ;  /* 0x0023400001c07983 */ /* 0x000ee80000300c00 */
[----:B------:R-:W3:Y:S04]  /*11c30*/  LDL.LU.128 R188, [R1+0x2330] ;  /* 0x0023300001bc7983 */ /* 0x000ee80000300c00 */
[----:B------:R-:W3:Y:S04]  /*11c40*/  LDL.LU.128 R184, [R1+0x2320] ;  /* 0x0023200001b87983 */ /* 0x000ee80000300c00 */
[----:B------:R-:W3:Y:S04]  /*11c50*/  LDL.LU R182, [R1+0x2318] ;  /* 0x0023180001b67983 */ /* 0x000ee80000300800 */
[----:B------:R-:W3:Y:S04]  /*11c60*/  LDL.LU.64 R180, [R1+0x2310] ;  /* 0x0023100001b47983 */ /* 0x000ee80000300a00 */
[----:B------:R-:W3:Y:S04]  /*11c70*/  LDL.LU.128 R176, [R1+0x2300] ;  /* 0x0023000001b07983 */ /* 0x000ee80000300c00 */
[----:B------:R-:W3:Y:S04]  /*11c80*/  LDL.LU.128 R172, [R1+0x22f0] ;  /* 0x0022f00001ac7983 */ /* 0x000ee80000300c00 */
[----:B------:R-:W3:Y:S04]  /*11c90*/  LDL.LU R170, [R1+0x22e8] ;  /* 0x0022e80001aa7983 */ /* 0x000ee80000300800 */
[----:B------:R-:W3:Y:S04]  /*11ca0*/  LDL.LU.64 R168, [R1+0x22e0] ;  /* 0x0022e00001a87983 */ /* 0x000ee80000300a00 */
[----:B------:R-:W3:Y:S04]  /*11cb0*/  LDL.LU.128 R164, [R1+0x22d0] ;  /* 0x0022d00001a47983 */ /* 0x000ee80000300c00 */
[----:B------:R-:W3:Y:S04]  /*11cc0*/  LDL.LU.128 R160, [R1+0x22c0] ;  /* 0x0022c00001a07983 */ /* 0x000ee80000300c00 */
[----:B------:R-:W3:Y:S04]  /*11cd0*/  LDL.LU.128 R156, [R1+0x22b0] ;  /* 0x0022b000019c7983 */ /* 0x000ee80000300c00 */
[----:B------:R-:W3:Y:S04]  /*11ce0*/  LDL.LU.128 R152, [R1+0x22a0] ;  /* 0x0022a00001987983 */ /* 0x000ee80000300c00 */
[----:B--2---:R-:W2:Y:S04]  /*11cf0*/  LDL.LU.128 R148, [R1+0x2290] ;  /* 0x0022900001947983 */ /* 0x004ea80000300c00 */
[----:B------:R-:W2:Y:S04]  /*11d00*/  LDL.LU R109, [R1+0x5c4] ;  /* 0x0005c400016d7983 */ /* 0x000ea80000300800 */
[----:B------:R-:W2:Y:S04]  /*11d10*/  LDL.LU R110, [R1+0x5c8] ;  /* 0x0005c800016e7983 */ /* 0x000ea80000300800 */
[----:B------:R-:W2:Y:S04]  /*11d20*/  LDL.LU R111, [R1+0x5cc] ;  /* 0x0005cc00016f7983 */ /* 0x000ea80000300800 */
[----:B------:R-:W2:Y:S04]  /*11d30*/  LDL.LU.128 R96, [R1+0x2540] ;  /* 0x0025400001607983 */ /* 0x000ea80000300c00 */
[----:B------:R0:W-:Y:S04]  /*11d40*/  STL [R1+0x287c], R114 ;  /* 0x00287c7201007387 */ /* 0x0001e80000100800 */
[----:B----4-:R1:W-:Y:S04]  /*11d50*/  STL [R1+0x2554], R102 ;  /* 0x0025546601007387 */ /* 0x0103e80000100800 */
[----:B------:R4:W-:Y:S04]  /*11d60*/  STL [R1+0x2550], R100 ;  /* 0x0025506401007387 */ /* 0x0009e80000100800 */
[----:B---3--:R3:W-:Y:S04]  /*11d70*/  STL.128 [R1+0x2530], R92 ;  /* 0x0025305c01007387 */ /* 0x0087e80000100c00 */
        /* <DEDUP_REMOVED lines=23> */
[----:B------:R3:W-:Y:S04]  /*11ef0*/  STL.64 [R1+0x23c0], R232 ;  /* 0x0023c0e801007387 */ /* 0x0007e80000100a00 */
[----:B------:R3:W-:Y:S04]  /*11f00*/  STL.128 [R1+0x23b0], R228 ;  /* 0x0023b0e401007387 */ /* 0x0007e80000100c00 */
[----:B------:R3:W-:Y:S04]  /*11f10*/  STL.64 [R1+0x23a8], R226 ;  /* 0x0023a8e201007387 */ /* 0x0007e80000100a00 */
[----:B------:R3:W-:Y:S04]  /*11f20*/  STL [R1+0x23a0], R224 ;  /* 0x0023a0e001007387 */ /* 0x0007e80000100800 */
[----:B0-----:R-:W2:Y:S04]  /*11f30*/  LDL.LU R114, [R1+0x287c] ;  /* 0x00287c0001727983 */ /* 0x001ea80000300800 */
[----:B-1----:R-:W2:Y:S04]  /*11f40*/  LDL.LU R102, [R1+0x2554] ;  /* 0x0025540001667983 */ /* 0x002ea80000300800 */
[----:B----4-:R-:W4:Y:S04]  /*11f50*/  LDL.LU R100, [R1+0x2550] ;  /* 0x0025500001647983 */ /* 0x010f280000300800 */
[----:B---3--:R-:W3:Y:S04]  /*11f60*/  LDL.LU.128 R92, [R1+0x2530] ;  /* 0x00253000015c7983 */ /* 0x008ee80000300c00 */
        /* <DEDUP_REMOVED lines=22> */
[----:B------:R-:W3:Y:S04]  /*120d0*/  LDL.LU R235, [R1+0x23c8] ;  /* 0x0023c80001eb7983 */ /* 0x000ee80000300800 */
[----:B------:R-:W3:Y:S04]  /*120e0*/  LDL.LU.64 R232, [R1+0x23c0] ;  /* 0x0023c00001e87983 */ /* 0x000ee80000300a00 */
[----:B------:R-:W3:Y:S04]  /*120f0*/  LDL.LU.128 R228, [R1+0x23b0] ;  /* 0x0023b00001e47983 */ /* 0x000ee80000300c00 */
[----:B------:R-:W3:Y:S04]  /*12100*/  LDL.LU.64 R226, [R1+0x23a8] ;  /* 0x0023a80001e27983 */ /* 0x000ee80000300a00 */
[----:B------:R-:W3:Y:S04]  /*12110*/  LDL.LU R224, [R1+0x23a0] ;  /* 0x0023a00001e07983 */ /* 0x000ee80000300800 */
[----:B------:R-:W-:Y:S04]  /*12120*/  STL.64 [R1+0x2288], R218 ;  /* 0x002288da01007387 */ /* 0x000fe80000100a00 */
[----:B------:R-:W-:Y:S04]  /*12130*/  STL [R1+0x2280], R217 ;  /* 0x002280d901007387 */ /* 0x000fe80000100800 */
[----:B------:R-:W-:Y:S04]  /*12140*/  STL [R1+0x227c], R215 ;  /* 0x00227cd701007387 */ /* 0x000fe80000100800 */
[----:B------:R-:W-:Y:S04]  /*12150*/  STL [R1+0x2278], R213 ;  /* 0x002278d501007387 */ /* 0x000fe80000100800 */
[----:B------:R-:W-:Y:S04]  /*12160*/  STL [R1+0x2274], R211 ;  /* 0x002274d301007387 */ /* 0x000fe80000100800 */
[----:B------:R-:W-:Y:S04]  /*12170*/  STL [R1+0x2270], R209 ;  /* 0x002270d101007387 */ /* 0x000fe80000100800 */
[----:B------:R-:W-:Y:S04]  /*12180*/  STL.128 [R1+0x2260], R204 ;  /* 0x002260cc01007387 */ /* 0x000fe80000100c00 */
[----:B------:R-:W-:Y:S04]  /*12190*/  STL.128 [R1+0x2250], R200 ;  /* 0x002250c801007387 */ /* 0x000fe80000100c00 */
[----:B------:R-:W-:Y:S04]  /*121a0*/  STL.128 [R1+0x2240], R196 ;  /* 0x002240c401007387 */ /* 0x000fe80000100c00 */
[----:B------:R-:W-:Y:S04]  /*121b0*/  STL.128 [R1+0x2230], R192 ;  /* 0x002230c001007387 */ /* 0x000fe80000100c00 */
[----:B------:R-:W-:Y:S04]  /*121c0*/  STL.128 [R1+0x2220], R188 ;  /* 0x002220bc01007387 */ /* 0x000fe80000100c00 */
[----:B------:R-:W-:Y:S04]  /*121d0*/  STL.128 [R1+0x2210], R184 ;  /* 0x002210b801007387 */ /* 0x000fe80000100c00 */
[----:B------:R-:W-:Y:S04]  /*121e0*/  STL [R1+0x2208], R182 ;  /* 0x002208b601007387 */ /* 0x000fe80000100800 */
[----:B------:R-:W-:Y:S04]  /*121f0*/  STL.64 [R1+0x2200], R180 ;  /* 0x002200b401007387 */ /* 0x000fe80000100a00 */
[----:B------:R0:W-:Y:S04]  /*12200*/  STL.128 [R1+0x21f0], R176 ;  /* 0x0021f0b001007387 */ /* 0x0001e80000100c00 */
[----:B------:R1:W-:Y:S04]  /*12210*/  STL.128 [R1+0x21e0], R172 ;  /* 0x0021e0ac01007387 */ /* 0x0003e80000100c00 */
[----:B------:R-:W-:Y:S04]  /*12220*/  STL [R1+0x21d8], R170 ;  /* 0x0021d8aa01007387 */ /* 0x000fe80000100800 */
[----:B------:R-:W-:Y:S04]  /*12230*/  STL.64 [R1+0x21d0], R168 ;  /* 0x0021d0a801007387 */ /* 0x000fe80000100a00 */
[----:B------:R-:W-:Y:S04]  /*12240*/  STL.128 [R1+0x21c0], R164 ;  /* 0x0021c0a401007387 */ /* 0x000fe80000100c00 */
[----:B------:R-:W-:Y:S04]  /*12250*/  STL.128 [R1+0x21b0], R160 ;  /* 0x0021b0a001007387 */ /* 0x000fe80000100c00 */
[----:B------:R-:W-:Y:S04]  /*12260*/  STL.128 [R1+0x21a0], R156 ;  /* 0x0021a09c01007387 */ /* 0x000fe80000100c00 */
[----:B------:R-:W-:Y:S04]  /*12270*/  STL.128 [R1+0x2190], R152 ;  /* 0x0021909801007387 */ /* 0x000fe80000100c00 */
[----:B--2---:R-:W-:Y:S04]  /*12280*/  STL.128 [R1+0x2180], R148 ;  /* 0x0021809401007387 */ /* 0x004fe80000100c00 */
[----:B------:R2:W-:Y:S04]  /*12290*/  STL.128 [R1+0x2170], R108 ;  /* 0x0021706c01007387 */ /* 0x0005e80000100c00 */
[----:B------:R2:W-:Y:S04]  /*122a0*/  STL.128 [R1+0x2160], R104 ;  /* 0x0021606801007387 */ /* 0x0005e80000100c00 */
[----:B------:R2:W-:Y:S04]  /*122b0*/  STL [R1+0x2154], R103 ;  /* 0x0021546701007387 */ /* 0x0005e80000100800 */
[----:B------:R2:W-:Y:S04]  /*122c0*/  STL [R1+0x2150], R101 ;  /* 0x0021506501007387 */ /* 0x0005e80000100800 */
[----:B------:R3:W-:Y:S04]  /*122d0*/  STL [R1+0x214c], R99 ;  /* 0x00214c6301007387 */ /* 0x0007e80000100800 */
[----:B0-----:R-:W3:Y:S04]  /*122e0*/  LDL.LU.128 R176, [R1+0x21f0] ;  /* 0x0021f00001b07983 */ /* 0x001ee80000300c00 */
[----:B------:R-:W3:Y:S04]  /*122f0*/  LDL.LU R182, [R1+0x2208] ;  /* 0x0022080001b67983 */ /* 0x000ee80000300800 */
[----:B------:R-:W3:Y:S04]  /*12300*/  LDL.LU.64 R180, [R1+0x2200] ;  /* 0x0022000001b47983 */ /* 0x000ee80000300a00 */
[----:B-1----:R-:W3:Y:S04]  /*12310*/  LDL.LU.128 R172, [R1+0x21e0] ;  /* 0x0021e00001ac7983 */ /* 0x002ee80000300c00 */
[----:B------:R-:W-:Y:S04]  /*12320*/  STL [R1+0x3d0], R98 ;  /* 0x0003d06201007387 */ /* 0x000fe80000100800 */
[----:B------:R-:W-:Y:S04]  /*12330*/  STL [R1+0x3e4], R96 ;  /* 0x0003e46001007387 */ /* 0x000fe80000100800 */
[----:B--2---:R-:W2:Y:S04]  /*12340*/  LDL.LU.128 R108, [R1+0x2170] ;  /* 0x00217000016c7983 */ /* 0x004ea80000300c00 */
[----:B------:R-:W2:Y:S04]  /*12350*/  LDL.LU.128 R104, [R1+0x2160] ;  /* 0x0021600001687983 */ /* 0x000ea80000300c00 */
[----:B------:R-:W2:Y:S04]  /*12360*/  LDL.LU R103, [R1+0x2154] ;  /* 0x0021540001677983 */ /* 0x000ea80000300800 */
[----:B------:R-:W2:Y:S04]  /*12370*/  LDL.LU R101, [R1+0x2150] ;  /* 0x0021500001657983 */ /* 0x000ea80000300800 */
[----:B------:R-:W2:Y:S04]  /*12380*/  LDL.LU.128 R192, [R1+0x2230] ;  /* 0x0022300001c07983 */ /* 0x000ea80000300c00 */
[----:B------:R-:W2:Y:S04]  /*12390*/  LDL.LU.128 R188, [R1+0x2220] ;  /* 0x0022200001bc7983 */ /* 0x000ea80000300c00 */
[----:B------:R-:W2:Y:S04]  /*123a0*/  LDL.LU R170, [R1+0x21d8] ;  /* 0x0021d80001aa7983 */ /* 0x000ea80000300800 */
[----:B------:R-:W2:Y:S04]  /*123b0*/  LDL.LU.64 R168, [R1+0x21d0] ;  /* 0x0021d00001a87983 */ /* 0x000ea80000300a00 */
[----:B------:R-:W2:Y:S04]  /*123c0*/  LDL.LU.128 R164, [R1+0x21c0] ;  /* 0x0021c00001a47983 */ /* 0x000ea80000300c00 */
[----:B------:R-:W2:Y:S04]  /*123d0*/  LDL.LU.128 R160, [R1+0x21b0] ;  /* 0x0021b00001a07983 */ /* 0x000ea80000300c00 */
[----:B------:R-:W-:Y:S04]  /*123e0*/  STL [R1+0x3c0], R114 ;  /* 0x0003c07201007387 */ /* 0x000fe80000100800 */
[----:B------:R-:W2:Y:S04]  /*123f0*/  LDL.128 R184, [R1+0x3c0] ;  /* 0x0003c00001b87983 */ /* 0x000ea80000100c00 */
[----:B----4-:R-:W-:Y:S04]  /*12400*/  STL [R1+0x3d4], R100 ;  /* 0x0003d46401007387 */ /* 0x010fe80000100800 */
[----:B------:R-:W-:Y:S04]  /*12410*/  STL [R1+0x3d8], R102 ;  /* 0x0003d86601007387 */ /* 0x000fe80000100800 */
[----:B---3--:R-:W-:Y:S04]  /*12420*/  STL [R1+0x3dc], R92 ;  /* 0x0003dc5c01007387 */ /* 0x008fe80000100800 */
[----:B------:R-:W-:Y:S04]  /*12430*/  STL [R1+0x3e0], R94 ;  /* 0x0003e05e01007387 */ /* 0x000fe80000100800 */
[----:B------:R-:W-:Y:S04]  /*12440*/  STL [R1+0x3e8], R86 ;  /* 0x0003e85601007387 */ /* 0x000fe80000100800 */
[----:B------:R-:W-:Y:S04]  /*12450*/  STL [R1+0x3ec], R88 ;  /* 0x0003ec5801007387 */ /* 0x000fe80000100800 */
[----:B------:R-:W3:Y:S04]  /*12460*/  LDL.LU.128 R156, [R1+0x21a0] ;  /* 0x0021a000019c7983 */ /* 0x000ee80000300c00 */
[----:B------:R-:W4:Y:S04]  /*12470*/  LDL.LU.128 R152, [R1+0x2190] ;  /* 0x0021900001987983 */ /* 0x000f280000300c00 */
[----:B------:R-:W4:Y:S04]  /*12480*/  LDL.LU.128 R148, [R1+0x2180] ;  /* 0x0021800001947983 */ /* 0x000f280000300c00 */
[----:B------:R-:W4:Y:S04]  /*12490*/  LDL.LU R99, [R1+0x214c] ;  /* 0x00214c0001637983 */ /* 0x000f280000300800 */
[----:B------:R-:W-:Y:S04]  /*124a0*/  STL [R1+0x1ff4], R91 ;  /* 0x001ff45b01007387 */ /* 0x000fe80000100800 */
[----:B------:R0:W-:Y:S04]  /*124b0*/  STL [R1+0x2148], R97 ;  /* 0x0021486101007387 */ /* 0x0001e80000100800 */
[----:B------:R1:W-:Y:S04]  /*124c0*/  STL [R1+0x2144], R95 ;  /* 0x0021445f01007387 */ /* 0x0003e80000100800 */
[----:B------:R1:W-:Y:S04]  /*124d0*/  STL [R1+0x2140], R93 ;  /* 0x0021405d01007387 */ /* 0x0003e80000100800 */
[----:B0-----:R-:W4:Y:S04]  /*124e0*/  LDL.LU R97, [R1+0x2148] ;  /* 0x0021480001617983 */ /* 0x001f280000300800 */
[----:B-1----:R-:W4:Y:S04]  /*124f0*/  LDL.LU R95, [R1+0x2144] ;  /* 0x00214400015f7983 */ /* 0x002f280000300800 */
[----:B------:R-:W4:Y:S04]  /*12500*/  LDL.LU R93, [R1+0x2140] ;  /* 0x00214000015d7983 */ /* 0x000f280000300800 */
[----:B------:R0:W-:Y:S04]  /*12510*/  STL [R1+0x1ff0], R89 ;  /* 0x001ff05901007387 */ /* 0x0001e80000100800 */
[----:B------:R-:W-:Y:S04]  /*12520*/  STL [R1+0x3f0], R90 ;  /* 0x0003f05a01007387 */ /* 0x000fe80000100800 */
[----:B------:R-:W4:Y:S04]  /*12530*/  LDL.LU.128 R200, [R1+0x2250] ;  /* 0x0022500001c87983 */ /* 0x000f280000300c00 */
[----:B------:R-:W4:Y:S04]  /*12540*/  LDL.LU.128 R196, [R1+0x2240] ;  /* 0x0022400001c47983 */ /* 0x000f280000300c00 */
[----:B------:R-:W-:Y:S04]  /*12550*/  STL [R1+0x3f4], R80 ;  /* 0x0003f45001007387 */ /* 0x000fe80000100800 */
[----:B------:R-:W-:Y:S04]  /*12560*/  STL [R1+0x3f8], R82 ;  /* 0x0003f85201007387 */ /* 0x000fe80000100800 */
[----:B------:R-:W-:Y:S04]  /*12570*/  STL [R1+0x3fc], R84 ;  /* 0x0003fc5401007387 */ /* 0x000fe80000100800 */
[----:B------:R-:W4:Y:S04]  /*12580*/  LDL.LU R91, [R1+0x1ff4] ;  /* 0x001ff400015b7983 */ /* 0x000f280000300800 */
[----:B0-----:R-:W4:Y:S04]  /*12590*/  LDL.LU R89, [R1+0x1ff0] ;  /* 0x001ff00001597983 */ /* 0x001f280000300800 */
[----:B------:R0:W-:Y:S04]  /*125a0*/  STL [R1+0x1e9c], R87 ;  /* 0x001e9c5701007387 */ /* 0x0001e80000100800 */
[----:B------:R1:W-:Y:S04]  /*125b0*/  STL [R1+0x1e98], R85 ;  /* 0x001e985501007387 */ /* 0x0003e80000100800 */
[----:B------:R1:W-:Y:S04]  /*125c0*/  STL [R1+0x1e94], R83 ;  /* 0x001e945301007387 */ /* 0x0003e80000100800 */
[----:B------:R1:W-:Y:S04]  /*125d0*/  STL [R1+0x1e90], R81 ;  /* 0x001e905101007387 */ /* 0x0003e80000100800 */
[----:B------:R-:W4:Y:S04]  /*125e0*/  LDL.LU.128 R204, [R1+0x2260] ;  /* 0x0022600001cc7983 */ /* 0x000f280000300c00 */
[----:B------:R-:W-:Y:S04]  /*125f0*/  STL [R1+0x400], R74 ;  /* 0x0004004a01007387 */ /* 0x000fe80000100800 */
[----:B------:R-:W-:Y:S04]  /*12600*/  STL [R1+0x404], R76 ;  /* 0x0004044c01007387 */ /* 0x000fe80000100800 */
[----:B------:R-:W-:Y:S04]  /*12610*/  STL [R1+0x408], R78 ;  /* 0x0004084e01007387 */ /* 0x000fe80000100800 */
[----:B0-----:R-:W4:Y:S04]  /*12620*/  LDL.LU R87, [R1+0x1e9c] ;  /* 0x001e9c0001577983 */ /* 0x001f280000300800 */
[----:B-1----:R-:W4:Y:S04]  /*12630*/  LDL.LU R85, [R1+0x1e98] ;  /* 0x001e980001557983 */ /* 0x002f280000300800 */
[----:B------:R-:W4:Y:S04]  /*12640*/  LDL.LU R83, [R1+0x1e94] ;  /* 0x001e940001537983 */ /* 0x000f280000300800 */
[----:B------:R-:W4:Y:S04]  /*12650*/  LDL.LU R81, [R1+0x1e90] ;  /* 0x001e900001517983 */ /* 0x000f280000300800 */
[----:B------:R-:W-:Y:S04]  /*12660*/  STL [R1+0x40c], R68 ;  /* 0x00040c4401007387 */ /* 0x000fe80000100800 */
[----:B------:R0:W-:Y:S04]  /*12670*/  STL [R1+0x1d24], R79 ;  /* 0x001d244f01007387 */ /* 0x0001e80000100800 */
[----:B------:R1:W-:Y:S04]  /*12680*/  STL [R1+0x1d20], R77 ;  /* 0x001d204d01007387 */ /* 0x0003e80000100800 */
[----:B------:R-:W4:Y:S04]  /*12690*/  LDL.LU R215, [R1+0x227c] ;  /* 0x00227c0001d77983 */ /* 0x000f280000300800 */
[----:B------:R-:W4:Y:S04]  /*126a0*/  LDL.LU R213, [R1+0x2278] ;  /* 0x0022780001d57983 */ /* 0x000f280000300800 */
[----:B------:R-:W4:Y:S04]  /*126b0*/  LDL.LU R211, [R1+0x2274] ;  /* 0x0022740001d37983 */ /* 0x000f280000300800 */
[----:B------:R-:W4:Y:S04]  /*126c0*/  LDL.LU R209, [R1+0x2270] ;  /* 0x0022700001d17983 */ /* 0x000f280000300800 */
[----:B0-----:R-:W4:Y:S04]  /*126d0*/  LDL.LU R79, [R1+0x1d24] ;  /* 0x001d2400014f7983 */ /* 0x001f280000300800 */
[----:B-1----:R-:W4:Y:S04]  /*126e0*/  LDL.LU R77, [R1+0x1d20] ;  /* 0x001d2000014d7983 */ /* 0x002f280000300800 */
[----:B------:R0:W-:Y:S04]  /*126f0*/  STL [R1+0x1bc4], R75 ;  /* 0x001bc44b01007387 */ /* 0x0001e80000100800 */
[----:B------:R1:W-:Y:S04]  /*12700*/  STL [R1+0x1bc0], R73 ;  /* 0x001bc04901007387 */ /* 0x0003e80000100800 */
[----:B------:R1:W-:Y:S04]  /*12710*/  STL [R1+0x1bbc], R71 ;  /* 0x001bbc4701007387 */ /* 0x0003e80000100800 */
[----:B------:R1:W-:Y:S04]  /*12720*/  STL [R1+0x1bb8], R69 ;  /* 0x001bb84501007387 */ /* 0x0003e80000100800 */
[----:B------:R-:W4:Y:S04]  /*12730*/  LDL.LU.64 R218, [R1+0x2288] ;  /* 0x0022880001da7983 */ /* 0x000f280000300a00 */
[----:B------:R-:W4:Y:S04]  /*12740*/  LDL.LU R217, [R1+0x2280] ;  /* 0x0022800001d97983 */ /* 0x000f280000300800 */
[----:B0-----:R-:W4:Y:S04]  /*12750*/  LDL.LU R75, [R1+0x1bc4] ;  /* 0x001bc400014b7983 */ /* 0x001f280000300800 */
[----:B-1----:R-:W4:Y:S04]  /*12760*/  LDL.LU R73, [R1+0x1bc0] ;  /* 0x001bc00001497983 */ /* 0x002f280000300800 */
[----:B------:R-:W4:Y:S04]  /*12770*/  LDL.LU R71, [R1+0x1bbc] ;  /* 0x001bbc0001477983 */ /* 0x000f280000300800 */
[----:B------:R-:W4:Y:S04]  /*12780*/  LDL.LU R69, [R1+0x1bb8] ;  /* 0x001bb80001457983 */ /* 0x000f280000300800 */
[----:B------:R0:W-:Y:S04]  /*12790*/  STL.128 [R1+0x20b0], R176 ;  /* 0x0020b0b001007387 */ /* 0x0001e80000100c00 */
[----:B------:R-:W4:Y:S04]  /*127a0*/  LDL.LU R171, [R1+0x1bb4] ;  /* 0x001bb40001ab7983 */ /* 0x000f280000300800 */
[----:B------:R-:W4:Y:S04]  /*127b0*/  LDL.LU R234, [R1+0x1bb0] ;  /* 0x001bb00001ea7983 */ /* 0x000f280000300800 */
[----:B0-----:R-:W3:Y:S04]  /*127c0*/  LDL.LU.128 R176, [R1+0x20b0] ;  /* 0x0020b00001b07983 */ /* 0x001ee80000300c00 */
[----:B------:R-:W-:Y:S04]  /*127d0*/  STL [R1+0x20c8], R182 ;  /* 0x0020c8b601007387 */ /* 0x000fe80000100800 */
[----:B------:R0:W-:Y:S04]  /*127e0*/  STL.64 [R1+0x20c0], R180 ;  /* 0x0020c0b401007387 */ /* 0x0001e80000100a00 */
[----:B------:R1:W-:Y:S04]  /*127f0*/  STL.128 [R1+0x20a0], R172 ;  /* 0x0020a0ac01007387 */ /* 0x0003e80000100c00 */
[----:B0-----:R-:W4:Y:S04]  /*12800*/  LDL.128 R180, [R1+0x3d0] ;  /* 0x0003d00001b47983 */ /* 0x001f280000100c00 */
[----:B-1----:R-:W4:Y:S04]  /*12810*/  LDL.LU.128 R172, [R1+0x20a0] ;  /* 0x0020a00001ac7983 */ /* 0x002f280000300c00 */
[----:B--2---:R-:W-:Y:S04]  /*12820*/  STL [R1+0x5d4], R185 ;  /* 0x0005d4b901007387 */ /* 0x004fe80000100800 */
[----:B------:R-:W-:Y:S04]  /*12830*/  STL.64 [R1+0x5d8], R186 ;  /* 0x0005d8ba01007387 */ /* 0x000fe80000100a00 */
[----:B------:R-:W2:Y:S04]  /*12840*/  LDL.LU R113, [R1+0x5d4] ;  /* 0x0005d40001717983 */ /* 0x000ea80000300800 */
[----:B------:R-:W2:Y:S04]  /*12850*/  LDL.LU R114, [R1+0x5d8] ;  /* 0x0005d80001727983 */ /* 0x000ea80000300800 */
[----:B------:R-:W2:Y:S04]  /*12860*/  LDL.LU R115, [R1+0x5dc] ;  /* 0x0005dc0001737983 */ /* 0x000ea80000300800 */
[----:B---3--:R0:W-:Y:S04]  /*12870*/  STL.128 [R1+0x1f70], R176 ;  /* 0x001f70b001007387 */ /* 0x0081e80000100c00 */
[----:B0-----:R-:W3:Y:S01]  /*12880*/  LDL.128 R176, [R1+0x3e0] ;  /* 0x0003e00001b07983 */ /* 0x001ee20000100c00 */
[----:B------:R-:W-:-:S03]  /*12890*/  IMAD.MOV.U32 R112, RZ, RZ, R184 ;  /* 0x000000ffff707224 */ /* 0x000fc600078e00b8 */
[----:B------:R-:W3:Y:S04]  /*128a0*/  LDL.LU.128 R184, [R1+0x2210] ;  /* 0x0022100001b87983 */ /* 0x000ee80000300c00 */
[----:B------:R0:W-:Y:S04]  /*128b0*/  STL.128 [R1+0x2020], R108 ;  /* 0x0020206c01007387 */ /* 0x0001e80000100c00 */
[----:B------:R1:W-:Y:S04]  /*128c0*/  STL.128 [R1+0x2010], R104 ;  /* 0x0020106801007387 */ /* 0x0003e80000100c00 */
[----:B------:R1:W-:Y:S04]  /*128d0*/  STL [R1+0x200c], R103 ;  /* 0x00200c6701007387 */ /* 0x0003e80000100800 */
[----:B----4-:R-:W-:Y:S04]  /*128e0*/  STL [R1+0x5e4], R181 ;  /* 0x0005e4b501007387 */ /* 0x010fe80000100800 */
[----:B------:R-:W-:Y:S04]  /*128f0*/  STL.64 [R1+0x5e8], R182 ;  /* 0x0005e8b601007387 */ /* 0x000fe80000100a00 */
[----:B------:R4:W-:Y:S04]  /*12900*/  STL.128 [R1+0x1f60], R172 ;  /* 0x001f60ac01007387 */ /* 0x0009e80000100c00 */
[----:B------:R-:W-:Y:S04]  /*12910*/  STL [R1+0x2008], R101 ;  /* 0x0020086501007387 */ /* 0x000fe80000100800 */
[----:B0-----:R-:W3:Y:S04]  /*12920*/  LDL.LU.128 R108, [R1+0x2020] ;  /* 0x00202000016c7983 */ /* 0x001ee80000300c00 */
[----:B-1----:R-:W3:Y:S04]  /*12930*/  LDL.LU.128 R104, [R1+0x2010] ;  /* 0x0020100001687983 */ /* 0x002ee80000300c00 */
[----:B------:R-:W3:Y:S04]  /*12940*/  LDL.LU R103, [R1+0x200c] ;  /* 0x00200c0001677983 */ /* 0x000ee80000300800 */
[----:B------:R-:W3:Y:S04]  /*12950*/  LDL.LU R117, [R1+0x5e4] ;  /* 0x0005e40001757983 */ /* 0x000ee80000300800 */
[----:B--2---:R0:W-:Y:S04]  /*12960*/  STL.128 [R1+0x2030], R112 ;  /* 0x0020307001007387 */ /* 0x0041e80000100c00 */
[----:B------:R-:W2:Y:S04]  /*12970*/  LDL.LU R118, [R1+0x5e8] ;  /* 0x0005e80001767983 */ /* 0x000ea80000300800 */
[----:B------:R-:W2:Y:S04]  /*12980*/  LDL.LU R119, [R1+0x5ec] ;  /* 0x0005ec0001777983 */ /* 0x000ea80000300800 */
[----:B----4-:R-:W4:Y:S04]  /*12990*/  LDL.LU.128 R172, [R1+0x1f60] ;  /* 0x001f600001ac7983 */ /* 0x010f280000300c00 */
[----:B0-----:R-:W4:Y:S04]  /*129a0*/  LDL.LU.128 R112, [R1+0x2030] ;  /* 0x0020300001707983 */ /* 0x001f280000300c00 */
[----:B------:R-:W4:Y:S01]  /*129b0*/  LDL.LU R101, [R1+0x2008] ;  /* 0x0020080001657983 */ /* 0x000f220000300800 */
[----:B------:R-:W-:-:S03]  /*129c0*/  IMAD.MOV.U32 R116, RZ, RZ, R180 ;  /* 0x000000ffff747224 */ /* 0x000fc600078e00b4 */
        /* <DEDUP_REMOVED lines=13> */
[----:B0-----:R-:W4:Y:S04]  /*12aa0*/  LDL.LU.128 R192, [R1+0x20f0] ;  /* 0x0020f00001c07983 */ /* 0x001f280000300c00 */
[----:B-1----:R-:W4:Y:S04]  /*12ab0*/  LDL.LU.128 R188, [R1+0x20e0] ;  /* 0x0020e00001bc7983 */ /* 0x002f280000300c00 */
[----:B------:R-:W4:Y:S04]  /*12ac0*/  LDL.LU R182, [R1+0x20c8] ;  /* 0x0020c80001b67983 */ /* 0x000f280000300800 */
[----:B------:R-:W4:Y:S04]  /*12ad0*/  LDL.LU.64 R180, [R1+0x20c0] ;  /* 0x0020c00001b47983 */ /* 0x000f280000300a00 */
[----:B------:R-:W4:Y:S04]  /*12ae0*/  LDL.LU R170, [R1+0x2098] ;  /* 0x0020980001aa7983 */ /* 0x000f280000300800 */
[----:B------:R-:W4:Y:S04]  /*12af0*/  LDL.LU.64 R168, [R1+0x2090] ;  /* 0x0020900001a87983 */ /* 0x000f280000300a00 */
[----:B------:R-:W4:Y:S04]  /*12b00*/  LDL.LU.128 R164, [R1+0x2080] ;  /* 0x0020800001a47983 */ /* 0x000f280000300c00 */
[----:B------:R-:W4:Y:S04]  /*12b10*/  LDL.LU.128 R160, [R1+0x2070] ;  /* 0x0020700001a07983 */ /* 0x000f280000300c00 */
[----:B------:R-:W4:Y:S04]  /*12b20*/  LDL.LU.128 R156, [R1+0x2060] ;  /* 0x00206000019c7983 */ /* 0x000f280000300c00 */
[----:B------:R-:W4:Y:S04]  /*12b30*/  LDL.LU.128 R152, [R1+0x2050] ;  /* 0x0020500001987983 */ /* 0x000f280000300c00 */
[----:B------:R-:W4:Y:S04]  /*12b40*/  LDL.LU.128 R148, [R1+0x2040] ;  /* 0x0020400001947983 */ /* 0x000f280000300c00 */
[----:B------:R-:W4:Y:S04]  /*12b50*/  LDL.LU R99, [R1+0x2004] ;  /* 0x0020040001637983 */ /* 0x000f280000300800 */
[----:B------:R-:W4:Y:S04]  /*12b60*/  LDL.LU R97, [R1+0x2000] ;  /* 0x0020000001617983 */ /* 0x000f280000300800 */
[----:B------:R-:W4:Y:S04]  /*12b70*/  LDL.LU R95, [R1+0x1ffc] ;  /* 0x001ffc00015f7983 */ /* 0x000f280000300800 */
[----:B------:R-:W4:Y:S04]  /*12b80*/  LDL.LU R93, [R1+0x1ff8] ;  /* 0x001ff800015d7983 */ /* 0x000f280000300800 */
[----:B---3--:R-:W-:Y:S01]  /*12b90*/  STL [R1+0x5f4], R177 ;  /* 0x0005f4b101007387 */ /* 0x008fe20000100800 */
[----:B------:R-:W-:-:S03]  /*12ba0*/  IMAD.MOV.U32 R120, RZ, RZ, R176 ;  /* 0x000000ffff787224 */ /* 0x000fc600078e00b0 */
[----:B------:R0:W-:Y:S04]  /*12bb0*/  STL.64 [R1+0x5f8], R178 ;  /* 0x0005f8b201007387 */ /* 0x0001e80000100a00 */
[----:B------:R1:W-:Y:S04]  /*12bc0*/  STL.128 [R1+0x20d0], R184 ;  /* 0x0020d0b801007387 */ /* 0x0003e80000100c00 */
[----:B------:R-:W3:Y:S04]  /*12bd0*/  LDL.LU R121, [R1+0x5f4] ;  /* 0x0005f40001797983 */ /* 0x000ee80000300800 */
[----:B0-----:R-:W3:Y:S04]  /*12be0*/  LDL.LU.128 R176, [R1+0x1f70] ;  /* 0x001f700001b07983 */ /* 0x001ee80000300c00 */
[----:B------:R-:W3:Y:S04]  /*12bf0*/  LDL.LU R122, [R1+0x5f8] ;  /* 0x0005f800017a7983 */ /* 0x000ee80000300800 */
[----:B-1----:R-:W3:Y:S04]  /*12c00*/  LDL.LU.128 R184, [R1+0x20d0] ;  /* 0x0020d00001b87983 */ /* 0x002ee80000300c00 */
[----:B------:R-:W3:Y:S04]  /*12c10*/  LDL.LU R123, [R1+0x5fc] ;  /* 0x0005fc00017b7983 */ /* 0x000ee80000300800 */
[----:B------:R0:W-:Y:S04]  /*12c20*/  STL.128 [R1+0x1ed0], R108 ;  /* 0x001ed06c01007387 */ /* 0x0001e80000100c00 */
[----:B------:R1:W-:Y:S04]  /*12c30*/  STL.128 [R1+0x1ec0], R104 ;  /* 0x001ec06801007387 */ /* 0x0003e80000100c00 */
[----:B------:R-:W-:Y:S04]  /*12c40*/  STL [R1+0x1ebc], R103 ;  /* 0x001ebc6701007387 */ /* 0x000fe80000100800 */
[----:B0-----:R-:W3:Y:S04]  /*12c50*/  LDL.LU.128 R108, [R1+0x1ed0] ;  /* 0x001ed000016c7983 */ /* 0x001ee80000300c00 */
[----:B-1----:R-:W3:Y:S04]  /*12c60*/  LDL.LU.128 R104, [R1+0x1ec0] ;  /* 0x001ec00001687983 */ /* 0x002ee80000300c00 */
[----:B--2---:R0:W-:Y:S04]  /*12c70*/  STL.128 [R1+0x1ef0], R116 ;  /* 0x001ef07401007387 */ /* 0x0041e80000100c00 */
[----:B----4-:R-:W-:Y:S04]  /*12c80*/  STL.128 [R1+0x1e10], R172 ;  /* 0x001e10ac01007387 */ /* 0x010fe80000100c00 */
[----:B------:R1:W-:Y:S04]  /*12c90*/  STL.128 [R1+0x1ee0], R112 ;  /* 0x001ee07001007387 */ /* 0x0003e80000100c00 */
[----:B------:R2:W-:Y:S04]  /*12ca0*/  STL [R1+0x1eb8], R101 ;  /* 0x001eb86501007387 */ /* 0x0005e80000100800 */
[----:B0-----:R-:W4:Y:S04]  /*12cb0*/  LDL.LU.128 R116, [R1+0x1ef0] ;  /* 0x001ef00001747983 */ /* 0x001f280000300c00 */
[----:B------:R-:W4:Y:S04]  /*12cc0*/  LDL.LU R103, [R1+0x1ebc] ;  /* 0x001ebc0001677983 */ /* 0x000f280000300800 */
[----:B-1----:R-:W4:Y:S04]  /*12cd0*/  LDL.LU.128 R112, [R1+0x1ee0] ;  /* 0x001ee00001707983 */ /* 0x002f280000300c00 */
[----:B------:R-:W4:Y:S04]  /*12ce0*/  LDL.LU.128 R172, [R1+0x1e10] ;  /* 0x001e100001ac7983 */ /* 0x000f280000300c00 */
[----:B--2---:R-:W2:Y:S04]  /*12cf0*/  LDL.LU R101, [R1+0x1eb8] ;  /* 0x001eb80001657983 */ /* 0x004ea80000300800 */
[----:B---3--:R0:W-:Y:S04]  /*12d00*/  STL.128 [R1+0x1e20], R176 ;  /* 0x001e20b001007387 */ /* 0x0081e80000100c00 */
[----:B0-----:R-:W3:Y:S04]  /*12d10*/  LDL.128 R176, [R1+0x3f0] ;  /* 0x0003f00001b07983 */ /* 0x001ee80000100c00 */
[----:B------:R0:W-:Y:S04]  /*12d20*/  STL.128 [R1+0x2110], R200 ;  /* 0x002110c801007387 */ /* 0x0001e80000100c00 */
[----:B------:R1:W-:Y:S04]  /*12d30*/  STL.128 [R1+0x2100], R196 ;  /* 0x002100c401007387 */ /* 0x0003e80000100c00 */
[----:B------:R1:W-:Y:S04]  /*12d40*/  STL.128 [R1+0x1fb0], R192 ;  /* 0x001fb0c001007387 */ /* 0x0003e80000100c00 */
[----:B------:R1:W-:Y:S04]  /*12d50*/  STL.128 [R1+0x1fa0], R188 ;  /* 0x001fa0bc01007387 */ /* 0x0003e80000100c00 */
[----:B------:R1:W-:Y:S04]  /*12d60*/  STL.128 [R1+0x1f90], R184 ;  /* 0x001f90b801007387 */ /* 0x0003e80000100c00 */
[----:B------:R1:W-:Y:S04]  /*12d70*/  STL [R1+0x1f88], R182 ;  /* 0x001f88b601007387 */ /* 0x0003e80000100800 */
[----:B------:R4:W-:Y:S04]  /*12d80*/  STL.64 [R1+0x1f80], R180 ;  /* 0x001f80b401007387 */ /* 0x0009e80000100a00 */
        /* <DEDUP_REMOVED lines=13> */
[----:B0-----:R-:W3:Y:S04]  /*12e60*/  LDL.LU.128 R200, [R1+0x2110] ;  /* 0x0021100001c87983 */ /* 0x001ee80000300c00 */
[----:B-1----:R-:W3:Y:S04]  /*12e70*/  LDL.LU.128 R196, [R1+0x2100] ;  /* 0x0021000001c47983 */ /* 0x002ee80000300c00 */
[----:B------:R-:W3:Y:S04]  /*12e80*/  LDL.LU.128 R192, [R1+0x1fb0] ;  /* 0x001fb00001c07983 */ /* 0x000ee80000300c00 */
[----:B------:R-:W3:Y:S04]  /*12e90*/  LDL.LU.128 R188, [R1+0x1fa0] ;  /* 0x001fa00001bc7983 */ /* 0x000ee80000300c00 */
[----:B------:R-:W3:Y:S04]  /*12ea0*/  LDL.LU.128 R184, [R1+0x1f90] ;  /* 0x001f900001b87983 */ /* 0x000ee80000300c00 */
[----:B------:R-:W3:Y:S04]  /*12eb0*/  LDL.LU R182, [R1+0x1f88] ;  /* 0x001f880001b67983 */ /* 0x000ee80000300800 */
[----:B----4-:R-:W4:Y:S04]  /*12ec0*/  LDL.LU.64 R180, [R1+0x1f80] ;  /* 0x001f800001b47983 */ /* 0x010f280000300a00 */
[----:B------:R-:W4:Y:S04]  /*12ed0*/  LDL.LU R170, [R1+0x1f58] ;  /* 0x001f580001aa7983 */ /* 0x000f280000300800 */
[----:B------:R-:W4:Y:S04]  /*12ee0*/  LDL.LU.64 R168, [R1+0x1f50] ;  /* 0x001f500001a87983 */ /* 0x000f280000300a00 */
[----:B--2---:R-:W2:Y:S04]  /*12ef0*/  LDL.LU.128 R164, [R1+0x1f40] ;  /* 0x001f400001a47983 */ /* 0x004ea80000300c00 */
        /* <DEDUP_REMOVED lines=10> */
[----:B------:R0:W-:Y:S04]  /*12fa0*/  STL.128 [R1+0x1da0], R120 ;  /* 0x001da07801007387 */ /* 0x0001e80000100c00 */
[----:B------:R1:W-:Y:S04]  /*12fb0*/  STL.128 [R1+0x1d90], R116 ;  /* 0x001d907401007387 */ /* 0x0003e80000100c00 */
[----:B------:R1:W-:Y:S04]  /*12fc0*/  STL.128 [R1+0x1d80], R112 ;  /* 0x001d807001007387 */ /* 0x0003e80000100c00 */
[----:B------:R1:W-:Y:S04]  /*12fd0*/  STL.128 [R1+0x1d70], R108 ;  /* 0x001d706c01007387 */ /* 0x0003e80000100c00 */
[----:B------:R1:W-:Y:S04]  /*12fe0*/  STL.128 [R1+0x1d60], R104 ;  /* 0x001d606801007387 */ /* 0x0003e80000100c00 */
[----:B------:R1:W-:Y:S04]  /*12ff0*/  STL [R1+0x1d54], R103 ;  /* 0x001d546701007387 */ /* 0x0003e80000100800 */
[----:B------:R1:W-:Y:S04]  /*13000*/  STL.128 [R1+0x1cc0], R172 ;  /* 0x001cc0ac01007387 */ /* 0x0003e80000100c00 */
[----:B------:R1:W-:Y:S04]  /*13010*/  STL [R1+0x1d50], R101 ;  /* 0x001d506501007387 */ /* 0x0003e80000100800 */
[----:B0-----:R-:W2:Y:S04]  /*13020*/  LDL.LU.128 R120, [R1+0x1da0] ;  /* 0x001da00001787983 */ /* 0x001ea80000300c00 */
[----:B-1----:R-:W2:Y:S04]  /*13030*/  LDL.LU.128 R116, [R1+0x1d90] ;  /* 0x001d900001747983 */ /* 0x002ea80000300c00 */
[----:B------:R-:W2:Y:S04]  /*13040*/  LDL.LU.128 R112, [R1+0x1d80] ;  /* 0x001d800001707983 */ /* 0x000ea80000300c00 */
[----:B------:R-:W2:Y:S04]  /*13050*/  LDL.LU.128 R108, [R1+0x1d70] ;  /* 0x001d7000016c7983 */ /* 0x000ea80000300c00 */
[----:B------:R-:W2:Y:S04]  /*13060*/  LDL.LU.128 R104, [R1+0x1d60] ;  /* 0x001d600001687983 */ /* 0x000ea80000300c00 */
[----:B------:R-:W2:Y:S04]  /*13070*/  LDL.LU R103, [R1+0x1d54] ;  /* 0x001d540001677983 */ /* 0x000ea80000300800 */
[----:B------:R-:W2:Y:S04]  /*13080*/  LDL.128 R172, [R1+0x400] ;  /* 0x0004000001ac7983 */ /* 0x000ea80000100c00 */
[----:B------:R-:W2:Y:S04]  /*13090*/  LDL.LU R101, [R1+0x1d50] ;  /* 0x001d500001657983 */ /* 0x000ea80000300800 */
[----:B---3--:R-:W-:Y:S04]  /*130a0*/  STL [R1+0x604], R177 ;  /* 0x000604b101007387 */ /* 0x008fe80000100800 */
[----:B------:R-:W-:Y:S04]  /*130b0*/  STL.64 [R1+0x608], R178 ;  /* 0x000608b201007387 */ /* 0x000fe80000100a00 */
[----:B------:R-:W3:Y:S04]  /*130c0*/  LDL.LU R125, [R1+0x604] ;  /* 0x00060400017d7983 */ /* 0x000ee80000300800 */
[----:B------:R-:W3:Y:S04]  /*130d0*/  LDL.LU R126, [R1+0x608] ;  /* 0x00060800017e7983 */ /* 0x000ee80000300800 */
[----:B------:R-:W3:Y:S01]  /*130e0*/  LDL.LU R127, [R1+0x60c] ;  /* 0x00060c00017f7983 */ /* 0x000ee20000300800 */
[----:B------:R-:W-:-:S03]  /*130f0*/  IMAD.MOV.U32 R124, RZ, RZ, R176 ;  /* 0x000000ffff7c7224 */ /* 0x000fc600078e00b0 */
[----:B------:R0:W-:Y:S04]  /*13100*/  STL.128 [R1+0x2120], R204 ;  /* 0x002120cc01007387 */ /* 0x0001e80000100c00 */
[----:B------:R1:W-:Y:S04]  /*13110*/  STL [R1+0x1d34], R87 ;  /* 0x001d345701007387 */ /* 0x0003e80000100800 */
[----:B------:R1:W-:Y:S04]  /*13120*/  STL [R1+0x1d30], R85 ;  /* 0x001d305501007387 */ /* 0x0003e80000100800 */
[----:B------:R1:W-:Y:S04]  /*13130*/  STL [R1+0x1d2c], R83 ;  /* 0x001d2c5301007387 */ /* 0x0003e80000100800 */
[----:B------:R1:W-:Y:S04]  /*13140*/  STL [R1+0x1d28], R81 ;  /* 0x001d285101007387 */ /* 0x0003e80000100800 */
[----:B0-----:R-:W3:Y:S04]  /*13150*/  LDL.LU.128 R204, [R1+0x2120] ;  /* 0x0021200001cc7983 */ /* 0x001ee80000300c00 */
[----:B------:R-:W3:Y:S04]  /*13160*/  LDL.LU.128 R176, [R1+0x1e20] ;  /* 0x001e200001b07983 */ /* 0x000ee80000300c00 */
[----:B-1----:R-:W3:Y:S04]  /*13170*/  LDL.LU R87, [R1+0x1d34] ;  /* 0x001d340001577983 */ /* 0x002ee80000300800 */
[----:B------:R-:W3:Y:S04]  /*13180*/  LDL.LU R85, [R1+0x1d30] ;  /* 0x001d300001557983 */ /* 0x000ee80000300800 */
[----:B------:R-:W3:Y:S04]  /*13190*/  LDL.LU R83, [R1+0x1d2c] ;  /* 0x001d2c0001537983 */ /* 0x000ee80000300800 */
[----:B------:R-:W3:Y:S04]  /*131a0*/  LDL.LU R81, [R1+0x1d28] ;  /* 0x001d280001517983 */ /* 0x000ee80000300800 */
[----:B------:R0:W-:Y:S04]  /*131b0*/  STL.128 [R1+0x1fd0], R200 ;  /* 0x001fd0c801007387 */ /* 0x0001e80000100c00 */
[----:B------:R1:W-:Y:S04]  /*131c0*/  STL.128 [R1+0x1fc0], R196 ;  /* 0x001fc0c401007387 */ /* 0x0003e80000100c00 */
[----:B------:R1:W-:Y:S04]  /*131d0*/  STL.128 [R1+0x1e60], R192 ;  /* 0x001e60c001007387 */ /* 0x0003e80000100c00 */
[----:B------:R1:W-:Y:S04]  /*131e0*/  STL.128 [R1+0x1e50], R188 ;  /* 0x001e50bc01007387 */ /* 0x0003e80000100c00 */
[----:B------:R1:W-:Y:S04]  /*131f0*/  STL.128 [R1+0x1e40], R184 ;  /* 0x001e40b801007387 */ /* 0x0003e80000100c00 */
[----:B------:R1:W-:Y:S04]  /*13200*/  STL [R1+0x1e38], R182 ;  /* 0x001e38b601007387 */ /* 0x0003e80000100800 */
[----:B----4-:R4:W-:Y:S04]  /*13210*/  STL.64 [R1+0x1e30], R180 ;  /* 0x001e30b401007387 */ /* 0x0109e80000100a00 */
[----:B------:R4:W-:Y:S04]  /*13220*/  STL [R1+0x1e08], R170 ;  /* 0x001e08aa01007387 */ /* 0x0009e80000100800 */
[----:B------:R4:W-:Y:S04]  /*13230*/  STL.64 [R1+0x1e00], R168 ;  /* 0x001e00a801007387 */ /* 0x0009e80000100a00 */
[----:B--2---:R2:W-:Y:S04]  /*13240*/  STL.128 [R1+0x1df0], R164 ;  /* 0x001df0a401007387 */ /* 0x0045e80000100c00 */
        /* <DEDUP_REMOVED lines=36> */
[----:B------:R-:W-:Y:S04]  /*13490*/  STL [R1+0x614], R173 ;  /* 0x000614ad01007387 */ /* 0x000fe80000100800 */
[----:B------:R-:W-:Y:S04]  /*134a0*/  STL.64 [R1+0x618], R174 ;  /* 0x000618ae01007387 */ /* 0x000fe80000100a00 */
[----:B------:R3:W-:Y:S04]  /*134b0*/  STL [R1+0x1bf8], R101 ;  /* 0x001bf86501007387 */ /* 0x0007e80000100800 */
[----:B0-----:R-:W2:Y:S04]  /*134c0*/  LDL.LU.128 R120, [R1+0x1c40] ;  /* 0x001c400001787983 */ /* 0x001ea80000300c00 */
[----:B-1----:R-:W2:Y:S04]  /*134d0*/  LDL.LU.128 R116, [R1+0x1c30] ;  /* 0x001c300001747983 */ /* 0x002ea80000300c00 */
[----:B------:R-:W2:Y:S04]  /*134e0*/  LDL.LU.128 R112, [R1+0x1c20] ;  /* 0x001c200001707983 */ /* 0x000ea80000300c00 */
[----:B------:R-:W2:Y:S04]  /*134f0*/  LDL.LU.128 R108, [R1+0x1c10] ;  /* 0x001c1000016c7983 */ /* 0x000ea80000300c00 */
[----:B------:R-:W2:Y:S04]  /*13500*/  LDL.LU.128 R104, [R1+0x1c00] ;  /* 0x001c000001687983 */ /* 0x000ea80000300c00 */
[----:B------:R-:W2:Y:S04]  /*13510*/  LDL.LU R103, [R1+0x1bfc] ;  /* 0x001bfc0001677983 */ /* 0x000ea80000300800 */
[----:B------:R-:W2:Y:S04]  /*13520*/  LDL.LU R129, [R1+0x614] ;  /* 0x0006140001817983 */ /* 0x000ea80000300800 */
[----:B------:R-:W2:Y:S04]  /*13530*/  LDL.LU R130, [R1+0x618] ;  /* 0x0006180001827983 */ /* 0x000ea80000300800 */
[----:B------:R-:W2:Y:S04]  /*13540*/  LDL.LU R131, [R1+0x61c] ;  /* 0x00061c0001837983 */ /* 0x000ea80000300800 */
[----:B---3--:R0:W-:Y:S04]  /*13550*/  STL.128 [R1+0x1c50], R124 ;  /* 0x001c507c01007387 */ /* 0x0081e80000100c00 */
[----:B------:R-:W3:Y:S04]  /*13560*/  LDL.LU R101, [R1+0x1bf8] ;  /* 0x001bf80001657983 */ /* 0x000ee80000300800 */
[----:B0-----:R-:W3:Y:S01]  /*13570*/  LDL.LU.128 R124, [R1+0x1c50] ;  /* 0x001c5000017c7983 */ /* 0x001ee20000300c00 */
[----:B------:R-:W-:-:S03]  /*13580*/  IMAD.MOV.U32 R128, RZ, RZ, R172 ;  /* 0x000000ffff807224 */ /* 0x000fc600078e00ac */
[----:B------:R0:W-:Y:S04]  /*13590*/  STL [R1+0x213c], R215 ;  /* 0x00213cd701007387 */ /* 0x0001e80000100800 */
[----:B------:R1:W-:Y:S04]  /*135a0*/  STL [R1+0x2138], R213 ;  /* 0x002138d501007387 */ /* 0x0003e80000100800 */
[----:B------:R1:W-:Y:S04]  /*135b0*/  STL [R1+0x2134], R211 ;  /* 0x002134d301007387 */ /* 0x0003e80000100800 */
[----:B------:R1:W-:Y:S04]  /*135c0*/  STL [R1+0x2130], R209 ;  /* 0x002130d101007387 */ /* 0x0003e80000100800 */
        /* <DEDUP_REMOVED lines=8> */
[----:B0-----:R-:W3:Y:S04]  /*13650*/  LDL.LU R215, [R1+0x213c] ;  /* 0x00213c0001d77983 */ /* 0x001ee80000300800 */
[----:B-1----:R-:W3:Y:S04]  /*13660*/  LDL.LU R213, [R1+0x2138] ;  /* 0x0021380001d57983 */ /* 0x002ee80000300800 */
[----:B------:R-:W3:Y:S04]  /*13670*/  LDL.LU R211, [R1+0x2134] ;  /* 0x0021340001d37983 */ /* 0x000ee80000300800 */
[----:B------:R-:W3:Y:S04]  /*13680*/  LDL.LU R209, [R1+0x2130] ;  /* 0x0021300001d17983 */ /* 0x000ee80000300800 */
[----:B------:R-:W3:Y:S04]  /*13690*/  LDL.LU.128 R204, [R1+0x1fe0] ;  /* 0x001fe00001cc7983 */ /* 0x000ee80000300c00 */
[----:B------:R-:W3:Y:S04]  /*136a0*/  LDL.LU.128 R176, [R1+0x1cd0] ;  /* 0x001cd00001b07983 */ /* 0x000ee80000300c00 */
[----:B------:R-:W3:Y:S04]  /*136b0*/  LDL.LU.128 R172, [R1+0x1cc0] ;  /* 0x001cc00001ac7983 */ /* 0x000ee80000300c00 */
        /* <DEDUP_REMOVED lines=40> */
[----:B------:R-:W4:Y:S04]  /*13940*/  LDL.LU.128 R160, [R1+0x1c90] ;  /* 0x001c900001a07983 */ /* 0x000f280000300c00 */
[----:B------:R-:W4:Y:S04]  /*13950*/  LDL.LU.128 R156, [R1+0x1c80] ;  /* 0x001c8000019c7983 */ /* 0x000f280000300c00 */
[----:B------:R-:W4:Y:S04]  /*13960*/  LDL.LU.128 R152, [R1+0x1c70] ;  /* 0x001c700001987983 */ /* 0x000f280000300c00 */
[----:B------:R-:W4:Y:S04]  /*13970*/  LDL.LU.128 R148, [R1+0x1c60] ;  /* 0x001c600001947983 */ /* 0x000f280000300c00 */
[----:B------:R-:W2:Y:S04]  /*13980*/  LDL.LU R99, [R1+0x1bf4] ;  /* 0x001bf40001637983 */ /* 0x000ea80000300800 */
[----:B------:R-:W4:Y:S04]  /*13990*/  LDL.LU R97, [R1+0x1bf0] ;  /* 0x001bf00001617983 */ /* 0x000f280000300800 */
[----:B------:R-:W4:Y:S04]  /*139a0*/  LDL.LU R95, [R1+0x1bec] ;  /* 0x001bec00015f7983 */ /* 0x000f280000300800 */
[----:B------:R-:W4:Y:S04]  /*139b0*/  LDL.LU R93, [R1+0x1be8] ;  /* 0x001be800015d7983 */ /* 0x000f280000300800 */
[----:B------:R-:W4:Y:S04]  /*139c0*/  LDL.LU R91, [R1+0x1be4] ;  /* 0x001be400015b7983 */ /* 0x000f280000300800 */
[----:B------:R-:W4:Y:S04]  /*139d0*/  LDL.LU R89, [R1+0x1be0] ;  /* 0x001be00001597983 */ /* 0x000f280000300800 */
[----:B------:R-:W-:Y:S04]  /*139e0*/  STL.128 [R1+0x1ba0], R128 ;  /* 0x001ba08001007387 */ /* 0x000fe80000100c00 */
[----:B------:R-:W-:Y:S04]  /*139f0*/  STL.128 [R1+0x1b80], R120 ;  /* 0x001b807801007387 */ /* 0x000fe80000100c00 */
[----:B---3--:R0:W-:Y:S04]  /*13a00*/  STL.128 [R1+0x1b90], R124 ;  /* 0x001b907c01007387 */ /* 0x0081e80000100c00 */
[----:B------:R1:W-:Y:S04]  /*13a10*/  STL.128 [R1+0x1b70], R116 ;  /* 0x001b707401007387 */ /* 0x0003e80000100c00 */
[----:B------:R-:W-:Y:S04]  /*13a20*/  STL.128 [R1+0x1b60], R112 ;  /* 0x001b607001007387 */ /* 0x000fe80000100c00 */
[----:B------:R-:W-:Y:S04]  /*13a30*/  STL.128 [R1+0x1b50], R108 ;  /* 0x001b506c01007387 */ /* 0x000fe80000100c00 */
[----:B------:R-:W-:Y:S04]  /*13a40*/  STL.128 [R1+0x1b40], R104 ;  /* 0x001b406801007387 */ /* 0x000fe80000100c00 */
[----:B------:R-:W-:Y:S04]  /*13a50*/  STL [R1+0x1b3c], R103 ;  /* 0x001b3c6701007387 */ /* 0x000fe80000100800 */
[----:B------:R-:W-:Y:S04]  /*13a60*/  STL [R1+0x1b38], R101 ;  /* 0x001b386501007387 */ /* 0x000fe80000100800 */
[----:B------:R3:W-:Y:S04]  /*13a70*/  STL.128 [R1+0x1ab0], R44 ;  /* 0x001ab02c01007387 */ /* 0x0007e80000100c00 */
[----:B------:R3:W-:Y:S04]  /*13a80*/  STL.128 [R1+0x1aa0], R40 ;  /* 0x001aa02801007387 */ /* 0x0007e80000100c00 */
[----:B------:R3:W-:Y:S04]  /*13a90*/  STL.128 [R1+0x1a90], R36 ;  /* 0x001a902401007387 */ /* 0x0007e80000100c00 */
[----:B0-----:R-:W4:Y:S04]  /*13aa0*/  LDL.LU.128 R124, [R1+0x1b90] ;  /* 0x001b9000017c7983 */ /* 0x001f280000300c00 */
[----:B------:R-:W4:Y:S04]  /*13ab0*/  LDL.LU.128 R120, [R1+0x1b80] ;  /* 0x001b800001787983 */ /* 0x000f280000300c00 */
[----:B-1----:R-:W4:Y:S04]  /*13ac0*/  LDL.LU.128 R116, [R1+0x1b70] ;  /* 0x001b700001747983 */ /* 0x002f280000300c00 */
[----:B---3--:R-:W3:Y:S04]  /*13ad0*/  LDL.LU.128 R44, [R1+0x1ab0] ;  /* 0x001ab000012c7983 */ /* 0x008ee80000300c00 */
[----:B------:R-:W3:Y:S04]  /*13ae0*/  LDL.LU.128 R40, [R1+0x1aa0] ;  /* 0x001aa00001287983 */ /* 0x000ee80000300c00 */
[----:B------:R-:W3:Y:S04]  /*13af0*/  LDL.LU.128 R36, [R1+0x1a90] ;  /* 0x001a900001247983 */ /* 0x000ee80000300c00 */
[----:B------:R-:W3:Y:S04]  /*13b00*/  LDL.128 R112, [R1+0x410] ;  /* 0x0004100001707983 */ /* 0x000ee80000100c00 */
[----:B------:R0:W-:Y:S04]  /*13b10*/  STL.128 [R1+0x1a80], R32 ;  /* 0x001a802001007387 */ /* 0x0001e80000100c00 */
[----:B------:R-:W-:Y:S04]  /*13b20*/  STL [R1+0x420], R66 ;  /* 0x0004204201007387 */ /* 0x000fe80000100800 */
[----:B------:R-:W-:Y:S04]  /*13b30*/  STL [R1+0x424], R56 ;  /* 0x0004243801007387 */ /* 0x000fe80000100800 */
[----:B------:R-:W-:Y:S04]  /*13b40*/  STL [R1+0x428], R58 ;  /* 0x0004283a01007387 */ /* 0x000fe80000100800 */
[----:B0-----:R-:W3:Y:S04]  /*13b50*/  LDL.LU.128 R32, [R1+0x1a80] ;  /* 0x001a800001207983 */ /* 0x001ee80000300c00 */
[----:B------:R-:W-:Y:S04]  /*13b60*/  STL [R1+0x42c], R60 ;  /* 0x00042c3c01007387 */ /* 0x000fe80000100800 */
[----:B------:R0:W-:Y:S04]  /*13b70*/  STL.128 [R1+0x1ad0], R52 ;  /* 0x001ad03401007387 */ /* 0x0001e80000100c00 */
[----:B------:R1:W-:Y:S04]  /*13b80*/  STL.128 [R1+0x1ac0], R48 ;  /* 0x001ac03001007387 */ /* 0x0003e80000100c00 */
[----:B------:R-:W3:Y:S04]  /*13b90*/  LDL.LU.128 R128, [R1+0x1ba0] ;  /* 0x001ba00001807983 */ /* 0x000ee80000300c00 */
[----:B------:R-:W3:Y:S04]  /*13ba0*/  LDL.LU.128 R108, [R1+0x1b50] ;  /* 0x001b5000016c7983 */ /* 0x000ee80000300c00 */
[----:B0-----:R-:W3:Y:S04]  /*13bb0*/  LDL.LU.128 R52, [R1+0x1ad0] ;  /* 0x001ad00001347983 */ /* 0x001ee80000300c00 */
[----:B-1----:R-:W3:Y:S04]  /*13bc0*/  LDL.LU.128 R48, [R1+0x1ac0] ;  /* 0x001ac00001307983 */ /* 0x002ee80000300c00 */
        /* <DEDUP_REMOVED lines=16> */
[----:B------:R-:W3:Y:S04]  /*13cd0*/  LDL.LU.128 R104, [R1+0x1b40] ;  /* 0x001b400001687983 */ /* 0x000ee80000300c00 */
[----:B------:R-:W3:Y:S04]  /*13ce0*/  LDL.LU R103, [R1+0x1b3c] ;  /* 0x001b3c0001677983 */ /* 0x000ee80000300800 */
[----:B------:R-:W3:Y:S04]  /*13cf0*/  LDL.LU R101, [R1+0x1b38] ;  /* 0x001b380001657983 */ /* 0x000ee80000300800 */
        /* <DEDUP_REMOVED lines=16> */
[----:B--2---:R0:W-:Y:S04]  /*13e00*/  STL [R1+0x1b34], R99 ;  /* 0x001b346301007387 */ /* 0x0041e80000100800 */
[----:B----4-:R1:W-:Y:S04]  /*13e10*/  STL [R1+0x1b30], R97 ;  /* 0x001b306101007387 */ /* 0x0103e80000100800 */
[----:B------:R2:W-:Y:S04]  /*13e20*/  STL [R1+0x1b2c], R95 ;  /* 0x001b2c5f01007387 */ /* 0x0005e80000100800 */
[----:B------:R4:W-:Y:S04]  /*13e30*/  STL [R1+0x1b28], R93 ;  /* 0x001b285d01007387 */ /* 0x0009e80000100800 */
[----:B------:R4:W-:Y:S04]  /*13e40*/  STL [R1+0x1b24], R91 ;  /* 0x001b245b01007387 */ /* 0x0009e80000100800 */
[----:B------:R4:W-:Y:S04]  /*13e50*/  STL [R1+0x1b20], R89 ;  /* 0x001b205901007387 */ /* 0x0009e80000100800 */
[----:B0-----:R-:W3:Y:S04]  /*13e60*/  LDL.LU R99, [R1+0x1b34] ;  /* 0x001b340001637983 */ /* 0x001ee80000300800 */
[----:B-1----:R-:W3:Y:S04]  /*13e70*/  LDL.LU R97, [R1+0x1b30] ;  /* 0x001b300001617983 */ /* 0x002ee80000300800 */
[----:B--2---:R-:W2:Y:S04]  /*13e80*/  LDL.LU R95, [R1+0x1b2c] ;  /* 0x001b2c00015f7983 */ /* 0x004ea80000300800 */
[----:B----4-:R-:W4:Y:S04]  /*13e90*/  LDL.LU R93, [R1+0x1b28] ;  /* 0x001b2800015d7983 */ /* 0x010f280000300800 */
[----:B------:R-:W4:Y:S04]  /*13ea0*/  LDL.LU R91, [R1+0x1b24] ;  /* 0x001b2400015b7983 */ /* 0x000f280000300800 */
[----:B------:R-:W4:Y:S04]  /*13eb0*/  LDL.LU R89, [R1+0x1b20] ;  /* 0x001b200001597983 */ /* 0x000f280000300800 */
[----:B------:R-:W-:Y:S04]  /*13ec0*/  STL.128 [R1+0x19f0], R124 ;  /* 0x0019f07c01007387 */ /* 0x000fe80000100c00 */
[----:B------:R-:W-:Y:S04]  /*13ed0*/  STL.128 [R1+0x19e0], R120 ;  /* 0x0019e07801007387 */ /* 0x000fe80000100c00 */
[----:B------:R0:W-:Y:S04]  /*13ee0*/  STL.128 [R1+0x19d0], R116 ;  /* 0x0019d07401007387 */ /* 0x0001e80000100c00 */
[----:B---3--:R1:W-:Y:S04]  /*13ef0*/  STL.128 [R1+0x1910], R44 ;  /* 0x0019102c01007387 */ /* 0x0083e80000100c00 */
[----:B------:R3:W-:Y:S04]  /*13f00*/  STL.128 [R1+0x1900], R40 ;  /* 0x0019002801007387 */ /* 0x0007e80000100c00 */
[----:B------:R3:W-:Y:S01]  /*13f10*/  STL.128 [R1+0x18f0], R36 ;  /* 0x0018f02401007387 */ /* 0x0007e20000100c00 */
[----:B------:R-:W-:-:S03]  /*13f20*/  IMAD.MOV.U32 R132, RZ, RZ, R112 ;  /* 0x000000ffff847224 */ /* 0x000fc600078e0070 */
[----:B0-----:R-:W4:Y:S01]  /*13f30*/  LDL.128 R116, [R1+0x420] ;  /* 0x0004200001747983 */ /* 0x001f220000100c00 */
[----:B------:R-:W-:Y:S02]  /*13f40*/  IMAD.MOV.U32 R133, RZ, RZ, R113 ;  /* 0x000000ffff857224 */ /* 0x000fe400078e0071 */
[----:B------:R-:W-:Y:S01]  /*13f50*/  IMAD.MOV.U32 R134, RZ, RZ, R114 ;  /* 0x000000ffff867224 */ /* 0x000fe200078e0072 */
[----:B------:R-:W4:Y:S01]  /*13f60*/  LDL.LU.128 R124, [R1+0x19f0] ;  /* 0x0019f000017c7983 */ /* 0x000f220000300c00 */
[----:B------:R-:W-:-:S03]  /*13f70*/  IMAD.MOV.U32 R135, RZ, RZ, R115 ;  /* 0x000000ffff877224 */ /* 0x000fc600078e0073 */
[----:B------:R-:W4:Y:S04]  /*13f80*/  LDL.LU.128 R120, [R1+0x19e0] ;  /* 0x0019e00001787983 */ /* 0x000f280000300c00 */
[----:B-1----:R-:W4:Y:S04]  /*13f90*/  LDL.LU.128 R44, [R1+0x1910] ;  /* 0x00191000012c7983 */ /* 0x002f280000300c00 */
[----:B---3--:R-:W3:Y:S04]  /*13fa0*/  LDL.LU.128 R40, [R1+0x1900] ;  /* 0x0019000001287983 */ /* 0x008ee80000300c00 */
[----:B------:R-:W3:Y:S04]  /*13fb0*/  LDL.LU.128 R36, [R1+0x18f0] ;  /* 0x0018f00001247983 */ /* 0x000ee80000300c00 */
[----:B------:R-:W3:Y:S04]  /*13fc0*/  LDL.LU.128 R112, [R1+0x1b60] ;  /* 0x001b600001707983 */ /* 0x000ee80000300c00 */
[----:B------:R0:W-:Y:S04]  /*13fd0*/  STL.128 [R1+0x1a70], R28 ;  /* 0x001a701c01007387 */ /* 0x0001e80000100c00 */
[----:B------:R1:W-:Y:S04]  /*13fe0*/  STL.64 [R1+0x1a40], R16 ;  /* 0x001a401001007387 */ /* 0x0003e80000100a00 */
[----:B------:R1:W-:Y:S04]  /*13ff0*/  STL.128 [R1+0x1a60], R24 ;  /* 0x001a601801007387 */ /* 0x0003e80000100c00 */
[----:B------:R1:W-:Y:S04]  /*14000*/  STL.128 [R1+0x18e0], R32 ;  /* 0x0018e02001007387 */ /* 0x0003e80000100c00 */
[----:B0-----:R-:W3:Y:S04]  /*14010*/  LDL.LU.128 R28, [R1+0x1a70] ;  /* 0x001a7000011c7983 */ /* 0x001ee80000300c00 */
[----:B-1----:R-:W3:Y:S04]  /*14020*/  LDL.LU.64 R16, [R1+0x1a40] ;  /* 0x001a400001107983 */ /* 0x002ee80000300a00 */
[----:B------:R0:W-:Y:S04]  /*14030*/  STL.128 [R1+0x1a50], R20 ;  /* 0x001a501401007387 */ /* 0x0001e80000100c00 */
[----:B------:R1:W-:Y:S04]  /*14040*/  STL.128 [R1+0x1a30], R12 ;  /* 0x001a300c01007387 */ /* 0x0003e80000100c00 */
[----:B------:R1:W-:Y:S04]  /*14050*/  STL.128 [R1+0x1a20], R8 ;  /* 0x001a200801007387 */ /* 0x0003e80000100c00 */
[----:B------:R1:W-:Y:S04]  /*14060*/  STL.128 [R1+0x1a10], R4 ;  /* 0x001a100401007387 */ /* 0x0003e80000100c00 */
[----:B------:R-:W3:Y:S04]  /*14070*/  LDL.LU.128 R24, [R1+0x1a60] ;  /* 0x001a600001187983 */ /* 0x000ee80000300c00 */
[----:B------:R-:W3:Y:S04]  /*14080*/  LDL.LU.128 R32, [R1+0x18e0] ;  /* 0x0018e00001207983 */ /* 0x000ee80000300c00 */
[----:B0-----:R-:W3:Y:S04]  /*14090*/  LDL.LU.128 R20, [R1+0x1a50] ;  /* 0x001a500001147983 */ /* 0x001ee80000300c00 */
[----:B-1----:R-:W3:Y:S04]  /*140a0*/  LDL.LU.128 R12, [R1+0x1a30] ;  /* 0x001a3000010c7983 */ /* 0x002ee80000300c00 */
[----:B------:R-:W3:Y:S04]  /*140b0*/  LDL.LU.128 R8, [R1+0x1a20] ;  /* 0x001a200001087983 */ /* 0x000ee80000300c00 */
[----:B------:R-:W3:Y:S04]  /*140c0*/  LDL.LU.128 R4, [R1+0x1a10] ;  /* 0x001a100001047983 */ /* 0x000ee80000300c00 */
[----:B------:R-:W-:Y:S04]  /*140d0*/  STL [R1+0x430], R50 ;  /* 0x0004303201007387 */ /* 0x000fe80000100800 */
[----:B------:R-:W-:Y:S04]  /*140e0*/  STL [R1+0x434], R52 ;  /* 0x0004343401007387 */ /* 0x000fe80000100800 */
[----:B------:R-:W-:Y:S04]  /*140f0*/  STL [R1+0x438], R54 ;  /* 0x0004383601007387 */ /* 0x000fe80000100800 */
[----:B------:R0:W-:Y:S04]  /*14100*/  STL.128 [R1+0x1a00], R128 ;  /* 0x001a008001007387 */ /* 0x0001e80000100c00 */
[----:B------:R1:W-:Y:S04]  /*14110*/  STL.64 [R1+0x1920], R48 ;  /* 0x0019203001007387 */ /* 0x0003e80000100a00 */
[----:B------:R1:W-:Y:S04]  /*14120*/  STL.128 [R1+0x19b0], R108 ;  /* 0x0019b06c01007387 */ /* 0x0003e80000100c00 */
[----:B0-----:R-:W3:Y:S04]  /*14130*/  LDL.LU.128 R128, [R1+0x1a00] ;  /* 0x001a000001807983 */ /* 0x001ee80000300c00 */
[----:B-1----:R-:W3:Y:S04]  /*14140*/  LDL.LU.64 R48, [R1+0x1920] ;  /* 0x0019200001307983 */ /* 0x002ee80000300a00 */
[----:B------:R0:W-:Y:S04]  /*14150*/  STL.128 [R1+0x19a0], R104 ;  /* 0x0019a06801007387 */ /* 0x0001e80000100c00 */
[----:B------:R1:W-:Y:S04]  /*14160*/  STL [R1+0x1990], R103 ;  /* 0x0019906701007387 */ /* 0x0003e80000100800 */
        /* <DEDUP_REMOVED lines=20> */
[----:B------:R-:W3:Y:S04]  /*142b0*/  LDL.LU.128 R108, [R1+0x19b0] ;  /* 0x0019b000016c7983 */ /* 0x000ee80000300c00 */
[----:B0-----:R-:W3:Y:S04]  /*142c0*/  LDL.LU.128 R104, [R1+0x19a0] ;  /* 0x0019a00001687983 */ /* 0x001ee80000300c00 */
[----:B-1----:R-:W3:Y:S04]  /*142d0*/  LDL.LU R103, [R1+0x1990] ;  /* 0x0019900001677983 */ /* 0x002ee80000300800 */
[----:B------:R0:W-:Y:S04]  /*142e0*/  STL [R1+0x1988], R99 ;  /* 0x0019886301007387 */ /* 0x0001e80000100800 */
[----:B------:R1:W-:Y:S04]  /*142f0*/  STL [R1+0x1984], R97 ;  /* 0x0019846101007387 */ /* 0x0003e80000100800 */
[----:B--2---:R2:W-:Y:S04]  /*14300*/  STL [R1+0x1980], R95 ;  /* 0x0019805f01007387 */ /* 0x0045e80000100800 */
[----:B----4-:R4:W-:Y:S04]  /*14310*/  STL [R1+0x197c], R93 ;  /* 0x00197c5d01007387 */ /* 0x0109e80000100800 */
[----:B------:R4:W-:Y:S04]  /*14320*/  STL [R1+0x1978], R91 ;  /* 0x0019785b01007387 */ /* 0x0009e80000100800 */
[----:B------:R4:W-:Y:S04]  /*14330*/  STL [R1+0x1974], R89 ;  /* 0x0019745901007387 */ /* 0x0009e80000100800 */
[----:B------:R-:W3:Y:S04]  /*14340*/  LDL.LU R101, [R1+0x198c] ;  /* 0x00198c0001657983 */ /* 0x000ee80000300800 */
[----:B0-----:R-:W3:Y:S04]  /*14350*/  LDL.LU R99, [R1+0x1988] ;  /* 0x0019880001637983 */ /* 0x001ee80000300800 */
[----:B-1----:R-:W3:Y:S04]  /*14360*/  LDL.LU R97, [R1+0x1984] ;  /* 0x0019840001617983 */ /* 0x002ee80000300800 */
[----:B--2---:R-:W2:Y:S04]  /*14370*/  LDL.LU R95, [R1+0x1980] ;  /* 0x00198000015f7983 */ /* 0x004ea80000300800 */
[----:B----4-:R-:W4:Y:S04]  /*14380*/  LDL.LU R93, [R1+0x197c] ;  /* 0x00197c00015d7983 */ /* 0x010f280000300800 */
[----:B------:R-:W4:Y:S04]  /*14390*/  LDL.LU R91, [R1+0x1978] ;  /* 0x00197800015b7983 */ /* 0x000f280000300800 */
[----:B------:R-:W4:Y:S04]  /*143a0*/  LDL.LU R89, [R1+0x1974] ;  /* 0x0019740001597983 */ /* 0x000f280000300800 */
[----:B------:R-:W4:Y:S04]  /*143b0*/  LDL.LU R87, [R1+0x1970] ;  /* 0x0019700001577983 */ /* 0x000f280000300800 */
[----:B------:R-:W4:Y:S04]  /*143c0*/  LDL.LU R85, [R1+0x196c] ;  /* 0x00196c0001557983 */ /* 0x000f280000300800 */
[----:B------:R-:W4:Y:S04]  /*143d0*/  LDL.LU R83, [R1+0x1968] ;  /* 0x0019680001537983 */ /* 0x000f280000300800 */
[----:B------:R-:W4:Y:S04]  /*143e0*/  LDL.LU R81, [R1+0x1964] ;  /* 0x0019640001517983 */ /* 0x000f280000300800 */
[----:B------:R-:W4:Y:S01]  /*143f0*/  LDL.LU R79, [R1+0x1960] ;  /* 0x00196000014f7983 */ /* 0x000f220000300800 */
[----:B------:R-:W-:-:S03]  /*14400*/  IMAD.MOV.U32 R136, RZ, RZ, R116 ;  /* 0x000000ffff887224 */ /* 0x000fc600078e0074 */
[----:B------:R-:W4:Y:S01]  /*14410*/  LDL.LU R77, [R1+0x195c] ;  /* 0x00195c00014d7983 */ /* 0x000f220000300800 */
[----:B------:R-:W-:Y:S02]  /*14420*/  IMAD.MOV.U32 R137, RZ, RZ, R117 ;  /* 0x000000ffff897224 */ /* 0x000fe400078e0075 */
[----:B------:R-:W-:Y:S01]  /*14430*/  IMAD.MOV.U32 R138, RZ, RZ, R118 ;  /* 0x000000ffff8a7224 */ /* 0x000fe200078e0076 */
[----:B------:R-:W-:Y:S01]  /*14440*/  STL.128 [R1+0x1850], R124 ;  /* 0x0018507c01007387 */ /* 0x000fe20000100c00 */
[----:B------:R-:W-:-:S03]  /*14450*/  IMAD.MOV.U32 R139, RZ, RZ, R119 ;  /* 0x000000ffff8b7224 */ /* 0x000fc600078e0077 */
[----:B------:R0:W-:Y:S04]  /*14460*/  STL.128 [R1+0x1840], R120 ;  /* 0x0018407801007387 */ /* 0x0001e80000100c00 */
[----:B------:R-:W-:Y:S04]  /*14470*/  STL [R1+0x43c], R44 ;  /* 0x00043c2c01007387 */ /* 0x000fe80000100800 */
[----:B---3--:R1:W-:Y:S04]  /*14480*/  STL.128 [R1+0x1770], R40 ;  /* 0x0017702801007387 */ /* 0x0083e80000100c00 */
[----:B------:R3:W-:Y:S04]  /*14490*/  STL.128 [R1+0x1760], R36 ;  /* 0x0017602401007387 */ /* 0x0007e80000100c00 */
[----:B------:R3:W-:Y:S04]  /*144a0*/  STL.128 [R1+0x19c0], R112 ;  /* 0x0019c07001007387 */ /* 0x0007e80000100c00 */
[----:B------:R-:W4:Y:S04]  /*144b0*/  LDL.LU.128 R116, [R1+0x19d0] ;  /* 0x0019d00001747983 */ /* 0x000f280000300c00 */
[----:B0-----:R-:W4:Y:S04]  /*144c0*/  LDL.128 R120, [R1+0x430] ;  /* 0x0004300001787983 */ /* 0x001f280000100c00 */
[----:B------:R-:W4:Y:S04]  /*144d0*/  LDL.LU.128 R124, [R1+0x1850] ;  /* 0x00185000017c7983 */ /* 0x000f280000300c00 */
[----:B-1----:R-:W4:Y:S04]  /*144e0*/  LDL.LU.128 R40, [R1+0x1770] ;  /* 0x0017700001287983 */ /* 0x002f280000300c00 */
[----:B---3--:R-:W3:Y:S04]  /*144f0*/  LDL.LU.128 R36, [R1+0x1760] ;  /* 0x0017600001247983 */ /* 0x008ee80000300c00 */
[----:B------:R-:W3:Y:S04]  /*14500*/  LDL.LU.128 R112, [R1+0x19c0] ;  /* 0x0019c00001707983 */ /* 0x000ee80000300c00 */
        /* <DEDUP_REMOVED lines=31> */
[----:B------:R0:W-:Y:S04]  /*14700*/  STL.128 [R1+0x1860], R128 ;  /* 0x0018608001007387 */ /* 0x0001e80000100c00 */
[----:B------:R1:W-:Y:S04]  /*14710*/  STL [R1+0x1788], R49 ;  /* 0x0017883101007387 */ /* 0x0003e80000100800 */
[----:B------:R1:W-:Y:S04]  /*14720*/  STL [R1+0x1784], R47 ;  /* 0x0017842f01007387 */ /* 0x0003e80000100800 */
[----:B------:R1:W-:Y:S04]  /*14730*/  STL [R1+0x1780], R45 ;  /* 0x0017802d01007387 */ /* 0x0003e80000100800 */
[----:B0-----:R-:W3:Y:S04]  /*14740*/  LDL.LU.128 R128, [R1+0x1860] ;  /* 0x0018600001807983 */ /* 0x001ee80000300c00 */
[----:B-1----:R-:W3:Y:S04]  /*14750*/  LDL.LU R49, [R1+0x1788] ;  /* 0x0017880001317983 */ /* 0x002ee80000300800 */
[----:B------:R-:W3:Y:S04]  /*14760*/  LDL.LU R47, [R1+0x1784] ;  /* 0x00178400012f7983 */ /* 0x000ee80000300800 */
[----:B------:R-:W3:Y:S04]  /*14770*/  LDL.LU R45, [R1+0x1780] ;  /* 0x00178000012d7983 */ /* 0x000ee80000300800 */
[----:B------:R0:W-:Y:S04]  /*14780*/  STL.128 [R1+0x1810], R108 ;  /* 0x0018106c01007387 */ /* 0x0001e80000100c00 */
[----:B------:R1:W-:Y:S04]  /*14790*/  STL.128 [R1+0x1800], R104 ;  /* 0x0018006801007387 */ /* 0x0003e80000100c00 */
[----:B------:R1:W-:Y:S04]  /*147a0*/  STL [R1+0x17f4], R103 ;  /* 0x0017f46701007387 */ /* 0x0003e80000100800 */
[----:B0-----:R-:W3:Y:S04]  /*147b0*/  LDL.LU.128 R108, [R1+0x1810] ;  /* 0x00181000016c7983 */ /* 0x001ee80000300c00 */
[----:B-1----:R-:W3:Y:S04]  /*147c0*/  LDL.LU.128 R104, [R1+0x1800] ;  /* 0x0018000001687983 */ /* 0x002ee80000300c00 */
[----:B------:R-:W3:Y:S04]  /*147d0*/  LDL.LU R103, [R1+0x17f4] ;  /* 0x0017f40001677983 */ /* 0x000ee80000300800 */
[----:B------:R0:W-:Y:S04]  /*147e0*/  STL [R1+0x17f0], R101 ;  /* 0x0017f06501007387 */ /* 0x0001e80000100800 */
[----:B------:R1:W-:Y:S04]  /*147f0*/  STL [R1+0x17ec], R99 ;  /* 0x0017ec6301007387 */ /* 0x0003e80000100800 */
[----:B------:R1:W-:Y:S04]  /*14800*/  STL [R1+0x17e8], R97 ;  /* 0x0017e86101007387 */ /* 0x0003e80000100800 */
[----:B--2---:R2:W-:Y:S04]  /*14810*/  STL [R1+0x17e4], R95 ;  /* 0x0017e45f01007387 */ /* 0x0045e80000100800 */
[----:B----4-:R4:W-:Y:S04]  /*14820*/  STL [R1+0x17e0], R93 ;  /* 0x0017e05d01007387 */ /* 0x0109e80000100800 */
[----:B------:R4:W-:Y:S04]  /*14830*/  STL [R1+0x17dc], R91 ;  /* 0x0017dc5b01007387 */ /* 0x0009e80000100800 */
[----:B------:R4:W-:Y:S04]  /*14840*/  STL [R1+0x17d8], R89 ;  /* 0x0017d85901007387 */ /* 0x0009e80000100800 */
[----:B------:R4:W-:Y:S04]  /*14850*/  STL [R1+0x17d4], R87 ;  /* 0x0017d45701007387 */ /* 0x0009e80000100800 */
[----:B------:R-:W-:Y:S04]  /*14860*/  STL [R1+0x17d0], R85 ;  /* 0x0017d05501007387 */ /* 0x000fe80000100800 */
[----:B------:R-:W-:Y:S04]  /*14870*/  STL [R1+0x17cc], R83 ;  /* 0x0017cc5301007387 */ /* 0x000fe80000100800 */
[----:B------:R-:W-:Y:S04]  /*14880*/  STL [R1+0x17c8], R81 ;  /* 0x0017c85101007387 */ /* 0x000fe80000100800 */
[----:B------:R-:W-:Y:S04]  /*14890*/  STL [R1+0x17c4], R79 ;  /* 0x0017c44f01007387 */ /* 0x000fe80000100800 */
[----:B0-----:R-:W3:Y:S04]  /*148a0*/  LDL.LU R101, [R1+0x17f0] ;  /* 0x0017f00001657983 */ /* 0x001ee80000300800 */
[----:B------:R-:W-:Y:S04]  /*148b0*/  STL [R1+0x17c0], R77 ;  /* 0x0017c04d01007387 */ /* 0x000fe80000100800 */
[----:B-1----:R-:W3:Y:S04]  /*148c0*/  LDL.LU R99, [R1+0x17ec] ;  /* 0x0017ec0001637983 */ /* 0x002ee80000300800 */
[----:B------:R-:W3:Y:S04]  /*148d0*/  LDL.LU R97, [R1+0x17e8] ;  /* 0x0017e80001617983 */ /* 0x000ee80000300800 */
[----:B--2---:R-:W2:Y:S04]  /*148e0*/  LDL.LU R95, [R1+0x17e4] ;  /* 0x0017e400015f7983 */ /* 0x004ea80000300800 */
[----:B----4-:R-:W4:Y:S04]  /*148f0*/  LDL.LU R93, [R1+0x17e0] ;  /* 0x0017e000015d7983 */ /* 0x010f280000300800 */
[----:B------:R-:W4:Y:S04]  /*14900*/  LDL.LU R91, [R1+0x17dc] ;  /* 0x0017dc00015b7983 */ /* 0x000f280000300800 */
[----:B------:R-:W4:Y:S04]  /*14910*/  LDL.LU R89, [R1+0x17d8] ;  /* 0x0017d80001597983 */ /* 0x000f280000300800 */
[----:B------:R0:W-:Y:S01]  /*14920*/  STL.128 [R1+0x1830], R116 ;  /* 0x0018307401007387 */ /* 0x0001e20000100c00 */
[----:B------:R-:W-:-:S02]  /*14930*/  IMAD.MOV.U32 R140, RZ, RZ, R120 ;  /* 0x000000ffff8c7224 */ /* 0x000fc400078e0078 */
[----:B------:R-:W-:Y:S01]  /*14940*/  IMAD.MOV.U32 R141, RZ, RZ, R121 ;  /* 0x000000ffff8d7224 */ /* 0x000fe200078e0079 */
[----:B------:R-:W4:Y:S01]  /*14950*/  LDL.LU R87, [R1+0x17d4] ;  /* 0x0017d40001577983 */ /* 0x000f220000300800 */
[----:B------:R-:W-:Y:S02]  /*14960*/  IMAD.MOV.U32 R142, RZ, RZ, R122 ;  /* 0x000000ffff8e7224 */ /* 0x000fe400078e007a */
[----:B------:R-:W-:Y:S01]  /*14970*/  IMAD.MOV.U32 R143, RZ, RZ, R123 ;  /* 0x000000ffff8f7224 */ /* 0x000fe200078e007b */
[----:B------:R1:W-:Y:S04]  /*14980*/  STL.128 [R1+0x16c0], R124 ;  /* 0x0016c07c01007387 */ /* 0x0003e80000100c00 */
[----:B------:R-:W-:Y:S04]  /*14990*/  STL [R1+0x44c], R40 ;  /* 0x00044c2801007387 */ /* 0x000fe80000100800 */
[----:B---3--:R-:W-:Y:S04]  /*149a0*/  STL [R1+0x448], R38 ;  /* 0x0004482601007387 */ /* 0x008fe80000100800 */
[----:B------:R3:W-:Y:S04]  /*149b0*/  STL.128 [R1+0x1820], R112 ;  /* 0x0018207001007387 */ /* 0x0007e80000100c00 */
[----:B------:R-:W4:Y:S04]  /*149c0*/  LDL.LU.128 R120, [R1+0x1840] ;  /* 0x0018400001787983 */ /* 0x000f280000300c00 */
[----:B0-----:R-:W4:Y:S04]  /*149d0*/  LDL.LU.128 R116, [R1+0x1830] ;  /* 0x0018300001747983 */ /* 0x001f280000300c00 */
[----:B-1----:R-:W4:Y:S04]  /*149e0*/  LDL.128 R124, [R1+0x440] ;  /* 0x00044000017c7983 */ /* 0x002f280000100c00 */
[----:B---3--:R-:W3:Y:S04]  /*149f0*/  LDL.LU.128 R112, [R1+0x1820] ;  /* 0x0018200001707983 */ /* 0x008ee80000300c00 */
        /* <DEDUP_REMOVED lines=13> */
[----:B------:R-:W3:Y:S04]  /*14ad0*/  LDL.LU R85, [R1+0x17d0] ;  /* 0x0017d00001557983 */ /* 0x000ee80000300800 */
[----:B------:R-:W3:Y:S04]  /*14ae0*/  LDL.LU R83, [R1+0x17cc] ;  /* 0x0017cc0001537983 */ /* 0x000ee80000300800 */
[----:B------:R-:W3:Y:S04]  /*14af0*/  LDL.LU R81, [R1+0x17c8] ;  /* 0x0017c80001517983 */ /* 0x000ee80000300800 */
        /* <DEDUP_REMOVED lines=18> */
[----:B------:R1:W-:Y:S04]  /*14c20*/  STL.64 [R1+0x15e0], R36 ;  /* 0x0015e02401007387 */ /* 0x0003e80000100a00 */
[----:B0-----:R-:W3:Y:S04]  /*14c30*/  LDL.LU.128 R28, [R1+0x1740] ;  /* 0x00174000011c7983 */ /* 0x001ee80000300c00 */
[----:B-1----:R-:W3:Y:S04]  /*14c40*/  LDL.LU.64 R16, [R1+0x1710] ;  /* 0x0017100001107983 */ /* 0x002ee80000300a00 */
[----:B------:R0:W-:Y:S04]  /*14c50*/  STL.128 [R1+0x15d0], R32 ;  /* 0x0015d02001007387 */ /* 0x0001e80000100c00 */
[----:B------:R1:W-:Y:S04]  /*14c60*/  STL.128 [R1+0x1720], R20 ;  /* 0x0017201401007387 */ /* 0x0003e80000100c00 */
[----:B------:R1:W-:Y:S04]  /*14c70*/  STL.128 [R1+0x1700], R12 ;  /* 0x0017000c01007387 */ /* 0x0003e80000100c00 */
[----:B------:R1:W-:Y:S04]  /*14c80*/  STL.128 [R1+0x16f0], R8 ;  /* 0x0016f00801007387 */ /* 0x0003e80000100c00 */
[----:B------:R1:W-:Y:S04]  /*14c90*/  STL.128 [R1+0x16e0], R4 ;  /* 0x0016e00401007387 */ /* 0x0003e80000100c00 */
[----:B------:R-:W3:Y:S04]  /*14ca0*/  LDL.LU.128 R24, [R1+0x1730] ;  /* 0x0017300001187983 */ /* 0x000ee80000300c00 */
[----:B------:R-:W3:Y:S04]  /*14cb0*/  LDL.LU.64 R36, [R1+0x15e0] ;  /* 0x0015e00001247983 */ /* 0x000ee80000300a00 */
[----:B0-----:R-:W3:Y:S04]  /*14cc0*/  LDL.LU.128 R32, [R1+0x15d0] ;  /* 0x0015d00001207983 */ /* 0x001ee80000300c00 */
[----:B-1----:R-:W3:Y:S04]  /*14cd0*/  LDL.LU.128 R20, [R1+0x1720] ;  /* 0x0017200001147983 */ /* 0x002ee80000300c00 */
[----:B------:R-:W3:Y:S04]  /*14ce0*/  LDL.LU.128 R12, [R1+0x1700] ;  /* 0x00170000010c7983 */ /* 0x000ee80000300c00 */
[----:B------:R-:W3:Y:S04]  /*14cf0*/  LDL.LU.128 R8, [R1+0x16f0] ;  /* 0x0016f00001087983 */ /* 0x000ee80000300c00 */
[----:B------:R-:W3:Y:S04]  /*14d00*/  LDL.LU.128 R4, [R1+0x16e0] ;  /* 0x0016e00001047983 */ /* 0x000ee80000300c00 */
[----:B------:R0:W-:Y:S04]  /*14d10*/  STL.128 [R1+0x16d0], R128 ;  /* 0x0016d08001007387 */ /* 0x0001e80000100c00 */
[----:B------:R1:W-:Y:S04]  /*14d20*/  STL.128 [R1+0x1680], R108 ;  /* 0x0016806c01007387 */ /* 0x0003e80000100c00 */
[----:B------:R1:W-:Y:S04]  /*14d30*/  STL.128 [R1+0x1670], R104 ;  /* 0x0016706801007387 */ /* 0x0003e80000100c00 */
[----:B0-----:R-:W3:Y:S04]  /*14d40*/  LDL.LU.128 R128, [R1+0x16d0] ;  /* 0x0016d00001807983 */ /* 0x001ee80000300c00 */
[----:B------:R0:W-:Y:S04]  /*14d50*/  STL [R1+0x1668], R103 ;  /* 0x0016686701007387 */ /* 0x0001e80000100800 */
[----:B------:R-:W-:Y:S04]  /*14d60*/  STL [R1+0x15fc], R49 ;  /* 0x0015fc3101007387 */ /* 0x000fe80000100800 */
[----:B------:R-:W-:Y:S04]  /*14d70*/  STL [R1+0x15f8], R47 ;  /* 0x0015f82f01007387 */ /* 0x000fe80000100800 */
[----:B------:R0:W-:Y:S04]  /*14d80*/  STL [R1+0x1664], R101 ;  /* 0x0016646501007387 */ /* 0x0001e80000100800 */
[----:B------:R-:W-:Y:S04]  /*14d90*/  STL [R1+0x15f4], R45 ;  /* 0x0015f42d01007387 */ /* 0x000fe80000100800 */
[----:B------:R-:W-:Y:S04]  /*14da0*/  STL [R1+0x1660], R99 ;  /* 0x0016606301007387 */ /* 0x000fe80000100800 */
[----:B------:R-:W-:Y:S04]  /*14db0*/  STL [R1+0x165c], R97 ;  /* 0x00165c6101007387 */ /* 0x000fe80000100800 */
[----:B--2---:R-:W-:Y:S04]  /*14dc0*/  STL [R1+0x1658], R95 ;  /* 0x0016585f01007387 */ /* 0x004fe80000100800 */
[----:B----4-:R-:W-:Y:S04]  /*14dd0*/  STL [R1+0x1654], R93 ;  /* 0x0016545d01007387 */ /* 0x010fe80000100800 */
[----:B------:R-:W-:Y:S04]  /*14de0*/  STL [R1+0x1650], R91 ;  /* 0x0016505b01007387 */ /* 0x000fe80000100800 */
[----:B------:R-:W-:Y:S04]  /*14df0*/  STL [R1+0x164c], R89 ;  /* 0x00164c5901007387 */ /* 0x000fe80000100800 */
[----:B------:R-:W-:Y:S04]  /*14e00*/  STL [R1+0x15f0], R43 ;  /* 0x0015f02b01007387 */ /* 0x000fe80000100800 */
[----:B------:R-:W-:Y:S04]  /*14e10*/  STL [R1+0x1648], R87 ;  /* 0x0016485701007387 */ /* 0x000fe80000100800 */
[----:B------:R-:W-:Y:S04]  /*14e20*/  STL [R1+0x15ec], R41 ;  /* 0x0015ec2901007387 */ /* 0x000fe80000100800 */
[----:B-1----:R-:W2:Y:S04]  /*14e30*/  LDL.LU.128 R108, [R1+0x1680] ;  /* 0x00168000016c7983 */ /* 0x002ea80000300c00 */
[----:B------:R-:W4:Y:S04]  /*14e40*/  LDL.LU.128 R104, [R1+0x1670] ;  /* 0x0016700001687983 */ /* 0x000f280000300c00 */
[----:B0-----:R-:W4:Y:S04]  /*14e50*/  LDL.LU R103, [R1+0x1668] ;  /* 0x0016680001677983 */ /* 0x001f280000300800 */
[----:B------:R0:W-:Y:S04]  /*14e60*/  STL.128 [R1+0x16b0], R120 ;  /* 0x0016b07801007387 */ /* 0x0001e80000100c00 */
[----:B------:R1:W-:Y:S01]  /*14e70*/  STL.128 [R1+0x16a0], R116 ;  /* 0x0016a07401007387 */ /* 0x0003e20000100c00 */
[----:B------:R-:W-:-:S03]  /*14e80*/  IMAD.MOV.U32 R144, RZ, RZ, R124 ;  /* 0x000000ffff907224 */ /* 0x000fc600078e007c */
[----:B------:R-:W4:Y:S01]  /*14e90*/  LDL.LU R101, [R1+0x1664] ;  /* 0x0016640001657983 */ /* 0x000f220000300800 */
[----:B------:R-:W-:Y:S02]  /*14ea0*/  IMAD.MOV.U32 R145, RZ, RZ, R125 ;  /* 0x000000ffff917224 */ /* 0x000fe400078e007d */
[----:B------:R-:W-:Y:S01]  /*14eb0*/  IMAD.MOV.U32 R146, RZ, RZ, R126 ;  /* 0x000000ffff927224 */ /* 0x000fe200078e007e */
[----:B---3--:R3:W-:Y:S01]  /*14ec0*/  STL.128 [R1+0x1690], R112 ;  /* 0x0016907001007387 */ /* 0x0087e20000100c00 */
[----:B------:R-:W-:-:S03]  /*14ed0*/  IMAD.MOV.U32 R147, RZ, RZ, R127 ;  /* 0x000000ffff937224 */ /* 0x000fc600078e007f */
[----:B------:R-:W2:Y:S04]  /*14ee0*/  LDL.LU.128 R124, [R1+0x16c0] ;  /* 0x0016c000017c7983 */ /* 0x000ea80000300c00 */
[----:B0-----:R-:W4:Y:S04]  /*14ef0*/  LDL.LU.128 R120, [R1+0x16b0] ;  /* 0x0016b00001787983 */ /* 0x001f280000300c00 */
[----:B-1----:R-:W4:Y:S04]  /*14f00*/  LDL.LU.128 R116, [R1+0x16a0] ;  /* 0x0016a00001747983 */ /* 0x002f280000300c00 */
[----:B---3--:R-:W3:Y:S04]  /*14f10*/  LDL.LU.128 R112, [R1+0x1690] ;  /* 0x0016900001707983 */ /* 0x008ee80000300c00 */
        /* <DEDUP_REMOVED lines=50> */
[----:B------:R-:W-:Y:S04]  /*15240*/  STL [R1+0x450], R42 ;  /* 0x0004502a01007387 */ /* 0x000fe80000100800 */
[----:B------:R1:W-:Y:S04]  /*15250*/  STL.128 [R1+0x15b0], R24 ;  /* 0x0015b01801007387 */ /* 0x0003e80000100c00 */
[----:B0-----:R-:W3:Y:S04]  /*15260*/  LDL.LU.128 R28, [R1+0x15c0] ;  /* 0x0015c000011c7983 */ /* 0x001ee80000300c00 */
[----:B-1----:R-:W3:Y:S04]  /*15270*/  LDL.LU.64 R16, [R1+0x1590] ;  /* 0x0015900001107983 */ /* 0x002ee80000300a00 */
[----:B------:R0:W-:Y:S04]  /*15280*/  STL.128 [R1+0x1550], R164 ;  /* 0x001550a401007387 */ /* 0x0001e80000100c00 */
[----:B------:R-:W-:Y:S04]  /*15290*/  STL [R1+0x454], R32 ;  /* 0x0004542001007387 */ /* 0x000fe80000100800 */
[----:B------:R-:W-:Y:S04]  /*152a0*/  STL [R1+0x458], R34 ;  /* 0x0004582201007387 */ /* 0x000fe80000100800 */
[----:B------:R-:W-:Y:S04]  /*152b0*/  STL [R1+0x45c], R36 ;  /* 0x00045c2401007387 */ /* 0x000fe80000100800 */
[----:B------:R1:W-:Y:S04]  /*152c0*/  STL [R1+0x15e8], R39 ;  /* 0x0015e82701007387 */ /* 0x0003e80000100800 */
[----:B------:R1:W-:Y:S04]  /*152d0*/  STL.128 [R1+0x15a0], R20 ;  /* 0x0015a01401007387 */ /* 0x0003e80000100c00 */
[----:B------:R1:W-:Y:S04]  /*152e0*/  STL.128 [R1+0x1580], R12 ;  /* 0x0015800c01007387 */ /* 0x0003e80000100c00 */
[----:B------:R1:W-:Y:S04]  /*152f0*/  STL.128 [R1+0x1570], R8 ;  /* 0x0015700801007387 */ /* 0x0003e80000100c00 */
[----:B------:R1:W-:Y:S04]  /*15300*/  STL.128 [R1+0x1560], R4 ;  /* 0x0015600401007387 */ /* 0x0003e80000100c00 */
[----:B------:R-:W3:Y:S04]  /*15310*/  LDL.LU.128 R24, [R1+0x15b0] ;  /* 0x0015b00001187983 */ /* 0x000ee80000300c00 */
[----:B0-----:R-:W3:Y:S04]  /*15320*/  LDL.128 R164, [R1+0x450] ;  /* 0x0004500001a47983 */ /* 0x001ee80000100c00 */
[----:B-1----:R-:W3:Y:S04]  /*15330*/  LDL.LU R39, [R1+0x15e8] ;  /* 0x0015e80001277983 */ /* 0x002ee80000300800 */
[----:B------:R-:W3:Y:S04]  /*15340*/  LDL.LU.128 R20, [R1+0x15a0] ;  /* 0x0015a00001147983 */ /* 0x000ee80000300c00 */
[----:B------:R-:W3:Y:S04]  /*15350*/  LDL.LU.128 R12, [R1+0x1580] ;  /* 0x00158000010c7983 */ /* 0x000ee80000300c00 */
[----:B------:R-:W3:Y:S04]  /*15360*/  LDL.LU.128 R8, [R1+0x1570] ;  /* 0x0015700001087983 */ /* 0x000ee80000300c00 */
[----:B------:R-:W3:Y:S04]  /*15370*/  LDL.LU.128 R4, [R1+0x1560] ;  /* 0x0015600001047983 */ /* 0x000ee80000300c00 */
[----:B------:R-:W-:Y:S04]  /*15380*/  STL.128 [R1+0x1540], R160 ;  /* 0x001540a001007387 */ /* 0x000fe80000100c00 */
[----:B------:R-:W-:Y:S04]  /*15390*/  STL.128 [R1+0x1530], R156 ;  /* 0x0015309c01007387 */ /* 0x000fe80000100c00 */
[----:B------:R0:W-:Y:S04]  /*153a0*/  STL.128 [R1+0x1520], R152 ;  /* 0x0015209801007387 */ /* 0x0001e80000100c00 */
[----:B------:R1:W-:Y:S04]  /*153b0*/  STL.128 [R1+0x1510], R148 ;  /* 0x0015109401007387 */ /* 0x0003e80000100c00 */
[----:B------:R1:W-:Y:S04]  /*153c0*/  STL.128 [R1+0x1500], R144 ;  /* 0x0015009001007387 */ /* 0x0003e80000100c00 */
[----:B------:R1:W-:Y:S04]  /*153d0*/  STL.128 [R1+0x14f0], R140 ;  /* 0x0014f08c01007387 */ /* 0x0003e80000100c00 */
[----:B------:R1:W-:Y:S04]  /*153e0*/  STL.128 [R1+0x14e0], R136 ;  /* 0x0014e08801007387 */ /* 0x0003e80000100c00 */
[----:B------:R1:W-:Y:S04]  /*153f0*/  STL.128 [R1+0x14d0], R132 ;  /* 0x0014d08401007387 */ /* 0x0003e80000100c00 */
[----:B------:R1:W-:Y:S04]  /*15400*/  STL.128 [R1+0x14c0], R128 ;  /* 0x0014c08001007387 */ /* 0x0003e80000100c00 */
[----:B--2---:R2:W-:Y:S04]  /*15410*/  STL.128 [R1+0x14b0], R124 ;  /* 0x0014b07c01007387 */ /* 0x0045e80000100c00 */
[----:B----4-:R4:W-:Y:S04]  /*15420*/  STL.128 [R1+0x14a0], R120 ;  /* 0x0014a07801007387 */ /* 0x0109e80000100c00 */
[----:B------:R4:W-:Y:S04]  /*15430*/  STL.128 [R1+0x1490], R116 ;  /* 0x0014907401007387 */ /* 0x0009e80000100c00 */
[----:B---3--:R3:W-:Y:S04]  /*15440*/  STL.128 [R1+0x1480], R112 ;  /* 0x0014807001007387 */ /* 0x0087e80000100c00 */
[----:B0-----:R-:W3:Y:S04]  /*15450*/  LDL.LU.128 R152, [R1+0x1520] ;  /* 0x0015200001987983 */ /* 0x001ee80000300c00 */
[----:B-1----:R-:W3:Y:S04]  /*15460*/  LDL.LU.128 R148, [R1+0x1510] ;  /* 0x0015100001947983 */ /* 0x002ee80000300c00 */
        /* <DEDUP_REMOVED lines=12> */
[----:B------:R-:W-:Y:S04]  /*15530*/  STL [R1+0x13ec], R47 ;  /* 0x0013ec2f01007387 */ /* 0x000fe80000100800 */
[----:B------:R-:W3:Y:S04]  /*15540*/  LDL.LU.128 R144, [R1+0x1500] ;  /* 0x0015000001907983 */ /* 0x000ee80000300c00 */
[----:B------:R-:W3:Y:S04]  /*15550*/  LDL.LU.128 R140, [R1+0x14f0] ;  /* 0x0014f000018c7983 */ /* 0x000ee80000300c00 */
[----:B------:R-:W3:Y:S04]  /*15560*/  LDL.LU.128 R136, [R1+0x14e0] ;  /* 0x0014e00001887983 */ /* 0x000ee80000300c00 */
[----:B------:R-:W3:Y:S04]  /*15570*/  LDL.LU.128 R132, [R1+0x14d0] ;  /* 0x0014d00001847983 */ /* 0x000ee80000300c00 */
        /* <DEDUP_REMOVED lines=22> */
[----:B--2---:R-:W2:Y:S04]  /*156e0*/  LDL.LU.128 R124, [R1+0x14b0] ;  /* 0x0014b000017c7983 */ /* 0x004ea80000300c00 */
[----:B----4-:R-:W2:Y:S04]  /*156f0*/  LDL.LU.128 R120, [R1+0x14a0] ;  /* 0x0014a00001787983 */ /* 0x010ea80000300c00 */
[----:B------:R-:W2:Y:S04]  /*15700*/  LDL.LU.128 R116, [R1+0x1490] ;  /* 0x0014900001747983 */ /* 0x000ea80000300c00 */
[----:B---3--:R-:W2:Y:S04]  /*15710*/  LDL.LU.128 R112, [R1+0x1480] ;  /* 0x0014800001707983 */ /* 0x008ea80000300c00 */
[----:B0-----:R-:W2:Y:S04]  /*15720*/  LDL.LU.128 R108, [R1+0x1470] ;  /* 0x00147000016c7983 */ /* 0x001ea80000300c00 */
[----:B-1----:R-:W2:Y:S04]  /*15730*/  LDL.LU.128 R104, [R1+0x1460] ;  /* 0x0014600001687983 */ /* 0x002ea80000300c00 */
        /* <DEDUP_REMOVED lines=31> */
[----:B------:R-:W2:Y:S01]  /*15930*/  LDL.LU R41, [R1+0x13e0] ;  /* 0x0013e00001297983 */ /* 0x000ea20000300800 */
[----:B------:R-:W-:Y:S01]  /*15940*/  ISETP.NE.U32.AND P2, PT, R33, RZ, PT ;  /* 0x000000ff2100720c */ /* 0x000fe20003f45070 */
[----:B------:R-:W-:-:S02]  /*15950*/  IMAD R16, R31, 0xc00, R16 ;  /* 0x00000c001f107824 */ /* 0x000fc400078e0210 */
[----:B------:R-:W-:Y:S02]  /*15960*/  IMAD.MOV.U32 R19, RZ, RZ, R164 ;  /* 0x000000ffff137224 */ /* 0x000fe400078e00a4 */
[----:B------:R-:W-:Y:S02]  /*15970*/  IMAD.MOV.U32 R18, RZ, RZ, R165 ;  /* 0x000000ffff127224 */ /* 0x000fe400078e00a5 */
[----:B------:R-:W-:Y:S02]  /*15980*/  IMAD.MOV.U32 R3, RZ, RZ, R166 ;  /* 0x000000ffff037224 */ /* 0x000fe400078e00a6 */
[----:B------:R-:W-:Y:S02]  /*15990*/  IMAD.MOV.U32 R2, RZ, RZ, R167 ;  /* 0x000000ffff027224 */ /* 0x000fe400078e00a7 */
[----:B------:R-:W-:Y:S02]  /*159a0*/  IMAD.MOV.U32 R225, RZ, RZ, R27 ;  /* 0x000000ffffe17224 */ /* 0x000fe400078e001b */
[----:B------:R-:W-:-:S02]  /*159b0*/  IMAD.MOV.U32 R223, RZ, RZ, R26 ;  /* 0x000000ffffdf7224 */ /* 0x000fc400078e001a */
[----:B------:R-:W-:Y:S01]  /*159c0*/  IMAD.MOV.U32 R221, RZ, RZ, R25 ;  /* 0x000000ffffdd7224 */ /* 0x000fe200078e0019 */
[----:B------:R-:W-:Y:S01]  /*159d0*/  R2UR UR6, R16 ;  /* 0x00000000100672ca */ /* 0x000fe200000e0000 */
[----:B------:R-:W-:Y:S01]  /*159e0*/  IMAD.MOV.U32 R32, RZ, RZ, R37 ;  /* 0x000000ffff207224 */ /* 0x000fe200078e0025 */
[----:B------:R-:W-:Y:S01]  /*159f0*/  R2UR UR7, R17 ;  /* 0x00000000110772ca */ /* 0x000fe200000e0000 */
        /* <DEDUP_REMOVED lines=9> */
[----:B------:R-:W3:Y:S01]  /*15a90*/  LDL.LU.128 R160, [R1+0x1540] ;  /* 0x0015400001a07983 */ /* 0x000ee20000300c00 */
[----:B------:R-:W-:-:S02]  /*15aa0*/  IMAD.MOV.U32 R29, RZ, RZ, R228 ;  /* 0x000000ffff1d7224 */ /* 0x000fc400078e00e4 */
[----:B------:R-:W-:Y:S01]  /*15ab0*/  IMAD.MOV.U32 R30, RZ, RZ, R226 ;  /* 0x000000ffff1e7224 */ /* 0x000fe200078e00e2 */
[----:B------:R-:W4:Y:S01]  /*15ac0*/  LDL.LU.128 R156, [R1+0x1530] ;  /* 0x00153000019c7983 */ /* 0x000f220000300c00 */
[----:B------:R-:W-:Y:S02]  /*15ad0*/  IMAD.MOV.U32 R31, RZ, RZ, R224 ;  /* 0x000000ffff1f7224 */ /* 0x000fe400078e00e0 */
[----:B------:R-:W-:Y:S02]  /*15ae0*/  IMAD.MOV.U32 R33, RZ, RZ, R232 ;  /* 0x000000ffff217224 */ /* 0x000fe400078e00e8 */
[----:B------:R-:W-:Y:S02]  /*15af0*/  IMAD.MOV.U32 R34, RZ, RZ, R230 ;  /* 0x000000ffff227224 */ /* 0x000fe400078e00e6 */
[----:B------:R-:W-:Y:S02]  /*15b00*/  IMAD.MOV.U32 R36, RZ, RZ, R233 ;  /* 0x000000ffff247224 */ /* 0x000fe400078e00e9 */
[----:B------:R-:W-:-:S02]  /*15b10*/  IMAD.MOV.U32 R38, RZ, RZ, R229 ;  /* 0x000000ffff267224 */ /* 0x000fc400078e00e5 */
[----:B------:R-:W-:Y:S02]  /*15b20*/  IMAD.MOV.U32 R40, RZ, RZ, R227 ;  /* 0x000000ffff287224 */ /* 0x000fe400078e00e3 */
        /* <DEDUP_REMOVED lines=26> */
[----:B------:R-:W-:Y:S01]  /*15cd0*/  IMAD.MOV.U32 R94, RZ, RZ, R184 ;  /* 0x000000ffff5e7224 */ /* 0x000fe200078e00b8 */
[----:B------:R-:W-:Y:S01]  /*15ce0*/  VOTEU.ANY UP0, P2 ;  /* 0x00000000003f7886 */ /* 0x000fe20001000100 */
[----:B------:R-:W-:Y:S01]  /*15cf0*/  IMAD.MOV.U32 R35, RZ, RZ, R235 ;  /* 0x000000ffff237224 */ /* 0x000fe200078e00eb */
[----:B------:R-:W3:Y:S01]  /*15d00*/  LDL.LU.128 R164, [R1+0x1550] ;  /* 0x0015500001a47983 */ /* 0x000ee20000300c00 */
[----:B------:R-:W-:-:S02]  /*15d10*/  IMAD.MOV.U32 R37, RZ, RZ, R231 ;  /* 0x000000ffff257224 */ /* 0x000fc400078e00e7 */
[----:B------:R-:W-:Y:S02]  /*15d20*/  IMAD.MOV.U32 R148, RZ, RZ, R19 ;  /* 0x000000ffff947224 */ /* 0x000fe400078e0013 */
[----:B------:R-:W-:Y:S02]  /*15d30*/  IMAD.MOV.U32 R149, RZ, RZ, R18 ;  /* 0x000000ffff957224 */ /* 0x000fe400078e0012 */
[----:B------:R-:W-:Y:S02]  /*15d40*/  IMAD.MOV.U32 R150, RZ, RZ, R3 ;  /* 0x000000ffff967224 */ /* 0x000fe400078e0003 */
[----:B------:R-:W-:Y:S02]  /*15d50*/  IMAD.MOV.U32 R151, RZ, RZ, R2 ;  /* 0x000000ffff977224 */ /* 0x000fe400078e0002 */
[----:B------:R-:W-:Y:S02]  /*15d60*/  IMAD.MOV.U32 R27, RZ, RZ, R225 ;  /* 0x000000ffff1b7224 */ /* 0x000fe400078e00e1 */
[----:B------:R-:W-:-:S02]  /*15d70*/  IMAD.MOV.U32 R26, RZ, RZ, R223 ;  /* 0x000000ffff1a7224 */ /* 0x000fc400078e00df */
[----:B------:R-:W-:-:S06]  /*15d80*/  IMAD.MOV.U32 R25, RZ, RZ, R221 ;  /* 0x000000ffff197224 */ /* 0x000fcc00078e00dd */
[----:B--2---:R-:W-:-:S06]  /*15d90*/  WARPGROUP.ARRIVE ;  /* 0x00000000000079c5 */ /* 0x004fcc0000000000 */
[----:B------:R-:W-:Y:S03]  /*15da0*/  HGMMA.64x256x16.F32.BF16 R24, R152, gdesc[UR4].tnspB, R24, UP0, gsb0 ;  /* 0x43e0000498187df0 */ /* 0x000fe6000b801818 */
[----:B------:R-:W-:Y:S02]  /*15db0*/  WARPGROUP.DEPBAR.LE gsb0, 0x0 ;  /* 0x00008000000079c5 */ /* 0x000fe40000010000 */
[----:B------:R-:W-:Y:S02]  /*15dc0*/  VIADD R154, R16, 0x80 ;  /* 0x00000080109a7836 */ /* 0x000fe40000000000 */
[----:B------:R-:W-:Y:S01]  /*15dd0*/  IMAD.MOV.U32 R155, RZ, RZ, R17 ;  /* 0x000000ffff9b7224 */ /* 0x000fe200078e0011 */
[----:B------:R-:W-:Y:S01]  /*15de0*/  F2FP.BF16.F32.PACK_AB R152, R7, R8 ;  /* 0x000000080798723e */ /* 0x000fe200000010ff */
        /* <DEDUP_REMOVED lines=45> */
[----:B------:R-:W-:Y:S01]  /*160c0*/  IMAD.MOV.U32 R184, RZ, RZ, R100 ;  /* 0x000000ffffb87224 */ /* 0x000fe200078e0064 */
[----:B------:R0:W-:Y:S04]  /*160d0*/  STL.128 [R1+0x13d0], R224 ;  /* 0x0013d0e001007387 */ /* 0x0001e80000100c00 */
[----:B------:R1:W-:Y:S04]  /*160e0*/  STL.128 [R1+0x13c0], R220 ;  /* 0x0013c0dc01007387 */ /* 0x0003e80000100c00 */
        /* <DEDUP_REMOVED lines=9> */
[----:B------:R4:W-:Y:S01]  /*16180*/  STL.128 [R1+0x12b0], R152 ;  /* 0x0012b09801007387 */ /* 0x0009e20000100c00 */
[----:B------:R-:W-:-:S03]  /*16190*/  IMAD.MOV.U32 R232, RZ, RZ, R148 ;  /* 0x000000ffffe87224 */ /* 0x000fc600078e0094 */
[----:B0-----:R-:W3:Y:S01]  /*161a0*/  LDL.LU.128 R224, [R1+0x13d0] ;  /* 0x0013d00001e07983 */ /* 0x001ee20000300c00 */
[----:B------:R-:W-:-:S03]  /*161b0*/  IMAD.MOV.U32 R231, RZ, RZ, R147 ;  /* 0x000000ffffe77224 */ /* 0x000fc600078e0093 */
[----:B-1----:R-:W3:Y:S01]  /*161c0*/  LDL.LU.128 R220, [R1+0x13c0] ;  /* 0x0013c00001dc7983 */ /* 0x002ee20000300c00 */
[----:B------:R-:W-:-:S03]  /*161d0*/  IMAD.MOV.U32 R230, RZ, RZ, R146 ;  /* 0x000000ffffe67224 */ /* 0x000fc600078e0092 */
[----:B--2---:R-:W2:Y:S01]  /*161e0*/  LDL.LU.128 R216, [R1+0x13b0] ;  /* 0x0013b00001d87983 */ /* 0x004ea20000300c00 */
[----:B------:R-:W-:Y:S02]  /*161f0*/  IMAD.MOV.U32 R229, RZ, RZ, R145 ;  /* 0x000000ffffe57224 */ /* 0x000fe400078e0091 */
[----:B----4-:R-:W-:Y:S01]  /*16200*/  IMAD.MOV.U32 R155, RZ, RZ, R79 ;  /* 0x000000ffff9b7224 */ /* 0x010fe200078e004f */
[----:B------:R-:W4:Y:S01]  /*16210*/  LDL.LU.128 R212, [R1+0x13a0] ;  /* 0x0013a00001d47983 */ /* 0x000f220000300c00 */
[----:B------:R-:W-:Y:S02]  /*16220*/  IMAD.MOV.U32 R154, RZ, RZ, R78 ;  /* 0x000000ffff9a7224 */ /* 0x000fe400078e004e */
[----:B------:R-:W-:Y:S01]  /*16230*/  IMAD.MOV.U32 R153, RZ, RZ, R77 ;  /* 0x000000ffff997224 */ /* 0x000fe200078e004d */
[----:B------:R-:W2:Y:S01]  /*16240*/  LDL.LU.128 R208, [R1+0x1390] ;  /* 0x0013900001d07983 */ /* 0x000ea20000300c00 */
[----:B------:R-:W-:-:S03]  /*16250*/  IMAD.MOV.U32 R152, RZ, RZ, R76 ;  /* 0x000000ffff987224 */ /* 0x000fc600078e004c */
[----:B------:R-:W4:Y:S04]  /*16260*/  LDL.LU.128 R204, [R1+0x1380] ;  /* 0x0013800001cc7983 */ /* 0x000f280000300c00 */
[----:B------:R-:W2:Y:S04]  /*16270*/  LDL.LU.128 R200, [R1+0x1370] ;  /* 0x0013700001c87983 */ /* 0x000ea80000300c00 */
[----:B------:R-:W4:Y:S04]  /*16280*/  LDL.LU.128 R196, [R1+0x1360] ;  /* 0x0013600001c47983 */ /* 0x000f280000300c00 */
[----:B------:R-:W2:Y:S04]  /*16290*/  LDL.LU.128 R192, [R1+0x1350] ;  /* 0x0013500001c07983 */ /* 0x000ea80000300c00 */
[----:B------:R-:W4:Y:S04]  /*162a0*/  LDL.LU.128 R188, [R1+0x1340] ;  /* 0x0013400001bc7983 */ /* 0x000f280000300c00 */
[----:B------:R-:W2:Y:S01]  /*162b0*/  LDL.LU.128 R184, [R1+0x1330] ;  /* 0x0013300001b87983 */ /* 0x000ea20000300c00 */
[----:B------:R-:W-:-:S02]  /*162c0*/  IMAD.MOV.U32 R148, RZ, RZ, R72 ;  /* 0x000000ffff947224 */ /* 0x000fc400078e0048 */
[----:B------:R-:W-:Y:S01]  /*162d0*/  IMAD.MOV.U32 R147, RZ, RZ, R71 ;  /* 0x000000ffff937224 */ /* 0x000fe200078e0047 */
[----:B------:R0:W-:Y:S01]  /*162e0*/  STL.128 [R1+0x330], R152 ;  /* 0x0003309801007387 */ /* 0x0001e20000100c00 */
[----:B------:R-:W-:Y:S02]  /*162f0*/  IMAD.MOV.U32 R146, RZ, RZ, R70 ;  /* 0x000000ffff927224 */ /* 0x000fe400078e0046 */
[----:B------:R-:W-:Y:S02]  /*16300*/  IMAD.MOV.U32 R145, RZ, RZ, R69 ;  /* 0x000000ffff917224 */ /* 0x000fe400078e0045 */
[----:B------:R-:W-:Y:S02]  /*16310*/  IMAD.MOV.U32 R72, RZ, RZ, R155 ;  /* 0x000000ffff487224 */ /* 0x000fe400078e009b */
[----:B------:R-:W-:Y:S02]  /*16320*/  IMAD.MOV.U32 R71, RZ, RZ, R154 ;  /* 0x000000ffff477224 */ /* 0x000fe400078e009a */
[----:B------:R-:W-:-:S02]  /*16330*/  IMAD.MOV.U32 R70, RZ, RZ, R153 ;  /* 0x000000ffff467224 */ /* 0x000fc400078e0099 */
[----:B------:R-:W-:Y:S02]  /*16340*/  IMAD.MOV.U32 R69, RZ, RZ, R152 ;  /* 0x000000ffff457224 */ /* 0x000fe400078e0098 */
[----:B0-----:R-:W4:Y:S01]  /*16350*/  LDL.LU.128 R152, [R1+0x12b0] ;  /* 0x0012b00001987983 */ /* 0x001f220000300c00 */
[----:B------:R-:W-:-:S03]  /*16360*/  IMAD.MOV.U32 R235, RZ, RZ, R151 ;  /* 0x000000ffffeb7224 */ /* 0x000fc600078e0097 */
[----:B------:R0:W-:Y:S01]  /*16370*/  STL.128 [R1+0x1300], R172 ;  /* 0x001300ac01007387 */ /* 0x0001e20000100c00 */
[----:B------:R-:W-:-:S03]  /*16380*/  IMAD.MOV.U32 R7, RZ, RZ, R150 ;  /* 0x000000ffff077224 */ /* 0x000fc600078e0096 */
[----:B------:R1:W-:Y:S01]  /*16390*/  STL.128 [R1+0x12f0], R168 ;  /* 0x0012f0a801007387 */ /* 0x0003e20000100c00 */
[----:B------:R-:W-:-:S03]  /*163a0*/  IMAD.MOV.U32 R233, RZ, RZ, R149 ;  /* 0x000000ffffe97224 */ /* 0x000fc600078e0095 */
[----:B---3--:R3:W-:Y:S01]  /*163b0*/  STL.128 [R1+0x12e0], R164 ;  /* 0x0012e0a401007387 */ /* 0x0087e20000100c00 */
[----:B------:R-:W-:-:S03]  /*163c0*/  IMAD.MOV.U32 R228, RZ, RZ, R144 ;  /* 0x000000ffffe47224 */ /* 0x000fc600078e0090 */
[----:B------:R3:W-:Y:S01]  /*163d0*/  STL.128 [R1+0x12d0], R160 ;  /* 0x0012d0a001007387 */ /* 0x0007e20000100c00 */
[----:B------:R-:W-:Y:S02]  /*163e0*/  IMAD.MOV.U32 R151, RZ, RZ, R75 ;  /* 0x000000ffff977224 */ /* 0x000fe400078e004b */
[----:B0-----:R-:W-:Y:S01]  /*163f0*/  IMAD.MOV.U32 R175, RZ, RZ, R99 ;  /* 0x000000ffffaf7224 */ /* 0x001fe200078e0063 */
[----:B------:R0:W-:Y:S01]  /*16400*/  STL.128 [R1+0x12c0], R156 ;  /* 0x0012c09c01007387 */ /* 0x0001e20000100c00 */
[----:B------:R-:W-:Y:S02]  /*16410*/  IMAD.MOV.U32 R174, RZ, RZ, R98 ;  /* 0x000000ffffae7224 */ /* 0x000fe400078e0062 */
[----:B------:R-:W-:Y:S02]  /*16420*/  IMAD.MOV.U32 R173, RZ, RZ, R97 ;  /* 0x000000ffffad7224 */ /* 0x000fe400078e0061 */
[----:B------:R-:W-:Y:S02]  /*16430*/  IMAD.MOV.U32 R172, RZ, RZ, R96 ;  /* 0x000000ffffac7224 */ /* 0x000fe400078e0060 */
[----:B-1----:R-:W-:-:S02]  /*16440*/  IMAD.MOV.U32 R171, RZ, RZ, R95 ;  /* 0x000000ffffab7224 */ /* 0x002fc400078e005f */
[----:B------:R-:W-:Y:S02]  /*16450*/  IMAD.MOV.U32 R170, RZ, RZ, R94 ;  /* 0x000000ffffaa7224 */ /* 0x000fe400078e005e */
[----:B------:R-:W-:Y:S02]  /*16460*/  IMAD.MOV.U32 R169, RZ, RZ, R93 ;  /* 0x000000ffffa97224 */ /* 0x000fe400078e005d */
[----:B------:R-:W-:Y:S02]  /*16470*/  IMAD.MOV.U32 R168, RZ, RZ, R92 ;  /* 0x000000ffffa87224 */ /* 0x000fe400078e005c */
[----:B---3--:R-:W-:Y:S02]  /*16480*/  IMAD.MOV.U32 R167, RZ, RZ, R91 ;  /* 0x000000ffffa77224 */ /* 0x008fe400078e005b */
[----:B------:R-:W-:Y:S02]  /*16490*/  IMAD.MOV.U32 R166, RZ, RZ, R90 ;  /* 0x000000ffffa67224 */ /* 0x000fe400078e005a */
[----:B------:R-:W-:-:S02]  /*164a0*/  IMAD.MOV.U32 R165, RZ, RZ, R89 ;  /* 0x000000ffffa57224 */ /* 0x000fc400078e0059 */
[----:B------:R-:W-:Y:S02]  /*164b0*/  IMAD.MOV.U32 R164, RZ, RZ, R88 ;  /* 0x000000ffffa47224 */ /* 0x000fe400078e0058 */
[----:B------:R-:W-:Y:S02]  /*164c0*/  IMAD.MOV.U32 R163, RZ, RZ, R87 ;  /* 0x000000ffffa37224 */ /* 0x000fe400078e0057 */
[----:B------:R-:W-:Y:S02]  /*164d0*/  IMAD.MOV.U32 R162, RZ, RZ, R86 ;  /* 0x000000ffffa27224 */ /* 0x000fe400078e0056 */
[----:B------:R-:W-:Y:S02]  /*164e0*/  IMAD.MOV.U32 R161, RZ, RZ, R85 ;  /* 0x000000ffffa17224 */ /* 0x000fe400078e0055 */
[----:B------:R-:W-:Y:S02]  /*164f0*/  IMAD.MOV.U32 R160, RZ, RZ, R84 ;  /* 0x000000ffffa07224 */ /* 0x000fe400078e0054 */
[----:B0-----:R-:W-:-:S02]  /*16500*/  IMAD.MOV.U32 R159, RZ, RZ, R83 ;  /* 0x000000ffff9f7224 */ /* 0x001fc400078e0053 */
        /* <DEDUP_REMOVED lines=175> */
[----:B------:R-:W-:Y:S01]  /*17000*/  IMAD.MOV.U32 R45, RZ, RZ, R38 ;  /* 0x000000ffff2d7224 */ /* 0x000fe200078e0026 */
[----:B------:R4:W-:Y:S01]  /*17010*/  STL.128 [R1+0x270], R104 ;  /* 0x0002706801007387 */ /* 0x0009e20000100c00 */
[----:B------:R-:W-:Y:S02]  /*17020*/  IMAD.MOV.U32 R44, RZ, RZ, R37 ;  /* 0x000000ffff2c7224 */ /* 0x000fe400078e0025 */
[----:B------:R-:W-:Y:S01]  /*17030*/  IMAD.MOV.U32 R43, RZ, RZ, R36 ;  /* 0x000000ffff2b7224 */ /* 0x000fe200078e0024 */
[----:B------:R0:W-:Y:S01]  /*17040*/  STL.128 [R1+0x280], R108 ;  /* 0x0002806c01007387 */ /* 0x0001e20000100c00 */
[----:B------:R-:W-:Y:S02]  /*17050*/  IMAD.MOV.U32 R42, RZ, RZ, R35 ;  /* 0x000000ffff2a7224 */ /* 0x000fe400078e0023 */
[----:B------:R-:W-:Y:S01]  /*17060*/  IMAD.MOV.U32 R41, RZ, RZ, R34 ;  /* 0x000000ffff297224 */ /* 0x000fe200078e0022 */
[----:B------:R1:W-:Y:S01]  /*17070*/  STL.128 [R1+0x290], R112 ;  /* 0x0002907001007387 */ /* 0x0003e20000100c00 */
[----:B------:R-:W-:-:S02]  /*17080*/  IMAD.MOV.U32 R40, RZ, RZ, R33 ;  /* 0x000000ffff287224 */ /* 0x000fc400078e0021 */
        /* <DEDUP_REMOVED lines=18> */
[----:B--2---:R-:W-:Y:S01]  /*171b0*/  IMAD.MOV.U32 R100, RZ, RZ, R184 ;  /* 0x000000ffff647224 */ /* 0x004fe200078e00b8 */
[----:B------:R2:W-:Y:S01]  /*171c0*/  STL.128 [R1+0x300], R140 ;  /* 0x0003008c01007387 */ /* 0x0005e20000100c00 */
[----:B------:R-:W-:Y:S02]  /*171d0*/  IMAD.MOV.U32 R101, RZ, RZ, R185 ;  /* 0x000000ffff657224 */ /* 0x000fe400078e00b9 */
[----:B------:R-:W-:Y:S01]  /*171e0*/  IMAD.MOV.U32 R102, RZ, RZ, R186 ;  /* 0x000000ffff667224 */ /* 0x000fe200078e00ba */
[----:B------:R2:W-:Y:S01]  /*171f0*/  STL.128 [R1+0x310], R144 ;  /* 0x0003109001007387 */ /* 0x0005e20000100c00 */
[----:B------:R-:W-:Y:S02]  /*17200*/  IMAD.MOV.U32 R103, RZ, RZ, R187 ;  /* 0x000000ffff677224 */ /* 0x000fe400078e00bb */
[----:B----4-:R-:W-:Y:S01]  /*17210*/  IMAD.MOV.U32 R104, RZ, RZ, R188 ;  /* 0x000000ffff687224 */ /* 0x010fe200078e00bc */
[----:B------:R4:W-:Y:S01]  /*17220*/  STL.128 [R1+0x320], R148 ;  /* 0x0003209401007387 */ /* 0x0009e20000100c00 */
[----:B------:R-:W-:-:S02]  /*17230*/  IMAD.MOV.U32 R105, RZ, RZ, R189 ;  /* 0x000000ffff697224 */ /* 0x000fc400078e00bd */
[----:B------:R-:W-:Y:S02]  /*17240*/  IMAD.MOV.U32 R106, RZ, RZ, R190 ;  /* 0x000000ffff6a7224 */ /* 0x000fe400078e00be */
[----:B------:R-:W-:Y:S02]  /*17250*/  IMAD.MOV.U32 R107, RZ, RZ, R191 ;  /* 0x000000ffff6b7224 */ /* 0x000fe400078e00bf */
[----:B0-----:R-:W-:Y:S02]  /*17260*/  IMAD.MOV.U32 R108, RZ, RZ, R4 ;  /* 0x000000ffff6c7224 */ /* 0x001fe400078e0004 */
[----:B------:R-:W-:Y:S02]  /*17270*/  IMAD.MOV.U32 R109, RZ, RZ, R0 ;  /* 0x000000ffff6d7224 */ /* 0x000fe400078e0000 */
[----:B------:R-:W-:Y:S02]  /*17280*/  IMAD.MOV.U32 R110, RZ, RZ, R8 ;  /* 0x000000ffff6e7224 */ /* 0x000fe400078e0008 */
[----:B------:R-:W-:-:S02]  /*17290*/  IMAD.MOV.U32 R111, RZ, RZ, R195 ;  /* 0x000000ffff6f7224 */ /* 0x000fc400078e00c3 */
[----:B-1----:R-:W-:Y:S02]  /*172a0*/  IMAD.MOV.U32 R112, RZ, RZ, R196 ;  /* 0x000000ffff707224 */ /* 0x002fe400078e00c4 */
[----:B------:R-:W-:Y:S02]  /*172b0*/  IMAD.MOV.U32 R113, RZ, RZ, R197 ;  /* 0x000000ffff717224 */ /* 0x000fe400078e00c5 */
[----:B------:R-:W-:Y:S02]  /*172c0*/  IMAD.MOV.U32 R114, RZ, RZ, R198 ;  /* 0x000000ffff727224 */ /* 0x000fe400078e00c6 */
[----:B------:R-:W-:Y:S02]  /*172d0*/  IMAD.MOV.U32 R115, RZ, RZ, R199 ;  /* 0x000000ffff737224 */ /* 0x000fe400078e00c7 */
[----:B---3--:R-:W-:Y:S02]  /*172e0*/  IMAD.MOV.U32 R116, RZ, RZ, R200 ;  /* 0x000000ffff747224 */ /* 0x008fe400078e00c8 */
        /* <DEDUP_REMOVED lines=23> */
[----:B--2---:R-:W-:Y:S02]  /*17460*/  IMAD.MOV.U32 R140, RZ, RZ, R224 ;  /* 0x000000ffff8c7224 */ /* 0x004fe400078e00e0 */
[----:B------:R-:W-:-:S02]  /*17470*/  IMAD.MOV.U32 R141, RZ, RZ, R225 ;  /* 0x000000ffff8d7224 */ /* 0x000fc400078e00e1 */
[----:B------:R-:W-:Y:S02]  /*17480*/  IMAD.MOV.U32 R142, RZ, RZ, R226 ;  /* 0x000000ffff8e7224 */ /* 0x000fe400078e00e2 */
[----:B------:R-:W-:Y:S02]  /*17490*/  IMAD.MOV.U32 R143, RZ, RZ, R227 ;  /* 0x000000ffff8f7224 */ /* 0x000fe400078e00e3 */
[----:B------:R-:W-:Y:S02]  /*174a0*/  IMAD.MOV.U32 R144, RZ, RZ, R228 ;  /* 0x000000ffff907224 */ /* 0x000fe400078e00e4 */
[----:B------:R-:W-:Y:S02]  /*174b0*/  IMAD.MOV.U32 R145, RZ, RZ, R229 ;  /* 0x000000ffff917224 */ /* 0x000fe400078e00e5 */
[----:B------:R-:W-:Y:S02]  /*174c0*/  IMAD.MOV.U32 R146, RZ, RZ, R230 ;  /* 0x000000ffff927224 */ /* 0x000fe400078e00e6 */
[----:B------:R-:W-:-:S02]  /*174d0*/  IMAD.MOV.U32 R147, RZ, RZ, R231 ;  /* 0x000000ffff937224 */ /* 0x000fc400078e00e7 */
[----:B----4-:R-:W-:Y:S02]  /*174e0*/  IMAD.MOV.U32 R148, RZ, RZ, R232 ;  /* 0x000000ffff947224 */ /* 0x010fe400078e00e8 */
[----:B------:R-:W-:Y:S02]  /*174f0*/  IMAD.MOV.U32 R149, RZ, RZ, R233 ;  /* 0x000000ffff957224 */ /* 0x000fe400078e00e9 */
[----:B------:R-:W-:Y:S02]  /*17500*/  IMAD.MOV.U32 R150, RZ, RZ, R7 ;  /* 0x000000ffff967224 */ /* 0x000fe400078e0007 */
[----:B------:R-:W-:Y:S02]  /*17510*/  IMAD.MOV.U32 R151, RZ, RZ, R235 ;  /* 0x000000ffff977224 */ /* 0x000fe400078e00eb */
[----:B------:R-:W-:Y:S02]  /*17520*/  IMAD.MOV.U32 R24, RZ, RZ, R18 ;  /* 0x000000ffff187224 */ /* 0x000fe400078e0012 */
[----:B------:R-:W-:-:S02]  /*17530*/  IMAD.MOV.U32 R25, RZ, RZ, R2 ;  /* 0x000000ffff197224 */ /* 0x000fc400078e0002 */
[----:B------:R-:W-:Y:S02]  /*17540*/  IMAD.MOV.U32 R26, RZ, RZ, R3 ;  /* 0x000000ffff1a7224 */ /* 0x000fe400078e0003 */
[----:B------:R-:W-:-:S06]  /*17550*/  IMAD.MOV.U32 R27, RZ, RZ, R19 ;  /* 0x000000ffff1b7224 */ /* 0x000fcc00078e0013 */
[----:B------:R-:W-:-:S06]  /*17560*/  WARPGROUP.ARRIVE ;  /* 0x00000000000079c5 */ /* 0x000fcc0000000000 */
[----:B------:R-:W-:Y:S01]  /*17570*/  HGMMA.64x256x16.F32.BF16 R24, R152, gdesc[UR4].tnspB, R24, gsb0 ;  /* 0x43e0000498187df0 */ /* 0x000fe20008001818 */
[----:B------:R0:W-:Y:S04]  /*17580*/  STL.128 [R1+0x340], R156 ;  /* 0x0003409c01007387 */ /* 0x0001e80000100c00 */
[----:B------:R1:W-:Y:S04]  /*17590*/  STL.128 [R1+0x350], R160 ;  /* 0x000350a001007387 */ /* 0x0003e80000100c00 */
[----:B0-----:R-:W2:Y:S04]  /*175a0*/  LDL.LU.128 R156, [R1+0x12c0] ;  /* 0x0012c000019c7983 */ /* 0x001ea80000300c00 */
[----:B-1----:R-:W3:Y:S04]  /*175b0*/  LDL.LU.128 R160, [R1+0x12d0] ;  /* 0x0012d00001a07983 */ /* 0x002ee80000300c00 */
[----:B------:R0:W-:Y:S04]  /*175c0*/  STL.128 [R1+0x370], R168 ;  /* 0x000370a801007387 */ /* 0x0001e80000100c00 */
[----:B------:R1:W-:Y:S04]  /*175d0*/  STL.128 [R1+0x360], R164 ;  /* 0x000360a401007387 */ /* 0x0003e80000100c00 */
[----:B0-----:R-:W4:Y:S04]  /*175e0*/  LDL.LU.128 R168, [R1+0x12f0] ;  /* 0x0012f00001a87983 */ /* 0x001f280000300c00 */
[----:B-1----:R-:W4:Y:S04]  /*175f0*/  LDL.LU.128 R164, [R1+0x12e0] ;  /* 0x0012e00001a47983 */ /* 0x002f280000300c00 */
[----:B------:R0:W-:Y:S04]  /*17600*/  STL [R1+0x12a8], R194 ;  /* 0x0012a8c201007387 */ /* 0x0001e80000100800 */
[----:B------:R1:W-:Y:S01]  /*17610*/  STL.64 [R1+0x12a0], R192 ;  /* 0x0012a0c001007387 */ /* 0x0003e20000100a00 */
[----:B0-----:R-:W-:-:S02]  /*17620*/  IMAD.MOV.U32 R194, RZ, RZ, R8 ;  /* 0x000000ffffc27224 */ /* 0x001fc400078e0008 */
[----:B-1----:R-:W-:Y:S02]  /*17630*/  IMAD.MOV.U32 R192, RZ, RZ, R4 ;  /* 0x000000ffffc07224 */ /* 0x002fe400078e0004 */
[----:B------:R-:W-:-:S05]  /*17640*/  IMAD.MOV.U32 R193, RZ, RZ, R0 ;  /* 0x000000ffffc17224 */ /* 0x000fca00078e0000 */
[----:B------:R0:W-:Y:S04]  /*17650*/  STL.128 [R1+0x3b0], R192 ;  /* 0x0003b0c001007387 */ /* 0x0001e80000100c00 */
[----:B0-----:R-:W4:Y:S04]  /*17660*/  LDL.LU R194, [R1+0x12a8] ;  /* 0x0012a80001c27983 */ /* 0x001f280000300800 */
[----:B------:R-:W4:Y:S01]  /*17670*/  LDL.LU.64 R192, [R1+0x12a0] ;  /* 0x0012a00001c07983 */ /* 0x000f220000300a00 */
[----:B------:R-:W-:-:S05]  /*17680*/  IMAD.MOV.U32 R183, RZ, RZ, 0x1 ;  /* 0x00000001ffb77424 */ /* 0x000fca00078e00ff */
[----:B------:R0:W-:Y:S04]  /*17690*/  STL.128 [R1+0x1320], R180 ;  /* 0x001320b401007387 */ /* 0x0001e80000100c00 */
[----:B------:R1:W-:Y:S04]  /*176a0*/  STL.128 [R1+0x1310], R176 ;  /* 0x001310b001007387 */ /* 0x0003e80000100c00 */
[----:B------:R1:W-:Y:S04]  /*176b0*/  STL.128 [R1+0x380], R172 ;  /* 0x000380ac01007387 */ /* 0x0003e80000100c00 */
[----:B0-----:R-:W4:Y:S04]  /*176c0*/  LDL.LU.128 R180, [R1+0x1320] ;  /* 0x0013200001b47983 */ /* 0x001f280000300c00 */
[----:B-1----:R-:W4:Y:S04]  /*176d0*/  LDL.LU.128 R176, [R1+0x1310] ;  /* 0x0013100001b07983 */ /* 0x002f280000300c00 */
[----:B------:R-:W4:Y:S01]  /*176e0*/  LDL.LU.128 R172, [R1+0x1300] ;  /* 0x0013000001ac7983 */ /* 0x000f220000300c00 */
[----:B------:R-:W-:-:S03]  /*176f0*/  WARPGROUP.DEPBAR.LE gsb0, 0x0 ;  /* 0x00008000000079c5 */ /* 0x000fc60000010000 */
        /* <DEDUP_REMOVED lines=9> */
[----:B0-----:R-:W4:Y:S04]  /*17790*/  LDL.LU.128 R140, [R1+0x1200] ;  /* 0x00120000018c7983 */ /* 0x001f280000300c00 */
[----:B-1----:R-:W4:Y:S04]  /*177a0*/  LDL.LU.128 R136, [R1+0x11f0] ;  /* 0x0011f00001887983 */ /* 0x002f280000300c00 */
[----:B------:R-:W4:Y:S04]  /*177b0*/  LDL.LU.128 R132, [R1+0x11e0] ;  /* 0x0011e00001847983 */ /* 0x000f280000300c00 */
[----:B------:R-:W4:Y:S04]  /*177c0*/  LDL.LU.128 R128, [R1+0x11d0] ;  /* 0x0011d00001807983 */ /* 0x000f280000300c00 */
[----:B------:R-:W4:Y:S04]  /*177d0*/  LDL.LU.128 R124, [R1+0x11c0] ;  /* 0x0011c000017c7983 */ /* 0x000f280000300c00 */
[----:B------:R-:W4:Y:S04]  /*177e0*/  LDL.LU.128 R120, [R1+0x11b0] ;  /* 0x0011b00001787983 */ /* 0x000f280000300c00 */
[----:B------:R-:W4:Y:S04]  /*177f0*/  LDL.LU.128 R116, [R1+0x11a0] ;  /* 0x0011a00001747983 */ /* 0x000f280000300c00 */
[----:B------:R-:W4:Y:S04]  /*17800*/  LDL.LU.128 R112, [R1+0x1190] ;  /* 0x0011900001707983 */ /* 0x000f280000300c00 */
[----:B------:R-:W4:Y:S04]  /*17810*/  LDL.LU.128 R108, [R1+0x1180] ;  /* 0x00118000016c7983 */ /* 0x000f280000300c00 */
[----:B------:R0:W-:Y:S04]  /*17820*/  STL.128 [R1+0x1220], R148 ;  /* 0x0012209401007387 */ /* 0x0001e80000100c00 */
[----:B------:R1:W-:Y:S04]  /*17830*/  STL.128 [R1+0x1210], R144 ;  /* 0x0012109001007387 */ /* 0x0003e80000100c00 */
[----:B0-----:R-:W4:Y:S04]  /*17840*/  LDL.LU.128 R148, [R1+0x1220] ;  /* 0x0012200001947983 */ /* 0x001f280000300c00 */
[----:B-1----:R-:W4:Y:S04]  /*17850*/  LDL.LU.128 R144, [R1+0x1210] ;  /* 0x0012100001907983 */ /* 0x002f280000300c00 */
[----:B---3--:R0:W-:Y:S04]  /*17860*/  STL.128 [R1+0x1240], R160 ;  /* 0x001240a001007387 */ /* 0x0081e80000100c00 */
[----:B--2---:R1:W-:Y:S04]  /*17870*/  STL.128 [R1+0x1230], R156 ;  /* 0x0012309c01007387 */ /* 0x0043e80000100c00 */
[----:B0-----:R-:W2:Y:S04]  /*17880*/  LDL.LU.128 R160, [R1+0x1240] ;  /* 0x0012400001a07983 */ /* 0x001ea80000300c00 */
[----:B-1----:R-:W3:Y:S04]  /*17890*/  LDL.LU.128 R156, [R1+0x1230] ;  /* 0x00123000019c7983 */ /* 0x002ee80000300c00 */
[----:B----4-:R0:W-:Y:S04]  /*178a0*/  STL.128 [R1+0x1260], R168 ;  /* 0x001260a801007387 */ /* 0x0101e80000100c00 */
[----:B------:R1:W-:Y:S04]  /*178b0*/  STL.128 [R1+0x1250], R164 ;  /* 0x001250a401007387 */ /* 0x0003e80000100c00 */
[----:B0-----:R-:W4:Y:S04]  /*178c0*/  LDL.LU.128 R168, [R1+0x1260] ;  /* 0x0012600001a87983 */ /* 0x001f280000300c00 */
[----:B-1----:R-:W4:Y:S01]  /*178d0*/  LDL.LU.128 R164, [R1+0x1250] ;  /* 0x0012500001a47983 */ /* 0x002f220000300c00 */
[----:B------:R-:W-:-:S02]  /*178e0*/  F2FP.BF16.F32.PACK_AB R152, R15, R20 ;  /* 0x000000140f98723e */ /* 0x000fc400000010ff */
[----:B------:R-:W-:Y:S01]  /*178f0*/  F2FP.BF16.F32.PACK_AB R153, R11, R12 ;  /* 0x0000000c0b99723e */ /* 0x000fe200000010ff */
[----:B------:R0:W-:Y:S01]  /*17900*/  STL.128 [R1+0x390], R184 ;  /* 0x000390b801007387 */ /* 0x0001e20000100c00 */
[----:B------:R-:W-:Y:S02]  /*17910*/  F2FP.BF16.F32.PACK_AB R154, R21, R22 ;  /* 0x00000016159a723e */ /* 0x000fe400000010ff */
[----:B------:R-:W-:Y:S01]  /*17920*/  F2FP.BF16.F32.PACK_AB R155, R13, R14 ;  /* 0x0000000e0d9b723e */ /* 0x000fe200000010ff */
[----:B------:R1:W-:Y:S04]  /*17930*/  STL.128 [R1+0x3a0], R188 ;  /* 0x0003a0bc01007387 */ /* 0x0003e80000100c00 */
[----:B------:R-:W-:Y:S04]  /*17940*/  STL.128 [R1+0x3c0], R196 ;  /* 0x0003c0c401007387 */ /* 0x000fe80000100c00 */
[----:B------:R-:W-:Y:S04]  /*17950*/  STL.128 [R1+0x3d0], R200 ;  /* 0x0003d0c801007387 */ /* 0x000fe80000100c00 */
[----:B------:R-:W-:Y:S01]  /*17960*/  STL.128 [R1+0x3e0], R204 ;  /* 0x0003e0cc01007387 */ /* 0x000fe20000100c00 */
[----:B0-----:R-:W-:-:S02]  /*17970*/  IMAD.MOV.U32 R187, RZ, RZ, R103 ;  /* 0x000000ffffbb7224 */ /* 0x001fc400078e0067 */
[----:B------:R-:W-:Y:S01]  /*17980*/  IMAD.MOV.U32 R186, RZ, RZ, R102 ;  /* 0x000000ffffba7224 */ /* 0x000fe200078e0066 */
[----:B------:R-:W-:Y:S01]  /*17990*/  STL.128 [R1+0x3f0], R208 ;  /* 0x0003f0d001007387 */ /* 0x000fe20000100c00 */
[----:B-1----:R-:W-:Y:S02]  /*179a0*/  IMAD.MOV.U32 R191, RZ, RZ, R107 ;  /* 0x000000ffffbf7224 */ /* 0x002fe400078e006b */
[----:B------:R-:W-:Y:S01]  /*179b0*/  IMAD.MOV.U32 R190, RZ, RZ, R106 ;  /* 0x000000ffffbe7224 */ /* 0x000fe200078e006a */
[----:B------:R-:W-:Y:S01]  /*179c0*/  STL.128 [R1+0x400], R212 ;  /* 0x000400d401007387 */ /* 0x000fe20000100c00 */
[----:B------:R-:W-:Y:S02]  /*179d0*/  IMAD.MOV.U32 R189, RZ, RZ, R105 ;  /* 0x000000ffffbd7224 */ /* 0x000fe400078e0069 */
[----:B------:R-:W-:Y:S01]  /*179e0*/  IMAD.MOV.U32 R188, RZ, RZ, R104 ;  /* 0x000000ffffbc7224 */ /* 0x000fe200078e0068 */
[----:B------:R-:W-:Y:S01]  /*179f0*/  STL.128 [R1+0x410], R216 ;  /* 0x000410d801007387 */ /* 0x000fe20000100c00 */
[----:B------:R-:W-:-:S02]  /*17a00*/  IMAD.MOV.U32 R185, RZ, RZ, R101 ;  /* 0x000000ffffb97224 */ /* 0x000fc400078e0065 */
[----:B------:R-:W-:Y:S01]  /*17a10*/  IMAD.MOV.U32 R184, RZ, RZ, R100 ;  /* 0x000000ffffb87224 */ /* 0x000fe200078e0064 */
[----:B------:R-:W-:Y:S04]  /*17a20*/  STL.128 [R1+0x420], R220 ;  /* 0x000420dc01007387 */ /* 0x000fe80000100c00 */
[----:B------:R-:W-:Y:S01]  /*17a30*/  STL.128 [R1+0x430], R224 ;  /* 0x000430e001007387 */ /* 0x000fe20000100c00 */
[----:B------:R-:W-:-:S03]  /*17a40*/  IMAD.MOV.U32 R15, RZ, RZ, R19 ;  /* 0x000000ffff0f7224 */ /* 0x000fc600078e0013 */
[----:B------:R0:W-:Y:S04]  /*17a50*/  STL.128 [R1+0x10e0], R188 ;  /* 0x0010e0bc01007387 */ /* 0x0001e80000100c00 */
[----:B------:R1:W-:Y:S04]  /*17a60*/  STL.128 [R1+0x10d0], R184 ;  /* 0x0010d0b801007387 */ /* 0x0003e80000100c00 */
[----:B------:R1:W-:Y:S04]  /*17a70*/  STL.128 [R1+0x1050], R152 ;  /* 0x0010509801007387 */ /* 0x0003e80000100c00 */
[----:B------:R-:W-:Y:S04]  /*17a80*/  STL.128 [R1+0x440], R228 ;  /* 0x000440e401007387 */ /* 0x000fe80000100c00 */
[----:B0-----:R-:W4:Y:S04]  /*17a90*/  LDL.LU.128 R188, [R1+0x10e0] ;  /* 0x0010e00001bc7983 */ /* 0x001f280000300c00 */
[----:B-1----:R-:W4:Y:S01]  /*17aa0*/  LDL.LU.128 R184, [R1+0x10d0] ;  /* 0x0010d00001b87983 */ /* 0x002f220000300c00 */
[----:B------:R-:W-:-:S02]  /*17ab0*/  IMAD.MOV.U32 R155, RZ, RZ, R79 ;  /* 0x000000ffff9b7224 */ /* 0x000fc400078e004f */
[----:B------:R-:W-:Y:S02]  /*17ac0*/  IMAD.MOV.U32 R154, RZ, RZ, R78 ;  /* 0x000000ffff9a7224 */ /* 0x000fe400078e004e */
[----:B------:R-:W-:Y:S02]  /*17ad0*/  IMAD.MOV.U32 R153, RZ, RZ, R77 ;  /* 0x000000ffff997224 */ /* 0x000fe400078e004d */
[----:B------:R-:W-:-:S05]  /*17ae0*/  IMAD.MOV.U32 R152, RZ, RZ, R76 ;  /* 0x000000ffff987224 */ /* 0x000fca00078e004c */
[----:B------:R-:W-:Y:S04]  /*17af0*/  STL.128 [R1+0x330], R152 ;  /* 0x0003309801007387 */ /* 0x000fe80000100c00 */
[----:B------:R0:W-:Y:S04]  /*17b00*/  STL.128 [R1+0x1290], R180 ;  /* 0x001290b401007387 */ /* 0x0001e80000100c00 */
[----:B------:R1:W-:Y:S04]  /*17b10*/  STL.128 [R1+0x1280], R176 ;  /* 0x001280b001007387 */ /* 0x0003e80000100c00 */
[----:B------:R1:W-:Y:S04]  /*17b20*/  STL.128 [R1+0x1270], R172 ;  /* 0x001270ac01007387 */ /* 0x0003e80000100c00 */
[----:B0-----:R-:W4:Y:S04]  /*17b30*/  LDL.LU.128 R180, [R1+0x1290] ;  /* 0x0012900001b47983 */ /* 0x001f280000300c00 */
[----:B-1----:R-:W4:Y:S04]  /*17b40*/  LDL.LU.128 R176, [R1+0x1280] ;  /* 0x0012800001b07983 */ /* 0x002f280000300c00 */
[----:B------:R-:W4:Y:S01]  /*17b50*/  LDL.LU.128 R172, [R1+0x1270] ;  /* 0x0012700001ac7983 */ /* 0x000f220000300c00 */
        /* <DEDUP_REMOVED lines=41> */
[----:B------:R1:W-:Y:S01]  /*17df0*/  STL.128 [R1+0x10f0], R192 ;  /* 0x0010f0c001007387 */ /* 0x0003e20000100c00 */
[----:B------:R-:W-:-:S03]  /*17e00*/  IMAD.MOV.U32 R10, RZ, RZ, R148 ;  /* 0x000000ffff0a7224 */ /* 0x000fc600078e0094 */
[----:B0-----:R-:W4:Y:S01]  /*17e10*/  LDL.LU.128 R224, [R1+0x1170] ;  /* 0x0011700001e07983 */ /* 0x001f220000300c00 */
[----:B------:R-:W-:-:S03]  /*17e20*/  IMAD.MOV.U32 R19, RZ, RZ, R147 ;  /* 0x000000ffff137224 */ /* 0x000fc600078e0093 */
[----:B-1----:R-:W4:Y:S01]  /*17e30*/  LDL.LU.128 R220, [R1+0x1160] ;  /* 0x0011600001dc7983 */ /* 0x002f220000300c00 */
[----:B------:R-:W-:-:S03]  /*17e40*/  IMAD.MOV.U32 R230, RZ, RZ, R146 ;  /* 0x000000ffffe67224 */ /* 0x000fc600078e0092 */
[----:B------:R-:W4:Y:S01]  /*17e50*/  LDL.LU.128 R216, [R1+0x1150] ;  /* 0x0011500001d87983 */ /* 0x000f220000300c00 */
[----:B------:R-:W-:-:S03]  /*17e60*/  IMAD.MOV.U32 R229, RZ, RZ, R145 ;  /* 0x000000ffffe57224 */ /* 0x000fc600078e0091 */
[----:B------:R-:W4:Y:S04]  /*17e70*/  LDL.LU.128 R212, [R1+0x1140] ;  /* 0x0011400001d47983 */ /* 0x000f280000300c00 */
[----:B------:R-:W4:Y:S04]  /*17e80*/  LDL.LU.128 R208, [R1+0x1130] ;  /* 0x0011300001d07983 */ /* 0x000f280000300c00 */
[----:B------:R-:W4:Y:S04]  /*17e90*/  LDL.LU.128 R204, [R1+0x1120] ;  /* 0x0011200001cc7983 */ /* 0x000f280000300c00 */
[----:B------:R-:W4:Y:S04]  /*17ea0*/  LDL.LU.128 R200, [R1+0x1110] ;  /* 0x0011100001c87983 */ /* 0x000f280000300c00 */
[----:B------:R-:W4:Y:S04]  /*17eb0*/  LDL.LU.128 R196, [R1+0x1100] ;  /* 0x0011000001c47983 */ /* 0x000f280000300c00 */
        /* <DEDUP_REMOVED lines=9> */
[----:B------:R-:W4:Y:S04]  /*17f50*/  LDL.LU.128 R152, [R1+0x1050] ;  /* 0x0010500001987983 */ /* 0x000f280000300c00 */
[----:B--2---:R0:W-:Y:S04]  /*17f60*/  STL.128 [R1+0x1070], R160 ;  /* 0x001070a001007387 */ /* 0x0041e80000100c00 */
[----:B---3--:R1:W-:Y:S01]  /*17f70*/  STL.128 [R1+0x1060], R156 ;  /* 0x0010609c01007387 */ /* 0x0083e20000100c00 */
[----:B------:R-:W-:-:S03]  /*17f80*/  IMAD.MOV.U32 R6, RZ, RZ, R151 ;  /* 0x000000ffff067224 */ /* 0x000fc600078e0097 */
[----:B------:R2:W-:Y:S01]  /*17f90*/  STL [R1+0x12ac], R234 ;  /* 0x0012acea01007387 */ /* 0x0005e20000100800 */
        /* <DEDUP_REMOVED lines=10> */
[----:B--2---:R-:W-:Y:S02]  /*18040*/  IMAD.MOV.U32 R234, RZ, RZ, R7 ;  /* 0x000000ffffea7224 */ /* 0x004fe400078e0007 */
[----:B------:R-:W-:Y:S01]  /*18050*/  IMAD.MOV.U32 R7, RZ, RZ, R150 ;  /* 0x000000ffff077224 */ /* 0x000fe200078e0096 */
[----:B------:R0:W-:Y:S01]  /*18060*/  STL.128 [R1+0x340], R156 ;  /* 0x0003409c01007387 */ /* 0x0001e20000100c00 */
        /* <DEDUP_REMOVED lines=8> */
[----:B------:R-:W-:Y:S01]  /*180f0*/  IMAD.MOV.U32 R79, RZ, RZ, R162 ;  /* 0x000000ffff4f7224 */ /* 0x000fe200078e00a2 */
[----:B0-----:R-:W2:Y:S01]  /*18100*/  LDL.LU.128 R156, [R1+0x1060] ;  /* 0x00106000019c7983 */ /* 0x001ea20000300c00 */
[----:B------:R-:W-:Y:S02]  /*18110*/  IMAD.MOV.U32 R78, RZ, RZ, R161 ;  /* 0x000000ffff4e7224 */ /* 0x000fe400078e00a1 */
[----:B------:R-:W-:Y:S02]  /*18120*/  IMAD.MOV.U32 R77, RZ, RZ, R160 ;  /* 0x000000ffff4d7224 */ /* 0x000fe400078e00a0 */
[----:B-1----:R-:W3:Y:S04]  /*18130*/  LDL.LU.128 R160, [R1+0x1070] ;  /* 0x0010700001a07983 */ /* 0x002ee80000300c00 */
[----:B----4-:R0:W-:Y:S01]  /*18140*/  STL.128 [R1+0x1090], R168 ;  /* 0x001090a801007387 */ /* 0x0101e20000100c00 */
[----:B------:R-:W-:-:S03]  /*18150*/  IMAD.MOV.U32 R228, RZ, RZ, R144 ;  /* 0x000000ffffe47224 */ /* 0x000fc600078e0090 */
[----:B------:R1:W-:Y:S01]  /*18160*/  STL.128 [R1+0x1080], R164 ;  /* 0x001080a401007387 */ /* 0x0003e20000100c00 */
[----:B------:R-:W-:Y:S02]  /*18170*/  IMAD.MOV.U32 R144, RZ, RZ, R68 ;  /* 0x000000ffff907224 */ /* 0x000fe400078e0044 */
[----:B------:R-:W-:Y:S02]  /*18180*/  IMAD.MOV.U32 R143, RZ, RZ, R67 ;  /* 0x000000ffff8f7224 */ /* 0x000fe400078e0043 */
[----:B------:R-:W-:Y:S02]  /*18190*/  IMAD.MOV.U32 R142, RZ, RZ, R66 ;  /* 0x000000ffff8e7224 */ /* 0x000fe400078e0042 */
[----:B------:R-:W-:Y:S02]  /*181a0*/  IMAD.MOV.U32 R141, RZ, RZ, R65 ;  /* 0x000000ffff8d7224 */ /* 0x000fe400078e0041 */
[----:B0-----:R-:W-:Y:S02]  /*181b0*/  IMAD.MOV.U32 R171, RZ, RZ, R95 ;  /* 0x000000ffffab7224 */ /* 0x001fe400078e005f */
[----:B------:R-:W-:-:S02]  /*181c0*/  IMAD.MOV.U32 R170, RZ, RZ, R94 ;  /* 0x000000ffffaa7224 */ /* 0x000fc400078e005e */
[----:B------:R-:W-:Y:S02]  /*181d0*/  IMAD.MOV.U32 R169, RZ, RZ, R93 ;  /* 0x000000ffffa97224 */ /* 0x000fe400078e005d */
[----:B------:R-:W-:Y:S02]  /*181e0*/  IMAD.MOV.U32 R168, RZ, RZ, R92 ;  /* 0x000000ffffa87224 */ /* 0x000fe400078e005c */
[----:B-1----:R-:W-:Y:S02]  /*181f0*/  IMAD.MOV.U32 R167, RZ, RZ, R91 ;  /* 0x000000ffffa77224 */ /* 0x002fe400078e005b */
        /* <DEDUP_REMOVED lines=35> */
[----:B------:R-:W-:Y:S02]  /*18430*/  VIADD R4, R16, 0x100 ;  /* 0x0000010010047836 */ /* 0x000fe40000000000 */
        /* <DEDUP_REMOVED lines=30> */
[----:B------:R-:W-:Y:S01]  /*18620*/  STL.128 [R1+0x2f0], R136 ;  /* 0x0002f08801007387 */ /* 0x000fe20000100c00 */
[----:B0-----:R-:W-:Y:S02]  /*18630*/  IMAD.MOV.U32 R232, RZ, RZ, R109 ;  /* 0x000000ffffe87224 */ /* 0x001fe400078e006d */
[----:B------:R-:W-:Y:S01]  /*18640*/  IMAD.MOV.U32 R233, RZ, RZ, R108 ;  /* 0x000000ffffe97224 */ /* 0x000fe200078e006c */
[----:B------:R-:W-:Y:S01]  /*18650*/  STL.128 [R1+0x300], R140 ;  /* 0x0003008c01007387 */ /* 0x000fe20000100c00 */
[----:B------:R-:W-:Y:S02]  /*18660*/  IMAD.MOV.U32 R59, RZ, RZ, R142 ;  /* 0x000000ffff3b7224 */ /* 0x000fe400078e008e */
[----:B------:R-:W-:Y:S01]  /*18670*/  IMAD.MOV.U32 R110, RZ, RZ, R34 ;  /* 0x000000ffff6e7224 */ /* 0x000fe200078e0022 */
[----:B------:R-:W-:Y:S01]  /*18680*/  STL.128 [R1+0x310], R144 ;  /* 0x0003109001007387 */ /* 0x000fe20000100c00 */
[----:B------:R-:W-:-:S02]  /*18690*/  IMAD.MOV.U32 R109, RZ, RZ, R33 ;  /* 0x000000ffff6d7224 */ /* 0x000fc400078e0021 */
[----:B------:R-:W-:Y:S01]  /*186a0*/  IMAD.MOV.U32 R108, RZ, RZ, R32 ;  /* 0x000000ffff6c7224 */ /* 0x000fe200078e0020 */
[----:B------:R-:W-:Y:S01]  /*186b0*/  STL.128 [R1+0x320], R148 ;  /* 0x0003209401007387 */ /* 0x000fe20000100c00 */
[----:B------:R-:W-:Y:S02]  /*186c0*/  IMAD.MOV.U32 R52, RZ, RZ, R135 ;  /* 0x000000ffff347224 */ /* 0x000fe400078e0087 */
[----:B------:R-:W-:Y:S02]  /*186d0*/  IMAD.MOV.U32 R56, RZ, RZ, R139 ;  /* 0x000000ffff387224 */ /* 0x000fe400078e008b */
[----:B------:R-:W-:Y:S02]  /*186e0*/  IMAD.MOV.U32 R100, RZ, RZ, R184 ;  /* 0x000000ffff647224 */ /* 0x000fe400078e00b8 */
[----:B------:R-:W-:Y:S02]  /*186f0*/  IMAD.MOV.U32 R101, RZ, RZ, R185 ;  /* 0x000000ffff657224 */ /* 0x000fe400078e00b9 */
        /* <DEDUP_REMOVED lines=17> */
[----:B------:R-:W2:Y:S01]  /*18810*/  LDL.LU R234, [R1+0x12ac] ;  /* 0x0012ac0001ea7983 */ /* 0x000ea20000300800 */
        /* <DEDUP_REMOVED lines=15> */
[----:B------:R-:W-:Y:S01]  /*18910*/  IMAD.MOV.U32 R41, RZ, RZ, R124 ;  /* 0x000000ffff297224 */ /* 0x000fe200078e007c */
[----:B------:R-:W-:Y:S01]  /*18920*/  R2UR UR6, R4 ;  /* 0x00000000040672ca */ /* 0x000fe200000e0000 */
        /* <DEDUP_REMOVED lines=19> */
[----:B------:R-:W-:Y:S01]  /*18a60*/  R2UR UR7, R5 ;  /* 0x00000000050772ca */ /* 0x000fe200000e0000 */
        /* <DEDUP_REMOVED lines=25> */
[----:B0-----:R-:W2:Y:S01]  /*18c00*/  LDL.LU.128 R180, [R1+0x10c0] ;  /* 0x0010c00001b47983 */ /* 0x001ea20000300c00 */
[----:B------:R-:W-:Y:S02]  /*18c10*/  IMAD.MOV.U32 R68, RZ, RZ, R61 ;  /* 0x000000ffff447224 */ /* 0x000fe400078e003d */
[----:B------:R-:W-:Y:S01]  /*18c20*/  IMAD.MOV.U32 R67, RZ, RZ, R60 ;  /* 0x000000ffff437224 */ /* 0x000fe200078e003c */
[----:B-1----:R-:W2:Y:S01]  /*18c30*/  LDL.LU.128 R176, [R1+0x10b0] ;  /* 0x0010b00001b07983 */ /* 0x002ea20000300c00 */
[----:B------:R-:W-:-:S02]  /*18c40*/  IMAD.MOV.U32 R66, RZ, RZ, R59 ;  /* 0x000000ffff427224 */ /* 0x000fc400078e003b */
[----:B------:R-:W-:Y:S01]  /*18c50*/  IMAD.MOV.U32 R27, RZ, RZ, R110 ;  /* 0x000000ffff1b7224 */ /* 0x000fe200078e006e */
[----:B----4-:R-:W4:Y:S01]  /*18c60*/  LDL.LU.128 R172, [R1+0x10a0] ;  /* 0x0010a00001ac7983 */ /* 0x010f220000300c00 */
[----:B------:R-:W-:Y:S02]  /*18c70*/  IMAD.MOV.U32 R26, RZ, RZ, R109 ;  /* 0x000000ffff1a7224 */ /* 0x000fe400078e006d */
[----:B------:R-:W-:Y:S01]  /*18c80*/  IMAD.MOV.U32 R65, RZ, RZ, R58 ;  /* 0x000000ffff417224 */ /* 0x000fe200078e003a */
[----:B------:R-:W4:Y:S01]  /*18c90*/  LDL.LU.128 R164, [R1+0x1080] ;  /* 0x0010800001a47983 */ /* 0x000f220000300c00 */
[----:B------:R-:W-:Y:S02]  /*18ca0*/  IMAD.MOV.U32 R64, RZ, RZ, R57 ;  /* 0x000000ffff407224 */ /* 0x000fe400078e0039 */
[----:B------:R-:W-:Y:S01]  /*18cb0*/  IMAD.MOV.U32 R63, RZ, RZ, R56 ;  /* 0x000000ffff3f7224 */ /* 0x000fe200078e0038 */
        /* <DEDUP_REMOVED lines=45> */
[----:B---3--:R-:W-:Y:S02]  /*18f90*/  IMAD.MOV.U32 R104, RZ, RZ, R188 ;  /* 0x000000ffff687224 */ /* 0x008fe400078e00bc */
        /* <DEDUP_REMOVED lines=47> */
[----:B------:R-:W-:-:S06]  /*19290*/  WARPGROUP.ARRIVE ;  /* 0x00000000000079c5 */ /* 0x000fcc0000000000 */
[----:B------:R-:W-:Y:S01]  /*192a0*/  HGMMA.64x256x16.F32.BF16 R24, R152, gdesc[UR4].tnspB, R24, gsb0 ;  /* 0x43e0000498187df0 */ /* 0x000fe20008001818 */
[----:B------:R0:W-:Y:S04]  /*192b0*/  STL.128 [R1+0xfe0], R160 ;  /* 0x000fe0a001007387 */ /* 0x0001e80000100c00 */
[----:B--2---:R1:W-:Y:S04]  /*192c0*/  STL.128 [R1+0xfd0], R156 ;  /* 0x000fd09c01007387 */ /* 0x0043e80000100c00 */
[----:B------:R2:W-:Y:S04]  /*192d0*/  STL [R1+0x1048], R194 ;  /* 0x001048c201007387 */ /* 0x0005e80000100800 */
[----:B0-----:R-:W3:Y:S04]  /*192e0*/  LDL.LU.128 R160, [R1+0xfe0] ;  /* 0x000fe00001a07983 */ /* 0x001ee80000300c00 */
[----:B-1----:R-:W3:Y:S01]  /*192f0*/  LDL.LU.128 R156, [R1+0xfd0] ;  /* 0x000fd000019c7983 */ /* 0x002ee20000300c00 */
[----:B--2---:R-:W-:-:S03]  /*19300*/  IMAD.MOV.U32 R194, RZ, RZ, R231 ;  /* 0x000000ffffc27224 */ /* 0x004fc600078e00e7 */
[----:B------:R0:W-:Y:S02]  /*19310*/  STL.64 [R1+0x1040], R192 ;  /* 0x001040c001007387 */ /* 0x0001e40000100a00 */
[----:B0-----:R-:W-:Y:S02]  /*19320*/  IMAD.MOV.U32 R192, RZ, RZ, R233 ;  /* 0x000000ffffc07224 */ /* 0x001fe400078e00e9 */
[----:B------:R-:W-:-:S05]  /*19330*/  IMAD.MOV.U32 R193, RZ, RZ, R232 ;  /* 0x000000ffffc17224 */ /* 0x000fca00078e00e8 */
[----:B------:R0:W-:Y:S04]  /*19340*/  STL.128 [R1+0x3b0], R192 ;  /* 0x0003b0c001007387 */ /* 0x0001e80000100c00 */
[----:B0-----:R-:W2:Y:S04]  /*19350*/  LDL.LU R194, [R1+0x1048] ;  /* 0x0010480001c27983 */ /* 0x001ea80000300800 */
[----:B------:R-:W2:Y:S04]  /*19360*/  LDL.LU.64 R192, [R1+0x1040] ;  /* 0x0010400001c07983 */ /* 0x000ea80000300a00 */
[----:B------:R-:W-:Y:S01]  /*19370*/  STL.128 [R1+0x1030], R180 ;  /* 0x001030b401007387 */ /* 0x000fe20000100c00 */
        /* <DEDUP_REMOVED lines=8> */
[----:B0-----:R-:W2:Y:S04]  /*19400*/  LDL.LU.128 R132, [R1+0xf80] ;  /* 0x000f800001847983 */ /* 0x001ea80000300c00 */
[----:B-1----:R-:W2:Y:S04]  /*19410*/  LDL.LU.128 R128, [R1+0xf70] ;  /* 0x000f700001807983 */ /* 0x002ea80000300c00 */
[----:B----4-:R-:W4:Y:S04]  /*19420*/  LDL.LU.128 R124, [R1+0xf60] ;  /* 0x000f6000017c7983 */ /* 0x010f280000300c00 */
[----:B------:R-:W4:Y:S04]  /*19430*/  LDL.LU.128 R120, [R1+0xf50] ;  /* 0x000f500001787983 */ /* 0x000f280000300c00 */
[----:B------:R-:W4:Y:S04]  /*19440*/  LDL.LU.128 R116, [R1+0xf40] ;  /* 0x000f400001747983 */ /* 0x000f280000300c00 */
[----:B------:R-:W4:Y:S04]  /*19450*/  LDL.LU.128 R112, [R1+0xf30] ;  /* 0x000f300001707983 */ /* 0x000f280000300c00 */
[----:B------:R-:W4:Y:S04]  /*19460*/  LDL.LU.128 R108, [R1+0xf20] ;  /* 0x000f2000016c7983 */ /* 0x000f280000300c00 */
[----:B------:R0:W-:Y:S04]  /*19470*/  STL.128 [R1+0xfc0], R148 ;  /* 0x000fc09401007387 */ /* 0x0001e80000100c00 */
[----:B0-----:R-:W4:Y:S01]  /*19480*/  LDL.LU.128 R148, [R1+0xfc0] ;  /* 0x000fc00001947983 */ /* 0x001f220000300c00 */
[----:B------:R-:W-:-:S02]  /*19490*/  IMAD.MOV.U32 R180, RZ, RZ, R11 ;  /* 0x000000ffffb47224 */ /* 0x000fc400078e000b */
[----:B------:R-:W-:Y:S02]  /*194a0*/  IMAD.MOV.U32 R181, RZ, RZ, R20 ;  /* 0x000000ffffb57224 */ /* 0x000fe400078e0014 */
[----:B------:R-:W-:Y:S02]  /*194b0*/  IMAD.MOV.U32 R182, RZ, RZ, R4 ;  /* 0x000000ffffb67224 */ /* 0x000fe400078e0004 */
[----:B------:R-:W-:Y:S01]  /*194c0*/  IMAD.MOV.U32 R183, RZ, RZ, R235 ;  /* 0x000000ffffb77224 */ /* 0x000fe200078e00eb */
        /* <DEDUP_REMOVED lines=8> */
[----:B------:R0:W-:Y:S04]  /*19550*/  STL.128 [R1+0x1000], R168 ;  /* 0x001000a801007387 */ /* 0x0001e80000100c00 */
[----:B0-----:R-:W4:Y:S04]  /*19560*/  LDL.LU.128 R168, [R1+0x1000] ;  /* 0x0010000001a87983 */ /* 0x001f280000300c00 */
[----:B------:R0:W-:Y:S04]  /*19570*/  STL.128 [R1+0xfb0], R144 ;  /* 0x000fb09001007387 */ /* 0x0001e80000100c00 */
[----:B------:R1:W-:Y:S04]  /*19580*/  STL.128 [R1+0xfa0], R140 ;  /* 0x000fa08c01007387 */ /* 0x0003e80000100c00 */
[----:B------:R1:W-:Y:S04]  /*19590*/  STL.128 [R1+0xf90], R136 ;  /* 0x000f908801007387 */ /* 0x0003e80000100c00 */
[----:B0-----:R-:W4:Y:S04]  /*195a0*/  LDL.LU.128 R144, [R1+0xfb0] ;  /* 0x000fb00001907983 */ /* 0x001f280000300c00 */
[----:B-1----:R-:W4:Y:S04]  /*195b0*/  LDL.LU.128 R140, [R1+0xfa0] ;  /* 0x000fa000018c7983 */ /* 0x002f280000300c00 */
[----:B------:R-:W4:Y:S01]  /*195c0*/  LDL.LU.128 R136, [R1+0xf90] ;  /* 0x000f900001887983 */ /* 0x000f220000300c00 */
[----:B---3--:R-:W-:Y:S01]  /*195d0*/  F2FP.BF16.F32.PACK_AB R152, R159, R160 ;  /* 0x000000a09f98723e */ /* 0x008fe200000010ff */
[----:B------:R-:W-:Y:S01]  /*195e0*/  IMAD.MOV.U32 R159, RZ, RZ, R96 ;  /* 0x000000ffff9f7224 */ /* 0x000fe200078e0060 */
[----:B------:R-:W-:Y:S01]  /*195f0*/  F2FP.BF16.F32.PACK_AB R153, R23, R156 ;  /* 0x0000009c1799723e */ /* 0x000fe200000010ff */
[----:B------:R-:W-:Y:S01]  /*19600*/  IMAD.MOV.U32 R156, RZ, RZ, R93 ;  /* 0x000000ffff9c7224 */ /* 0x000fe200078e005d */
[----:B------:R-:W-:Y:S01]  /*19610*/  F2FP.BF16.F32.PACK_AB R154, R161, R162 ;  /* 0x000000a2a19a723e */ /* 0x000fe200000010ff */
[----:B------:R0:W-:Y:S01]  /*19620*/  STL.128 [R1+0x390], R184 ;  /* 0x000390b801007387 */ /* 0x0001e20000100c00 */
[----:B------:R-:W-:Y:S01]  /*19630*/  F2FP.BF16.F32.PACK_AB R155, R157, R158 ;  /* 0x0000009e9d9b723e */ /* 0x000fe200000010ff */
[----:B------:R-:W-:-:S02]  /*19640*/  IMAD.MOV.U32 R160, RZ, RZ, R95 ;  /* 0x000000ffffa07224 */ /* 0x000fc400078e005f */
[----:B------:R1:W-:Y:S01]  /*19650*/  STL.128 [R1+0x3a0], R188 ;  /* 0x0003a0bc01007387 */ /* 0x0003e20000100c00 */
[----:B------:R-:W-:Y:S02]  /*19660*/  IMAD.MOV.U32 R161, RZ, RZ, R92 ;  /* 0x000000ffffa17224 */ /* 0x000fe400078e005c */
[----:B------:R-:W-:Y:S01]  /*19670*/  IMAD.MOV.U32 R158, RZ, RZ, R90 ;  /* 0x000000ffff9e7224 */ /* 0x000fe200078e005a */
[----:B------:R-:W-:Y:S01]  /*19680*/  STL.128 [R1+0x3c0], R196 ;  /* 0x0003c0c401007387 */ /* 0x000fe20000100c00 */
[----:B------:R-:W-:-:S03]  /*19690*/  IMAD.MOV.U32 R157, RZ, RZ, R89 ;  /* 0x000000ffff9d7224 */ /* 0x000fc600078e0059 */
[----:B------:R-:W-:Y:S04]  /*196a0*/  STL.128 [R1+0x3d0], R200 ;  /* 0x0003d0c801007387 */ /* 0x000fe80000100c00 */
[----:B------:R-:W-:Y:S01]  /*196b0*/  STL.128 [R1+0x3e0], R204 ;  /* 0x0003e0cc01007387 */ /* 0x000fe20000100c00 */
[----:B0-----:R-:W-:Y:S02]  /*196c0*/  IMAD.MOV.U32 R187, RZ, RZ, R103 ;  /* 0x000000ffffbb7224 */ /* 0x001fe400078e0067 */
[----:B------:R-:W-:Y:S01]  /*196d0*/  IMAD.MOV.U32 R186, RZ, RZ, R102 ;  /* 0x000000ffffba7224 */ /* 0x000fe200078e0066 */
[----:B------:R-:W-:Y:S01]  /*196e0*/  STL.128 [R1+0x3f0], R208 ;  /* 0x0003f0d001007387 */ /* 0x000fe20000100c00 */
[----:B-1----:R-:W-:Y:S02]  /*196f0*/  IMAD.MOV.U32 R191, RZ, RZ, R107 ;  /* 0x000000ffffbf7224 */ /* 0x002fe400078e006b */
[----:B------:R-:W-:Y:S01]  /*19700*/  IMAD.MOV.U32 R190, RZ, RZ, R106 ;  /* 0x000000ffffbe7224 */ /* 0x000fe200078e006a */
[----:B------:R-:W-:Y:S01]  /*19710*/  STL.128 [R1+0x400], R212 ;  /* 0x000400d401007387 */ /* 0x000fe20000100c00 */
[----:B------:R-:W-:-:S02]  /*19720*/  IMAD.MOV.U32 R189, RZ, RZ, R105 ;  /* 0x000000ffffbd7224 */ /* 0x000fc400078e0069 */
[----:B------:R-:W-:Y:S01]  /*19730*/  IMAD.MOV.U32 R188, RZ, RZ, R104 ;  /* 0x000000ffffbc7224 */ /* 0x000fe200078e0068 */
[----:B------:R-:W-:Y:S01]  /*19740*/  STL.128 [R1+0x410], R216 ;  /* 0x000410d801007387 */ /* 0x000fe20000100c00 */
[----:B------:R-:W-:Y:S02]  /*19750*/  IMAD.MOV.U32 R185, RZ, RZ, R101 ;  /* 0x000000ffffb97224 */ /* 0x000fe400078e0065 */
[----:B------:R-:W-:Y:S01]  /*19760*/  IMAD.MOV.U32 R184, RZ, RZ, R100 ;  /* 0x000000ffffb87224 */ /* 0x000fe200078e0064 */
[----:B------:R0:W-:Y:S04]  /*19770*/  STL [R1+0xe24], R159 ;  /* 0x000e249f01007387 */ /* 0x0001e80000100800 */
[----:B------:R1:W-:Y:S01]  /*19780*/  STL [R1+0xe20], R156 ;  /* 0x000e209c01007387 */ /* 0x0003e20000100800 */
[----:B0-----:R-:W-:-:S03]  /*19790*/  IMAD.MOV.U32 R159, RZ, RZ, R91 ;  /* 0x000000ffff9f7224 */ /* 0x001fc600078e005b */
[----:B------:R0:W-:Y:S01]  /*197a0*/  STL.128 [R1+0xe10], R152 ;  /* 0x000e109801007387 */ /* 0x0001e20000100c00 */
[----:B-1----:R-:W-:-:S03]  /*197b0*/  IMAD.MOV.U32 R156, RZ, RZ, R88 ;  /* 0x000000ffff9c7224 */ /* 0x002fc600078e0058 */
[----:B------:R1:W-:Y:S01]  /*197c0*/  STL.128 [R1+0xea0], R188 ;  /* 0x000ea0bc01007387 */ /* 0x0003e20000100c00 */
[----:B------:R-:W-:-:S03]  /*197d0*/  IMAD.MOV.U32 R231, RZ, RZ, R19 ;  /* 0x000000ffffe77224 */ /* 0x000fc600078e0013 */
[----:B------:R3:W-:Y:S01]  /*197e0*/  STL.128 [R1+0xe90], R184 ;  /* 0x000e90b801007387 */ /* 0x0007e20000100c00 */
[----:B------:R-:W-:-:S03]  /*197f0*/  IMAD.MOV.U32 R235, RZ, RZ, R6 ;  /* 0x000000ffffeb7224 */ /* 0x000fc600078e0006 */
[----:B------:R3:W-:Y:S01]  /*19800*/  STL.64 [R1+0xe28], R160 ;  /* 0x000e28a001007387 */ /* 0x0007e20000100a00 */
[----:B0-----:R-:W-:-:S03]  /*19810*/  IMAD.MOV.U32 R155, RZ, RZ, R87 ;  /* 0x000000ffff9b7224 */ /* 0x001fc600078e0057 */
[----:B------:R0:W-:Y:S01]  /*19820*/  STL.128 [R1+0x360], R156 ;  /* 0x0003609c01007387 */ /* 0x0001e20000100c00 */
[----:B------:R-:W-:Y:S02]  /*19830*/  IMAD.MOV.U32 R152, RZ, RZ, R84 ;  /* 0x000000ffff987224 */ /* 0x000fe400078e0054 */
[----:B------:R-:W-:Y:S01]  /*19840*/  IMAD.MOV.U32 R87, RZ, RZ, R159 ;  /* 0x000000ffff577224 */ /* 0x000fe200078e009f */
[----:B-1----:R-:W4:Y:S01]  /*19850*/  LDL.LU.128 R188, [R1+0xea0] ;  /* 0x000ea00001bc7983 */ /* 0x002f220000300c00 */
[----:B------:R-:W-:Y:S02]  /*19860*/  IMAD.MOV.U32 R84, RZ, RZ, R156 ;  /* 0x000000ffff547224 */ /* 0x000fe400078e009c */
[----:B------:R-:W-:Y:S01]  /*19870*/  IMAD.MOV.U32 R154, RZ, RZ, R86 ;  /* 0x000000ffff9a7224 */ /* 0x000fe200078e0056 */
[----:B---3--:R-:W3:Y:S01]  /*19880*/  LDL.LU.128 R184, [R1+0xe90] ;  /* 0x000e900001b87983 */ /* 0x008ee20000300c00 */
[----:B------:R-:W-:-:S03]  /*19890*/  IMAD.MOV.U32 R153, RZ, RZ, R85 ;  /* 0x000000ffff997224 */ /* 0x000fc600078e0055 */
[----:B------:R-:W3:Y:S01]  /*198a0*/  LDL.LU.64 R160, [R1+0xe28] ;  /* 0x000e280001a07983 */ /* 0x000ee20000300a00 */
[----:B------:R-:W-:-:S03]  /*198b0*/  IMAD.MOV.U32 R12, RZ, RZ, R18 ;  /* 0x000000ffff0c7224 */ /* 0x000fc600078e0012 */
[----:B0-----:R-:W3:Y:S04]  /*198c0*/  LDL.LU R159, [R1+0xe24] ;  /* 0x000e2400019f7983 */ /* 0x001ee80000300800 */
[----:B------:R-:W3:Y:S04]  /*198d0*/  LDL.LU R156, [R1+0xe20] ;  /* 0x000e2000019c7983 */ /* 0x000ee80000300800 */
[----:B------:R0:W-:Y:S04]  /*198e0*/  STL [R1+0x104c], R234 ;  /* 0x00104cea01007387 */ /* 0x0001e80000100800 */
[----:B------:R-:W-:Y:S01]  /*198f0*/  STL.128 [R1+0x350], R152 ;  /* 0x0003509801007387 */ /* 0x000fe20000100c00 */
[----:B0-----:R-:W-:-:S02]  /*19900*/  IMAD.MOV.U32 R234, RZ, RZ, R7 ;  /* 0x000000ffffea7224 */ /* 0x001fc400078e0007 */
[----:B--2---:R-:W-:Y:S02]  /*19910*/  IMAD.MOV.U32 R219, RZ, RZ, R135 ;  /* 0x000000ffffdb7224 */ /* 0x004fe400078e0087 */
[----:B------:R-:W-:Y:S02]  /*19920*/  IMAD.MOV.U32 R218, RZ, RZ, R134 ;  /* 0x000000ffffda7224 */ /* 0x000fe400078e0086 */
[----:B------:R-:W-:Y:S02]  /*19930*/  IMAD.MOV.U32 R217, RZ, RZ, R133 ;  /* 0x000000ffffd97224 */ /* 0x000fe400078e0085 */
[----:B------:R-:W-:Y:S02]  /*19940*/  IMAD.MOV.U32 R216, RZ, RZ, R132 ;  /* 0x000000ffffd87224 */ /* 0x000fe400078e0084 */
[----:B------:R-:W-:Y:S02]  /*19950*/  IMAD.MOV.U32 R215, RZ, RZ, R131 ;  /* 0x000000ffffd77224 */ /* 0x000fe400078e0083 */
[----:B------:R-:W-:-:S02]  /*19960*/  IMAD.MOV.U32 R214, RZ, RZ, R130 ;  /* 0x000000ffffd67224 */ /* 0x000fc400078e0082 */
[----:B------:R-:W-:Y:S02]  /*19970*/  IMAD.MOV.U32 R213, RZ, RZ, R129 ;  /* 0x000000ffffd57224 */ /* 0x000fe400078e0081 */
[----:B------:R-:W-:Y:S02]  /*19980*/  IMAD.MOV.U32 R212, RZ, RZ, R128 ;  /* 0x000000ffffd47224 */ /* 0x000fe400078e0080 */
[----:B----4-:R-:W-:Y:S02]  /*19990*/  IMAD.MOV.U32 R211, RZ, RZ, R127 ;  /* 0x000000ffffd37224 */ /* 0x010fe400078e007f */
        /* <DEDUP_REMOVED lines=24> */
[----:B0-----:R-:W3:Y:S01]  /*19b20*/  LDL.LU.128 R216, [R1+0xf10] ;  /* 0x000f100001d87983 */ /* 0x001ee20000300c00 */
[----:B------:R-:W-:-:S03]  /*19b30*/  IMAD.MOV.U32 R7, RZ, RZ, R150 ;  /* 0x000000ffff077224 */ /* 0x000fc600078e0096 */
[----:B-1----:R-:W3:Y:S01]  /*19b40*/  LDL.LU.128 R212, [R1+0xf00] ;  /* 0x000f000001d47983 */ /* 0x002ee20000300c00 */
[----:B------:R-:W-:-:S03]  /*19b50*/  IMAD.MOV.U32 R18, RZ, RZ, R149 ;  /* 0x000000ffff127224 */ /* 0x000fc600078e0095 */
[----:B--2---:R-:W2:Y:S01]  /*19b60*/  LDL.LU.128 R208, [R1+0xef0] ;  /* 0x000ef00001d07983 */ /* 0x004ea20000300c00 */
[----:B------:R-:W-:-:S03]  /*19b70*/  IMAD.MOV.U32 R19, RZ, RZ, R148 ;  /* 0x000000ffff137224 */ /* 0x000fc600078e0094 */
[----:B----4-:R-:W4:Y:S04]  /*19b80*/  LDL.LU.128 R204, [R1+0xee0] ;  /* 0x000ee00001cc7983 */ /* 0x010f280000300c00 */
[----:B------:R-:W2:Y:S04]  /*19b90*/  LDL.LU.128 R200, [R1+0xed0] ;  /* 0x000ed00001c87983 */ /* 0x000ea80000300c00 */
[----:B------:R-:W4:Y:S04]  /*19ba0*/  LDL.LU.128 R196, [R1+0xec0] ;  /* 0x000ec00001c47983 */ /* 0x000f280000300c00 */
[----:B------:R-:W2:Y:S01]  /*19bb0*/  LDL.LU.128 R192, [R1+0xeb0] ;  /* 0x000eb00001c07983 */ /* 0x000ea20000300c00 */
        /* <DEDUP_REMOVED lines=8> */
[----:B------:R-:W4:Y:S01]  /*19c40*/  LDL.LU.128 R152, [R1+0xe10] ;  /* 0x000e100001987983 */ /* 0x000f220000300c00 */
[----:B------:R-:W-:Y:S02]  /*19c50*/  IMAD.MOV.U32 R232, RZ, RZ, R10 ;  /* 0x000000ffffe87224 */ /* 0x000fe400078e000a */
[----:B------:R-:W-:Y:S01]  /*19c60*/  IMAD.MOV.U32 R233, RZ, RZ, R9 ;  /* 0x000000ffffe97224 */ /* 0x000fe200078e0009 */
[----:B------:R0:W-:Y:S04]  /*19c70*/  STL.128 [R1+0xe80], R180 ;  /* 0x000e80b401007387 */ /* 0x0001e80000100c00 */
[----:B------:R1:W-:Y:S04]  /*19c80*/  STL.128 [R1+0x450], R232 ;  /* 0x000450e801007387 */ /* 0x0003e80000100c00 */
[----:B------:R1:W-:Y:S04]  /*19c90*/  STL.128 [R1+0xe70], R176 ;  /* 0x000e70b001007387 */ /* 0x0003e80000100c00 */
[----:B------:R1:W-:Y:S04]  /*19ca0*/  STL.128 [R1+0xe60], R172 ;  /* 0x000e60ac01007387 */ /* 0x0003e80000100c00 */
[----:B0-----:R-:W4:Y:S04]  /*19cb0*/  LDL.LU.128 R180, [R1+0xe80] ;  /* 0x000e800001b47983 */ /* 0x001f280000300c00 */
[----:B-1----:R-:W4:Y:S04]  /*19cc0*/  LDL.LU R234, [R1+0x104c] ;  /* 0x00104c0001ea7983 */ /* 0x002f280000300800 */
[----:B------:R0:W-:Y:S04]  /*19cd0*/  STL.128 [R1+0xe40], R164 ;  /* 0x000e40a401007387 */ /* 0x0001e80000100c00 */
[----:B------:R1:W-:Y:S04]  /*19ce0*/  STL [R1+0xe30], R163 ;  /* 0x000e30a301007387 */ /* 0x0003e80000100800 */
[----:B------:R-:W4:Y:S04]  /*19cf0*/  LDL.LU.128 R176, [R1+0xe70] ;  /* 0x000e700001b07983 */ /* 0x000f280000300c00 */
[----:B------:R-:W4:Y:S04]  /*19d00*/  LDL.LU.128 R172, [R1+0xe60] ;  /* 0x000e600001ac7983 */ /* 0x000f280000300c00 */
[----:B0-----:R-:W4:Y:S04]  /*19d10*/  LDL.LU.128 R164, [R1+0xe40] ;  /* 0x000e400001a47983 */ /* 0x001f280000300c00 */
[----:B-1----:R-:W4:Y:S04]  /*19d20*/  LDL.LU R163, [R1+0xe30] ;  /* 0x000e300001a37983 */ /* 0x002f280000300800 */
[----:B------:R0:W-:Y:S04]  /*19d30*/  STL.128 [R1+0xe50], R168 ;  /* 0x000e50a801007387 */ /* 0x0001e80000100c00 */
[----:B0-----:R-:W4:Y:S01]  /*19d40*/  LDL.LU.128 R168, [R1+0xe50] ;  /* 0x000e500001a87983 */ /* 0x001f220000300c00 */
        /* <DEDUP_REMOVED lines=10> */
[----:B------:R-:W-:Y:S02]  /*19df0*/  IMAD.MOV.U32 R134, RZ, RZ, R66 ;  /* 0x000000ffff867224 */ /* 0x000fe400078e0042 */
[----:B0-----:R-:W-:Y:S02]  /*19e00*/  IMAD.MOV.U32 R229, RZ, RZ, R145 ;  /* 0x000000ffffe57224 */ /* 0x001fe400078e0091 */
[----:B------:R-:W-:Y:S02]  /*19e10*/  IMAD.MOV.U32 R228, RZ, RZ, R144 ;  /* 0x000000ffffe47224 */ /* 0x000fe400078e0090 */
[----:B-1----:R-:W-:Y:S02]  /*19e20*/  IMAD.MOV.U32 R227, RZ, RZ, R143 ;  /* 0x000000ffffe37224 */ /* 0x002fe400078e008f */
        /* <DEDUP_REMOVED lines=31> */
[----:B------:R-:W-:-:S02]  /*1a020*/  VIADD R4, R16, 0x180 ;  /* 0x0000018010047836 */ /* 0x000fc40000000000 */
        /* <DEDUP_REMOVED lines=171> */
[----:B---3--:R-:W-:Y:S01]  /*1aae0*/  IMAD.MOV.U32 R92, RZ, RZ, R161 ;  /* 0x000000ffff5c7224 */ /* 0x008fe200078e00a1 */
[----:B------:R3:W-:Y:S01]  /*1aaf0*/  STL.128 [R1+0x2d0], R120 ;  /* 0x0002d07801007387 */ /* 0x0007e20000100c00 */
[----:B------:R-:W-:Y:S02]  /*1ab00*/  IMAD.MOV.U32 R93, RZ, RZ, R156 ;  /* 0x000000ffff5d7224 */ /* 0x000fe400078e009c */
[----:B------:R-:W-:Y:S01]  /*1ab10*/  IMAD.MOV.U32 R94, RZ, RZ, R23 ;  /* 0x000000ffff5e7224 */ /* 0x000fe200078e0017 */
[----:B------:R3:W-:Y:S01]  /*1ab20*/  STL.128 [R1+0x2e0], R124 ;  /* 0x0002e07c01007387 */ /* 0x0007e20000100c00 */
[----:B------:R-:W-:Y:S02]  /*1ab30*/  IMAD.MOV.U32 R95, RZ, RZ, R160 ;  /* 0x000000ffff5f7224 */ /* 0x000fe400078e00a0 */
[----:B0-----:R-:W-:Y:S01]  /*1ab40*/  IMAD.MOV.U32 R96, RZ, RZ, R159 ;  /* 0x000000ffff607224 */ /* 0x001fe200078e009f */
[----:B------:R0:W-:Y:S01]  /*1ab50*/  STL.128 [R1+0x2f0], R128 ;  /* 0x0002f08001007387 */ /* 0x0001e20000100c00 */
[----:B------:R-:W-:-:S02]  /*1ab60*/  IMAD.MOV.U32 R97, RZ, RZ, R4 ;  /* 0x000000ffff617224 */ /* 0x000fc400078e0004 */
[----:B------:R-:W-:Y:S01]  /*1ab70*/  IMAD.MOV.U32 R98, RZ, RZ, R235 ;  /* 0x000000ffff627224 */ /* 0x000fe200078e00eb */
[----:B------:R0:W-:Y:S01]  /*1ab80*/  STL.128 [R1+0x300], R132 ;  /* 0x0003008401007387 */ /* 0x0001e20000100c00 */
[----:B------:R-:W-:Y:S02]  /*1ab90*/  IMAD.MOV.U32 R99, RZ, RZ, R233 ;  /* 0x000000ffff637224 */ /* 0x000fe400078e00e9 */
[----:B-1----:R-:W-:Y:S01]  /*1aba0*/  IMAD.MOV.U32 R100, RZ, RZ, R184 ;  /* 0x000000ffff647224 */ /* 0x002fe200078e00b8 */
        /* <DEDUP_REMOVED lines=11> */
[----:B----4-:R-:W-:Y:S02]  /*1ac60*/  IMAD.MOV.U32 R108, RZ, RZ, R232 ;  /* 0x000000ffff6c7224 */ /* 0x010fe400078e00e8 */
        /* <DEDUP_REMOVED lines=19> */
[----:B0-----:R-:W-:Y:S02]  /*1ada0*/  IMAD.MOV.U32 R128, RZ, RZ, R212 ;  /* 0x000000ffff807224 */ /* 0x001fe400078e00d4 */
[----:B------:R-:W-:Y:S02]  /*1adb0*/  IMAD.MOV.U32 R129, RZ, RZ, R213 ;  /* 0x000000ffff817224 */ /* 0x000fe400078e00d5 */
[----:B------:R-:W-:Y:S02]  /*1adc0*/  IMAD.MOV.U32 R130, RZ, RZ, R214 ;  /* 0x000000ffff827224 */ /* 0x000fe400078e00d6 */
[----:B------:R-:W-:Y:S02]  /*1add0*/  IMAD.MOV.U32 R131, RZ, RZ, R215 ;  /* 0x000000ffff837224 */ /* 0x000fe400078e00d7 */
[----:B------:R-:W-:Y:S02]  /*1ade0*/  IMAD.MOV.U32 R132, RZ, RZ, R216 ;  /* 0x000000ffff847224 */ /* 0x000fe400078e00d8 */
        /* <DEDUP_REMOVED lines=18> */
[----:B------:R-:W-:-:S06]  /*1af10*/  IMAD.MOV.U32 R151, RZ, RZ, R6 ;  /* 0x000000ffff977224 */ /* 0x000fcc00078e0006 */
[----:B------:R-:W-:-:S06]  /*1af20*/  WARPGROUP.ARRIVE ;  /* 0x00000000000079c5 */ /* 0x000fcc0000000000 */
[----:B------:R-:W-:Y:S01]  /*1af30*/  HGMMA.64x256x16.F32.BF16 R24, R152, gdesc[UR4].tnspB, R24, gsb0 ;  /* 0x43e0000498187df0 */ /* 0x000fe20008001818 */
[----:B------:R0:W-:Y:S04]  /*1af40*/  STL.64 [R1+0xe00], R192 ;  /* 0x000e00c001007387 */ /* 0x0001e80000100a00 */
[----:B------:R-:W-:Y:S04]  /*1af50*/  STL.128 [R1+0xdf0], R180 ;  /* 0x000df0b401007387 */ /* 0x000fe80000100c00 */
[----:B------:R1:W-:Y:S01]  /*1af60*/  STL [R1+0xe0c], R234 ;  /* 0x000e0cea01007387 */ /* 0x0003e20000100800 */
[----:B0-----:R-:W-:-:S03]  /*1af70*/  IMAD.MOV.U32 R192, RZ, RZ, R232 ;  /* 0x000000ffffc07224 */ /* 0x001fc600078e00e8 */
[----:B------:R0:W-:Y:S01]  /*1af80*/  STL.128 [R1+0xde0], R176 ;  /* 0x000de0b001007387 */ /* 0x0001e20000100c00 */
[----:B------:R-:W-:-:S03]  /*1af90*/  IMAD.MOV.U32 R232, RZ, RZ, R19 ;  /* 0x000000ffffe87224 */ /* 0x000fc600078e0013 */
[----:B------:R2:W-:Y:S01]  /*1afa0*/  STL.128 [R1+0xdd0], R172 ;  /* 0x000dd0ac01007387 */ /* 0x0005e20000100c00 */
[----:B-1----:R-:W-:Y:S02]  /*1afb0*/  IMAD.MOV.U32 R234, RZ, RZ, R7 ;  /* 0x000000ffffea7224 */ /* 0x002fe400078e0007 */
[----:B------:R-:W-:Y:S02]  /*1afc0*/  IMAD.MOV.U32 R182, RZ, RZ, R235 ;  /* 0x000000ffffb67224 */ /* 0x000fe400078e00eb */
[----:B------:R-:W-:Y:S01]  /*1afd0*/  IMAD.MOV.U32 R183, RZ, RZ, R233 ;  /* 0x000000ffffb77224 */ /* 0x000fe200078e00e9 */
[----:B------:R-:W-:Y:S01]  /*1afe0*/  STL.128 [R1+0xdb0], R164 ;  /* 0x000db0a401007387 */ /* 0x000fe20000100c00 */
[----:B------:R-:W-:Y:S02]  /*1aff0*/  IMAD.MOV.U32 R233, RZ, RZ, R18 ;  /* 0x000000ffffe97224 */ /* 0x000fe400078e0012 */
[----:B------:R-:W-:Y:S01]  /*1b000*/  IMAD.MOV.U32 R235, RZ, RZ, R6 ;  /* 0x000000ffffeb7224 */ /* 0x000fe200078e0006 */
[----:B------:R1:W-:Y:S01]  /*1b010*/  STL [R1+0xda0], R163 ;  /* 0x000da0a301007387 */ /* 0x0003e20000100800 */
[----:B------:R-:W-:-:S02]  /*1b020*/  IMAD.MOV.U32 R180, RZ, RZ, R159 ;  /* 0x000000ffffb47224 */ /* 0x000fc400078e009f */
[----:B0-----:R-:W-:Y:S02]  /*1b030*/  IMAD.MOV.U32 R176, RZ, RZ, R161 ;  /* 0x000000ffffb07224 */ /* 0x001fe400078e00a1 */
[----:B------:R-:W-:Y:S01]  /*1b040*/  IMAD.MOV.U32 R177, RZ, RZ, R156 ;  /* 0x000000ffffb17224 */ /* 0x000fe200078e009c */
[----:B--2---:R-:W2:Y:S01]  /*1b050*/  LDL.LU.128 R172, [R1+0xdd0] ;  /* 0x000dd00001ac7983 */ /* 0x004ea20000300c00 */
[----:B------:R-:W-:Y:S02]  /*1b060*/  IMAD.MOV.U32 R178, RZ, RZ, R23 ;  /* 0x000000ffffb27224 */ /* 0x000fe400078e0017 */
[----:B------:R-:W-:Y:S01]  /*1b070*/  IMAD.MOV.U32 R179, RZ, RZ, R160 ;  /* 0x000000ffffb37224 */ /* 0x000fe200078e00a0 */
[----:B-1----:R-:W3:Y:S01]  /*1b080*/  LDL.LU R163, [R1+0xda0] ;  /* 0x000da00001a37983 */ /* 0x002ee20000300800 */
[----:B------:R-:W-:-:S03]  /*1b090*/  IMAD.MOV.U32 R181, RZ, RZ, R4 ;  /* 0x000000ffffb57224 */ /* 0x000fc600078e0004 */
[----:B------:R-:W3:Y:S01]  /*1b0a0*/  LDL.LU.128 R164, [R1+0xdb0] ;  /* 0x000db00001a47983 */ /* 0x000ee20000300c00 */
[----:B------:R-:W-:-:S03]  /*1b0b0*/  IMAD.MOV.U32 R193, RZ, RZ, R231 ;  /* 0x000000ffffc17224 */ /* 0x000fc600078e00e7 */
[----:B------:R0:W-:Y:S04]  /*1b0c0*/  STL [R1+0xe08], R194 ;  /* 0x000e08c201007387 */ /* 0x0001e80000100800 */
[----:B------:R1:W-:Y:S04]  /*1b0d0*/  STL.128 [R1+0x450], R232 ;  /* 0x000450e801007387 */ /* 0x0003e80000100c00 */
[----:B------:R4:W-:Y:S01]  /*1b0e0*/  STL.128 [R1+0xdc0], R168 ;  /* 0x000dc0a801007387 */ /* 0x0009e20000100c00 */
[----:B0-----:R-:W-:-:S03]  /*1b0f0*/  IMAD.MOV.U32 R194, RZ, RZ, R230 ;  /* 0x000000ffffc27224 */ /* 0x001fc600078e00e6 */
[----:B------:R0:W-:Y:S04]  /*1b100*/  STL.128 [R1+0x370], R176 ;  /* 0x000370b001007387 */ /* 0x0001e80000100c00 */
[----:B------:R0:W-:Y:S04]  /*1b110*/  STL.128 [R1+0x380], R180 ;  /* 0x000380b401007387 */ /* 0x0001e80000100c00 */
[----:B-1----:R-:W3:Y:S04]  /*1b120*/  LDL.LU R234, [R1+0xe0c] ;  /* 0x000e0c0001ea7983 */ /* 0x002ee80000300800 */
[----:B----4-:R-:W4:Y:S04]  /*1b130*/  LDL.LU.128 R168, [R1+0xdc0] ;  /* 0x000dc00001a87983 */ /* 0x010f280000300c00 */
[----:B0-----:R-:W4:Y:S04]  /*1b140*/  LDL.LU.128 R176, [R1+0xde0] ;  /* 0x000de00001b07983 */ /* 0x001f280000300c00 */
[----:B------:R-:W4:Y:S04]  /*1b150*/  LDL.LU.128 R180, [R1+0xdf0] ;  /* 0x000df00001b47983 */ /* 0x000f280000300c00 */
[----:B------:R0:W-:Y:S04]  /*1b160*/  STL.128 [R1+0x3b0], R192 ;  /* 0x0003b0c001007387 */ /* 0x0001e80000100c00 */
[----:B0-----:R-:W4:Y:S04]  /*1b170*/  LDL.LU R194, [R1+0xe08] ;  /* 0x000e080001c27983 */ /* 0x001f280000300800 */
[----:B------:R-:W4:Y:S01]  /*1b180*/  LDL.LU.64 R192, [R1+0xe00] ;  /* 0x000e000001c07983 */ /* 0x000f220000300a00 */
[----:B------:R-:W-:-:S03]  /*1b190*/  WARPGROUP.DEPBAR.LE gsb0, 0x0 ;  /* 0x00008000000079c5 */ /* 0x000fc60000010000 */
[----:B------:R0:W-:Y:S04]  /*1b1a0*/  STL.128 [R1+0xd90], R148 ;  /* 0x000d909401007387 */ /* 0x0001e80000100c00 */
[----:B------:R1:W-:Y:S04]  /*1b1b0*/  STL.128 [R1+0xd80], R144 ;  /* 0x000d809001007387 */ /* 0x0003e80000100c00 */
[----:B------:R1:W-:Y:S04]  /*1b1c0*/  STL.128 [R1+0xd70], R140 ;  /* 0x000d708c01007387 */ /* 0x0003e80000100c00 */
[----:B------:R1:W-:Y:S04]  /*1b1d0*/  STL.128 [R1+0xd60], R136 ;  /* 0x000d608801007387 */ /* 0x0003e80000100c00 */
[----:B0-----:R-:W4:Y:S04]  /*1b1e0*/  LDL.LU.128 R148, [R1+0xd90] ;  /* 0x000d900001947983 */ /* 0x001f280000300c00 */
[----:B-1----:R-:W4:Y:S04]  /*1b1f0*/  LDL.LU.128 R144, [R1+0xd80] ;  /* 0x000d800001907983 */ /* 0x002f280000300c00 */
[----:B------:R0:W-:Y:S04]  /*1b200*/  STL.128 [R1+0xd50], R132 ;  /* 0x000d508401007387 */ /* 0x0001e80000100c00 */
[----:B------:R1:W-:Y:S04]  /*1b210*/  STL.128 [R1+0xd40], R128 ;  /* 0x000d408001007387 */ /* 0x0003e80000100c00 */
[----:B------:R1:W-:Y:S04]  /*1b220*/  STL.128 [R1+0xd30], R124 ;  /* 0x000d307c01007387 */ /* 0x0003e80000100c00 */
[----:B------:R1:W-:Y:S04]  /*1b230*/  STL.128 [R1+0xd20], R120 ;  /* 0x000d207801007387 */ /* 0x0003e80000100c00 */
[----:B------:R1:W-:Y:S04]  /*1b240*/  STL.128 [R1+0xd10], R116 ;  /* 0x000d107401007387 */ /* 0x0003e80000100c00 */
[----:B------:R-:W4:Y:S04]  /*1b250*/  LDL.LU.128 R140, [R1+0xd70] ;  /* 0x000d7000018c7983 */ /* 0x000f280000300c00 */
[----:B------:R-:W4:Y:S04]  /*1b260*/  LDL.LU.128 R136, [R1+0xd60] ;  /* 0x000d600001887983 */ /* 0x000f280000300c00 */
[----:B0-----:R-:W4:Y:S04]  /*1b270*/  LDL.LU.128 R132, [R1+0xd50] ;  /* 0x000d500001847983 */ /* 0x001f280000300c00 */
[----:B-1----:R-:W4:Y:S04]  /*1b280*/  LDL.LU.128 R128, [R1+0xd40] ;  /* 0x000d400001807983 */ /* 0x002f280000300c00 */
[----:B------:R-:W4:Y:S04]  /*1b290*/  LDL.LU.128 R124, [R1+0xd30] ;  /* 0x000d3000017c7983 */ /* 0x000f280000300c00 */
[----:B------:R-:W4:Y:S04]  /*1b2a0*/  LDL.LU.128 R120, [R1+0xd20] ;  /* 0x000d200001787983 */ /* 0x000f280000300c00 */
[----:B------:R-:W4:Y:S04]  /*1b2b0*/  LDL.LU.128 R116, [R1+0xd10] ;  /* 0x000d100001747983 */ /* 0x000f280000300c00 */
[----:B------:R0:W-:Y:S04]  /*1b2c0*/  STL.128 [R1+0xd00], R112 ;  /* 0x000d007001007387 */ /* 0x0001e80000100c00 */
[----:B------:R1:W-:Y:S04]  /*1b2d0*/  STL.128 [R1+0xcf0], R108 ;  /* 0x000cf06c01007387 */ /* 0x0003e80000100c00 */
[----:B0-----:R-:W4:Y:S04]  /*1b2e0*/  LDL.LU.128 R112, [R1+0xd00] ;  /* 0x000d000001707983 */ /* 0x001f280000300c00 */
[----:B-1----:R-:W4:Y:S01]  /*1b2f0*/  LDL.LU.128 R108, [R1+0xcf0] ;  /* 0x000cf000016c7983 */ /* 0x002f220000300c00 */
[----:B------:R-:W-:-:S02]  /*1b300*/  IMAD.MOV.U32 R5, RZ, RZ, R17 ;  /* 0x000000ffff057224 */ /* 0x000fc400078e0011 */
[----:B------:R-:W-:Y:S02]  /*1b310*/  IMAD.MOV.U32 R230, RZ, RZ, R22 ;  /* 0x000000ffffe67224 */ /* 0x000fe400078e0016 */
[----:B------:R-:W-:Y:S01]  /*1b320*/  IMAD.MOV.U32 R231, RZ, RZ, R21 ;  /* 0x000000ffffe77224 */ /* 0x000fe200078e0015 */
[----:B------:R-:W-:Y:S01]  /*1b330*/  R2UR UR7, R5 ;  /* 0x00000000050772ca */ /* 0x000fe200000e0000 */
[----:B------:R-:W-:Y:S02]  /*1b340*/  IMAD.MOV.U32 R7, RZ, RZ, R3 ;  /* 0x000000ffff077224 */ /* 0x000fe400078e0003 */
[----:B------:R-:W-:Y:S02]  /*1b350*/  IMAD.MOV.U32 R6, RZ, RZ, R2 ;  /* 0x000000ffff067224 */ /* 0x000fe400078e0002 */
[----:B------:R-:W-:Y:S01]  /*1b360*/  IMAD.MOV.U32 R5, RZ, RZ, R0 ;  /* 0x000000ffff057224 */ /* 0x000fe200078e0000 */
[----:B--2---:R-:W-:Y:S01]  /*1b370*/  F2FP.BF16.F32.PACK_AB R152, R172, R173 ;  /* 0x000000adac98723e */ /* 0x004fe200000010ff */
[----:B------:R-:W-:Y:S01]  /*1b380*/  VIADD R4, R16, 0x200 ;  /* 0x0000020010047836 */ /* 0x000fe20000000000 */
[----:B---3--:R-:W-:-:S02]  /*1b390*/  F2FP.BF16.F32.PACK_AB R153, R163, R164 ;  /* 0x000000a4a399723e */ /* 0x008fc400000010ff */
[----:B------:R-:W-:Y:S02]  /*1b3a0*/  F2FP.BF16.F32.PACK_AB R154, R174, R175 ;  /* 0x000000afae9a723e */ /* 0x000fe400000010ff */
[----:B------:R-:W-:Y:S01]  /*1b3b0*/  F2FP.BF16.F32.PACK_AB R155, R165, R166 ;  /* 0x000000a6a59b723e */ /* 0x000fe200000010ff */
[----:B------:R-:W-:Y:S01]  /*1b3c0*/  STL.128 [R1+0x3c0], R196 ;  /* 0x0003c0c401007387 */ /* 0x000fe20000100c00 */
[----:B------:R-:W-:Y:S01]  /*1b3d0*/  R2UR UR6, R4 ;  /* 0x00000000040672ca */ /* 0x000fe200000e0000 */
[----:B------:R-:W-:Y:S02]  /*1b3e0*/  IMAD.MOV.U32 R175, RZ, RZ, R91 ;  /* 0x000000ffffaf7224 */ /* 0x000fe400078e005b */
[----:B------:R-:W-:Y:S01]  /*1b3f0*/  STL.128 [R1+0x3d0], R200 ;  /* 0x0003d0c801007387 */ /* 0x000fe20000100c00 */
[----:B------:R-:W-:-:S03]  /*1b400*/  IMAD.MOV.U32 R174, RZ, RZ, R90 ;  /* 0x000000ffffae7224 */ /* 0x000fc600078e005a */
        /* <DEDUP_REMOVED lines=11> */
[----:B------:R-:W-:Y:S02]  /*1b4c0*/  IMAD.MOV.U32 R163, RZ, RZ, R79 ;  /* 0x000000ffffa37224 */ /* 0x000fe400078e004f */
[----:B------:R-:W-:Y:S01]  /*1b4d0*/  IMAD.MOV.U32 R162, RZ, RZ, R78 ;  /* 0x000000ffffa27224 */ /* 0x000fe200078e004e */
[----:B------:R0:W-:Y:S01]  /*1b4e0*/  STL.128 [R1+0x390], R184 ;  /* 0x000390b801007387 */ /* 0x0001e20000100c00 */
[----:B------:R-:W-:Y:S02]  /*1b4f0*/  IMAD.MOV.U32 R161, RZ, RZ, R77 ;  /* 0x000000ffffa17224 */ /* 0x000fe400078e004d */
[----:B------:R-:W-:Y:S01]  /*1b500*/  IMAD.MOV.U32 R160, RZ, RZ, R76 ;  /* 0x000000ffffa07224 */ /* 0x000fe200078e004c */
[----:B------:R1:W-:Y:S01]  /*1b510*/  STL.128 [R1+0x3a0], R188 ;  /* 0x0003a0bc01007387 */ /* 0x0003e20000100c00 */
[----:B------:R-:W-:Y:S02]  /*1b520*/  IMAD.MOV.U32 R159, RZ, RZ, R75 ;  /* 0x000000ffff9f7224 */ /* 0x000fe400078e004b */
[----:B------:R-:W-:-:S02]  /*1b530*/  IMAD.MOV.U32 R158, RZ, RZ, R74 ;  /* 0x000000ffff9e7224 */ /* 0x000fc400078e004a */
[----:B------:R-:W-:Y:S02]  /*1b540*/  IMAD.MOV.U32 R157, RZ, RZ, R73 ;  /* 0x000000ffff9d7224 */ /* 0x000fe400078e0049 */
[----:B------:R-:W-:Y:S02]  /*1b550*/  IMAD.MOV.U32 R156, RZ, RZ, R72 ;  /* 0x000000ffff9c7224 */ /* 0x000fe400078e0048 */
[----:B0-----:R-:W-:Y:S02]  /*1b560*/  IMAD.MOV.U32 R187, RZ, RZ, R103 ;  /* 0x000000ffffbb7224 */ /* 0x001fe400078e0067 */
[----:B------:R-:W-:Y:S02]  /*1b570*/  IMAD.MOV.U32 R186, RZ, RZ, R102 ;  /* 0x000000ffffba7224 */ /* 0x000fe400078e0066 */
[----:B-1----:R-:W-:Y:S02]  /*1b580*/  IMAD.MOV.U32 R191, RZ, RZ, R107 ;  /* 0x000000ffffbf7224 */ /* 0x002fe400078e006b */
[----:B------:R-:W-:-:S02]  /*1b590*/  IMAD.MOV.U32 R190, RZ, RZ, R106 ;  /* 0x000000ffffbe7224 */ /* 0x000fc400078e006a */
[----:B------:R-:W-:Y:S02]  /*1b5a0*/  IMAD.MOV.U32 R189, RZ, RZ, R105 ;  /* 0x000000ffffbd7224 */ /* 0x000fe400078e0069 */
[----:B------:R-:W-:Y:S02]  /*1b5b0*/  IMAD.MOV.U32 R188, RZ, RZ, R104 ;  /* 0x000000ffffbc7224 */ /* 0x000fe400078e0068 */
[----:B------:R-:W-:Y:S02]  /*1b5c0*/  IMAD.MOV.U32 R185, RZ, RZ, R101 ;  /* 0x000000ffffb97224 */ /* 0x000fe400078e0065 */
        /* <DEDUP_REMOVED lines=8> */
[----:B------:R-:W-:Y:S01]  /*1b650*/  IMAD.MOV.U32 R23, RZ, RZ, R144 ;  /* 0x000000ffff177224 */ /* 0x000fe200078e0090 */
[----:B------:R-:W-:Y:S01]  /*1b660*/  STL [R1+0x66c], R0 ;  /* 0x00066c0001007387 */ /* 0x000fe20000100800 */
[----:B------:R-:W-:-:S03]  /*1b670*/  IMAD.MOV.U32 R233, RZ, RZ, R3 ;  /* 0x000000ffffe97224 */ /* 0x000fc600078e0003 */
[----:B------:R-:W-:Y:S01]  /*1b680*/  STL [R1+0x668], R2 ;  /* 0x0006680201007387 */ /* 0x000fe20000100800 */
[----:B------:R-:W-:-:S03]  /*1b690*/  IMAD.MOV.U32 R235, RZ, RZ, R0 ;  /* 0x000000ffffeb7224 */ /* 0x000fc600078e0000 */
[----:B------:R-:W-:Y:S04]  /*1b6a0*/  STL [R1+0x664], R3 ;  /* 0x0006640301007387 */ /* 0x000fe80000100800 */
[----:B------:R-:W-:Y:S01]  /*1b6b0*/  STL [R1+0x660], R18 ;  /* 0x0006601201007387 */ /* 0x000fe20000100800 */
[----:B------:R-:W-:-:S03]  /*1b6c0*/  IMAD.MOV.U32 R224, RZ, RZ, R140 ;  /* 0x000000ffffe07224 */ /* 0x000fc600078e008c */
        /* <DEDUP_REMOVED lines=57> */
[----:B------:R-:W-:Y:S02]  /*1ba60*/  IMAD.MOV.U32 R225, RZ, RZ, R141 ;  /* 0x000000ffffe17224 */ /* 0x000fe400078e008d */
[----:B------:R-:W-:Y:S01]  /*1ba70*/  IMAD.MOV.U32 R226, RZ, RZ, R142 ;  /* 0x000000ffffe27224 */ /* 0x000fe200078e008e */
[----:B------:R0:W-:Y:S01]  /*1ba80*/  STL [R1+0xcec], R234 ;  /* 0x000cecea01007387 */ /* 0x0001e20000100800 */
[----:B------:R-:W-:Y:S02]  /*1ba90*/  IMAD.MOV.U32 R227, RZ, RZ, R143 ;  /* 0x000000ffffe37224 */ /* 0x000fe400078e008f */
[----:B------:R-:W-:Y:S01]  /*1baa0*/  IMAD.MOV.U32 R4, RZ, RZ, R108 ;  /* 0x000000ffff047224 */ /* 0x000fe200078e006c */
[----:B------:R-:W-:Y:S01]  /*1bab0*/  STL [R1+0x5e8], R118 ;  /* 0x0005e87601007387 */ /* 0x000fe20000100800 */
[----:B------:R-:W-:Y:S02]  /*1bac0*/  IMAD.MOV.U32 R151, RZ, RZ, R67 ;  /* 0x000000ffff977224 */ /* 0x000fe400078e0043 */
[----:B------:R-:W-:Y:S01]  /*1bad0*/  IMAD.MOV.U32 R150, RZ, RZ, R66 ;  /* 0x000000ffff967224 */ /* 0x000fe200078e0042 */
[----:B------:R-:W-:Y:S01]  /*1bae0*/  STL [R1+0x5e4], R117 ;  /* 0x0005e47501007387 */ /* 0x000fe20000100800 */
[----:B------:R-:W-:-:S02]  /*1baf0*/  IMAD.MOV.U32 R149, RZ, RZ, R65 ;  /* 0x000000ffff957224 */ /* 0x000fc400078e0041 */
[----:B0-----:R-:W-:Y:S01]  /*1bb00*/  IMAD.MOV.U32 R234, RZ, RZ, R2 ;  /* 0x000000ffffea7224 */ /* 0x001fe200078e0002 */
[----:B------:R-:W-:Y:S01]  /*1bb10*/  STL [R1+0x5e0], R116 ;  /* 0x0005e07401007387 */ /* 0x000fe20000100800 */
[----:B------:R-:W-:Y:S02]  /*1bb20*/  IMAD.MOV.U32 R148, RZ, RZ, R64 ;  /* 0x000000ffff947224 */ /* 0x000fe400078e0040 */
[----:B------:R-:W-:Y:S01]  /*1bb30*/  IMAD.MOV.U32 R147, RZ, RZ, R63 ;  /* 0x000000ffff937224 */ /* 0x000fe200078e003f */
[----:B------:R-:W-:Y:S01]  /*1bb40*/  STL [R1+0x5dc], R115 ;  /* 0x0005dc7301007387 */ /* 0x000fe20000100800 */
[----:B------:R-:W-:Y:S02]  /*1bb50*/  IMAD.MOV.U32 R146, RZ, RZ, R62 ;  /* 0x000000ffff927224 */ /* 0x000fe400078e003e */
[----:B------:R-:W-:Y:S01]  /*1bb60*/  IMAD.MOV.U32 R145, RZ, RZ, R61 ;  /* 0x000000ffff917224 */ /* 0x000fe200078e003d */
[----:B------:R-:W-:Y:S01]  /*1bb70*/  STL [R1+0x5d8], R114 ;  /* 0x0005d87201007387 */ /* 0x000fe20000100800 */
[----:B------:R-:W-:-:S02]  /*1bb80*/  IMAD.MOV.U32 R144, RZ, RZ, R60 ;  /* 0x000000ffff907224 */ /* 0x000fc400078e003c */
[----:B------:R-:W-:Y:S01]  /*1bb90*/  IMAD.MOV.U32 R143, RZ, RZ, R59 ;  /* 0x000000ffff8f7224 */ /* 0x000fe200078e003b */
[----:B------:R-:W-:Y:S01]  /*1bba0*/  STL [R1+0x5d4], R113 ;  /* 0x0005d47101007387 */ /* 0x000fe20000100800 */
[----:B------:R-:W-:Y:S02]  /*1bbb0*/  IMAD.MOV.U32 R142, RZ, RZ, R58 ;  /* 0x000000ffff8e7224 */ /* 0x000fe400078e003a */
[----:B------:R-:W-:Y:S01]  /*1bbc0*/  IMAD.MOV.U32 R141, RZ, RZ, R57 ;  /* 0x000000ffff8d7224 */ /* 0x000fe200078e0039 */
[----:B------:R-:W-:Y:S01]  /*1bbd0*/  STL [R1+0x5d0], R112 ;  /* 0x0005d07001007387 */ /* 0x000fe20000100800 */
        /* <DEDUP_REMOVED lines=11> */
[----:B------:R3:W-:Y:S01]  /*1bc90*/  STL [R1+0xca0], R167 ;  /* 0x000ca0a701007387 */ /* 0x0007e20000100800 */
[----:B------:R-:W-:-:S02]  /*1bca0*/  IMAD.MOV.U32 R132, RZ, RZ, R48 ;  /* 0x000000ffff847224 */ /* 0x000fc400078e0030 */
[----:B------:R-:W-:Y:S01]  /*1bcb0*/  IMAD.MOV.U32 R131, RZ, RZ, R47 ;  /* 0x000000ffff837224 */ /* 0x000fe200078e002f */
[----:B------:R4:W-:Y:S01]  /*1bcc0*/  STL.128 [R1+0xc90], R152 ;  /* 0x000c909801007387 */ /* 0x0009e20000100c00 */
[----:B0-----:R-:W-:Y:S02]  /*1bcd0*/  IMAD.MOV.U32 R183, RZ, RZ, R99 ;  /* 0x000000ffffb77224 */ /* 0x001fe400078e0063 */
[----:B------:R-:W-:Y:S02]  /*1bce0*/  IMAD.MOV.U32 R182, RZ, RZ, R98 ;  /* 0x000000ffffb67224 */ /* 0x000fe400078e0062 */
[----:B------:R-:W-:Y:S02]  /*1bcf0*/  IMAD.MOV.U32 R181, RZ, RZ, R97 ;  /* 0x000000ffffb57224 */ /* 0x000fe400078e0061 */
[----:B------:R-:W-:Y:S02]  /*1bd00*/  IMAD.MOV.U32 R180, RZ, RZ, R96 ;  /* 0x000000ffffb47224 */ /* 0x000fe400078e0060 */
[----:B-1----:R-:W-:-:S02]  /*1bd10*/  IMAD.MOV.U32 R179, RZ, RZ, R95 ;  /* 0x000000ffffb37224 */ /* 0x002fc400078e005f */
[----:B------:R-:W-:Y:S02]  /*1bd20*/  IMAD.MOV.U32 R178, RZ, RZ, R94 ;  /* 0x000000ffffb27224 */ /* 0x000fe400078e005e */
[----:B------:R-:W-:Y:S02]  /*1bd30*/  IMAD.MOV.U32 R177, RZ, RZ, R93 ;  /* 0x000000ffffb17224 */ /* 0x000fe400078e005d */
[----:B------:R-:W-:Y:S02]  /*1bd40*/  IMAD.MOV.U32 R176, RZ, RZ, R92 ;  /* 0x000000ffffb07224 */ /* 0x000fe400078e005c */
[----:B--2---:R-:W-:Y:S02]  /*1bd50*/  IMAD.MOV.U32 R171, RZ, RZ, R87 ;  /* 0x000000ffffab7224 */ /* 0x004fe400078e0057 */
[----:B------:R-:W-:Y:S02]  /*1bd60*/  IMAD.MOV.U32 R170, RZ, RZ, R86 ;  /* 0x000000ffffaa7224 */ /* 0x000fe400078e0056 */
[----:B------:R-:W-:-:S02]  /*1bd70*/  IMAD.MOV.U32 R169, RZ, RZ, R85 ;  /* 0x000000ffffa97224 */ /* 0x000fc400078e0055 */
[----:B------:R-:W-:Y:S02]  /*1bd80*/  IMAD.MOV.U32 R168, RZ, RZ, R84 ;  /* 0x000000ffffa87224 */ /* 0x000fe400078e0054 */
[----:B---3--:R-:W-:Y:S02]  /*1bd90*/  IMAD.MOV.U32 R167, RZ, RZ, R83 ;  /* 0x000000ffffa77224 */ /* 0x008fe400078e0053 */
        /* <DEDUP_REMOVED lines=26> */
[----:B------:R0:W-:Y:S01]  /*1bf40*/  STL [R1+0xce8], R194 ;  /* 0x000ce8c201007387 */ /* 0x0001e20000100800 */
[----:B------:R-:W-:-:S03]  /*1bf50*/  IMAD.MOV.U32 R195, RZ, RZ, R111 ;  /* 0x000000ffffc37224 */ /* 0x000fc600078e006f */
[----:B------:R1:W-:Y:S04]  /*1bf60*/  STL.64 [R1+0xce0], R192 ;  /* 0x000ce0c001007387 */ /* 0x0003e80000100a00 */
[----:B------:R-:W-:Y:S01]  /*1bf70*/  STL [R1+0x5cc], R111 ;  /* 0x0005cc6f01007387 */ /* 0x000fe20000100800 */
[----:B0-----:R-:W-:-:S03]  /*1bf80*/  IMAD.MOV.U32 R194, RZ, RZ, R110 ;  /* 0x000000ffffc27224 */ /* 0x001fc600078e006e */
[----:B------:R-:W-:Y:S04]  /*1bf90*/  STL [R1+0x5c8], R110 ;  /* 0x0005c86e01007387 */ /* 0x000fe80000100800 */
[----:B------:R-:W-:Y:S01]  /*1bfa0*/  STL [R1+0x5c4], R109 ;  /* 0x0005c46d01007387 */ /* 0x000fe20000100800 */
[----:B-1----:R-:W-:-:S03]  /*1bfb0*/  IMAD.MOV.U32 R193, RZ, RZ, R109 ;  /* 0x000000ffffc17224 */ /* 0x002fc600078e006d */
        /* <DEDUP_REMOVED lines=95> */
[----:B------:R-:W-:Y:S04]  /*1c5b0*/  STL [R1+0x470], R24 ;  /* 0x0004701801007387 */ /* 0x000fe80000100800 */
[----:B------:R1:W-:Y:S04]  /*1c5c0*/  STL [R1+0xc80], R24 ;  /* 0x000c801801007387 */ /* 0x0003e80000100800 */
[----:B------:R-:W2:Y:S04]  /*1c5d0*/  LDL.LU.128 R28, [R1+0x480] ;  /* 0x00048000011c7983 */ /* 0x000ea80000300c00 */
[----:B0-----:R-:W2:Y:S04]  /*1c5e0*/  LDL.LU.128 R152, [R1+0xc90] ;  /* 0x000c900001987983 */ /* 0x001ea80000300c00 */
[----:B-1----:R-:W2:Y:S04]  /*1c5f0*/  LDL.LU.128 R24, [R1+0x470] ;  /* 0x0004700001187983 */ /* 0x002ea80000300c00 */
[----:B------:R-:W2:Y:S04]  /*1c600*/  LDL.LU.128 R32, [R1+0x490] ;  /* 0x0004900001207983 */ /* 0x000ea80000300c00 */
        /* <DEDUP_REMOVED lines=29> */
[----:B------:R0:W-:Y:S01]  /*1c7e0*/  STL.128 [R1+0x440], R228 ;  /* 0x000440e401007387 */ /* 0x0001e20000100c00 */
[----:B------:R-:W-:-:S02]  /*1c7f0*/  IMAD.MOV.U32 R192, RZ, RZ, R4 ;  /* 0x000000ffffc07224 */ /* 0x000fc400078e0004 */
[----:B0-----:R-:W-:Y:S02]  /*1c800*/  IMAD.MOV.U32 R228, RZ, RZ, R23 ;  /* 0x000000ffffe47224 */ /* 0x001fe400078e0017 */
[----:B------:R-:W-:Y:S02]  /*1c810*/  IMAD.MOV.U32 R229, RZ, RZ, R22 ;  /* 0x000000ffffe57224 */ /* 0x000fe400078e0016 */
[----:B------:R-:W-:Y:S02]  /*1c820*/  IMAD.MOV.U32 R230, RZ, RZ, R21 ;  /* 0x000000ffffe67224 */ /* 0x000fe400078e0015 */
[----:B------:R-:W-:Y:S02]  /*1c830*/  IMAD.MOV.U32 R21, RZ, RZ, R3 ;  /* 0x000000ffff157224 */ /* 0x000fe400078e0003 */
[----:B------:R-:W-:Y:S02]  /*1c840*/  IMAD.MOV.U32 R22, RZ, RZ, R2 ;  /* 0x000000ffff167224 */ /* 0x000fe400078e0002 */
[----:B------:R-:W-:-:S05]  /*1c850*/  IMAD.MOV.U32 R23, RZ, RZ, R0 ;  /* 0x000000ffff177224 */ /* 0x000fca00078e0000 */
[----:B------:R0:W-:Y:S04]  /*1c860*/  STL.128 [R1+0xc70], R20 ;  /* 0x000c701401007387 */ /* 0x0001e80000100c00 */
[----:B------:R1:W-:Y:S04]  /*1c870*/  STL.128 [R1+0x3b0], R192 ;  /* 0x0003b0c001007387 */ /* 0x0003e80000100c00 */
[----:B------:R-:W-:Y:S04]  /*1c880*/  STL.128 [R1+0x340], R164 ;  /* 0x000340a401007387 */ /* 0x000fe80000100c00 */
[----:B0-----:R-:W3:Y:S04]  /*1c890*/  LDL.LU.128 R20, [R1+0xc70] ;  /* 0x000c700001147983 */ /* 0x001ee80000300c00 */
[----:B------:R-:W-:Y:S04]  /*1c8a0*/  STL.128 [R1+0x350], R168 ;  /* 0x000350a801007387 */ /* 0x000fe80000100c00 */
[----:B------:R0:W-:Y:S04]  /*1c8b0*/  STL.128 [R1+0x370], R176 ;  /* 0x000370b001007387 */ /* 0x0001e80000100c00 */
[----:B------:R4:W-:Y:S04]  /*1c8c0*/  STL.128 [R1+0x380], R180 ;  /* 0x000380b401007387 */ /* 0x0009e80000100c00 */
[----:B-1----:R-:W3:Y:S04]  /*1c8d0*/  LDL.LU R194, [R1+0xce8] ;  /* 0x000ce80001c27983 */ /* 0x002ee80000300800 */
[----:B------:R-:W3:Y:S04]  /*1c8e0*/  LDL.LU.64 R192, [R1+0xce0] ;  /* 0x000ce00001c07983 */ /* 0x000ee80000300a00 */
[----:B0-----:R-:W3:Y:S04]  /*1c8f0*/  LDL.LU.128 R176, [R1+0xcc0] ;  /* 0x000cc00001b07983 */ /* 0x001ee80000300c00 */
[----:B----4-:R-:W4:Y:S04]  /*1c900*/  LDL.LU.128 R180, [R1+0xcd0] ;  /* 0x000cd00001b47983 */ /* 0x010f280000300c00 */
[----:B------:R-:W4:Y:S04]  /*1c910*/  LDL.LU.128 R168, [R1+0xcb0] ;  /* 0x000cb00001a87983 */ /* 0x000f280000300c00 */
[----:B------:R-:W4:Y:S01]  /*1c920*/  LDL.LU R167, [R1+0xca0] ;  /* 0x000ca00001a77983 */ /* 0x000f220000300800 */
[----:B--2---:R-:W-:-:S06]  /*1c930*/  WARPGROUP.ARRIVE ;  /* 0x00000000000079c5 */ /* 0x004fcc0000000000 */
[----:B------:R-:W-:Y:S03]  /*1c940*/  HGMMA.64x256x16.F32.BF16 R24, R152, gdesc[UR4].tnspB, R24, gsb0 ;  /* 0x43e0000498187df0 */ /* 0x000fe60008001818 */
[----:B------:R-:W-:Y:S02]  /*1c950*/  WARPGROUP.DEPBAR.LE gsb0, 0x0 ;  /* 0x00008000000079c5 */ /* 0x000fe40000010000 */
[----:B------:R0:W-:Y:S04]  /*1c960*/  STL.128 [R1+0x470], R24 ;  /* 0x0004701801007387 */ /* 0x0001e80000100c00 */
[----:B0-----:R-:W2:Y:S01]  /*1c970*/  LDL.LU R24, [R1+0xc80] ;  /* 0x000c800001187983 */ /* 0x001ea20000300800 */
[----:B---3--:R-:W-:-:S02]  /*1c980*/  IMAD.MOV.U32 R4, RZ, RZ, R20 ;  /* 0x000000ffff047224 */ /* 0x008fc400078e0014 */
        /* <DEDUP_REMOVED lines=9> */
[----:B------:R-:W-:Y:S01]  /*1ca20*/  VIADD R16, R16, 0x280 ;  /* 0x0000028010107836 */ /* 0x000fe20000000000 */
[----:B------:R4:W-:Y:S01]  /*1ca30*/  STL.128 [R1+0x390], R184 ;  /* 0x000390b801007387 */ /* 0x0009e20000100c00 */
[----:B------:R-:W-:-:S03]  /*1ca40*/  IMAD.MOV.U32 R3, RZ, RZ, R108 ;  /* 0x000000ffff037224 */ /* 0x000fc600078e006c */
[----:B------:R4:W-:Y:S01]  /*1ca50*/  STL.128 [R1+0x3a0], R188 ;  /* 0x0003a0bc01007387 */ /* 0x0009e20000100c00 */
[----:B0-----:R-:W-:Y:S02]  /*1ca60*/  IMAD.MOV.U32 R156, RZ, RZ, R72 ;  /* 0x000000ffff9c7224 */ /* 0x001fe400078e0048 */
[----:B------:R-:W-:Y:S01]  /*1ca70*/  IMAD.MOV.U32 R157, RZ, RZ, R73 ;  /* 0x000000ffff9d7224 */ /* 0x000fe200078e0049 */
[----:B------:R-:W-:Y:S01]  /*1ca80*/  STL.128 [R1+0x510], R64 ;  /* 0x0005104001007387 */ /* 0x000fe20000100c00 */
[----:B------:R-:W-:Y:S02]  /*1ca90*/  IMAD.MOV.U32 R158, RZ, RZ, R74 ;  /* 0x000000ffff9e7224 */ /* 0x000fe400078e004a */
[----:B------:R-:W-:Y:S02]  /*1caa0*/  IMAD.MOV.U32 R159, RZ, RZ, R75 ;  /* 0x000000ffff9f7224 */ /* 0x000fe400078e004b */
[----:B-1----:R-:W-:Y:S02]  /*1cab0*/  IMAD.MOV.U32 R160, RZ, RZ, R76 ;  /* 0x000000ffffa07224 */ /* 0x002fe400078e004c */
[----:B------:R-:W-:-:S02]  /*1cac0*/  IMAD.MOV.U32 R161, RZ, RZ, R77 ;  /* 0x000000ffffa17224 */ /* 0x000fc400078e004d */
[----:B------:R-:W-:Y:S02]  /*1cad0*/  IMAD.MOV.U32 R162, RZ, RZ, R78 ;  /* 0x000000ffffa27224 */ /* 0x000fe400078e004e */
[----:B------:R-:W-:Y:S02]  /*1cae0*/  IMAD.MOV.U32 R163, RZ, RZ, R79 ;  /* 0x000000ffffa37224 */ /* 0x000fe400078e004f */
[----:B---3--:R-:W-:Y:S02]  /*1caf0*/  IMAD.MOV.U32 R172, RZ, RZ, R88 ;  /* 0x000000ffffac7224 */ /* 0x008fe400078e0058 */
        /* <DEDUP_REMOVED lines=12> */
[----:B------:R-:W-:Y:S02]  /*1cbc0*/  IMAD.MOV.U32 R18, RZ, RZ, R109 ;  /* 0x000000ffff127224 */ /* 0x000fe400078e006d */
[----:B------:R-:W-:Y:S01]  /*1cbd0*/  IMAD.MOV.U32 R19, RZ, RZ, R110 ;  /* 0x000000ffff137224 */ /* 0x000fe200078e006e */
[----:B------:R-:W-:Y:S01]  /*1cbe0*/  STL.128 [R1+0x260], R8 ;  /* 0x0002600801007387 */ /* 0x000fe20000100c00 */
[----:B------:R-:W-:-:S03]  /*1cbf0*/  IMAD.MOV.U32 R2, RZ, RZ, R99 ;  /* 0x000000ffff027224 */ /* 0x000fc600078e0063 */
[----:B------:R-:W3:Y:S01]  /*1cc00*/  LDL.LU.128 R108, [R1+0x510] ;  /* 0x00051000016c7983 */ /* 0x000ee20000300c00 */
[----:B------:R-:W-:Y:S02]  /*1cc10*/  R2UR UR6, R16 ;  /* 0x00000000100672ca */ /* 0x000fe400000e0000 */
[----:B------:R-:W-:Y:S01]  /*1cc20*/  R2UR UR7, R17 ;  /* 0x00000000110772ca */ /* 0x000fe200000e0000 */
[----:B------:R-:W-:Y:S01]  /*1cc30*/  STL.128 [R1+0x480], R28 ;  /* 0x0004801c01007387 */ /* 0x000fe20000100c00 */
[----:B------:R-:W-:-:S03]  /*1cc40*/  F2FP.BF16.F32.PACK_AB R152, R176, R177 ;  /* 0x000000b1b098723e */ /* 0x000fc600000010ff */
[----:B------:R-:W-:Y:S01]  /*1cc50*/  STL.128 [R1+0x490], R32 ;  /* 0x0004902001007387 */ /* 0x000fe20000100c00 */
[----:B------:R-:W-:-:S03]  /*1cc60*/  F2FP.BF16.F32.PACK_AB R153, R167, R168 ;  /* 0x000000a8a799723e */ /* 0x000fc600000010ff */
[----:B------:R-:W-:Y:S01]  /*1cc70*/  STL.128 [R1+0x4a0], R36 ;  /* 0x0004a02401007387 */ /* 0x000fe20000100c00 */
[----:B------:R-:W-:-:S03]  /*1cc80*/  F2FP.BF16.F32.PACK_AB R154, R180, R181 ;  /* 0x000000b5b49a723e */ /* 0x000fc600000010ff */
[----:B------:R-:W-:Y:S01]  /*1cc90*/  STL.128 [R1+0x4b0], R40 ;  /* 0x0004b02801007387 */ /* 0x000fe20000100c00 */
[----:B------:R-:W-:-:S03]  /*1cca0*/  F2FP.BF16.F32.PACK_AB R155, R169, R170 ;  /* 0x000000aaa99b723e */ /* 0x000fc600000010ff */
[----:B------:R-:W-:Y:S04]  /*1ccb0*/  STL.128 [R1+0x4c0], R44 ;  /* 0x0004c02c01007387 */ /* 0x000fe80000100c00 */
[----:B------:R-:W-:Y:S04]  /*1ccc0*/  STL.128 [R1+0x4d0], R48 ;  /* 0x0004d03001007387 */ /* 0x000fe80000100c00 */
[----:B------:R-:W-:Y:S04]  /*1ccd0*/  STL.128 [R1+0x4e0], R52 ;  /* 0x0004e03401007387 */ /* 0x000fe80000100c00 */
[----:B------:R-:W-:Y:S04]  /*1cce0*/  STL.128 [R1+0x4f0], R56 ;  /* 0x0004f03801007387 */ /* 0x000fe80000100c00 */
[----:B------:R-:W-:Y:S04]  /*1ccf0*/  STL.128 [R1+0x500], R60 ;  /* 0x0005003c01007387 */ /* 0x000fe80000100c00 */
[----:B------:R0:W-:Y:S04]  /*1cd00*/  STL.128 [R1+0x520], R68 ;  /* 0x0005204401007387 */ /* 0x0001e80000100c00 */
[----:B------:R1:W-:Y:S04]  /*1cd10*/  STL [R1+0x55c], R83 ;  /* 0x00055c5301007387 */ /* 0x0003e80000100800 */
[----:B------:R4:W-:Y:S04]  /*1cd20*/  STL.128 [R1+0x560], R84 ;  /* 0x0005605401007387 */ /* 0x0009e80000100c00 */
[----:B------:R4:W-:Y:S04]  /*1cd30*/  STL.128 [R1+0x580], R92 ;  /* 0x0005805c01007387 */ /* 0x0009e80000100c00 */
[----:B------:R-:W-:Y:S04]  /*1cd40*/  STL.64 [R1+0x590], R96 ;  /* 0x0005906001007387 */ /* 0x000fe80000100a00 */
[----:B------:R4:W-:Y:S04]  /*1cd50*/  STL [R1+0x598], R98 ;  /* 0x0005986201007387 */ /* 0x0009e80000100800 */
[----:B------:R4:W-:Y:S04]  /*1cd60*/  STL.128 [R1+0x260], R4 ;  /* 0x0002600401007387 */ /* 0x0009e80000100c00 */
[----:B------:R4:W-:Y:S04]  /*1cd70*/  STL.128 [R1+0xc60], R192 ;  /* 0x000c60c001007387 */ /* 0x0009e80000100c00 */
[----:B------:R4:W-:Y:S04]  /*1cd80*/  STL.128 [R1+0xc50], R188 ;  /* 0x000c50bc01007387 */ /* 0x0009e80000100c00 */
[----:B------:R4:W-:Y:S04]  /*1cd90*/  STL.128 [R1+0xc40], R184 ;  /* 0x000c40b801007387 */ /* 0x0009e80000100c00 */
[----:B------:R4:W-:Y:S04]  /*1cda0*/  STL.128 [R1+0xc20], R172 ;  /* 0x000c20ac01007387 */ /* 0x0009e80000100c00 */
[----:B------:R4:W-:Y:S04]  /*1cdb0*/  STL [R1+0xc18], R166 ;  /* 0x000c18a601007387 */ /* 0x0009e80000100800 */
[----:B------:R4:W-:Y:S04]  /*1cdc0*/  STL.64 [R1+0xc10], R164 ;  /* 0x000c10a401007387 */ /* 0x0009e80000100a00 */
[----:B------:R2:W-:Y:S04]  /*1cdd0*/  STL.128 [R1+0xc00], R160 ;  /* 0x000c00a001007387 */ /* 0x0005e80000100c00 */
[----:B------:R2:W-:Y:S04]  /*1cde0*/  STL.128 [R1+0xbf0], R156 ;  /* 0x000bf09c01007387 */ /* 0x0005e80000100c00 */
[----:B0-----:R-:W3:Y:S04]  /*1cdf0*/  LDL.LU.128 R68, [R1+0x470] ;  /* 0x0004700001447983 */ /* 0x001ee80000300c00 */
[----:B------:R-:W3:Y:S04]  /*1ce00*/  LDL.LU.128 R72, [R1+0x480] ;  /* 0x0004800001487983 */ /* 0x000ee80000300c00 */
[----:B------:R-:W3:Y:S04]  /*1ce10*/  LDL.LU.128 R76, [R1+0x490] ;  /* 0x00049000014c7983 */ /* 0x000ee80000300c00 */
[----:B-1----:R-:W3:Y:S04]  /*1ce20*/  LDL.LU.128 R80, [R1+0x4a0] ;  /* 0x0004a00001507983 */ /* 0x002ee80000300c00 */
[----:B----4-:R-:W4:Y:S04]  /*1ce30*/  LDL.LU.128 R84, [R1+0x4b0] ;  /* 0x0004b00001547983 */ /* 0x010f280000300c00 */
        /* <DEDUP_REMOVED lines=19> */
[----:B------:R-:W4:Y:S04]  /*1cf70*/  LDL.LU.128 R192, [R1+0xc60] ;  /* 0x000c600001c07983 */ /* 0x000f280000300c00 */
[----:B------:R-:W4:Y:S04]  /*1cf80*/  LDL.LU.128 R188, [R1+0xc50] ;  /* 0x000c500001bc7983 */ /* 0x000f280000300c00 */
[----:B------:R-:W4:Y:S04]  /*1cf90*/  LDL.LU.128 R184, [R1+0xc40] ;  /* 0x000c400001b87983 */ /* 0x000f280000300c00 */
[----:B------:R-:W4:Y:S04]  /*1cfa0*/  LDL.LU.128 R172, [R1+0xc20] ;  /* 0x000c200001ac7983 */ /* 0x000f280000300c00 */
[----:B------:R-:W4:Y:S04]  /*1cfb0*/  LDL.LU R166, [R1+0xc18] ;  /* 0x000c180001a67983 */ /* 0x000f280000300800 */
[----:B------:R-:W4:Y:S04]  /*1cfc0*/  LDL.LU.64 R164, [R1+0xc10] ;  /* 0x000c100001a47983 */ /* 0x000f280000300a00 */
[----:B--2---:R-:W2:Y:S04]  /*1cfd0*/  LDL.LU.128 R160, [R1+0xc00] ;  /* 0x000c000001a07983 */ /* 0x004ea80000300c00 */
[----:B------:R-:W2:Y:S01]  /*1cfe0*/  LDL.LU.128 R156, [R1+0xbf0] ;  /* 0x000bf000019c7983 */ /* 0x000ea20000300c00 */
[----:B------:R-:W-:-:S05]  /*1cff0*/  IMAD.MOV.U32 R20, RZ, RZ, R24 ;  /* 0x000000ffff147224 */ /* 0x000fca00078e0018 */
[----:B------:R0:W-:Y:S04]  /*1d000*/  STL.128 [R1+0x260], R20 ;  /* 0x0002601401007387 */ /* 0x0001e80000100c00 */
[----:B------:R1:W-:Y:S04]  /*1d010*/  STL.128 [R1+0xbe0], R152 ;  /* 0x000be09801007387 */ /* 0x0003e80000100c00 */
[----:B0-----:R-:W2:Y:S04]  /*1d020*/  LDL.LU R22, [R1+0x520] ;  /* 0x0005200001167983 */ /* 0x001ea80000300800 */
[----:B------:R-:W2:Y:S04]  /*1d030*/  LDL.LU R23, [R1+0x524] ;  /* 0x0005240001177983 */ /* 0x000ea80000300800 */
[----:B-1----:R-:W2:Y:S01]  /*1d040*/  LDL.LU.128 R152, [R1+0xbe0] ;  /* 0x000be00001987983 */ /* 0x002ea20000300c00 */
[----:B------:R-:W-:-:S03]  /*1d050*/  IMAD.MOV.U32 R0, RZ, RZ, R151 ;  /* 0x000000ffff007224 */ /* 0x000fc600078e0097 */
[----:B------:R0:W-:Y:S04]  /*1d060*/  STL.128 [R1+0x3c0], R196 ;  /* 0x0003c0c401007387 */ /* 0x0001e80000100c00 */
[----:B------:R1:W-:Y:S04]  /*1d070*/  STL.128 [R1+0x3d0], R200 ;  /* 0x0003d0c801007387 */ /* 0x0003e80000100c00 */
[----:B------:R1:W-:Y:S04]  /*1d080*/  STL.128 [R1+0x3e0], R204 ;  /* 0x0003e0cc01007387 */ /* 0x0003e80000100c00 */
[----:B------:R1:W-:Y:S04]  /*1d090*/  STL.128 [R1+0x3f0], R208 ;  /* 0x0003f0d001007387 */ /* 0x0003e80000100c00 */
[----:B------:R3:W-:Y:S01]  /*1d0a0*/  STL.128 [R1+0x400], R212 ;  /* 0x000400d401007387 */ /* 0x0007e20000100c00 */
[----:B0-----:R-:W-:-:S02]  /*1d0b0*/  IMAD.MOV.U32 R196, RZ, RZ, R112 ;  /* 0x000000ffffc47224 */ /* 0x001fc400078e0070 */
[----:B------:R-:W-:Y:S01]  /*1d0c0*/  IMAD.MOV.U32 R197, RZ, RZ, R113 ;  /* 0x000000ffffc57224 */ /* 0x000fe200078e0071 */
[----:B------:R0:W-:Y:S01]  /*1d0d0*/  STL.128 [R1+0x410], R216 ;  /* 0x000410d801007387 */ /* 0x0001e20000100c00 */
[----:B------:R-:W-:Y:S02]  /*1d0e0*/  IMAD.MOV.U32 R198, RZ, RZ, R114 ;  /* 0x000000ffffc67224 */ /* 0x000fe400078e0072 */
        /* <DEDUP_REMOVED lines=10> */
[----:B------:R1:W-:Y:S01]  /*1d190*/  STL.128 [R1+0x450], R232 ;  /* 0x000450e801007387 */ /* 0x0003e20000100c00 */
[----:B------:R-:W-:Y:S02]  /*1d1a0*/  IMAD.MOV.U32 R206, RZ, RZ, R122 ;  /* 0x000000ffffce7224 */ /* 0x000fe400078e007a */
[----:B------:R-:W-:Y:S02]  /*1d1b0*/  IMAD.MOV.U32 R207, RZ, RZ, R123 ;  /* 0x000000ffffcf7224 */ /* 0x000fe400078e007b */
[----:B------:R-:W-:-:S02]  /*1d1c0*/  IMAD.MOV.U32 R208, RZ, RZ, R124 ;  /* 0x000000ffffd07224 */ /* 0x000fc400078e007c */
[----:B------:R-:W-:Y:S02]  /*1d1d0*/  IMAD.MOV.U32 R209, RZ, RZ, R125 ;  /* 0x000000ffffd17224 */ /* 0x000fe400078e007d */
[----:B------:R-:W-:Y:S02]  /*1d1e0*/  IMAD.MOV.U32 R210, RZ, RZ, R126 ;  /* 0x000000ffffd27224 */ /* 0x000fe400078e007e */
[----:B------:R-:W-:Y:S02]  /*1d1f0*/  IMAD.MOV.U32 R211, RZ, RZ, R127 ;  /* 0x000000ffffd37224 */ /* 0x000fe400078e007f */
[----:B---3--:R-:W-:Y:S02]  /*1d200*/  IMAD.MOV.U32 R212, RZ, RZ, R128 ;  /* 0x000000ffffd47224 */ /* 0x008fe400078e0080 */
[----:B------:R-:W-:Y:S01]  /*1d210*/  IMAD.MOV.U32 R213, RZ, RZ, R129 ;  /* 0x000000ffffd57224 */ /* 0x000fe200078e0081 */
[----:B------:R-:W-:Y:S01]  /*1d220*/  STL.128 [R1+0x300], R108 ;  /* 0x0003006c01007387 */ /* 0x000fe20000100c00 */
[----:B------:R-:W-:-:S02]  /*1d230*/  IMAD.MOV.U32 R214, RZ, RZ, R130 ;  /* 0x000000ffffd67224 */ /* 0x000fc400078e0082 */
[----:B------:R-:W-:Y:S01]  /*1d240*/  IMAD.MOV.U32 R215, RZ, RZ, R131 ;  /* 0x000000ffffd77224 */ /* 0x000fe200078e0083 */
[----:B------:R3:W-:Y:S01]  /*1d250*/  STL.64 [R1+0xc30], R178 ;  /* 0x000c30b201007387 */ /* 0x0007e20000100a00 */
[----:B0-----:R-:W-:Y:S02]  /*1d260*/  IMAD.MOV.U32 R216, RZ, RZ, R132 ;  /* 0x000000ffffd87224 */ /* 0x001fe400078e0084 */
[----:B------:R-:W-:Y:S01]  /*1d270*/  IMAD.MOV.U32 R217, RZ, RZ, R133 ;  /* 0x000000ffffd97224 */ /* 0x000fe200078e0085 */
[----:B------:R0:W-:Y:S01]  /*1d280*/  STL [R1+0xc1c], R171 ;  /* 0x000c1cab01007387 */ /* 0x0001e20000100800 */
[----:B------:R-:W-:Y:S02]  /*1d290*/  IMAD.MOV.U32 R218, RZ, RZ, R134 ;  /* 0x000000ffffda7224 */ /* 0x000fe400078e0086 */
[----:B------:R-:W-:Y:S01]  /*1d2a0*/  IMAD.MOV.U32 R219, RZ, RZ, R135 ;  /* 0x000000ffffdb7224 */ /* 0x000fe200078e0087 */
[----:B-1----:R-:W2:Y:S01]  /*1d2b0*/  LDL.LU R234, [R1+0xcec] ;  /* 0x000cec0001ea7983 */ /* 0x002ea20000300800 */
[----:B------:R-:W-:-:S02]  /*1d2c0*/  IMAD.MOV.U32 R220, RZ, RZ, R136 ;  /* 0x000000ffffdc7224 */ /* 0x000fc400078e0088 */
[----:B------:R-:W-:Y:S01]  /*1d2d0*/  IMAD.MOV.U32 R221, RZ, RZ, R137 ;  /* 0x000000ffffdd7224 */ /* 0x000fe200078e0089 */
[----:B---3--:R-:W3:Y:S01]  /*1d2e0*/  LDL.LU.64 R178, [R1+0xc30] ;  /* 0x000c300001b27983 */ /* 0x008ee20000300a00 */
[----:B------:R-:W-:Y:S02]  /*1d2f0*/  IMAD.MOV.U32 R222, RZ, RZ, R138 ;  /* 0x000000ffffde7224 */ /* 0x000fe400078e008a */
[----:B------:R-:W-:Y:S01]  /*1d300*/  IMAD.MOV.U32 R223, RZ, RZ, R139 ;  /* 0x000000ffffdf7224 */ /* 0x000fe200078e008b */
[----:B0-----:R-:W3:Y:S01]  /*1d310*/  LDL.LU R171, [R1+0xc1c] ;  /* 0x000c1c0001ab7983 */ /* 0x001ee20000300800 */
        /* <DEDUP_REMOVED lines=42> */
[----:B------:R-:W-:Y:S01]  /*1d5c0*/  IMAD.MOV.U32 R31, RZ, RZ, R75 ;  /* 0x000000ffff1f7224 */ /* 0x000fe200078e004b */
[----:B----4-:R1:W-:Y:S01]  /*1d5d0*/  STL.128 [R1+0x2a0], R84 ;  /* 0x0002a05401007387 */ /* 0x0103e20000100c00 */
        /* <DEDUP_REMOVED lines=37> */
[----:B0-----:R-:W-:Y:S02]  /*1d830*/  IMAD.MOV.U32 R83, RZ, RZ, R4 ;  /* 0x000000ffff537224 */ /* 0x001fe400078e0004 */
[----:B-1----:R-:W-:Y:S02]  /*1d840*/  IMAD.MOV.U32 R84, RZ, RZ, R5 ;  /* 0x000000ffff547224 */ /* 0x002fe400078e0005 */
        /* <DEDUP_REMOVED lines=18> */
[----:B--2---:R-:W-:Y:S02]  /*1d970*/  IMAD.MOV.U32 R76, RZ, RZ, R160 ;  /* 0x000000ffff4c7224 */ /* 0x004fe400078e00a0 */
        /* <DEDUP_REMOVED lines=48> */
[----:B------:R-:W-:-:S06]  /*1dc80*/  IMAD.MOV.U32 R151, RZ, RZ, R0 ;  /* 0x000000ffff977224 */ /* 0x000fcc00078e0000 */
[----:B------:R-:W-:-:S06]  /*1dc90*/  WARPGROUP.ARRIVE ;  /* 0x00000000000079c5 */ /* 0x000fcc0000000000 */
[----:B------:R-:W-:Y:S01]  /*1dca0*/  HGMMA.64x256x16.F32.BF16 R24, R152, gdesc[UR4].tnspB, R24, gsb0 ;  /* 0x43e0000498187df0 */ /* 0x000fe20008001818 */
[----:B------:R0:W-:Y:S04]  /*1dcb0*/  STL [R1+0xbc0], R194 ;  /* 0x000bc0c201007387 */ /* 0x0001e80000100800 */
[----:B------:R1:W-:Y:S01]  /*1dcc0*/  STL.64 [R1+0xbb8], R192 ;  /* 0x000bb8c001007387 */ /* 0x0003e20000100a00 */
[----:B0-----:R-:W-:-:S03]  /*1dcd0*/  IMAD.MOV.U32 R194, RZ, RZ, R19 ;  /* 0x000000ffffc27224 */ /* 0x001fc600078e0013 */
[----:B------:R-:W2:Y:S01]  /*1dce0*/  LDL.LU R19, [R1+0xbc8] ;  /* 0x000bc80001137983 */ /* 0x000ea20000300800 */
[----:B-1----:R-:W-:-:S03]  /*1dcf0*/  IMAD.MOV.U32 R193, RZ, RZ, R18 ;  /* 0x000000ffffc17224 */ /* 0x002fc600078e0012 */
[----:B------:R-:W2:Y:S01]  /*1dd00*/  LDL.LU R18, [R1+0xbcc] ;  /* 0x000bcc0001127983 */ /* 0x000ea20000300800 */
[----:B------:R-:W-:-:S03]  /*1dd10*/  WARPGROUP.DEPBAR.LE gsb0, 0x0 ;  /* 0x00008000000079c5 */ /* 0x000fc60000010000 */
[----:B------:R0:W-:Y:S04]  /*1dd20*/  STL.128 [R1+0xb40], R128 ;  /* 0x000b408001007387 */ /* 0x0001e80000100c00 */
[----:B------:R1:W-:Y:S04]  /*1dd30*/  STL.128 [R1+0xb30], R124 ;  /* 0x000b307c01007387 */ /* 0x0003e80000100c00 */
[----:B------:R4:W-:Y:S04]  /*1dd40*/  STL.128 [R1+0xb20], R120 ;  /* 0x000b207801007387 */ /* 0x0009e80000100c00 */
[----:B------:R3:W-:Y:S01]  /*1dd50*/  STL.128 [R1+0xb10], R116 ;  /* 0x000b107401007387 */ /* 0x0007e20000100c00 */
[----:B0-----:R-:W-:-:S02]  /*1dd60*/  IMAD.MOV.U32 R131, RZ, RZ, R47 ;  /* 0x000000ffff837224 */ /* 0x001fc400078e002f */
[----:B------:R-:W-:Y:S02]  /*1dd70*/  IMAD.MOV.U32 R130, RZ, RZ, R46 ;  /* 0x000000ffff827224 */ /* 0x000fe400078e002e */
[----:B------:R-:W-:Y:S02]  /*1dd80*/  IMAD.MOV.U32 R129, RZ, RZ, R45 ;  /* 0x000000ffff817224 */ /* 0x000fe400078e002d */
[----:B-1----:R-:W-:Y:S02]  /*1dd90*/  IMAD.MOV.U32 R127, RZ, RZ, R43 ;  /* 0x000000ffff7f7224 */ /* 0x002fe400078e002b */
[----:B------:R-:W-:Y:S02]  /*1dda0*/  IMAD.MOV.U32 R126, RZ, RZ, R42 ;  /* 0x000000ffff7e7224 */ /* 0x000fe400078e002a */
[----:B------:R-:W-:Y:S02]  /*1ddb0*/  IMAD.MOV.U32 R125, RZ, RZ, R41 ;  /* 0x000000ffff7d7224 */ /* 0x000fe400078e0029 */
[----:B----4-:R-:W-:-:S02]  /*1ddc0*/  IMAD.MOV.U32 R123, RZ, RZ, R39 ;  /* 0x000000ffff7b7224 */ /* 0x010fc400078e0027 */
[----:B------:R-:W-:Y:S02]  /*1ddd0*/  IMAD.MOV.U32 R122, RZ, RZ, R38 ;  /* 0x000000ffff7a7224 */ /* 0x000fe400078e0026 */
[----:B------:R-:W-:Y:S02]  /*1dde0*/  IMAD.MOV.U32 R121, RZ, RZ, R37 ;  /* 0x000000ffff797224 */ /* 0x000fe400078e0025 */
[----:B------:R-:W-:Y:S02]  /*1ddf0*/  IMAD.MOV.U32 R120, RZ, RZ, R36 ;  /* 0x000000ffff787224 */ /* 0x000fe400078e0024 */
[----:B------:R-:W-:Y:S02]  /*1de00*/  IMAD.MOV.U32 R124, RZ, RZ, R40 ;  /* 0x000000ffff7c7224 */ /* 0x000fe400078e0028 */
[----:B------:R-:W-:Y:S01]  /*1de10*/  IMAD.MOV.U32 R128, RZ, RZ, R44 ;  /* 0x000000ffff807224 */ /* 0x000fe200078e002c */
[----:B------:R0:W-:Y:S01]  /*1de20*/  STL.128 [R1+0x290], R120 ;  /* 0x0002907801007387 */ /* 0x0001e20000100c00 */
[----:B---3--:R-:W-:-:S02]  /*1de30*/  IMAD.MOV.U32 R119, RZ, RZ, R35 ;  /* 0x000000ffff777224 */ /* 0x008fc400078e0023 */
[----:B------:R-:W-:Y:S01]  /*1de40*/  IMAD.MOV.U32 R118, RZ, RZ, R34 ;  /* 0x000000ffff767224 */ /* 0x000fe200078e0022 */
[----:B------:R1:W-:Y:S01]  /*1de50*/  STL.128 [R1+0x2a0], R124 ;  /* 0x0002a07c01007387 */ /* 0x0003e20000100c00 */
[----:B------:R-:W-:Y:S02]  /*1de60*/  IMAD.MOV.U32 R117, RZ, RZ, R33 ;  /* 0x000000ffff757224 */ /* 0x000fe400078e0021 */
[----:B------:R-:W-:Y:S01]  /*1de70*/  IMAD.MOV.U32 R116, RZ, RZ, R32 ;  /* 0x000000ffff747224 */ /* 0x000fe200078e0020 */
[----:B------:R3:W-:Y:S04]  /*1de80*/  STL.128 [R1+0x2b0], R128 ;  /* 0x0002b08001007387 */ /* 0x0007e80000100c00 */
[----:B------:R4:W-:Y:S04]  /*1de90*/  STL.128 [R1+0x280], R116 ;  /* 0x0002807401007387 */ /* 0x0009e80000100c00 */
[----:B0-----:R-:W2:Y:S04]  /*1dea0*/  LDL.LU.128 R120, [R1+0xb20] ;  /* 0x000b200001787983 */ /* 0x001ea80000300c00 */
[----:B-1----:R-:W2:Y:S04]  /*1deb0*/  LDL.LU.128 R124, [R1+0xb30] ;  /* 0x000b3000017c7983 */ /* 0x002ea80000300c00 */
[----:B---3--:R-:W3:Y:S04]  /*1dec0*/  LDL.LU.128 R128, [R1+0xb40] ;  /* 0x000b400001807983 */ /* 0x008ee80000300c00 */
[----:B------:R0:W-:Y:S04]  /*1ded0*/  STL.128 [R1+0xaa0], R24 ;  /* 0x000aa01801007387 */ /* 0x0001e80000100c00 */
[----:B----4-:R-:W4:Y:S04]  /*1dee0*/  LDL.LU.128 R116, [R1+0xb10] ;  /* 0x000b100001747983 */ /* 0x010f280000300c00 */
[----:B0-----:R-:W4:Y:S04]  /*1def0*/  LDL.LU.128 R24, [R1+0xaa0] ;  /* 0x000aa00001187983 */ /* 0x001f280000300c00 */
[----:B------:R0:W-:Y:S04]  /*1df00*/  STL.128 [R1+0xb00], R112 ;  /* 0x000b007001007387 */ /* 0x0001e80000100c00 */
[----:B------:R1:W-:Y:S04]  /*1df10*/  STL.64 [R1+0xc38], R182 ;  /* 0x000c38b601007387 */ /* 0x0003e80000100a00 */
[----:B------:R1:W-:Y:S01]  /*1df20*/  STL.128 [R1+0xb50], R132 ;  /* 0x000b508401007387 */ /* 0x0003e20000100c00 */
[----:B0-----:R-:W-:-:S03]  /*1df30*/  IMAD.MOV.U32 R115, RZ, RZ, R31 ;  /* 0x000000ffff737224 */ /* 0x001fc600078e001f */
[----:B-1----:R-:W4:Y:S01]  /*1df40*/  LDL.LU.64 R182, [R1+0xc38] ;  /* 0x000c380001b67983 */ /* 0x002f220000300a00 */
[----:B------:R-:W-:Y:S02]  /*1df50*/  IMAD.MOV.U32 R114, RZ, RZ, R30 ;  /* 0x000000ffff727224 */ /* 0x000fe400078e001e */
        /* <DEDUP_REMOVED lines=8> */
[----:B------:R1:W-:Y:S04]  /*1dfe0*/  STL.128 [R1+0xb90], R148 ;  /* 0x000b909401007387 */ /* 0x0003e80000100c00 */
[----:B------:R1:W-:Y:S04]  /*1dff0*/  STL.128 [R1+0xb80], R144 ;  /* 0x000b809001007387 */ /* 0x0003e80000100c00 */
[----:B0-----:R-:W4:Y:S04]  /*1e000*/  LDL.LU.128 R108, [R1+0xaf0] ;  /* 0x000af000016c7983 */ /* 0x001f280000300c00 */
[----:B-1----:R-:W4:Y:S04]  /*1e010*/  LDL.LU.128 R112, [R1+0xb00] ;  /* 0x000b000001707983 */ /* 0x002f280000300c00 */
        /* <DEDUP_REMOVED lines=11> */
[----:B0-----:R-:W-:Y:S02]  /*1e0d0*/  IMAD.MOV.U32 R143, RZ, RZ, R59 ;  /* 0x000000ffff8f7224 */ /* 0x001fe400078e003b */
[----:B------:R-:W-:Y:S02]  /*1e0e0*/  IMAD.MOV.U32 R142, RZ, RZ, R58 ;  /* 0x000000ffff8e7224 */ /* 0x000fe400078e003a */
[----:B-1----:R-:W-:Y:S02]  /*1e0f0*/  IMAD.MOV.U32 R139, RZ, RZ, R55 ;  /* 0x000000ffff8b7224 */ /* 0x002fe400078e0037 */
[----:B------:R-:W-:Y:S01]  /*1e100*/  IMAD.MOV.U32 R138, RZ, RZ, R54 ;  /* 0x000000ffff8a7224 */ /* 0x000fe200078e0036 */
[----:B------:R-:W4:Y:S01]  /*1e110*/  LDL.LU.128 R132, [R1+0xb50] ;  /* 0x000b500001847983 */ /* 0x000f220000300c00 */
        /* <DEDUP_REMOVED lines=12> */
[----:B--2---:R0:W-:Y:S04]  /*1e1e0*/  STL.64 [R1+0xa90], R18 ;  /* 0x000a901201007387 */ /* 0x0041e80000100a00 */
[----:B0-----:R-:W2:Y:S04]  /*1e1f0*/  LDL.LU.64 R18, [R1+0xa90] ;  /* 0x000a900001127983 */ /* 0x001ea80000300a00 */
[----:B------:R0:W-:Y:S04]  /*1e200*/  STL.128 [R1+0xac0], R120 ;  /* 0x000ac07801007387 */ /* 0x0001e80000100c00 */
[----:B------:R1:W-:Y:S04]  /*1e210*/  STL.128 [R1+0xad0], R124 ;  /* 0x000ad07c01007387 */ /* 0x0003e80000100c00 */
[----:B---3--:R3:W-:Y:S04]  /*1e220*/  STL.128 [R1+0xae0], R128 ;  /* 0x000ae08001007387 */ /* 0x0087e80000100c00 */
[----:B0-----:R-:W2:Y:S04]  /*1e230*/  LDL.LU.128 R120, [R1+0xac0] ;  /* 0x000ac00001787983 */ /* 0x001ea80000300c00 */
[----:B-1----:R-:W2:Y:S04]  /*1e240*/  LDL.LU.128 R124, [R1+0xad0] ;  /* 0x000ad000017c7983 */ /* 0x002ea80000300c00 */
[----:B---3--:R-:W3:Y:S04]  /*1e250*/  LDL.LU.128 R128, [R1+0xae0] ;  /* 0x000ae00001807983 */ /* 0x008ee80000300c00 */
[----:B----4-:R0:W-:Y:S04]  /*1e260*/  STL.128 [R1+0xab0], R116 ;  /* 0x000ab07401007387 */ /* 0x0101e80000100c00 */
[----:B------:R1:W-:Y:S04]  /*1e270*/  STL.128 [R1+0xa80], R24 ;  /* 0x000a801801007387 */ /* 0x0003e80000100c00 */
[----:B0-----:R-:W4:Y:S04]  /*1e280*/  LDL.LU.128 R116, [R1+0xab0] ;  /* 0x000ab00001747983 */ /* 0x001f280000300c00 */
[----:B-1----:R-:W4:Y:S01]  /*1e290*/  LDL.LU.128 R24, [R1+0xa80] ;  /* 0x000a800001187983 */ /* 0x002f220000300c00 */
[----:B------:R-:W-:-:S02]  /*1e2a0*/  IMAD.MOV.U32 R167, RZ, RZ, R4 ;  /* 0x000000ffffa77224 */ /* 0x000fc400078e0004 */
[----:B------:R-:W-:Y:S01]  /*1e2b0*/  IMAD.MOV.U32 R168, RZ, RZ, R5 ;  /* 0x000000ffffa87224 */ /* 0x000fe200078e0005 */
[----:B------:R0:W-:Y:S01]  /*1e2c0*/  STL.64 [R1+0xba8], R178 ;  /* 0x000ba8b201007387 */ /* 0x0001e20000100a00 */
[----:B------:R-:W-:Y:S02]  /*1e2d0*/  IMAD.MOV.U32 R169, RZ, RZ, R6 ;  /* 0x000000ffffa97224 */ /* 0x000fe400078e0006 */
[----:B------:R-:W-:Y:S01]  /*1e2e0*/  IMAD.MOV.U32 R170, RZ, RZ, R7 ;  /* 0x000000ffffaa7224 */ /* 0x000fe200078e0007 */
[----:B------:R1:W-:Y:S01]  /*1e2f0*/  STL [R1+0xba0], R171 ;  /* 0x000ba0ab01007387 */ /* 0x0003e20000100800 */
[----:B------:R-:W-:Y:S02]  /*1e300*/  IMAD.MOV.U32 R176, RZ, RZ, R9 ;  /* 0x000000ffffb07224 */ /* 0x000fe400078e0009 */
[----:B------:R-:W-:Y:S01]  /*1e310*/  IMAD.MOV.U32 R177, RZ, RZ, R10 ;  /* 0x000000ffffb17224 */ /* 0x000fe200078e000a */
[----:B------:R1:W-:Y:S01]  /*1e320*/  STL [R1+0xbc4], R234 ;  /* 0x000bc4ea01007387 */ /* 0x0003e20000100800 */
[----:B------:R-:W-:-:S02]  /*1e330*/  IMAD.MOV.U32 R154, RZ, RZ, R16 ;  /* 0x000000ffff9a7224 */ /* 0x000fc400078e0010 */
[----:B0-----:R-:W-:Y:S01]  /*1e340*/  IMAD.MOV.U32 R178, RZ, RZ, R11 ;  /* 0x000000ffffb27224 */ /* 0x001fe200078e000b */
[----:B------:R0:W-:Y:S01]  /*1e350*/  STL.64 [R1+0xbb0], R182 ;  /* 0x000bb0b601007387 */ /* 0x0001e20000100a00 */
[----:B-1----:R-:W-:Y:S02]  /*1e360*/  IMAD.MOV.U32 R171, RZ, RZ, R8 ;  /* 0x000000ffffab7224 */ /* 0x002fe400078e0008 */
[----:B------:R-:W-:Y:S02]  /*1e370*/  IMAD.MOV.U32 R179, RZ, RZ, R12 ;  /* 0x000000ffffb37224 */ /* 0x000fe400078e000c */
[----:B------:R-:W-:Y:S02]  /*1e380*/  IMAD.MOV.U32 R234, RZ, RZ, R235 ;  /* 0x000000ffffea7224 */ /* 0x000fe400078e00eb */
[----:B------:R-:W-:Y:S02]  /*1e390*/  IMAD.MOV.U32 R155, RZ, RZ, R17 ;  /* 0x000000ffff9b7224 */ /* 0x000fe400078e0011 */
[----:B------:R-:W-:-:S02]  /*1e3a0*/  IMAD.MOV.U32 R180, RZ, RZ, R13 ;  /* 0x000000ffffb47224 */ /* 0x000fc400078e000d */
[----:B------:R-:W-:Y:S02]  /*1e3b0*/  IMAD.MOV.U32 R181, RZ, RZ, R14 ;  /* 0x000000ffffb57224 */ /* 0x000fe400078e000e */
[----:B0-----:R-:W-:Y:S02]  /*1e3c0*/  IMAD.MOV.U32 R182, RZ, RZ, R15 ;  /* 0x000000ffffb67224 */ /* 0x001fe400078e000f */
        /* <DEDUP_REMOVED lines=15> */
[----:B------:R-:W-:Y:S01]  /*1e4c0*/  IMAD.MOV.U32 R6, RZ, RZ, R112 ;  /* 0x000000ffff067224 */ /* 0x000fe200078e0070 */
[----:B------:R0:W-:Y:S01]  /*1e4d0*/  STL.128 [R1+0x340], R164 ;  /* 0x000340a401007387 */ /* 0x0001e20000100c00 */
[----:B------:R-:W-:-:S02]  /*1e4e0*/  IMAD.MOV.U32 R152, RZ, RZ, R22 ;  /* 0x000000ffff987224 */ /* 0x000fc400078e0016 */
[----:B------:R-:W-:Y:S01]  /*1e4f0*/  IMAD.MOV.U32 R153, RZ, RZ, R23 ;  /* 0x000000ffff997224 */ /* 0x000fe200078e0017 */
[----:B------:R1:W-:Y:S01]  /*1e500*/  STL.128 [R1+0x350], R168 ;  /* 0x000350a801007387 */ /* 0x0003e20000100c00 */
[----:B------:R-:W-:-:S03]  /*1e510*/  IMAD.MOV.U32 R21, RZ, RZ, R99 ;  /* 0x000000ffff157224 */ /* 0x000fc600078e0063 */
[----:B------:R1:W-:Y:S01]  /*1e520*/  STL.128 [R1+0x360], R172 ;  /* 0x000360ac01007387 */ /* 0x0003e20000100c00 */
[----:B------:R-:W-:-:S03]  /*1e530*/  IMAD.MOV.U32 R22, RZ, RZ, R98 ;  /* 0x000000ffff167224 */ /* 0x000fc600078e0062 */
[----:B------:R1:W-:Y:S01]  /*1e540*/  STL.128 [R1+0x370], R176 ;  /* 0x000370b001007387 */ /* 0x0003e20000100c00 */
        /* <DEDUP_REMOVED lines=35> */
[----:B------:R0:W-:Y:S01]  /*1e780*/  STL.128 [R1+0x310], R152 ;  /* 0x0003109801007387 */ /* 0x0001e20000100c00 */
[----:B------:R-:W-:-:S03]  /*1e790*/  IMAD.MOV.U32 R164, RZ, RZ, R80 ;  /* 0x000000ffffa47224 */ /* 0x000fc600078e0050 */
[----:B------:R1:W-:Y:S01]  /*1e7a0*/  STL.128 [R1+0x330], R160 ;  /* 0x000330a001007387 */ /* 0x0003e20000100c00 */
        /* <DEDUP_REMOVED lines=9> */
[----:B------:R-:W-:Y:S01]  /*1e840*/  IMAD.MOV.U32 R28, RZ, RZ, R96 ;  /* 0x000000ffff1c7224 */ /* 0x000fe200078e0060 */
[----:B------:R0:W-:Y:S01]  /*1e850*/  STL.128 [R1+0x320], R156 ;  /* 0x0003209c01007387 */ /* 0x0001e20000100c00 */
[----:B-1----:R-:W-:Y:S02]  /*1e860*/  IMAD.MOV.U32 R163, RZ, RZ, R79 ;  /* 0x000000ffffa37224 */ /* 0x002fe400078e004f */
[----:B------:R-:W-:-:S02]  /*1e870*/  IMAD.MOV.U32 R162, RZ, RZ, R78 ;  /* 0x000000ffffa27224 */ /* 0x000fc400078e004e */
[----:B------:R-:W-:Y:S02]  /*1e880*/  IMAD.MOV.U32 R192, RZ, RZ, R3 ;  /* 0x000000ffffc07224 */ /* 0x000fe400078e0003 */
[----:B------:R-:W-:Y:S01]  /*1e890*/  IMAD.MOV.U32 R112, RZ, RZ, R132 ;  /* 0x000000ffff707224 */ /* 0x000fe200078e0084 */
[----:B------:R-:W-:Y:S01]  /*1e8a0*/  STL.128 [R1+0x390], R184 ;  /* 0x000390b801007387 */ /* 0x000fe20000100c00 */
        /* <DEDUP_REMOVED lines=12> */
[----:B0-----:R-:W-:Y:S02]  /*1e970*/  IMAD.MOV.U32 R159, RZ, RZ, R75 ;  /* 0x000000ffff9f7224 */ /* 0x001fe400078e004b */
[----:B------:R-:W-:Y:S01]  /*1e980*/  IMAD.MOV.U32 R158, RZ, RZ, R74 ;  /* 0x000000ffff9e7224 */ /* 0x000fe200078e004a */
[----:B------:R0:W-:Y:S01]  /*1e990*/  STL.128 [R1+0x380], R180 ;  /* 0x000380b401007387 */ /* 0x0001e20000100c00 */
[----:B------:R-:W-:-:S02]  /*1e9a0*/  IMAD.MOV.U32 R157, RZ, RZ, R73 ;  /* 0x000000ffff9d7224 */ /* 0x000fc400078e0049 */
[----:B------:R-:W-:Y:S01]  /*1e9b0*/  IMAD.MOV.U32 R156, RZ, RZ, R72 ;  /* 0x000000ffff9c7224 */ /* 0x000fe200078e0048 */
[----:B------:R-:W-:Y:S01]  /*1e9c0*/  STL.128 [R1+0x3b0], R192 ;  /* 0x0003b0c001007387 */ /* 0x000fe20000100c00 */
[----:B------:R-:W-:-:S03]  /*1e9d0*/  IMAD.MOV.U32 R76, RZ, RZ, R28 ;  /* 0x000000ffff4c7224 */ /* 0x000fc600078e001c */
[----:B------:R-:W-:Y:S01]  /*1e9e0*/  STL.128 [R1+0x3e0], R204 ;  /* 0x0003e0cc01007387 */ /* 0x000fe20000100c00 */
[----:B-1----:R-:W-:-:S03]  /*1e9f0*/  IMAD.MOV.U32 R153, RZ, RZ, R5 ;  /* 0x000000ffff997224 */ /* 0x002fc600078e0005 */
[----:B------:R-:W-:Y:S01]  /*1ea00*/  STL.128 [R1+0x3f0], R208 ;  /* 0x0003f0d001007387 */ /* 0x000fe20000100c00 */
[----:B------:R-:W-:Y:S02]  /*1ea10*/  IMAD.MOV.U32 R154, RZ, RZ, R4 ;  /* 0x000000ffff9a7224 */ /* 0x000fe400078e0004 */
[----:B------:R-:W-:Y:S01]  /*1ea20*/  IMAD.MOV.U32 R155, RZ, RZ, R0 ;  /* 0x000000ffff9b7224 */ /* 0x000fe200078e0000 */
[----:B0-----:R-:W4:Y:S04]  /*1ea30*/  LDL.LU.64 R182, [R1+0xbb0] ;  /* 0x000bb00001b67983 */ /* 0x001f280000300a00 */
        /* <DEDUP_REMOVED lines=8> */
[----:B------:R-:W-:Y:S01]  /*1eac0*/  STL.128 [R1+0x340], R164 ;  /* 0x000340a401007387 */ /* 0x000fe20000100c00 */
[----:B--2---:R-:W-:-:S02]  /*1ead0*/  IMAD.MOV.U32 R14, RZ, RZ, R123 ;  /* 0x000000ffff0e7224 */ /* 0x004fc400078e007b */
        /* <DEDUP_REMOVED lines=12> */
[----:B------:R-:W-:-:S02]  /*1eba0*/  IMAD.MOV.U32 R100, RZ, RZ, R17 ;  /* 0x000000ffff647224 */ /* 0x000fc400078e0011 */
[----:B----4-:R-:W-:Y:S02]  /*1ebb0*/  IMAD.MOV.U32 R31, RZ, RZ, R27 ;  /* 0x000000ffff1f7224 */ /* 0x010fe400078e001b */
        /* <DEDUP_REMOVED lines=8> */
[----:B------:R-:W2:Y:S01]  /*1ec40*/  LDL R132, [R1+0x30c] ;  /* 0x00030c0001847983 */ /* 0x000ea20000100800 */
[----:B------:R-:W-:Y:S02]  /*1ec50*/  IMAD.MOV.U32 R105, RZ, RZ, R12 ;  /* 0x000000ffff697224 */ /* 0x000fe400078e000c */
[----:B------:R-:W-:Y:S01]  /*1ec60*/  IMAD.MOV.U32 R106, RZ, RZ, R11 ;  /* 0x000000ffff6a7224 */ /* 0x000fe200078e000b */
[----:B------:R-:W-:Y:S01]  /*1ec70*/  STL.64 [R1+0xa70], R18 ;  /* 0x000a701201007387 */ /* 0x000fe20000100a00 */
[----:B------:R-:W-:Y:S02]  /*1ec80*/  IMAD.MOV.U32 R107, RZ, RZ, R10 ;  /* 0x000000ffff6b7224 */ /* 0x000fe400078e000a */
[----:B------:R-:W-:Y:S01]  /*1ec90*/  IMAD.MOV.U32 R108, RZ, RZ, R9 ;  /* 0x000000ffff6c7224 */ /* 0x000fe200078e0009 */
[----:B------:R0:W5:Y:S01]  /*1eca0*/  LDL.LU R2, [R1+0xbd4] ;  /* 0x000bd40001027983 */ /* 0x0001620000300800 */
[----:B------:R-:W-:-:S02]  /*1ecb0*/  IMAD.MOV.U32 R109, RZ, RZ, R8 ;  /* 0x000000ffff6d7224 */ /* 0x000fc400078e0008 */
[----:B------:R-:W-:Y:S01]  /*1ecc0*/  IMAD.MOV.U32 R110, RZ, RZ, R7 ;  /* 0x000000ffff6e7224 */ /* 0x000fe200078e0007 */
[----:B------:R0:W5:Y:S01]  /*1ecd0*/  LDL.LU R3, [R1+0xbd0] ;  /* 0x000bd00001037983 */ /* 0x0001620000300800 */
        /* <DEDUP_REMOVED lines=20> */
[----:B------:R-:W-:Y:S01]  /*1ee20*/  STL.128 [R1+0x410], R112 ;  /* 0x0004107001007387 */ /* 0x000fe20000100c00 */
[----:B------:R-:W-:Y:S02]  /*1ee30*/  IMAD.MOV.U32 R16, RZ, RZ, R138 ;  /* 0x000000ffff107224 */ /* 0x000fe400078e008a */
[----:B------:R-:W-:Y:S01]  /*1ee40*/  IMAD.MOV.U32 R17, RZ, RZ, R137 ;  /* 0x000000ffff117224 */ /* 0x000fe200078e0089 */
[----:B------:R-:W2:Y:S01]  /*1ee50*/  LDL R4, [R1+0x270] ;  /* 0x0002700001047983 */ /* 0x000ea20000100800 */
[----:B------:R-:W-:-:S02]  /*1ee60*/  IMAD.MOV.U32 R96, RZ, RZ, R23 ;  /* 0x000000ffff607224 */ /* 0x000fc400078e0017 */
[----:B------:R-:W-:Y:S01]  /*1ee70*/  IMAD.MOV.U32 R97, RZ, RZ, R22 ;  /* 0x000000ffff617224 */ /* 0x000fe200078e0016 */
[----:B------:R-:W2:Y:S01]  /*1ee80*/  LDL R74, [R1+0x274] ;  /* 0x00027400014a7983 */ /* 0x000ea20000100800 */
        /* <DEDUP_REMOVED lines=26> */
[----:B------:R0:W-:Y:S04]  /*1f030*/  STL.128 [R1+0x3d0], R96 ;  /* 0x0003d06001007387 */ /* 0x0001e80000100c00 */
[----:B------:R0:W-:Y:S04]  /*1f040*/  STL.128 [R1+0x3e0], R100 ;  /* 0x0003e06401007387 */ /* 0x0001e80000100c00 */
[----:B------:R0:W-:Y:S04]  /*1f050*/  STL.128 [R1+0x3f0], R104 ;  /* 0x0003f06801007387 */ /* 0x0001e80000100c00 */
[----:B------:R0:W-:Y:S04]  /*1f060*/  STL.128 [R1+0x400], R108 ;  /* 0x0004006c01007387 */ /* 0x0001e80000100c00 */
[----:B------:R-:W-:Y:S04]  /*1f070*/  STL.128 [R1+0x420], R140 ;  /* 0x0004208c01007387 */ /* 0x000fe80000100c00 */
[----:B------:R-:W-:Y:S04]  /*1f080*/  STL.128 [R1+0x430], R144 ;  /* 0x0004309001007387 */ /* 0x000fe80000100c00 */
[----:B------:R-:W-:Y:S04]  /*1f090*/  STL.128 [R1+0x440], R148 ;  /* 0x0004409401007387 */ /* 0x000fe80000100c00 */
[----:B------:R-:W-:Y:S04]  /*1f0a0*/  STL.128 [R1+0x450], R152 ;  /* 0x0004509801007387 */ /* 0x000fe80000100c00 */
[----:B------:R0:W-:Y:S04]  /*1f0b0*/  STL.128 [R1+0x260], R24 ;  /* 0x0002601801007387 */ /* 0x0001e80000100c00 */
[----:B------:R-:W2:Y:S04]  /*1f0c0*/  LDL R0, [R1+0x260] ;  /* 0x0002600001007983 */ /* 0x000ea80000100800 */
[----:B------:R-:W2:Y:S04]  /*1f0d0*/  LDL R68, [R1+0x264] ;  /* 0x0002640001447983 */ /* 0x000ea80000100800 */
[----:B------:R-:W2:Y:S04]  /*1f0e0*/  LDL R70, [R1+0x268] ;  /* 0x0002680001467983 */ /* 0x000ea80000100800 */
[----:B------:R-:W2:Y:S04]  /*1f0f0*/  LDL R72, [R1+0x26c] ;  /* 0x00026c0001487983 */ /* 0x000ea80000100800 */
[----:B-1----:R-:W2:Y:S04]  /*1f100*/  LDL R76, [R1+0x278] ;  /* 0x00027800014c7983 */ /* 0x002ea80000100800 */
[----:B------:R-:W2:Y:S04]  /*1f110*/  LDL R78, [R1+0x27c] ;  /* 0x00027c00014e7983 */ /* 0x000ea80000100800 */
[----:B------:R-:W2:Y:S04]  /*1f120*/  LDL R6, [R1+0x280] ;  /* 0x0002800001067983 */ /* 0x000ea80000100800 */
[----:B---3--:R-:W3:Y:S04]  /*1f130*/  LDL R80, [R1+0x284] ;  /* 0x0002840001507983 */ /* 0x008ee80000100800 */
[----:B------:R-:W3:Y:S04]  /*1f140*/  LDL R82, [R1+0x288] ;  /* 0x0002880001527983 */ /* 0x000ee80000100800 */
[----:B----4-:R-:W4:Y:S04]  /*1f150*/  LDL R84, [R1+0x28c] ;  /* 0x00028c0001547983 */ /* 0x010f280000100800 */
[----:B------:R-:W4:Y:S04]  /*1f160*/  LDL R8, [R1+0x290] ;  /* 0x0002900001087983 */ /* 0x000f280000100800 */
[----:B------:R-:W4:Y:S04]  /*1f170*/  LDL R86, [R1+0x294] ;  /* 0x0002940001567983 */ /* 0x000f280000100800 */
[----:B0-----:R-:W4:Y:S04]  /*1f180*/  LDL R88, [R1+0x298] ;  /* 0x0002980001587983 */ /* 0x001f280000100800 */
        /* <DEDUP_REMOVED lines=104> */
[----:B------:R0:W5:Y:S04]  /*1f810*/  LDL.LU R234, [R1+0xbc4] ;  /* 0x000bc40001ea7983 */ /* 0x0001680000300800 */
[----:B------:R0:W5:Y:S04]  /*1f820*/  LDL.LU R194, [R1+0xbc0] ;  /* 0x000bc00001c27983 */ /* 0x0001680000300800 */
[----:B------:R0:W5:Y:S04]  /*1f830*/  LDL.LU.64 R192, [R1+0xbb8] ;  /* 0x000bb80001c07983 */ /* 0x0001680000300a00 */
[----:B------:R0:W5:Y:S04]  /*1f840*/  LDL.LU.64 R178, [R1+0xba8] ;  /* 0x000ba80001b27983 */ /* 0x0001680000300a00 */
[----:B------:R0:W5:Y:S04]  /*1f850*/  LDL.LU R171, [R1+0xba0] ;  /* 0x000ba00001ab7983 */ /* 0x0001680000300800 */
[----:B------:R0:W5:Y:S04]  /*1f860*/  LDL.LU.64 R18, [R1+0xa70] ;  /* 0x000a700001127983 */ /* 0x0001680000300a00 */
[----:B------:R0:W-:Y:S04]  /*1f870*/  STL [R1+0x88], R183 ;  /* 0x000088b701007387 */ /* 0x0001e80000100800 */
[----:B------:R0:W-:Y:S04]  /*1f880*/  STL [R1+0x88], R183 ;  /* 0x000088b701007387 */ /* 0x0001e80000100800 */
        /* <DEDUP_REMOVED lines=15> */
[----:B----4-:R0:W-:Y:S04]  /*1f980*/  STL [R1+0x28c], R84 ;  /* 0x00028c5401007387 */ /* 0x0101e80000100800 */
        /* <DEDUP_REMOVED lines=116> */
[----:B------:R-:W-:Y:S04]  /*200d0*/  BSSY B0, `(.L_x_2105) ;  /* 0x0000008000007945 */ /* 0x000fe80003800000 */
[----:B------:R-:W-:Y:S05]  /*200e0*/  @P0 BRA `(.L_x_2106) ;  /* 0x0000000000180947 */ /* 0x000fea0003800000 */
[----:B0-----:R-:W2:Y:S04]  /*200f0*/  LDL.64 R4, [R1+0x68] ;  /* 0x0000680001047983 */ /* 0x001ea80000100a00 */
[----:B-----5:R-:W3:Y:S01]  /*20100*/  LD.E R0, desc[UR44][R2.64] ;  /* 0x0000002c02007980 */ /* 0x020ee2000c101900 */
[----:B--2---:R-:W-:-:S05]  /*20110*/  MOV R5, R4 ;  /* 0x0000000400057202 */ /* 0x004fca0000000f00 */
[----:B---3--:R-:W-:-:S05]  /*20120*/  IMAD R0, R0, 0x8, R5 ;  /* 0x0000000800007824 */ /* 0x008fca00078e0205 */
[----:B------:R-:W-:-:S04]  /*20130*/  PRMT R0, RZ, 0x654, R0 ;  /* 0x00000654ff007816 */ /* 0x000fc80000000000 */
[----:B------:R1:W-:Y:S03]  /*20140*/  SYNCS.ARRIVE.TRANS64.RED.A1T0 RZ, [R0+URZ], RZ ;  /* 0x000000ff00ff79a7 */ /* 0x0003e6000810043f */
.L_x_2106:
[----:B------:R-:W-:Y:S05]  /*20150*/  BSYNC B0 ;  /* 0x0000000000007941 */ /* 0x000fea0003800000 */
.L_x_2105:
[----:B------:R-:W-:Y:S05]  /*20160*/  @P1 BRA `(.L_x_2107) ;  /* 0xfffffe9000dc1947 */ /* 0x000fea000383ffff */
[----:B0----5:R-:W-:-:S07]  /*20170*/  IMAD.MOV.U32 R20, RZ, RZ, R171 ;  /* 0x000000ffff147224 */ /* 0x021fce00078e00ab */
.L_x_2090:
[----:B------:R-:W-:-:S13]  /*20180*/  ISETP.GE.AND P1, PT, R20, R192, PT ;  /* 0x000000c01400720c */ /* 0x000fda0003f26270 */
[----:B------:R-:W-:Y:S05]  /*20190*/  @!P1 BRA `(.L_x_2108) ;  /* 0x000000b000609947 */ /* 0x000fea0003800000 */
[----:B------:R0:W5:Y:S02]  /*201a0*/  LDL.64 R4, [R1+0x178] ;  /* 0x0001780001047983 */ /* 0x0001640000100a00 */
.L_x_2135:
        /* <DEDUP_REMOVED lines=12> */
[----:B------:R-:W2:Y:S04]  /*20270*/  LDL.64 R72, [R1+0x190] ;  /* 0x0001900001487983 */ /* 0x000ea80000100a00 */
[----:B--2---:R-:W2:Y:S01]  /*20280*/  LD.E R0, desc[UR44][R72.64+0x1c] ;  /* 0x00001c2c48007980 */ /* 0x004ea2000c101900 */
[----:B------:R-:W-:Y:S05]  /*20290*/  YIELD ;  /* 0x0000000000007946 */ /* 0x000fea0003800000 */
[----:B------:R-:W-:Y:S01]  /*202a0*/  BSSY B0, `(.L_x_2109) ;  /* 0x0000006000007945 */ /* 0x000fe20003800000 */
[----:B---3--:R-:W-:Y:S01]  /*202b0*/  @!P1 IMAD.MOV.U32 R3, RZ, RZ, RZ ;  /* 0x000000ffff039224 */ /* 0x008fe200078e00ff */
[----:B--2---:R-:W-:-:S04]  /*202c0*/  LOP3.LUT R0, R0, 0x1, RZ, 0xfc, !PT ;  /* 0x0000000100007812 */ /* 0x004fc800078efcff */
[----:B------:R-:W-:-:S13]  /*202d0*/  ISETP.NE.AND P2, PT, R0, 0x3, PT ;  /* 0x000000030000780c */ /* 0x000fda0003f45270 */
[----:B-1----:R-:W-:Y:S05]  /*202e0*/  @!P2 BRA `(.L_x_2110) ;  /* 0x000000000004a947 */ /* 0x002fea0003800000 */
[----:B------:R-:W-:Y:S01]  /*202f0*/  BPT.TRAP 0x1 ;  /* 0x000000040000795c */ /* 0x000fe20000300000 */
.L_x_2110:
[----:B------:R-:W-:Y:S05]  /*20300*/  BSYNC B0 ;  /* 0x0000000000007941 */ /* 0x000fea0003800000 */
.L_x_2109:
[----:B------:R-:W2:Y:S01]  /*20310*/  LD.E.64 R6, desc[UR44][R72.64+0x8] ;  /* 0x0000082c48067980 */ /* 0x000ea2000c101b00 */
[----:B-----5:R-:W-:Y:S02]  /*20320*/  SHF.L.U32 R8, R9, 0x1f, RZ ;  /* 0x0000001f09087819 */ /* 0x020fe400000006ff */
[----:B--2---:R-:W-:-:S05]  /*20330*/  MOV R6, R6 ;  /* 0x0000000600067202 */ /* 0x004fca0000000f00 */
[----:B------:R-:W-:-:S04]  /*20340*/  IMAD R3, R3, 0x8, R6 ;  /* 0x0000000803037824 */ /* 0x000fc800078e0206 */
[----:B------:R1:W2:Y:S01]  /*20350*/  SYNCS.PHASECHK.TRANS64.TRYWAIT P1, [R3+URZ], R8 ;  /* 0x00000008030075a7 */ /* 0x0002a2000802017f */
[----:B------:R-:W3:Y:S04]  /*20360*/  LD.E R2, desc[UR44][R72.64+0x1c] ;  /* 0x00001c2c48027980 */ /* 0x000ee8000c101900 */
[----:B------:R1:W5:Y:S04]  /*20370*/  LD.E R0, desc[UR44][R4.64] ;  /* 0x0000002c04007980 */ /* 0x000368000c101900 */
[----:B------:R1:W5:Y:S01]  /*20380*/  LD.E R6, desc[UR44][R4.64+0x4] ;  /* 0x0000042c04067980 */ /* 0x000362000c101900 */
[----:B------:R-:W-:Y:S01]  /*20390*/  BSSY B0, `(.L_x_2111) ;  /* 0x0000005000007945 */ /* 0x000fe20003800000 */
[----:B---3--:R-:W-:-:S04]  /*203a0*/  LOP3.LUT R2, R2, 0x1, RZ, 0xfc, !PT ;  /* 0x0000000102027812 */ /* 0x008fc800078efcff */
[----:B------:R-:W-:-:S13]  /*203b0*/  ISETP.NE.AND P2, PT, R2, 0x3, PT ;  /* 0x000000030200780c */ /* 0x000fda0003f45270 */
[----:B-12---:R-:W-:Y:S05]  /*203c0*/  @!P2 BRA `(.L_x_2112) ;  /* 0x000000000004a947 */ /* 0x006fea0003800000 */
[----:B------:R-:W-:Y:S01]  /*203d0*/  BPT.TRAP 0x1 ;  /* 0x000000040000795c */ /* 0x000fe20000300000 */
.L_x_2112:
[----:B------:R-:W-:Y:S05]  /*203e0*/  BSYNC B0 ;  /* 0x0000000000007941 */ /* 0x000fea0003800000 */
.L_x_2111:
[----:B------:R-:W-:Y:S04]  /*203f0*/  BSSY B0, `(.L_x_2113) ;  /* 0x0000008000007945 */ /* 0x000fe80003800000 */
[----:B------:R-:W-:Y:S05]  /*20400*/  @P1 BRA `(.L_x_2114) ;  /* 0x0000000000181947 */ /* 0x000fea0003800000 */
[----:B------:R-:W2:Y:S01]  /*20410*/  LD.E.64 R2, desc[UR44][R72.64+0x8] ;  /* 0x0000082c48027980 */ /* 0x000ea2000c101b00 */
[----:B-----5:R-:W-:Y:S02]  /*20420*/  SHF.L.U32 R7, R6, 0x1f, RZ ;  /* 0x0000001f06077819 */ /* 0x020fe400000006ff */
[----:B--2---:R-:W-:-:S05]  /*20430*/  MOV R3, R2 ;  /* 0x0000000200037202 */ /* 0x004fca0000000f00 */
[----:B------:R-:W-:-:S04]  /*20440*/  IMAD R0, R0, 0x8, R3 ;  /* 0x0000000800007824 */ /* 0x000fc800078e0203 */
[----:B------:R-:W1:Y:S02]  /*20450*/  SYNCS.PHASECHK.TRANS64.TRYWAIT P1, [R0+URZ], R7 ;  /* 0x00000007000075a7 */ /* 0x000e64000802017f */
[----:B-1----:R-:W-:Y:S05]  /*20460*/  @!P1 BRA `(.L_x_2115) ;  /* 0x0000013800549947 */ /* 0x002fea0003800000 */
.L_x_2114:
[----:B------:R-:W-:Y:S05]  /*20470*/  BSYNC B0 ;  /* 0x0000000000007941 */ /* 0x000fea0003800000 */
.L_x_2113:
[----:B------:R-:W2:Y:S04]  /*20480*/  LD.E R3, desc[UR44][R4.64] ;  /* 0x0000002c04037980 */ /* 0x000ea8000c101900 */
[----:B------:R-:W2:Y:S01]  /*20490*/  LDL.64 R8, [R1+0xa0] ;  /* 0x0000a00001087983 */ /* 0x000ea20000100a00 */
[----:B------:R-:W-:Y:S05]  /*204a0*/  WARPSYNC.ALL ;  /* 0x0000000000007948 */ /* 0x000fea0003800000 */
[----:B------:R-:W3:Y:S04]  /*204b0*/  LDL.64 R14, [R1+0x98] ;  /* 0x00009800010e7983 */ /* 0x000ee80000100a00 */
[----:B-1---5:R-:W4:Y:S04]  /*204c0*/  LDL.64 R6, [R1+0x98] ;  /* 0x0000980001067983 */ /* 0x022f280000100a00 */
[----:B------:R-:W4:Y:S01]  /*204d0*/  LDL.64 R10, [R1+0x98] ;  /* 0x00009800010a7983 */ /* 0x000f220000100a00 */
[----:B--2---:R-:W-:-:S03]  /*204e0*/  IMAD R2, R3, 0x300, R8 ;  /* 0x0000030003027824 */ /* 0x004fc600078e0208 */
        /* <DEDUP_REMOVED lines=52> */
.L_x_2117:
[----:B------:R-:W-:Y:S05]  /*20830*/  BSYNC B0 ;  /* 0x0000000000007941 */ /* 0x000fea0003800000 */
.L_x_2116:
        /* <DEDUP_REMOVED lines=10> */
.L_x_2119:
[----:B------:R-:W-:Y:S05]  /*208e0*/  BSYNC B0 ;  /* 0x0000000000007941 */ /* 0x000fea0003800000 */
.L_x_2118:
[----:B------:R-:W-:Y:S04]  /*208f0*/  BSSY B0, `(.L_x_2120) ;  /* 0x0000006000007945 */ /* 0x000fe80003800000 */
[----:B--2---:R-:W-:Y:S05]  /*20900*/  @P1 BRA `(.L_x_2121) ;  /* 0x0000000000101947 */ /* 0x004fea0003800000 */
[----:B-----5:R-:W-:Y:S01]  /*20910*/  IMAD R2, R2, 0x8, R7 ;  /* 0x0000000802027824 */ /* 0x020fe200078e0207 */
[----:B------:R-:W-:-:S04]  /*20920*/  SHF.L.U32 R3, R3, 0x1f, RZ ;  /* 0x0000001f03037819 */ /* 0x000fc800000006ff */
[----:B------:R-:W2:Y:S02]  /*20930*/  SYNCS.PHASECHK.TRANS64.TRYWAIT P1, [R2+URZ], R3 ;  /* 0x00000003020075a7 */ /* 0x000ea4000802017f */
[----:B--2---:R-:W-:Y:S05]  /*20940*/  @!P1 BRA `(.L_x_2122) ;  /* 0x0000013400309947 */ /* 0x004fea0003800000 */
.L_x_2121:
[----:B------:R-:W-:Y:S05]  /*20950*/  BSYNC B0 ;  /* 0x0000000000007941 */ /* 0x000fea0003800000 */
.L_x_2120:
        /* <DEDUP_REMOVED lines=9> */
[----:B---3--:R-:W-:Y:S01]  /*209f0*/  IMAD R6, R15, 0xc00, R6 ;  /* 0x00000c000f067824 */ /* 0x008fe200078e0206 */
[----:B------:R-:W-:Y:S01]  /*20a00*/  R2UR UR7, R7 ;  /* 0x00000000070772ca */ /* 0x000fe200000e0000 */
[----:B------:R-:W3:Y:S01]  /*20a10*/  LDL.64 R14, [R1+0x110] ;  /* 0x00011000010e7983 */ /* 0x000ee20000100a00 */
[----:B----4-:R-:W-:-:S02]  /*20a20*/  ISETP.NE.U32.AND P1, PT, R0, RZ, PT ;  /* 0x000000ff0000720c */ /* 0x010fc40003f25070 */
[----:B------:R-:W-:Y:S02]  /*20a30*/  R2UR UR6, R6 ;  /* 0x00000000060672ca */ /* 0x000fe400000e0000 */
[----:B--2---:R-:W-:Y:S02]  /*20a40*/  R2UR UR4, R2 ;  /* 0x00000000020472ca */ /* 0x004fe400000e0000 */
[----:B------:R-:W-:-:S07]  /*20a50*/  R2UR UR5, R3 ;  /* 0x00000000030572ca */ /* 0x000fce00000e0000 */
[----:B------:R-:W-:-:S06]  /*20a60*/  VOTEU.ANY UP0, P1 ;  /* 0x00000000003f7886 */ /* 0x000fcc0000800100 */
        /* <DEDUP_REMOVED lines=180> */
[----:B------:R-:W2:Y:S04]  /*215b0*/  @!P0 LD.E.64 R2, desc[UR44][R72.64+0x30] ;  /* 0x0000302c48028980 */ /* 0x000ea8000c101b00 */
[----:B------:R-:W3:Y:S01]  /*215c0*/  @!P0 LD.E R0, desc[UR44][R4.64] ;  /* 0x0000002c04008980 */ /* 0x000ee2000c101900 */
[----:B--2---:R-:W-:-:S05]  /*215d0*/  @!P0 MOV R3, R2 ;  /* 0x0000000200038202 */ /* 0x004fca0000000f00 */
[----:B---3--:R-:W-:-:S05]  /*215e0*/  @!P0 IMAD R0, R0, 0x8, R3 ;  /* 0x0000000800008824 */ /* 0x008fca00078e0203 */
[----:B------:R-:W-:-:S04]  /*215f0*/  @!P0 PRMT R0, RZ, 0x654, R0 ;  /* 0x00000654ff008816 */ /* 0x000fc80000000000 */
[----:B------:R2:W-:Y:S01]  /*21600*/  @!P0 SYNCS.ARRIVE.TRANS64.RED.A1T0 RZ, [R0+URZ], RZ ;  /* 0x000000ff00ff89a7 */ /* 0x0005e2000810043f */
[----:B------:R-:W3:Y:S04]  /*21610*/  LDL.64 R16, [R1+0x170] ;  /* 0x0001700001107983 */ /* 0x000ee80000100a00 */
[----:B------:R-:W4:Y:S04]  /*21620*/  LDL R21, [R1+0x13c] ;  /* 0x00013c0001157983 */ /* 0x000f280000100800 */
[----:B------:R-:W4:Y:S04]  /*21630*/  LDL R22, [R1+0x70] ;  /* 0x0000700001167983 */ /* 0x000f280000100800 */
[----:B------:R-:W2:Y:S04]  /*21640*/  LDL.64 R2, [R1+0x160] ;  /* 0x0001600001027983 */ /* 0x000ea80000100a00 */
[----:B------:R-:W4:Y:S04]  /*21650*/  LDL R23, [R1+0x168] ;  /* 0x0001680001177983 */ /* 0x000f280000100800 */
[----:B------:R-:W4:Y:S04]  /*21660*/  LDL.128 R12, [R1+0x150] ;  /* 0x00015000010c7983 */ /* 0x000f280000100c00 */
[----:B------:R-:W4:Y:S04]  /*21670*/  LDL.128 R8, [R1+0x140] ;  /* 0x0001400001087983 */ /* 0x000f280000100c00 */
[----:B---3--:R-:W3:Y:S01]  /*21680*/  LD.E R16, desc[UR44][R16.64] ;  /* 0x0000002c10107980 */ /* 0x008ee2000c101900 */
[----:B--2---:R-:W-:-:S02]  /*21690*/  ISETP.NE.AND P1, PT, R2, 0x1, PT ;  /* 0x000000010200780c */ /* 0x004fc40003f25270 */
[----:B----4-:R-:W-:Y:S01]  /*216a0*/  ISETP.GE.AND P2, PT, R13, 0x1, PT ;  /* 0x000000010d00780c */ /* 0x010fe20003f46270 */
[----:B------:R-:W-:Y:S01]  /*216b0*/  BSSY B0, `(.L_x_2123) ;  /* 0x000009e000007945 */ /* 0x000fe20003800000 */
[-C--:B---3--:R-:W-:Y:S01]  /*216c0*/  FMUL.FTZ R36, R36, R16.reuse ;  /* 0x0000001024247220 */ /* 0x088fe20000410000 */
[----:B------:R-:W-:-:S03]  /*216d0*/  FMUL.FTZ R0, R26, R16 ;  /* 0x000000101a007220 */ /* 0x000fc60000410000 */
[----:B------:R2:W3:Y:S01]  /*216e0*/  MUFU.TANH R75, R36 ;  /* 0x00000024004b7308 */ /* 0x0004e20000002400 */
[-C--:B------:R-:W-:Y:S01]  /*216f0*/  FMUL.FTZ R17, R30, R16.reuse ;  /* 0x000000101e117220 */ /* 0x080fe20000410000 */
[-C--:B------:R-:W-:Y:S01]  /*21700*/  FMUL.FTZ R26, R29, R16.reuse ;  /* 0x000000101d1a7220 */ /* 0x080fe20000410000 */
[----:B------:R-:W-:Y:S01]  /*21710*/  FMUL.FTZ R30, R35, R16 ;  /* 0x00000010231e7220 */ /* 0x000fe20000410000 */
[----:B--2---:R-:W-:-:S04]  /*21720*/  SHF.R.S32.HI R36, RZ, 0x1f, R21 ;  /* 0x0000001fff247819 */ /* 0x004fc80000011415 */
[----:B------:R2:W4:Y:S01]  /*21730*/  MUFU.TANH R72, R26 ;  /* 0x0000001a00487308 */ /* 0x0005220000002400 */
[----:B------:R-:W-:Y:S01]  /*21740*/  LEA.HI R35, R36, R21, RZ, 0x7 ;  /* 0x0000001524237211 */ /* 0x000fe200078f38ff */
[----:B------:R-:W-:-:S03]  /*21750*/  FMUL.FTZ R37, R37, R16 ;  /* 0x0000001025257220 */ /* 0x000fc60000410000 */
[----:B--2---:R-:W-:-:S03]  /*21760*/  LOP3.LUT R26, R35, 0xffffff80, RZ, 0xc0, !PT ;  /* 0xffffff80231a7812 */ /* 0x004fc600078ec0ff */
[----:B------:R2:W0:Y:S01]  /*21770*/  MUFU.TANH R76, R37 ;  /* 0x00000025004c7308 */ /* 0x0004220000002400 */
[-C--:B------:R-:W-:Y:S01]  /*21780*/  FMUL.FTZ R7, R24, R16.reuse ;  /* 0x0000001018077220 */ /* 0x080fe20000410000 */
[-C--:B------:R-:W-:Y:S01]  /*21790*/  FMUL.FTZ R24, R31, R16.reuse ;  /* 0x000000101f187220 */ /* 0x080fe20000410000 */
[-C--:B------:R-:W-:Y:S01]  /*217a0*/  FMUL.FTZ R32, R32, R16.reuse ;  /* 0x0000001020207220 */ /* 0x080fe20000410000 */
[----:B------:R-:W-:Y:S01]  /*217b0*/  FMUL.FTZ R31, R38, R16 ;  /* 0x00000010261f7220 */ /* 0x000fe20000410000 */
[----:B--2---:R-:W-:-:S03]  /*217c0*/  IMAD.IADD R37, R21, 0x1, -R26 ;  /* 0x0000000115257824 */ /* 0x004fc600078e0a1a */
[----:B------:R2:W0:Y:S01]  /*217d0*/  MUFU.TANH R73, R32 ;  /* 0x0000002000497308 */ /* 0x0004220000002400 */
[----:B------:R-:W-:Y:S02]  /*217e0*/  LEA.HI R36, R36, R21, RZ, 0x2 ;  /* 0x0000001524247211 */ /* 0x000fe400078f10ff */
[----:B------:R-:W-:Y:S01]  /*217f0*/  SHF.R.S32.HI R38, RZ, 0x1f, R37 ;  /* 0x0000001fff267819 */ /* 0x000fe20000011425 */
[-C--:B------:R-:W-:Y:S01]  /*21800*/  FMUL.FTZ R40, R40, R16.reuse ;  /* 0x0000001028287220 */ /* 0x080fe20000410000 */
[-C--:B------:R-:W-:Y:S01]  /*21810*/  FMUL.FTZ R41, R41, R16.reuse ;  /* 0x0000001029297220 */ /* 0x080fe20000410000 */
[-C--:B------:R-:W-:Y:S01]  /*21820*/  FMUL.FTZ R33, R33, R16.reuse ;  /* 0x0000001021217220 */ /* 0x080fe20000410000 */
[----:B--2---:R-:W-:Y:S01]  /*21830*/  FMUL.FTZ R32, R39, R16 ;  /* 0x0000001027207220 */ /* 0x004fe20000410000 */
[----:B------:R-:W-:Y:S01]  /*21840*/  LEA.HI R39, R38, R37, RZ, 0x2 ;  /* 0x0000002526277211 */ /* 0x000fe200078f10ff */
[----:B------:R2:W0:Y:S01]  /*21850*/  MUFU.TANH R77, R40 ;  /* 0x00000028004d7308 */ /* 0x0004220000002400 */
[----:B------:R-:W-:-:S02]  /*21860*/  LOP3.LUT R36, R36, 0xfffffffc, RZ, 0xc0, !PT ;  /* 0xfffffffc24247812 */ /* 0x000fc400078ec0ff */
[----:B------:R-:W-:-:S05]  /*21870*/  LEA.HI R38, R38, R37, RZ, 0x5 ;  /* 0x0000002526267211 */ /* 0x000fca00078f28ff */
[----:B------:R1:W0:Y:S01]  /*21880*/  MUFU.TANH R78, R41 ;  /* 0x00000029004e7308 */ /* 0x0002220000002400 */
[----:B--2---:R-:W-:-:S07]  /*21890*/  SHF.R.S32.HI R40, RZ, 0x2, R39 ;  /* 0x00000002ff287819 */ /* 0x004fce0000011427 */
[----:B------:R2:W0:Y:S01]  /*218a0*/  MUFU.TANH R74, R33 ;  /* 0x00000021004a7308 */ /* 0x0004220000002400 */
[----:B-1----:R-:W-:-:S04]  /*218b0*/  SHF.R.S32.HI R41, RZ, 0x1f, R39 ;  /* 0x0000001fff297819 */ /* 0x002fc80000011427 */
[----:B------:R-:W-:Y:S01]  /*218c0*/  LEA.HI R41, R41, R40, RZ, 0x3 ;  /* 0x0000002829297211 */ /* 0x000fe200078f18ff */
[----:B--2---:R-:W-:Y:S01]  /*218d0*/  FMUL.FTZ R33, R42, R16 ;  /* 0x000000102a217220 */ /* 0x004fe20000410000 */
[----:B------:R-:W-:Y:S01]  /*218e0*/  IMAD.IADD R42, R21, 0x1, -R36 ;  /* 0x00000001152a7824 */ /* 0x000fe200078e0a24 */
[----:B------:R-:W-:Y:S02]  /*218f0*/  SHF.R.S32.HI R36, RZ, 0x7, R35 ;  /* 0x00000007ff247819 */ /* 0x000fe40000011423 */
[----:B------:R-:W-:Y:S02]  /*21900*/  LOP3.LUT R41, R41, 0xfffffff8, RZ, 0xc0, !PT ;  /* 0xfffffff829297812 */ /* 0x000fe400078ec0ff */
[----:B------:R-:W-:Y:S02]  /*21910*/  LEA.HI R35, R35, R36, RZ, 0x1 ;  /* 0x0000002423237211 */ /* 0x000fe400078f08ff */
[----:B------:R-:W-:Y:S01]  /*21920*/  SHF.R.S32.HI R21, RZ, 0x5, R38 ;  /* 0x00000005ff157819 */ /* 0x000fe20000011426 */
[----:B------:R-:W-:Y:S01]  /*21930*/  IMAD.IADD R41, R40, 0x1, -R41 ;  /* 0x0000000128297824 */ /* 0x000fe200078e0a29 */
[----:B------:R-:W-:-:S02]  /*21940*/  LOP3.LUT R35, R35, 0x3fffffe, RZ, 0xc0, !PT ;  /* 0x03fffffe23237812 */ /* 0x000fc400078ec0ff */
        /* <DEDUP_REMOVED lines=9> */
[----:B------:R-:W-:Y:S01]  /*219e0*/  @P1 SHF.R.U32.HI R2, RZ, R23, R22 ;  /* 0x00000017ff021219 */ /* 0x000fe20000011616 */
[----:B------:R-:W-:Y:S01]  /*219f0*/  IMAD.MOV.U32 R3, RZ, RZ, -0x60 ;  /* 0xffffffa0ff037424 */ /* 0x000fe200078e00ff */
        /* <DEDUP_REMOVED lines=32> */
[-C--:B------:R-:W-:Y:S01]  /*21c00*/  FMUL.FTZ R66, R66, R16.reuse ;  /* 0x0000001042427220 */ /* 0x080fe20000410000 */
[----:B------:R-:W-:Y:S02]  /*21c10*/  IMAD R3, R20, R3, 0x1 ;  /* 0x0000000114037424 */ /* 0x000fe400078e0203 */
[-C--:B------:R-:W-:Y:S01]  /*21c20*/  FMUL.FTZ R67, R67, R16.reuse ;  /* 0x0000001043437220 */ /* 0x080fe20000410000 */
[-C--:B------:R-:W-:Y:S01]  /*21c30*/  FMUL.FTZ R70, R70, R16.reuse ;  /* 0x0000001046467220 */ /* 0x080fe20000410000 */
[----:B------:R-:W-:Y:S01]  /*21c40*/  FMUL.FTZ R16, R71, R16 ;  /* 0x0000001047107220 */ /* 0x000fe20000410000 */
[----:B------:R-:W-:Y:S01]  /*21c50*/  IMAD R3, R22, -0x2, R3 ;  /* 0xfffffffe16037824 */ /* 0x000fe200078e0203 */
[----:B------:R-:W2:Y:S01]  /*21c60*/  MUFU.TANH R7, R7 ;  /* 0x0000000700077308 */ /* 0x000ea20000002400 */
[----:B------:R-:W-:-:S03]  /*21c70*/  LOP3.LUT R21, RZ, R10, RZ, 0x33, !PT ;  /* 0x0000000aff157212 */ /* 0x000fc600078e33ff */
[----:B------:R-:W-:-:S04]  /*21c80*/  IADD3 R22, -R8, R3, R9 ;  /* 0x0000000308167210 */ /* 0x000fc80007ffe109 */
        /* <DEDUP_REMOVED lines=34> */
[----:B------:R0:W0:Y:S08]  /*21eb0*/  MUFU.TANH R40, R66 ;  /* 0x0000004200287308 */ /* 0x0000300000002400 */
[----:B------:R0:W0:Y:S08]  /*21ec0*/  MUFU.TANH R41, R67 ;  /* 0x0000004300297308 */ /* 0x0000300000002400 */
[----:B------:R-:W0:Y:S08]  /*21ed0*/  MUFU.TANH R68, R68 ;  /* 0x0000004400447308 */ /* 0x000e300000002400 */
[----:B------:R-:W0:Y:S08]  /*21ee0*/  MUFU.TANH R69, R69 ;  /* 0x0000004500457308 */ /* 0x000e300000002400 */
[----:B------:R0:W0:Y:S08]  /*21ef0*/  MUFU.TANH R42, R70 ;  /* 0x00000046002a7308 */ /* 0x0000300000002400 */
[----:B------:R0:W0:Y:S01]  /*21f00*/  MUFU.TANH R43, R16 ;  /* 0x00000010002b7308 */ /* 0x0000220000002400 */
[----:B------:R-:W-:-:S02]  /*21f10*/  IMAD.IADD R35, R22, 0x1, R11 ;  /* 0x0000000116237824 */ /* 0x000fc400078e020b */
[----:B------:R-:W-:Y:S02]  /*21f20*/  IMAD.IADD R36, R22, 0x1, R21 ;  /* 0x0000000116247824 */ /* 0x000fe400078e0215 */
[----:B------:R-:W-:Y:S02]  /*21f30*/  VIADD R38, R3, 0xffffffff ;  /* 0xffffffff03267836 */ /* 0x000fe40000000000 */
[----:B------:R-:W-:Y:S02]  /*21f40*/  IMAD R22, R20, -0x60, R12 ;  /* 0xffffffa014167824 */ /* 0x000fe400078e020c */
[--C-:B-1----:R-:W-:Y:S02]  /*21f50*/  IMAD.IADD R10, R35, 0x1, R23.reuse ;  /* 0x00000001230a7824 */ /* 0x102fe400078e0217 */
        /* <DEDUP_REMOVED lines=12> */
.L_x_2126:
[----:B------:R-:W-:-:S13]  /*22020*/  ISETP.NE.AND P1, PT, R13, 0x1, PT ;  /* 0x000000010d00780c */ /* 0x000fda0003f25270 */
[----:B------:R-:W-:-:S05]  /*22030*/  @P1 IMAD.HI.U32 R12, R11, R14, RZ ;  /* 0x0000000e0b0c1227 */ /* 0x000fca00078e00ff */
[----:B------:R-:W-:-:S07]  /*22040*/  @P1 SHF.R.U32.HI R11, RZ, R15, R12 ;  /* 0x0000000fff0b1219 */ /* 0x000fce000001160c */
.L_x_2127:
[----:B------:R-:W-:Y:S05]  /*22050*/  BSYNC B1 ;  /* 0x0000000000017941 */ /* 0x000fea0003800000 */
.L_x_2125:
[----:B------:R-:W-:-:S05]  /*22060*/  IMAD R12, R11, R13, R38 ;  /* 0x0000000d0b0c7224 */ /* 0x000fca00078e0226 */
[----:B------:R-:W-:Y:S02]  /*22070*/  VIMNMX R3, R3, R12, !PT ;  /* 0x0000000c03037248 */ /* 0x000fe40007fe0100 */
[----:B------:R-:W-:-:S07]  /*22080*/  VIADDMNMX R10, R12, R13, R10, PT ;  /* 0x0000000d0c0a7246 */ /* 0x000fce000380010a */
.L_x_2124:
[----:B------:R-:W-:Y:S05]  /*22090*/  BSYNC B0 ;  /* 0x0000000000007941 */ /* 0x000fea0003800000 */
.L_x_2123:
[C---:B------:R-:W-:Y:S01]  /*220a0*/  ISETP.GE.AND P1, PT, R22.reuse, 0x2, PT ;  /* 0x000000021600780c */ /* 0x040fe20003f26270 */
[----:B------:R-:W1:Y:S01]  /*220b0*/  SHFL.IDX PT, R2, R2, 0x1, 0x1c1f ;  /* 0x003c1f0002027f89 */ /* 0x000e6200000e0000 */
[C---:B------:R-:W-:Y:S01]  /*220c0*/  ISETP.GE.AND P5, PT, R22.reuse, 0xa, PT ;  /* 0x0000000a1600780c */ /* 0x040fe20003fa6270 */
[----:B------:R-:W-:Y:S01]  /*220d0*/  BSSY B0, `(.L_x_2128) ;  /* 0x0000087000007945 */ /* 0x000fe20003800000 */
[C---:B------:R-:W-:Y:S02]  /*220e0*/  ISETP.GT.AND P3, PT, R3.reuse, 0x1, !P1 ;  /* 0x000000010300780c */ /* 0x040fe40004f64270 */
[----:B------:R-:W-:Y:S02]  /*220f0*/  ISETP.GE.AND P2, PT, R22, 0x9, PT ;  /* 0x000000091600780c */ /* 0x000fe40003f46270 */
[----:B------:R-:W-:Y:S02]  /*22100*/  ISETP.LT.OR P3, PT, R10, 0x2, P3 ;  /* 0x000000020a00780c */ /* 0x000fe40001f61670 */
[----:B------:R-:W-:-:S02]  /*22110*/  ISETP.GT.AND P4, PT, R3, 0x8, !P2 ;  /* 0x000000080300780c */ /* 0x000fc40005784270 */
[----:B0-----:R-:W-:Y:S02]  /*22120*/  FSEL R63, R25, -INF , !P3 ;  /* 0xff800000193f7808 */ /* 0x001fe40005800000 */
[----:B------:R-:W-:Y:S02]  /*22130*/  ISETP.GT.AND P3, PT, R3, 0x9, !P5 ;  /* 0x000000090300780c */ /* 0x000fe40006f64270 */
[----:B------:R-:W-:Y:S02]  /*22140*/  P2R R25, PR, RZ, 0x20 ;  /* 0x00000020ff197803 */ /* 0x000fe40000000000 */
[----:B------:R-:W-:Y:S02]  /*22150*/  ISETP.LT.OR P3, PT, R10, 0xa, P3 ;  /* 0x0000000a0a00780c */ /* 0x000fe40001f61670 */
[----:B------:R-:W-:Y:S02]  /*22160*/  ISETP.GE.AND P5, PT, R22, 0x11, PT ;  /* 0x000000111600780c */ /* 0x000fe40003fa6270 */
[----:B------:R-:W-:-:S02]  /*22170*/  FSEL R185, R72, -INF , !P3 ;  /* 0xff80000048b97808 */ /* 0x000fc40005800000 */
[----:B------:R-:W-:Y:S01]  /*22180*/  ISETP.LT.OR P4, PT, R10, 0x9, P4 ;  /* 0x000000090a00780c */ /* 0x000fe20002781670 */
[----:B-1----:R-:W-:Y:S01]  /*22190*/  IMAD.IADD R11, R36, 0x1, R2 ;  /* 0x00000001240b7824 */ /* 0x002fe200078e0202 */
[----:B------:R-:W-:Y:S02]  /*221a0*/  ISETP.GT.AND P3, PT, R3, 0x10, !P5 ;  /* 0x000000100300780c */ /* 0x000fe40006f64270 */
[----:B------:R-:W-:Y:S02]  /*221b0*/  FSEL R67, R28, -INF , !P4 ;  /* 0xff8000001c437808 */ /* 0x000fe40006000000 */
[----:B------:R-:W-:Y:S02]  /*221c0*/  ISETP.LT.OR P3, PT, R10, 0x11, P3 ;  /* 0x000000110a00780c */ /* 0x000fe40001f61670 */
[----:B------:R-:W-:Y:S02]  /*221d0*/  ISETP.GE.AND P4, PT, R22, 0x12, PT ;  /* 0x000000121600780c */ /* 0x000fe40003f86270 */
[----:B------:R-:W-:-:S02]  /*221e0*/  FSEL R73, R73, -INF , !P3 ;  /* 0xff80000049497808 */ /* 0x000fc40005800000 */
[C---:B------:R-:W-:Y:S02]  /*221f0*/  ISETP.GT.AND P3, PT, R3.reuse, 0x11, !P4 ;  /* 0x000000110300780c */ /* 0x040fe40006764270 */
        /* <DEDUP_REMOVED lines=93> */
[----:B------:R-:W-:-:S04]  /*227d0*/  ISETP.GT.AND P6, PT, R3, 0x59, !P6 ;  /* 0x000000590300780c */ /* 0x000fc800077c4270 */
[----:B------:R-:W-:Y:S01]  /*227e0*/  ISETP.LT.OR P6, PT, R10, 0x5a, P6 ;  /* 0x0000005a0a00780c */ /* 0x000fe200037c1670 */
[----:B------:R-:W-:-:S03]  /*227f0*/  IMAD.IADD R10, R35, 0x1, R2 ;  /* 0x00000001230a7824 */ /* 0x000fc600078e0202 */
        /* <DEDUP_REMOVED lines=13> */
.L_x_2131:
[----:B------:R-:W-:-:S13]  /*228d0*/  ISETP.NE.AND P6, PT, R13, 0x1, PT ;  /* 0x000000010d00780c */ /* 0x000fda0003fc5270 */
[----:B------:R-:W-:-:S05]  /*228e0*/  @P6 IMAD.HI.U32 R14, R8, R14, RZ ;  /* 0x0000000e080e6227 */ /* 0x000fca00078e00ff */
[----:B------:R-:W-:-:S07]  /*228f0*/  @P6 SHF.R.U32.HI R8, RZ, R15, R14 ;  /* 0x0000000fff086219 */ /* 0x000fce000001160e */
.L_x_2132:
[----:B------:R-:W-:Y:S05]  /*22900*/  BSYNC B1 ;  /* 0x0000000000017941 */ /* 0x000fea0003800000 */
.L_x_2130:
[----:B------:R-:W-:-:S05]  /*22910*/  IMAD R8, R8, R13, R38 ;  /* 0x0000000d08087224 */ /* 0x000fca00078e0226 */
[----:B------:R-:W-:Y:S02]  /*22920*/  VIADDMNMX R10, R8, R13, R10, PT ;  /* 0x0000000d080a7246 */ /* 0x000fe4000380010a */
[----:B------:R-:W-:-:S07]  /*22930*/  VIMNMX R11, R11, R8, !PT ;  /* 0x000000080b0b7248 */ /* 0x000fce0007fe0100 */
.L_x_2129:
[----:B------:R-:W-:Y:S05]  /*22940*/  BSYNC B0 ;  /* 0x0000000000007941 */ /* 0x000fea0003800000 */
.L_x_2128:
[----:B------:R-:W2:Y:S01]  /*22950*/  LD.E.64 R2, desc[UR44][R18.64+0x230] ;  /* 0x0002302c12027980 */ /* 0x000ea2000c101b00 */
[C---:B------:R-:W-:Y:S02]  /*22960*/  ISETP.GT.AND P1, PT, R11.reuse, 0x1, !P1 ;  /* 0x000000010b00780c */ /* 0x040fe40004f24270 */
[----:B------:R-:W-:Y:S02]  /*22970*/  ISETP.GT.AND P2, PT, R11, 0x8, !P2 ;  /* 0x000000080b00780c */ /* 0x000fe40005744270 */
[C---:B------:R-:W-:Y:S02]  /*22980*/  ISETP.LT.OR P1, PT, R10.reuse, 0x2, P1 ;  /* 0x000000020a00780c */ /* 0x040fe40000f21670 */
[----:B------:R-:W-:Y:S02]  /*22990*/  ISETP.LT.OR P2, PT, R10, 0x9, P2 ;  /* 0x000000090a00780c */ /* 0x000fe40001741670 */
[----:B------:R-:W-:Y:S02]  /*229a0*/  FSEL R8, R6, -INF , !P1 ;  /* 0xff80000006087808 */ /* 0x000fe40004800000 */
[----:B------:R-:W-:-:S02]  /*229b0*/  ISETP.NE.AND P1, PT, R25, RZ, PT ;  /* 0x000000ff1900720c */ /* 0x000fc40003f25270 */
[----:B------:R-:W-:Y:S02]  /*229c0*/  FSEL R17, R17, -INF , !P2 ;  /* 0xff80000011117808 */ /* 0x000fe40005000000 */
[----:B------:R-:W-:Y:S02]  /*229d0*/  ISETP.GT.AND P1, PT, R11, 0x9, !P1 ;  /* 0x000000090b00780c */ /* 0x000fe40004f24270 */
[----:B------:R-:W-:Y:S02]  /*229e0*/  ISETP.NE.AND P2, PT, R39, RZ, PT ;  /* 0x000000ff2700720c */ /* 0x000fe40003f45270 */
[----:B------:R-:W-:Y:S02]  /*229f0*/  ISETP.LT.OR P1, PT, R10, 0xa, P1 ;  /* 0x0000000a0a00780c */ /* 0x000fe40000f21670 */
[----:B------:R-:W-:Y:S02]  /*22a00*/  ISETP.NE.AND P6, PT, R62, RZ, PT ;  /* 0x000000ff3e00720c */ /* 0x000fe40003fc5270 */
[----:B------:R-:W-:-:S02]  /*22a10*/  FSEL R24, R24, -INF , !P1 ;  /* 0xff80000018187808 */ /* 0x000fc40004800000 */
[----:B------:R-:W-:-:S04]  /*22a20*/  ISETP.NE.AND P1, PT, R28, RZ, PT ;  /* 0x000000ff1c00720c */ /* 0x000fc80003f25270 */
[----:B------:R-:W-:-:S04]  /*22a30*/  ISETP.GT.AND P1, PT, R11, 0x10, !P1 ;  /* 0x000000100b00780c */ /* 0x000fc80004f24270 */
[----:B------:R-:W-:-:S04]  /*22a40*/  ISETP.LT.OR P1, PT, R10, 0x11, P1 ;  /* 0x000000110a00780c */ /* 0x000fc80000f21670 */
[----:B------:R-:W-:Y:S02]  /*22a50*/  FSEL R29, R29, -INF , !P1 ;  /* 0xff8000001d1d7808 */ /* 0x000fe40004800000 */
[----:B------:R-:W-:-:S04]  /*22a60*/  ISETP.NE.AND P1, PT, R37, RZ, PT ;  /* 0x000000ff2500720c */ /* 0x000fc80003f25270 */
[----:B------:R-:W-:-:S04]  /*22a70*/  ISETP.GT.AND P1, PT, R11, 0x11, !P1 ;  /* 0x000000110b00780c */ /* 0x000fc80004f24270 */
[----:B------:R-:W-:-:S04]  /*22a80*/  ISETP.LT.OR P1, PT, R10, 0x12, P1 ;  /* 0x000000120a00780c */ /* 0x000fc80000f21670 */
[----:B------:R-:W-:Y:S02]  /*22a90*/  FSEL R30, R30, -INF , !P1 ;  /* 0xff8000001e1e7808 */ /* 0x000fe40004800000 */
[----:B------:R-:W-:Y:S02]  /*22aa0*/  ISETP.GT.AND P1, PT, R11, 0x18, !P2 ;  /* 0x000000180b00780c */ /* 0x000fe40005724270 */
[----:B------:R-:W-:Y:S02]  /*22ab0*/  ISETP.NE.AND P2, PT, R56, RZ, PT ;  /* 0x000000ff3800720c */ /* 0x000fe40003f45270 */
[----:B------:R-:W-:-:S04]  /*22ac0*/  ISETP.LT.OR P1, PT, R10, 0x19, P1 ;  /* 0x000000190a00780c */ /* 0x000fc80000f21670 */
[----:B------:R-:W-:Y:S02]  /*22ad0*/  FSEL R31, R31, -INF , !P1 ;  /* 0xff8000001f1f7808 */ /* 0x000fe40004800000 */
[----:B------:R-:W-:Y:S02]  /*22ae0*/  ISETP.GT.AND P1, PT, R11, 0x19, !P6 ;  /* 0x000000190b00780c */ /* 0x000fe40007724270 */
[----:B------:R-:W-:Y:S02]  /*22af0*/  ISETP.NE.AND P6, PT, R12, RZ, PT ;  /* 0x000000ff0c00720c */ /* 0x000fe40003fc5270 */
[----:B------:R-:W-:-:S04]  /*22b00*/  ISETP.LT.OR P1, PT, R10, 0x1a, P1 ;  /* 0x0000001a0a00780c */ /* 0x000fc80000f21670 */
[----:B------:R-:W-:Y:S02]  /*22b10*/  FSEL R32, R32, -INF , !P1 ;  /* 0xff80000020207808 */ /* 0x000fe40004800000 */
        /* <DEDUP_REMOVED lines=40> */
[----:B------:R-:W-:Y:S02]  /*22da0*/  ISETP.GT.AND P1, PT, R11, RZ, !P6 ;  /* 0x000000ff0b00720c */ /* 0x000fe40007724270 */
[----:B--2---:R-:W-:Y:S02]  /*22db0*/  FMNMX.FTZ R12, R187, R2, !PT ;  /* 0x00000002bb0c7209 */ /* 0x004fe40007810000 */
[----:B------:R-:W-:Y:S02]  /*22dc0*/  ISETP.LT.OR P1, PT, R10, 0x1, P1 ;  /* 0x000000010a00780c */ /* 0x000fe40000f21670 */
[----:B------:R-:W-:Y:S02]  /*22dd0*/  FMNMX.FTZ R12, R63, R12, !PT ;  /* 0x0000000c3f0c7209 */ /* 0x000fe40007810000 */
[----:B------:R-:W-:-:S02]  /*22de0*/  FSEL R0, R0, -INF , !P1 ;  /* 0xff80000000007808 */ /* 0x000fc40004800000 */
[----:B------:R-:W-:Y:S02]  /*22df0*/  FMNMX.FTZ R12, R67, R12, !PT ;  /* 0x0000000c430c7209 */ /* 0x000fe40007810000 */
[----:B------:R-:W-:Y:S02]  /*22e00*/  ISETP.NE.AND P1, PT, R78, RZ, PT ;  /* 0x000000ff4e00720c */ /* 0x000fe40003f25270 */
[----:B------:R-:W-:Y:S02]  /*22e10*/  FMNMX.FTZ R12, R185, R12, !PT ;  /* 0x0000000cb90c7209 */ /* 0x000fe40007810000 */
[----:B------:R-:W-:Y:S02]  /*22e20*/  ISETP.GT.AND P2, PT, R11, 0x49, !P2 ;  /* 0x000000490b00780c */ /* 0x000fe40005744270 */
[----:B------:R-:W-:Y:S02]  /*22e30*/  FMNMX.FTZ R12, R73, R12, !PT ;  /* 0x0000000c490c7209 */ /* 0x000fe40007810000 */
[----:B------:R-:W-:-:S02]  /*22e40*/  ISETP.GT.AND P3, PT, R11, 0x50, !P3 ;  /* 0x000000500b00780c */ /* 0x000fc40005f64270 */
[----:B------:R-:W-:Y:S02]  /*22e50*/  FMNMX.FTZ R12, R71, R12, !PT ;  /* 0x0000000c470c7209 */ /* 0x000fe40007810000 */
[----:B------:R-:W-:Y:S02]  /*22e60*/  ISETP.GT.AND P4, PT, R11, 0x51, !P4 ;  /* 0x000000510b00780c */ /* 0x000fe40006784270 */
[----:B------:R-:W-:Y:S02]  /*22e70*/  FMNMX.FTZ R12, R75, R12, !PT ;  /* 0x0000000c4b0c7209 */ /* 0x000fe40007810000 */
[----:B------:R-:W-:Y:S02]  /*22e80*/  ISETP.NE.AND P6, PT, R64, RZ, PT ;  /* 0x000000ff4000720c */ /* 0x000fe40003fc5270 */
[----:B------:R-:W-:-:S04]  /*22e90*/  FMNMX.FTZ R12, R79, R12, !PT ;  /* 0x0000000c4f0c7209 */ /* 0x000fc80007810000 */
[----:B------:R-:W-:-:S04]  /*22ea0*/  FMNMX.FTZ R12, R77, R12, !PT ;  /* 0x0000000c4d0c7209 */ /* 0x000fc80007810000 */
[----:B------:R-:W-:-:S04]  /*22eb0*/  FMNMX.FTZ R12, R81, R12, !PT ;  /* 0x0000000c510c7209 */ /* 0x000fc80007810000 */
[----:B------:R-:W-:-:S04]  /*22ec0*/  FMNMX.FTZ R12, R159, R12, !PT ;  /* 0x0000000c9f0c7209 */ /* 0x000fc80007810000 */
[----:B------:R-:W-:-:S04]  /*22ed0*/  FMNMX.FTZ R12, R83, R12, !PT ;  /* 0x0000000c530c7209 */ /* 0x000fc80007810000 */
[----:B------:R-:W-:-:S04]  /*22ee0*/  FMNMX.FTZ R12, R171, R12, !PT ;  /* 0x0000000cab0c7209 */ /* 0x000fc80007810000 */
[----:B------:R-:W-:Y:S02]  /*22ef0*/  FMNMX.FTZ R12, R49, R12, !PT ;  /* 0x0000000c310c7209 */ /* 0x000fe40007810000 */
[----:B------:R-:W-:Y:S02]  /*22f00*/  FMNMX.FTZ R13, R0, R3, !PT ;  /* 0x00000003000d7209 */ /* 0x000fe40007810000 */
[----:B------:R-:W-:Y:S02]  /*22f10*/  FMNMX.FTZ R14, R169, R12, !PT ;  /* 0x0000000ca90e7209 */ /* 0x000fe40007810000 */
[----:B------:R-:W-:Y:S02]  /*22f20*/  FMNMX.FTZ R12, R8, R13, !PT ;  /* 0x0000000d080c7209 */ /* 0x000fe40007810000 */
[----:B------:R-:W-:Y:S02]  /*22f30*/  FMNMX.FTZ R14, R53, R14, !PT ;  /* 0x0000000e350e7209 */ /* 0x000fe40007810000 */
[----:B------:R-:W-:-:S02]  /*22f40*/  FMNMX.FTZ R13, R17, R12, !PT ;  /* 0x0000000c110d7209 */ /* 0x000fc40007810000 */
        /* <DEDUP_REMOVED lines=15> */
[----:B------:R-:W-:-:S03]  /*23040*/  FMNMX.FTZ R13, R25, R12, !PT ;  /* 0x0000000c190d7209 */ /* 0x000fc60007810000 */
[----:B------:R-:W0:Y:S01]  /*23050*/  SHFL.BFLY PT, R14, R15, 0x2, 0x1f ;  /* 0x0c401f000f0e7f89 */ /* 0x000e2200000e0000 */
[----:B------:R-:W-:-:S04]  /*23060*/  FMNMX.FTZ R13, R28, R13, !PT ;  /* 0x0000000d1c0d7209 */ /* 0x000fc80007810000 */
[----:B------:R-:W-:-:S04]  /*23070*/  FMNMX.FTZ R12, R36, R13, !PT ;  /* 0x0000000d240c7209 */ /* 0x000fc80007810000 */
[----:B------:R-:W-:-:S04]  /*23080*/  FMNMX.FTZ R13, R37, R12, !PT ;  /* 0x0000000c250d7209 */ /* 0x000fc80007810000 */
[----:B------:R-:W-:Y:S02]  /*23090*/  FMNMX.FTZ R12, R38, R13, !PT ;  /* 0x0000000d260c7209 */ /* 0x000fe40007810000 */
[----:B------:R-:W-:Y:S02]  /*230a0*/  ISETP.GT.AND P1, PT, R11, 0x48, !P1 ;  /* 0x000000480b00780c */ /* 0x000fe40004f24270 */
[----:B------:R-:W-:Y:S02]  /*230b0*/  FMNMX.FTZ R12, R39, R12, !PT ;  /* 0x0000000c270c7209 */ /* 0x000fe40007810000 */
[----:B------:R-:W-:Y:S02]  /*230c0*/  ISETP.LT.OR P1, PT, R10, 0x49, P1 ;  /* 0x000000490a00780c */ /* 0x000fe40000f21670 */
[----:B------:R-:W-:Y:S02]  /*230d0*/  FMNMX.FTZ R13, R7, R12, !PT ;  /* 0x0000000c070d7209 */ /* 0x000fe40007810000 */
[----:B0-----:R-:W-:-:S02]  /*230e0*/  FMNMX.FTZ R14, R15, R14, !PT ;  /* 0x0000000e0f0e7209 */ /* 0x001fc40007810000 */
[----:B------:R-:W-:Y:S02]  /*230f0*/  ISETP.LT.OR P2, PT, R10, 0x4a, P2 ;  /* 0x0000004a0a00780c */ /* 0x000fe40001741670 */
[----:B------:R-:W-:Y:S01]  /*23100*/  FSEL R26, R26, -INF , !P1 ;  /* 0xff8000001a1a7808 */ /* 0x000fe20004800000 */
[----:B------:R-:W0:Y:S01]  /*23110*/  SHFL.BFLY PT, R33, R14, 0x1, 0x1f ;  /* 0x0c201f000e217f89 */ /* 0x000e2200000e0000 */
[----:B------:R-:W-:Y:S02]  /*23120*/  FMNMX.FTZ R13, R6, R13, !PT ;  /* 0x0000000d060d7209 */ /* 0x000fe40007810000 */
[----:B------:R-:W-:Y:S02]  /*23130*/  ISETP.LT.OR P3, PT, R10, 0x51, P3 ;  /* 0x000000510a00780c */ /* 0x000fe40001f61670 */
[----:B------:R-:W-:Y:S02]  /*23140*/  FSEL R27, R27, -INF , !P2 ;  /* 0xff8000001b1b7808 */ /* 0x000fe40005000000 */
[----:B------:R-:W-:-:S02]  /*23150*/  FMNMX.FTZ R12, R26, R13, !PT ;  /* 0x0000000d1a0c7209 */ /* 0x000fc40007810000 */
[----:B------:R-:W-:Y:S02]  /*23160*/  ISETP.GT.AND P5, PT, R11, 0x58, !P5 ;  /* 0x000000580b00780c */ /* 0x000fe40006fa4270 */
[----:B------:R-:W-:Y:S02]  /*23170*/  ISETP.LT.OR P4, PT, R10, 0x52, P4 ;  /* 0x000000520a00780c */ /* 0x000fe40002781670 */
[----:B------:R-:W-:Y:S02]  /*23180*/  FSEL R40, R40, -INF , !P3 ;  /* 0xff80000028287808 */ /* 0x000fe40005800000 */
[----:B------:R-:W-:Y:S02]  /*23190*/  FMNMX.FTZ R13, R27, R12, !PT ;  /* 0x0000000c1b0d7209 */ /* 0x000fe40007810000 */
[----:B------:R-:W-:Y:S02]  /*231a0*/  ISETP.GT.AND P1, PT, R11, 0x59, !P6 ;  /* 0x000000590b00780c */ /* 0x000fe40007724270 */
[----:B------:R-:W-:-:S02]  /*231b0*/  ISETP.LT.OR P5, PT, R10, 0x59, P5 ;  /* 0x000000590a00780c */ /* 0x000fc40002fa1670 */
[----:B------:R-:W-:Y:S02]  /*231c0*/  FSEL R41, R41, -INF , !P4 ;  /* 0xff80000029297808 */ /* 0x000fe40006000000 */
[----:B------:R-:W-:Y:S02]  /*231d0*/  FMNMX.FTZ R12, R40, R13, !PT ;  /* 0x0000000d280c7209 */ /* 0x000fe40007810000 */
[----:B------:R-:W-:Y:S02]  /*231e0*/  ISETP.LT.OR P1, PT, R10, 0x5a, P1 ;  /* 0x0000005a0a00780c */ /* 0x000fe40000f21670 */
[----:B------:R-:W-:Y:S02]  /*231f0*/  FSEL R42, R42, -INF , !P5 ;  /* 0xff8000002a2a7808 */ /* 0x000fe40006800000 */
[----:B------:R-:W-:Y:S02]  /*23200*/  FMNMX.FTZ R11, R41, R12, !PT ;  /* 0x0000000c290b7209 */ /* 0x000fe40007810000 */
[----:B------:R-:W-:-:S02]  /*23210*/  FSEL R43, R43, -INF , !P1 ;  /* 0xff8000002b2b7808 */ /* 0x000fc40004800000 */
[----:B------:R-:W-:Y:S02]  /*23220*/  FMNMX.FTZ R10, R42, R11, !PT ;  /* 0x0000000b2a0a7209 */ /* 0x000fe40007810000 */
[----:B------:R-:W-:Y:S02]  /*23230*/  LOP3.LUT R178, R193, 0x4, RZ, 0xfc, !PT ;  /* 0x00000004c1b27812 */ /* 0x000fe400078efcff */
[----:B------:R-:W-:Y:S02]  /*23240*/  FMNMX.FTZ R11, R43, R10, !PT ;  /* 0x0000000a2b0b7209 */ /* 0x000fe40007810000 */
[----:B0-----:R-:W-:Y:S01]  /*23250*/  FMNMX.FTZ R33, R14, R33, !PT ;  /* 0x000000210e217209 */ /* 0x001fe20007810000 */
[----:B------:R-:W-:Y:S04]  /*23260*/  ST.E desc[UR44][R18.64+0x230], R15 ;  /* 0x0002300f12007985 */ /* 0x000fe8000c10192c */
[----:B------:R-:W-:Y:S04]  /*23270*/  ST.E desc[UR44][R178.64], R11 ;  /* 0x0000000bb2007985 */ /* 0x000fe8000c10192c */
[----:B------:R-:W-:Y:S04]  /*23280*/  ST.E desc[UR44][R18.64+0x230], R33 ;  /* 0x0002302112007985 */ /* 0x000fe8000c10192c */
[----:B------:R-:W2:Y:S04]  /*23290*/  LD.E R10, desc[UR44][R178.64] ;  /* 0x0000002cb20a7980 */ /* 0x000ea8000c101900 */
[----:B--2---:R-:W0:Y:S02]  /*232a0*/  SHFL.BFLY PT, R13, R10, 0x2, 0x1f ;  /* 0x0c401f000a0d7f89 */ /* 0x004e2400000e0000 */
[----:B0-----:R-:W-:-:S05]  /*232b0*/  FMNMX.FTZ R13, R10, R13, !PT ;  /* 0x0000000d0a0d7209 */ /* 0x001fca0007810000 */
[----:B------:R-:W0:Y:S02]  /*232c0*/  SHFL.BFLY PT, R12, R13, 0x1, 0x1f ;  /* 0x0c201f000d0c7f89 */ /* 0x000e2400000e0000 */
[----:B0-----:R-:W-:-:S05]  /*232d0*/  FMNMX.FTZ R35, R13, R12, !PT ;  /* 0x0000000c0d237209 */ /* 0x001fca0007810000 */
[----:B------:R0:W-:Y:S04]  /*232e0*/  ST.E desc[UR44][R178.64], R35 ;  /* 0x00000023b2007985 */ /* 0x0001e8000c10192c */
[----:B------:R-:W2:Y:S04]  /*232f0*/  LD.E R44, desc[UR44][R18.64+0x230] ;  /* 0x0002302c122c7980 */ /* 0x000ea8000c101900 */
[----:B------:R-:W3:Y:S04]  /*23300*/  LD.E R45, desc[UR44][R18.64+0x250] ;  /* 0x0002502c122d7980 */ /* 0x000ee8000c101900 */
[----:B------:R-:W4:Y:S04]  /*23310*/  LD.E R46, desc[UR44][R18.64+0x240] ;  /* 0x0002402c122e7980 */ /* 0x000f28000c101900 */
[----:B------:R-:W5:Y:S01]  /*23320*/  LD.E R47, desc[UR44][R18.64+0x244] ;  /* 0x0002442c122f7980 */ /* 0x000f62000c101900 */
[----:B------:R-:W-:-:S04]  /*23330*/  FSETP.NEU.FTZ.AND P2, PT, R35, -INF , PT ;  /* 0xff8000002300780b */ /* 0x000fc80003f5d000 */
[----:B------:R-:W-:-:S05]  /*23340*/  FSEL R12, R35, RZ, P2 ;  /* 0x000000ff230c7208 */ /* 0x000fca0001000000 */
[----:B------:R-:W-:Y:S01]  /*23350*/  FADD.FTZ R12, R3, -R12 ;  /* 0x8000000c030c7221 */ /* 0x000fe20000010000 */
[C---:B--2---:R-:W-:Y:S01]  /*23360*/  FSETP.NEU.FTZ.AND P1, PT, R44.reuse, -INF , PT ;  /* 0xff8000002c00780b */ /* 0x044fe20003f3d000 */
[----:B---3--:R-:W-:-:S03]  /*23370*/  FMUL.FTZ R10, R44, R45 ;  /* 0x0000002d2c0a7220 */ /* 0x008fc60000410000 */
[----:B------:R-:W-:Y:S01]  /*23380*/  FSEL R3, R44, RZ, P1 ;  /* 0x000000ff2c037208 */ /* 0x000fe20000800000 */
[----:B0-----:R-:W-:Y:S01]  /*23390*/  FMUL.FTZ R35, R35, R45 ;  /* 0x0000002d23237220 */ /* 0x001fe20000410000 */
[----:B------:R-:W-:-:S03]  /*233a0*/  FSEL R14, R10, RZ, P1 ;  /* 0x000000ff0a0e7208 */ /* 0x000fc60000800000 */
[----:B------:R-:W-:Y:S02]  /*233b0*/  FADD.FTZ R3, R2, -R3 ;  /* 0x8000000302037221 */ /* 0x000fe40000010000 */
[-CC-:B------:R-:W-:Y:S01]  /*233c0*/  FFMA.FTZ R182, R22, R45.reuse, -R14.reuse ;  /* 0x0000002d16b67223 */ /* 0x180fe2000001080e */
[----:B------:R-:W-:Y:S01]  /*233d0*/  FSEL R22, R35, RZ, P2 ;  /* 0x000000ff23167208 */ /* 0x000fe20001000000 */
[-C--:B------:R-:W-:Y:S01]  /*233e0*/  FMUL.FTZ R3, R3, R45.reuse ;  /* 0x0000002d03037220 */ /* 0x080fe20000410000 */
[-C--:B------:R-:W-:Y:S01]  /*233f0*/  FFMA.FTZ R187, R187, R45.reuse, -R14 ;  /* 0x0000002dbbbb7223 */ /* 0x080fe2000001080e */
[----:B------:R-:W-:Y:S02]  /*23400*/  FMUL.FTZ R12, R45, R12 ;  /* 0x0000000c2d0c7220 */ /* 0x000fe40000410000 */
[-C--:B------:R-:W-:Y:S01]  /*23410*/  FFMA.FTZ R188, R0, R45.reuse, -R22 ;  /* 0x0000002d00bc7223 */ /* 0x080fe20000010816 */
[----:B------:R-:W4:Y:S01]  /*23420*/  MUFU.EX2 R35, R3 ;  /* 0x0000000300237308 */ /* 0x000f220000000800 */
[-C--:B------:R-:W-:Y:S01]  /*23430*/  FFMA.FTZ R152, R63, R45.reuse, -R14 ;  /* 0x0000002d3f987223 */ /* 0x080fe2000001080e */
[-C--:B------:R-:W-:Y:S01]  /*23440*/  FFMA.FTZ R153, R8, R45.reuse, -R22 ;  /* 0x0000002d08997223 */ /* 0x080fe20000010816 */
[-C--:B------:R-:W-:Y:S01]  /*23450*/  FFMA.FTZ R154, R67, R45.reuse, -R14 ;  /* 0x0000002d439a7223 */ /* 0x080fe2000001080e */
[----:B------:R-:W-:-:S04]  /*23460*/  FFMA.FTZ R186, R17, R45, -R22 ;  /* 0x0000002d11ba7223 */ /* 0x000fc80000010816 */
[----:B------:R0:W-:Y:S01]  /*23470*/  MUFU.EX2 R33, R12 ;  /* 0x0000000c00217308 */ /* 0x0001e20000000800 */
[-C--:B------:R-:W-:Y:S01]  /*23480*/  FFMA.FTZ R185, R185, R45.reuse, -R14 ;  /* 0x0000002db9b97223 */ /* 0x080fe2000001080e */
[----:B------:R-:W-:-:S06]  /*23490*/  FFMA.FTZ R155, R24, R45, -R22 ;  /* 0x0000002d189b7223 */ /* 0x000fcc0000010816 */
[----:B------:R-:W-:Y:S08]  /*234a0*/  MUFU.EX2 R187, R187 ;  /* 0x000000bb00bb7308 */ /* 0x000ff00000000800 */
[----:B------:R-:W5:Y:S01]  /*234b0*/  MUFU.EX2 R188, R188 ;  /* 0x000000bc00bc7308 */ /* 0x000f620000000800 */
[-C--:B------:R-:W-:Y:S01]  /*234c0*/  FFMA.FTZ R11, R73, R45.reuse, -R14 ;  /* 0x0000002d490b7223 */ /* 0x080fe2000001080e */
[----:B------:R-:W-:-:S06]  /*234d0*/  FFMA.FTZ R15, R29, R45, -R22 ;  /* 0x0000002d1d0f7223 */ /* 0x000fcc0000010816 */
[----:B------:R-:W-:Y:S08]  /*234e0*/  MUFU.EX2 R152, R152 ;  /* 0x0000009800987308 */ /* 0x000ff00000000800 */
[----:B------:R-:W1:Y:S01]  /*234f0*/  MUFU.EX2 R153, R153 ;  /* 0x0000009900997308 */ /* 0x000e620000000800 */
[-CC-:B------:R-:W-:Y:S01]  /*23500*/  FFMA.FTZ R10, R71, R45.reuse, -R14.reuse ;  /* 0x0000002d470a7223 */ /* 0x180fe2000001080e */
[-CC-:B------:R-:W-:Y:S01]  /*23510*/  FFMA.FTZ R13, R75, R45.reuse, -R14.reuse ;  /* 0x0000002d4b0d7223 */ /* 0x180fe2000001080e */
[----:B0-----:R-:W-:-:S05]  /*23520*/  FFMA.FTZ R12, R79, R45, -R14 ;  /* 0x0000002d4f0c7223 */ /* 0x001fca000001080e */
[----:B------:R-:W-:Y:S01]  /*23530*/  MUFU.EX2 R154, R154 ;  /* 0x0000009a009a7308 */ /* 0x000fe20000000800 */
[-CC-:B------:R-:W-:Y:S01]  /*23540*/  FFMA.FTZ R157, R77, R45.reuse, -R14.reuse ;  /* 0x0000002d4d9d7223 */ /* 0x180fe2000001080e */
[-CC-:B------:R-:W-:Y:S01]  /*23550*/  FFMA.FTZ R156, R81, R45.reuse, -R14.reuse ;  /* 0x0000002d519c7223 */ /* 0x180fe2000001080e */
[----:B------:R-:W-:-:S05]  /*23560*/  FFMA.FTZ R159, R159, R45, -R14 ;  /* 0x0000002d9f9f7223 */ /* 0x000fca000001080e */
        /* <DEDUP_REMOVED lines=13> */
[----:B------:R-:W-:Y:S01]  /*23640*/  FFMA.FTZ R183, R16, R45, -R14 ;  /* 0x0000002d10b77223 */ /* 0x000fe2000001080e */
[----:B----4-:R-:W-:-:S02]  /*23650*/  FMUL.FTZ R46, R35, R46 ;  /* 0x0000002e232e7220 */ /* 0x010fc40000410000 */
[----:B------:R-:W2:Y:S01]  /*23660*/  MUFU.EX2 R155, R155 ;  /* 0x0000009b009b7308 */ /* 0x000ea20000000800 */
[-CC-:B------:R-:W-:Y:S01]  /*23670*/  FFMA.FTZ R14, R30, R45.reuse, -R22.reuse ;  /* 0x0000002d1e0e7223 */ /* 0x180fe20000010816 */
[----:B------:R-:W-:Y:S01]  /*23680*/  FFMA.FTZ R161, R9, R45, -R22 ;  /* 0x0000002d09a17223 */ /* 0x000fe20000010816 */
[----:B-----5:R-:W-:Y:S01]  /*23690*/  FFMA.FTZ R2, R33, R47, R188 ;  /* 0x0000002f21027223 */ /* 0x020fe200000100bc */
[----:B------:R-:W-:Y:S01]  /*236a0*/  FADD.FTZ R9, R46, R187 ;  /* 0x000000bb2e097221 */ /* 0x000fe20000010000 */
[----:B------:R-:W-:-:S03]  /*236b0*/  FFMA.FTZ R16, R31, R45, -R22 ;  /* 0x0000002d1f107223 */ /* 0x000fc60000010816 */
[----:B------:R-:W-:Y:S01]  /*236c0*/  MUFU.EX2 R11, R11 ;  /* 0x0000000b000b7308 */ /* 0x000fe20000000800 */
[----:B-1----:R-:W-:Y:S01]  /*236d0*/  FADD.FTZ R3, R153, R2 ;  /* 0x0000000299037221 */ /* 0x002fe20000010000 */
[----:B------:R-:W-:-:S06]  /*236e0*/  FADD.FTZ R9, R152, R9 ;  /* 0x0000000998097221 */ /* 0x000fcc0000010000 */
[----:B------:R-:W1:Y:S01]  /*236f0*/  MUFU.EX2 R15, R15 ;  /* 0x0000000f000f7308 */ /* 0x000e620000000800 */
[----:B------:R-:W-:Y:S01]  /*23700*/  FFMA.FTZ R0, R32, R45, -R22 ;  /* 0x0000002d20007223 */ /* 0x000fe20000010816 */
[----:B0-----:R-:W-:Y:S01]  /*23710*/  FADD.FTZ R8, R186, R3 ;  /* 0x00000003ba087221 */ /* 0x001fe20000010000 */
[----:B------:R-:W-:-:S05]  /*23720*/  FADD.FTZ R2, R154, R9 ;  /* 0x000000099a027221 */ /* 0x000fca0000010000 */
[----:B------:R-:W-:Y:S08]  /*23730*/  MUFU.EX2 R10, R10 ;  /* 0x0000000a000a7308 */ /* 0x000ff00000000800 */
[----:B------:R-:W0:Y:S01]  /*23740*/  MUFU.EX2 R14, R14 ;  /* 0x0000000e000e7308 */ /* 0x000e220000000800 */
[----:B--2---:R-:W-:Y:S01]  /*23750*/  FADD.FTZ R8, R155, R8 ;  /* 0x000000089b087221 */ /* 0x004fe20000010000 */
[----:B------:R-:W-:-:S06]  /*23760*/  FADD.FTZ R2, R185, R2 ;  /* 0x00000002b9027221 */ /* 0x000fcc0000010000 */
[----:B------:R-:W-:Y:S01]  /*23770*/  MUFU.EX2 R13, R13 ;  /* 0x0000000d000d7308 */ /* 0x000fe20000000800 */
[----:B------:R-:W-:-:S07]  /*23780*/  FFMA.FTZ R160, R34, R45, -R22 ;  /* 0x0000002d22a07223 */ /* 0x000fce0000010816 */
[----:B------:R-:W2:Y:S01]  /*23790*/  MUFU.EX2 R16, R16 ;  /* 0x0000001000107308 */ /* 0x000ea20000000800 */
[----:B------:R-:W-:Y:S01]  /*237a0*/  FFMA.FTZ R175, R7, R45, -R22 ;  /* 0x0000002d07af7223 */ /* 0x000fe20000010816 */
[----:B-1----:R-:W-:Y:S01]  /*237b0*/  FADD.FTZ R7, R15, R8 ;  /* 0x000000080f077221 */ /* 0x002fe20000010000 */
[----:B------:R-:W-:-:S05]  /*237c0*/  FADD.FTZ R3, R11, R2 ;  /* 0x000000020b037221 */ /* 0x000fca0000010000 */
[----:B------:R-:W-:Y:S01]  /*237d0*/  MUFU.EX2 R12, R12 ;  /* 0x0000000c000c7308 */ /* 0x000fe20000000800 */
[----:B------:R-:W-:-:S07]  /*237e0*/  FFMA.FTZ R163, R25, R45, -R22 ;  /* 0x0000002d19a37223 */ /* 0x000fce0000010816 */
[----:B------:R-:W1:Y:S01]  /*237f0*/  MUFU.EX2 R0, R0 ;  /* 0x0000000000007308 */ /* 0x000e620000000800 */
[----:B0-----:R-:W-:Y:S01]  /*23800*/  FADD.FTZ R7, R14, R7 ;  /* 0x000000070e077221 */ /* 0x001fe20000010000 */
[----:B------:R-:W-:-:S06]  /*23810*/  FADD.FTZ R2, R10, R3 ;  /* 0x000000030a027221 */ /* 0x000fcc0000010000 */
[----:B------:R-:W-:Y:S01]  /*23820*/  MUFU.EX2 R157, R157 ;  /* 0x0000009d009d7308 */ /* 0x000fe20000000800 */
[----:B------:R-:W-:-:S07]  /*23830*/  FFMA.FTZ R162, R28, R45, -R22 ;  /* 0x0000002d1ca27223 */ /* 0x000fce0000010816 */
        /* <DEDUP_REMOVED lines=22> */
[----:B-1----:R-:W-:Y:S01]  /*239a0*/  FADD.FTZ R7, R163, R6 ;  /* 0x00000006a3077221 */ /* 0x002fe20000010000 */
[----:B------:R-:W-:-:S06]  /*239b0*/  FADD.FTZ R3, R159, R2 ;  /* 0x000000029f037221 */ /* 0x000fcc0000010000 */
[----:B------:R-:W-:Y:S08]  /*239c0*/  MUFU.EX2 R170, R170 ;  /* 0x000000aa00aa7308 */ /* 0x000ff00000000800 */
[----:B------:R-:W1:Y:S01]  /*239d0*/  MUFU.EX2 R166, R166 ;  /* 0x000000a600a67308 */ /* 0x000e620000000800 */
[----:B0-----:R-:W-:Y:S01]  /*239e0*/  FADD.FTZ R6, R162, R7 ;  /* 0x00000007a2067221 */ /* 0x001fe20000010000 */
[----:B------:R-:W-:-:S06]  /*239f0*/  FADD.FTZ R2, R158, R3 ;  /* 0x000000039e027221 */ /* 0x000fcc0000010000 */
[----:B------:R-:W-:Y:S08]  /*23a00*/  MUFU.EX2 R169, R169 ;  /* 0x000000a900a97308 */ /* 0x000ff00000000800 */
        /* <DEDUP_REMOVED lines=33> */
[----:B------:R-:W-:Y:S08]  /*23c20*/  MUFU.EX2 R180, R180 ;  /* 0x000000b400b47308 */ /* 0x000ff00000000800 */
[----:B------:R-:W2:Y:S01]  /*23c30*/  MUFU.EX2 R17, R17 ;  /* 0x0000001100117308 */ /* 0x000ea20000000800 */
[----:B-1----:R-:W-:Y:S01]  /*23c40*/  FADD.FTZ R6, R8, R7 ;  /* 0x0000000708067221 */ /* 0x002fe20000010000 */
[----:B------:R-:W-:-:S06]  /*23c50*/  FADD.FTZ R2, R176, R3 ;  /* 0x00000003b0027221 */ /* 0x000fcc0000010000 */
[----:B------:R-:W-:Y:S08]  /*23c60*/  MUFU.EX2 R183, R183 ;  /* 0x000000b700b77308 */ /* 0x000ff00000000800 */
[----:B------:R-:W1:Y:S01]  /*23c70*/  MUFU.EX2 R23, R23 ;  /* 0x0000001700177308 */ /* 0x000e620000000800 */
[----:B0-----:R-:W-:Y:S01]  /*23c80*/  FADD.FTZ R6, R21, R6 ;  /* 0x0000000615067221 */ /* 0x001fe20000010000 */
[----:B------:R-:W-:-:S06]  /*23c90*/  FADD.FTZ R3, R181, R2 ;  /* 0x00000002b5037221 */ /* 0x000fcc0000010000 */
[----:B------:R-:W0:Y:S08]  /*23ca0*/  MUFU.EX2 R182, R182 ;  /* 0x000000b600b67308 */ /* 0x000e300000000800 */
[----:B------:R-:W3:Y:S01]  /*23cb0*/  MUFU.EX2 R22, R22 ;  /* 0x0000001600167308 */ /* 0x000ee20000000800 */
[----:B--2---:R-:W-:Y:S01]  /*23cc0*/  FADD.FTZ R6, R17, R6 ;  /* 0x0000000611067221 */ /* 0x004fe20000010000 */
[----:B------:R-:W-:-:S03]  /*23cd0*/  FADD.FTZ R2, R180, R3 ;  /* 0x00000003b4027221 */ /* 0x000fc60000010000 */
[----:B-1----:R-:W-:Y:S01]  /*23ce0*/  FADD.FTZ R7, R23, R6 ;  /* 0x0000000617077221 */ /* 0x002fe20000010000 */
[----:B------:R-:W-:-:S04]  /*23cf0*/  FADD.FTZ R3, R183, R2 ;  /* 0x00000002b7037221 */ /* 0x000fc80000010000 */
[----:B0-----:R-:W-:Y:S01]  /*23d00*/  FADD.FTZ R36, R182, R3 ;  /* 0x00000003b6247221 */ /* 0x001fe20000010000 */
[----:B------:R-:W-:Y:S01]  /*23d10*/  ST.E desc[UR44][R18.64+0x240], R46 ;  /* 0x0002402e12007985 */ /* 0x000fe2000c10192c */
[----:B---3--:R-:W-:-:S05]  /*23d20*/  FADD.FTZ R37, R22, R7 ;  /* 0x0000000716257221 */ /* 0x008fca0000010000 */
[----:B------:R0:W-:Y:S04]  /*23d30*/  ST.E.64 desc[UR44][R18.64+0x240], R36 ;  /* 0x0002402412007985 */ /* 0x0001e8000c101b2c */
[----:B------:R-:W2:Y:S04]  /*23d40*/  LDL.64 R2, [R1+0x1f8] ;  /* 0x0001f80001027983 */ /* 0x000ea80000100a00 */
[----:B--2---:R-:W2:Y:S04]  /*23d50*/  LD.E R31, desc[UR44][R2.64+0x1fc] ;  /* 0x0001fc2c021f7980 */ /* 0x004ea8000c101900 */
[----:B------:R-:W3:Y:S04]  /*23d60*/  LD.E R6, desc[UR44][R2.64] ;  /* 0x0000002c02067980 */ /* 0x000ee8000c101900 */
[----:B------:R-:W4:Y:S04]  /*23d70*/  LD.E R7, desc[UR44][R2.64+0x4] ;  /* 0x0000042c02077980 */ /* 0x000f28000c101900 */
[----:B------:R-:W5:Y:S04]  /*23d80*/  LD.E R25, desc[UR44][R2.64+0x14] ;  /* 0x0000142c02197980 */ /* 0x000f68000c101900 */
[----:B------:R-:W5:Y:S04]  /*23d90*/  LD.E R27, desc[UR44][R2.64+0x24] ;  /* 0x0000242c021b7980 */ /* 0x000f68000c101900 */
[----:B------:R-:W5:Y:S04]  /*23da0*/  LD.E R28, desc[UR44][R2.64+0x30] ;  /* 0x0000302c021c7980 */ /* 0x000f68000c101900 */
[----:B------:R-:W5:Y:S04]  /*23db0*/  LD.E R29, desc[UR44][R2.64+0x34] ;  /* 0x0000342c021d7980 */ /* 0x000f68000c101900 */
[----:B0-----:R-:W5:Y:S04]  /*23dc0*/  LD.E R37, desc[UR44][R2.64+0x164] ;  /* 0x0001642c02257980 */ /* 0x001f68000c101900 */
[----:B------:R-:W5:Y:S04]  /*23dd0*/  LD.E R41, desc[UR44][R2.64+0x154] ;  /* 0x0001542c02297980 */ /* 0x000f68000c101900 */
        /* <DEDUP_REMOVED lines=118> */
[----:B------:R-:W5:Y:S01]  /*24540*/  LD.E R34, desc[UR44][R2.64+0x1f8] ;  /* 0x0001f82c02227980 */ /* 0x000f62000c101900 */
[----:B--2---:R-:W-:Y:S01]  /*24550*/  FMUL.FTZ R119, R33, R31 ;  /* 0x0000001f21777220 */ /* 0x004fe20000410000 */
[C---:B---3--:R-:W-:Y:S01]  /*24560*/  FMUL.FTZ R31, R35.reuse, R6 ;  /* 0x00000006231f7220 */ /* 0x048fe20000410000 */
[C---:B----4-:R-:W-:Y:S01]  /*24570*/  FMUL.FTZ R7, R35.reuse, R7 ;  /* 0x0000000723077220 */ /* 0x050fe20000410000 */
[C---:B-----5:R-:W-:Y:S01]  /*24580*/  FMUL.FTZ R25, R35.reuse, R25 ;  /* 0x0000001923197220 */ /* 0x060fe20000410000 */
[C---:B------:R-:W-:Y:S01]  /*24590*/  FMUL.FTZ R27, R35.reuse, R27 ;  /* 0x0000001b231b7220 */ /* 0x040fe20000410000 */
[C---:B------:R-:W-:Y:S01]  /*245a0*/  FMUL.FTZ R29, R35.reuse, R29 ;  /* 0x0000001d231d7220 */ /* 0x040fe20000410000 */
[----:B------:R0:W-:Y:S01]  /*245b0*/  ST.E desc[UR44][R2.64], R31 ;  /* 0x0000001f02007985 */ /* 0x0001e2000c10192c */
[C---:B------:R-:W-:Y:S01]  /*245c0*/  FMUL.FTZ R37, R35.reuse, R37 ;  /* 0x0000002523257220 */ /* 0x040fe20000410000 */
[C---:B------:R-:W-:Y:S01]  /*245d0*/  FMUL.FTZ R41, R35.reuse, R41 ;  /* 0x0000002923297220 */ /* 0x040fe20000410000 */
[C---:B------:R-:W-:Y:S01]  /*245e0*/  FMUL.FTZ R39, R35.reuse, R39 ;  /* 0x0000002723277220 */ /* 0x040fe20000410000 */
[----:B------:R1:W-:Y:S01]  /*245f0*/  ST.E desc[UR44][R2.64+0x4], R7 ;  /* 0x0000040702007985 */ /* 0x0003e2000c10192c */
[C---:B------:R-:W-:Y:S01]  /*24600*/  FMUL.FTZ R45, R35.reuse, R24 ;  /* 0x00000018232d7220 */ /* 0x040fe20000410000 */
[C---:B------:R-:W-:Y:S01]  /*24610*/  FMUL.FTZ R43, R35.reuse, R43 ;  /* 0x0000002b232b7220 */ /* 0x040fe20000410000 */
[C---:B0-----:R-:W-:Y:S01]  /*24620*/  FMUL.FTZ R31, R35.reuse, R28 ;  /* 0x0000001c231f7220 */ /* 0x041fe20000410000 */
[----:B------:R0:W-:Y:S01]  /*24630*/  ST.E desc[UR44][R2.64+0x14], R25 ;  /* 0x0000141902007985 */ /* 0x0001e2000c10192c */
[----:B-1----:R-:W-:-:S03]  /*24640*/  FMUL.FTZ R7, R35, R232 ;  /* 0x000000e823077220 */ /* 0x002fc60000410000 */
[----:B------:R1:W-:Y:S04]  /*24650*/  ST.E desc[UR44][R2.64+0x24], R27 ;  /* 0x0000241b02007985 */ /* 0x0003e8000c10192c */
[----:B------:R2:W-:Y:S04]  /*24660*/  ST.E desc[UR44][R2.64+0x30], R31 ;  /* 0x0000301f02007985 */ /* 0x0005e8000c10192c */
[----:B------:R3:W-:Y:S01]  /*24670*/  ST.E desc[UR44][R2.64+0x34], R29 ;  /* 0x0000341d02007985 */ /* 0x0007e2000c10192c */
[----:B0-----:R-:W-:-:S03]  /*24680*/  FMUL.FTZ R25, R35, R224 ;  /* 0x000000e023197220 */ /* 0x001fc60000410000 */
[----:B------:R0:W-:Y:S01]  /*24690*/  ST.E desc[UR44][R2.64+0x164], R37 ;  /* 0x0001642502007985 */ /* 0x0001e2000c10192c */
[----:B-1----:R-:W-:-:S03]  /*246a0*/  FMUL.FTZ R27, R35, R230 ;  /* 0x000000e6231b7220 */ /* 0x002fc60000410000 */
[----:B------:R1:W-:Y:S01]  /*246b0*/  ST.E desc[UR44][R2.64+0x154], R41 ;  /* 0x0001542902007985 */ /* 0x0003e2000c10192c */
[----:B--2---:R-:W-:-:S03]  /*246c0*/  FMUL.FTZ R31, R35, R226 ;  /* 0x000000e2231f7220 */ /* 0x004fc60000410000 */
[----:B------:R2:W-:Y:S01]  /*246d0*/  ST.E desc[UR44][R2.64+0x160], R39 ;  /* 0x0001602702007985 */ /* 0x0005e2000c10192c */
[C---:B---3--:R-:W-:Y:S01]  /*246e0*/  FMUL.FTZ R29, R35.reuse, R228 ;  /* 0x000000e4231d7220 */ /* 0x048fe20000410000 */
[C---:B0-----:R-:W-:Y:S01]  /*246f0*/  FMUL.FTZ R37, R35.reuse, R222 ;  /* 0x000000de23257220 */ /* 0x041fe20000410000 */
[C---:B-1----:R-:W-:Y:S01]  /*24700*/  FMUL.FTZ R41, R35.reuse, R220 ;  /* 0x000000dc23297220 */ /* 0x042fe20000410000 */
[C---:B--2---:R-:W-:Y:S01]  /*24710*/  FMUL.FTZ R39, R35.reuse, R214 ;  /* 0x000000d623277220 */ /* 0x044fe20000410000 */
[----:B------:R-:W-:Y:S01]  /*24720*/  ST.E desc[UR44][R2.64+0x10], R45 ;  /* 0x0000102d02007985 */ /* 0x000fe2000c10192c */
[C---:B------:R-:W-:Y:S01]  /*24730*/  FMUL.FTZ R117, R35.reuse, R30 ;  /* 0x0000001e23757220 */ /* 0x040fe20000410000 */
        /* <DEDUP_REMOVED lines=44> */
[----:B------:R0:W-:Y:S01]  /*24a00*/  ST.E desc[UR44][R2.64+0x1a0], R39 ;  /* 0x0001a02702007985 */ /* 0x0001e2000c10192c */
[C---:B-1----:R-:W-:Y:S01]  /*24a10*/  FMUL.FTZ R7, R35.reuse, R212 ;  /* 0x000000d423077220 */ /* 0x042fe20000410000 */
[C---:B--2---:R-:W-:Y:S01]  /*24a20*/  FMUL.FTZ R25, R35.reuse, R204 ;  /* 0x000000cc23197220 */ /* 0x044fe20000410000 */
[C---:B---3--:R-:W-:Y:S01]  /*24a30*/  FMUL.FTZ R27, R35.reuse, R210 ;  /* 0x000000d2231b7220 */ /* 0x048fe20000410000 */
[----:B------:R1:W-:Y:S01]  /*24a40*/  ST.E desc[UR44][R2.64+0x1a4], R41 ;  /* 0x0001a42902007985 */ /* 0x0003e2000c10192c */
[C---:B----4-:R-:W-:Y:S01]  /*24a50*/  FMUL.FTZ R29, R35.reuse, R208 ;  /* 0x000000d0231d7220 */ /* 0x050fe20000410000 */
[C---:B-----5:R-:W-:Y:S01]  /*24a60*/  FMUL.FTZ R31, R35.reuse, R206 ;  /* 0x000000ce231f7220 */ /* 0x060fe20000410000 */
[C---:B------:R-:W-:Y:S01]  /*24a70*/  FMUL.FTZ R37, R35.reuse, R202 ;  /* 0x000000ca23257220 */ /* 0x040fe20000410000 */
[----:B------:R-:W-:Y:S01]  /*24a80*/  FMUL.FTZ R35, R35, R190 ;  /* 0x000000be23237220 */ /* 0x000fe20000410000 */
[C---:B0-----:R-:W-:Y:S01]  /*24a90*/  FMUL.FTZ R39, R33.reuse, R200 ;  /* 0x000000c821277220 */ /* 0x041fe20000410000 */
[C---:B-1----:R-:W-:Y:S01]  /*24aa0*/  FMUL.FTZ R41, R33.reuse, R198 ;  /* 0x000000c621297220 */ /* 0x042fe20000410000 */
[----:B------:R0:W-:Y:S04]  /*24ab0*/  ST.E desc[UR44][R2.64+0x1b0], R43 ;  /* 0x0001b02b02007985 */ /* 0x0001e8000c10192c */
        /* <DEDUP_REMOVED lines=9> */
[----:B---3--:R-:W-:-:S03]  /*24b50*/  FMUL.FTZ R27, R33, R148 ;  /* 0x00000094211b7220 */ /* 0x008fc60000410000 */
[----:B------:R3:W-:Y:S01]  /*24b60*/  ST.E desc[UR44][R2.64+0x1f0], R35 ;  /* 0x0001f02302007985 */ /* 0x0007e2000c10192c */
[----:B0-----:R-:W-:-:S03]  /*24b70*/  FMUL.FTZ R29, R33, R146 ;  /* 0x00000092211d7220 */ /* 0x001fc60000410000 */
[----:B------:R0:W-:Y:S01]  /*24b80*/  ST.E desc[UR44][R2.64+0x8], R39 ;  /* 0x0000082702007985 */ /* 0x0001e2000c10192c */
[----:B-1----:R-:W-:-:S03]  /*24b90*/  FMUL.FTZ R31, R33, R144 ;  /* 0x00000090211f7220 */ /* 0x002fc60000410000 */
[----:B------:R1:W-:Y:S01]  /*24ba0*/  ST.E desc[UR44][R2.64+0xc], R41 ;  /* 0x00000c2902007985 */ /* 0x0003e2000c10192c */
[C---:B--2---:R-:W-:Y:S01]  /*24bb0*/  FMUL.FTZ R37, R33.reuse, R132 ;  /* 0x0000008421257220 */ /* 0x044fe20000410000 */
[C---:B---3--:R-:W-:Y:S01]  /*24bc0*/  FMUL.FTZ R35, R33.reuse, R140 ;  /* 0x0000008c21237220 */ /* 0x048fe20000410000 */
        /* <DEDUP_REMOVED lines=102> */
[----:B------:R-:W-:Y:S01]  /*25230*/  FMUL.FTZ R33, R33, R34 ;  /* 0x0000002221217220 */ /* 0x000fe20000410000 */
[----:B------:R-:W-:Y:S04]  /*25240*/  ST.E desc[UR44][R2.64+0x1f4], R117 ;  /* 0x0001f47502007985 */ /* 0x000fe8000c10192c */
        /* <DEDUP_REMOVED lines=39> */
[----:B------:R0:W-:Y:S04]  /*254c0*/  ST.E desc[UR44][R2.64+0x1b8], R25 ;  /* 0x0001b81902007985 */ /* 0x0001e8000c10192c */
[----:B------:R1:W-:Y:S04]  /*254d0*/  ST.E desc[UR44][R2.64+0x1bc], R27 ;  /* 0x0001bc1b02007985 */ /* 0x0003e8000c10192c */
[----:B------:R2:W-:Y:S04]  /*254e0*/  ST.E desc[UR44][R2.64+0x1c8], R29 ;  /* 0x0001c81d02007985 */ /* 0x0005e8000c10192c */
[----:B------:R3:W-:Y:S04]  /*254f0*/  ST.E desc[UR44][R2.64+0x1cc], R31 ;  /* 0x0001cc1f02007985 */ /* 0x0007e8000c10192c */
[----:B------:R4:W-:Y:S04]  /*25500*/  ST.E desc[UR44][R2.64+0x1d8], R35 ;  /* 0x0001d82302007985 */ /* 0x0009e8000c10192c */
[----:B------:R5:W-:Y:S04]  /*25510*/  ST.E desc[UR44][R2.64+0x1dc], R37 ;  /* 0x0001dc2502007985 */ /* 0x000be8000c10192c */
[----:B------:R5:W-:Y:S04]  /*25520*/  ST.E desc[UR44][R2.64+0x1e8], R39 ;  /* 0x0001e82702007985 */ /* 0x000be8000c10192c */
[----:B------:R5:W-:Y:S04]  /*25530*/  ST.E desc[UR44][R2.64+0x1ec], R41 ;  /* 0x0001ec2902007985 */ /* 0x000be8000c10192c */
[----:B------:R5:W-:Y:S01]  /*25540*/  ST.E desc[UR44][R2.64+0x1f8], R33 ;  /* 0x0001f82102007985 */ /* 0x000be2000c10192c */
[----:B------:R2:W-:Y:S06]  /*25550*/  BAR.SYNC.DEFER_BLOCKING R237, 0x100 ;  /* 0x000400ed0000751d */ /* 0x0005ec0000010000 */
[----:B0-----:R-:W5:Y:S04]  /*25560*/  LD.E R25, desc[UR44][R2.64] ;  /* 0x0000002c02197980 */ /* 0x001f68000c101900 */
[----:B-1----:R-:W5:Y:S04]  /*25570*/  LD.E R27, desc[UR44][R2.64+0x4] ;  /* 0x0000042c021b7980 */ /* 0x002f68000c101900 */
[----:B--2---:R-:W2:Y:S04]  /*25580*/  LD.E R29, desc[UR44][R2.64+0x8] ;  /* 0x0000082c021d7980 */ /* 0x004ea8000c101900 */
[----:B---3--:R-:W3:Y:S04]  /*25590*/  LD.E R31, desc[UR44][R2.64+0xc] ;  /* 0x00000c2c021f7980 */ /* 0x008ee8000c101900 */
[----:B------:R-:W3:Y:S04]  /*255a0*/  LD.E R43, desc[UR44][R2.64+0x10] ;  /* 0x0000102c022b7980 */ /* 0x000ee8000c101900 */
[----:B----4-:R-:W4:Y:S04]  /*255b0*/  LD.E R35, desc[UR44][R2.64+0x14] ;  /* 0x0000142c02237980 */ /* 0x010f28000c101900 */
[----:B-----5:R-:W5:Y:S04]  /*255c0*/  LD.E R37, desc[UR44][R2.64+0x18] ;  /* 0x0000182c02257980 */ /* 0x020f68000c101900 */
        /* <DEDUP_REMOVED lines=122> */
[----:B------:R-:W5:Y:S04]  /*25d70*/  LD.E.64 R6, desc[UR44][R18.64+0xa8] ;  /* 0x0000a82c12067980 */ /* 0x000f68000c101b00 */
[----:B------:R0:W-:Y:S04]  /*25d80*/  ST.E desc[UR44][R2.64], R25 ;  /* 0x0000001902007985 */ /* 0x0001e8000c10192c */
[----:B------:R-:W-:Y:S04]  /*25d90*/  ST.E desc[UR44][R2.64+0x4], R27 ;  /* 0x0000041b02007985 */ /* 0x000fe8000c10192c */
[----:B--2---:R-:W-:Y:S04]  /*25da0*/  ST.E desc[UR44][R2.64+0x8], R29 ;  /* 0x0000081d02007985 */ /* 0x004fe8000c10192c */
[----:B---3--:R-:W-:Y:S04]  /*25db0*/  ST.E desc[UR44][R2.64+0xc], R31 ;  /* 0x00000c1f02007985 */ /* 0x008fe8000c10192c */
[----:B------:R-:W-:Y:S04]  /*25dc0*/  ST.E desc[UR44][R2.64+0x10], R43 ;  /* 0x0000102b02007985 */ /* 0x000fe8000c10192c */
[----:B----4-:R-:W-:Y:S04]  /*25dd0*/  ST.E desc[UR44][R2.64+0x14], R35 ;  /* 0x0000142302007985 */ /* 0x010fe8000c10192c */
[----:B-----5:R-:W-:Y:S04]  /*25de0*/  ST.E desc[UR44][R2.64+0x18], R37 ;  /* 0x0000182502007985 */ /* 0x020fe8000c10192c */
        /* <DEDUP_REMOVED lines=121> */
[----:B------:R-:W5:Y:S04]  /*26580*/  LD.E R190, desc[UR44][R18.64+0x88] ;  /* 0x0000882c12be7980 */ /* 0x000f68000c101900 */
[----:B0-----:R-:W5:Y:S04]  /*26590*/  LD.E R25, desc[UR44][R2.64+0x4] ;  /* 0x0000042c02197980 */ /* 0x001f68000c101900 */
[----:B-1----:R-:W5:Y:S04]  /*265a0*/  LD.E R26, desc[UR44][R2.64+0x8] ;  /* 0x0000082c021a7980 */ /* 0x002f68000c101900 */
[----:B------:R-:W5:Y:S04]  /*265b0*/  LD.E R27, desc[UR44][R2.64+0xc] ;  /* 0x00000c2c021b7980 */ /* 0x000f68000c101900 */
[----:B--2---:R-:W2:Y:S04]  /*265c0*/  LD.E R28, desc[UR44][R2.64+0x10] ;  /* 0x0000102c021c7980 */ /* 0x004ea8000c101900 */
[----:B------:R-:W2:Y:S04]  /*265d0*/  LD.E R29, desc[UR44][R2.64+0x14] ;  /* 0x0000142c021d7980 */ /* 0x000ea8000c101900 */
[----:B---3--:R-:W2:Y:S04]  /*265e0*/  LD.E R30, desc[UR44][R2.64+0x18] ;  /* 0x0000182c021e7980 */ /* 0x008ea8000c101900 */
[----:B------:R-:W2:Y:S04]  /*265f0*/  LD.E R31, desc[UR44][R2.64+0x1c] ;  /* 0x00001c2c021f7980 */ /* 0x000ea8000c101900 */
[----:B----4-:R-:W2:Y:S04]  /*26600*/  LD.E R32, desc[UR44][R2.64+0x20] ;  /* 0x0000202c02207980 */ /* 0x010ea8000c101900 */
[----:B------:R-:W2:Y:S04]  /*26610*/  LD.E R33, desc[UR44][R2.64+0x24] ;  /* 0x0000242c02217980 */ /* 0x000ea8000c101900 */
[----:B-----5:R-:W2:Y:S04]  /*26620*/  LD.E R34, desc[UR44][R2.64+0x28] ;  /* 0x0000282c02227980 */ /* 0x020ea8000c101900 */
[----:B------:R-:W2:Y:S04]  /*26630*/  LD.E R35, desc[UR44][R2.64+0x2c] ;  /* 0x00002c2c02237980 */ /* 0x000ea8000c101900 */
        /* <DEDUP_REMOVED lines=116> */
[----:B------:R-:W2:Y:S01]  /*26d80*/  LD.E R24, desc[UR44][R2.64] ;  /* 0x0000002c02187980 */ /* 0x000ea2000c101900 */
[----:B------:R-:W-:Y:S01]  /*26d90*/  IMAD R6, R189, 0xc00, R6 ;  /* 0x00000c00bd067824 */ /* 0x000fe200078e0206 */
[----:B------:R-:W-:-:S02]  /*26da0*/  ISETP.NE.U32.AND P1, PT, R190, RZ, PT ;  /* 0x000000ffbe00720c */ /* 0x000fc40003f25070 */
[----:B------:R-:W-:Y:S02]  /*26db0*/  R2UR UR7, R7 ;  /* 0x00000000070772ca */ /* 0x000fe400000e0000 */
[----:B------:R-:W-:Y:S02]  /*26dc0*/  R2UR UR6, R6 ;  /* 0x00000000060672ca */ /* 0x000fe400000e0000 */
[----:B------:R-:W-:Y:S02]  /*26dd0*/  F2FP.BF16.F32.PACK_AB R152, R152, R187 ;  /* 0x000000bb9898723e */ /* 0x000fe400000010ff */
[----:B------:R-:W-:Y:S02]  /*26de0*/  F2FP.BF16.F32.PACK_AB R154, R185, R154 ;  /* 0x0000009ab99a723e */ /* 0x000fe400000010ff */
[----:B------:R-:W-:Y:S02]  /*26df0*/  F2FP.BF16.F32.PACK_AB R153, R153, R188 ;  /* 0x000000bc9999723e */ /* 0x000fe400000010ff */
[----:B------:R-:W-:Y:S01]  /*26e00*/  F2FP.BF16.F32.PACK_AB R155, R155, R186 ;  /* 0x000000ba9b9b723e */ /* 0x000fe200000010ff */
[----:B------:R-:W-:-:S03]  /*26e10*/  VOTEU.ANY UP0, P1 ;  /* 0x00000000003f7886 */ /* 0x000fc60000800100 */
[----:B--2---:R-:W-:-:S06]  /*26e20*/  WARPGROUP.ARRIVE ;  /* 0x00000000000079c5 */ /* 0x004fcc0000000000 */
[----:B------:R-:W-:Y:S03]  /*26e30*/  HGMMA.64x256x16.F32.BF16 R24, R152, gdesc[UR4].tnspB, R24, UP0, gsb0 ;  /* 0x43e0000498187df0 */ /* 0x000fe6000b801818 */
[----:B------:R-:W-:Y:S02]  /*26e40*/  WARPGROUP.DEPBAR.LE gsb0, 0x0 ;  /* 0x00008000000079c5 */ /* 0x000fe40000010000 */
[----:B------:R0:W-:Y:S04]  /*26e50*/  ST.E desc[UR44][R2.64], R24 ;  /* 0x0000001802007985 */ /* 0x0001e8000c10192c */
        /* <DEDUP_REMOVED lines=127> */
[----:B------:R-:W-:Y:S04]  /*27650*/  ST.E desc[UR44][R18.64+0x88], R184 ;  /* 0x000088b812007985 */ /* 0x000fe8000c10192c */
[----:B0-----:R-:W1:Y:S01]  /*27660*/  LD.E R24, desc[UR44][R2.64] ;  /* 0x0000002c02187980 */ /* 0x001e62000c101900 */
[----:B------:R-:W-:-:S02]  /*27670*/  VIADD R154, R6, 0x80 ;  /* 0x00000080069a7836 */ /* 0x000fc40000000000 */
[----:B------:R-:W-:-:S03]  /*27680*/  IMAD.MOV.U32 R155, RZ, RZ, R7 ;  /* 0x000000ffff9b7224 */ /* 0x000fc600078e0007 */
[----:B------:R-:W-:Y:S02]  /*27690*/  R2UR UR6, R154 ;  /* 0x000000009a0672ca */ /* 0x000fe400000e0000 */
[----:B------:R-:W-:Y:S02]  /*276a0*/  R2UR UR7, R155 ;  /* 0x000000009b0772ca */ /* 0x000fe400000e0000 */
[----:B------:R-:W-:Y:S02]  /*276b0*/  F2FP.BF16.F32.PACK_AB R152, R10, R11 ;  /* 0x0000000b0a98723e */ /* 0x000fe400000010ff */
[----:B------:R-:W-:Y:S02]  /*276c0*/  F2FP.BF16.F32.PACK_AB R154, R12, R13 ;  /* 0x0000000d0c9a723e */ /* 0x000fe400000010ff */
[----:B------:R-:W-:Y:S02]  /*276d0*/  F2FP.BF16.F32.PACK_AB R153, R14, R15 ;  /* 0x0000000f0e99723e */ /* 0x000fe400000010ff */
[----:B------:R-:W-:-:S04]  /*276e0*/  F2FP.BF16.F32.PACK_AB R155, R0, R16 ;  /* 0x00000010009b723e */ /* 0x000fc800000010ff */
[----:B-1----:R-:W-:-:S06]  /*276f0*/  WARPGROUP.ARRIVE ;  /* 0x00000000000079c5 */ /* 0x002fcc0000000000 */
[----:B------:R-:W-:Y:S03]  /*27700*/  HGMMA.64x256x16.F32.BF16 R24, R152, gdesc[UR4].tnspB, R24, gsb0 ;  /* 0x43e0000498187df0 */ /* 0x000fe60008001818 */
        /* <DEDUP_REMOVED lines=554> */
[----:B------:R-:W-:Y:S01]  /*299b0*/  VIADD R6, R6, 0x280 ;  /* 0x0000028006067836 */ /* 0x000fe20000000000 */
[----:B------:R-:W-:-:S04]  /*299c0*/  R2UR UR7, R7 ;  /* 0x00000000070772ca */ /* 0x000fc800000e0000 */
        /* <DEDUP_REMOVED lines=24> */
[----:B------:R-:W-:Y:S04]  /*29b50*/  ST.E desc[UR44][R2.64+0x40], R40 ;  /* 0x0000402802007985 */ /* 0x000fe8000c10192c */
        /* <DEDUP_REMOVED lines=111> */
[----:B------:R1:W-:Y:S04]  /*2a250*/  ST.E desc[UR44][R18.64+0x88], R184 ;  /* 0x000088b812007985 */ /* 0x0003e8000c10192c */
        /* <DEDUP_REMOVED lines=16> */
[----:B-1----:R-:W5:Y:S04]  /*2a360*/  LD.E R39, desc[UR44][R2.64+0x3c] ;  /* 0x00003c2c02277980 */ /* 0x002f68000c101900 */
[----:B--2---:R-:W2:Y:S04]  /*2a370*/  LD.E R41, desc[UR44][R2.64+0x40] ;  /* 0x0000402c02297980 */ /* 0x004ea8000c101900 */
[----:B---3--:R-:W3:Y:S04]  /*2a380*/  LD.E R43, desc[UR44][R2.64+0x44] ;  /* 0x0000442c022b7980 */ /* 0x008ee8000c101900 */
        /* <DEDUP_REMOVED lines=126> */
[----:B--2---:R0:W-:Y:S04]  /*2ab70*/  ST.E desc[UR44][R2.64+0x40], R41 ;  /* 0x0000402902007985 */ /* 0x0041e8000c10192c */
[----:B---3--:R0:W-:Y:S04]  /*2ab80*/  ST.E desc[UR44][R2.64+0x44], R43 ;  /* 0x0000442b02007985 */ /* 0x0081e8000c10192c */
[----:B----4-:R0:W-:Y:S04]  /*2ab90*/  ST.E desc[UR44][R2.64+0x48], R45 ;  /* 0x0000482d02007985 */ /* 0x0101e8000c10192c */
[----:B-----5:R0:W-:Y:S04]  /*2aba0*/  ST.E desc[UR44][R2.64+0x4c], R47 ;  /* 0x00004c2f02007985 */ /* 0x0201e8000c10192c */
        /* <DEDUP_REMOVED lines=107> */
[----:B------:R-:W-:Y:S04]  /*2b260*/  BSSY B0, `(.L_x_2133) ;  /* 0x0000008000007945 */ /* 0x000fe80003800000 */
[----:B------:R-:W-:Y:S05]  /*2b270*/  @P0 BRA `(.L_x_2134) ;  /* 0x0000000000180947 */ /* 0x000fea0003800000 */
[----:B0-----:R-:W2:Y:S04]  /*2b280*/  LDL.64 R2, [R1+0x68] ;  /* 0x0000680001027983 */ /* 0x001ea80000100a00 */
[----:B------:R-:W3:Y:S01]  /*2b290*/  LD.E R0, desc[UR44][R4.64] ;  /* 0x0000002c04007980 */ /* 0x000ee2000c101900 */
[----:B--2---:R-:W-:-:S05]  /*2b2a0*/  MOV R3, R2 ;  /* 0x0000000200037202 */ /* 0x004fca0000000f00 */
[----:B---3--:R-:W-:-:S05]  /*2b2b0*/  IMAD R0, R0, 0x8, R3 ;  /* 0x0000000800007824 */ /* 0x008fca00078e0203 */
[----:B------:R-:W-:-:S04]  /*2b2c0*/  PRMT R0, RZ, 0x654, R0 ;  /* 0x00000654ff007816 */ /* 0x000fc80000000000 */
[----:B------:R1:W-:Y:S03]  /*2b2d0*/  SYNCS.ARRIVE.TRANS64.RED.A1T0 RZ, [R0+URZ], RZ ;  /* 0x000000ff00ff79a7 */ /* 0x0003e6000810043f */
.L_x_2134:
[----:B------:R-:W-:Y:S05]  /*2b2e0*/  BSYNC B0 ;  /* 0x0000000000007941 */ /* 0x000fea0003800000 */
.L_x_2133:
[C---:B------:R-:W-:Y:S01]  /*2b2f0*/  ISETP.GT.AND P1, PT, R20.reuse, R192, PT ;  /* 0x000000c01400720c */ /* 0x040fe20003f24270 */
[----:B------:R-:W-:-:S12]  /*2b300*/  VIADD R20, R20, 0xffffffff ;  /* 0xffffffff14147836 */ /* 0x000fd80000000000 */
[----:B------:R-:W-:Y:S05]  /*2b310*/  @P1 BRA `(.L_x_2135) ;  /* 0xffffff4c00a41947 */ /* 0x000fea000383ffff */
.L_x_2108:
[----:B------:R-:W-:Y:S05]  /*2b320*/  WARPSYNC.ALL ;  /* 0x0000000000007948 */ /* 0x000fea0003800000 */
[----:B------:R-:W1:Y:S04]  /*2b330*/  LDL R5, [R1+0x240] ;  /* 0x0002400001057983 */ /* 0x000e680000100800 */
[----:B0-----:R-:W2:Y:S04]  /*2b340*/  LDL R6, [R1+0x244] ;  /* 0x0002440001067983 */ /* 0x001ea80000100800 */
[----:B------:R-:W3:Y:S04]  /*2b350*/  LDL R62, [R1+0x218] ;  /* 0x00021800013e7983 */ /* 0x000ee80000100800 */
[----:B------:R-:W4:Y:S04]  /*2b360*/  LDL.64 R12, [R1+0x3c8] ;  /* 0x0003c800010c7983 */ /* 0x000f280000100a00 */
[----:B------:R-:W5:Y:S04]  /*2b370*/  LDL.64 R82, [R1+0x260] ;  /* 0x0002600001527983 */ /* 0x000f680000100a00 */
        /* <DEDUP_REMOVED lines=59> */
[----:B------:R-:W4:Y:S04]  /*2b730*/  LDL R61, [R1+0x220] ;  /* 0x00022000013d7983 */ /* 0x000f280000100800 */
[----:B-1----:R-:W0:Y:S02]  /*2b740*/  SHFL.BFLY PT, R0, R5, 0x2, 0x1f ;  /* 0x0c401f0005007f89 */ /* 0x002e2400000e0000 */
[----:B0-----:R-:W-:-:S05]  /*2b750*/  FADD.FTZ R0, R5, R0 ;  /* 0x0000000005007221 */ /* 0x001fca0000010000 */
[----:B------:R-:W0:Y:S02]  /*2b760*/  SHFL.BFLY PT, R3, R0, 0x1, 0x1f ;  /* 0x0c201f0000037f89 */ /* 0x000e2400000e0000 */
[----:B0-----:R-:W-:Y:S01]  /*2b770*/  FADD.FTZ R2, R0, R3 ;  /* 0x0000000300027221 */ /* 0x001fe20000010000 */
[----:B---3--:R-:W-:Y:S01]  /*2b780*/  VIADD R62, R62, 0x1 ;  /* 0x000000013e3e7836 */ /* 0x008fe20000000000 */
[----:B------:R-:W3:Y:S04]  /*2b790*/  LDL R0, [R1+0x224] ;  /* 0x0002240001007983 */ /* 0x000ee80000100800 */
[----:B------:R-:W-:Y:S04]  /*2b7a0*/  STL [R1+0x240], R2 ;  /* 0x0002400201007387 */ /* 0x000fe80000100800 */
[----:B------:R-:W5:Y:S04]  /*2b7b0*/  LDL R81, [R1+0x240] ;  /* 0x0002400001517983 */ /* 0x000f680000100800 */
[----:B--2---:R-:W0:Y:S02]  /*2b7c0*/  SHFL.BFLY PT, R3, R6, 0x2, 0x1f ;  /* 0x0c401f0006037f89 */ /* 0x004e2400000e0000 */
[----:B0-----:R-:W-:Y:S01]  /*2b7d0*/  FADD.FTZ R3, R3, R6 ;  /* 0x0000000603037221 */ /* 0x001fe20000010000 */
[----:B------:R-:W-:Y:S01]  /*2b7e0*/  ISETP.NE.AND P2, PT, R62, 0x2, PT ;  /* 0x000000023e00780c */ /* 0x000fe20003f45270 */
[----:B------:R-:W2:Y:S04]  /*2b7f0*/  LDL.64 R6, [R1+0x458] ;  /* 0x0004580001067983 */ /* 0x000ea80000100a00 */
[----:B------:R-:W0:Y:S08]  /*2b800*/  SHFL.BFLY PT, R4, R3, 0x1, 0x1f ;  /* 0x0c201f0003047f89 */ /* 0x000e3000000e0000 */
[----:B------:R-:W4:Y:S01]  /*2b810*/  @!P2 LDL R60, [R1+0x21c] ;  /* 0x00021c00013ca983 */ /* 0x000f220000100800 */
[----:B0-----:R-:W-:-:S03]  /*2b820*/  FADD.FTZ R72, R3, R4 ;  /* 0x0000000403487221 */ /* 0x001fc60000010000 */
[----:B------:R-:W2:Y:S02]  /*2b830*/  LDL.64 R4, [R1+0x428] ;  /* 0x0004280001047983 */ /* 0x000ea40000100a00 */
[----:B------:R-:W-:Y:S02]  /*2b840*/  FSETP.NE.FTZ.AND P1, PT, R72, RZ, PT ;  /* 0x000000ff4800720b */ /* 0x000fe40003f35000 */
[----:B------:R-:W2:Y:S11]  /*2b850*/  LDL.64 R2, [R1+0x448] ;  /* 0x0004480001027983 */ /* 0x000eb60000100a00 */
[----:B------:R-:W2:Y:S04]  /*2b860*/  @P1 LDL R77, [R1+0x250] ;  /* 0x00025000014d1983 */ /* 0x000ea80000100800 */
[----:B------:R-:W2:Y:S01]  /*2b870*/  @P1 LDL R79, [R1+0x234] ;  /* 0x00023400014f1983 */ /* 0x000ea20000100800 */
[----:B------:R-:W-:-:S02]  /*2b880*/  IMAD.MOV.U32 R74, RZ, RZ, -0x800000 ;  /* 0xff800000ff4a7424 */ /* 0x000fc400078e00ff */
[----:B------:R-:W-:Y:S01]  /*2b890*/  IMAD.MOV.U32 R73, RZ, RZ, RZ ;  /* 0x000000ffff497224 */ /* 0x000fe200078e00ff */
[----:B------:R0:W-:Y:S08]  /*2b8a0*/  BAR.ARV R236, 0x100 ;  /* 0x000400ec0000751d */ /* 0x0001f00000002000 */
[----:B------:R-:W-:Y:S06]  /*2b8b0*/  BAR.ARV 0x8, 0x180 ;  /* 0x0206000000007b1d */ /* 0x000fec0000002000 */
[----:B-----5:R-:W-:-:S13]  /*2b8c0*/  FSETP.NE.FTZ.AND P0, PT, R81, RZ, PT ;  /* 0x000000ff5100720b */ /* 0x020fda0003f15000 */
[----:B------:R-:W5:Y:S04]  /*2b8d0*/  @P0 LDL R63, [R1+0x250] ;  /* 0x00025000013f0983 */ /* 0x000f680000100800 */
[----:B------:R-:W2:Y:S01]  /*2b8e0*/  @P0 LDL R76, [R1+0x230] ;  /* 0x00023000014c0983 */ /* 0x000ea20000100800 */
[----:B------:R-:W1:Y:S02]  /*2b8f0*/  @P0 MUFU.LG2 R75, R81 ;  /* 0x00000051004b0308 */ /* 0x000e640000000c00 */
[----:B-1----:R-:W-:-:S06]  /*2b900*/  @P0 FMUL.FTZ R78, R75, 0.69314718246459960938 ;  /* 0x3f3172184b4e0820 */ /* 0x002fcc0000410000 */
[----:B------:R-:W1:Y:S08]  /*2b910*/  @P1 MUFU.LG2 R80, R72 ;  /* 0x0000004800501308 */ /* 0x000e700000000c00 */
[----:B------:R-:W0:Y:S01]  /*2b920*/  @P0 MUFU.RCP R73, R81 ;  /* 0x0000005100490308 */ /* 0x000e220000001000 */
[----:B----4-:R-:W-:Y:S01]  /*2b930*/  @!P2 LOP3.LUT R60, R60, 0x1, RZ, 0x3c, !PT ;  /* 0x000000013c3ca812 */ /* 0x010fe200078e3cff */
[----:B---3--:R-:W-:-:S02]  /*2b940*/  VIADD R0, R0, 0x1 ;  /* 0x0000000100007836 */ /* 0x008fc40000000000 */
[----:B-1----:R-:W-:Y:S01]  /*2b950*/  @P1 FMUL.FTZ R75, R80, 0.69314718246459960938 ;  /* 0x3f317218504b1820 */ /* 0x002fe20000410000 */
[----:B------:R-:W-:Y:S01]  /*2b960*/  STL [R1+0x244], R72 ;  /* 0x0002444801007387 */ /* 0x000fe20000100800 */
        /* <DEDUP_REMOVED lines=64> */
[----:B------:R-:W-:Y:S04]  /*2bd70*/  STL [R1+0x218], R62 ;  /* 0x0002183e01007387 */ /* 0x000fe80000100800 */
        /* <DEDUP_REMOVED lines=32> */
[----:B------:R-:W-:Y:S04]  /*2bf80*/  @!P2 STL [R1+0x21c], R60 ;  /* 0x00021c3c0100a387 */ /* 0x000fe80000100800 */
[----:B------:R-:W-:Y:S04]  /*2bf90*/  STL [R1+0x224], R0 ;  /* 0x0002240001007387 */ /* 0x000fe80000100800 */
[----:B------:R-:W-:Y:S01]  /*2bfa0*/  @!P2 STL [R1+0x218], RZ ;  /* 0x000218ff0100a387 */ /* 0x000fe20000100800 */
[----:B-----5:R-:W-:-:S04]  /*2bfb0*/  @P0 FMUL.FTZ R63, R63, 0.69314718246459960938 ;  /* 0x3f3172183f3f0820 */ /* 0x020fc80000410000 */
[----:B--2---:R-:W-:Y:S01]  /*2bfc0*/  @P0 FFMA.FTZ R74, R63, R76, R78 ;  /* 0x0000004c3f4a0223 */ /* 0x004fe2000001004e */
[----:B------:R-:W-:-:S06]  /*2bfd0*/  IMAD.MOV.U32 R63, RZ, RZ, RZ ;  /* 0x000000ffff3f7224 */ /* 0x000fcc00078e00ff */
[----:B------:R-:W0:Y:S01]  /*2bfe0*/  @P1 MUFU.RCP R63, R72 ;  /* 0x00000048003f1308 */ /* 0x000e220000001000 */
[----:B------:R-:W-:Y:S01]  /*2bff0*/  @P1 FMUL.FTZ R78, R77, 0.69314718246459960938 ;  /* 0x3f3172184d4e1820 */ /* 0x000fe20000410000 */
[----:B------:R-:W-:-:S03]  /*2c000*/  IMAD.MOV.U32 R76, RZ, RZ, -0x800000 ;  /* 0xff800000ff4c7424 */ /* 0x000fc600078e00ff */
[----:B------:R-:W-:Y:S01]  /*2c010*/  @P1 FFMA.FTZ R76, R78, R79, R75 ;  /* 0x0000004f4e4c1223 */ /* 0x000fe2000001004b */
[----:B------:R-:W-:Y:S01]  /*2c020*/  STL [R1+0x240], R74 ;  /* 0x0002404a01007387 */ /* 0x000fe20000100800 */
[-C--:B0-----:R-:W-:Y:S01]  /*2c030*/  FMUL.FTZ R13, R13, R63.reuse ;  /* 0x0000003f0d0d7220 */ /* 0x081fe20000410000 */
[-C--:B------:R-:W-:Y:S01]  /*2c040*/  FMUL.FTZ R12, R12, R63.reuse ;  /* 0x0000003f0c0c7220 */ /* 0x080fe20000410000 */
[-C--:B------:R-:W-:Y:S01]  /*2c050*/  FMUL.FTZ R69, R69, R63.reuse ;  /* 0x0000003f45457220 */ /* 0x080fe20000410000 */
[-C--:B------:R-:W-:Y:S01]  /*2c060*/  FMUL.FTZ R68, R68, R63.reuse ;  /* 0x0000003f44447220 */ /* 0x080fe20000410000 */
[-C--:B------:R-:W-:Y:S01]  /*2c070*/  FMUL.FTZ R67, R67, R63.reuse ;  /* 0x0000003f43437220 */ /* 0x080fe20000410000 */
[-C--:B------:R-:W-:Y:S01]  /*2c080*/  FMUL.FTZ R66, R66, R63.reuse ;  /* 0x0000003f42427220 */ /* 0x080fe20000410000 */
[----:B------:R0:W-:Y:S01]  /*2c090*/  STL.64 [R1+0x3c8], R12 ;  /* 0x0003c80c01007387 */ /* 0x0001e20000100a00 */
        /* <DEDUP_REMOVED lines=58> */
[----:B0-----:R-:W-:Y:S01]  /*2c440*/  VIADD R12, R61, 0x1 ;  /* 0x000000013d0c7836 */ /* 0x001fe20000000000 */
[----:B------:R0:W-:Y:S04]  /*2c450*/  STL [R1+0x244], R76 ;  /* 0x0002444c01007387 */ /* 0x0001e80000100800 */
[----:B------:R0:W-:Y:S04]  /*2c460*/  STL.64 [R1+0x268], R68 ;  /* 0x0002684401007387 */ /* 0x0001e80000100a00 */
        /* <DEDUP_REMOVED lines=30> */
[----:B------:R0:W-:Y:S01]  /*2c650*/  STL [R1+0x220], R12 ;  /* 0x0002200c01007387 */ /* 0x0001e20000100800 */
[----:B------:R-:W-:-:S13]  /*2c660*/  PLOP3.LUT P0, PT, PT, PT, PT, 0x8, 0x0 ;  /* 0x000000000000781c */ /* 0x000fda0003f0e170 */
.L_x_2047:
[----:B------:R-:W-:Y:S05]  /*2c670*/  @P0 BRA `(.L_x_2136) ;  /* 0x0000002400340947 */ /* 0x000fea0003800000 */
[----:B------:R-:W1:Y:S01]  /*2c680*/  S2R R0, SR_TID.X ;  /* 0x0000000000007919 */ /* 0x000e620000002100 */
[----:B------:R-:W2:Y:S01]  /*2c690*/  S2UR UR5, SR_CgaCtaId ;  /* 0x00000000000579c3 */ /* 0x000ea20000008800 */
[----:B------:R-:W-:Y:S01]  /*2c6a0*/  UMOV UR4, 0x400 ;  /* 0x0000040000047882 */ /* 0x000fe20000000000 */
[----:B------:R-:W-:Y:S01]  /*2c6b0*/  ULDC UR6, c[0x0][0xb88] ;  /* 0x0002e20000067ab9 */ /* 0x000fe20000000800 */
[----:B0-----:R-:W0:Y:S05]  /*2c6c0*/  S2R R14, SR_CTAID.X ;  /* 0x00000000000e7919 */ /* 0x001e2a0000002500 */
[----:B------:R-:W3:Y:S01]  /*2c6d0*/  LDC R12, c[0x0][0xce8] ;  /* 0x00033a00ff0c7b82 */ /* 0x000ee20000000800 */
[----:B--2---:R-:W-:-:S04]  /*2c6e0*/  ULEA UR4, UR5, UR4, 0x18 ;  /* 0x0000000405047291 */ /* 0x004fc8000f8ec03f */
[----:B------:R-:W-:Y:S01]  /*2c6f0*/  UIADD3 UR4, UR4, 0x32420, URZ ;  /* 0x0003242004047890 */ /* 0x000fe2000fffe03f */
[----:B-1----:R-:W-:-:S03]  /*2c700*/  VIADD R3, R0, 0xffffff80 ;  /* 0xffffff8000037836 */ /* 0x002fc60000000000 */
[----:B------:R-:W-:Y:S01]  /*2c710*/  UPRMT UR4, URZ, 0x654, UR4 ;  /* 0x000006543f047896 */ /* 0x000fe20008000004 */
[----:B------:R-:W-:Y:S01]  /*2c720*/  BAR.SYNC.DEFER_BLOCKING 0x1, 0x100 ;  /* 0x0044000000007b1d */ /* 0x000fe20000010000 */
[----:B---3--:R-:W-:Y:S01]  /*2c730*/  IMAD R18, R12, UR6, RZ ;  /* 0x000000060c127c24 */ /* 0x008fe2000f8e02ff */
[----:B------:R-:W-:-:S04]  /*2c740*/  SHF.R.S32.HI R2, RZ, 0x1f, R3 ;  /* 0x0000001fff027819 */ /* 0x000fc80000011403 */
[----:B------:R-:W-:-:S04]  /*2c750*/  LEA.HI R0, R2, R3, RZ, 0x7 ;  /* 0x0000000302007211 */ /* 0x000fc800078f38ff */
[----:B------:R-:W-:-:S05]  /*2c760*/  LOP3.LUT R4, R0, 0xffffff80, RZ, 0xc0, !PT ;  /* 0xffffff8000047812 */ /* 0x000fca00078ec0ff */
[----:B------:R-:W-:-:S05]  /*2c770*/  IMAD.IADD R19, R3, 0x1, -R4 ;  /* 0x0000000103137824 */ /* 0x000fca00078e0a04 */
[----:B------:R-:W-:Y:S02]  /*2c780*/  SHF.R.S32.HI R4, RZ, 0x1f, R19 ;  /* 0x0000001fff047819 */ /* 0x000fe40000011413 */
[----:B------:R-:W-:Y:S01]  /*2c790*/  LOP3.LUT P0, RZ, R19, 0x3, RZ, 0xc0, !PT ;  /* 0x0000000313ff7812 */ /* 0x000fe2000780c0ff */
[----:B------:R-:W-:Y:S01]  /*2c7a0*/  SYNCS.ARRIVE.TRANS64.RED.A1T0 RZ, [UR4], RZ ;  /* 0x000000ffffff79a7 */ /* 0x000fe20008100404 */
[CC--:B------:R-:W-:Y:S01]  /*2c7b0*/  LEA.HI R27, R4.reuse, R19.reuse, RZ, 0x2 ;  /* 0x00000013041b7211 */ /* 0x0c0fe200078f10ff */
[----:B------:R-:W-:Y:S01]  /*2c7c0*/  ULDC.64 UR4, c[0x0][0xcd0] ;  /* 0x0003340000047ab9 */ /* 0x000fe20000000a00 */
[----:B------:R-:W-:Y:S02]  /*2c7d0*/  LEA.HI R4, R4, R19, RZ, 0x5 ;  /* 0x0000001304047211 */ /* 0x000fe400078f28ff */
[--C-:B------:R-:W-:Y:S02]  /*2c7e0*/  SHF.R.S32.HI R6, RZ, 0x2, R27.reuse ;  /* 0x00000002ff067819 */ /* 0x100fe4000001141b */
[----:B------:R-:W-:-:S02]  /*2c7f0*/  SHF.R.S32.HI R5, RZ, 0x1f, R27 ;  /* 0x0000001fff057819 */ /* 0x000fc4000001141b */
[----:B------:R-:W-:Y:S02]  /*2c800*/  SHF.R.S32.HI R4, RZ, 0x5, R4 ;  /* 0x00000005ff047819 */ /* 0x000fe40000011404 */
[----:B------:R-:W-:Y:S02]  /*2c810*/  LEA.HI R7, R5, R6, RZ, 0x3 ;  /* 0x0000000605077211 */ /* 0x000fe400078f18ff */
[----:B------:R-:W-:Y:S02]  /*2c820*/  SHF.R.S32.HI R5, RZ, 0x7, R0 ;  /* 0x00000007ff057819 */ /* 0x000fe40000011400 */
[----:B------:R-:W-:Y:S02]  /*2c830*/  LOP3.LUT R7, R7, 0xfffffff8, RZ, 0xc0, !PT ;  /* 0xfffffff807077812 */ /* 0x000fe400078ec0ff */
[----:B------:R-:W-:-:S03]  /*2c840*/  LEA.HI R0, R0, R5, RZ, 0x1 ;  /* 0x0000000500007211 */ /* 0x000fc600078f08ff */
[----:B------:R-:W-:Y:S01]  /*2c850*/  IMAD.IADD R7, R6, 0x1, -R7 ;  /* 0x0000000106077824 */ /* 0x000fe200078e0a07 */
[----:B------:R-:W-:-:S05]  /*2c860*/  LOP3.LUT R0, R0, 0x3fffffe, RZ, 0xc0, !PT ;  /* 0x03fffffe00007812 */ /* 0x000fca00078ec0ff */
[----:B------:R-:W-:Y:S02]  /*2c870*/  IMAD.IADD R0, R5, 0x1, -R0 ;  /* 0x0000000105007824 */ /* 0x000fe400078e0a00 */
[----:B------:R-:W-:Y:S01]  /*2c880*/  IMAD R5, R4, 0x10, R7 ;  /* 0x0000001004057824 */ /* 0x000fe200078e0207 */
[----:B------:R-:W-:Y:S01]  /*2c890*/  ISETP.NE.AND P2, PT, R12, 0x1, PT ;  /* 0x000000010c00780c */ /* 0x000fe20003f45270 */
[----:B------:R-:W1:Y:S02]  /*2c8a0*/  LDC.64 R6, c[0x0][0xcd8] ;  /* 0x00033600ff067b82 */ /* 0x000e640000000a00 */
[----:B------:R-:W-:-:S04]  /*2c8b0*/  IMAD R5, R0, 0x40, R5 ;  /* 0x0000004000057824 */ /* 0x000fc800078e0205 */
[----:B0-----:R-:W-:-:S05]  /*2c8c0*/  IMAD R13, R14, 0x80, R5 ;  /* 0x000000800e0d7824 */ /* 0x001fca00078e0205 */
[----:B------:R-:W-:Y:S01]  /*2c8d0*/  ISETP.GE.OR P1, PT, R13, R18, P0 ;  /* 0x000000120d00720c */ /* 0x000fe20000726670 */
[----:B------:R-:W0:-:S12]  /*2c8e0*/  @P2 LDC R4, c[0x0][0xcf0] ;  /* 0x00033c00ff042b82 */ /* 0x000e180000000800 */
[----:B------:R-:W2:Y:S01]  /*2c8f0*/  @!P1 LDL R15, [R1+0x240] ;  /* 0x00024000010f9983 */ /* 0x000ea20000100800 */
[----:B------:R-:W-:Y:S01]  /*2c900*/  LEA.HI R0, R2, R3, RZ, 0x2 ;  /* 0x0000000302007211 */ /* 0x000fe200078f10ff */
[----:B------:R-:W-:Y:S01]  /*2c910*/  IMAD.WIDE.U32 R10, R194, UR4, RZ ;  /* 0x00000004c20a7c25 */ /* 0x000fe2000f8e00ff */
[----:B------:R-:W-:Y:S02]  /*2c920*/  SHF.R.S32.HI R8, RZ, 0x1f, R194 ;  /* 0x0000001fff087819 */ /* 0x000fe400000114c2 */
[----:B------:R-:W-:Y:S01]  /*2c930*/  LOP3.LUT R0, R0, 0xfffffffc, RZ, 0xc0, !PT ;  /* 0xfffffffc00007812 */ /* 0x000fe200078ec0ff */
[----:B------:R-:W-:Y:S02]  /*2c940*/  VIADD R21, R13, 0x8 ;  /* 0x000000080d157836 */ /* 0x000fe40000000000 */
[----:B------:R-:W-:Y:S02]  /*2c950*/  IMAD R17, R8, UR4, RZ ;  /* 0x0000000408117c24 */ /* 0x000fe4000f8e02ff */
[----:B------:R-:W-:Y:S01]  /*2c960*/  IMAD.IADD R0, R3, 0x1, -R0 ;  /* 0x0000000103007824 */ /* 0x000fe200078e0a00 */
[----:B------:R-:W-:Y:S01]  /*2c970*/  ISETP.GE.OR P0, PT, R21, R18, P0 ;  /* 0x000000121500720c */ /* 0x000fe20000706670 */
[----:B------:R-:W3:Y:S01]  /*2c980*/  @P2 LDC R3, c[0x0][0xcec] ;  /* 0x00033b00ff032b82 */ /* 0x000ee20000000800 */
[----:B------:R-:W-:Y:S01]  /*2c990*/  IMAD R17, R194, UR5, R17 ;  /* 0x00000005c2117c24 */ /* 0x000fe2000f8e0211 */
[----:B------:R-:W-:Y:S01]  /*2c9a0*/  ULDC.64 UR4, c[0x0][0xce0] ;  /* 0x0003380000047ab9 */ /* 0x000fe20000000a00 */
[----:B------:R-:W-:-:S02]  /*2c9b0*/  LEA.HI R2, R0, R0, RZ, 0x1 ;  /* 0x0000000000027211 */ /* 0x000fc400078f08ff */
[----:B------:R-:W-:Y:S02]  /*2c9c0*/  IMAD.IADD R11, R11, 0x1, R17 ;  /* 0x000000010b0b7824 */ /* 0x000fe400078e0211 */
[----:B------:R-:W-:Y:S01]  /*2c9d0*/  LOP3.LUT R9, R2, 0x1ffffffe, RZ, 0xc0, !PT ;  /* 0x1ffffffe02097812 */ /* 0x000fe200078ec0ff */
[----:B-1----:R-:W-:-:S04]  /*2c9e0*/  IMAD R2, R6, UR37, RZ ;  /* 0x0000002506027c24 */ /* 0x002fc8000f8e02ff */
[----:B------:R-:W-:Y:S02]  /*2c9f0*/  IMAD.IADD R0, R0, 0x1, -R9 ;  /* 0x0000000100007824 */ /* 0x000fe400078e0a09 */
[----:B------:R-:W-:Y:S02]  /*2ca00*/  IMAD R17, R7, UR36, R2 ;  /* 0x0000002407117c24 */ /* 0x000fe4000f8e0202 */
[----:B------:R-:W-:Y:S02]  /*2ca10*/  IMAD R0, R0, 0x8, R5 ;  /* 0x0000000800007824 */ /* 0x000fe400078e0205 */
[----:B------:R-:W-:-:S04]  /*2ca20*/  IMAD.WIDE.U32 R6, R6, UR36, R10 ;  /* 0x0000002406067c25 */ /* 0x000fc8000f8e000a */
[----:B------:R-:W-:Y:S01]  /*2ca30*/  IMAD R9, R14, 0x80, R0 ;  /* 0x000000800e097824 */ /* 0x000fe200078e0200 */
[----:B------:R-:W-:Y:S01]  /*2ca40*/  SHF.R.S32.HI R14, RZ, 0x1f, R234 ;  /* 0x0000001fff0e7819 */ /* 0x000fe200000114ea */
[----:B------:R-:W-:Y:S02]  /*2ca50*/  IMAD.IADD R7, R7, 0x1, R17 ;  /* 0x0000000107077824 */ /* 0x000fe400078e0211 */
[----:B---3--:R-:W-:-:S04]  /*2ca60*/  @P2 IMAD.HI.U32 R3, R9, R3, RZ ;  /* 0x0000000309032227 */ /* 0x008fc800078e00ff */
[----:B------:R-:W-:Y:S01]  /*2ca70*/  IMAD.MOV.U32 R5, RZ, RZ, R9 ;  /* 0x000000ffff057224 */ /* 0x000fe200078e0009 */
[----:B0-----:R-:W-:Y:S01]  /*2ca80*/  @P2 SHF.R.U32.HI R5, RZ, R4, R3 ;  /* 0x00000004ff052219 */ /* 0x001fe20000011603 */
[----:B------:R-:W-:Y:S02]  /*2ca90*/  IMAD R11, R14, UR4, RZ ;  /* 0x000000040e0b7c24 */ /* 0x000fe4000f8e02ff */
[C---:B------:R-:W-:Y:S02]  /*2caa0*/  IMAD.WIDE.U32 R2, R234.reuse, UR4, R6 ;  /* 0x00000004ea027c25 */ /* 0x040fe4000f8e0006 */
[----:B------:R-:W0:Y:S02]  /*2cab0*/  @P2 LDC R6, c[0x0][0xcec] ;  /* 0x00033b00ff062b82 */ /* 0x000e240000000800 */
[----:B------:R-:W-:Y:S01]  /*2cac0*/  IMAD.MOV R0, RZ, RZ, -R5 ;  /* 0x000000ffff007224 */ /* 0x000fe200078e0a05 */
[----:B------:R-:W-:Y:S01]  /*2cad0*/  IADD3 R2, P3, R5, R2, RZ ;  /* 0x0000000205027210 */ /* 0x000fe20007f7e0ff */
[----:B------:R-:W-:Y:S01]  /*2cae0*/  IMAD R4, R234, UR5, R11 ;  /* 0x00000005ea047c24 */ /* 0x000fe2000f8e020b */
[----:B------:R-:W-:Y:S01]  /*2caf0*/  SHF.R.S32.HI R11, RZ, 0x1f, R5 ;  /* 0x0000001fff0b7819 */ /* 0x000fe20000011405 */
[----:B------:R-:W-:Y:S01]  /*2cb00*/  IMAD R7, R12, R0, R9 ;  /* 0x000000000c077224 */ /* 0x000fe200078e0209 */
[----:B------:R-:W-:-:S02]  /*2cb10*/  ULDC.64 UR4, c[0x0][0xcc8] ;  /* 0x0003320000047ab9 */ /* 0x000fc40000000a00 */
[----:B------:R-:W-:Y:S02]  /*2cb20*/  IADD3.X R3, R11, R3, R4, P3, !PT ;  /* 0x000000030b037210 */ /* 0x000fe40001ffe404 */
[----:B------:R-:W-:Y:S01]  /*2cb30*/  SHF.R.S32.HI R0, RZ, 0x1f, R7 ;  /* 0x0000001fff007819 */ /* 0x000fe20000011407 */
[----:B------:R-:W1:Y:S01]  /*2cb40*/  LDC.64 R4, c[0x0][0xc40] ;  /* 0x00031000ff047b82 */ /* 0x000e620000000a00 */
[----:B------:R-:W-:-:S04]  /*2cb50*/  IMAD.WIDE.U32 R2, R7, UR4, R2 ;  /* 0x0000000407027c25 */ /* 0x000fc8000f8e0002 */
[----:B------:R-:W-:-:S04]  /*2cb60*/  IMAD R0, R0, UR4, RZ ;  /* 0x0000000400007c24 */ /* 0x000fc8000f8e02ff */
[----:B------:R-:W-:Y:S01]  /*2cb70*/  IMAD R7, R7, UR5, R0 ;  /* 0x0000000507077c24 */ /* 0x000fe2000f8e0200 */
[----:B------:R-:W-:Y:S02]  /*2cb80*/  ULDC.64 UR4, c[0x0][0xca8] ;  /* 0x00032a0000047ab9 */ /* 0x000fe40000000a00 */
[C---:B------:R-:W-:Y:S01]  /*2cb90*/  LEA R24, P3, R2.reuse, UR4, 0x2 ;  /* 0x0000000402187c11 */ /* 0x040fe2000f8610ff */
[----:B------:R-:W-:Y:S02]  /*2cba0*/  IMAD.IADD R3, R3, 0x1, R7 ;  /* 0x0000000103037824 */ /* 0x000fe400078e0207 */
[----:B------:R-:W3:Y:S02]  /*2cbb0*/  @P2 LDC R7, c[0x0][0xcf0] ;  /* 0x00033c00ff072b82 */ /* 0x000ee40000000800 */
[----:B------:R-:W-:Y:S01]  /*2cbc0*/  SHFL.IDX PT, R10, R24, RZ, 0x1c1f ;  /* 0x001c1fff180a7589 */ /* 0x000fe200000e0000 */
[----:B------:R-:W-:Y:S01]  /*2cbd0*/  LEA.HI.X R26, R2, UR5, R3, 0x2, P3 ;  /* 0x00000005021a7c11 */ /* 0x000fe200098f1403 */
[----:B------:R-:W-:-:S04]  /*2cbe0*/  ULDC.64 UR4, c[0x0][0xc38] ;  /* 0x00030e0000047ab9 */ /* 0x000fc80000000a00 */
[----:B------:R-:W2:Y:S04]  /*2cbf0*/  SHFL.IDX PT, R11, R26, RZ, 0x1c1f ;  /* 0x001c1fff1a0b7589 */ /* 0x000ea800000e0000 */
[----:B--2---:R2:W-:Y:S04]  /*2cc00*/  @!P1 ST.E desc[UR44][R10.64], R15 ;  /* 0x0000000f0a009985 */ /* 0x0045e8000c10192c */
[----:B------:R-:W4:Y:S01]  /*2cc10*/  @!P0 LDL R25, [R1+0x244] ;  /* 0x0002440001198983 */ /* 0x000f220000100800 */
[----:B------:R-:W-:Y:S01]  /*2cc20*/  IMAD R3, R8, UR4, RZ ;  /* 0x0000000408037c24 */ /* 0x000fe2000f8e02ff */
[----:B------:R-:W-:Y:S01]  /*2cc30*/  BSSY B0, `(.L_x_2137) ;  /* 0x000010a000007945 */ /* 0x000fe20003800000 */
[----:B-1----:R-:W-:-:S02]  /*2cc40*/  IMAD R0, R4, UR37, RZ ;  /* 0x0000002504007c24 */ /* 0x002fc4000f8e02ff */
[C---:B------:R-:W-:Y:S02]  /*2cc50*/  IMAD R3, R194.reuse, UR5, R3 ;  /* 0x00000005c2037c24 */ /* 0x040fe4000f8e0203 */
[----:B------:R-:W-:Y:S01]  /*2cc60*/  IMAD.WIDE.U32 R194, R194, UR4, RZ ;  /* 0x00000004c2c27c25 */ /* 0x000fe2000f8e00ff */
[----:B------:R-:W-:-:S03]  /*2cc70*/  ULDC.64 UR4, c[0x0][0xc48] ;  /* 0x0003120000047ab9 */ /* 0x000fc60000000a00 */
[----:B------:R-:W-:Y:S02]  /*2cc80*/  IMAD.IADD R3, R195, 0x1, R3 ;  /* 0x00000001c3037824 */ /* 0x000fe400078e0203 */
[----:B------:R-:W-:Y:S02]  /*2cc90*/  IMAD.MOV.U32 R2, RZ, RZ, R194 ;  /* 0x000000ffff027224 */ /* 0x000fe400078e00c2 */
[----:B------:R-:W-:Y:S02]  /*2cca0*/  IMAD R5, R5, UR36, R0 ;  /* 0x0000002405057c24 */ /* 0x000fe4000f8e0200 */
[----:B------:R-:W-:-:S04]  /*2ccb0*/  IMAD.WIDE.U32 R2, R4, UR36, R2 ;  /* 0x0000002404027c25 */ /* 0x000fc8000f8e0002 */
[----:B0-----:R-:W-:-:S04]  /*2ccc0*/  @P2 IMAD.HI.U32 R6, R9, R6, RZ ;  /* 0x0000000609062227 */ /* 0x001fc800078e00ff */
[----:B------:R-:W-:Y:S02]  /*2ccd0*/  IMAD.IADD R3, R3, 0x1, R5 ;  /* 0x0000000103037824 */ /* 0x000fe400078e0205 */
[----:B------:R-:W-:Y:S01]  /*2cce0*/  IMAD.MOV.U32 R5, RZ, RZ, R9 ;  /* 0x000000ffff057224 */ /* 0x000fe200078e0009 */
[----:B---3--:R-:W-:Y:S01]  /*2ccf0*/  @P2 SHF.R.U32.HI R5, RZ, R7, R6 ;  /* 0x00000007ff052219 */ /* 0x008fe20000011606 */
[----:B--2---:R-:W-:-:S03]  /*2cd00*/  IMAD R11, R14, UR4, RZ ;  /* 0x000000040e0b7c24 */ /* 0x004fc6000f8e02ff */
[----:B------:R-:W-:Y:S01]  /*2cd10*/  SHF.R.S32.HI R0, RZ, 0x1f, R5 ;  /* 0x0000001fff007819 */ /* 0x000fe20000011405 */
[C---:B------:R-:W-:Y:S02]  /*2cd20*/  IMAD R11, R234.reuse, UR5, R11 ;  /* 0x00000005ea0b7c24 */ /* 0x040fe4000f8e020b */
[----:B------:R-:W-:Y:S02]  /*2cd30*/  IMAD.MOV R23, RZ, RZ, -R5 ;  /* 0x000000ffff177224 */ /* 0x000fe400078e0a05 */
[----:B------:R-:W-:Y:S01]  /*2cd40*/  IMAD.WIDE.U32 R234, R234, UR4, R2 ;  /* 0x00000004eaea7c25 */ /* 0x000fe2000f8e0002 */
[----:B------:R-:W-:-:S03]  /*2cd50*/  ULDC.64 UR4, c[0x0][0xc30] ;  /* 0x00030c0000047ab9 */ /* 0x000fc60000000a00 */
[----:B------:R-:W-:Y:S02]  /*2cd60*/  IMAD R0, R0, UR4, RZ ;  /* 0x0000000400007c24 */ /* 0x000fe4000f8e02ff */
[----:B------:R-:W-:Y:S02]  /*2cd70*/  IMAD R23, R12, R23, R9 ;  /* 0x000000170c177224 */ /* 0x000fe400078e0209 */
[----:B------:R-:W-:Y:S02]  /*2cd80*/  IMAD.IADD R235, R235, 0x1, R11 ;  /* 0x00000001ebeb7824 */ /* 0x000fe400078e020b */
[C---:B------:R-:W-:Y:S01]  /*2cd90*/  IMAD R7, R5.reuse, UR5, R0 ;  /* 0x0000000505077c24 */ /* 0x040fe2000f8e0200 */
[----:B------:R-:W-:Y:S01]  /*2cda0*/  SHF.R.S32.HI R0, RZ, 0x1f, R23 ;  /* 0x0000001fff007819 */ /* 0x000fe20000011417 */
[----:B------:R-:W-:Y:S01]  /*2cdb0*/  IMAD.WIDE.U32 R2, R5, UR4, R234 ;  /* 0x0000000405027c25 */ /* 0x000fe2000f8e00ea */
[----:B------:R-:W-:-:S03]  /*2cdc0*/  ULDC.64 UR4, c[0x0][0xc28] ;  /* 0x00030a0000047ab9 */ /* 0x000fc60000000a00 */
[----:B------:R-:W-:Y:S02]  /*2cdd0*/  IMAD R0, R0, UR4, RZ ;  /* 0x0000000400007c24 */ /* 0x000fe4000f8e02ff */
[----:B------:R-:W-:Y:S02]  /*2cde0*/  IMAD.IADD R3, R3, 0x1, R7 ;  /* 0x0000000103037824 */ /* 0x000fe400078e0207 */
[----:B------:R-:W-:Y:S01]  /*2cdf0*/  IMAD R5, R23, UR5, R0 ;  /* 0x0000000517057c24 */ /* 0x000fe2000f8e0200 */
[----:B------:R-:W-:Y:S01]  /*2ce00*/  LOP3.LUT R0, R27, 0x7ffffffc, RZ, 0xc0, !PT ;  /* 0x7ffffffc1b007812 */ /* 0x000fe200078ec0ff */
[----:B------:R-:W-:Y:S01]  /*2ce10*/  IMAD.WIDE.U32 R22, R23, UR4, R2 ;  /* 0x0000000417167c25 */ /* 0x000fe2000f8e0002 */
[----:B------:R-:W-:Y:S01]  /*2ce20*/  ULDC.64 UR4, c[0x0][0xc00] ;  /* 0x0003000000047ab9 */ /* 0x000fe20000000a00 */
[----:B------:R-:W-:Y:S02]  /*2ce30*/  SHFL.IDX PT, R2, R24, 0x1, 0x1c1f ;  /* 0x003c1f0018027f89 */ /* 0x000fe400000e0000 */
[----:B------:R-:W-:Y:S01]  /*2ce40*/  IMAD.IADD R3, R23, 0x1, R5 ;  /* 0x0000000117037824 */ /* 0x000fe200078e0205 */
[----:B------:R-:W-:Y:S01]  /*2ce50*/  LEA R20, P1, R22, UR4, 0x2 ;  /* 0x0000000416147c11 */ /* 0x000fe2000f8210ff */
[----:B------:R-:W-:-:S03]  /*2ce60*/  IMAD.IADD R19, R19, 0x1, -R0 ;  /* 0x0000000113137824 */ /* 0x000fc600078e0a00 */
[----:B------:R-:W-:Y:S01]  /*2ce70*/  LEA.HI.X R22, R22, UR5, R3, 0x2, P1 ;  /* 0x0000000516167c11 */ /* 0x000fe200088f1403 */
[----:B------:R-:W-:Y:S01]  /*2ce80*/  SHFL.IDX PT, R16, R20, RZ, 0x1c1f ;  /* 0x001c1fff14107589 */ /* 0x000fe200000e0000 */
[----:B------:R-:W-:Y:S01]  /*2ce90*/  ISETP.GE.AND P1, PT, R13, R18, PT ;  /* 0x000000120d00720c */ /* 0x000fe20003f26270 */
[----:B------:R-:W-:Y:S02]  /*2cea0*/  IMAD.SHL.U32 R19, R19, 0x2, RZ ;  /* 0x0000000213137824 */ /* 0x000fe400078e00ff */
[----:B------:R-:W4:Y:S04]  /*2ceb0*/  SHFL.IDX PT, R3, R26, 0x1, 0x1c1f ;  /* 0x003c1f001a037f89 */ /* 0x000f2800000e0000 */
[----:B------:R0:W1:Y:S04]  /*2cec0*/  SHFL.IDX PT, R17, R22, RZ, 0x1c1f ;  /* 0x001c1fff16117589 */ /* 0x00006800000e0000 */
[----:B----4-:R0:W-:Y:S02]  /*2ced0*/  @!P0 ST.E desc[UR44][R2.64], R25 ;  /* 0x0000001902008985 */ /* 0x0101e4000c10192c */
[----:B-1----:R-:W-:Y:S05]  /*2cee0*/  @P1 BRA `(.L_x_2138) ;  /* 0x0000000c00781947 */ /* 0x002fea0003800000 */
[----:B------:R-:W-:Y:S02]  /*2cef0*/  ULDC UR4, c[0x0][0xbc8] ;  /* 0x0002f20000047ab9 */ /* 0x000fe40000000800 */
[----:B------:R-:W-:-:S13]  /*2cf00*/  ISETP.GE.AND P0, PT, R19, UR4, PT ;  /* 0x0000000413007c0c */ /* 0x000fda000bf06270 */
[----:B------:R-:W2:Y:S01]  /*2cf10*/  @!P0 LDL.64 R12, [R1+0x260] ;  /* 0x00026000010c8983 */ /* 0x000ea20000100a00 */
[C---:B------:R-:W-:Y:S02]  /*2cf20*/  VIADD R0, R19.reuse, 0x8 ;  /* 0x0000000813007836 */ /* 0x040fe40000000000 */
[----:B0-----:R-:W-:-:S03]  /*2cf30*/  @!P0 IMAD.WIDE R2, R19, 0x4, R16 ;  /* 0x0000000413028825 */ /* 0x001fc600078e0210 */
[C---:B------:R-:W-:Y:S01]  /*2cf40*/  ISETP.GE.AND P1, PT, R0.reuse, UR4, PT ;  /* 0x0000000400007c0c */ /* 0x040fe2000bf26270 */
[----:B------:R-:W-:Y:S01]  /*2cf50*/  VIADD R8, R19, 0x10 ;  /* 0x0000001013087836 */ /* 0x000fe20000000000 */
[----:B--2---:R0:W-:Y:S11]  /*2cf60*/  @!P0 ST.E.64 desc[UR44][R2.64], R12 ;  /* 0x0000000c02008985 */ /* 0x0041f6000c101b2c */
[----:B------:R-:W2:Y:S01]  /*2cf70*/  @!P1 LDL.64 R6, [R1+0x270] ;  /* 0x0002700001069983 */ /* 0x000ea20000100a00 */
[----:B------:R-:W-:-:S02]  /*2cf80*/  @!P1 LEA.HI R0, R0, R0, RZ, 0x1 ;  /* 0x0000000000009211 */ /* 0x000fc400078f08ff */
[----:B------:R-:W-:Y:S02]  /*2cf90*/  ISETP.GE.AND P0, PT, R8, UR4, PT ;  /* 0x0000000408007c0c */ /* 0x000fe4000bf06270 */
[----:B------:R-:W-:-:S05]  /*2cfa0*/  @!P1 LOP3.LUT R0, R0, 0xfffffffe, RZ, 0xc0, !PT ;  /* 0xfffffffe00009812 */ /* 0x000fca00078ec0ff */
[----:B------:R-:W-:-:S04]  /*2cfb0*/  @!P1 IMAD.WIDE R4, R0, 0x4, R16 ;  /* 0x0000000400049825 */ /* 0x000fc800078e0210 */
[----:B------:R-:W-:Y:S01]  /*2cfc0*/  VIADD R0, R19, 0x18 ;  /* 0x0000001813007836 */ /* 0x000fe20000000000 */
[----:B--2---:R1:W-:Y:S04]  /*2cfd0*/  @!P1 ST.E.64 desc[UR44][R4.64], R6 ;  /* 0x0000000604009985 */ /* 0x0043e8000c101b2c */
[----:B------:R-:W2:Y:S01]  /*2cfe0*/  @!P0 LDL.64 R10, [R1+0x280] ;  /* 0x00028000010a8983 */ /* 0x000ea20000100a00 */
[----:B------:R-:W-:Y:S02]  /*2cff0*/  @!P0 LEA.HI R8, R8, R8, RZ, 0x1 ;  /* 0x0000000808088211 */ /* 0x000fe400078f08ff */
[----:B------:R-:W-:Y:S02]  /*2d000*/  ISETP.GE.AND P1, PT, R0, UR4, PT ;  /* 0x0000000400007c0c */ /* 0x000fe4000bf26270 */
[----:B------:R-:W-:-:S05]  /*2d010*/  @!P0 LOP3.LUT R8, R8, 0xfffffffe, RZ, 0xc0, !PT ;  /* 0xfffffffe08088812 */ /* 0x000fca00078ec0ff */
[----:B------:R-:W-:-:S04]  /*2d020*/  @!P0 IMAD.WIDE R8, R8, 0x4, R16 ;  /* 0x0000000408088825 */ /* 0x000fc800078e0210 */
[----:B------:R-:W-:Y:S01]  /*2d030*/  VIADD R14, R19, 0x20 ;  /* 0x00000020130e7836 */ /* 0x000fe20000000000 */
[----:B--2---:R2:W-:Y:S04]  /*2d040*/  @!P0 ST.E.64 desc[UR44][R8.64], R10 ;  /* 0x0000000a08008985 */ /* 0x0045e8000c101b2c */
[----:B0-----:R-:W3:Y:S01]  /*2d050*/  @!P1 LDL.64 R12, [R1+0x290] ;  /* 0x00029000010c9983 */ /* 0x001ee20000100a00 */
[----:B------:R-:W-:Y:S02]  /*2d060*/  @!P1 LEA.HI R0, R0, R0, RZ, 0x1 ;  /* 0x0000000000009211 */ /* 0x000fe400078f08ff */
[----:B------:R-:W-:Y:S02]  /*2d070*/  ISETP.GE.AND P0, PT, R14, UR4, PT ;  /* 0x000000040e007c0c */ /* 0x000fe4000bf06270 */
[----:B------:R-:W-:-:S05]  /*2d080*/  @!P1 LOP3.LUT R0, R0, 0xfffffffe, RZ, 0xc0, !PT ;  /* 0xfffffffe00009812 */ /* 0x000fca00078ec0ff */
[----:B------:R-:W-:-:S04]  /*2d090*/  @!P1 IMAD.WIDE R2, R0, 0x4, R16 ;  /* 0x0000000400029825 */ /* 0x000fc800078e0210 */
[----:B------:R-:W-:Y:S01]  /*2d0a0*/  VIADD R0, R19, 0x28 ;  /* 0x0000002813007836 */ /* 0x000fe20000000000 */
[----:B---3--:R0:W-:Y:S04]  /*2d0b0*/  @!P1 ST.E.64 desc[UR44][R2.64], R12 ;  /* 0x0000000c02009985 */ /* 0x0081e8000c101b2c */
[----:B-1----:R-:W3:Y:S01]  /*2d0c0*/  @!P0 LDL.64 R4, [R1+0x2a0] ;  /* 0x0002a00001048983 */ /* 0x002ee20000100a00 */
[----:B------:R-:W-:Y:S02]  /*2d0d0*/  @!P0 LEA.HI R14, R14, R14, RZ, 0x1 ;  /* 0x0000000e0e0e8211 */ /* 0x000fe400078f08ff */
[----:B------:R-:W-:Y:S02]  /*2d0e0*/  ISETP.GE.AND P1, PT, R0, UR4, PT ;  /* 0x0000000400007c0c */ /* 0x000fe4000bf26270 */
[----:B------:R-:W-:-:S05]  /*2d0f0*/  @!P0 LOP3.LUT R14, R14, 0xfffffffe, RZ, 0xc0, !PT ;  /* 0xfffffffe0e0e8812 */ /* 0x000fca00078ec0ff */
[----:B------:R-:W-:-:S04]  /*2d100*/  @!P0 IMAD.WIDE R14, R14, 0x4, R16 ;  /* 0x000000040e0e8825 */ /* 0x000fc800078e0210 */
[----:B--2---:R-:W-:Y:S01]  /*2d110*/  VIADD R8, R19, 0x30 ;  /* 0x0000003013087836 */ /* 0x004fe20000000000 */
[----:B---3--:R1:W-:Y:S04]  /*2d120*/  @!P0 ST.E.64 desc[UR44][R14.64], R4 ;  /* 0x000000040e008985 */ /* 0x0083e8000c101b2c */
[----:B------:R-:W2:Y:S01]  /*2d130*/  @!P1 LDL.64 R6, [R1+0x2b0] ;  /* 0x0002b00001069983 */ /* 0x000ea20000100a00 */
[----:B------:R-:W-:Y:S02]  /*2d140*/  @!P1 LEA.HI R0, R0, R0, RZ, 0x1 ;  /* 0x0000000000009211 */ /* 0x000fe400078f08ff */
[----:B------:R-:W-:Y:S02]  /*2d150*/  ISETP.GE.AND P0, PT, R8, UR4, PT ;  /* 0x0000000408007c0c */ /* 0x000fe4000bf06270 */
[----:B------:R-:W-:-:S05]  /*2d160*/  @!P1 LOP3.LUT R0, R0, 0xfffffffe, RZ, 0xc0, !PT ;  /* 0xfffffffe00009812 */ /* 0x000fca00078ec0ff */
[----:B0-----:R-:W-:-:S04]  /*2d170*/  @!P1 IMAD.WIDE R2, R0, 0x4, R16 ;  /* 0x0000000400029825 */ /* 0x001fc800078e0210 */
        /* <DEDUP_REMOVED lines=9> */
[----:B-1----:R-:W3:Y:S01]  /*2d210*/  @!P1 LDL.64 R4, [R1+0x2d0] ;  /* 0x0002d00001049983 */ /* 0x002ee20000100a00 */
[----:B------:R-:W-:Y:S02]  /*2d220*/  @!P1 LEA.HI R0, R0, R0, RZ, 0x1 ;  /* 0x0000000000009211 */ /* 0x000fe400078f08ff */
[----:B------:R-:W-:Y:S02]  /*2d230*/  ISETP.GE.AND P0, PT, R12, UR4, PT ;  /* 0x000000040c007c0c */ /* 0x000fe4000bf06270 */
[----:B------:R-:W-:-:S05]  /*2d240*/  @!P1 LOP3.LUT R0, R0, 0xfffffffe, RZ, 0xc0, !PT ;  /* 0xfffffffe00009812 */ /* 0x000fca00078ec0ff */
[----:B0-----:R-:W-:-:S04]  /*2d250*/  @!P1 IMAD.WIDE R2, R0, 0x4, R16 ;  /* 0x0000000400029825 */ /* 0x001fc800078e0210 */
[----:B------:R-:W-:Y:S01]  /*2d260*/  VIADD R0, R19, 0x48 ;  /* 0x0000004813007836 */ /* 0x000fe20000000000 */
[----:B---3--:R0:W-:Y:S04]  /*2d270*/  @!P1 ST.E.64 desc[UR44][R2.64], R4 ;  /* 0x0000000402009985 */ /* 0x0081e8000c101b2c */
[----:B------:R-:W3:Y:S01]  /*2d280*/  @!P0 LDL.64 R6, [R1+0x2e0] ;  /* 0x0002e00001068983 */ /* 0x000ee20000100a00 */
        /* <DEDUP_REMOVED lines=18> */
[----:B-1----:R-:W-:Y:S01]  /*2d3b0*/  VIADD R12, R19, 0x60 ;  /* 0x00000060130c7836 */ /* 0x002fe20000000000 */
[----:B--2---:R1:W-:Y:S04]  /*2d3c0*/  @!P0 ST.E.64 desc[UR44][R10.64], R4 ;  /* 0x000000040a008985 */ /* 0x0043e8000c101b2c */
        /* <DEDUP_REMOVED lines=94> */
[----:B-1----:R-:W-:-:S05]  /*2d9b0*/  @!P0 LOP3.LUT R5, R12, 0xfffffffe, RZ, 0xc0, !PT ;  /* 0xfffffffe0c058812 */ /* 0x002fca00078ec0ff */
[----:B------:R-:W-:-:S04]  /*2d9c0*/  @!P0 IMAD.WIDE R4, R5, 0x4, R16 ;  /* 0x0000000405048825 */ /* 0x000fc800078e0210 */
[----:B------:R-:W-:Y:S01]  /*2d9d0*/  VIADD R12, R19, 0xd0 ;  /* 0x000000d0130c7836 */ /* 0x000fe20000000000 */
[----:B--2---:R1:W-:Y:S04]  /*2d9e0*/  @!P0 ST.E.64 desc[UR44][R4.64], R8 ;  /* 0x0000000804008985 */ /* 0x0043e8000c101b2c */
[----:B------:R-:W2:Y:S01]  /*2d9f0*/  @!P1 LDL.64 R10, [R1+0x3f0] ;  /* 0x0003f000010a9983 */ /* 0x000ea20000100a00 */
[----:B------:R-:W-:Y:S02]  /*2da00*/  @!P1 LEA.HI R0, R0, R0, RZ, 0x1 ;  /* 0x0000000000009211 */ /* 0x000fe400078f08ff */
[----:B------:R-:W-:Y:S02]  /*2da10*/  ISETP.GE.AND P0, PT, R12, UR4, PT ;  /* 0x000000040c007c0c */ /* 0x000fe4000bf06270 */
[----:B0-----:R-:W-:-:S05]  /*2da20*/  @!P1 LOP3.LUT R3, R0, 0xfffffffe, RZ, 0xc0, !PT ;  /* 0xfffffffe00039812 */ /* 0x001fca00078ec0ff */
[----:B------:R-:W-:-:S04]  /*2da30*/  @!P1 IMAD.WIDE R2, R3, 0x4, R16 ;  /* 0x0000000403029825 */ /* 0x000fc800078e0210 */
        /* <DEDUP_REMOVED lines=30> */
[----:B------:R-:W3:Y:S01]  /*2dc20*/  @!P0 LDL.64 R8, [R1+0x440] ;  /* 0x0004400001088983 */ /* 0x000ee20000100a00 */
[----:B------:R-:W-:Y:S02]  /*2dc30*/  @!P0 LEA.HI R12, R12, R12, RZ, 0x1 ;  /* 0x0000000c0c0c8211 */ /* 0x000fe400078f08ff */
[----:B------:R-:W-:Y:S02]  /*2dc40*/  ISETP.GE.AND P1, PT, R0, UR4, PT ;  /* 0x0000000400007c0c */ /* 0x000fe4000bf26270 */
[----:B-1----:R-:W-:-:S05]  /*2dc50*/  @!P0 LOP3.LUT R5, R12, 0xfffffffe, RZ, 0xc0, !PT ;  /* 0xfffffffe0c058812 */ /* 0x002fca00078ec0ff */
[----:B------:R-:W-:-:S05]  /*2dc60*/  @!P0 IMAD.WIDE R4, R5, 0x4, R16 ;  /* 0x0000000405048825 */ /* 0x000fca00078e0210 */
[----:B---3--:R2:W-:Y:S04]  /*2dc70*/  @!P0 ST.E.64 desc[UR44][R4.64], R8 ;  /* 0x0000000804008985 */ /* 0x0085e8000c101b2c */
[----:B------:R-:W3:Y:S01]  /*2dc80*/  @!P1 LDL.64 R12, [R1+0x450] ;  /* 0x00045000010c9983 */ /* 0x000ee20000100a00 */
[----:B------:R-:W-:-:S04]  /*2dc90*/  @!P1 LEA.HI R0, R0, R0, RZ, 0x1 ;  /* 0x0000000000009211 */ /* 0x000fc800078f08ff */
[----:B------:R-:W-:-:S05]  /*2dca0*/  @!P1 LOP3.LUT R11, R0, 0xfffffffe, RZ, 0xc0, !PT ;  /* 0xfffffffe000b9812 */ /* 0x000fca00078ec0ff */
[----:B------:R-:W-:-:S05]  /*2dcb0*/  @!P1 IMAD.WIDE R16, R11, 0x4, R16 ;  /* 0x000000040b109825 */ /* 0x000fca00078e0210 */
[----:B---3--:R2:W-:Y:S02]  /*2dcc0*/  @!P1 ST.E.64 desc[UR44][R16.64], R12 ;  /* 0x0000000c10009985 */ /* 0x0085e4000c101b2c */
.L_x_2138:
[----:B------:R-:W-:Y:S05]  /*2dcd0*/  BSYNC B0 ;  /* 0x0000000000007941 */ /* 0x000fea0003800000 */
.L_x_2137:
[----:B------:R-:W-:Y:S01]  /*2dce0*/  ISETP.GE.AND P0, PT, R21, R18, PT ;  /* 0x000000121500720c */ /* 0x000fe20003f06270 */
[----:B------:R1:W3:Y:S04]  /*2dcf0*/  SHFL.IDX PT, R15, R22, 0x1, 0x1c1f ;  /* 0x003c1f00160f7f89 */ /* 0x0002e800000e0000 */
[----:B------:R1:W4:Y:S08]  /*2dd00*/  SHFL.IDX PT, R14, R20, 0x1, 0x1c1f ;  /* 0x003c1f00140e7f89 */ /* 0x00033000000e0000 */
[----:B-1----:R-:W-:Y:S05]  /*2dd10*/  @P0 BRA `(.L_x_2039) ;  /* 0x0000005c00a80947 */ /* 0x002fea0003800000 */
[----:B--2---:R-:W1:Y:S02]  /*2dd20*/  LDC R17, c[0x0][0xbc8] ;  /* 0x0002f200ff117b82 */ /* 0x004e640000000800 */
[----:B-1----:R-:W-:-:S13]  /*2dd30*/  ISETP.GE.AND P0, PT, R19, R17, PT ;  /* 0x000000111300720c */ /* 0x002fda0003f06270 */
[----:B------:R-:W2:Y:S01]  /*2dd40*/  @!P0 LDL.64 R12, [R1+0x268] ;  /* 0x00026800010c8983 */ /* 0x000ea20000100a00 */
[C---:B------:R-:W-:Y:S02]  /*2dd50*/  VIADD R0, R19.reuse, 0x8 ;  /* 0x0000000813007836 */ /* 0x040fe40000000000 */
[----:B0--34-:R-:W-:-:S03]  /*2dd60*/  @!P0 IMAD.WIDE R2, R19, 0x4, R14 ;  /* 0x0000000413028825 */ /* 0x019fc600078e020e */
[C---:B------:R-:W-:Y:S01]  /*2dd70*/  ISETP.GE.AND P1, PT, R0.reuse, R17, PT ;  /* 0x000000110000720c */ /* 0x040fe20003f26270 */
[----:B------:R-:W-:Y:S01]  /*2dd80*/  VIADD R10, R19, 0x10 ;  /* 0x00000010130a7836 */ /* 0x000fe20000000000 */
[----:B--2---:R0:W-:Y:S11]  /*2dd90*/  @!P0 ST.E.64 desc[UR44][R2.64], R12 ;  /* 0x0000000c02008985 */ /* 0x0041f6000c101b2c */
[----:B------:R-:W2:Y:S01]  /*2dda0*/  @!P1 LDL.64 R6, [R1+0x278] ;  /* 0x0002780001069983 */ /* 0x000ea20000100a00 */
[----:B------:R-:W-:-:S02]  /*2ddb0*/  @!P1 LEA.HI R0, R0, R0, RZ, 0x1 ;  /* 0x0000000000009211 */ /* 0x000fc400078f08ff */
[----:B------:R-:W-:Y:S02]  /*2ddc0*/  ISETP.GE.AND P0, PT, R10, R17, PT ;  /* 0x000000110a00720c */ /* 0x000fe40003f06270 */
[----:B------:R-:W-:-:S05]  /*2ddd0*/  @!P1 LOP3.LUT R0, R0, 0xfffffffe, RZ, 0xc0, !PT ;  /* 0xfffffffe00009812 */ /* 0x000fca00078ec0ff */
[----:B------:R-:W-:-:S04]  /*2dde0*/  @!P1 IMAD.WIDE R4, R0, 0x4, R14 ;  /* 0x0000000400049825 */ /* 0x000fc800078e020e */
[----:B------:R-:W-:Y:S01]  /*2ddf0*/  VIADD R0, R19, 0x18 ;  /* 0x0000001813007836 */ /* 0x000fe20000000000 */
[----:B--2---:R1:W-:Y:S04]  /*2de00*/  @!P1 ST.E.64 desc[UR44][R4.64], R6 ;  /* 0x0000000604009985 */ /* 0x0043e8000c101b2c */
[----:B------:R-:W2:Y:S01]  /*2de10*/  @!P0 LDL.64 R8, [R1+0x288] ;  /* 0x0002880001088983 */ /* 0x000ea20000100a00 */
[----:B------:R-:W-:Y:S02]  /*2de20*/  @!P0 LEA.HI R10, R10, R10, RZ, 0x1 ;  /* 0x0000000a0a0a8211 */ /* 0x000fe400078f08ff */
[----:B------:R-:W-:Y:S02]  /*2de30*/  ISETP.GE.AND P1, PT, R0, R17, PT ;  /* 0x000000110000720c */ /* 0x000fe40003f26270 */
[----:B0-----:R-:W-:-:S05]  /*2de40*/  @!P0 LOP3.LUT R2, R10, 0xfffffffe, RZ, 0xc0, !PT ;  /* 0xfffffffe0a028812 */ /* 0x001fca00078ec0ff */
[----:B------:R-:W-:-:S04]  /*2de50*/  @!P0 IMAD.WIDE R2, R2, 0x4, R14 ;  /* 0x0000000402028825 */ /* 0x000fc800078e020e */
[----:B------:R-:W-:Y:S01]  /*2de60*/  VIADD R12, R19, 0x20 ;  /* 0x00000020130c7836 */ /* 0x000fe20000000000 */
[----:B--2---:R0:W-:Y:S04]  /*2de70*/  @!P0 ST.E.64 desc[UR44][R2.64], R8 ;  /* 0x0000000802008985 */ /* 0x0041e8000c101b2c */
[----:B------:R-:W2:Y:S01]  /*2de80*/  @!P1 LDL.64 R10, [R1+0x298] ;  /* 0x00029800010a9983 */ /* 0x000ea20000100a00 */
[----:B------:R-:W-:Y:S02]  /*2de90*/  @!P1 LEA.HI R0, R0, R0, RZ, 0x1 ;  /* 0x0000000000009211 */ /* 0x000fe400078f08ff */
[----:B------:R-:W-:Y:S02]  /*2dea0*/  ISETP.GE.AND P0, PT, R12, R17, PT ;  /* 0x000000110c00720c */ /* 0x000fe40003f06270 */
[----:B------:R-:W-:-:S05]  /*2deb0*/  @!P1 LOP3.LUT R0, R0, 0xfffffffe, RZ, 0xc0, !PT ;  /* 0xfffffffe00009812 */ /* 0x000fca00078ec0ff */
[----:B-1----:R-:W-:-:S04]  /*2dec0*/  @!P1 IMAD.WIDE R4, R0, 0x4, R14 ;  /* 0x0000000400049825 */ /* 0x002fc800078e020e */
        /* <DEDUP_REMOVED lines=110> */
[----:B-1----:R-:W-:-:S05]  /*2e5b0*/  @!P1 LOP3.LUT R5, R0, 0xfffffffe, RZ, 0xc0, !PT ;  /* 0xfffffffe00059812 */ /* 0x002fca00078ec0ff */
        /* <DEDUP_REMOVED lines=63> */
[----:B------:R-:W-:-:S06]  /*2e9b0*/  @!P0 IMAD.WIDE R2, R3, 0x4, R14 ;  /* 0x0000000403028825 */ /* 0x000fcc00078e020e */
[----:B------:R-:W-:Y:S01]  /*2e9c0*/  @!P1 LEA.HI R0, R0, R0, RZ, 0x1 ;  /* 0x0000000000009211 */ /* 0x000fe200078f08ff */
[----:B--2---:R0:W-:Y:S04]  /*2e9d0*/  @!P0 ST.E.64 desc[UR44][R2.64], R6 ;  /* 0x0000000602008985 */ /* 0x0041e8000c101b2c */
[----:B------:R-:W2:Y:S01]  /*2e9e0*/  @!P1 LDL.64 R8, [R1+0x438] ;  /* 0x0004380001089983 */ /* 0x000ea20000100a00 */
[----:B------:R-:W-:Y:S01]  /*2e9f0*/  @!P1 LOP3.LUT R13, R0, 0xfffffffe, RZ, 0xc0, !PT ;  /* 0xfffffffe000d9812 */ /* 0x000fe200078ec0ff */
[C---:B------:R-:W-:Y:S01]  /*2ea00*/  VIADD R0, R19.reuse, 0xf0 ;  /* 0x000000f013007836 */ /* 0x040fe20000000000 */
[----:B------:R-:W-:Y:S01]  /*2ea10*/  BSSY B0, `(.L_x_2139) ;  /* 0x000000c000007945 */ /* 0x000fe20003800000 */
[----:B------:R-:W-:Y:S02]  /*2ea20*/  VIADD R19, R19, 0xf8 ;  /* 0x000000f813137836 */ /* 0x000fe40000000000 */
[----:B-1----:R-:W-:Y:S01]  /*2ea30*/  @!P1 IMAD.WIDE R4, R13, 0x4, R14 ;  /* 0x000000040d049825 */ /* 0x002fe200078e020e */
[----:B------:R-:W-:-:S04]  /*2ea40*/  ISETP.GE.AND P0, PT, R0, R17, PT ;  /* 0x000000110000720c */ /* 0x000fc80003f06270 */
[----:B--2---:R0:W-:Y:S01]  /*2ea50*/  @!P1 ST.E.64 desc[UR44][R4.64], R8 ;  /* 0x0000000804009985 */ /* 0x0041e2000c101b2c */
[----:B------:R-:W-:-:S08]  /*2ea60*/  ISETP.GE.AND P1, PT, R19, R17, PT ;  /* 0x000000111300720c */ /* 0x000fd00003f26270 */
[----:B------:R-:W-:Y:S05]  /*2ea70*/  @P0 BRA `(.L_x_2140) ;  /* 0x0000000000140947 */ /* 0x000fea0003800000 */
[----:B0-----:R-:W2:Y:S01]  /*2ea80*/  LDL.64 R4, [R1+0x448] ;  /* 0x0004480001047983 */ /* 0x001ea20000100a00 */
[----:B------:R-:W-:-:S04]  /*2ea90*/  LEA.HI R0, R0, R0, RZ, 0x1 ;  /* 0x0000000000007211 */ /* 0x000fc800078f08ff */
[----:B------:R-:W-:-:S05]  /*2eaa0*/  LOP3.LUT R3, R0, 0xfffffffe, RZ, 0xc0, !PT ;  /* 0xfffffffe00037812 */ /* 0x000fca00078ec0ff */
[----:B------:R-:W-:-:S05]  /*2eab0*/  IMAD.WIDE R2, R3, 0x4, R14 ;  /* 0x0000000403027825 */ /* 0x000fca00078e020e */
[----:B--2---:R1:W-:Y:S02]  /*2eac0*/  ST.E.64 desc[UR44][R2.64], R4 ;  /* 0x0000000402007985 */ /* 0x0043e4000c101b2c */
.L_x_2140:
[----:B------:R-:W-:Y:S05]  /*2ead0*/  BSYNC B0 ;  /* 0x0000000000007941 */ /* 0x000fea0003800000 */
.L_x_2139:
[----:B------:R-:W-:Y:S05]  /*2eae0*/  @P1 BRA `(.L_x_2039) ;  /* 0x0000005000341947 */ /* 0x000fea0003800000 */
[----:B01----:R-:W2:Y:S01]  /*2eaf0*/  LDL.64 R4, [R1+0x458] ;  /* 0x0004580001047983 */ /* 0x003ea20000100a00 */
[----:B------:R-:W-:-:S04]  /*2eb00*/  LEA.HI R19, R19, R19, RZ, 0x1 ;  /* 0x0000001313137211 */ /* 0x000fc800078f08ff */
[----:B------:R-:W-:-:S05]  /*2eb10*/  LOP3.LUT R3, R19, 0xfffffffe, RZ, 0xc0, !PT ;  /* 0xfffffffe13037812 */ /* 0x000fca00078ec0ff */
[----:B------:R-:W-:-:S05]  /*2eb20*/  IMAD.WIDE R2, R3, 0x4, R14 ;  /* 0x0000000403027825 */ /* 0x000fca00078e020e */
[----:B--2---:R0:W-:Y:S01]  /*2eb30*/  ST.E.64 desc[UR44][R2.64], R4 ;  /* 0x0000000402007985 */ /* 0x0041e2000c101b2c */
[----:B------:R-:W-:Y:S05]  /*2eb40*/  BRA `(.L_x_2039) ;  /* 0x00000050001c7947 */ /* 0x000fea0003800000 */
.L_x_2136:
[----:B------:R-:W1:Y:S02]  /*2eb50*/  S2R R0, SR_TID.X ;  /* 0x0000000000007919 */ /* 0x000e640000002100 */
[----:B-1----:R-:W-:-:S05]  /*2eb60*/  VIADD R0, R0, 0xffffff80 ;  /* 0xffffff8000007836 */ /* 0x002fca0000000000 */
[----:B------:R-:W-:-:S13]  /*2eb70*/  ISETP.GT.AND P0, PT, R0, 0x7f, PT ;  /* 0x0000007f0000780c */ /* 0x000fda0003f04270 */
[----:B------:R-:W-:Y:S05]  /*2eb80*/  @P0 BRA `(.L_x_2039) ;  /* 0x00000050000c0947 */ /* 0x000fea0003800000 */
[----:B0-----:R-:W0:Y:S01]  /*2eb90*/  S2R R3, SR_CTAID.X ;  /* 0x0000000000037919 */ /* 0x001e220000002500 */
[----:B------:R-:W1:Y:S01]  /*2eba0*/  LDC R6, c[0x0][0xce8] ;  /* 0x00033a00ff067b82 */ /* 0x000e620000000800 */
[----:B------:R-:W-:Y:S02]  /*2ebb0*/  ULDC UR4, c[0x0][0xb88] ;  /* 0x0002e20000047ab9 */ /* 0x000fe40000000800 */
[----:B-1----:R-:W-:Y:S02]  /*2ebc0*/  IMAD R5, R6, UR4, RZ ;  /* 0x0000000406057c24 */ /* 0x002fe4000f8e02ff */
[----:B0-----:R-:W-:-:S05]  /*2ebd0*/  IMAD R0, R3, 0x80, R0 ;  /* 0x0000008003007824 */ /* 0x001fca00078e0200 */
[----:B------:R-:W-:-:S13]  /*2ebe0*/  ISETP.GE.AND P0, PT, R0, R5, PT ;  /* 0x000000050000720c */ /* 0x000fda0003f06270 */
[----:B------:R-:W-:Y:S05]  /*2ebf0*/  @P0 BRA `(.L_x_2039) ;  /* 0x0000004c00f00947 */ /* 0x000fea0003800000 */
[----:B------:R-:W-:Y:S01]  /*2ec00*/  ISETP.NE.AND P0, PT, R6, 0x1, PT ;  /* 0x000000010600780c */ /* 0x000fe20003f05270 */
[----:B------:R-:W0:Y:S01]  /*2ec10*/  LDC.64 R12, c[0x0][0xcd8] ;  /* 0x00033600ff0c7b82 */ /* 0x000e220000000a00 */
[----:B------:R-:W-:Y:S01]  /*2ec20*/  SHF.R.S32.HI R3, RZ, 0x1f, R194 ;  /* 0x0000001fff037819 */ /* 0x000fe200000114c2 */
[----:B------:R-:W-:Y:S01]  /*2ec30*/  ULDC.64 UR4, c[0x0][0xcd0] ;  /* 0x0003340000047ab9 */ /* 0x000fe20000000a00 */
[----:B------:R-:W-:-:S03]  /*2ec40*/  IMAD.MOV.U32 R5, RZ, RZ, R0 ;  /* 0x000000ffff057224 */ /* 0x000fc600078e0000 */
[----:B------:R-:W-:-:S04]  /*2ec50*/  IMAD R3, R3, UR4, RZ ;  /* 0x0000000403037c24 */ /* 0x000fc8000f8e02ff */
[C---:B------:R-:W-:Y:S02]  /*2ec60*/  IMAD R7, R194.reuse, UR5, R3 ;  /* 0x00000005c2077c24 */ /* 0x040fe4000f8e0203 */
[----:B------:R-:W1:Y:S01]  /*2ec70*/  @P0 LDC R9, c[0x0][0xcec] ;  /* 0x00033b00ff090b82 */ /* 0x000e620000000800 */
[----:B------:R-:W-:Y:S01]  /*2ec80*/  IMAD.WIDE.U32 R2, R194, UR4, RZ ;  /* 0x00000004c2027c25 */ /* 0x000fe2000f8e00ff */
[----:B------:R-:W-:-:S03]  /*2ec90*/  ULDC.64 UR4, c[0x0][0xce0] ;  /* 0x0003380000047ab9 */ /* 0x000fc60000000a00 */
[----:B------:R-:W-:-:S03]  /*2eca0*/  IMAD.IADD R3, R3, 0x1, R7 ;  /* 0x0000000103037824 */ /* 0x000fc600078e0207 */
[----:B------:R-:W2:Y:S01]  /*2ecb0*/  @P0 LDC R11, c[0x0][0xcf0] ;  /* 0x00033c00ff0b0b82 */ /* 0x000ea20000000800 */
[C---:B0-----:R-:W-:Y:S02]  /*2ecc0*/  IMAD R8, R12.reuse, UR37, RZ ;  /* 0x000000250c087c24 */ /* 0x041fe4000f8e02ff */
[----:B------:R-:W-:-:S04]  /*2ecd0*/  IMAD.WIDE.U32 R2, R12, UR36, R2 ;  /* 0x000000240c027c25 */ /* 0x000fc8000f8e0002 */
[----:B------:R-:W-:-:S04]  /*2ece0*/  IMAD R13, R13, UR36, R8 ;  /* 0x000000240d0d7c24 */ /* 0x000fc8000f8e0208 */
[----:B------:R-:W-:Y:S02]  /*2ecf0*/  IMAD.IADD R3, R13, 0x1, R3 ;  /* 0x000000010d037824 */ /* 0x000fe400078e0203 */
[----:B-1----:R-:W-:Y:S01]  /*2ed00*/  @P0 IMAD.HI.U32 R4, R0, R9, RZ ;  /* 0x0000000900040227 */ /* 0x002fe200078e00ff */
[----:B------:R-:W-:-:S03]  /*2ed10*/  SHF.R.S32.HI R9, RZ, 0x1f, R234 ;  /* 0x0000001fff097819 */ /* 0x000fc600000114ea */
[----:B------:R-:W-:Y:S01]  /*2ed20*/  IMAD.WIDE.U32 R2, R234, UR4, R2 ;  /* 0x00000004ea027c25 */ /* 0x000fe2000f8e0002 */
[----:B--2---:R-:W-:-:S03]  /*2ed30*/  @P0 SHF.R.U32.HI R5, RZ, R11, R4 ;  /* 0x0000000bff050219 */ /* 0x004fc60000011604 */
[----:B------:R-:W-:Y:S01]  /*2ed40*/  IMAD R9, R9, UR4, RZ ;  /* 0x0000000409097c24 */ /* 0x000fe2000f8e02ff */
[----:B------:R-:W-:Y:S01]  /*2ed50*/  IADD3 R2, P0, R5, R2, RZ ;  /* 0x0000000205027210 */ /* 0x000fe20007f1e0ff */
[----:B------:R-:W-:Y:S02]  /*2ed60*/  IMAD.MOV R7, RZ, RZ, -R5 ;  /* 0x000000ffff077224 */ /* 0x000fe400078e0a05 */
[----:B------:R-:W-:Y:S01]  /*2ed70*/  IMAD R234, R234, UR5, R9 ;  /* 0x00000005eaea7c24 */ /* 0x000fe2000f8e0209 */
[----:B------:R-:W-:Y:S01]  /*2ed80*/  SHF.R.S32.HI R9, RZ, 0x1f, R5 ;  /* 0x0000001fff097819 */ /* 0x000fe20000011405 */
[----:B------:R-:W-:Y:S01]  /*2ed90*/  IMAD R7, R6, R7, R0 ;  /* 0x0000000706077224 */ /* 0x000fe200078e0200 */
[----:B------:R-:W-:Y:S02]  /*2eda0*/  ULDC.64 UR4, c[0x0][0xcc8] ;  /* 0x0003320000047ab9 */ /* 0x000fe40000000a00 */
[----:B------:R-:W-:Y:S02]  /*2edb0*/  IADD3.X R3, R9, R3, R234, P0, !PT ;  /* 0x0000000309037210 */ /* 0x000fe400007fe4ea */
[----:B------:R-:W-:Y:S01]  /*2edc0*/  SHF.R.S32.HI R0, RZ, 0x1f, R7 ;  /* 0x0000001fff007819 */ /* 0x000fe20000011407 */
[----:B------:R-:W-:-:S04]  /*2edd0*/  IMAD.WIDE.U32 R2, R7, UR4, R2 ;  /* 0x0000000407027c25 */ /* 0x000fc8000f8e0002 */
[----:B------:R-:W-:-:S04]  /*2ede0*/  IMAD R0, R0, UR4, RZ ;  /* 0x0000000400007c24 */ /* 0x000fc8000f8e02ff */
[----:B------:R-:W-:Y:S01]  /*2edf0*/  IMAD R5, R7, UR5, R0 ;  /* 0x0000000507057c24 */ /* 0x000fe2000f8e0200 */
[----:B------:R-:W-:Y:S02]  /*2ee00*/  ULDC.64 UR4, c[0x0][0xca8] ;  /* 0x00032a0000047ab9 */ /* 0x000fe40000000a00 */
[----:B------:R-:W-:Y:S01]  /*2ee10*/  LEA R4, P0, R2, UR4, 0x2 ;  /* 0x0000000402047c11 */ /* 0x000fe2000f8010ff */
[----:B------:R-:W-:-:S05]  /*2ee20*/  IMAD.IADD R3, R3, 0x1, R5 ;  /* 0x0000000103037824 */ /* 0x000fca00078e0205 */
[----:B------:R-:W-:Y:S01]  /*2ee30*/  LEA.HI.X R5, R2, UR5, R3, 0x2, P0 ;  /* 0x0000000502057c11 */ /* 0x000fe200080f1403 */
[----:B------:R-:W-:-:S05]  /*2ee40*/  IMAD.MOV.U32 R3, RZ, RZ, -0x800000 ;  /* 0xff800000ff037424 */ /* 0x000fca00078e00ff */
[----:B------:R0:W-:Y:S01]  /*2ee50*/  STG.E desc[UR44][R4.64], R3 ;  /* 0x0000000304007986 */ /* 0x0001e2000c10192c */
[----:B------:R-:W-:Y:S05]  /*2ee60*/  BRA `(.L_x_2039) ;  /* 0x0000004c00547947 */ /* 0x000fea0003800000 */
.L_x_2037:
[----:B------:R-:W-:-:S08]  /*2ee70*/  NOP ;  /* 0x0000000000007918 */ /* 0x000fd00000000000 */
[----:B-1----:R-:W0:-:S00]  /*2ee80*/  USETMAXREG.DEALLOC.CTAPOOL 0x18 ;  /* 0x00000018000079c8 */ /* 0x002e0000080e0500 */
        /* <DEDUP_REMOVED lines=16> */
.L_x_2141:
[----:B------:R-:W-:Y:S01]  /*2ef90*/  ULDC UR7, c[0x0][0xd50] ;  /* 0x0003540000077ab9 */ /* 0x000fe20000000800 */
[----:B------:R-:W-:Y:S01]  /*2efa0*/  UMOV UR36, UR6 ;  /* 0x0000000600247c82 */ /* 0x000fe20008000000 */
[----:B------:R-:W-:-:S11]  /*2efb0*/  UISETP.NE.AND UP0, UPT, UR7, 0x1, UPT ;  /* 0x000000010700788c */ /* 0x000fd6000bf05270 */
[----:B------:R-:W-:Y:S01]  /*2efc0*/  @UP0 ULDC UR4, c[0x0][0xd54] ;  /* 0x0003550000040ab9 */ /* 0x000fe20000000800 */
[----:B------:R-:W-:Y:S01]  /*2efd0*/  @UP0 ULDC UR8, c[0x0][0xd58] ;  /* 0x0003560000080ab9 */ /* 0x000fe20000000800 */
[----:B------:R-:W-:-:S04]  /*2efe0*/  UIMAD.WIDE.U32 UR4, UR6, UR4, URZ ;  /* 0x00000004060472a5 */ /* 0x000fc8000f8e003f */
[----:B------:R-:W-:-:S12]  /*2eff0*/  @UP0 USHF.R.U32.HI UR36, URZ, UR8, UR5 ;  /* 0x000000083f240299 */ /* 0x000fd80008011605 */
.L_x_2142:
        /* <DEDUP_REMOVED lines=45> */
.L_x_2145:
[----:B------:R-:W-:-:S11]  /*2f2d0*/  UISETP.NE.AND UP0, UPT, UR5, 0x1, UPT ;  /* 0x000000010500788c */ /* 0x000fd6000bf05270 */
[----:B------:R-:W-:Y:S02]  /*2f2e0*/  @UP0 ULDC.64 UR14, c[0x0][0xae0] ;  /* 0x0002b800000e0ab9 */ /* 0x000fe40000000a00 */
[----:B------:R-:W-:-:S04]  /*2f2f0*/  UIMAD.WIDE.U32 UR6, UR8, UR14, URZ ;  /* 0x0000000e080672a5 */ /* 0x000fc8000f8e003f */
[----:B------:R-:W-:-:S12]  /*2f300*/  @UP0 USHF.R.U32.HI UR8, URZ, UR15, UR7 ;  /* 0x0000000f3f080299 */ /* 0x000fd80008011607 */
.L_x_2146:
[----:B------:R-:W-:-:S04]  /*2f310*/  UIMAD UR8, UR8, UR5, UR5 ;  /* 0x00000005080872a4 */ /* 0x000fc8000f8e0205 */
[----:B------:R-:W-:-:S04]  /*2f320*/  UISETP.LT.AND UP0, UPT, UR4, UR8, UPT ;  /* 0x000000080400728c */ /* 0x000fc8000bf01270 */
[----:B------:R-:W-:-:S12]  /*2f330*/  USEL UR4, UR4, UR8, UP0 ;  /* 0x0000000804047287 */ /* 0x000fd80008000000 */
.L_x_2144:
        /* <DEDUP_REMOVED lines=16> */
[----:B------:R-:W-:Y:S02]  /*2f440*/  UMOV UR4, UR6 ;  /* 0x0000000600047c82 */ /* 0x000fe40008000000 */
        /* <DEDUP_REMOVED lines=10> */
.L_x_2148:
[----:B------:R-:W-:-:S11]  /*2f4f0*/  UISETP.NE.AND UP0, UPT, UR5, 0x1, UPT ;  /* 0x000000010500788c */ /* 0x000fd6000bf05270 */
[----:B------:R-:W-:Y:S02]  /*2f500*/  @UP0 ULDC.64 UR10, c[0x0][0xae0] ;  /* 0x0002b800000a0ab9 */ /* 0x000fe40000000a00 */
[----:B------:R-:W-:-:S04]  /*2f510*/  UIMAD.WIDE.U32 UR6, UR4, UR10, URZ ;  /* 0x0000000a040672a5 */ /* 0x000fc8000f8e003f */
[----:B------:R-:W-:-:S12]  /*2f520*/  @UP0 USHF.R.U32.HI UR4, URZ, UR11, UR7 ;  /* 0x0000000b3f040299 */ /* 0x000fd80008011607 */
.L_x_2149:
[----:B------:R-:W-:-:S04]  /*2f530*/  UIMAD UR4, UR4, UR5, URZ ;  /* 0x00000005040472a4 */ /* 0x000fc8000f8e023f */
[----:B------:R-:W-:-:S04]  /*2f540*/  UISETP.LT.AND UP0, UPT, UR8, UR4, UPT ;  /* 0x000000040800728c */ /* 0x000fc8000bf01270 */
[----:B------:R-:W-:-:S12]  /*2f550*/  USEL UR8, UR8, UR4, !UP0 ;  /* 0x0000000408087287 */ /* 0x000fd8000c000000 */
.L_x_2147:
[----:B------:R-:W-:Y:S01]  /*2f560*/  UIMAD.WIDE UR4, UR8, 0x2aaaaaab, URZ ;  /* 0x2aaaaaab080478a5 */ /* 0x000fe2000f8e023f */
[----:B------:R0:W-:Y:S03]  /*2f570*/  STL [R1+0x490], RZ ;  /* 0x000490ff01007387 */ /* 0x0001e60000100800 */
[----:B------:R-:W-:-:S04]  /*2f580*/  USHF.R.U32.HI UR4, URZ, 0x1f, UR5 ;  /* 0x0000001f3f047899 */ /* 0x000fc80008011605 */
[----:B------:R-:W-:Y:S02]  /*2f590*/  ULEA.HI.SX32 UR4, UR5, UR4, 0x1c ;  /* 0x0000000405047291 */ /* 0x000fe4000f8fe23f */
[----:B------:R-:W-:Y:S02]  /*2f5a0*/  USHF.R.U32.HI UR5, URZ, 0x10, UR40 ;  /* 0x000000103f057899 */ /* 0x000fe40008011628 */
[----:B------:R-:W-:Y:S02]  /*2f5b0*/  ULOP3.LUT UR40, UR40, 0xffff, URZ, 0xc0, !UPT ;  /* 0x0000ffff28287892 */ /* 0x000fe4000f8ec03f */
[----:B------:R-:W-:Y:S01]  /*2f5c0*/  VIMNMX R7, RZ, UR4, !PT ;  /* 0x00000004ff077c48 */ /* 0x000fe2000ffe0100 */
[----:B------:R-:W-:-:S03]  /*2f5d0*/  UISETP.NE.AND UP0, UPT, UR5, URZ, UPT ;  /* 0x0000003f0500728c */ /* 0x000fc6000bf05270 */
[----:B------:R-:W-:Y:S01]  /*2f5e0*/  ISETP.LT.AND P0, PT, R7, UR9, PT ;  /* 0x0000000907007c0c */ /* 0x000fe2000bf01270 */
[----:B------:R0:W-:Y:S07]  /*2f5f0*/  STL [R1+0x48c], R7 ;  /* 0x00048c0701007387 */ /* 0x0001ee0000100800 */
[----:B------:R-:W-:-:S05]  /*2f600*/  @!UP0 ULDC UR5, c[0x0][0xae8] ;  /* 0x0002ba0000058ab9 */ /* 0x000fca0000000800 */
[----:B0-----:R-:W-:Y:S05]  /*2f610*/  @!P0 BRA `(.L_x_2150) ;  /* 0x0000000000708947 */ /* 0x001fea0003800000 */
[----:B------:R-:W-:Y:S01]  /*2f620*/  IMAD.U32 R6, RZ, RZ, UR5 ;  /* 0x00000005ff067e24 */ /* 0x000fe2000f8e00ff */
[----:B------:R-:W-:Y:S01]  /*2f630*/  UIADD3 UR4, UR5, -0x1, UR9 ;  /* 0xffffffff05047890 */ /* 0x000fe2000fffe009 */
[----:B------:R-:W-:-:S03]  /*2f640*/  IMAD.MOV.U32 R2, RZ, RZ, RZ ;  /* 0x000000ffff027224 */ /* 0x000fc600078e00ff */
[-C--:B------:R-:W-:Y:S02]  /*2f650*/  IABS R0, R6.reuse ;  /* 0x0000000600007213 */ /* 0x080fe40000000000 */
[----:B------:R-:W-:Y:S02]  /*2f660*/  IABS R6, R6 ;  /* 0x0000000600067213 */ /* 0x000fe40000000000 */
[----:B------:R-:W0:Y:S08]  /*2f670*/  I2F.RP R4, R0 ;  /* 0x0000000000047306 */ /* 0x000e300000209400 */
[----:B0-----:R-:W0:Y:S02]  /*2f680*/  MUFU.RCP R4, R4 ;  /* 0x0000000400047308 */ /* 0x001e240000001000 */
[----:B0-----:R-:W-:-:S06]  /*2f690*/  VIADD R3, R4, 0xffffffe ;  /* 0x0ffffffe04037836 */ /* 0x001fcc0000000000 */
[----:B------:R-:W0:Y:S02]  /*2f6a0*/  F2I.FTZ.U32.TRUNC.NTZ R3, R3 ;  /* 0x0000000300037305 */ /* 0x000e24000021f000 */
[----:B0-----:R-:W-:-:S04]  /*2f6b0*/  IMAD.MOV R5, RZ, RZ, -R3 ;  /* 0x000000ffff057224 */ /* 0x001fc800078e0a03 */
[----:B------:R-:W-:-:S04]  /*2f6c0*/  IMAD R5, R5, R0, RZ ;  /* 0x0000000005057224 */ /* 0x000fc800078e02ff */
[----:B------:R-:W-:Y:S01]  /*2f6d0*/  IMAD.HI.U32 R5, R3, R5, R2 ;  /* 0x0000000503057227 */ /* 0x000fe200078e0002 */
[----:B------:R-:W-:-:S03]  /*2f6e0*/  IADD3 R2, -R7, UR4, RZ ;  /* 0x0000000407027c10 */ /* 0x000fc6000fffe1ff */
[----:B------:R-:W-:Y:S01]  /*2f6f0*/  IMAD.MOV R3, RZ, RZ, -R6 ;  /* 0x000000ffff037224 */ /* 0x000fe200078e0a06 */
[----:B------:R-:W-:Y:S02]  /*2f700*/  IABS R4, R2 ;  /* 0x0000000200047213 */ /* 0x000fe40000000000 */
[----:B------:R-:W-:-:S03]  /*2f710*/  LOP3.LUT R2, R2, UR5, RZ, 0x3c, !PT ;  /* 0x0000000502027c12 */ /* 0x000fc6000f8e3cff */
[----:B------:R-:W-:Y:S01]  /*2f720*/  IMAD.HI.U32 R5, R5, R4, RZ ;  /* 0x0000000405057227 */ /* 0x000fe200078e00ff */
[----:B------:R-:W-:-:S03]  /*2f730*/  ISETP.GE.AND P2, PT, R2, RZ, PT ;  /* 0x000000ff0200720c */ /* 0x000fc60003f46270 */
[----:B------:R-:W-:-:S05]  /*2f740*/  IMAD R3, R5, R3, R4 ;  /* 0x0000000305037224 */ /* 0x000fca00078e0204 */
[----:B------:R-:W-:-:S13]  /*2f750*/  ISETP.GT.U32.AND P1, PT, R0, R3, PT ;  /* 0x000000030000720c */ /* 0x000fda0003f24070 */
[----:B------:R-:W-:Y:S02]  /*2f760*/  @!P1 IMAD.IADD R3, R3, 0x1, -R0 ;  /* 0x0000000103039824 */ /* 0x000fe400078e0a00 */
[----:B------:R-:W-:Y:S01]  /*2f770*/  @!P1 VIADD R5, R5, 0x1 ;  /* 0x0000000105059836 */ /* 0x000fe20000000000 */
[----:B------:R-:W-:Y:S02]  /*2f780*/  ISETP.NE.AND P1, PT, RZ, UR5, PT ;  /* 0x00000005ff007c0c */ /* 0x000fe4000bf25270 */
[----:B------:R-:W-:-:S13]  /*2f790*/  ISETP.GE.U32.AND P0, PT, R3, R0, PT ;  /* 0x000000000300720c */ /* 0x000fda0003f06070 */
[----:B------:R-:W-:-:S04]  /*2f7a0*/  @P0 VIADD R5, R5, 0x1 ;  /* 0x0000000105050836 */ /* 0x000fc80000000000 */
[----:B------:R-:W-:Y:S01]  /*2f7b0*/  @!P2 IMAD.MOV R5, RZ, RZ, -R5 ;  /* 0x000000ffff05a224 */ /* 0x000fe200078e0a05 */
[----:B------:R-:W-:-:S05]  /*2f7c0*/  @!P1 LOP3.LUT R5, RZ, UR5, RZ, 0x33, !PT ;  /* 0x00000005ff059c12 */ /* 0x000fca000f8e33ff */
[----:B------:R0:W-:Y:S02]  /*2f7d0*/  STL [R1+0x490], R5 ;  /* 0x0004900501007387 */ /* 0x0001e40000100800 */
.L_x_2150:
[----:B------:R-:W2:Y:S01]  /*2f7e0*/  LDL R2, [R1+0x490] ;  /* 0x0004900001027983 */ /* 0x000ea20000100800 */
[----:B------:R-:W-:Y:S02]  /*2f7f0*/  IMAD.MOV.U32 R6, RZ, RZ, RZ ;  /* 0x000000ffff067224 */ /* 0x000fe400078e00ff */
[----:B--2---:R-:W-:Y:S02]  /*2f800*/  IMAD R0, R2, UR40, R7 ;  /* 0x0000002802007c24 */ /* 0x004fe4000f8e0207 */
[----:B------:R-:W-:-:S03]  /*2f810*/  IMAD.MOV.U32 R7, RZ, RZ, 0x1 ;  /* 0x00000001ff077424 */ /* 0x000fc600078e00ff */
[----:B------:R-:W-:Y:S01]  /*2f820*/  VIADDMNMX R19, R0, R2, UR9, PT ;  /* 0x0000000900137e46 */ /* 0x000fe2000b800102 */
[----:B------:R1:W-:Y:S03]  /*2f830*/  STL [R1+0x488], R0 ;  /* 0x0004880001007387 */ /* 0x0003e60000100800 */
[----:B------:R-:W-:Y:S01]  /*2f840*/  ISETP.GT.AND P0, PT, R19, R0, PT ;  /* 0x000000001300720c */ /* 0x000fe20003f04270 */
[----:B------:R2:W-:Y:S01]  /*2f850*/  STL [R1+0x4b4], R19 ;  /* 0x0004b41301007387 */ /* 0x0005e20000100800 */
[----:B-1----:R-:W-:-:S11]  /*2f860*/  IMAD.MOV.U32 R0, RZ, RZ, 0x1 ;  /* 0x00000001ff007424 */ /* 0x002fd600078e00ff */
[----:B--2---:R-:W-:Y:S05]  /*2f870*/  @!P0 BRA `(.L_x_2143) ;  /* 0x0000004000108947 */ /* 0x004fea0003800000 */
[----:B------:R-:W1:Y:S01]  /*2f880*/  S2UR UR4, SR_CgaCtaId ;  /* 0x00000000000479c3 */ /* 0x000e620000008800 */
[----:B------:R-:W-:Y:S02]  /*2f890*/  UMOV UR38, 0x400 ;  /* 0x0000040000267882 */ /* 0x000fe40000000000 */
[----:B-1----:R-:W-:-:S04]  /*2f8a0*/  ULEA UR38, UR4, UR38, 0x18 ;  /* 0x0000002604267291 */ /* 0x002fc8000f8ec03f */
        /* <DEDUP_REMOVED lines=10> */
[----:B0-----:R-:W-:Y:S02]  /*2f950*/  IMAD.U32 R5, RZ, RZ, UR7 ;  /* 0x00000007ff057e24 */ /* 0x001fe4000f8e00ff */
        /* <DEDUP_REMOVED lines=9> */
.L_x_2151:
        /* <DEDUP_REMOVED lines=8> */
[----:B------:R1:W2:Y:S01]  /*2fa70*/  LDC.64 R2, c[0x4][R16] ;  /* 0x0100000010027b82 */ /* 0x0002a20000000a00 */
[----:B------:R-:W-:Y:S02]  /*2fa80*/  IMAD.U32 R4, RZ, RZ, UR6 ;  /* 0x00000006ff047e24 */ /* 0x000fe4000f8e00ff */
[----:B0-----:R-:W-:Y:S02]  /*2fa90*/  IMAD.U32 R5, RZ, RZ, UR7 ;  /* 0x00000007ff057e24 */ /* 0x001fe4000f8e00ff */
[----:B------:R-:W-:Y:S02]  /*2faa0*/  IMAD.U32 R6, RZ, RZ, UR8 ;  /* 0x00000008ff067e24 */ /* 0x000fe4000f8e00ff */
[----:B------:R-:W-:-:S02]  /*2fab0*/  IMAD.U32 R7, RZ, RZ, UR9 ;  /* 0x00000009ff077e24 */ /* 0x000fc4000f8e00ff */
[----:B------:R-:W-:Y:S02]  /*2fac0*/  IMAD.U32 R10, RZ, RZ, UR4 ;  /* 0x00000004ff0a7e24 */ /* 0x000fe4000f8e00ff */
[----:B------:R-:W-:Y:S02]  /*2fad0*/  IMAD.U32 R11, RZ, RZ, UR5 ;  /* 0x00000005ff0b7e24 */ /* 0x000fe4000f8e00ff */
[----:B------:R-:W-:Y:S02]  /*2fae0*/  IMAD.MOV.U32 R8, RZ, RZ, 0x70 ;  /* 0x00000070ff087424 */ /* 0x000fe400078e00ff */
[----:B------:R-:W-:Y:S02]  /*2faf0*/  IMAD.MOV.U32 R12, RZ, RZ, 0x1 ;  /* 0x00000001ff0c7424 */ /* 0x000fe400078e00ff */
[----:B-1----:R-:W-:-:S07]  /*2fb00*/  IMAD.MOV.U32 R13, RZ, RZ, RZ ;  /* 0x000000ffff0d7224 */ /* 0x002fce00078e00ff */
[----:B------:R-:W-:-:S07]  /*2fb10*/  LEPC R20, `(.L_x_2153) ;  /* 0x000000001014794e */ /* 0x000fce0000000000 */
[----:B--2---:R-:W-:Y:S05]  /*2fb20*/  CALL.ABS.NOINC R2 ;  /* 0x0000000002007343 */ /* 0x004fea0003c00000 */
.L_x_2153:
        /* <DEDUP_REMOVED lines=15> */
.L_x_2152:
[----:B------:R-:W1:Y:S02]  /*2fc20*/  LDC.64 R2, c[0x0][0xaf0] ;  /* 0x0002bc00ff027b82 */ /* 0x000e640000000a00 */
[----:B-1----:R-:W-:-:S04]  /*2fc30*/  ISETP.NE.U32.AND P0, PT, R2, RZ, PT ;  /* 0x000000ff0200720c */ /* 0x002fc80003f05070 */
[----:B------:R-:W-:-:S13]  /*2fc40*/  ISETP.NE.AND.EX P0, PT, R3, RZ, PT, P0 ;  /* 0x000000ff0300720c */ /* 0x000fda0003f05300 */
[----:B------:R-:W1:Y:S02]  /*2fc50*/  @P0 LDC.64 R2, c[0x0][0xaf0] ;  /* 0x0002bc00ff020b82 */ /* 0x000e640000000a00 */
[----:B-1----:R-:W-:-:S05]  /*2fc60*/  @P0 IMAD.WIDE R2, R18, 0x4, R2 ;  /* 0x0000000412020825 */ /* 0x002fca00078e0202 */
[----:B------:R1:W2:Y:S01]  /*2fc70*/  @P0 LDG.E R18, desc[UR44][R2.64] ;  /* 0x0000002c02120981 */ /* 0x0002a2000c1e1900 */
[----:B------:R-:W-:Y:S01]  /*2fc80*/  UMOV UR4, 0xffffffff ;  /* 0xffffffff00047882 */ /* 0x000fe20000000000 */
[----:B------:R-:W-:Y:S01]  /*2fc90*/  LOP3.LUT R17, R17, 0xfffffffe, RZ, 0xc0, !PT ;  /* 0xfffffffe11117812 */ /* 0x000fe200078ec0ff */
[----:B------:R-:W-:Y:S01]  /*2fca0*/  VIADD R0, R19, 0xffffffff ;  /* 0xffffffff13007836 */ /* 0x000fe20000000000 */
[----:B------:R-:W3:Y:S01]  /*2fcb0*/  S2R R16, SR_TID.X ;  /* 0x0000000000107919 */ /* 0x000ee20000002100 */
[----:B-1----:R-:W1:Y:S02]  /*2fcc0*/  LDC.64 R2, c[0x0][0x418] ;  /* 0x00010600ff027b82 */ /* 0x002e640000000a00 */
[----:B-1----:R-:W-:Y:S02]  /*2fcd0*/  ISETP.NE.U32.AND P0, PT, R2, RZ, PT ;  /* 0x000000ff0200720c */ /* 0x002fe40003f05070 */
[----:B---3--:R-:W-:Y:S02]  /*2fce0*/  SHF.R.U32.HI R4, RZ, 0x5, R16 ;  /* 0x00000005ff047819 */ /* 0x008fe40000011610 */
[----:B------:R-:W-:-:S02]  /*2fcf0*/  ISETP.NE.AND.EX P1, PT, R3, RZ, PT, P0 ;  /* 0x000000ff0300720c */ /* 0x000fc40003f25300 */
[----:B------:R-:W-:-:S11]  /*2fd00*/  LOP3.LUT R4, R4, 0x3, RZ, 0xc0, !PT ;  /* 0x0000000304047812 */ /* 0x000fd600078ec0ff */
[----:B------:R-:W-:Y:S02]  /*2fd10*/  @P1 LOP3.LUT R17, R17, 0x1, RZ, 0xfc, !PT ;  /* 0x0000000111111812 */ /* 0x000fe400078efcff */
[----:B--2---:R-:W-:Y:S02]  /*2fd20*/  SHF.R.S32.HI R19, RZ, 0x1f, R18 ;  /* 0x0000001fff137819 */ /* 0x004fe40000011412 */
[----:B------:R-:W-:Y:S01]  /*2fd30*/  SEL R16, R18, RZ, !P1 ;  /* 0x000000ff12107207 */ /* 0x000fe20004800000 */
[----:B------:R-:W-:Y:S06]  /*2fd40*/  BRA.DIV UR4, `(.L_x_2154) ;  /* 0x0000004204447947 */ /* 0x000fec000b800000 */
[----:B------:R1:W2:Y:S02]  /*2fd50*/  SHFL.IDX PT, R14, R4, RZ, 0x1f ;  /* 0x00001fff040e7589 */ /* 0x0002a400000e0000 */
.L_x_2238:
[----:B------:R3:W-:Y:S01]  /*2fd60*/  STL [R1+0x480], R0 ;  /* 0x0004800001007387 */ /* 0x0007e20000100800 */
[----:B--2---:R-:W-:Y:S02]  /*2fd70*/  ISETP.NE.AND P0, PT, R14, RZ, PT ;  /* 0x000000ff0e00720c */ /* 0x004fe40003f05270 */
[----:B------:R-:W-:Y:S02]  /*2fd80*/  PLOP3.LUT P2, PT, PT, PT, PT, 0x8, 0x0 ;  /* 0x000000000000781c */ /* 0x000fe40003f4e170 */
[----:B------:R-:W-:-:S11]  /*2fd90*/  LOP3.LUT R17, R17, 0xfffffffd, RZ, 0xc0, !PT ;  /* 0xfffffffd11117812 */ /* 0x000fd600078ec0ff */
[----:B------:R-:W-:Y:S01]  /*2fda0*/  @P2 LOP3.LUT R17, R17, 0x2, RZ, 0xfc, !PT ;  /* 0x0000000211112812 */ /* 0x000fe200078efcff */
[----:B---3--:R-:W-:Y:S06]  /*2fdb0*/  @P0 BRA `(.L_x_2155) ;  /* 0x0000000000e40947 */ /* 0x008fec0003800000 */
[----:B------:R-:W-:-:S03]  /*2fdc0*/  UMOV UR4, 0xffffffff ;  /* 0xffffffff00047882 */ /* 0x000fc60000000000 */
[----:B------:R-:W-:Y:S05]  /*2fdd0*/  BRA.DIV UR4, `(.L_x_2156) ;  /* 0x0000004204407947 */ /* 0x000fea000b800000 */
[----:B------:R-:W-:-:S13]  /*2fde0*/  ELECT P6, URZ, PT ;  /* 0x00000000003f782f */ /* 0x000fda00038c0000 */
.L_x_2241:
[----:B------:R-:W-:Y:S05]  /*2fdf0*/  @!P6 BRA `(.L_x_2155) ;  /* 0x0000000000d4e947 */ /* 0x000fea0003800000 */
[----:B------:R-:W-:Y:S01]  /*2fe00*/  IMAD.MOV.U32 R16, RZ, RZ, R18 ;  /* 0x000000ffff107224 */ /* 0x000fe200078e0012 */
[----:B------:R-:W-:Y:S06]  /*2fe10*/  @!P1 BRA `(.L_x_2157) ;  /* 0x00000000004c9947 */ /* 0x000fec0003800000 */
[----:B------:R-:W2:Y:S01]  /*2fe20*/  LDC R6, c[0x0][0x43c] ;  /* 0x00010f00ff067b82 */ /* 0x000ea20000000800 */
[----:B------:R-:W-:Y:S01]  /*2fe30*/  IMAD.MOV.U32 R7, RZ, RZ, R0 ;  /* 0x000000ffff077224 */ /* 0x000fe200078e0000 */
[----:B------:R-:W-:Y:S01]  /*2fe40*/  ULDC.64 UR4, c[0x0][0x428] ;  /* 0x00010a0000047ab9 */ /* 0x000fe20000000a00 */
[----:B--2---:R-:W-:-:S13]  /*2fe50*/  ISETP.NE.AND P0, PT, R6, 0x1, PT ;  /* 0x000000010600780c */ /* 0x004fda0003f05270 */
[----:B01----:R-:W0:Y:S02]  /*2fe60*/  @P0 LDC.64 R4, c[0x0][0x440] ;  /* 0x00011000ff040b82 */ /* 0x003e240000000a00 */
[----:B0-----:R-:W-:-:S04]  /*2fe70*/  @P0 IMAD.HI.U32 R0, R7, R4, RZ ;  /* 0x0000000407000227 */ /* 0x001fc800078e00ff */
[----:B------:R-:W-:Y:S01]  /*2fe80*/  IMAD.MOV.U32 R4, RZ, RZ, R7 ;  /* 0x000000ffff047224 */ /* 0x000fe200078e0007 */
[----:B------:R-:W-:-:S05]  /*2fe90*/  @P0 SHF.R.U32.HI R4, RZ, R5, R0 ;  /* 0x00000005ff040219 */ /* 0x000fca0000011600 */
[----:B------:R-:W-:-:S04]  /*2fea0*/  IMAD.MOV R5, RZ, RZ, -R4 ;  /* 0x000000ffff057224 */ /* 0x000fc800078e0a04 */
[----:B------:R-:W-:Y:S01]  /*2feb0*/  IMAD R7, R6, R5, R7 ;  /* 0x0000000506077224 */ /* 0x000fe200078e0207 */
[----:B------:R-:W-:-:S04]  /*2fec0*/  SHF.R.S32.HI R5, RZ, 0x1f, R4 ;  /* 0x0000001fff057819 */ /* 0x000fc80000011404 */
[----:B------:R0:W-:Y:S01]  /*2fed0*/  STL [R1+0x480], R7 ;  /* 0x0004800701007387 */ /* 0x0001e20000100800 */
[----:B------:R-:W-:-:S03]  /*2fee0*/  IMAD.WIDE.U32 R4, R18, UR4, R4 ;  /* 0x0000000412047c25 */ /* 0x000fc6000f8e0004 */
[----:B------:R-:W-:Y:S01]  /*2fef0*/  LEA R2, P0, R4, R2, 0x2 ;  /* 0x0000000204027211 */ /* 0x000fe200078010ff */
[----:B0-----:R-:W-:-:S04]  /*2ff00*/  IMAD R7, R19, UR4, RZ ;  /* 0x0000000413077c24 */ /* 0x001fc8000f8e02ff */
[----:B------:R-:W-:-:S04]  /*2ff10*/  IMAD R7, R18, UR5, R7 ;  /* 0x0000000512077c24 */ /* 0x000fc8000f8e0207 */
[----:B------:R-:W-:-:S05]  /*2ff20*/  IMAD.IADD R0, R5, 0x1, R7 ;  /* 0x0000000105007824 */ /* 0x000fca00078e0207 */
[----:B------:R-:W-:-:S05]  /*2ff30*/  LEA.HI.X R3, R4, R3, R0, 0x2, P0 ;  /* 0x0000000304037211 */ /* 0x000fca00000f1400 */
[----:B------:R2:W5:Y:S02]  /*2ff40*/  LDG.E R16, desc[UR44][R2.64] ;  /* 0x0000002c02107981 */ /* 0x000564000c1e1900 */
.L_x_2157:
[----:B------:R-:W-:Y:S01]  /*2ff50*/  IMAD.MOV.U32 R0, RZ, RZ, 0x1 ;  /* 0x00000001ff007424 */ /* 0x000fe200078e00ff */
[----:B------:R-:W2:Y:S04]  /*2ff60*/  S2R R8, SR_TID.X ;  /* 0x0000000000087919 */ /* 0x000ea80000002100 */
[----:B------:R-:W-:-:S04]  /*2ff70*/  SHF.L.U32 R0, R0, 0x1f, RZ ;  /* 0x0000001f00007819 */ /* 0x000fc800000006ff */
[----:B------:R-:W3:Y:S01]  /*2ff80*/  SYNCS.PHASECHK.TRANS64.TRYWAIT P0, [UR38+0x32440], R0 ;  /* 0x03244000ff0075a7 */ /* 0x000ee20008000166 */
[----:B--2---:R-:W-:-:S04]  /*2ff90*/  LOP3.LUT R2, R8, 0x7f, RZ, 0xc0, !PT ;  /* 0x0000007f08027812 */ /* 0x004fc800078ec0ff */
[----:B------:R-:W-:Y:S01]  /*2ffa0*/  ISETP.NE.AND P1, PT, R2, RZ, PT ;  /* 0x000000ff0200720c */ /* 0x000fe20003f25270 */
[----:B---3--:R-:W-:-:S12]  /*2ffb0*/  @!P0 BRA `(.L_x_2158) ;  /* 0x0000003c00e88947 */ /* 0x008fd80003800000 */
.L_x_2242:
[----:B------:R-:W-:Y:S05]  /*2ffc0*/  @P1 BRA `(.L_x_2159) ;  /* 0x0000000000181947 */ /* 0x000fea0003800000 */
[----:B------:R-:W3:Y:S01]  /*2ffd0*/  S2R R2, SR_TID.X ;  /* 0x0000000000027919 */ /* 0x000ee20000002100 */
[----:B--2---:R-:W-:-:S04]  /*2ffe0*/  IMAD.MOV.U32 R0, RZ, RZ, 0x3000 ;  /* 0x00003000ff007424 */ /* 0x004fc800078e00ff */
[----:B------:R4:W-:Y:S01]  /*2fff0*/  SYNCS.ARRIVE.TRANS64 RZ, [UR38+0x32430], R0 ;  /* 0x03243000ffff79a7 */ /* 0x0009e20008000026 */
[----:B---3--:R-:W-:-:S13]  /*30000*/  LOP3.LUT P0, RZ, R2, 0x1f, RZ, 0xc0, !PT ;  /* 0x0000001f02ff7812 */ /* 0x008fda000780c0ff */
[----:B----4-:R-:W-:Y:S05]  /*30010*/  @!P0 BRA `(.L_x_2159) ;  /* 0x0000000000048947 */ /* 0x010fea0003800000 */
[----:B------:R-:W-:Y:S01]  /*30020*/  BPT.TRAP 0x1 ;  /* 0x000000040000795c */ /* 0x000fe20000300000 */
.L_x_2159:
[----:B--2---:R-:W2:Y:S01]  /*30030*/  LDL R0, [R1+0x480] ;  /* 0x0004800001007983 */ /* 0x004ea20000100800 */
        /* <DEDUP_REMOVED lines=16> */
[----:B--2---:R-:W-:Y:S01]  /*30140*/  NOP ;  /* 0x0000000000007918 */ /* 0x004fe20000000000 */
.L_x_2155:
[----:B------:R-:W-:Y:S05]  /*30150*/  WARPSYNC.ALL ;  /* 0x0000000000007948 */ /* 0x000fea0003800000 */
[----:B------:R-:W-:Y:S01]  /*30160*/  UIADD3 UR4, UR38, 0x18400, URZ ;  /* 0x0001840026047890 */ /* 0x000fe2000fffe03f */
[----:B------:R-:W-:Y:S01]  /*30170*/  BAR.SYNC.DEFER_BLOCKING 0x8, 0x180 ;  /* 0x0206000000007b1d */ /* 0x000fe20000010000 */
[----:B------:R-:W-:Y:S02]  /*30180*/  USHF.R.S32.HI UR43, URZ, 0x1f, UR36 ;  /* 0x0000001f3f2b7899 */ /* 0x000fe40008011424 */
[----:B------:R-:W-:-:S06]  /*30190*/  ULOP3.LUT UP0, URZ, UR4, 0x3ff, URZ, 0xc0, !UPT ;  /* 0x000003ff043f7892 */ /* 0x000fcc000f80c03f */
[----:B------:R-:W-:-:S13]  /*301a0*/  PLOP3.LUT P0, PT, PT, PT, UP0, 0x80, 0x0 ;  /* 0x000000000000781c */ /* 0x000fda0003f0f008 */
[----:B------:R-:W-:Y:S05]  /*301b0*/  @!P0 BRA `(.L_x_2160) ;  /* 0x0000000000408947 */ /* 0x000fea0003800000 */
[----:B------:R-:W-:Y:S01]  /*301c0*/  MOV R2, 0x0 ;  /* 0x0000000000027802 */ /* 0x000fe20000000f00 */
[----:B------:R-:W-:Y:S01]  /*301d0*/  ULDC.64 UR6, c[0x4][0x98] ;  /* 0x0100260000067ab9 */ /* 0x000fe20000000a00 */
[----:B------:R-:W-:Y:S01]  /*301e0*/  ULDC.64 UR8, c[0x4][0xa0] ;  /* 0x0100280000087ab9 */ /* 0x000fe20000000a00 */
[----:B------:R-:W-:Y:S01]  /*301f0*/  ULDC.64 UR4, c[0x4][0x20] ;  /* 0x0100080000047ab9 */ /* 0x000fe20000000a00 */
[----:B-1----:R-:W-:Y:S02]  /*30200*/  IMAD.U32 R4, RZ, RZ, UR6 ;  /* 0x00000006ff047e24 */ /* 0x002fe4000f8e00ff */
        /* <DEDUP_REMOVED lines=11> */
.L_x_2160:
[----:B------:R-:W2:Y:S01]  /*302c0*/  LDC R7, c[0x0][0x448] ;  /* 0x00011200ff077b82 */ /* 0x000ea20000000800 */
[----:B------:R-:W3:Y:S01]  /*302d0*/  S2R R9, SR_TID.X ;  /* 0x0000000000097919 */ /* 0x000ee20000002100 */
[----:B------:R-:W-:Y:S02]  /*302e0*/  ULDC.64 UR8, c[0x0][0x2d8] ;  /* 0x0000b60000087ab9 */ /* 0x000fe40000000a00 */
[----:B------:R-:W-:Y:S01]  /*302f0*/  UIMAD UR6, UR43, UR8, URZ ;  /* 0x000000082b0672a4 */ /* 0x000fe2000f8e023f */
[----:B-1----:R-:W1:Y:S01]  /*30300*/  S2R R4, SR_CTAID.Z ;  /* 0x0000000000047919 */ /* 0x002e620000002700 */
[----:B------:R-:W-:Y:S02]  /*30310*/  UIMAD.WIDE.U32 UR4, UR36, UR8, URZ ;  /* 0x00000008240472a5 */ /* 0x000fe4000f8e003f */
[----:B------:R-:W-:Y:S01]  /*30320*/  UIMAD UR6, UR36, UR9, UR6 ;  /* 0x00000009240672a4 */ /* 0x000fe2000f8e0206 */
[----:B------:R-:W4:Y:S03]  /*30330*/  S2R R10, SR_CTAID.Z ;  /* 0x00000000000a7919 */ /* 0x000f260000002700 */
[----:B------:R-:W-:Y:S01]  /*30340*/  UIADD3 UR5, UR5, UR6, URZ ;  /* 0x0000000605057290 */ /* 0x000fe2000fffe03f */
[----:B--2---:R-:W-:-:S02]  /*30350*/  ISETP.NE.AND P0, PT, R7, 0x1, PT ;  /* 0x000000010700780c */ /* 0x004fc40003f05270 */
[C---:B---3--:R-:W-:Y:S01]  /*30360*/  LOP3.LUT R8, R9.reuse, 0x7f, RZ, 0xc0, !PT ;  /* 0x0000007f09087812 */ /* 0x048fe200078ec0ff */
[----:B------:R-:W-:-:S10]  /*30370*/  IMAD.SHL.U32 R3, R9, 0x10, RZ ;  /* 0x0000001009037824 */ /* 0x000fd400078e00ff */
[----:B------:R-:W2:Y:S01]  /*30380*/  @P0 LDC R0, c[0x0][0x44c] ;  /* 0x00011300ff000b82 */ /* 0x000ea20000000800 */
[----:B------:R-:W-:Y:S02]  /*30390*/  SHF.R.U32.HI R6, RZ, 0x3, R8 ;  /* 0x00000003ff067819 */ /* 0x000fe40000011608 */
[----:B-1----:R-:W-:Y:S02]  /*303a0*/  SHF.R.S32.HI R4, RZ, 0x1f, R4 ;  /* 0x0000001fff047819 */ /* 0x002fe40000011404 */
[----:B------:R-:W-:-:S03]  /*303b0*/  LOP3.LUT R3, R6, 0x70, R3, 0xf8, !PT ;  /* 0x0000007006037812 */ /* 0x000fc600078ef803 */
[----:B------:R-:W1:Y:S02]  /*303c0*/  @P0 LDC R2, c[0x0][0x450] ;  /* 0x00011400ff020b82 */ /* 0x000e640000000800 */
[----:B0-----:R-:W-:-:S04]  /*303d0*/  VIADD R5, R3, UR39 ;  /* 0x0000002703057c36 */ /* 0x001fc80008000000 */
[----:B--2---:R-:W-:-:S04]  /*303e0*/  @P0 IMAD.HI.U32 R3, R5, R0, RZ ;  /* 0x0000000005030227 */ /* 0x004fc800078e00ff */
[----:B------:R-:W-:Y:S01]  /*303f0*/  IMAD.MOV.U32 R0, RZ, RZ, R5 ;  /* 0x000000ffff007224 */ /* 0x000fe200078e0005 */
[----:B-1----:R-:W-:Y:S02]  /*30400*/  @P0 SHF.R.U32.HI R0, RZ, R2, R3 ;  /* 0x00000002ff000219 */ /* 0x002fe40000011603 */
[----:B------:R-:W0:Y:S02]  /*30410*/  LDC.64 R2, c[0x0][0x2e0] ;  /* 0x0000b800ff027b82 */ /* 0x000e240000000a00 */
[----:B0-----:R-:W-:-:S04]  /*30420*/  IMAD R4, R4, R2, RZ ;  /* 0x0000000204047224 */ /* 0x001fc800078e02ff */
[C---:B----4-:R-:W-:Y:S02]  /*30430*/  IMAD R4, R10.reuse, R3, R4 ;  /* 0x000000030a047224 */ /* 0x050fe400078e0204 */
        /* <DEDUP_REMOVED lines=8> */
[----:B------:R-:W-:Y:S02]  /*304c0*/  IMAD.MOV R0, RZ, RZ, -R0 ;  /* 0x000000ffff007224 */ /* 0x000fe400078e0a00 */
[----:B------:R-:W-:Y:S02]  /*304d0*/  IMAD.IADD R3, R3, 0x1, R4 ;  /* 0x0000000103037824 */ /* 0x000fe400078e0204 */
[----:B------:R-:W-:-:S04]  /*304e0*/  IMAD R0, R7, R0, R5 ;  /* 0x0000000007007224 */ /* 0x000fc800078e0205 */
[----:B------:R-:W-:Y:S01]  /*304f0*/  IMAD.WIDE.U32 R2, R0, UR4, R2 ;  /* 0x0000000400027c25 */ /* 0x000fe2000f8e0002 */
[----:B------:R-:W-:-:S05]  /*30500*/  SHF.R.S32.HI R4, RZ, 0x1f, R0 ;  /* 0x0000001fff047819 */ /* 0x000fca0000011400 */
[----:B------:R-:W-:-:S04]  /*30510*/  IMAD R4, R4, UR4, RZ ;  /* 0x0000000404047c24 */ /* 0x000fc8000f8e02ff */
        /* <DEDUP_REMOVED lines=21> */
[----:B------:R-:W2:Y:S02]  /*30670*/  SHFL.IDX PT, R6, R0, 0x1, 0x181f ;  /* 0x00381f0000067f89 */ /* 0x000ea400000e0000 */
[----:B------:R-:W-:-:S02]  /*30680*/  ISETP.GE.AND P1, PT, R11, R2, PT ;  /* 0x000000020b00720c */ /* 0x000fc40003f26270 */
[----:B------:R-:W3:Y:S01]  /*30690*/  SHFL.IDX PT, R8, R3, 0x1, 0x181f ;  /* 0x00381f0003087f89 */ /* 0x000ee200000e0000 */
[----:B------:R-:W-:-:S03]  /*306a0*/  ISETP.GE.AND P2, PT, R12, R2, PT ;  /* 0x000000020c00720c */ /* 0x000fc60003f46270 */
[----:B------:R4:W-:Y:S04]  /*306b0*/  STL [R1+0x494], R12 ;  /* 0x0004940c01007387 */ /* 0x0009e80000100800 */
[----:B------:R-:W-:Y:S03]  /*306c0*/  STL [R1+0x474], R11 ;  /* 0x0004740b01007387 */ /* 0x000fe60000100800 */
[----:B------:R-:W-:Y:S02]  /*306d0*/  @!P1 LEA R7, R9, UR38, 0x1 ;  /* 0x0000002609079c11 */ /* 0x000fe4000f8e08ff */
[----:B0-----:R-:W-:Y:S01]  /*306e0*/  @!P1 LEA R5, P3, R10, R5, 0x1 ;  /* 0x000000050a059211 */ /* 0x001fe200078608ff */
[----:B----4-:R-:W-:-:S04]  /*306f0*/  VIADD R12, R11, 0x20 ;  /* 0x000000200b0c7836 */ /* 0x010fc80000000000 */
[----:B-1----:R-:W-:Y:S01]  /*30700*/  @!P1 IMAD.X R4, RZ, RZ, R4, P3 ;  /* 0x000000ffff049224 */ /* 0x002fe200018e0604 */
[----:B------:R-:W-:Y:S04]  /*30710*/  STL [R1+0x4a0], R12 ;  /* 0x0004a00c01007387 */ /* 0x000fe80000100800 */
[----:B------:R-:W-:-:S04]  /*30720*/  @!P1 LOP3.LUT R5, R5, R4, RZ, 0x3c, !PT ;  /* 0x0000000405059212 */ /* 0x000fc800078e3cff */
[----:B------:R-:W-:-:S04]  /*30730*/  @!P1 LOP3.LUT R4, R5, R4, RZ, 0x3c, !PT ;  /* 0x0000000405049212 */ /* 0x000fc800078e3cff */
[----:B------:R-:W-:-:S05]  /*30740*/  @!P1 LOP3.LUT R5, R5, R4, RZ, 0x3c, !PT ;  /* 0x0000000405059212 */ /* 0x000fca00078e3cff */
[----:B------:R2:W-:Y:S02]  /*30750*/  @!P1 LDGSTS.E.BYPASS.LTC128B.128 [R7+0x18400], desc[UR44][R4.64], !P0 ;  /* 0x1840000004079fae */ /* 0x0005e4000c101d6c */
[----:B--2---:R-:W-:Y:S01]  /*30760*/  @!P2 LEA R4, P1, R10, R6, 0x1 ;  /* 0x000000060a04a211 */ /* 0x004fe200078208ff */
[----:B------:R-:W-:Y:S01]  /*30770*/  VIADD R7, R11, 0x30 ;  /* 0x000000300b077836 */ /* 0x000fe20000000000 */
[----:B------:R-:W-:-:S03]  /*30780*/  @!P2 LEA R6, R9, UR38, 0x1 ;  /* 0x000000260906ac11 */ /* 0x000fc6000f8e08ff */
[----:B---3--:R-:W-:Y:S01]  /*30790*/  @!P2 IMAD.X R5, RZ, RZ, R8, P1 ;  /* 0x000000ffff05a224 */ /* 0x008fe200008e0608 */
[----:B------:R-:W-:Y:S01]  /*307a0*/  ISETP.GE.AND P1, PT, R12, R2, PT ;  /* 0x000000020c00720c */ /* 0x000fe20003f26270 */
[----:B------:R-:W-:Y:S04]  /*307b0*/  STL [R1+0x4a4], R7 ;  /* 0x0004a40701007387 */ /* 0x000fe80000100800 */
[----:B------:R0:W-:Y:S04]  /*307c0*/  @!P2 LDGSTS.E.BYPASS.LTC128B.128 [R6+0x18c00], desc[UR44][R4.64], !P0 ;  /* 0x18c000000406afae */ /* 0x0001e8000c101d6c */
[----:B0-----:R-:W0:Y:S04]  /*307d0*/  SHFL.IDX PT, R5, R0, 0x2, 0x181f ;  /* 0x00581f0000057f89 */ /* 0x001e2800000e0000 */
[----:B------:R-:W-:Y:S01]  /*307e0*/  @!P1 LEA R6, R9, UR38, 0x1 ;  /* 0x0000002609069c11 */ /* 0x000fe2000f8e08ff */
[----:B------:R-:W1:Y:S01]  /*307f0*/  SHFL.IDX PT, R4, R3, 0x2, 0x181f ;  /* 0x00581f0003047f89 */ /* 0x000e6200000e0000 */
[----:B0-----:R-:W-:-:S05]  /*30800*/  @!P1 LEA R5, P2, R10, R5, 0x1 ;  /* 0x000000050a059211 */ /* 0x001fca00078408ff */
[----:B-1----:R-:W-:-:S05]  /*30810*/  @!P1 IMAD.X R4, RZ, RZ, R4, P2 ;  /* 0x000000ffff049224 */ /* 0x002fca00010e0604 */
        /* <DEDUP_REMOVED lines=19> */
[----:B0-----:R-:W0:Y:S04]  /*30950*/  SHFL.IDX PT, R4, R0, 0x4, 0x181f ;  /* 0x00981f0000047f89 */ /* 0x001e2800000e0000 */
[----:B------:R-:W1:Y:S01]  /*30960*/  SHFL.IDX PT, R6, R3, 0x4, 0x181f ;  /* 0x00981f0003067f89 */ /* 0x000e6200000e0000 */
[----:B0-----:R-:W-:-:S05]  /*30970*/  @!P1 LEA R5, P2, R10, R4, 0x1 ;  /* 0x000000040a059211 */ /* 0x001fca00078408ff */
[----:B-1----:R-:W-:Y:S01]  /*30980*/  @!P1 IMAD.X R4, RZ, RZ, R6, P2 ;  /* 0x000000ffff049224 */ /* 0x002fe200010e0606 */
[----:B------:R-:W-:-:S04]  /*30990*/  @!P1 LEA R6, R9, UR38, 0x1 ;  /* 0x0000002609069c11 */ /* 0x000fc8000f8e08ff */
        /* <DEDUP_REMOVED lines=16> */
[----:B------:R-:W-:-:S03]  /*30aa0*/  ISETP.GE.AND P1, PT, R7, R2, PT ;  /* 0x000000020700720c */ /* 0x000fc60003f26270 */
[----:B0-----:R-:W0:Y:S04]  /*30ab0*/  SHFL.IDX PT, R4, R0, 0x6, 0x181f ;  /* 0x00d81f0000047f89 */ /* 0x001e2800000e0000 */
[----:B------:R-:W1:Y:S04]  /*30ac0*/  SHFL.IDX PT, R6, R3, 0x6, 0x181f ;  /* 0x00d81f0003067f89 */ /* 0x000e6800000e0000 */
[----:B------:R-:W2:Y:S04]  /*30ad0*/  SHFL.IDX PT, R3, R3, 0x7, 0x181f ;  /* 0x00f81f0003037f89 */ /* 0x000ea800000e0000 */
[----:B------:R-:W3:Y:S01]  /*30ae0*/  SHFL.IDX PT, R0, R0, 0x7, 0x181f ;  /* 0x00f81f0000007f89 */ /* 0x000ee200000e0000 */
[----:B0-----:R-:W-:-:S05]  /*30af0*/  @!P1 LEA R5, P2, R10, R4, 0x1 ;  /* 0x000000040a059211 */ /* 0x001fca00078408ff */
[----:B-1----:R-:W-:Y:S01]  /*30b00*/  @!P1 IMAD.X R4, RZ, RZ, R6, P2 ;  /* 0x000000ffff049224 */ /* 0x002fe200010e0606 */
[----:B------:R-:W-:-:S04]  /*30b10*/  @!P1 LEA R6, R9, UR38, 0x1 ;  /* 0x0000002609069c11 */ /* 0x000fc8000f8e08ff */
[----:B------:R-:W-:-:S04]  /*30b20*/  @!P1 LOP3.LUT R5, R5, R4, RZ, 0x3c, !PT ;  /* 0x0000000405059212 */ /* 0x000fc800078e3cff */
[----:B------:R-:W-:-:S04]  /*30b30*/  @!P1 LOP3.LUT R4, R5, R4, RZ, 0x3c, !PT ;  /* 0x0000000405049212 */ /* 0x000fc800078e3cff */
[----:B------:R-:W-:-:S05]  /*30b40*/  @!P1 LOP3.LUT R5, R5, R4, RZ, 0x3c, !PT ;  /* 0x0000000405059212 */ /* 0x000fca00078e3cff */
[----:B--23--:R1:W-:Y:S02]  /*30b50*/  @!P1 LDGSTS.E.BYPASS.LTC128B.128 [R6+0x1b400], desc[UR44][R4.64], !P0 ;  /* 0x1b40000004069fae */ /* 0x00c3e4000c101d6c */
.L_x_2259:
[----:B01----:R-:W2:Y:S02]  /*30b60*/  LDL R4, [R1+0x474] ;  /* 0x0004740001047983 */ /* 0x003ea40000100800 */
        /* <DEDUP_REMOVED lines=13> */
[----:B-1----:R-:W1:Y:S01]  /*30c40*/  LDC.64 R2, c[0x0][0x3d8] ;  /* 0x0000f600ff027b82 */ /* 0x002e620000000a00 */
[----:B------:R-:W-:Y:S01]  /*30c50*/  NOP ;  /* 0x0000000000007918 */ /* 0x000fe20000000000 */
[C---:B-1----:R-:W-:Y:S01]  /*30c60*/  IMAD R0, R2.reuse, UR43, RZ ;  /* 0x0000002b02007c24 */ /* 0x042fe2000f8e02ff */
[----:B------:R-:W-:Y:S01]  /*30c70*/  UIADD3 UR4, UR38, 0x22400, URZ ;  /* 0x0002240026047890 */ /* 0x000fe2000fffe03f */
[----:B0-----:R-:W-:Y:S01]  /*30c80*/  IMAD.WIDE.U32 R4, R2, UR36, RZ ;  /* 0x0000002402047c25 */ /* 0x001fe2000f8e00ff */
        /* <DEDUP_REMOVED lines=12> */
[----:B0-----:R-:W-:Y:S02]  /*30d50*/  IMAD.U32 R4, RZ, RZ, UR6 ;  /* 0x00000006ff047e24 */ /* 0x001fe4000f8e00ff */
        /* <DEDUP_REMOVED lines=11> */
.L_x_2162:
[----:B0-----:R-:W2:Y:S01]  /*30e10*/  LDL.LU.64 R4, [R1+0x4b8] ;  /* 0x0004b80001047983 */ /* 0x001ea20000300a00 */
[----:B------:R-:W0:Y:S01]  /*30e20*/  LDC R6, c[0x0][0x448] ;  /* 0x00011200ff067b82 */ /* 0x000e220000000800 */
[----:B------:R-:W-:Y:S02]  /*30e30*/  ULDC.64 UR4, c[0x0][0x3e0] ;  /* 0x0000f80000047ab9 */ /* 0x000fe40000000a00 */
[----:B------:R-:W2:Y:S01]  /*30e40*/  LDL.LU.64 R2, [R1+0x498] ;  /* 0x0004980001027983 */ /* 0x000ea20000300a00 */
[----:B------:R-:W1:Y:S01]  /*30e50*/  S2R R0, SR_CTAID.Z ;  /* 0x0000000000007919 */ /* 0x000e620000002700 */
[----:B0-----:R-:W-:Y:S02]  /*30e60*/  ISETP.NE.AND P0, PT, R6, 0x1, PT ;  /* 0x000000010600780c */ /* 0x001fe40003f05270 */
[----:B-1----:R-:W-:-:S05]  /*30e70*/  SHF.R.S32.HI R0, RZ, 0x1f, R0 ;  /* 0x0000001fff007819 */ /* 0x002fca0000011400 */
[----:B------:R-:W-:Y:S01]  /*30e80*/  IMAD R0, R0, UR4, RZ ;  /* 0x0000000400007c24 */ /* 0x000fe2000f8e02ff */
[----:B------:R-:W0:Y:S02]  /*30e90*/  S2R R8, SR_TID.X ;  /* 0x0000000000087919 */ /* 0x000e240000002100 */
[----:B0-----:R-:W-:-:S05]  /*30ea0*/  IMAD.SHL.U32 R10, R8, 0x8, RZ ;  /* 0x00000008080a7824 */ /* 0x001fca00078e00ff */
[----:B------:R-:W-:Y:S01]  /*30eb0*/  LOP3.LUT R10, R10, 0x38, RZ, 0xc0, !PT ;  /* 0x000000380a0a7812 */ /* 0x000fe200078ec0ff */
[----:B--2---:R-:W-:Y:S02]  /*30ec0*/  IMAD.MOV.U32 R2, RZ, RZ, R4 ;  /* 0x000000ffff027224 */ /* 0x004fe400078e0004 */
[----:B------:R-:W0:Y:S01]  /*30ed0*/  S2R R4, SR_CTAID.Z ;  /* 0x0000000000047919 */ /* 0x000e220000002700 */
[----:B------:R-:W1:Y:S01]  /*30ee0*/  S2R R5, SR_TID.X ;  /* 0x0000000000057919 */ /* 0x000e620000002100 */
[C---:B0-----:R-:W-:Y:S02]  /*30ef0*/  IMAD R0, R4.reuse, UR5, R0 ;  /* 0x0000000504007c24 */ /* 0x041fe4000f8e0200 */
[----:B------:R-:W-:Y:S01]  /*30f00*/  IMAD.WIDE.U32 R2, R4, UR4, R2 ;  /* 0x0000000404027c25 */ /* 0x000fe2000f8e0002 */
[----:B------:R-:W-:-:S03]  /*30f10*/  ULDC.64 UR4, c[0x0][0x3d0] ;  /* 0x0000f40000047ab9 */ /* 0x000fc60000000a00 */
[----:B------:R-:W-:Y:S02]  /*30f20*/  IMAD.IADD R3, R3, 0x1, R0 ;  /* 0x0000000103037824 */ /* 0x000fe400078e0200 */
[----:B------:R-:W0:Y:S01]  /*30f30*/  @P0 LDC R0, c[0x0][0x44c] ;  /* 0x00011300ff000b82 */ /* 0x000e220000000800 */
[C---:B-1----:R-:W-:Y:S01]  /*30f40*/  LOP3.LUT R4, R5.reuse, 0x7f, RZ, 0xc0, !PT ;  /* 0x0000007f05047812 */ /* 0x042fe200078ec0ff */
[----:B------:R-:W-:-:S06]  /*30f50*/  IMAD.SHL.U32 R15, R5, 0x10, RZ ;  /* 0x00000010050f7824 */ /* 0x000fcc00078e00ff */
[----:B------:R-:W1:Y:S01]  /*30f60*/  @P0 LDC R5, c[0x0][0x450] ;  /* 0x00011400ff050b82 */ /* 0x000e620000000800 */
[----:B------:R-:W-:-:S04]  /*30f70*/  SHF.R.U32.HI R7, RZ, 0x3, R4 ;  /* 0x00000003ff077819 */ /* 0x000fc80000011604 */
[----:B------:R-:W-:-:S05]  /*30f80*/  LOP3.LUT R7, R7, 0x70, R15, 0xf8, !PT ;  /* 0x0000007007077812 */ /* 0x000fca00078ef80f */
[----:B------:R-:W-:-:S04]  /*30f90*/  VIADD R7, R7, UR39 ;  /* 0x0000002707077c36 */ /* 0x000fc80008000000 */
[----:B0-----:R-:W-:-:S04]  /*30fa0*/  @P0 IMAD.HI.U32 R0, R7, R0, RZ ;  /* 0x0000000007000227 */ /* 0x001fc800078e00ff */
[----:B------:R-:W-:Y:S01]  /*30fb0*/  IMAD.MOV.U32 R4, RZ, RZ, R7 ;  /* 0x000000ffff047224 */ /* 0x000fe200078e0007 */
[----:B-1----:R-:W-:-:S04]  /*30fc0*/  @P0 SHF.R.U32.HI R4, RZ, R5, R0 ;  /* 0x00000005ff040219 */ /* 0x002fc80000011600 */
[--C-:B------:R-:W-:Y:S01]  /*30fd0*/  SHF.R.S32.HI R5, RZ, 0x1f, R4.reuse ;  /* 0x0000001fff057819 */ /* 0x100fe20000011404 */
[----:B------:R-:W-:-:S04]  /*30fe0*/  IMAD.MOV R0, RZ, RZ, -R4 ;  /* 0x000000ffff007224 */ /* 0x000fc800078e0a04 */
[----:B------:R-:W-:Y:S02]  /*30ff0*/  IMAD R5, R5, UR4, RZ ;  /* 0x0000000405057c24 */ /* 0x000fe4000f8e02ff */
[----:B------:R-:W-:-:S04]  /*31000*/  IMAD.WIDE.U32 R2, R4, UR4, R2 ;  /* 0x0000000404027c25 */ /* 0x000fc8000f8e0002 */
[----:B------:R-:W-:Y:S02]  /*31010*/  IMAD R0, R6, R0, R7 ;  /* 0x0000000006007224 */ /* 0x000fe400078e0207 */
        /* <DEDUP_REMOVED lines=10> */
[----:B------:R-:W-:-:S04]  /*310c0*/  ULDC UR4, c[0x0][0x3b8] ;  /* 0x0000ee0000047ab9 */ /* 0x000fc80000000800 */
[----:B------:R-:W-:Y:S02]  /*310d0*/  LEA.HI.X R4, R2, UR5, R0, 0x1, P0 ;  /* 0x0000000502047c11 */ /* 0x000fe400080f0c00 */
[----:B------:R-:W-:-:S04]  /*310e0*/  LOP3.LUT R0, R10, 0x40, RZ, 0xfc, !PT ;  /* 0x000000400a007812 */ /* 0x000fc800078efcff */
[----:B------:R-:W-:Y:S02]  /*310f0*/  ISETP.GE.AND P0, PT, R0, UR4, PT ;  /* 0x0000000400007c0c */ /* 0x000fe4000bf06270 */
[----:B------:R-:W-:-:S04]  /*31100*/  LOP3.LUT R0, R10, 0x80, RZ, 0xfc, !PT ;  /* 0x000000800a007812 */ /* 0x000fc800078efcff */
[----:B------:R-:W-:Y:S02]  /*31110*/  ISETP.GE.AND P1, PT, R0, UR4, PT ;  /* 0x0000000400007c0c */ /* 0x000fe4000bf26270 */
[C---:B------:R-:W-:Y:S02]  /*31120*/  LOP3.LUT R0, R10.reuse, 0xc0, RZ, 0xfc, !PT ;  /* 0x000000c00a007812 */ /* 0x040fe400078efcff */
[----:B------:R-:W-:Y:S02]  /*31130*/  ISETP.GE.AND P3, PT, R10, UR4, PT ;  /* 0x000000040a007c0c */ /* 0x000fe4000bf66270 */
[----:B------:R-:W-:Y:S01]  /*31140*/  ISETP.GE.AND P2, PT, R0, UR4, PT ;  /* 0x0000000400007c0c */ /* 0x000fe2000bf46270 */
[----:B------:R-:W-:-:S03]  /*31150*/  UMOV UR4, 0xffffffff ;  /* 0xffffffff00047882 */ /* 0x000fc60000000000 */
[----:B------:R-:W-:Y:S09]  /*31160*/  BRA.DIV UR4, `(.L_x_2163) ;  /* 0x0000003a04707947 */ /* 0x000ff2000b800000 */
[----:B------:R-:W2:Y:S01]  /*31170*/  LDL.LU R3, [R1+0x494] ;  /* 0x0004940001037983 */ /* 0x000ea20000300800 */
[----:B------:R-:W-:-:S03]  /*31180*/  ULDC UR4, c[0x0][0x288] ;  /* 0x0000a20000047ab9 */ /* 0x000fc60000000800 */
[----:B------:R-:W3:Y:S04]  /*31190*/  LDL.LU R7, [R1+0x474] ;  /* 0x0004740001077983 */ /* 0x000ee80000300800 */
[----:B------:R-:W4:Y:S04]  /*311a0*/  LDL.LU R15, [R1+0x4a0] ;  /* 0x0004a000010f7983 */ /* 0x000f280000300800 */
[----:B------:R-:W5:Y:S01]  /*311b0*/  LDL.LU R13, [R1+0x4a4] ;  /* 0x0004a400010d7983 */ /* 0x000f620000300800 */
[----:B------:R-:W0:Y:S01]  /*311c0*/  S2R R2, SR_TID.X ;  /* 0x0000000000027919 */ /* 0x000e220000002100 */
[----:B------:R-:W-:-:S02]  /*311d0*/  IMAD R0, R6, UR4, RZ ;  /* 0x0000000406007c24 */ /* 0x000fc4000f8e02ff */
[----:B------:R-:W5:Y:S01]  /*311e0*/  LDL.LU R14, [R1+0x4a8] ;  /* 0x0004a800010e7983 */ /* 0x000f620000300800 */
[----:B0-----:R-:W-:-:S05]  /*311f0*/  IMAD.SHL.U32 R11, R2, 0x8, RZ ;  /* 0x00000008020b7824 */ /* 0x001fca00078e00ff */
[----:B------:R-:W-:-:S04]  /*31200*/  LOP3.LUT R11, R11, 0x1f8, RZ, 0xc0, !PT ;  /* 0x000001f80b0b7812 */ /* 0x000fc800078ec0ff */
[----:B------:R-:W-:Y:S01]  /*31210*/  LOP3.LUT R11, R11, 0x38, R2, 0x78, !PT ;  /* 0x000000380b0b7812 */ /* 0x000fe200078e7802 */
[----:B------:R-:W-:Y:S01]  /*31220*/  SHFL.IDX PT, R6, R4, 0x1, 0x181f ;  /* 0x00381f0004067f89 */ /* 0x000fe200000e0000 */
[----:B--2---:R-:W-:-:S03]  /*31230*/  ISETP.GE.AND P4, PT, R3, R0, PT ;  /* 0x000000000300720c */ /* 0x004fc60003f86270 */
[----:B------:R-:W0:Y:S01]  /*31240*/  SHFL.IDX PT, R3, R5, RZ, 0x181f ;  /* 0x00181fff05037589 */ /* 0x000e2200000e0000 */
[----:B---3--:R-:W-:Y:S02]  /*31250*/  ISETP.GE.AND P5, PT, R7, R0, PT ;  /* 0x000000000700720c */ /* 0x008fe40003fa6270 */
[----:B------:R-:W-:Y:S02]  /*31260*/  LOP3.LUT R7, R2, 0x7f, RZ, 0xc0, !PT ;  /* 0x0000007f02077812 */ /* 0x000fe400078ec0ff */
[----:B------:R-:W1:Y:S03]  /*31270*/  SHFL.IDX PT, R2, R4, RZ, 0x181f ;  /* 0x00181fff04027589 */ /* 0x000e6600000e0000 */
[----:B------:R-:W-:-:S06]  /*31280*/  IMAD.SHL.U32 R12, R7, 0x8, RZ ;  /* 0x00000008070c7824 */ /* 0x000fcc00078e00ff */
[----:B0-----:R-:W-:-:S05]  /*31290*/  @!P5 LEA R3, P6, R10, R3, 0x1 ;  /* 0x000000030a03d211 */ /* 0x001fca00078c08ff */
[----:B-1----:R-:W-:Y:S01]  /*312a0*/  @!P5 IMAD.X R2, RZ, RZ, R2, P6 ;  /* 0x000000ffff02d224 */ /* 0x002fe200030e0602 */
[----:B------:R-:W-:-:S04]  /*312b0*/  LOP3.LUT R11, R11, 0x200, R12, 0xf8, !PT ;  /* 0x000002000b0b7812 */ /* 0x000fc800078ef80c */
[----:B------:R-:W-:-:S04]  /*312c0*/  @!P5 LOP3.LUT R3, R3, R2, RZ, 0x3c, !PT ;  /* 0x000000020303d212 */ /* 0x000fc800078e3cff */
[----:B------:R-:W-:Y:S02]  /*312d0*/  @!P5 LOP3.LUT R2, R3, R2, RZ, 0x3c, !PT ;  /* 0x000000020302d212 */ /* 0x000fe400078e3cff */
        /* <DEDUP_REMOVED lines=19> */
[----:B0-----:R-:W-:-:S05]  /*31410*/  @!P4 LEA R2, P6, R10, R2, 0x1 ;  /* 0x000000020a02c211 */ /* 0x001fca00078c08ff */
[----:B-1----:R-:W-:-:S05]  /*31420*/  @!P4 IMAD.X R3, RZ, RZ, R6, P6 ;  /* 0x000000ffff03c224 */ /* 0x002fca00030e0606 */
[----:B------:R-:W-:Y:S04]  /*31430*/  @!P4 LDGSTS.E.BYPASS.LTC128B.128 [R9+0x23400], desc[UR44][R2.64], !P3 ;  /* 0x234000000209cfae */ /* 0x000fe8000d901d6c */
[----:B------:R-:W-:Y:S04]  /*31440*/  @!P4 LDGSTS.E.BYPASS.LTC128B.128 [R9+0x27400], desc[UR44][R2.64+0x80], !P0 ;  /* 0x274000800209cfae */ /* 0x000fe8000c101d6c */
[----:B------:R-:W-:Y:S04]  /*31450*/  @!P4 LDGSTS.E.BYPASS.LTC128B.128 [R9+0x2b400], desc[UR44][R2.64+0x100], !P1 ;  /* 0x2b4001000209cfae */ /* 0x000fe8000c901d6c */
[----:B------:R0:W-:Y:S01]  /*31460*/  @!P4 LDGSTS.E.BYPASS.LTC128B.128 [R9+0x2f400], desc[UR44][R2.64+0x180], !P2 ;  /* 0x2f4001800209cfae */ /* 0x0001e2000d101d6c */
[----:B-----5:R-:W-:-:S03]  /*31470*/  ISETP.GE.AND P4, PT, R13, R0, PT ;  /* 0x000000000d00720c */ /* 0x020fc60003f86270 */
[----:B------:R-:W3:Y:S04]  /*31480*/  LDL.LU R13, [R1+0x4b0] ;  /* 0x0004b000010d7983 */ /* 0x000ee80000300800 */
        /* <DEDUP_REMOVED lines=11> */
[----:B------:R-:W-:-:S13]  /*31540*/  ISETP.GE.AND P4, PT, R14, R0, PT ;  /* 0x000000000e00720c */ /* 0x000fda0003f86270 */
[----:B------:R-:W-:Y:S02]  /*31550*/  @!P4 LEA R9, R11, UR38, 0x1 ;  /* 0x000000260b09cc11 */ /* 0x000fe4000f8e08ff */
        /* <DEDUP_REMOVED lines=8> */
[----:B------:R-:W-:Y:S01]  /*315e0*/  SHFL.IDX PT, R14, R5, 0x7, 0x181f ;  /* 0x00f81f00050e7f89 */ /* 0x000fe200000e0000 */
[----:B--2---:R-:W-:-:S13]  /*315f0*/  ISETP.GE.AND P4, PT, R15, R0, PT ;  /* 0x000000000f00720c */ /* 0x004fda0003f86270 */
[----:B0-----:R-:W-:Y:S02]  /*31600*/  @!P4 LEA R2, P6, R10, R2, 0x1 ;  /* 0x000000020a02c211 */ /* 0x001fe400078c08ff */
[----:B------:R-:W-:-:S03]  /*31610*/  @!P4 LEA R7, R11, UR38, 0x1 ;  /* 0x000000260b07cc11 */ /* 0x000fc6000f8e08ff */
[----:B------:R-:W-:-:S05]  /*31620*/  @!P4 IMAD.X R3, RZ, RZ, R6, P6 ;  /* 0x000000ffff03c224 */ /* 0x000fca00030e0606 */
[----:B------:R-:W-:Y:S04]  /*31630*/  @!P4 LDGSTS.E.BYPASS.LTC128B.128 [R7+0x24c00], desc[UR44][R2.64], !P3 ;  /* 0x24c000000207cfae */ /* 0x000fe8000d901d6c */
[----:B------:R-:W-:Y:S04]  /*31640*/  @!P4 LDGSTS.E.BYPASS.LTC128B.128 [R7+0x28c00], desc[UR44][R2.64+0x80], !P0 ;  /* 0x28c000800207cfae */ /* 0x000fe8000c101d6c */
[----:B------:R-:W-:Y:S04]  /*31650*/  @!P4 LDGSTS.E.BYPASS.LTC128B.128 [R7+0x2cc00], desc[UR44][R2.64+0x100], !P1 ;  /* 0x2cc001000207cfae */ /* 0x000fe8000c901d6c */
[----:B------:R0:W-:Y:S04]  /*31660*/  @!P4 LDGSTS.E.BYPASS.LTC128B.128 [R7+0x30c00], desc[UR44][R2.64+0x180], !P2 ;  /* 0x30c001800207cfae */ /* 0x0001e8000d101d6c */
[----:B------:R-:W-:Y:S04]  /*31670*/  SHFL.IDX PT, R6, R4, 0x6, 0x181f ;  /* 0x00d81f0004067f89 */ /* 0x000fe800000e0000 */
[----:B0-----:R-:W0:Y:S01]  /*31680*/  SHFL.IDX PT, R2, R5, 0x6, 0x181f ;  /* 0x00d81f0005027f89 */ /* 0x001e2200000e0000 */
[----:B---3--:R-:W-:-:S13]  /*31690*/  ISETP.GE.AND P4, PT, R13, R0, PT ;  /* 0x000000000d00720c */ /* 0x008fda0003f86270 */
[----:B0-----:R-:W-:Y:S02]  /*316a0*/  @!P4 LEA R2, P6, R10, R2, 0x1 ;  /* 0x000000020a02c211 */ /* 0x001fe400078c08ff */
[----:B------:R-:W-:-:S03]  /*316b0*/  @!P4 LEA R9, R11, UR38, 0x1 ;  /* 0x000000260b09cc11 */ /* 0x000fc6000f8e08ff */
[----:B------:R-:W-:Y:S02]  /*316c0*/  @!P4 IMAD.X R3, RZ, RZ, R6, P6 ;  /* 0x000000ffff03c224 */ /* 0x000fe400030e0606 */
[----:B------:R0:W1:Y:S04]  /*316d0*/  SHFL.IDX PT, R6, R4, 0x7, 0x181f ;  /* 0x00f81f0004067f89 */ /* 0x00006800000e0000 */
[----:B------:R0:W-:Y:S04]  /*316e0*/  @!P4 LDGSTS.E.BYPASS.LTC128B.128 [R9+0x25400], desc[UR44][R2.64], !P3 ;  /* 0x254000000209cfae */ /* 0x0001e8000d901d6c */
[----:B------:R0:W-:Y:S04]  /*316f0*/  @!P4 LDGSTS.E.BYPASS.LTC128B.128 [R9+0x29400], desc[UR44][R2.64+0x80], !P0 ;  /* 0x294000800209cfae */ /* 0x0001e8000c101d6c */
[----:B------:R0:W-:Y:S04]  /*31700*/  @!P4 LDGSTS.E.BYPASS.LTC128B.128 [R9+0x2d400], desc[UR44][R2.64+0x100], !P1 ;  /* 0x2d4001000209cfae */ /* 0x0001e8000c901d6c */
[----:B------:R0:W-:Y:S02]  /*31710*/  @!P4 LDGSTS.E.BYPASS.LTC128B.128 [R9+0x31400], desc[UR44][R2.64+0x180], !P2 ;  /* 0x314001800209cfae */ /* 0x0001e4000d101d6c */
.L_x_2277:
[----:B0-----:R-:W2:Y:S01]  /*31720*/  LDL.LU R2, [R1+0x4c0] ;  /* 0x0004c00001027983 */ /* 0x001ea20000300800 */
[----:B------:R-:W-:Y:S01]  /*31730*/  BSSY B0, `(.L_x_2164) ;  /* 0x0000014000007945 */ /* 0x000fe20003800000 */
[----:B--2---:R-:W-:-:S13]  /*31740*/  ISETP.GE.AND P4, PT, R2, R0, PT ;  /* 0x000000000200720c */ /* 0x004fda0003f86270 */
[----:B------:R-:W-:Y:S05]  /*31750*/  @P4 BRA `(.L_x_2165) ;  /* 0x0000000000444947 */ /* 0x000fea0003800000 */
[----:B------:R-:W0:Y:S01]  /*31760*/  S2R R2, SR_TID.X ;  /* 0x0000000000027919 */ /* 0x000e220000002100 */
[----:B------:R-:W-:-:S05]  /*31770*/  LOP3.LUT R8, R8, 0x7f, RZ, 0xc0, !PT ;  /* 0x0000007f08087812 */ /* 0x000fca00078ec0ff */
[----:B------:R-:W-:Y:S02]  /*31780*/  IMAD.SHL.U32 R4, R8, 0x8, RZ ;  /* 0x0000000808047824 */ /* 0x000fe400078e00ff */
[----:B0-----:R-:W-:-:S05]  /*31790*/  IMAD.SHL.U32 R8, R2, 0x8, RZ ;  /* 0x0000000802087824 */ /* 0x001fca00078e00ff */
[----:B------:R-:W-:-:S04]  /*317a0*/  LOP3.LUT R8, R8, 0x1f8, RZ, 0xc0, !PT ;  /* 0x000001f808087812 */ /* 0x000fc800078ec0ff */
[----:B------:R-:W-:Y:S02]  /*317b0*/  LOP3.LUT R8, R8, 0x38, R2, 0x78, !PT ;  /* 0x0000003808087812 */ /* 0x000fe400078e7802 */
[----:B------:R-:W-:Y:S02]  /*317c0*/  LEA R2, P4, R10, R14, 0x1 ;  /* 0x0000000e0a027211 */ /* 0x000fe400078808ff */
[----:B------:R-:W-:-:S03]  /*317d0*/  LOP3.LUT R8, R8, 0x200, R4, 0xf8, !PT ;  /* 0x0000020008087812 */ /* 0x000fc600078ef804 */
[----:B-1----:R-:W-:Y:S01]  /*317e0*/  IMAD.X R3, RZ, RZ, R6, P4 ;  /* 0x000000ffff037224 */ /* 0x002fe200020e0606 */
        /* <DEDUP_REMOVED lines=8> */
.L_x_2165:
[----:B------:R-:W-:Y:S05]  /*31870*/  BSYNC B0 ;  /* 0x0000000000007941 */ /* 0x000fea0003800000 */
.L_x_2164:
[----:B------:R-:W-:Y:S01]  /*31880*/  NOP ;  /* 0x0000000000007918 */ /* 0x000fe20000000000 */
[----:B------:R-:W-:Y:S01]  /*31890*/  SYNCS.ARRIVE.TRANS64.RED.A0T1 RZ, [UR38+0x32410], RZ ;  /* 0x032410ffffff79a7 */ /* 0x000fe20008200426 */
[----:B0-----:R-:W-:Y:S01]  /*318a0*/  IMAD.MOV.U32 R2, RZ, RZ, 0x1 ;  /* 0x00000001ff027424 */ /* 0x001fe200078e00ff */
[----:B------:R-:W-:Y:S04]  /*318b0*/  ARRIVES.LDGSTSBAR.64.TRANSCNT [UR38+0x32410] ;  /* 0x03241000ff0079b0 */ /* 0x000fe80008000aa6 */
[----:B------:R-:W-:Y:S01]  /*318c0*/  SHF.L.U32 R2, R2, 0x1f, RZ ;  /* 0x0000001f02027819 */ /* 0x000fe200000006ff */
[----:B------:R-:W-:Y:S01]  /*318d0*/  NOP ;  /* 0x0000000000007918 */ /* 0x000fe20000000000 */
[----:B------:R-:W-:Y:S02]  /*318e0*/  SYNCS.ARRIVE.TRANS64.A1T0 RZ, [UR38+0x32410], RZ ;  /* 0x032410ffffff79a7 */ /* 0x000fe40008100026 */
[----:B------:R-:W0:Y:S02]  /*318f0*/  SYNCS.PHASECHK.TRANS64.TRYWAIT P0, [UR38+0x32420], R2 ;  /* 0x03242002ff0075a7 */ /* 0x000e240008000166 */
[----:B0-----:R-:W-:Y:S05]  /*31900*/  @!P0 BRA `(.L_x_2166) ;  /* 0x0000003c00e48947 */ /* 0x001fea0003800000 */
.L_x_2278:
[----:B------:R-:W-:Y:S01]  /*31910*/  LOP3.LUT P0, RZ, R17, 0x2, RZ, 0xc0, !PT ;  /* 0x0000000211ff7812 */ /* 0x000fe2000780c0ff */
[----:B------:R-:W-:Y:S01]  /*31920*/  BSSY B0, `(.L_x_2167) ;  /* 0x000004b000007945 */ /* 0x000fe20003800000 */
[----:B------:R-:W-:-:S11]  /*31930*/  IMAD.MOV.U32 R0, RZ, RZ, 0x1 ;  /* 0x00000001ff007424 */ /* 0x000fd600078e00ff */
[----:B------:R-:W-:Y:S05]  /*31940*/  @!P0 BRA `(.L_x_2168) ;  /* 0x0000000400208947 */ /* 0x000fea0003800000 */
[----:B------:R-:W2:Y:S01]  /*31950*/  SYNCS.PHASECHK.TRANS64.TRYWAIT P0, [UR38+0x32460], R2 ;  /* 0x03246002ff0075a7 */ /* 0x000ea20008000166 */
[----:B0-----:R-:W0:Y:S02]  /*31960*/  S2R R3, SR_TID.X ;  /* 0x0000000000037919 */ /* 0x001e240000002100 */
[----:B0-----:R-:W-:-:S04]  /*31970*/  LOP3.LUT R3, R3, 0x7f, RZ, 0xc0, !PT ;  /* 0x0000007f03037812 */ /* 0x001fc800078ec0ff */
[----:B------:R-:W-:Y:S01]  /*31980*/  ISETP.NE.AND P1, PT, R3, RZ, PT ;  /* 0x000000ff0300720c */ /* 0x000fe20003f25270 */
[----:B--2---:R-:W-:-:S12]  /*31990*/  @!P0 BRA `(.L_x_2169) ;  /* 0x0000003c00d88947 */ /* 0x004fd80003800000 */
.L_x_2279:
[----:B------:R-:W-:Y:S04]  /*319a0*/  BSSY B1, `(.L_x_2170) ;  /* 0x0000008000017945 */ /* 0x000fe80003800000 */
[----:B------:R-:W-:Y:S05]  /*319b0*/  @P1 BRA `(.L_x_2171) ;  /* 0x0000000000181947 */ /* 0x000fea0003800000 */
[----:B0-----:R-:W0:Y:S01]  /*319c0*/  S2R R3, SR_TID.X ;  /* 0x0000000000037919 */ /* 0x001e220000002100 */
[----:B------:R-:W-:-:S04]  /*319d0*/  IMAD.MOV.U32 R2, RZ, RZ, 0xc000 ;  /* 0x0000c000ff027424 */ /* 0x000fc800078e00ff */
[----:B------:R2:W-:Y:S01]  /*319e0*/  SYNCS.ARRIVE.TRANS64 RZ, [UR38+0x32450], R2 ;  /* 0x03245002ffff79a7 */ /* 0x0005e20008000026 */
[----:B0-----:R-:W-:-:S13]  /*319f0*/  LOP3.LUT P0, RZ, R3, 0x1f, RZ, 0xc0, !PT ;  /* 0x0000001f03ff7812 */ /* 0x001fda000780c0ff */
[----:B--2---:R-:W-:Y:S05]  /*31a00*/  @!P0 BRA `(.L_x_2171) ;  /* 0x0000000000048947 */ /* 0x004fea0003800000 */
[----:B------:R-:W-:Y:S01]  /*31a10*/  BPT.TRAP 0x1 ;  /* 0x000000040000795c */ /* 0x000fe20000300000 */
.L_x_2171:
[----:B------:R-:W-:Y:S05]  /*31a20*/  BSYNC B1 ;  /* 0x0000000000017941 */ /* 0x000fea0003800000 */
.L_x_2170:
[----:B0-----:R-:W2:Y:S01]  /*31a30*/  LDL.LU R2, [R1+0x480] ;  /* 0x0004800001027983 */ /* 0x001ea20000300800 */
        /* <DEDUP_REMOVED lines=10> */
.L_x_2172:
        /* <DEDUP_REMOVED lines=13> */
.L_x_2173:
        /* <DEDUP_REMOVED lines=13> */
.L_x_2174:
        /* <DEDUP_REMOVED lines=13> */
.L_x_2175:
[----:B------:R-:W-:-:S13]  /*31d50*/  @P0 ELECT P1, URZ, PT ;  /* 0x00000000003f082f */ /* 0x000fda0003820000 */
[----:B------:R-:W-:Y:S01]  /*31d60*/  @P1 R2UR UR13, R16 ;  /* 0x00000000100d12ca */ /* 0x000fe200000e0000 */
[----:B------:R-:W-:Y:S01]  /*31d70*/  UMOV UR12, UR36 ;  /* 0x00000024000c7c82 */ /* 0x000fe20008000000 */
[----:B------:R-:W-:Y:S02]  /*31d80*/  @P1 R2UR UR11, R2 ;  /* 0x00000000020b12ca */ /* 0x000fe400000e0000 */
[----:B------:R-:W-:Y:S02]  /*31d90*/  @P1 PLOP3.LUT P0, PT, P1, PT, PT, 0x8, 0x0 ;  /* 0x000000000000181c */ /* 0x000fe40000f0e170 */
[----:B------:R-:W-:-:S09]  /*31da0*/  PLOP3.LUT P1, PT, PT, PT, PT, 0x8, 0x0 ;  /* 0x000000000000781c */ /* 0x000fd20003f2e170 */
[----:B------:R2:W-:Y:S02]  /*31db0*/  UTMALDG.4D [UR8], [UR4], desc[UR6] ;  /* 0x00000608040075b4 */ /* 0x0005e40008019000 */
[----:B--2---:R-:W-:Y:S05]  /*31dc0*/  @P0 BRA.U.ANY `(.L_x_2175) ;  /* 0xfffffffd00e00947 */ /* 0x004fea000393ffff */
.L_x_2168:
[----:B------:R-:W-:Y:S05]  /*31dd0*/  BSYNC B0 ;  /* 0x0000000000007941 */ /* 0x000fea0003800000 */
.L_x_2167:
[----:B------:R-:W2:Y:S04]  /*31de0*/  LDL.LU R4, [R1+0x4b4] ;  /* 0x0004b40001047983 */ /* 0x000ea80000300800 */
[----:B0-----:R-:W3:Y:S01]  /*31df0*/  LDL R3, [R1+0x488] ;  /* 0x0004880001037983 */ /* 0x001ee20000100800 */
[----:B------:R-:W-:Y:S02]  /*31e00*/  IMAD.MOV.U32 R7, RZ, RZ, RZ ;  /* 0x000000ffff077224 */ /* 0x000fe400078e00ff */
[----:B-1----:R-:W-:Y:S02]  /*31e10*/  IMAD.MOV.U32 R6, RZ, RZ, 0x1 ;  /* 0x00000001ff067424 */ /* 0x002fe400078e00ff */
[----:B--2---:R-:W-:-:S05]  /*31e20*/  VIADD R8, R4, 0xfffffffe ;  /* 0xfffffffe04087836 */ /* 0x004fca0000000000 */
[----:B---3--:R-:W-:-:S13]  /*31e30*/  ISETP.GE.AND P0, PT, R8, R3, PT ;  /* 0x000000030800720c */ /* 0x008fda0003f06270 */
[----:B------:R-:W-:Y:S05]  /*31e40*/  @!P0 BRA `(.L_x_2143) ;  /* 0x00000018009c8947 */ /* 0x000fea0003800000 */
[----:B------:R-:W2:Y:S04]  /*31e50*/  LDL.LU R5, [R1+0x490] ;  /* 0x0004900001057983 */ /* 0x000ea80000300800 */
[----:B------:R-:W3:Y:S01]  /*31e60*/  LDL.LU R4, [R1+0x48c] ;  /* 0x00048c0001047983 */ /* 0x000ee20000300800 */
[----:B------:R-:W-:Y:S01]  /*31e70*/  UIADD3 UR4, UR40, 0x1, URZ ;  /* 0x0000000128047890 */ /* 0x000fe2000fffe03f */
[----:B------:R-:W-:Y:S01]  /*31e80*/  LOP3.LUT R3, RZ, R3, RZ, 0x33, !PT ;  /* 0x00000003ff037212 */ /* 0x000fe200078e33ff */
[----:B------:R-:W-:-:S04]  /*31e90*/  IMAD.MOV.U32 R6, RZ, RZ, 0x1 ;  /* 0x00000001ff067424 */ /* 0x000fc800078e00ff */
[----:B--2---:R-:W-:Y:S01]  /*31ea0*/  IMAD R0, R5, UR4, RZ ;  /* 0x0000000405007c24 */ /* 0x004fe2000f8e02ff */
[----:B------:R-:W-:-:S04]  /*31eb0*/  ULOP3.LUT UR4, URZ, UR41, URZ, 0x33, !UPT ;  /* 0x000000293f047292 */ /* 0x000fc8000f8e333f */
[----:B------:R-:W-:-:S04]  /*31ec0*/  LOP3.LUT R0, RZ, R0, RZ, 0x33, !PT ;  /* 0x00000000ff007212 */ /* 0x000fc800078e33ff */
[----:B---3--:R-:W-:Y:S01]  /*31ed0*/  VIADDMNMX R0, R0, -R4, UR4, !PT ;  /* 0x0000000400007e46 */ /* 0x008fe2000f800904 */
[----:B------:R-:W-:Y:S01]  /*31ee0*/  ULOP3.LUT UR4, URZ, UR42, URZ, 0x33, !UPT ;  /* 0x0000002a3f047292 */ /* 0x000fe2000f8e333f */
[----:B------:R-:W0:Y:S05]  /*31ef0*/  S2R R4, SR_TID.X ;  /* 0x0000000000047919 */ /* 0x000e2a0000002100 */
[----:B------:R-:W-:-:S04]  /*31f00*/  VIMNMX R0, R0, UR4, !PT ;  /* 0x0000000400007c48 */ /* 0x000fc8000ffe0100 */
[----:B------:R-:W-:-:S05]  /*31f10*/  VIADDMNMX R3, R0, 0x2, R3, !PT ;  /* 0x0000000200037846 */ /* 0x000fca0007800103 */
[----:B------:R-:W-:-:S05]  /*31f20*/  VIADD R5, R3, 0xfffffffe ;  /* 0xfffffffe03057836 */ /* 0x000fca0000000000 */
[-C--:B------:R-:W-:Y:S02]  /*31f30*/  ISETP.NE.AND P0, PT, R5, R0.reuse, PT ;  /* 0x000000000500720c */ /* 0x080fe40003f05270 */
[----:B------:R-:W-:-:S05]  /*31f40*/  LOP3.LUT R0, RZ, R0, RZ, 0x33, !PT ;  /* 0x00000000ff007212 */ /* 0x000fca00078e33ff */
[----:B------:R-:W-:Y:S02]  /*31f50*/  IMAD.IADD R2, R3, 0x1, R0 ;  /* 0x0000000103027824 */ /* 0x000fe400078e0200 */
[----:B------:R-:W-:-:S03]  /*31f60*/  IMAD.MOV.U32 R0, RZ, RZ, 0x1 ;  /* 0x00000001ff007424 */ /* 0x000fc600078e00ff */
[----:B------:R-:W-:Y:S02]  /*31f70*/  LOP3.LUT R11, R2, 0x1, RZ, 0xc0, !PT ;  /* 0x00000001020b7812 */ /* 0x000fe400078ec0ff */
[----:B0-----:R-:W-:Y:S01]  /*31f80*/  LOP3.LUT R10, R4, 0x1f, RZ, 0xc0, !PT ;  /* 0x0000001f040a7812 */ /* 0x001fe200078ec0ff */
[----:B------:R-:W-:Y:S06]  /*31f90*/  @!P0 BRA `(.L_x_2176) ;  /* 0x0000001000348947 */ /* 0x000fec0003800000 */
[----:B------:R-:W-:Y:S01]  /*31fa0*/  BSSY B0, `(.L_x_2176) ;  /* 0x000010c000007945 */ /* 0x000fe20003800000 */
[----:B------:R-:W-:Y:S02]  /*31fb0*/  IMAD.IADD R9, R2, 0x1, -R11 ;  /* 0x0000000102097824 */ /* 0x000fe400078e0a0b */
[----:B------:R-:W-:-:S07]  /*31fc0*/  IMAD.MOV.U32 R0, RZ, RZ, 0x1 ;  /* 0x00000001ff007424 */ /* 0x000fce00078e00ff */
.L_x_2209:
        /* <DEDUP_REMOVED lines=27> */
.L_x_2179:
[----:B------:R-:W1:Y:S01]  /*32180*/  S2R R2, SR_TID.X ;  /* 0x0000000000027919 */ /* 0x000e620000002100 */
[----:B------:R-:W-:Y:S01]  /*32190*/  BSSY B2, `(.L_x_2180) ;  /* 0x0000006000027945 */ /* 0x000fe20003800000 */
[----:B-1----:R-:W-:Y:S02]  /*321a0*/  LOP3.LUT R3, R2, 0x7f, RZ, 0xc0, !PT ;  /* 0x0000007f02037812 */ /* 0x002fe400078ec0ff */
[----:B------:R-:W-:Y:S02]  /*321b0*/  SHF.L.U32 R2, R0, 0x1f, RZ ;  /* 0x0000001f00027819 */ /* 0x000fe400000006ff */
[----:B------:R-:W-:Y:S02]  /*321c0*/  ISETP.NE.AND P2, PT, R3, RZ, PT ;  /* 0x000000ff0300720c */ /* 0x000fe40003f45270 */
[----:B------:R-:W1:Y:S02]  /*321d0*/  SYNCS.PHASECHK.TRANS64.TRYWAIT P0, [UR38+0x32448], R2 ;  /* 0x03244802ff0075a7 */ /* 0x000e640008000166 */
[----:B-1----:R-:W-:Y:S09]  /*321e0*/  @!P0 BRA `(.L_x_2181) ;  /* 0x0000003400dc8947 */ /* 0x002ff20003800000 */
.L_x_2280:
[----:B------:R-:W-:Y:S05]  /*321f0*/  BSYNC B2 ;  /* 0x0000000000027941 */ /* 0x000fea0003800000 */
.L_x_2180:
[----:B------:R-:W-:Y:S04]  /*32200*/  BSSY B2, `(.L_x_2182) ;  /* 0x0000007000027945 */ /* 0x000fe80003800000 */
[----:B------:R-:W-:Y:S05]  /*32210*/  @P2 BRA `(.L_x_2183) ;  /* 0x0000000000142947 */ /* 0x000fea0003800000 */
[----:B------:R-:W-:Y:S01]  /*32220*/  ISETP.NE.AND P0, PT, R10, RZ, PT ;  /* 0x000000ff0a00720c */ /* 0x000fe20003f05270 */
[----:B-1----:R-:W-:-:S04]  /*32230*/  IMAD.MOV.U32 R3, RZ, RZ, 0x3000 ;  /* 0x00003000ff037424 */ /* 0x002fc800078e00ff */
[----:B------:R2:W-:Y:S08]  /*32240*/  SYNCS.ARRIVE.TRANS64 RZ, [UR38+0x32438], R3 ;  /* 0x03243803ffff79a7 */ /* 0x0005f00008000026 */
[----:B--2---:R-:W-:Y:S05]  /*32250*/  @!P0 BRA `(.L_x_2183) ;  /* 0x0000000000048947 */ /* 0x004fea0003800000 */
[----:B------:R-:W-:Y:S01]  /*32260*/  BPT.TRAP 0x1 ;  /* 0x000000040000795c */ /* 0x000fe20000300000 */
.L_x_2183:
[----:B------:R-:W-:Y:S05]  /*32270*/  BSYNC B2 ;  /* 0x0000000000027941 */ /* 0x000fea0003800000 */
.L_x_2182:
        /* <DEDUP_REMOVED lines=11> */
.L_x_2184:
        /* <DEDUP_REMOVED lines=10> */
.L_x_2281:
[----:B------:R-:W-:Y:S05]  /*323d0*/  BSYNC B2 ;  /* 0x0000000000027941 */ /* 0x000fea0003800000 */
.L_x_2185:
        /* <DEDUP_REMOVED lines=9> */
.L_x_2188:
[----:B------:R-:W-:Y:S05]  /*32470*/  BSYNC B2 ;  /* 0x0000000000027941 */ /* 0x000fea0003800000 */
.L_x_2187:
        /* <DEDUP_REMOVED lines=9> */
.L_x_2189:
        /* <DEDUP_REMOVED lines=13> */
.L_x_2190:
        /* <DEDUP_REMOVED lines=13> */
.L_x_2191:
        /* <DEDUP_REMOVED lines=13> */
.L_x_2192:
        /* <DEDUP_REMOVED lines=8> */
.L_x_2178:
[----:B------:R-:W-:Y:S05]  /*32800*/  BSYNC B1 ;  /* 0x0000000000017941 */ /* 0x000fea0003800000 */
.L_x_2177:
        /* <DEDUP_REMOVED lines=8> */
[----:B------:R-:W-:Y:S01]  /*32890*/  ULDC.64 UR4, c[0x0][0x428] ;  /* 0x00010a0000047ab9 */ /* 0x000fe20000000a00 */
        /* <DEDUP_REMOVED lines=8> */
[----:B------:R-:W-:-:S04]  /*32920*/  IMAD R5, R19, UR4, RZ ;  /* 0x0000000413057c24 */ /* 0x000fc8000f8e02ff */
[C---:B------:R-:W-:Y:S02]  /*32930*/  IMAD R5, R18.reuse, UR5, R5 ;  /* 0x0000000512057c24 */ /* 0x040fe4000f8e0205 */
[----:B------:R-:W-:Y:S01]  /*32940*/  IMAD.WIDE.U32 R2, R18, UR4, R2 ;  /* 0x0000000412027c25 */ /* 0x000fe2000f8e0002 */
[----:B------:R-:W-:-:S03]  /*32950*/  ULDC.64 UR4, c[0x0][0x418] ;  /* 0x0001060000047ab9 */ /* 0x000fc60000000a00 */
[----:B------:R-:W-:Y:S01]  /*32960*/  IMAD.IADD R3, R5, 0x1, R3 ;  /* 0x0000000105037824 */ /* 0x000fe200078e0203 */
[----:B------:R-:W-:-:S04]  /*32970*/  LEA R4, P0, R2, UR4, 0x2 ;  /* 0x0000000402047c11 */ /* 0x000fc8000f8010ff */
[----:B------:R-:W-:-:S05]  /*32980*/  LEA.HI.X R5, R2, UR5, R3, 0x2, P0 ;  /* 0x0000000502057c11 */ /* 0x000fca00080f1403 */
[----:B------:R0:W5:Y:S04]  /*32990*/  LDG.E R16, desc[UR44][R4.64] ;  /* 0x0000002c04107981 */ /* 0x000168000c1e1900 */
.L_x_2195:
[----:B------:R-:W1:Y:S01]  /*329a0*/  S2R R2, SR_TID.X ;  /* 0x0000000000027919 */ /* 0x000e620000002100 */
[----:B------:R-:W-:Y:S01]  /*329b0*/  BSSY B2, `(.L_x_2196) ;  /* 0x0000006000027945 */ /* 0x000fe20003800000 */
[----:B-1----:R-:W-:Y:S02]  /*329c0*/  LOP3.LUT R3, R2, 0x7f, RZ, 0xc0, !PT ;  /* 0x0000007f02037812 */ /* 0x002fe400078ec0ff */
[----:B------:R-:W-:Y:S02]  /*329d0*/  SHF.L.U32 R2, R0, 0x1f, RZ ;  /* 0x0000001f00027819 */ /* 0x000fe400000006ff */
[----:B------:R-:W-:Y:S02]  /*329e0*/  ISETP.NE.AND P2, PT, R3, RZ, PT ;  /* 0x000000ff0300720c */ /* 0x000fe40003f45270 */
[----:B------:R-:W1:Y:S02]  /*329f0*/  SYNCS.PHASECHK.TRANS64.TRYWAIT P0, [UR38+0x32440], R2 ;  /* 0x03244002ff0075a7 */ /* 0x000e640008000166 */
[----:B-1----:R-:W-:Y:S09]  /*32a00*/  @!P0 BRA `(.L_x_2197) ;  /* 0x0000003000048947 */ /* 0x002ff20003800000 */
.L_x_2282:
[----:B------:R-:W-:Y:S05]  /*32a10*/  BSYNC B2 ;  /* 0x0000000000027941 */ /* 0x000fea0003800000 */
.L_x_2196:
[----:B------:R-:W-:Y:S04]  /*32a20*/  BSSY B2, `(.L_x_2198) ;  /* 0x0000007000027945 */ /* 0x000fe80003800000 */
[----:B------:R-:W-:Y:S05]  /*32a30*/  @P2 BRA `(.L_x_2199) ;  /* 0x0000000000142947 */ /* 0x000fea0003800000 */
[----:B------:R-:W-:Y:S01]  /*32a40*/  ISETP.NE.AND P0, PT, R10, RZ, PT ;  /* 0x000000ff0a00720c */ /* 0x000fe20003f05270 */
[----:B-1----:R-:W-:-:S04]  /*32a50*/  IMAD.MOV.U32 R3, RZ, RZ, 0x3000 ;  /* 0x00003000ff037424 */ /* 0x002fc800078e00ff */
[----:B------:R2:W-:Y:S08]  /*32a60*/  SYNCS.ARRIVE.TRANS64 RZ, [UR38+0x32430], R3 ;  /* 0x03243003ffff79a7 */ /* 0x0005f00008000026 */
[----:B--2---:R-:W-:Y:S05]  /*32a70*/  @!P0 BRA `(.L_x_2199) ;  /* 0x0000000000048947 */ /* 0x004fea0003800000 */
[----:B------:R-:W-:Y:S01]  /*32a80*/  BPT.TRAP 0x1 ;  /* 0x000000040000795c */ /* 0x000fe20000300000 */
.L_x_2199:
[----:B------:R-:W-:Y:S05]  /*32a90*/  BSYNC B2 ;  /* 0x0000000000027941 */ /* 0x000fea0003800000 */
.L_x_2198:
        /* <DEDUP_REMOVED lines=11> */
.L_x_2200:
        /* <DEDUP_REMOVED lines=11> */
.L_x_2283:
[----:B------:R-:W-:Y:S05]  /*32c00*/  BSYNC B2 ;  /* 0x0000000000027941 */ /* 0x000fea0003800000 */
.L_x_2201:
        /* <DEDUP_REMOVED lines=9> */
.L_x_2204:
[----:B------:R-:W-:Y:S05]  /*32ca0*/  BSYNC B2 ;  /* 0x0000000000027941 */ /* 0x000fea0003800000 */
.L_x_2203:
        /* <DEDUP_REMOVED lines=9> */
.L_x_2205:
        /* <DEDUP_REMOVED lines=13> */
.L_x_2206:
        /* <DEDUP_REMOVED lines=13> */
.L_x_2207:
        /* <DEDUP_REMOVED lines=13> */
.L_x_2208:
        /* <DEDUP_REMOVED lines=8> */
.L_x_2194:
[----:B------:R-:W-:Y:S05]  /*33030*/  BSYNC B1 ;  /* 0x0000000000017941 */ /* 0x000fea0003800000 */
.L_x_2193:
[----:B------:R-:W-:Y:S01]  /*33040*/  VIADD R8, R8, 0xfffffffe ;  /* 0xfffffffe08087836 */ /* 0x000fe20000000000 */
[----:B------:R-:W-:Y:S06]  /*33050*/  @P1 BRA `(.L_x_2209) ;  /* 0xffffffec00dc1947 */ /* 0x000fec000383ffff */
[----:B------:R-:W-:Y:S05]  /*33060*/  BSYNC B0 ;  /* 0x0000000000007941 */ /* 0x000fea0003800000 */
.L_x_2176:
        /* <DEDUP_REMOVED lines=25> */
.L_x_2212:
[----:B------:R-:W1:Y:S01]  /*33200*/  S2R R2, SR_TID.X ;  /* 0x0000000000027919 */ /* 0x000e620000002100 */
[----:B------:R-:W-:Y:S01]  /*33210*/  BSSY B1, `(.L_x_2213) ;  /* 0x0000006000017945 */ /* 0x000fe20003800000 */
[----:B-1----:R-:W-:Y:S02]  /*33220*/  LOP3.LUT R3, R2, 0x7f, RZ, 0xc0, !PT ;  /* 0x0000007f02037812 */ /* 0x002fe400078ec0ff */
[----:B------:R-:W-:Y:S02]  /*33230*/  SHF.L.U32 R2, R0, 0x1f, RZ ;  /* 0x0000001f00027819 */ /* 0x000fe400000006ff */
[----:B------:R-:W-:Y:S02]  /*33240*/  ISETP.NE.AND P1, PT, R3, RZ, PT ;  /* 0x000000ff0300720c */ /* 0x000fe40003f25270 */
[----:B------:R-:W1:Y:S02]  /*33250*/  SYNCS.PHASECHK.TRANS64.TRYWAIT P0, [UR38+0x32448], R2 ;  /* 0x03244802ff0075a7 */ /* 0x000e640008000166 */
[----:B-1----:R-:W-:Y:S09]  /*33260*/  @!P0 BRA `(.L_x_2214) ;  /* 0x00000028001c8947 */ /* 0x002ff20003800000 */
.L_x_2284:
[----:B------:R-:W-:Y:S05]  /*33270*/  BSYNC B1 ;  /* 0x0000000000017941 */ /* 0x000fea0003800000 */
.L_x_2213:
[----:B------:R-:W-:Y:S04]  /*33280*/  BSSY B1, `(.L_x_2215) ;  /* 0x0000007000017945 */ /* 0x000fe80003800000 */
[----:B------:R-:W-:Y:S05]  /*33290*/  @P1 BRA `(.L_x_2216) ;  /* 0x0000000000141947 */ /* 0x000fea0003800000 */
[----:B------:R-:W-:Y:S01]  /*332a0*/  ISETP.NE.AND P0, PT, R10, RZ, PT ;  /* 0x000000ff0a00720c */ /* 0x000fe20003f05270 */
[----:B-1----:R-:W-:-:S04]  /*332b0*/  IMAD.MOV.U32 R3, RZ, RZ, 0x3000 ;  /* 0x00003000ff037424 */ /* 0x002fc800078e00ff */
[----:B------:R2:W-:Y:S08]  /*332c0*/  SYNCS.ARRIVE.TRANS64 RZ, [UR38+0x32438], R3 ;  /* 0x03243803ffff79a7 */ /* 0x0005f00008000026 */
[----:B--2---:R-:W-:Y:S05]  /*332d0*/  @!P0 BRA `(.L_x_2216) ;  /* 0x0000000000048947 */ /* 0x004fea0003800000 */
[----:B------:R-:W-:Y:S01]  /*332e0*/  BPT.TRAP 0x1 ;  /* 0x000000040000795c */ /* 0x000fe20000300000 */
.L_x_2216:
[----:B------:R-:W-:Y:S05]  /*332f0*/  BSYNC B1 ;  /* 0x0000000000017941 */ /* 0x000fea0003800000 */
.L_x_2215:
        /* <DEDUP_REMOVED lines=11> */
.L_x_2217:
        /* <DEDUP_REMOVED lines=11> */
.L_x_2285:
[----:B------:R-:W-:Y:S05]  /*33460*/  BSYNC B1 ;  /* 0x0000000000017941 */ /* 0x000fea0003800000 */
.L_x_2218:
        /* <DEDUP_REMOVED lines=9> */
.L_x_2221:
[----:B------:R-:W-:Y:S05]  /*33500*/  BSYNC B1 ;  /* 0x0000000000017941 */ /* 0x000fea0003800000 */
.L_x_2220:
        /* <DEDUP_REMOVED lines=9> */
.L_x_2222:
        /* <DEDUP_REMOVED lines=13> */
.L_x_2223:
        /* <DEDUP_REMOVED lines=13> */
.L_x_2224:
        /* <DEDUP_REMOVED lines=13> */
.L_x_2225:
        /* <DEDUP_REMOVED lines=8> */
.L_x_2211:
[----:B------:R-:W-:Y:S05]  /*33890*/  BSYNC B0 ;  /* 0x0000000000007941 */ /* 0x000fea0003800000 */
.L_x_2210:
[----:B------:R-:W-:Y:S02]  /*338a0*/  LOP3.LUT R0, R0, 0x1, RZ, 0x3c, !PT ;  /* 0x0000000100007812 */ /* 0x000fe400078e3cff */
[----:B------:R-:W-:-:S07]  /*338b0*/  CS2R R6, SRZ ;  /* 0x0000000000067805 */ /* 0x000fce000001ff00 */
.L_x_2143:
[----:B------:R-:W1:Y:S01]  /*338c0*/  S2R R3, SR_CgaCtaId ;  /* 0x0000000000037919 */ /* 0x000e620000008800 */
[----:B------:R-:W-:Y:S02]  /*338d0*/  MOV R2, 0x400 ;  /* 0x0000040000027802 */ /* 0x000fe40000000f00 */
[----:B------:R-:W-:Y:S02]  /*338e0*/  SHF.L.U32 R7, R7, 0x1f, RZ ;  /* 0x0000001f07077819 */ /* 0x000fe400000006ff */
[----:B-1----:R-:W-:-:S04]  /*338f0*/  LEA R2, R3, R2, 0x18 ;  /* 0x0000000203027211 */ /* 0x002fc800078ec0ff */
[----:B------:R-:W1:Y:S02]  /*33900*/  SYNCS.PHASECHK.TRANS64.TRYWAIT P0, [R2+URZ+0x32420], R7 ;  /* 0x03242007020075a7 */ /* 0x000e64000800017f */
[----:B-1----:R-:W-:Y:S05]  /*33910*/  @!P0 BRA `(.L_x_2226) ;  /* 0x0000002000a08947 */ /* 0x002fea0003800000 */
.L_x_2286:
[----:B------:R-:W-:-:S03]  /*33920*/  UMOV UR4, 0xffffffff ;  /* 0xffffffff00047882 */ /* 0x000fc60000000000 */
[----:B------:R-:W-:Y:S05]  /*33930*/  BRA.DIV UR4, `(.L_x_2227) ;  /* 0x0000002204ac7947 */ /* 0x000fea000b800000 */
[----:B------:R-:W2:Y:S02]  /*33940*/  S2R R3, SR_TID.X ;  /* 0x0000000000037919 */ /* 0x000ea40000002100 */
[----:B--2---:R-:W-:-:S04]  /*33950*/  SHF.R.U32.HI R3, RZ, 0x5, R3 ;  /* 0x00000005ff037819 */ /* 0x004fc80000011603 */
[----:B------:R-:W-:-:S05]  /*33960*/  LOP3.LUT R3, R3, 0x3, RZ, 0xc0, !PT ;  /* 0x0000000303037812 */ /* 0x000fca00078ec0ff */
[----:B------:R2:W3:Y:S02]  /*33970*/  SHFL.IDX PT, R14, R3, RZ, 0x1f ;  /* 0x00001fff030e7589 */ /* 0x0004e400000e0000 */
.L_x_2289:
[----:B---3--:R-:W-:-:S13]  /*33980*/  ISETP.NE.AND P0, PT, R14, RZ, PT ;  /* 0x000000ff0e00720c */ /* 0x008fda0003f05270 */
[----:B------:R-:W-:Y:S05]  /*33990*/  @P0 BRA `(.L_x_2039) ;  /* 0x0000000000880947 */ /* 0x000fea0003800000 */
[----:B------:R-:W-:-:S03]  /*339a0*/  UMOV UR4, 0xffffffff ;  /* 0xffffffff00047882 */ /* 0x000fc60000000000 */
[----:B------:R-:W-:Y:S05]  /*339b0*/  BRA.DIV UR4, `(.L_x_2228) ;  /* 0x0000002204c07947 */ /* 0x000fea000b800000 */
[----:B------:R-:W-:-:S13]  /*339c0*/  ELECT P6, URZ, PT ;  /* 0x00000000003f782f */ /* 0x000fda00038c0000 */
.L_x_2292:
[----:B------:R-:W-:Y:S05]  /*339d0*/  @!P6 BRA `(.L_x_2039) ;  /* 0x000000000078e947 */ /* 0x000fea0003800000 */
[----:B--2---:R-:W2:Y:S02]  /*339e0*/  LDL.LU R3, [R1+0x484] ;  /* 0x0004840001037983 */ /* 0x004ea40000300800 */
[----:B--2---:R-:W-:-:S04]  /*339f0*/  LOP3.LUT R3, R3, 0x2, RZ, 0xfc, !PT ;  /* 0x0000000203037812 */ /* 0x004fc800078efcff */
[----:B------:R-:W-:-:S13]  /*33a00*/  ISETP.NE.AND P2, PT, R3, 0x3, PT ;  /* 0x000000030300780c */ /* 0x000fda0003f45270 */
[----:B------:R-:W-:Y:S05]  /*33a10*/  @!P2 BRA `(.L_x_2229) ;  /* 0x000000000004a947 */ /* 0x000fea0003800000 */
[----:B------:R-:W-:Y:S01]  /*33a20*/  BPT.TRAP 0x1 ;  /* 0x000000040000795c */ /* 0x000fe20000300000 */
.L_x_2229:
[----:B------:R-:W-:Y:S01]  /*33a30*/  VIADD R3, R2, 0x32440 ;  /* 0x0003244002037836 */ /* 0x000fe20000000000 */
[----:B-1----:R-:W-:Y:S01]  /*33a40*/  SHF.L.U32 R7, R0, 0x1f, RZ ;  /* 0x0000001f00077819 */ /* 0x002fe200000006ff */
[C---:B------:R-:W-:Y:S02]  /*33a50*/  VIADD R4, R6.reuse, 0x1 ;  /* 0x0000000106047836 */ /* 0x040fe40000000000 */
[----:B------:R-:W-:-:S03]  /*33a60*/  IMAD R8, R6, 0x8, R3 ;  /* 0x0000000806087824 */ /* 0x000fc600078e0203 */
[C---:B------:R-:W-:Y:S01]  /*33a70*/  ISETP.NE.AND P1, PT, R4.reuse, 0x2, PT ;  /* 0x000000020400780c */ /* 0x040fe20003f25270 */
[----:B------:R-:W1:Y:S03]  /*33a80*/  SYNCS.PHASECHK.TRANS64.TRYWAIT P0, [R8+URZ], R7 ;  /* 0x00000007080075a7 */ /* 0x000e66000800017f */
[----:B0-----:R-:W-:Y:S02]  /*33a90*/  SEL R5, RZ, 0x1, P1 ;  /* 0x00000001ff057807 */ /* 0x001fe40000800000 */
[----:B------:R-:W-:Y:S02]  /*33aa0*/  SEL R4, R4, RZ, P1 ;  /* 0x000000ff04047207 */ /* 0x000fe40000800000 */
[----:B------:R-:W-:-:S03]  /*33ab0*/  LOP3.LUT R0, R0, R5, RZ, 0x3c, !PT ;  /* 0x0000000500007212 */ /* 0x000fc600078e3cff */
[----:B------:R-:W-:Y:S01]  /*33ac0*/  IMAD R3, R4, 0x8, R3 ;  /* 0x0000000804037824 */ /* 0x000fe200078e0203 */
[----:B------:R-:W-:Y:S01]  /*33ad0*/  SHF.L.U32 R0, R0, 0x1f, RZ ;  /* 0x0000001f00007819 */ /* 0x000fe200000006ff */
[----:B-1----:R-:W-:Y:S06]  /*33ae0*/  @!P0 BRA `(.L_x_2230) ;  /* 0x0000002000948947 */ /* 0x002fec0003800000 */
.L_x_2293:
[----:B------:R-:W1:Y:S02]  /*33af0*/  SYNCS.PHASECHK.TRANS64.TRYWAIT P0, [R3+URZ], R0 ;  /* 0x00000000030075a7 */ /* 0x000e64000800017f */
[----:B-1----:R-:W-:Y:S05]  /*33b00*/  @!P0 BRA `(.L_x_2231) ;  /* 0x0000002000a08947 */ /* 0x002fea0003800000 */
.L_x_2294:
[----:B------:R-:W-:Y:S05]  /*33b10*/  @!P2 BRA `(.L_x_2232) ;  /* 0x000000000004a947 */ /* 0x000fea0003800000 */
[----:B------:R-:W-:Y:S01]  /*33b20*/  BPT.TRAP 0x1 ;  /* 0x000000040000795c */ /* 0x000fe20000300000 */
.L_x_2232:
[----:B-1----:R-:W-:-:S04]  /*33b30*/  VIADD R3, R2, 0x32460 ;  /* 0x0003246002037836 */ /* 0x002fc80000000000 */
[----:B------:R-:W-:-:S04]  /*33b40*/  IMAD R6, R6, 0x8, R3 ;  /* 0x0000000806067824 */ /* 0x000fc800078e0203 */
[----:B------:R-:W1:Y:S02]  /*33b50*/  SYNCS.PHASECHK.TRANS64.TRYWAIT P0, [R6+URZ], R7 ;  /* 0x00000007060075a7 */ /* 0x000e64000800017f */
[----:B-1----:R-:W-:Y:S05]  /*33b60*/  @!P0 BRA `(.L_x_2233) ;  /* 0x00000020009c8947 */ /* 0x002fea0003800000 */
.L_x_2295:
[----:B------:R-:W-:-:S07]  /*33b70*/  IMAD R3, R4, 0x8, R3 ;  /* 0x0000000804037824 */ /* 0x000fce00078e0203 */
.L_x_2234:
[----:B--2---:R2:W3:Y:S02]  /*33b80*/  SYNCS.PHASECHK.TRANS64.TRYWAIT P0, [R3+URZ], R0 ;  /* 0x00000000030075a7 */ /* 0x0044e4000800017f */
[----:B---3--:R-:W-:Y:S05]  /*33b90*/  @!P0 NANOSLEEP.SYNCS 0x989680 ;  /* 0x009896800000895d */ /* 0x008fea0003900000 */
[----:B------:R-:W3:Y:S02]  /*33ba0*/  @!P0 SYNCS.PHASECHK.TRANS64 P0, [R3+URZ], R0 ;  /* 0x00000000030085a7 */ /* 0x000ee4000800007f */
[----:B---3--:R-:W-:Y:S05]  /*33bb0*/  @!P0 BRA `(.L_x_2234) ;  /* 0xfffffffc00f08947 */ /* 0x008fea000383ffff */
.L_x_2039:
[----:B------:R-:W-:Y:S05]  /*33bc0*/  BSYNC B6 ;  /* 0x0000000000067941 */ /* 0x000fea0003800000 */
.L_x_2036:
[----:B------:R-:W-:Y:S05]  /*33bd0*/  EXIT ;  /* 0x000000000000794d */ /* 0x000fea0003800000 */
.L_x_2050:
[----:B0-----:R0:W1:Y:S02]  /*33be0*/  SYNCS.PHASECHK.TRANS64.TRYWAIT P0, [R72+URZ+0x32400], R13 ;  /* 0x0324000d480075a7 */ /* 0x001064000800017f */
[----:B-1----:R-:W-:Y:S05]  /*33bf0*/  @!P0 NANOSLEEP.SYNCS 0x989680 ;  /* 0x009896800000895d */ /* 0x002fea0003900000 */
[----:B------:R-:W1:Y:S02]  /*33c00*/  @!P0 SYNCS.PHASECHK.TRANS64 P0, [R72+URZ+0x32400], R13 ;  /* 0x0324000d480085a7 */ /* 0x000e64000800007f */
[----:B-1----:R-:W-:Y:S05]  /*33c10*/  @!P0 BRA `(.L_x_2050) ;  /* 0xfffffffc00f08947 */ /* 0x002fea000383ffff */
[----:B------:R-:W-:Y:S05]  /*33c20*/  BRA `(.L_x_2235) ;  /* 0xfffffce400787947 */ /* 0x000fea000383ffff */
.L_x_2057:
[----:B-1----:R1:W2:Y:S02]  /*33c30*/  SYNCS.PHASECHK.TRANS64.TRYWAIT P0, [R10+URZ], R11 ;  /* 0x0000000b0a0075a7 */ /* 0x0022a4000800017f */
[----:B--2---:R-:W-:Y:S05]  /*33c40*/  @!P0 NANOSLEEP.SYNCS 0x989680 ;  /* 0x009896800000895d */ /* 0x004fea0003900000 */
[----:B------:R-:W2:Y:S02]  /*33c50*/  @!P0 SYNCS.PHASECHK.TRANS64 P0, [R10+URZ], R11 ;  /* 0x0000000b0a0085a7 */ /* 0x000ea4000800007f */
[----:B--2---:R-:W-:Y:S05]  /*33c60*/  @!P0 BRA `(.L_x_2057) ;  /* 0xfffffffc00f08947 */ /* 0x004fea000383ffff */
[----:B------:R-:W-:Y:S05]  /*33c70*/  BRA `(.L_x_2056) ;  /* 0xfffffce800747947 */ /* 0x000fea000383ffff */
.L_x_2059:
[----:B0-----:R0:W1:Y:S02]  /*33c80*/  SYNCS.PHASECHK.TRANS64.TRYWAIT P0, [R72+URZ+0x32410], R7 ;  /* 0x03241007480075a7 */ /* 0x001064000800017f */
[----:B-1----:R-:W-:Y:S05]  /*33c90*/  @!P0 NANOSLEEP.SYNCS 0x989680 ;  /* 0x009896800000895d */ /* 0x002fea0003900000 */
[----:B------:R-:W1:Y:S02]  /*33ca0*/  @!P0 SYNCS.PHASECHK.TRANS64 P0, [R72+URZ+0x32410], R7 ;  /* 0x03241007480085a7 */ /* 0x000e64000800007f */
[----:B-1----:R-:W-:Y:S05]  /*33cb0*/  @!P0 BRA `(.L_x_2059) ;  /* 0xfffffffc00f08947 */ /* 0x002fea000383ffff */
[----:B------:R-:W-:Y:S05]  /*33cc0*/  BRA `(.L_x_2236) ;  /* 0xfffffcec004c7947 */ /* 0x000fea000383ffff */
.L_x_2066:
[----:B-1----:R1:W2:Y:S02]  /*33cd0*/  SYNCS.PHASECHK.TRANS64.TRYWAIT P0, [R10+URZ], R11 ;  /* 0x0000000b0a0075a7 */ /* 0x0022a4000800017f */
[----:B--2---:R-:W-:Y:S05]  /*33ce0*/  @!P0 NANOSLEEP.SYNCS 0x989680 ;  /* 0x009896800000895d */ /* 0x004fea0003900000 */
[----:B------:R-:W2:Y:S02]  /*33cf0*/  @!P0 SYNCS.PHASECHK.TRANS64 P0, [R10+URZ], R11 ;  /* 0x0000000b0a0085a7 */ /* 0x000ea4000800007f */
[----:B--2---:R-:W-:Y:S05]  /*33d00*/  @!P0 BRA `(.L_x_2066) ;  /* 0xfffffffc00f08947 */ /* 0x004fea000383ffff */
[----:B------:R-:W-:Y:S05]  /*33d10*/  BRA `(.L_x_2065) ;  /* 0xfffffcec00907947 */ /* 0x000fea000383ffff */
.L_x_2097:
[----:B-1----:R1:W2:Y:S02]  /*33d20*/  SYNCS.PHASECHK.TRANS64.TRYWAIT P2, [R0+URZ], R5 ;  /* 0x00000005000075a7 */ /* 0x0022a4000804017f */
[----:B--2---:R-:W-:Y:S05]  /*33d30*/  @!P2 NANOSLEEP.SYNCS 0x989680 ;  /* 0x009896800000a95d */ /* 0x004fea0003900000 */
[----:B------:R-:W2:Y:S02]  /*33d40*/  @!P2 SYNCS.PHASECHK.TRANS64 P2, [R0+URZ], R5 ;  /* 0x000000050000a5a7 */ /* 0x000ea4000804007f */
[----:B--2---:R-:W-:Y:S05]  /*33d50*/  @!P2 BRA `(.L_x_2097) ;  /* 0xfffffffc00f0a947 */ /* 0x004fea000383ffff */
[----:B------:R-:W-:Y:S05]  /*33d60*/  BRA `(.L_x_2096) ;  /* 0xfffffd5800807947 */ /* 0x000fea000383ffff */
.L_x_2104:
[----:B--2---:R2:W3:Y:S02]  /*33d70*/  SYNCS.PHASECHK.TRANS64.TRYWAIT P2, [R4+URZ], R5 ;  /* 0x00000005040075a7 */ /* 0x0044e4000804017f */
[----:B---3--:R-:W-:Y:S05]  /*33d80*/  @!P2 NANOSLEEP.SYNCS 0x989680 ;  /* 0x009896800000a95d */ /* 0x008fea0003900000 */
[----:B------:R-:W3:Y:S02]  /*33d90*/  @!P2 SYNCS.PHASECHK.TRANS64 P2, [R4+URZ], R5 ;  /* 0x000000050400a5a7 */ /* 0x000ee4000804007f */
[----:B---3--:R-:W-:Y:S05]  /*33da0*/  @!P2 BRA `(.L_x_2104) ;  /* 0xfffffffc00f0a947 */ /* 0x008fea000383ffff */
[----:B------:R-:W-:Y:S05]  /*33db0*/  BRA `(.L_x_2103) ;  /* 0xfffffd5c00a47947 */ /* 0x000fea000383ffff */
.L_x_2115:
[----:B-1----:R1:W2:Y:S02]  /*33dc0*/  SYNCS.PHASECHK.TRANS64.TRYWAIT P1, [R0+URZ], R7 ;  /* 0x00000007000075a7 */ /* 0x0022a4000802017f */
[----:B--2---:R-:W-:Y:S05]  /*33dd0*/  @!P1 NANOSLEEP.SYNCS 0x989680 ;  /* 0x009896800000995d */ /* 0x004fea0003900000 */
[----:B------:R-:W2:Y:S02]  /*33de0*/  @!P1 SYNCS.PHASECHK.TRANS64 P1, [R0+URZ], R7 ;  /* 0x00000007000095a7 */ /* 0x000ea4000802007f */
[----:B--2---:R-:W-:Y:S05]  /*33df0*/  @!P1 BRA `(.L_x_2115) ;  /* 0xfffffffc00f09947 */ /* 0x004fea000383ffff */
[----:B------:R-:W-:Y:S05]  /*33e00*/  BRA `(.L_x_2114) ;  /* 0xfffffec400987947 */ /* 0x000fea000383ffff */
.L_x_2122:
[----:B--2---:R2:W3:Y:S02]  /*33e10*/  SYNCS.PHASECHK.TRANS64.TRYWAIT P1, [R2+URZ], R3 ;  /* 0x00000003020075a7 */ /* 0x0044e4000802017f */
[----:B---3--:R-:W-:Y:S05]  /*33e20*/  @!P1 NANOSLEEP.SYNCS 0x989680 ;  /* 0x009896800000995d */ /* 0x008fea0003900000 */
[----:B------:R-:W3:Y:S02]  /*33e30*/  @!P1 SYNCS.PHASECHK.TRANS64 P1, [R2+URZ], R3 ;  /* 0x00000003020095a7 */ /* 0x000ee4000802007f */
[----:B---3--:R-:W-:Y:S05]  /*33e40*/  @!P1 BRA `(.L_x_2122) ;  /* 0xfffffffc00f09947 */ /* 0x008fea000383ffff */
[----:B------:R-:W-:Y:S05]  /*33e50*/  BRA `(.L_x_2121) ;  /* 0xfffffec800bc7947 */ /* 0x000fea000383ffff */
.L_x_2154:
[----:B------:R-:W-:Y:S02]  /*33e60*/  IMAD.MOV.U32 R13, RZ, RZ, R4 ;  /* 0x000000ffff0d7224 */ /* 0x000fe400078e0004 */
[----:B------:R-:W-:Y:S02]  /*33e70*/  IMAD.MOV.U32 R12, RZ, RZ, RZ ;  /* 0x000000ffff0c7224 */ /* 0x000fe400078e00ff */
[----:B------:R-:W-:Y:S02]  /*33e80*/  IMAD.MOV.U32 R11, RZ, RZ, 0x1f ;  /* 0x0000001fff0b7424 */ /* 0x000fe400078e00ff */
[----:B------:R-:W-:-:S07]  /*33e90*/  IMAD.MOV.U32 R15, RZ, RZ, -0x1 ;  /* 0xffffffffff0f7424 */ /* 0x000fce00078e00ff */
[----:B0-----:R-:W-:Y:S05]  /*33ea0*/  WARPSYNC.COLLECTIVE R15, `(.L_x_2237) ;  /* 0x000000000f087348 */ /* 0x001fea0003c00000 */
[----:B------:R1:W2:Y:S02]  /*33eb0*/  SHFL.IDX P6, R14, R13, R12, R11 ;  /* 0x0000000c0d0e7389 */ /* 0x0002a400000c000b */
[----:B012---:R-:W-:Y:S01]  /*33ec0*/  ENDCOLLECTIVE ;  /* 0x000000000000791b */ /* 0x007fe20003800000 */
.L_x_2237:
[----:B------:R-:W-:Y:S05]  /*33ed0*/  BRA `(.L_x_2238) ;  /* 0xffffffbc00a07947 */ /* 0x000fea000383ffff */
.L_x_2156:
[----:B------:R-:W-:Y:S01]  /*33ee0*/  BSSY B0, `(.L_x_2239) ;  /* 0x0000006000007945 */ /* 0x000fe20003800000 */
[----:B------:R-:W-:-:S07]  /*33ef0*/  IMAD.MOV.U32 R15, RZ, RZ, -0x1 ;  /* 0xffffffffff0f7424 */ /* 0x000fce00078e00ff */
[----:B01----:R-:W-:Y:S05]  /*33f00*/  WARPSYNC.COLLECTIVE R15, `(.L_x_2240) ;  /* 0x000000000f0c7348 */ /* 0x003fea0003c00000 */
[----:B------:R-:W-:Y:S02]  /*33f10*/  ELECT P6, UR62, PT ;  /* 0x00000000003e782f */ /* 0x000fe400038c0000 */
[----:B------:R-:W-:Y:S01]  /*33f20*/  MOV R14, UR62 ;  /* 0x0000003e000e7c02 */ /* 0x000fe20008000f00 */
[----:B01----:R-:W-:Y:S10]  /*33f30*/  ENDCOLLECTIVE ;  /* 0x000000000000791b */ /* 0x003ff40003800000 */
.L_x_2240:
[----:B------:R-:W-:Y:S05]  /*33f40*/  BSYNC B0 ;  /* 0x0000000000007941 */ /* 0x000fea0003800000 */
.L_x_2239:
[----:B------:R-:W-:Y:S05]  /*33f50*/  BRA `(.L_x_2241) ;  /* 0xffffffbc00a47947 */ /* 0x000fea000383ffff */
.L_x_2158:
[----:B--2---:R-:W-:-:S04]  /*33f60*/  IMAD.U32 R3, RZ, RZ, UR38 ;  /* 0x00000026ff037e24 */ /* 0x004fc8000f8e00ff */
[----:B------:R2:W3:Y:S03]  /*33f70*/  SYNCS.PHASECHK.TRANS64.TRYWAIT P0, [R3+URZ+0x32440], R0 ;  /* 0x03244000030075a7 */ /* 0x0004e6000800017f */
[----:B---3--:R-:W-:Y:S05]  /*33f80*/  @!P0 NANOSLEEP.SYNCS 0x989680 ;  /* 0x009896800000895d */ /* 0x008fea0003900000 */
[----:B------:R-:W3:Y:S02]  /*33f90*/  @!P0 SYNCS.PHASECHK.TRANS64 P0, [R3+URZ+0x32440], R0 ;  /* 0x03244000030085a7 */ /* 0x000ee4000800007f */
[----:B---3--:R-:W-:Y:S05]  /*33fa0*/  @!P0 BRA `(.L_x_2158) ;  /* 0xfffffffc00ec8947 */ /* 0x008fea000383ffff */
[----:B------:R-:W-:Y:S05]  /*33fb0*/  BRA `(.L_x_2242) ;  /* 0xffffffc000007947 */ /* 0x000fea000383ffff */
.L_x_2161:
[----:B------:R-:W-:Y:S01]  /*33fc0*/  IMAD.MOV.U32 R13, RZ, RZ, R3 ;  /* 0x000000ffff0d7224 */ /* 0x000fe200078e0003 */
[----:B------:R0:W-:Y:S01]  /*33fd0*/  STL [R1+0xa70], R16 ;  /* 0x000a701001007387 */ /* 0x0001e20000100800 */
[----:B------:R-:W-:Y:S02]  /*33fe0*/  IMAD.MOV.U32 R12, RZ, RZ, RZ ;  /* 0x000000ffff0c7224 */ /* 0x000fe400078e00ff */
[----:B------:R-:W-:Y:S02]  /*33ff0*/  IMAD.MOV.U32 R11, RZ, RZ, 0x181f ;  /* 0x0000181fff0b7424 */ /* 0x000fe400078e00ff */
[----:B------:R-:W-:-:S07]  /*34000*/  IMAD.MOV.U32 R15, RZ, RZ, -0x1 ;  /* 0xffffffffff0f7424 */ /* 0x000fce00078e00ff */
[----:B0-----:R-:W-:Y:S05]  /*34010*/  WARPSYNC.COLLECTIVE R15, `(.L_x_2243) ;  /* 0x000000000f087348 */ /* 0x001fea0003c00000 */
[----:B------:R1:W2:Y:S02]  /*34020*/  SHFL.IDX P6, R14, R13, R12, R11 ;  /* 0x0000000c0d0e7389 */ /* 0x0002a400000c000b */
[----:B012---:R-:W-:Y:S01]  /*34030*/  ENDCOLLECTIVE ;  /* 0x000000000000791b */ /* 0x007fe20003800000 */
.L_x_2243:
[----:B------:R-:W-:-:S05]  /*34040*/  VIADD R16, R6, UR39 ;  /* 0x0000002706107c36 */ /* 0x000fca0008000000 */
[----:B------:R0:W-:Y:S01]  /*34050*/  STL [R1+0x474], R16 ;  /* 0x0004741001007387 */ /* 0x0001e20000100800 */
[----:B------:R-:W-:Y:S02]  /*34060*/  IMAD.MOV.U32 R13, RZ, RZ, R0 ;  /* 0x000000ffff0d7224 */ /* 0x000fe400078e0000 */
[----:B------:R-:W-:-:S07]  /*34070*/  IMAD.MOV.U32 R4, RZ, RZ, R14 ;  /* 0x000000ffff047224 */ /* 0x000fce00078e000e */
[----:B0-----:R-:W-:Y:S05]  /*34080*/  WARPSYNC.COLLECTIVE R15, `(.L_x_2244) ;  /* 0x000000000f087348 */ /* 0x001fea0003c00000 */
[----:B------:R1:W2:Y:S02]  /*34090*/  SHFL.IDX P6, R14, R13, R12, R11 ;  /* 0x0000000c0d0e7389 */ /* 0x0002a400000c000b */
[----:B012---:R-:W-:Y:S01]  /*340a0*/  ENDCOLLECTIVE ;  /* 0x000000000000791b */ /* 0x007fe20003800000 */
.L_x_2244:
[----:B------:R-:W-:Y:S02]  /*340b0*/  ULDC UR4, c[0x0][0x288] ;  /* 0x0000a20000047ab9 */ /* 0x000fe40000000800 */
[----:B------:R-:W-:-:S05]  /*340c0*/  IMAD R2, R7, UR4, RZ ;  /* 0x0000000407027c24 */ /* 0x000fca000f8e02ff */
[----:B------:R-:W-:Y:S01]  /*340d0*/  ISETP.GE.AND P1, PT, R16, R2, PT ;  /* 0x000000021000720c */ /* 0x000fe20003f26270 */
[----:B------:R-:W-:Y:S02]  /*340e0*/  IMAD.MOV.U32 R13, RZ, RZ, R3 ;  /* 0x000000ffff0d7224 */ /* 0x000fe400078e0003 */
[----:B------:R-:W-:-:S10]  /*340f0*/  IMAD.MOV.U32 R12, RZ, RZ, 0x1 ;  /* 0x00000001ff0c7424 */ /* 0x000fd400078e00ff */
[----:B------:R-:W-:Y:S01]  /*34100*/  @!P1 LEA R7, R9, UR38, 0x1 ;  /* 0x0000002609079c11 */ /* 0x000fe2000f8e08ff */
[----:B------:R-:W-:-:S07]  /*34110*/  IMAD.MOV.U32 R5, RZ, RZ, R14 ;  /* 0x000000ffff057224 */ /* 0x000fce00078e000e */
[----:B------:R-:W-:Y:S05]  /*34120*/  WARPSYNC.COLLECTIVE R15, `(.L_x_2245) ;  /* 0x000000000f087348 */ /* 0x000fea0003c00000 */
[----:B------:R0:W1:Y:S02]  /*34130*/  SHFL.IDX P6, R14, R13, R12, R11 ;  /* 0x0000000c0d0e7389 */ /* 0x00006400000c000b */
[----:B01----:R-:W-:Y:S01]  /*34140*/  ENDCOLLECTIVE ;  /* 0x000000000000791b */ /* 0x003fe20003800000 */
.L_x_2245:
        /* <DEDUP_REMOVED lines=10> */
.L_x_2246:
[----:B------:R-:W-:Y:S01]  /*341f0*/  @!PT LDS RZ, [RZ] ;  /* 0x00000000fffff984 */ /* 0x000fe20000000800 */
[----:B------:R-:W-:Y:S01]  /*34200*/  @!PT LDS RZ, [RZ] ;  /* 0x00000000fffff984 */ /* 0x000fe20000000800 */
[----:B------:R-:W-:Y:S01]  /*34210*/  @!PT LDS RZ, [RZ] ;  /* 0x00000000fffff984 */ /* 0x000fe20000000800 */
[----:B------:R0:W-:Y:S01]  /*34220*/  @!P1 LDGSTS.E.BYPASS.LTC128B.128 [R7+0x18400], desc[UR44][R4.64], !P0 ;  /* 0x1840000004079fae */ /* 0x0001e2000c101d6c */
[----:B------:R-:W-:Y:S02]  /*34230*/  IMAD.MOV.U32 R13, RZ, RZ, R3 ;  /* 0x000000ffff0d7224 */ /* 0x000fe400078e0003 */
[C---:B0-----:R-:W-:Y:S02]  /*34240*/  VIADD R5, R16.reuse, 0x10 ;  /* 0x0000001010057836 */ /* 0x041fe40000000000 */
[----:B------:R-:W-:Y:S02]  /*34250*/  IMAD.MOV.U32 R12, RZ, RZ, 0x2 ;  /* 0x00000002ff0c7424 */ /* 0x000fe400078e00ff */
[----:B------:R-:W-:Y:S01]  /*34260*/  VIADD R7, R16, 0x20 ;  /* 0x0000002010077836 */ /* 0x000fe20000000000 */
[----:B------:R-:W-:Y:S01]  /*34270*/  ISETP.GE.AND P2, PT, R5, R2, PT ;  /* 0x000000020500720c */ /* 0x000fe20003f46270 */
[----:B------:R0:W-:Y:S01]  /*34280*/  STL [R1+0x494], R5 ;  /* 0x0004940501007387 */ /* 0x0001e20000100800 */
[----:B------:R-:W-:-:S11]  /*34290*/  IMAD.MOV.U32 R6, RZ, RZ, R14 ;  /* 0x000000ffff067224 */ /* 0x000fd600078e000e */
[----:B0-----:R-:W-:Y:S05]  /*342a0*/  WARPSYNC.COLLECTIVE R15, `(.L_x_2247) ;  /* 0x000000000f087348 */ /* 0x001fea0003c00000 */
[----:B------:R1:W2:Y:S02]  /*342b0*/  SHFL.IDX P6, R14, R13, R12, R11 ;  /* 0x0000000c0d0e7389 */ /* 0x0002a400000c000b */
[----:B012---:R-:W-:Y:S01]  /*342c0*/  ENDCOLLECTIVE ;  /* 0x000000000000791b */ /* 0x007fe20003800000 */
.L_x_2247:
[----:B------:R0:W-:Y:S01]  /*342d0*/  STL [R1+0x4a0], R7 ;  /* 0x0004a00701007387 */ /* 0x0001e20000100800 */
[----:B------:R-:W-:Y:S02]  /*342e0*/  @!P2 LEA R4, P1, R10, R6, 0x1 ;  /* 0x000000060a04a211 */ /* 0x000fe400078208ff */
[----:B------:R-:W-:-:S03]  /*342f0*/  @!P2 LEA R6, R9, UR38, 0x1 ;  /* 0x000000260906ac11 */ /* 0x000fc6000f8e08ff */
[----:B------:R-:W-:Y:S01]  /*34300*/  @!P2 IMAD.X R5, RZ, RZ, R8, P1 ;  /* 0x000000ffff05a224 */ /* 0x000fe200008e0608 */
[----:B------:R-:W-:Y:S01]  /*34310*/  ISETP.GE.AND P1, PT, R7, R2, PT ;  /* 0x000000020700720c */ /* 0x000fe20003f26270 */
[----:B------:R-:W-:Y:S02]  /*34320*/  IMAD.MOV.U32 R13, RZ, RZ, R0 ;  /* 0x000000ffff0d7224 */ /* 0x000fe400078e0000 */
[----:B0-----:R-:W-:Y:S01]  /*34330*/  VIADD R7, R16, 0x30 ;  /* 0x0000003010077836 */ /* 0x001fe20000000000 */
[----:B------:R-:W-:Y:S01]  /*34340*/  @!PT LDS RZ, [RZ] ;  /* 0x00000000fffff984 */ /* 0x000fe20000000800 */
[----:B------:R-:W-:Y:S01]  /*34350*/  @!PT LDS RZ, [RZ] ;  /* 0x00000000fffff984 */ /* 0x000fe20000000800 */
[----:B------:R-:W-:Y:S01]  /*34360*/  @!PT LDS RZ, [RZ] ;  /* 0x00000000fffff984 */ /* 0x000fe20000000800 */
[----:B------:R0:W-:Y:S04]  /*34370*/  @!P2 LDGSTS.E.BYPASS.LTC128B.128 [R6+0x18c00], desc[UR44][R4.64], !P0 ;  /* 0x18c000000406afae */ /* 0x0001e8000c101d6c */
[----:B------:R1:W-:Y:S01]  /*34380*/  STL [R1+0x4a4], R7 ;  /* 0x0004a40701007387 */ /* 0x0003e20000100800 */
[----:B0-----:R-:W-:-:S04]  /*34390*/  IMAD.MOV.U32 R4, RZ, RZ, R14 ;  /* 0x000000ffff047224 */ /* 0x001fc800078e000e */
[----:B------:R-:W-:-:S07]  /*343a0*/  @!P1 LEA R6, R9, UR38, 0x1 ;  /* 0x0000002609069c11 */ /* 0x000fce000f8e08ff */
[----:B-1----:R-:W-:Y:S05]  /*343b0*/  WARPSYNC.COLLECTIVE R15, `(.L_x_2248) ;  /* 0x000000000f087348 */ /* 0x002fea0003c00000 */
[----:B------:R0:W2:Y:S02]  /*343c0*/  SHFL.IDX P6, R14, R13, R12, R11 ;  /* 0x0000000c0d0e7389 */ /* 0x0000a400000c000b */
[----:B012---:R-:W-:Y:S01]  /*343d0*/  ENDCOLLECTIVE ;  /* 0x000000000000791b */ /* 0x007fe20003800000 */
.L_x_2248:
[----:B------:R-:W-:Y:S02]  /*343e0*/  IMAD.MOV.U32 R13, RZ, RZ, R3 ;  /* 0x000000ffff0d7224 */ /* 0x000fe400078e0003 */
[----:B------:R-:W-:Y:S02]  /*343f0*/  IMAD.MOV.U32 R12, RZ, RZ, 0x3 ;  /* 0x00000003ff0c7424 */ /* 0x000fe400078e00ff */
[----:B------:R-:W-:-:S07]  /*34400*/  IMAD.MOV.U32 R5, RZ, RZ, R14 ;  /* 0x000000ffff057224 */ /* 0x000fce00078e000e */
[----:B------:R-:W-:Y:S05]  /*34410*/  WARPSYNC.COLLECTIVE R15, `(.L_x_2249) ;  /* 0x000000000f087348 */ /* 0x000fea0003c00000 */
[----:B------:R0:W1:Y:S02]  /*34420*/  SHFL.IDX P6, R14, R13, R12, R11 ;  /* 0x0000000c0d0e7389 */ /* 0x00006400000c000b */
[----:B01----:R-:W-:Y:S01]  /*34430*/  ENDCOLLECTIVE ;  /* 0x000000000000791b */ /* 0x003fe20003800000 */
.L_x_2249:
        /* <DEDUP_REMOVED lines=11> */
[----:B------:R-:W-:-:S05]  /*344f0*/  VIADD R7, R16, 0x40 ;  /* 0x0000004010077836 */ /* 0x000fca0000000000 */
[----:B------:R1:W-:Y:S01]  /*34500*/  STL [R1+0x4a8], R7 ;  /* 0x0004a80701007387 */ /* 0x0003e20000100800 */
[----:B0-----:R-:W-:-:S07]  /*34510*/  IMAD.MOV.U32 R4, RZ, RZ, R14 ;  /* 0x000000ffff047224 */ /* 0x001fce00078e000e */
[----:B-1----:R-:W-:Y:S05]  /*34520*/  WARPSYNC.COLLECTIVE R15, `(.L_x_2250) ;  /* 0x000000000f087348 */ /* 0x002fea0003c00000 */
[----:B------:R0:W2:Y:S02]  /*34530*/  SHFL.IDX P6, R14, R13, R12, R11 ;  /* 0x0000000c0d0e7389 */ /* 0x0000a400000c000b */
[----:B012---:R-:W-:Y:S01]  /*34540*/  ENDCOLLECTIVE ;  /* 0x000000000000791b */ /* 0x007fe20003800000 */
.L_x_2250:
[----:B------:R-:W-:Y:S01]  /*34550*/  @!P1 LEA R6, R9, UR38, 0x1 ;  /* 0x0000002609069c11 */ /* 0x000fe2000f8e08ff */
[----:B------:R-:W-:Y:S02]  /*34560*/  IMAD.MOV.U32 R13, RZ, RZ, R3 ;  /* 0x000000ffff0d7224 */ /* 0x000fe400078e0003 */
[----:B------:R-:W-:Y:S02]  /*34570*/  IMAD.MOV.U32 R12, RZ, RZ, 0x4 ;  /* 0x00000004ff0c7424 */ /* 0x000fe400078e00ff */
[----:B------:R-:W-:-:S07]  /*34580*/  IMAD.MOV.U32 R5, RZ, RZ, R14 ;  /* 0x000000ffff057224 */ /* 0x000fce00078e000e */
[----:B------:R-:W-:Y:S05]  /*34590*/  WARPSYNC.COLLECTIVE R15, `(.L_x_2251) ;  /* 0x000000000f087348 */ /* 0x000fea0003c00000 */
[----:B------:R0:W1:Y:S02]  /*345a0*/  SHFL.IDX P6, R14, R13, R12, R11 ;  /* 0x0000000c0d0e7389 */ /* 0x00006400000c000b */
[----:B01----:R-:W-:Y:S01]  /*345b0*/  ENDCOLLECTIVE ;  /* 0x000000000000791b */ /* 0x003fe20003800000 */
.L_x_2251:
        /* <DEDUP_REMOVED lines=17> */
.L_x_2252:
[----:B------:R-:W-:Y:S02]  /*346d0*/  IMAD.MOV.U32 R13, RZ, RZ, R3 ;  /* 0x000000ffff0d7224 */ /* 0x000fe400078e0003 */
[----:B------:R-:W-:Y:S02]  /*346e0*/  IMAD.MOV.U32 R12, RZ, RZ, 0x5 ;  /* 0x00000005ff0c7424 */ /* 0x000fe400078e00ff */
[----:B------:R-:W-:-:S07]  /*346f0*/  IMAD.MOV.U32 R4, RZ, RZ, R14 ;  /* 0x000000ffff047224 */ /* 0x000fce00078e000e */
[----:B------:R-:W-:Y:S05]  /*34700*/  WARPSYNC.COLLECTIVE R15, `(.L_x_2253) ;  /* 0x000000000f087348 */ /* 0x000fea0003c00000 */
[----:B------:R0:W1:Y:S02]  /*34710*/  SHFL.IDX P6, R14, R13, R12, R11 ;  /* 0x0000000c0d0e7389 */ /* 0x00006400000c000b */
[----:B01----:R-:W-:Y:S01]  /*34720*/  ENDCOLLECTIVE ;  /* 0x000000000000791b */ /* 0x003fe20003800000 */
.L_x_2253:
[----:B------:R-:W-:-:S05]  /*34730*/  @!P1 LEA R5, P2, R10, R4, 0x1 ;  /* 0x000000040a059211 */ /* 0x000fca00078408ff */
[----:B------:R-:W-:Y:S01]  /*34740*/  @!P1 IMAD.X R4, RZ, RZ, R6, P2 ;  /* 0x000000ffff049224 */ /* 0x000fe200010e0606 */
[----:B------:R-:W-:-:S04]  /*34750*/  @!P1 LEA R6, R9, UR38, 0x1 ;  /* 0x0000002609069c11 */ /* 0x000fc8000f8e08ff */
        /* <DEDUP_REMOVED lines=9> */
[----:B------:R-:W-:Y:S02]  /*347f0*/  VIADD R7, R16, 0x60 ;  /* 0x0000006010077836 */ /* 0x000fe40000000000 */
[----:B------:R1:W5:Y:S02]  /*34800*/  LDL.LU R16, [R1+0xa70] ;  /* 0x000a700001107983 */ /* 0x0003640000300800 */
[----:B01----:R-:W-:-:S08]  /*34810*/  IMAD.MOV.U32 R6, RZ, RZ, R14 ;  /* 0x000000ffff067224 */ /* 0x003fd000078e000e */
[----:B-----5:R-:W-:Y:S05]  /*34820*/  WARPSYNC.COLLECTIVE R15, `(.L_x_2254) ;  /* 0x000000000f087348 */ /* 0x020fea0003c00000 */
[----:B------:R0:W1:Y:S02]  /*34830*/  SHFL.IDX P6, R14, R13, R12, R11 ;  /* 0x0000000c0d0e7389 */ /* 0x00006400000c000b */
[----:B01---5:R-:W-:Y:S01]  /*34840*/  ENDCOLLECTIVE ;  /* 0x000000000000791b */ /* 0x023fe20003800000 */
.L_x_2254:
[----:B------:R-:W-:Y:S02]  /*34850*/  IMAD.MOV.U32 R13, RZ, RZ, R3 ;  /* 0x000000ffff0d7224 */ /* 0x000fe400078e0003 */
[----:B------:R-:W-:Y:S02]  /*34860*/  IMAD.MOV.U32 R12, RZ, RZ, 0x6 ;  /* 0x00000006ff0c7424 */ /* 0x000fe400078e00ff */
[----:B------:R-:W-:-:S07]  /*34870*/  IMAD.MOV.U32 R4, RZ, RZ, R14 ;  /* 0x000000ffff047224 */ /* 0x000fce00078e000e */
[----:B------:R-:W-:Y:S05]  /*34880*/  WARPSYNC.COLLECTIVE R15, `(.L_x_2255) ;  /* 0x000000000f087348 */ /* 0x000fea0003c00000 */
[----:B------:R0:W1:Y:S02]  /*34890*/  SHFL.IDX P6, R14, R13, R12, R11 ;  /* 0x0000000c0d0e7389 */ /* 0x00006400000c000b */
[----:B01----:R-:W-:Y:S01]  /*348a0*/  ENDCOLLECTIVE ;  /* 0x000000000000791b */ /* 0x003fe20003800000 */
.L_x_2255:
        /* <DEDUP_REMOVED lines=15> */
.L_x_2256:
[----:B------:R-:W-:Y:S01]  /*349a0*/  ISETP.GE.AND P1, PT, R7, R2, PT ;  /* 0x000000020700720c */ /* 0x000fe20003f26270 */
[----:B------:R-:W-:Y:S02]  /*349b0*/  IMAD.MOV.U32 R13, RZ, RZ, R3 ;  /* 0x000000ffff0d7224 */ /* 0x000fe400078e0003 */
[----:B------:R-:W-:Y:S02]  /*349c0*/  IMAD.MOV.U32 R12, RZ, RZ, 0x7 ;  /* 0x00000007ff0c7424 */ /* 0x000fe400078e00ff */
[----:B------:R-:W-:-:S08]  /*349d0*/  IMAD.MOV.U32 R4, RZ, RZ, R14 ;  /* 0x000000ffff047224 */ /* 0x000fd000078e000e */
[----:B------:R-:W-:Y:S05]  /*349e0*/  WARPSYNC.COLLECTIVE R15, `(.L_x_2257) ;  /* 0x000000000f087348 */ /* 0x000fea0003c00000 */
[----:B------:R0:W1:Y:S02]  /*349f0*/  SHFL.IDX P6, R14, R13, R12, R11 ;  /* 0x0000000c0d0e7389 */ /* 0x00006400000c000b */
[----:B01----:R-:W-:Y:S01]  /*34a00*/  ENDCOLLECTIVE ;  /* 0x000000000000791b */ /* 0x003fe20003800000 */
.L_x_2257:
[----:B------:R-:W-:-:S05]  /*34a10*/  @!P1 LEA R5, P2, R10, R4, 0x1 ;  /* 0x000000040a059211 */ /* 0x000fca00078408ff */
[----:B------:R-:W-:-:S05]  /*34a20*/  @!P1 IMAD.X R4, RZ, RZ, R6, P2 ;  /* 0x000000ffff049224 */ /* 0x000fca00010e0606 */
[----:B------:R-:W-:Y:S01]  /*34a30*/  @!P1 LOP3.LUT R5, R5, R4, RZ, 0x3c, !PT ;  /* 0x0000000405059212 */ /* 0x000fe200078e3cff */
[----:B------:R-:W-:-:S03]  /*34a40*/  IMAD.MOV.U32 R13, RZ, RZ, R0 ;  /* 0x000000ffff0d7224 */ /* 0x000fc600078e0000 */
[----:B------:R-:W-:Y:S02]  /*34a50*/  @!P1 LOP3.LUT R4, R5, R4, RZ, 0x3c, !PT ;  /* 0x0000000405049212 */ /* 0x000fe400078e3cff */
[----:B------:R-:W-:Y:S02]  /*34a60*/  @!P1 LEA R6, R9, UR38, 0x1 ;  /* 0x0000002609069c11 */ /* 0x000fe4000f8e08ff */
[----:B------:R-:W-:Y:S01]  /*34a70*/  @!P1 LOP3.LUT R5, R5, R4, RZ, 0x3c, !PT ;  /* 0x0000000405059212 */ /* 0x000fe200078e3cff */
[----:B------:R-:W-:-:S07]  /*34a80*/  IMAD.MOV.U32 R3, RZ, RZ, R14 ;  /* 0x000000ffff037224 */ /* 0x000fce00078e000e */
[----:B------:R-:W-:Y:S05]  /*34a90*/  WARPSYNC.COLLECTIVE R15, `(.L_x_2258) ;  /* 0x000000000f087348 */ /* 0x000fea0003c00000 */
[----:B------:R0:W1:Y:S02]  /*34aa0*/  SHFL.IDX P6, R14, R13, R12, R11 ;  /* 0x0000000c0d0e7389 */ /* 0x00006400000c000b */
[----:B01----:R-:W-:Y:S01]  /*34ab0*/  ENDCOLLECTIVE ;  /* 0x000000000000791b */ /* 0x003fe20003800000 */
.L_x_2258:
[----:B------:R0:W-:Y:S04]  /*34ac0*/  STL [R1+0x4b0], R7 ;  /* 0x0004b00701007387 */ /* 0x0001e80000100800 */
[----:B------:R-:W-:Y:S01]  /*34ad0*/  @!PT LDS RZ, [RZ] ;  /* 0x00000000fffff984 */ /* 0x000fe20000000800 */
[----:B------:R-:W-:Y:S01]  /*34ae0*/  @!PT LDS RZ, [RZ] ;  /* 0x00000000fffff984 */ /* 0x000fe20000000800 */
[----:B------:R-:W-:Y:S01]  /*34af0*/  @!PT LDS RZ, [RZ] ;  /* 0x00000000fffff984 */ /* 0x000fe20000000800 */
[----:B------:R0:W-:Y:S01]  /*34b00*/  @!P1 LDGSTS.E.BYPASS.LTC128B.128 [R6+0x1b400], desc[UR44][R4.64], !P0 ;  /* 0x1b40000004069fae */ /* 0x0001e2000c101d6c */
[----:B------:R-:W-:Y:S01]  /*34b10*/  IMAD.MOV.U32 R0, RZ, RZ, R14 ;  /* 0x000000ffff007224 */ /* 0x000fe200078e000e */
[----:B------:R-:W-:Y:S06]  /*34b20*/  BRA `(.L_x_2259) ;  /* 0xffffffc0000c7947 */ /* 0x000fec000383ffff */
.L_x_2163:
[----:B------:R-:W-:Y:S01]  /*34b30*/  BSSY B0, `(.L_x_2260) ;  /* 0x0000008000007945 */ /* 0x000fe20003800000 */
[----:B------:R-:W-:Y:S02]  /*34b40*/  IMAD.MOV.U32 R13, RZ, RZ, R4 ;  /* 0x000000ffff0d7224 */ /* 0x000fe400078e0004 */
[----:B------:R-:W-:Y:S02]  /*34b50*/  IMAD.MOV.U32 R12, RZ, RZ, RZ ;  /* 0x000000ffff0c7224 */ /* 0x000fe400078e00ff */
[----:B------:R-:W-:Y:S02]  /*34b60*/  IMAD.MOV.U32 R11, RZ, RZ, 0x181f ;  /* 0x0000181fff0b7424 */ /* 0x000fe400078e00ff */
[----:B------:R-:W-:-:S07]  /*34b70*/  IMAD.MOV.U32 R15, RZ, RZ, -0x1 ;  /* 0xffffffffff0f7424 */ /* 0x000fce00078e00ff */
[----:B------:R-:W-:Y:S05]  /*34b80*/  WARPSYNC.COLLECTIVE R15, `(.L_x_2261) ;  /* 0x000000000f087348 */ /* 0x000fea0003c00000 */
[----:B------:R0:W1:Y:S02]  /*34b90*/  SHFL.IDX P6, R14, R13, R12, R11 ;  /* 0x0000000c0d0e7389 */ /* 0x00006400000c000b */
[----:B01----:R-:W-:Y:S01]  /*34ba0*/  ENDCOLLECTIVE ;  /* 0x000000000000791b */ /* 0x003fe20003800000 */
.L_x_2261:
[----:B------:R-:W-:Y:S05]  /*34bb0*/  BSYNC B0 ;  /* 0x0000000000007941 */ /* 0x000fea0003800000 */
.L_x_2260:
[----:B------:R-:W0:Y:S01]  /*34bc0*/  S2R R7, SR_TID.X ;  /* 0x0000000000077919 */ /* 0x000e220000002100 */
[----:B------:R-:W1:Y:S01]  /*34bd0*/  S2R R3, SR_TID.X ;  /* 0x0000000000037919 */ /* 0x000e620000002100 */
[----:B------:R-:W-:Y:S02]  /*34be0*/  IMAD.MOV.U32 R13, RZ, RZ, R5 ;  /* 0x000000ffff0d7224 */ /* 0x000fe400078e0005 */
[----:B------:R-:W-:Y:S02]  /*34bf0*/  IMAD.MOV.U32 R12, RZ, RZ, RZ ;  /* 0x000000ffff0c7224 */ /* 0x000fe400078e00ff */
[----:B------:R-:W-:Y:S02]  /*34c00*/  IMAD.MOV.U32 R11, RZ, RZ, 0x181f ;  /* 0x0000181fff0b7424 */ /* 0x000fe400078e00ff */
[----:B------:R-:W-:Y:S02]  /*34c10*/  IMAD.MOV.U32 R15, RZ, RZ, -0x1 ;  /* 0xffffffffff0f7424 */ /* 0x000fe400078e00ff */
[----:B------:R-:W-:-:S07]  /*34c20*/  IMAD.MOV.U32 R2, RZ, RZ, R14 ;  /* 0x000000ffff027224 */ /* 0x000fce00078e000e */
[----:B01----:R-:W-:Y:S05]  /*34c30*/  WARPSYNC.COLLECTIVE R15, `(.L_x_2262) ;  /* 0x000000000f087348 */ /* 0x003fea0003c00000 */
[----:B------:R2:W3:Y:S02]  /*34c40*/  SHFL.IDX P6, R14, R13, R12, R11 ;  /* 0x0000000c0d0e7389 */ /* 0x0004e400000c000b */
[----:B0123--:R-:W-:Y:S01]  /*34c50*/  ENDCOLLECTIVE ;  /* 0x000000000000791b */ /* 0x00ffe20003800000 */
.L_x_2262:
[----:B------:R-:W-:Y:S01]  /*34c60*/  ULDC UR4, c[0x0][0x288] ;  /* 0x0000a20000047ab9 */ /* 0x000fe20000000800 */
[----:B------:R-:W2:Y:S01]  /*34c70*/  LDL.LU R13, [R1+0x4a0] ;  /* 0x0004a000010d7983 */ /* 0x000ea20000300800 */
[----:B------:R-:W-:-:S03]  /*34c80*/  LOP3.LUT R7, R7, 0x7f, RZ, 0xc0, !PT ;  /* 0x0000007f07077812 */ /* 0x000fc600078ec0ff */
[----:B------:R-:W3:Y:S02]  /*34c90*/  LDL.LU R12, [R1+0x4a4] ;  /* 0x0004a400010c7983 */ /* 0x000ee40000300800 */
[----:B------:R-:W-:Y:S02]  /*34ca0*/  IMAD.SHL.U32 R9, R7, 0x8, RZ ;  /* 0x0000000807097824 */ /* 0x000fe400078e00ff */
[----:B------:R-:W4:Y:S01]  /*34cb0*/  LDL.LU R11, [R1+0x4a8] ;  /* 0x0004a800010b7983 */ /* 0x000f220000300800 */
[----:B------:R-:W-:-:S03]  /*34cc0*/  IMAD.SHL.U32 R7, R3, 0x8, RZ ;  /* 0x0000000803077824 */ /* 0x000fc600078e00ff */
[----:B------:R-:W4:Y:S02]  /*34cd0*/  LDL.LU R15, [R1+0x4ac] ;  /* 0x0004ac00010f7983 */ /* 0x000f240000300800 */
[----:B------:R-:W-:-:S04]  /*34ce0*/  LOP3.LUT R7, R7, 0x1f8, RZ, 0xc0, !PT ;  /* 0x000001f807077812 */ /* 0x000fc800078ec0ff */
[----:B------:R-:W-:Y:S01]  /*34cf0*/  LOP3.LUT R7, R7, 0x38, R3, 0x78, !PT ;  /* 0x0000003807077812 */ /* 0x000fe200078e7803 */
[----:B------:R-:W-:Y:S02]  /*34d00*/  IMAD.MOV.U32 R3, RZ, RZ, R14 ;  /* 0x000000ffff037224 */ /* 0x000fe400078e000e */
[----:B------:R-:W3:Y:S01]  /*34d10*/  LDL.LU R14, [R1+0x494] ;  /* 0x00049400010e7983 */ /* 0x000ee20000300800 */
[----:B------:R-:W-:Y:S01]  /*34d20*/  IMAD R0, R6, UR4, RZ ;  /* 0x0000000406007c24 */ /* 0x000fe2000f8e02ff */
[----:B------:R-:W-:Y:S02]  /*34d30*/  LOP3.LUT R7, R7, 0x200, R9, 0xf8, !PT ;  /* 0x0000020007077812 */ /* 0x000fe400078ef809 */
[----:B------:R-:W4:Y:S04]  /*34d40*/  LDL.LU R6, [R1+0x474] ;  /* 0x0004740001067983 */ /* 0x000f280000300800 */
[----:B------:R0:W5:Y:S01]  /*34d50*/  LDL.LU R9, [R1+0x4b0] ;  /* 0x0004b00001097983 */ /* 0x0001620000300800 */
[----:B------:R-:W-:-:S02]  /*34d60*/  LOP3.LUT R17, R17, 0xffffffbf, RZ, 0xc0, !PT ;  /* 0xffffffbf11117812 */ /* 0x000fc400078ec0ff */
[-C--:B--2---:R-:W-:Y:S02]  /*34d70*/  ISETP.GE.AND P5, PT, R13, R0.reuse, PT ;  /* 0x000000000d00720c */ /* 0x084fe40003fa6270 */
[----:B---3--:R-:W-:-:S13]  /*34d80*/  ISETP.GE.AND P6, PT, R14, R0, PT ;  /* 0x000000000e00720c */ /* 0x008fda0003fc6270 */
[----:B------:R-:W-:Y:S02]  /*34d90*/  @P6 LOP3.LUT R17, R17, 0x40, RZ, 0xfc, !PT ;  /* 0x0000004011116812 */ /* 0x000fe400078efcff */
[----:B------:R-:W-:Y:S02]  /*34da0*/  ISETP.GE.AND P6, PT, R12, R0, PT ;  /* 0x000000000c00720c */ /* 0x000fe40003fc6270 */
[----:B------:R-:W-:-:S04]  /*34db0*/  LOP3.LUT R17, R17, 0xffffffdf, RZ, 0xc0, !PT ;  /* 0xffffffdf11117812 */ /* 0x000fc800078ec0ff */
[----:B------:R-:W-:Y:S02]  /*34dc0*/  @P5 LOP3.LUT R17, R17, 0x20, RZ, 0xfc, !PT ;  /* 0x0000002011115812 */ /* 0x000fe400078efcff */
[----:B----4-:R-:W-:Y:S02]  /*34dd0*/  ISETP.GE.AND P5, PT, R11, R0, PT ;  /* 0x000000000b00720c */ /* 0x010fe40003fa6270 */
[----:B------:R-:W-:-:S04]  /*34de0*/  LOP3.LUT R17, R17, 0xffffffef, RZ, 0xc0, !PT ;  /* 0xffffffef11117812 */ /* 0x000fc800078ec0ff */
[----:B------:R-:W-:-:S04]  /*34df0*/  @P6 LOP3.LUT R17, R17, 0x10, RZ, 0xfc, !PT ;  /* 0x0000001011116812 */ /* 0x000fc800078efcff */
[----:B------:R-:W-:Y:S02]  /*34e00*/  LOP3.LUT R17, R17, 0xfffffff7, RZ, 0xc0, !PT ;  /* 0xfffffff711117812 */ /* 0x000fe400078ec0ff */
[-C--:B------:R-:W-:Y:S02]  /*34e10*/  ISETP.GE.AND P6, PT, R15, R0.reuse, PT ;  /* 0x000000000f00720c */ /* 0x080fe40003fc6270 */
[----:B------:R-:W-:Y:S02]  /*34e20*/  ISETP.GE.AND P4, PT, R6, R0, PT ;  /* 0x000000000600720c */ /* 0x000fe40003f86270 */
[----:B------:R-:W-:-:S04]  /*34e30*/  @P5 LOP3.LUT R17, R17, 0x8, RZ, 0xfc, !PT ;  /* 0x0000000811115812 */ /* 0x000fc800078efcff */
[----:B------:R-:W-:-:S04]  /*34e40*/  LOP3.LUT R17, R17, 0xffdfffff, RZ, 0xc0, !PT ;  /* 0xffdfffff11117812 */ /* 0x000fc800078ec0ff */
[----:B------:R-:W-:-:S04]  /*34e50*/  LOP3.LUT R17, R17, 0xfffffffb, RZ, 0xc0, !PT ;  /* 0xfffffffb11117812 */ /* 0x000fc800078ec0ff */
[----:B------:R-:W-:Y:S02]  /*34e60*/  @P6 LOP3.LUT R17, R17, 0x4, RZ, 0xfc, !PT ;  /* 0x0000000411116812 */ /* 0x000fe400078efcff */
[----:B------:R-:W-:Y:S01]  /*34e70*/  @!P4 LEA R3, P6, R10, R3, 0x1 ;  /* 0x000000030a03c211 */ /* 0x000fe200078c08ff */
[----:B------:R-:W-:Y:S02]  /*34e80*/  IMAD.MOV.U32 R13, RZ, RZ, R4 ;  /* 0x000000ffff0d7224 */ /* 0x000fe400078e0004 */
[----:B------:R-:W-:Y:S02]  /*34e90*/  IMAD.MOV.U32 R12, RZ, RZ, 0x1 ;  /* 0x00000001ff0c7424 */ /* 0x000fe400078e00ff */
[----:B------:R-:W-:Y:S02]  /*34ea0*/  IMAD.MOV.U32 R11, RZ, RZ, 0x181f ;  /* 0x0000181fff0b7424 */ /* 0x000fe400078e00ff */
[----:B------:R-:W-:Y:S02]  /*34eb0*/  IMAD.MOV.U32 R15, RZ, RZ, -0x1 ;  /* 0xffffffffff0f7424 */ /* 0x000fe400078e00ff */
[----:B0-----:R-:W-:-:S07]  /*34ec0*/  @!P4 IMAD.X R2, RZ, RZ, R2, P6 ;  /* 0x000000ffff02c224 */ /* 0x001fce00030e0602 */
[----:B-----5:R-:W-:Y:S05]  /*34ed0*/  WARPSYNC.COLLECTIVE R15, `(.L_x_2263) ;  /* 0x000000000f087348 */ /* 0x020fea0003c00000 */
[----:B------:R0:W1:Y:S02]  /*34ee0*/  SHFL.IDX P6, R14, R13, R12, R11 ;  /* 0x0000000c0d0e7389 */ /* 0x00006400000c000b */
[----:B01---5:R-:W-:Y:S01]  /*34ef0*/  ENDCOLLECTIVE ;  /* 0x000000000000791b */ /* 0x023fe20003800000 */
.L_x_2263:
[----:B------:R-:W-:Y:S02]  /*34f00*/  ISETP.GE.AND P5, PT, R9, R0, PT ;  /* 0x000000000900720c */ /* 0x000fe40003fa6270 */
[----:B------:R-:W-:Y:S01]  /*34f10*/  @!P4 LOP3.LUT R3, R3, R2, RZ, 0x3c, !PT ;  /* 0x000000020303c212 */ /* 0x000fe200078e3cff */
[----:B------:R-:W-:-:S03]  /*34f20*/  IMAD.MOV.U32 R13, RZ, RZ, R5 ;  /* 0x000000ffff0d7224 */ /* 0x000fc600078e0005 */
[----:B------:R-:W-:Y:S01]  /*34f30*/  @!P4 LOP3.LUT R2, R3, R2, RZ, 0x3c, !PT ;  /* 0x000000020302c212 */ /* 0x000fe200078e3cff */
[----:B------:R-:W-:-:S07]  /*34f40*/  IMAD.MOV.U32 R6, RZ, RZ, R14 ;  /* 0x000000ffff067224 */ /* 0x000fce00078e000e */
[----:B------:R-:W-:Y:S05]  /*34f50*/  WARPSYNC.COLLECTIVE R15, `(.L_x_2264) ;  /* 0x000000000f087348 */ /* 0x000fea0003c00000 */
[----:B------:R0:W1:Y:S02]  /*34f60*/  SHFL.IDX P6, R14, R13, R12, R11 ;  /* 0x0000000c0d0e7389 */ /* 0x00006400000c000b */
[----:B01----:R-:W-:Y:S01]  /*34f70*/  ENDCOLLECTIVE ;  /* 0x000000000000791b */ /* 0x003fe20003800000 */
.L_x_2264:
[----:B------:R-:W-:Y:S02]  /*34f80*/  @!P4 LEA R9, R7, UR38, 0x1 ;  /* 0x000000260709cc11 */ /* 0x000fe4000f8e08ff */
[----:B------:R-:W-:Y:S02]  /*34f90*/  @!P4 LOP3.LUT R3, R3, R2, RZ, 0x3c, !PT ;  /* 0x000000020303c212 */ /* 0x000fe400078e3cff */
[----:B------:R-:W-:-:S03]  /*34fa0*/  @P5 LOP3.LUT R17, R17, 0x200000, RZ, 0xfc, !PT ;  /* 0x0020000011115812 */ /* 0x000fc600078efcff */
[----:B------:R-:W-:Y:S01]  /*34fb0*/  @!PT LDS RZ, [RZ] ;  /* 0x00000000fffff984 */ /* 0x000fe20000000800 */
[----:B------:R-:W-:Y:S01]  /*34fc0*/  @!PT LDS RZ, [RZ] ;  /* 0x00000000fffff984 */ /* 0x000fe20000000800 */
[----:B------:R-:W-:Y:S01]  /*34fd0*/  @!PT LDS RZ, [RZ] ;  /* 0x00000000fffff984 */ /* 0x000fe20000000800 */
[----:B------:R-:W-:Y:S04]  /*34fe0*/  @!P4 LDGSTS.E.BYPASS.LTC128B.128 [R9+0x22400], desc[UR44][R2.64], !P3 ;  /* 0x224000000209cfae */ /* 0x000fe8000d901d6c */
[----:B------:R-:W-:Y:S04]  /*34ff0*/  @!P4 LDGSTS.E.BYPASS.LTC128B.128 [R9+0x26400], desc[UR44][R2.64+0x80], !P0 ;  /* 0x264000800209cfae */ /* 0x000fe8000c101d6c */
[----:B------:R-:W-:Y:S04]  /*35000*/  @!P4 LDGSTS.E.BYPASS.LTC128B.128 [R9+0x2a400], desc[UR44][R2.64+0x100], !P1 ;  /* 0x2a4001000209cfae */ /* 0x000fe8000c901d6c */
[----:B------:R0:W-:Y:S01]  /*35010*/  @!P4 LDGSTS.E.BYPASS.LTC128B.128 [R9+0x2e400], desc[UR44][R2.64+0x180], !P2 ;  /* 0x2e4001800209cfae */ /* 0x0001e2000d101d6c */
[----:B------:R-:W-:Y:S01]  /*35020*/  LOP3.LUT P4, RZ, R17, 0x40, RZ, 0xc0, !PT ;  /* 0x0000004011ff7812 */ /* 0x000fe2000788c0ff */
[----:B0-----:R-:W-:-:S12]  /*35030*/  IMAD.MOV.U32 R2, RZ, RZ, R14 ;  /* 0x000000ffff027224 */ /* 0x001fd800078e000e */
[----:B------:R-:W-:Y:S01]  /*35040*/  @!P4 LEA R2, P6, R10, R2, 0x1 ;  /* 0x000000020a02c211 */ /* 0x000fe200078c08ff */
[----:B------:R-:W-:Y:S02]  /*35050*/  IMAD.MOV.U32 R13, RZ, RZ, R4 ;  /* 0x000000ffff0d7224 */ /* 0x000fe400078e0004 */
[----:B------:R-:W-:Y:S02]  /*35060*/  IMAD.MOV.U32 R12, RZ, RZ, 0x2 ;  /* 0x00000002ff0c7424 */ /* 0x000fe400078e00ff */
[----:B------:R-:W-:-:S08]  /*35070*/  @!P4 IMAD.X R3, RZ, RZ, R6, P6 ;  /* 0x000000ffff03c224 */ /* 0x000fd000030e0606 */
[----:B------:R-:W-:Y:S05]  /*35080*/  WARPSYNC.COLLECTIVE R15, `(.L_x_2265) ;  /* 0x000000000f087348 */ /* 0x000fea0003c00000 */
[----:B------:R0:W1:Y:S02]  /*35090*/  SHFL.IDX P6, R14, R13, R12, R11 ;  /* 0x0000000c0d0e7389 */ /* 0x00006400000c000b */
[----:B01----:R-:W-:Y:S01]  /*350a0*/  ENDCOLLECTIVE ;  /* 0x000000000000791b */ /* 0x003fe20003800000 */
.L_x_2265:
[----:B------:R-:W-:Y:S02]  /*350b0*/  IMAD.MOV.U32 R13, RZ, RZ, R5 ;  /* 0x000000ffff0d7224 */ /* 0x000fe400078e0005 */
[----:B------:R-:W-:-:S07]  /*350c0*/  IMAD.MOV.U32 R6, RZ, RZ, R14 ;  /* 0x000000ffff067224 */ /* 0x000fce00078e000e */
[----:B------:R-:W-:Y:S05]  /*350d0*/  WARPSYNC.COLLECTIVE R15, `(.L_x_2266) ;  /* 0x000000000f087348 */ /* 0x000fea0003c00000 */
[----:B------:R0:W1:Y:S02]  /*350e0*/  SHFL.IDX P6, R14, R13, R12, R11 ;  /* 0x0000000c0d0e7389 */ /* 0x00006400000c000b */
[----:B01----:R-:W-:Y:S01]  /*350f0*/  ENDCOLLECTIVE ;  /* 0x000000000000791b */ /* 0x003fe20003800000 */
.L_x_2266:
[----:B------:R-:W-:Y:S01]  /*35100*/  IMAD.MOV.U32 R9, RZ, RZ, R7 ;  /* 0x000000ffff097224 */ /* 0x000fe200078e0007 */
[----:B------:R-:W-:-:S04]  /*35110*/  LOP3.LUT P5, RZ, R17, 0x20, RZ, 0xc0, !PT ;  /* 0x0000002011ff7812 */ /* 0x000fc800078ac0ff */
[----:B------:R-:W-:-:S05]  /*35120*/  @!P4 LEA R7, R9, UR38, 0x1 ;  /* 0x000000260907cc11 */ /* 0x000fca000f8e08ff */
[----:B------:R-:W-:Y:S01]  /*35130*/  @!PT LDS RZ, [RZ] ;  /* 0x00000000fffff984 */ /* 0x000fe20000000800 */
[----:B------:R-:W-:Y:S01]  /*35140*/  @!PT LDS RZ, [RZ] ;  /* 0x00000000fffff984 */ /* 0x000fe20000000800 */
[----:B------:R-:W-:Y:S01]  /*35150*/  @!PT LDS RZ, [RZ] ;  /* 0x00000000fffff984 */ /* 0x000fe20000000800 */
[----:B------:R-:W-:Y:S04]  /*35160*/  @!P4 LDGSTS.E.BYPASS.LTC128B.128 [R7+0x22c00], desc[UR44][R2.64], !P3 ;  /* 0x22c000000207cfae */ /* 0x000fe8000d901d6c */
[----:B------:R-:W-:Y:S04]  /*35170*/  @!P4 LDGSTS.E.BYPASS.LTC128B.128 [R7+0x26c00], desc[UR44][R2.64+0x80], !P0 ;  /* 0x26c000800207cfae */ /* 0x000fe8000c101d6c */
[----:B------:R-:W-:Y:S04]  /*35180*/  @!P4 LDGSTS.E.BYPASS.LTC128B.128 [R7+0x2ac00], desc[UR44][R2.64+0x100], !P1 ;  /* 0x2ac001000207cfae */ /* 0x000fe8000c901d6c */
[----:B------:R0:W-:Y:S02]  /*35190*/  @!P4 LDGSTS.E.BYPASS.LTC128B.128 [R7+0x2ec00], desc[UR44][R2.64+0x180], !P2 ;  /* 0x2ec001800207cfae */ /* 0x0001e4000d101d6c */
[----:B0-----:R-:W-:-:S05]  /*351a0*/  IMAD.MOV.U32 R2, RZ, RZ, R14 ;  /* 0x000000ffff027224 */ /* 0x001fca00078e000e */
[----:B------:R-:W-:Y:S01]  /*351b0*/  @!P5 LEA R2, P6, R10, R2, 0x1 ;  /* 0x000000020a02d211 */ /* 0x000fe200078c08ff */
[----:B------:R-:W-:Y:S02]  /*351c0*/  IMAD.MOV.U32 R13, RZ, RZ, R4 ;  /* 0x000000ffff0d7224 */ /* 0x000fe400078e0004 */
[----:B------:R-:W-:Y:S02]  /*351d0*/  IMAD.MOV.U32 R12, RZ, RZ, 0x3 ;  /* 0x00000003ff0c7424 */ /* 0x000fe400078e00ff */
[----:B------:R-:W-:-:S08]  /*351e0*/  @!P5 IMAD.X R3, RZ, RZ, R6, P6 ;  /* 0x000000ffff03d224 */ /* 0x000fd000030e0606 */
[----:B------:R-:W-:Y:S05]  /*351f0*/  WARPSYNC.COLLECTIVE R15, `(.L_x_2267) ;  /* 0x000000000f087348 */ /* 0x000fea0003c00000 */
[----:B------:R0:W1:Y:S02]  /*35200*/  SHFL.IDX P6, R14, R13, R12, R11 ;  /* 0x0000000c0d0e7389 */ /* 0x00006400000c000b */
[----:B01----:R-:W-:Y:S01]  /*35210*/  ENDCOLLECTIVE ;  /* 0x000000000000791b */ /* 0x003fe20003800000 */
.L_x_2267:
[----:B------:R-:W-:Y:S02]  /*35220*/  IMAD.MOV.U32 R13, RZ, RZ, R5 ;  /* 0x000000ffff0d7224 */ /* 0x000fe400078e0005 */
[----:B------:R-:W-:-:S07]  /*35230*/  IMAD.MOV.U32 R6, RZ, RZ, R14 ;  /* 0x000000ffff067224 */ /* 0x000fce00078e000e */
[----:B------:R-:W-:Y:S05]  /*35240*/  WARPSYNC.COLLECTIVE R15, `(.L_x_2268) ;  /* 0x000000000f087348 */ /* 0x000fea0003c00000 */
[----:B------:R0:W1:Y:S02]  /*35250*/  SHFL.IDX P6, R14, R13, R12, R11 ;  /* 0x0000000c0d0e7389 */ /* 0x00006400000c000b */
[----:B01----:R-:W-:Y:S01]  /*35260*/  ENDCOLLECTIVE ;  /* 0x000000000000791b */ /* 0x003fe20003800000 */
.L_x_2268:
        /* <DEDUP_REMOVED lines=18> */
.L_x_2269:
[----:B------:R-:W-:Y:S02]  /*35390*/  IMAD.MOV.U32 R13, RZ, RZ, R5 ;  /* 0x000000ffff0d7224 */ /* 0x000fe400078e0005 */
[----:B------:R-:W-:-:S07]  /*353a0*/  IMAD.MOV.U32 R6, RZ, RZ, R14 ;  /* 0x000000ffff067224 */ /* 0x000fce00078e000e */
[----:B------:R-:W-:Y:S05]  /*353b0*/  WARPSYNC.COLLECTIVE R15, `(.L_x_2270) ;  /* 0x000000000f087348 */ /* 0x000fea0003c00000 */
[----:B------:R0:W1:Y:S02]  /*353c0*/  SHFL.IDX P6, R14, R13, R12, R11 ;  /* 0x0000000c0d0e7389 */ /* 0x00006400000c000b */
[----:B01----:R-:W-:Y:S01]  /*353d0*/  ENDCOLLECTIVE ;  /* 0x000000000000791b */ /* 0x003fe20003800000 */
.L_x_2270:
        /* <DEDUP_REMOVED lines=11> */
[----:B------:R-:W-:-:S05]  /*35490*/  @!P5 LEA R2, P6, R10, R2, 0x1 ;  /* 0x000000020a02d211 */ /* 0x000fca00078c08ff */
[----:B------:R-:W-:Y:S01]  /*354a0*/  @!P5 IMAD.X R3, RZ, RZ, R6, P6 ;  /* 0x000000ffff03d224 */ /* 0x000fe200030e0606 */
[----:B------:R-:W-:Y:S01]  /*354b0*/  LOP3.LUT P6, RZ, R17, 0x8, RZ, 0xc0, !PT ;  /* 0x0000000811ff7812 */ /* 0x000fe200078cc0ff */
[----:B------:R-:W-:Y:S02]  /*354c0*/  IMAD.MOV.U32 R7, RZ, RZ, R9 ;  /* 0x000000ffff077224 */ /* 0x000fe400078e0009 */
[----:B------:R-:W-:Y:S02]  /*354d0*/  IMAD.MOV.U32 R13, RZ, RZ, R4 ;  /* 0x000000ffff0d7224 */ /* 0x000fe400078e0004 */
[----:B------:R-:W-:-:S08]  /*354e0*/  IMAD.MOV.U32 R12, RZ, RZ, 0x5 ;  /* 0x00000005ff0c7424 */ /* 0x000fd000078e00ff */
[----:B------:R-:W-:-:S05]  /*354f0*/  @!P6 LEA R9, R7, UR38, 0x1 ;  /* 0x000000260709ec11 */ /* 0x000fca000f8e08ff */
[----:B------:R0:W-:Y:S04]  /*35500*/  @!P6 LDGSTS.E.BYPASS.LTC128B.128 [R9+0x24400], desc[UR44][R2.64], !P3 ;  /* 0x244000000209efae */ /* 0x0001e8000d901d6c */
[----:B------:R0:W-:Y:S04]  /*35510*/  @!P6 LDGSTS.E.BYPASS.LTC128B.128 [R9+0x28400], desc[UR44][R2.64+0x80], !P0 ;  /* 0x284000800209efae */ /* 0x0001e8000c101d6c */
[----:B------:R0:W-:Y:S04]  /*35520*/  @!P6 LDGSTS.E.BYPASS.LTC128B.128 [R9+0x2c400], desc[UR44][R2.64+0x100], !P1 ;  /* 0x2c4001000209efae */ /* 0x0001e8000c901d6c */
[----:B------:R0:W-:Y:S02]  /*35530*/  @!P6 LDGSTS.E.BYPASS.LTC128B.128 [R9+0x30400], desc[UR44][R2.64+0x180], !P2 ;  /* 0x304001800209efae */ /* 0x0001e4000d101d6c */
[----:B0-----:R-:W-:Y:S05]  /*35540*/  WARPSYNC.COLLECTIVE R15, `(.L_x_2271) ;  /* 0x000000000f087348 */ /* 0x001fea0003c00000 */
[----:B------:R1:W2:Y:S02]  /*35550*/  SHFL.IDX P6, R14, R13, R12, R11 ;  /* 0x0000000c0d0e7389 */ /* 0x0002a400000c000b */
[----:B012---:R-:W-:Y:S01]  /*35560*/  ENDCOLLECTIVE ;  /* 0x000000000000791b */ /* 0x007fe20003800000 */
.L_x_2271:
[----:B------:R-:W-:Y:S02]  /*35570*/  IMAD.MOV.U32 R13, RZ, RZ, R5 ;  /* 0x000000ffff0d7224 */ /* 0x000fe400078e0005 */
[----:B------:R-:W-:-:S07]  /*35580*/  IMAD.MOV.U32 R6, RZ, RZ, R14 ;  /* 0x000000ffff067224 */ /* 0x000fce00078e000e */
[----:B------:R-:W-:Y:S05]  /*35590*/  WARPSYNC.COLLECTIVE R15, `(.L_x_2272) ;  /* 0x000000000f087348 */ /* 0x000fea0003c00000 */
[----:B------:R0:W1:Y:S02]  /*355a0*/  SHFL.IDX P6, R14, R13, R12, R11 ;  /* 0x0000000c0d0e7389 */ /* 0x00006400000c000b */
[----:B01----:R-:W-:Y:S01]  /*355b0*/  ENDCOLLECTIVE ;  /* 0x000000000000791b */ /* 0x003fe20003800000 */
.L_x_2272:
[----:B------:R-:W-:Y:S01]  /*355c0*/  LOP3.LUT P4, RZ, R17, 0x4, RZ, 0xc0, !PT ;  /* 0x0000000411ff7812 */ /* 0x000fe2000788c0ff */
[----:B------:R-:W-:-:S12]  /*355d0*/  IMAD.MOV.U32 R2, RZ, RZ, R14 ;  /* 0x000000ffff027224 */ /* 0x000fd800078e000e */
[----:B------:R-:W-:Y:S01]  /*355e0*/  @!P4 LEA R2, P6, R10, R2, 0x1 ;  /* 0x000000020a02c211 */ /* 0x000fe200078c08ff */
[----:B------:R-:W-:Y:S02]  /*355f0*/  IMAD.MOV.U32 R13, RZ, RZ, R4 ;  /* 0x000000ffff0d7224 */ /* 0x000fe400078e0004 */
[----:B------:R-:W-:Y:S02]  /*35600*/  IMAD.MOV.U32 R12, RZ, RZ, 0x6 ;  /* 0x00000006ff0c7424 */ /* 0x000fe400078e00ff */
[----:B------:R-:W-:-:S08]  /*35610*/  @!P4 IMAD.X R3, RZ, RZ, R6, P6 ;  /* 0x000000ffff03c224 */ /* 0x000fd000030e0606 */
[----:B------:R-:W-:Y:S05]  /*35620*/  WARPSYNC.COLLECTIVE R15, `(.L_x_2273) ;  /* 0x000000000f087348 */ /* 0x000fea0003c00000 */
[----:B------:R0:W1:Y:S02]  /*35630*/  SHFL.IDX P6, R14, R13, R12, R11 ;  /* 0x0000000c0d0e7389 */ /* 0x00006400000c000b */
[----:B01----:R-:W-:Y:S01]  /*35640*/  ENDCOLLECTIVE ;  /* 0x000000000000791b */ /* 0x003fe20003800000 */
.L_x_2273:
[----:B------:R-:W-:Y:S02]  /*35650*/  IMAD.MOV.U32 R13, RZ, RZ, R5 ;  /* 0x000000ffff0d7224 */ /* 0x000fe400078e0005 */
[----:B------:R-:W-:-:S07]  /*35660*/  IMAD.MOV.U32 R6, RZ, RZ, R14 ;  /* 0x000000ffff067224 */ /* 0x000fce00078e000e */
[----:B------:R-:W-:Y:S05]  /*35670*/  WARPSYNC.COLLECTIVE R15, `(.L_x_2274) ;  /* 0x000000000f087348 */ /* 0x000fea0003c00000 */
[----:B------:R0:W1:Y:S02]  /*35680*/  SHFL.IDX P6, R14, R13, R12, R11 ;  /* 0x0000000c0d0e7389 */ /* 0x00006400000c000b */
[----:B01----:R-:W-:Y:S01]  /*35690*/  ENDCOLLECTIVE ;  /* 0x000000000000791b */ /* 0x003fe20003800000 */
.L_x_2274:
        /* <DEDUP_REMOVED lines=18> */
.L_x_2275:
[----:B------:R-:W-:-:S05]  /*357c0*/  @!P5 LEA R9, R9, UR38, 0x1 ;  /* 0x000000260909dc11 */ /* 0x000fca000f8e08ff */
[----:B------:R-:W-:Y:S01]  /*357d0*/  @!PT LDS RZ, [RZ] ;  /* 0x00000000fffff984 */ /* 0x000fe20000000800 */
[----:B------:R-:W-:Y:S01]  /*357e0*/  @!PT LDS RZ, [RZ] ;  /* 0x00000000fffff984 */ /* 0x000fe20000000800 */
[----:B------:R-:W-:Y:S01]  /*357f0*/  @!PT LDS RZ, [RZ] ;  /* 0x00000000fffff984 */ /* 0x000fe20000000800 */
[----:B------:R0:W-:Y:S04]  /*35800*/  @!P5 LDGSTS.E.BYPASS.LTC128B.128 [R9+0x25400], desc[UR44][R2.64], !P3 ;  /* 0x254000000209dfae */ /* 0x0001e8000d901d6c */
[----:B------:R0:W-:Y:S01]  /*35810*/  @!P5 LDGSTS.E.BYPASS.LTC128B.128 [R9+0x29400], desc[UR44][R2.64+0x80], !P0 ;  /* 0x294000800209dfae */ /* 0x0001e2000c101d6c */
[----:B------:R-:W-:-:S03]  /*35820*/  IMAD.MOV.U32 R13, RZ, RZ, R5 ;  /* 0x000000ffff0d7224 */ /* 0x000fc600078e0005 */
[----:B------:R0:W-:Y:S04]  /*35830*/  @!P5 LDGSTS.E.BYPASS.LTC128B.128 [R9+0x2d400], desc[UR44][R2.64+0x100], !P1 ;  /* 0x2d4001000209dfae */ /* 0x0001e8000c901d6c */
[----:B------:R0:W-:Y:S01]  /*35840*/  @!P5 LDGSTS.E.BYPASS.LTC128B.128 [R9+0x31400], desc[UR44][R2.64+0x180], !P2 ;  /* 0x314001800209dfae */ /* 0x0001e2000d101d6c */
[----:B------:R-:W-:-:S07]  /*35850*/  IMAD.MOV.U32 R6, RZ, RZ, R14 ;  /* 0x000000ffff067224 */ /* 0x000fce00078e000e */
[----:B0-----:R-:W-:Y:S05]  /*35860*/  WARPSYNC.COLLECTIVE R15, `(.L_x_2276) ;  /* 0x000000000f087348 */ /* 0x001fea0003c00000 */
[----:B------:R1:W2:Y:S02]  /*35870*/  SHFL.IDX P6, R14, R13, R12, R11 ;  /* 0x0000000c0d0e7389 */ /* 0x0002a400000c000b */
[----:B012---:R-:W-:Y:S01]  /*35880*/  ENDCOLLECTIVE ;  /* 0x000000000000791b */ /* 0x007fe20003800000 */
.L_x_2276:
[----:B------:R-:W-:Y:S05]  /*35890*/  BRA `(.L_x_2277) ;  /* 0xffffffbc00a07947 */ /* 0x000fea000383ffff */
.L_x_2166:
[----:B0-----:R-:W-:-:S04]  /*358a0*/  IMAD.U32 R3, RZ, RZ, UR38 ;  /* 0x00000026ff037e24 */ /* 0x001fc8000f8e00ff */
[----:B------:R0:W2:Y:S03]  /*358b0*/  SYNCS.PHASECHK.TRANS64.TRYWAIT P0, [R3+URZ+0x32420], R2 ;  /* 0x03242002030075a7 */ /* 0x0000a6000800017f */
[----:B--2---:R-:W-:Y:S05]  /*358c0*/  @!P0 NANOSLEEP.SYNCS 0x989680 ;  /* 0x009896800000895d */ /* 0x004fea0003900000 */
[----:B------:R-:W2:Y:S02]  /*358d0*/  @!P0 SYNCS.PHASECHK.TRANS64 P0, [R3+URZ+0x32420], R2 ;  /* 0x03242002030085a7 */ /* 0x000ea4000800007f */
[----:B--2---:R-:W-:Y:S05]  /*358e0*/  @!P0 BRA `(.L_x_2166) ;  /* 0xfffffffc00ec8947 */ /* 0x004fea000383ffff */
[----:B------:R-:W-:Y:S05]  /*358f0*/  BRA `(.L_x_2278) ;  /* 0xffffffc000047947 */ /* 0x000fea000383ffff */
.L_x_2169:
[----:B0-----:R-:W-:-:S04]  /*35900*/  IMAD.U32 R3, RZ, RZ, UR38 ;  /* 0x00000026ff037e24 */ /* 0x001fc8000f8e00ff */
[----:B------:R0:W2:Y:S03]  /*35910*/  SYNCS.PHASECHK.TRANS64.TRYWAIT P0, [R3+URZ+0x32460], R2 ;  /* 0x03246002030075a7 */ /* 0x0000a6000800017f */
[----:B--2---:R-:W-:Y:S05]  /*35920*/  @!P0 NANOSLEEP.SYNCS 0x989680 ;  /* 0x009896800000895d */ /* 0x004fea0003900000 */
[----:B------:R-:W2:Y:S02]  /*35930*/  @!P0 SYNCS.PHASECHK.TRANS64 P0, [R3+URZ+0x32460], R2 ;  /* 0x03246002030085a7 */ /* 0x000ea4000800007f */
[----:B--2---:R-:W-:Y:S05]  /*35940*/  @!P0 BRA `(.L_x_2169) ;  /* 0xfffffffc00ec8947 */ /* 0x004fea000383ffff */
[----:B------:R-:W-:Y:S05]  /*35950*/  BRA `(.L_x_2279) ;  /* 0xffffffc000107947 */ /* 0x000fea000383ffff */
.L_x_2181:
[----:B-1----:R-:W-:-:S04]  /*35960*/  IMAD.U32 R3, RZ, RZ, UR38 ;  /* 0x00000026ff037e24 */ /* 0x002fc8000f8e00ff */
[----:B------:R1:W2:Y:S03]  /*35970*/  SYNCS.PHASECHK.TRANS64.TRYWAIT P0, [R3+URZ+0x32448], R2 ;  /* 0x03244802030075a7 */ /* 0x0002a6000800017f */
[----:B--2---:R-:W-:Y:S05]  /*35980*/  @!P0 NANOSLEEP.SYNCS 0x989680 ;  /* 0x009896800000895d */ /* 0x004fea0003900000 */
[----:B------:R-:W2:Y:S02]  /*35990*/  @!P0 SYNCS.PHASECHK.TRANS64 P0, [R3+URZ+0x32448], R2 ;  /* 0x03244802030085a7 */ /* 0x000ea4000800007f */
[----:B--2---:R-:W-:Y:S05]  /*359a0*/  @!P0 BRA `(.L_x_2181) ;  /* 0xfffffffc00ec8947 */ /* 0x004fea000383ffff */
[----:B------:R-:W-:Y:S05]  /*359b0*/  BRA `(.L_x_2280) ;  /* 0xffffffc8000c7947 */ /* 0x000fea000383ffff */
.L_x_2186:
[----:B01----:R-:W-:-:S04]  /*359c0*/  IMAD.U32 R3, RZ, RZ, UR38 ;  /* 0x00000026ff037e24 */ /* 0x003fc8000f8e00ff */
[----:B------:R0:W1:Y:S03]  /*359d0*/  SYNCS.PHASECHK.TRANS64.TRYWAIT P0, [R3+URZ+0x32468], R2 ;  /* 0x03246802030075a7 */ /* 0x000066000800017f */
[----:B-1----:R-:W-:Y:S05]  /*359e0*/  @!P0 NANOSLEEP.SYNCS 0x989680 ;  /* 0x009896800000895d */ /* 0x002fea0003900000 */
[----:B------:R-:W1:Y:S02]  /*359f0*/  @!P0 SYNCS.PHASECHK.TRANS64 P0, [R3+URZ+0x32468], R2 ;  /* 0x03246802030085a7 */ /* 0x000e64000800007f */
[----:B-1----:R-:W-:Y:S05]  /*35a00*/  @!P0 BRA `(.L_x_2186) ;  /* 0xfffffffc00ec8947 */ /* 0x002fea000383ffff */
[----:B------:R-:W-:Y:S05]  /*35a10*/  BRA `(.L_x_2281) ;  /* 0xffffffc8006c7947 */ /* 0x000fea000383ffff */
.L_x_2197:
[----:B-1----:R-:W-:-:S04]  /*35a20*/  IMAD.U32 R3, RZ, RZ, UR38 ;  /* 0x00000026ff037e24 */ /* 0x002fc8000f8e00ff */
[----:B------:R1:W2:Y:S03]  /*35a30*/  SYNCS.PHASECHK.TRANS64.TRYWAIT P0, [R3+URZ+0x32440], R2 ;  /* 0x03244002030075a7 */ /* 0x0002a6000800017f */
[----:B--2---:R-:W-:Y:S05]  /*35a40*/  @!P0 NANOSLEEP.SYNCS 0x989680 ;  /* 0x009896800000895d */ /* 0x004fea0003900000 */
[----:B------:R-:W2:Y:S02]  /*35a50*/  @!P0 SYNCS.PHASECHK.TRANS64 P0, [R3+URZ+0x32440], R2 ;  /* 0x03244002030085a7 */ /* 0x000ea4000800007f */
[----:B--2---:R-:W-:Y:S05]  /*35a60*/  @!P0 BRA `(.L_x_2197) ;  /* 0xfffffffc00ec8947 */ /* 0x004fea000383ffff */
[----:B------:R-:W-:Y:S05]  /*35a70*/  BRA `(.L_x_2282) ;  /* 0xffffffcc00e47947 */ /* 0x000fea000383ffff */
.L_x_2202:
[----:B01----:R-:W-:-:S04]  /*35a80*/  IMAD.U32 R3, RZ, RZ, UR38 ;  /* 0x00000026ff037e24 */ /* 0x003fc8000f8e00ff */
[----:B------:R0:W1:Y:S03]  /*35a90*/  SYNCS.PHASECHK.TRANS64.TRYWAIT P0, [R3+URZ+0x32460], R2 ;  /* 0x03246002030075a7 */ /* 0x000066000800017f */
[----:B-1----:R-:W-:Y:S05]  /*35aa0*/  @!P0 NANOSLEEP.SYNCS 0x989680 ;  /* 0x009896800000895d */ /* 0x002fea0003900000 */
[----:B------:R-:W1:Y:S02]  /*35ab0*/  @!P0 SYNCS.PHASECHK.TRANS64 P0, [R3+URZ+0x32460], R2 ;  /* 0x03246002030085a7 */ /* 0x000e64000800007f */
[----:B-1----:R-:W-:Y:S05]  /*35ac0*/  @!P0 BRA `(.L_x_2202) ;  /* 0xfffffffc00ec8947 */ /* 0x002fea000383ffff */
[----:B------:R-:W-:Y:S05]  /*35ad0*/  BRA `(.L_x_2283) ;  /* 0xffffffd000487947 */ /* 0x000fea000383ffff */
.L_x_2214:
[----:B-1----:R-:W-:-:S04]  /*35ae0*/  IMAD.U32 R3, RZ, RZ, UR38 ;  /* 0x00000026ff037e24 */ /* 0x002fc8000f8e00ff */
[----:B------:R1:W2:Y:S03]  /*35af0*/  SYNCS.PHASECHK.TRANS64.TRYWAIT P0, [R3+URZ+0x32448], R2 ;  /* 0x03244802030075a7 */ /* 0x0002a6000800017f */
[----:B--2---:R-:W-:Y:S05]  /*35b00*/  @!P0 NANOSLEEP.SYNCS 0x989680 ;  /* 0x009896800000895d */ /* 0x004fea0003900000 */
[----:B------:R-:W2:Y:S02]  /*35b10*/  @!P0 SYNCS.PHASECHK.TRANS64 P0, [R3+URZ+0x32448], R2 ;  /* 0x03244802030085a7 */ /* 0x000ea4000800007f */
[----:B--2---:R-:W-:Y:S05]  /*35b20*/  @!P0 BRA `(.L_x_2214) ;  /* 0xfffffffc00ec8947 */ /* 0x004fea000383ffff */
[----:B------:R-:W-:Y:S05]  /*35b30*/  BRA `(.L_x_2284) ;  /* 0xffffffd400cc7947 */ /* 0x000fea000383ffff */
.L_x_2219:
[----:B-1----:R-:W-:-:S04]  /*35b40*/  IMAD.U32 R3, RZ, RZ, UR38 ;  /* 0x00000026ff037e24 */ /* 0x002fc8000f8e00ff */
[----:B------:R1:W2:Y:S03]  /*35b50*/  SYNCS.PHASECHK.TRANS64.TRYWAIT P0, [R3+URZ+0x32468], R2 ;  /* 0x03246802030075a7 */ /* 0x0002a6000800017f */
[----:B--2---:R-:W-:Y:S05]  /*35b60*/  @!P0 NANOSLEEP.SYNCS 0x989680 ;  /* 0x009896800000895d */ /* 0x004fea0003900000 */
[----:B------:R-:W2:Y:S02]  /*35b70*/  @!P0 SYNCS.PHASECHK.TRANS64 P0, [R3+URZ+0x32468], R2 ;  /* 0x03246802030085a7 */ /* 0x000ea4000800007f */
[----:B--2---:R-:W-:Y:S05]  /*35b80*/  @!P0 BRA `(.L_x_2219) ;  /* 0xfffffffc00ec8947 */ /* 0x004fea000383ffff */
[----:B------:R-:W-:Y:S05]  /*35b90*/  BRA `(.L_x_2285) ;  /* 0xffffffd800307947 */ /* 0x000fea000383ffff */
.L_x_2226:
[----:B-1----:R1:W2:Y:S02]  /*35ba0*/  SYNCS.PHASECHK.TRANS64.TRYWAIT P0, [R2+URZ+0x32420], R7 ;  /* 0x03242007020075a7 */ /* 0x0022a4000800017f */
[----:B--2---:R-:W-:Y:S05]  /*35bb0*/  @!P0 NANOSLEEP.SYNCS 0x989680 ;  /* 0x009896800000895d */ /* 0x004fea0003900000 */
[----:B------:R-:W2:Y:S02]  /*35bc0*/  @!P0 SYNCS.PHASECHK.TRANS64 P0, [R2+URZ+0x32420], R7 ;  /* 0x03242007020085a7 */ /* 0x000ea4000800007f */
[----:B--2---:R-:W-:Y:S05]  /*35bd0*/  @!P0 BRA `(.L_x_2226) ;  /* 0xfffffffc00f08947 */ /* 0x004fea000383ffff */
[----:B------:R-:W-:Y:S05]  /*35be0*/  BRA `(.L_x_2286) ;  /* 0xffffffdc004c7947 */ /* 0x000fea000383ffff */
.L_x_2227:
        /* <DEDUP_REMOVED lines=11> */
.L_x_2288:
[----:B------:R-:W-:Y:S05]  /*35ca0*/  BSYNC B0 ;  /* 0x0000000000007941 */ /* 0x000fea0003800000 */
.L_x_2287:
[----:B------:R-:W-:Y:S05]  /*35cb0*/  BRA `(.L_x_2289) ;  /* 0xffffffdc00307947 */ /* 0x000fea000383ffff */
.L_x_2228:
[----:B------:R-:W-:Y:S01]  /*35cc0*/  BSSY B0, `(.L_x_2290) ;  /* 0x0000006000007945 */ /* 0x000fe20003800000 */
[----:B------:R-:W-:-:S07]  /*35cd0*/  IMAD.MOV.U32 R15, RZ, RZ, -0x1 ;  /* 0xffffffffff0f7424 */ /* 0x000fce00078e00ff */
[----:B012---:R-:W-:Y:S05]  /*35ce0*/  WARPSYNC.COLLECTIVE R15, `(.L_x_2291) ;  /* 0x000000000f0c7348 */ /* 0x007fea0003c00000 */
[----:B------:R-:W-:Y:S02]  /*35cf0*/  ELECT P6, UR62, PT ;  /* 0x00000000003e782f */ /* 0x000fe400038c0000 */
[----:B------:R-:W-:Y:S01]  /*35d00*/  MOV R14, UR62 ;  /* 0x0000003e000e7c02 */ /* 0x000fe20008000f00 */
[----:B012---:R-:W-:Y:S10]  /*35d10*/  ENDCOLLECTIVE ;  /* 0x000000000000791b */ /* 0x007ff40003800000 */
.L_x_2291:
[----:B------:R-:W-:Y:S05]  /*35d20*/  BSYNC B0 ;  /* 0x0000000000007941 */ /* 0x000fea0003800000 */
.L_x_2290:
[----:B------:R-:W-:Y:S05]  /*35d30*/  BRA `(.L_x_2292) ;  /* 0xffffffdc00247947 */ /* 0x000fea000383ffff */
.L_x_2230:
[----:B0-----:R0:W1:Y:S02]  /*35d40*/  SYNCS.PHASECHK.TRANS64.TRYWAIT P0, [R8+URZ], R7 ;  /* 0x00000007080075a7 */ /* 0x001064000800017f */
[----:B-1----:R-:W-:Y:S05]  /*35d50*/  @!P0 NANOSLEEP.SYNCS 0x989680 ;  /* 0x009896800000895d */ /* 0x002fea0003900000 */
[----:B------:R-:W1:Y:S02]  /*35d60*/  @!P0 SYNCS.PHASECHK.TRANS64 P0, [R8+URZ], R7 ;  /* 0x00000007080085a7 */ /* 0x000e64000800007f */
[----:B-1----:R-:W-:Y:S05]  /*35d70*/  @!P0 BRA `(.L_x_2230) ;  /* 0xfffffffc00f08947 */ /* 0x002fea000383ffff */
[----:B------:R-:W-:Y:S05]  /*35d80*/  BRA `(.L_x_2293) ;  /* 0xffffffdc00587947 */ /* 0x000fea000383ffff */
.L_x_2231:
[----:B-1----:R1:W2:Y:S02]  /*35d90*/  SYNCS.PHASECHK.TRANS64.TRYWAIT P0, [R3+URZ], R0 ;  /* 0x00000000030075a7 */ /* 0x0022a4000800017f */
[----:B--2---:R-:W-:Y:S05]  /*35da0*/  @!P0 NANOSLEEP.SYNCS 0x989680 ;  /* 0x009896800000895d */ /* 0x004fea0003900000 */
[----:B------:R-:W2:Y:S02]  /*35db0*/  @!P0 SYNCS.PHASECHK.TRANS64 P0, [R3+URZ], R0 ;  /* 0x00000000030085a7 */ /* 0x000ea4000800007f */
[----:B--2---:R-:W-:Y:S05]  /*35dc0*/  @!P0 BRA `(.L_x_2231) ;  /* 0xfffffffc00f08947 */ /* 0x004fea000383ffff */
[----:B------:R-:W-:Y:S05]  /*35dd0*/  BRA `(.L_x_2294) ;  /* 0xffffffdc004c7947 */ /* 0x000fea000383ffff */
.L_x_2233:
[----:B-1----:R1:W2:Y:S02]  /*35de0*/  SYNCS.PHASECHK.TRANS64.TRYWAIT P0, [R6+URZ], R7 ;  /* 0x00000007060075a7 */ /* 0x0022a4000800017f */
[----:B--2---:R-:W-:Y:S05]  /*35df0*/  @!P0 NANOSLEEP.SYNCS 0x989680 ;  /* 0x009896800000895d */ /* 0x004fea0003900000 */
[----:B------:R-:W2:Y:S02]  /*35e00*/  @!P0 SYNCS.PHASECHK.TRANS64 P0, [R6+URZ], R7 ;  /* 0x00000007060085a7 */ /* 0x000ea4000800007f */
[----:B--2---:R-:W-:Y:S05]  /*35e10*/  @!P0 BRA `(.L_x_2233) ;  /* 0xfffffffc00f08947 */ /* 0x004fea000383ffff */
[----:B------:R-:W-:Y:S05]  /*35e20*/  BRA `(.L_x_2295) ;  /* 0xffffffdc00507947 */ /* 0x000fea000383ffff */
        .type           $_ZN7cutlass13device_kernelIN5flash11enable_sm90INS1_16FlashAttnFwdSm90INS1_25CollectiveMainloopFwdSm90ILi2EN4cute5tupleIJNS5_1CILi1EEES8_S8_EEENS6_IJNS7_ILi128EEENS7_ILi96EEENS7_ILi64EEEEEELi256ENS_10bfloat16_tEfNS_4arch4Sm90ELb0ELb1ELb1ELb0ELb0ELb0ELb1ELb1ELb0ELb1ELb1ELb0EEENS1_21CollectiveEpilogueFwdINS6_IJSA_NS7_ILi256EEESB_EEES9_SE_SG_Li256ELb0ELb1ELb1ELb0EEENS1_19SingleTileSchedulerILb0ELb1ELb1ELi128EEEEEEEEEvNT_6ParamsE$_ZZN5flash25CollectiveMainloopFwdSm90ILi2EN4cute5tupleIJNS1_1CILi1EEES4_S4_EEENS2_IJNS3_ILi128EEENS3_ILi96EEENS3_ILi64EEEEEELi256EN7cutlass10bfloat16_tEfNSA_4arch4Sm90ELb0ELb1ELb1ELb0ELb0ELb0ELb1ELb1ELb0ELb1ELb1ELb0EE3mmaINS_16FlashAttnFwdSm90ISE_NS_21CollectiveEpilogueFwdINS2_IJS6_NS3_ILi256EEES7_EEES5_SB_SD_Li256ELb0ELb1ELb1ELb0EEENS_19SingleTileSchedulerILb0ELb1ELb1ELi128EEEE13SharedStorageENS1_6TensorINS1_11ArrayEngineIfLm128EEENS1_6LayoutINS2_IJNS2_IJNS3_ILi2EEEST_NS3_ILi32EEEEEES4_S4_EEENS2_IJNS2_IJS4_ST_NS3_ILi4EEEEEENS3_ILi0EEESZ_EEEEEEENS_7SoftmaxILi2ELi0EEEEEbRKNSE_6ParamsENSA_25PipelineTmaAsyncNoClusterILi2ENSA_16PipelineTmaAsyncILi2EEEEES1B_RNSA_13PipelineStateILj2EEERT0_RT1_iRiRKNS_16SeqlenInfoQKNewKILb0ELb0EEENS2_IJiiiiEEERT_ENKUliT_T0_T1_E_clIZSF_ISO_S12_S14_EbS17_S1B_S1B_S1E_S1G_S1I_iS1J_S1N_S1O_S1Q_EUlRS1R_iE1_NS3_ILb0EEENS3_ILb1EEEEEDaiS1R_S1S_S1T_,@function
        .size           $_ZN7cutlass13device_kernelIN5flash11enable_sm90INS1_16FlashAttnFwdSm90INS1_25CollectiveMainloopFwdSm90ILi2EN4cute5tupleIJNS5_1CILi1EEES8_S8_EEENS6_IJNS7_ILi128EEENS7_ILi96EEENS7_ILi64EEEEEELi256ENS_10bfloat16_tEfNS_4arch4Sm90ELb0ELb1ELb1ELb0ELb0ELb0ELb1ELb1ELb0ELb1ELb1ELb0EEENS1_21CollectiveEpilogueFwdINS6_IJSA_NS7_ILi256EEESB_EEES9_SE_SG_Li256ELb0ELb1ELb1ELb0EEENS1_19SingleTileSchedulerILb0ELb1ELb1ELi128EEEEEEEEEvNT_6ParamsE$_ZZN5flash25CollectiveMainloopFwdSm90ILi2EN4cute5tupleIJNS1_1CILi1EEES4_S4_EEENS2_IJNS3_ILi128EEENS3_ILi96EEENS3_ILi64EEEEEELi256EN7cutlass10bfloat16_tEfNSA_4arch4Sm90ELb0ELb1ELb1ELb0ELb0ELb0ELb1ELb1ELb0ELb1ELb1ELb0EE3mmaINS_16FlashAttnFwdSm90ISE_NS_21CollectiveEpilogueFwdINS2_IJS6_NS3_ILi256EEES7_EEES5_SB_SD_Li256ELb0ELb1ELb1ELb0EEENS_19SingleTileSchedulerILb0ELb1ELb1ELi128EEEE13SharedStorageENS1_6TensorINS1_11ArrayEngineIfLm128EEENS1_6LayoutINS2_IJNS2_IJNS3_ILi2EEEST_NS3_ILi32EEEEEES4_S4_EEENS2_IJNS2_IJS4_ST_NS3_ILi4EEEEEENS3_ILi0EEESZ_EEEEEEENS_7SoftmaxILi2ELi0EEEEEbRKNSE_6ParamsENSA_25PipelineTmaAsyncNoClusterILi2ENSA_16PipelineTmaAsyncILi2EEEEES1B_RNSA_13PipelineStateILj2EEERT0_RT1_iRiRKNS_16SeqlenInfoQKNewKILb0ELb0EEENS2_IJiiiiEEERT_ENKUliT_T0_T1_E_clIZSF_ISO_S12_S14_EbS17_S1B_S1B_S1E_S1G_S1I_iS1J_S1N_S1O_S1Q_EUlRS1R_iE1_NS3_ILb0EEENS3_ILb1EEEEEDaiS1R_S1S_S1T_,(.L_x_6135 - $_ZN7cutlass13device_kernelIN5flash11enable_sm90INS1_16FlashAttnFwdSm90INS1_25CollectiveMainloopFwdSm90ILi2EN4cute5tupleIJNS5_1CILi1EEES8_S8_EEENS6_IJNS7_ILi128EEENS7_ILi96EEENS7_ILi64EEEEEELi256ENS_10bfloat16_tEfNS_4arch4Sm90ELb0ELb1ELb1ELb0ELb0ELb0ELb1ELb1ELb0ELb1ELb1ELb0EEENS1_21CollectiveEpilogueFwdINS6_IJSA_NS7_ILi256EEESB_EEES9_SE_SG_Li256ELb0ELb1ELb1ELb0EEENS1_19SingleTileSchedulerILb0ELb1ELb1ELi128EEEEEEEEEvNT_6ParamsE$_ZZN5flash25CollectiveMainloopFwdSm90ILi2EN4cute5tupleIJNS1_1CILi1EEES4_S4_EEENS2_IJNS3_ILi128EEENS3_ILi96EEENS3_ILi64EEEEEELi256EN7cutlass10bfloat16_tEfNSA_4arch4Sm90ELb0ELb1ELb1ELb0ELb0ELb0ELb1ELb1ELb0ELb1ELb1ELb0EE3mmaINS_16FlashAttnFwdSm90ISE_NS_21CollectiveEpilogueFwdINS2_IJS6_NS3_ILi256EEES7_EEES5_SB_SD_Li256ELb0ELb1ELb1ELb0EEENS_19SingleTileSchedulerILb0ELb1ELb1ELi128EEEE13SharedStorageENS1_6TensorINS1_11ArrayEngineIfLm128EEENS1_6LayoutINS2_IJNS2_IJNS3_ILi2EEEST_NS3_ILi32EEEEEES4_S4_EEENS2_IJNS2_IJS4_ST_NS3_ILi4EEEEEENS3_ILi0EEESZ_EEEEEEENS_7SoftmaxILi2ELi0EEEEEbRKNSE_6ParamsENSA_25PipelineTmaAsyncNoClusterILi2ENSA_16PipelineTmaAsyncILi2EEEEES1B_RNSA_13PipelineStateILj2EEERT0_RT1_iRiRKNS_16SeqlenInfoQKNewKILb0ELb0EEENS2_IJiiiiEEERT_ENKUliT_T0_T1_E_clIZSF_ISO_S12_S14_EbS17_S1B_S1B_S1E_S1G_S1I_iS1J_S1N_S1O_S1Q_EUlRS1R_iE1_NS3_ILb0EEENS3_ILb1EEEEEDaiS1R_S1S_S1T_)
$_ZN7cutlass13device_kernelIN5flash11enable_sm90INS1_16FlashAttnFwdSm90INS1_25CollectiveMainloopFwdSm90ILi2EN4cute5tupleIJNS5_1CILi1EEES8_S8_EEENS6_IJNS7_ILi128EEENS7_ILi96EEENS7_ILi64EEEEEELi256ENS_10bfloat16_tEfNS_4arch4Sm90ELb0ELb1ELb1ELb0ELb0ELb0ELb1ELb1ELb0ELb1ELb1ELb0EEENS1_21CollectiveEpilogueFwdINS6_IJSA_NS7_ILi256EEESB_EEES9_SE_SG_Li256ELb0ELb1ELb1ELb0EEENS1_19SingleTileSchedulerILb0ELb1ELb1ELi128EEEEEEEEEvNT_6ParamsE$_ZZN5flash25CollectiveMainloopFwdSm90ILi2EN4cute5tupleIJNS1_1CILi1EEES4_S4_EEENS2_IJNS3_ILi128EEENS3_ILi96EEENS3_ILi64EEEEEELi256EN7cutlass10bfloat16_tEfNSA_4arch4Sm90ELb0ELb1ELb1ELb0ELb0ELb0ELb1ELb1ELb0ELb1ELb1ELb0EE3mmaINS_16FlashAttnFwdSm90ISE_NS_21CollectiveEpilogueFwdINS2_IJS6_NS3_ILi256EEES7_EEES5_SB_SD_Li256ELb0ELb1ELb1ELb0EEENS_19SingleTileSchedulerILb0ELb1ELb1ELi128EEEE13SharedStorageENS1_6TensorINS1_11ArrayEngineIfLm128EEENS1_6LayoutINS2_IJNS2_IJNS3_ILi2EEEST_NS3_ILi32EEEEEES4_S4_EEENS2_IJNS2_IJS4_ST_NS3_ILi4EEEEEENS3_ILi0EEESZ_EEEEEEENS_7SoftmaxILi2ELi0EEEEEbRKNSE_6ParamsENSA_25PipelineTmaAsyncNoClusterILi2ENSA_16PipelineTmaAsyncILi2EEEEES1B_RNSA_13PipelineStateILj2EEERT0_RT1_iRiRKNS_16SeqlenInfoQKNewKILb0ELb0EEENS2_IJiiiiEEERT_ENKUliT_T0_T1_E_clIZSF_ISO_S12_S14_EbS17_S1B_S1B_S1E_S1G_S1I_iS1J_S1N_S1O_S1Q_EUlRS1R_iE1_NS3_ILb0EEENS3_ILb1EEEEEDaiS1R_S1S_S1T_:
[----:B------:R-:W-:Y:S05]  /*35e30*/  YIELD ;  /* 0x0000000000007946 */ /* 0x000fea0003800000 */
[----:B------:R-:W-:Y:S02]  /*35e40*/  ULDC UR4, c[0x0][0x20] ;  /* 0x0000080000047ab9 */ /* 0x000fe40000000800 */
[----:B------:R-:W-:-:S05]  /*35e50*/  VIADD R158, R157, -UR4 ;  /* 0x800000049d9e7c36 */ /* 0x000fca0008000000 */
[----:B------:R-:W2:Y:S01]  /*35e60*/  LDL.64 R2, [R158] ;  /* 0x000000009e027983 */ /* 0x000ea20000100a00 */
[----:B------:R-:W0:Y:S02]  /*35e70*/  LDC.64 R4, c[0x0][0x208] ;  /* 0x00008200ff047b82 */ /* 0x000e240000000a00 */
[----:B0-----:R-:W-:Y:S02]  /*35e80*/  R2UR UR4, R4 ;  /* 0x00000000040472ca */ /* 0x001fe400000e0000 */
[----:B------:R-:W-:-:S13]  /*35e90*/  R2UR UR5, R5 ;  /* 0x00000000050572ca */ /* 0x000fda00000e0000 */
[----:B--2---:R-:W2:Y:S01]  /*35ea0*/  LD.E R0, desc[UR4][R2.64] ;  /* 0x0000000402007980 */ /* 0x004ea2000c101900 */
[----:B------:R-:W-:Y:S02]  /*35eb0*/  R2UR UR4, R4 ;  /* 0x00000000040472ca */ /* 0x000fe400000e0000 */
[----:B------:R-:W-:Y:S01]  /*35ec0*/  R2UR UR5, R5 ;  /* 0x00000000050572ca */ /* 0x000fe200000e0000 */
[----:B--2---:R-:W-:-:S12]  /*35ed0*/  VIADD R11, R0, 0x1 ;  /* 0x00000001000b7836 */ /* 0x004fd80000000000 */
[----:B------:R-:W2:Y:S01]  /*35ee0*/  LD.E R0, desc[UR4][R2.64+0x8] ;  /* 0x0000080402007980 */ /* 0x000ea2000c101900 */
[----:B------:R-:W-:-:S13]  /*35ef0*/  ISETP.NE.AND P1, PT, R11, 0x2, PT ;  /* 0x000000020b00780c */ /* 0x000fda0003f25270 */
[----:B------:R-:W-:Y:S02]  /*35f00*/  @!P1 R2UR UR6, R4 ;  /* 0x00000000040692ca */ /* 0x000fe400000e0000 */
[----:B------:R-:W-:-:S13]  /*35f10*/  @!P1 R2UR UR7, R5 ;  /* 0x00000000050792ca */ /* 0x000fda00000e0000 */
[----:B------:R-:W3:Y:S01]  /*35f20*/  @!P1 LD.E R6, desc[UR6][R2.64+0x4] ;  /* 0x0000040602069980 */ /* 0x000ee2000c101900 */
[C---:B------:R-:W-:Y:S02]  /*35f30*/  R2UR UR4, R4.reuse ;  /* 0x00000000040472ca */ /* 0x040fe400000e0000 */
[C---:B------:R-:W-:Y:S02]  /*35f40*/  R2UR UR5, R5.reuse ;  /* 0x00000000050572ca */ /* 0x040fe400000e0000 */
[C---:B------:R-:W-:Y:S02]  /*35f50*/  R2UR UR6, R4.reuse ;  /* 0x00000000040672ca */ /* 0x040fe400000e0000 */
[C---:B------:R-:W-:Y:S02]  /*35f60*/  R2UR UR7, R5.reuse ;  /* 0x00000000050772ca */ /* 0x040fe400000e0000 */
[----:B------:R-:W-:Y:S02]  /*35f70*/  @!P1 R2UR UR8, R4 ;  /* 0x00000000040892ca */ /* 0x000fe400000e0000 */
[----:B------:R-:W-:-:S02]  /*35f80*/  @!P1 R2UR UR9, R5 ;  /* 0x00000000050992ca */ /* 0x000fc400000e0000 */
[----:B------:R-:W-:Y:S02]  /*35f90*/  @!P1 R2UR UR10, R4 ;  /* 0x00000000040a92ca */ /* 0x000fe400000e0000 */
[----:B------:R-:W-:Y:S01]  /*35fa0*/  @!P1 R2UR UR11, R5 ;  /* 0x00000000050b92ca */ /* 0x000fe200000e0000 */
[----:B------:R-:W-:Y:S08]  /*35fb0*/  ST.E desc[UR4][R2.64], R11 ;  /* 0x0000000b02007985 */ /* 0x000ff0000c101904 */
[----:B------:R-:W-:Y:S01]  /*35fc0*/  @!P1 ST.E desc[UR8][R2.64], RZ ;  /* 0x000000ff02009985 */ /* 0x000fe2000c101908 */
[----:B--2---:R-:W-:-:S05]  /*35fd0*/  VIADD R13, R0, 0x1 ;  /* 0x00000001000d7836 */ /* 0x004fca0000000000 */
[----:B------:R-:W-:Y:S01]  /*35fe0*/  ST.E desc[UR6][R2.64+0x8], R13 ;  /* 0x0000080d02007985 */ /* 0x000fe2000c101906 */
[----:B---3--:R-:W-:-:S05]  /*35ff0*/  @!P1 LOP3.LUT R15, R6, 0x1, RZ, 0x3c, !PT ;  /* 0x00000001060f9812 */ /* 0x008fca00078e3cff */
[----:B------:R0:W-:Y:S04]  /*36000*/  @!P1 ST.E desc[UR10][R2.64+0x4], R15 ;  /* 0x0000040f02009985 */ /* 0x0001e8000c10190a */
[----:B------:R-:W2:Y:S01]  /*36010*/  LDL.64 R8, [R158+0x18] ;  /* 0x000018009e087983 */ /* 0x000ea20000100a00 */
[----:B------:R-:W-:Y:S02]  /*36020*/  R2UR UR4, R4 ;  /* 0x00000000040472ca */ /* 0x000fe400000e0000 */
[----:B------:R-:W-:Y:S01]  /*36030*/  R2UR UR5, R5 ;  /* 0x00000000050572ca */ /* 0x000fe200000e0000 */
[----:B------:R-:W3:-:S12]  /*36040*/  LDL.64 R6, [R158] ;  /* 0x000000009e067983 */ /* 0x000ed80000100a00 */
[----:B--2---:R-:W2:Y:S01]  /*36050*/  LD.E R10, desc[UR4][R8.64+0x1c] ;  /* 0x00001c04080a7980 */ /* 0x004ea2000c101900 */
[C---:B------:R-:W-:Y:S02]  /*36060*/  R2UR UR4, R4.reuse ;  /* 0x00000000040472ca */ /* 0x040fe400000e0000 */
[C---:B------:R-:W-:Y:S02]  /*36070*/  R2UR UR5, R5.reuse ;  /* 0x00000000050572ca */ /* 0x040fe400000e0000 */
[----:B------:R-:W-:Y:S02]  /*36080*/  R2UR UR6, R4 ;  /* 0x00000000040672ca */ /* 0x000fe400000e0000 */
[----:B------:R-:W-:Y:S01]  /*36090*/  R2UR UR7, R5 ;  /* 0x00000000050772ca */ /* 0x000fe200000e0000 */
[----:B------:R-:W-:Y:S01]  /*360a0*/  BSSY B3, `(.L_x_2296) ;  /* 0x0000009000037945 */ /* 0x000fe20003800000 */
[----:B0-----:R-:W-:Y:S02]  /*360b0*/  IMAD.MOV.U32 R2, RZ, RZ, R23 ;  /* 0x000000ffff027224 */ /* 0x001fe400078e0017 */
[----:B------:R-:W-:-:S05]  /*360c0*/  IMAD.MOV.U32 R3, RZ, RZ, R22 ;  /* 0x000000ffff037224 */ /* 0x000fca00078e0016 */
[----:B---3--:R0:W5:Y:S04]  /*360d0*/  LD.E R0, desc[UR4][R6.64] ;  /* 0x0000000406007980 */ /* 0x008168000c101900 */
[----:B------:R0:W5:Y:S01]  /*360e0*/  LD.E R12, desc[UR6][R6.64+0x4] ;  /* 0x00000406060c7980 */ /* 0x000162000c101900 */
[----:B--2---:R-:W-:-:S04]  /*360f0*/  LOP3.LUT R10, R10, 0x1, RZ, 0xfc, !PT ;  /* 0x000000010a0a7812 */ /* 0x004fc800078efcff */
[----:B------:R-:W-:-:S13]  /*36100*/  ISETP.NE.AND P1, PT, R10, 0x3, PT ;  /* 0x000000030a00780c */ /* 0x000fda0003f25270 */
[----:B0-----:R-:W-:Y:S05]  /*36110*/  @!P1 BRA `(.L_x_2297) ;  /* 0x0000000000049947 */ /* 0x001fea0003800000 */
[----:B------:R-:W-:Y:S01]  /*36120*/  BPT.TRAP 0x1 ;  /* 0x000000040000795c */ /* 0x000fe20000300000 */
.L_x_2297:
[----:B------:R-:W-:Y:S05]  /*36130*/  BSYNC B3 ;  /* 0x0000000000037941 */ /* 0x000fea0003800000 */
.L_x_2296:
[----:B------:R-:W-:Y:S02]  /*36140*/  R2UR UR4, R4 ;  /* 0x00000000040472ca */ /* 0x000fe400000e0000 */
[----:B------:R-:W-:-:S13]  /*36150*/  R2UR UR5, R5 ;  /* 0x00000000050572ca */ /* 0x000fda00000e0000 */
[----:B------:R-:W2:Y:S01]  /*36160*/  LD.E.64 R10, desc[UR4][R8.64+0x8] ;  /* 0x00000804080a7980 */ /* 0x000ea2000c101b00 */
[----:B-----5:R-:W-:Y:S02]  /*36170*/  SHF.L.U32 R13, R12, 0x1f, RZ ;  /* 0x0000001f0c0d7819 */ /* 0x020fe400000006ff */
[----:B--2---:R-:W-:-:S05]  /*36180*/  MOV R11, R10 ;  /* 0x0000000a000b7202 */ /* 0x004fca0000000f00 */
[----:B------:R-:W-:-:S04]  /*36190*/  IMAD R0, R0, 0x8, R11 ;  /* 0x0000000800007824 */ /* 0x000fc800078e020b */
[----:B------:R0:W1:Y:S01]  /*361a0*/  SYNCS.PHASECHK.TRANS64.TRYWAIT P1, [R0+URZ], R13 ;  /* 0x0000000d000075a7 */ /* 0x000062000802017f */
[----:B------:R-:W2:Y:S01]  /*361b0*/  LD.E R12, desc[UR4][R8.64+0x1c] ;  /* 0x00001c04080c7980 */ /* 0x000ea2000c101900 */
[----:B------:R-:W-:Y:S02]  /*361c0*/  R2UR UR6, R4 ;  /* 0x00000000040672ca */ /* 0x000fe400000e0000 */
[----:B------:R-:W-:Y:S01]  /*361d0*/  R2UR UR7, R5 ;  /* 0x00000000050772ca */ /* 0x000fe200000e0000 */
[----:B------:R0:W5:Y:S01]  /*361e0*/  LD.E R10, desc[UR4][R6.64] ;  /* 0x00000004060a7980 */ /* 0x000162000c101900 */
[----:B------:R-:W-:Y:S11]  /*361f0*/  BSSY B3, `(.L_x_2298) ;  /* 0x0000006000037945 */ /* 0x000ff60003800000 */
[----:B------:R0:W5:Y:S01]  /*36200*/  LD.E R11, desc[UR6][R6.64+0x4] ;  /* 0x00000406060b7980 */ /* 0x000162000c101900 */
[----:B--2---:R-:W-:-:S04]  /*36210*/  LOP3.LUT R12, R12, 0x1, RZ, 0xfc, !PT ;  /* 0x000000010c0c7812 */ /* 0x004fc800078efcff */
[----:B------:R-:W-:-:S13]  /*36220*/  ISETP.NE.AND P2, PT, R12, 0x3, PT ;  /* 0x000000030c00780c */ /* 0x000fda0003f45270 */
[----:B01----:R-:W-:Y:S05]  /*36230*/  @!P2 BRA `(.L_x_2299) ;  /* 0x000000000004a947 */ /* 0x003fea0003800000 */
[----:B------:R-:W-:Y:S01]  /*36240*/  BPT.TRAP 0x1 ;  /* 0x000000040000795c */ /* 0x000fe20000300000 */
.L_x_2299:
[----:B------:R-:W-:Y:S05]  /*36250*/  BSYNC B3 ;  /* 0x0000000000037941 */ /* 0x000fea0003800000 */
.L_x_2298:
[----:B------:R-:W-:Y:S04]  /*36260*/  BSSY B3, `(.L_x_2300) ;  /* 0x000000a000037945 */ /* 0x000fe80003800000 */
[----:B------:R-:W-:Y:S05]  /*36270*/  @P1 BRA `(.L_x_2301) ;  /* 0x0000000000201947 */ /* 0x000fea0003800000 */
[----:B------:R-:W-:Y:S02]  /*36280*/  R2UR UR4, R4 ;  /* 0x00000000040472ca */ /* 0x000fe400000e0000 */
[----:B------:R-:W-:-:S13]  /*36290*/  R2UR UR5, R5 ;  /* 0x00000000050572ca */ /* 0x000fda00000e0000 */
[----:B------:R-:W2:Y:S01]  /*362a0*/  LD.E.64 R8, desc[UR4][R8.64+0x8] ;  /* 0x0000080408087980 */ /* 0x000ea2000c101b00 */
[----:B-----5:R-:W-:Y:S02]  /*362b0*/  SHF.L.U32 R11, R11, 0x1f, RZ ;  /* 0x0000001f0b0b7819 */ /* 0x020fe400000006ff */
[----:B--2---:R-:W-:-:S05]  /*362c0*/  MOV R7, R8 ;  /* 0x0000000800077202 */ /* 0x004fca0000000f00 */
[----:B------:R-:W-:-:S04]  /*362d0*/  IMAD R10, R10, 0x8, R7 ;  /* 0x000000080a0a7824 */ /* 0x000fc800078e0207 */
[----:B------:R-:W0:Y:S02]  /*362e0*/  SYNCS.PHASECHK.TRANS64.TRYWAIT P1, [R10+URZ], R11 ;  /* 0x0000000b0a0075a7 */ /* 0x000e24000802017f */
[----:B0-----:R-:W-:Y:S05]  /*362f0*/  @!P1 BRA `(.L_x_2302) ;  /* 0x000001b400c49947 */ /* 0x001fea0003800000 */
.L_x_2301:
[----:B------:R-:W-:Y:S05]  /*36300*/  BSYNC B3 ;  /* 0x0000000000037941 */ /* 0x000fea0003800000 */
.L_x_2300:
[----:B0----5:R-:W2:Y:S04]  /*36310*/  LDL.64 R10, [R158] ;  /* 0x000000009e0a7983 */ /* 0x021ea80000100a00 */
[----:B------:R-:W3:Y:S01]  /*36320*/  LDL.64 R8, [R158+0x28] ;  /* 0x000028009e087983 */ /* 0x000ee20000100a00 */
[C---:B------:R-:W-:Y:S02]  /*36330*/  R2UR UR6, R4.reuse ;  /* 0x00000000040672ca */ /* 0x040fe400000e0000 */
[C---:B------:R-:W-:Y:S01]  /*36340*/  R2UR UR7, R5.reuse ;  /* 0x00000000050772ca */ /* 0x040fe200000e0000 */
[----:B------:R-:W4:Y:S01]  /*36350*/  LDL.64 R6, [R158+0x20] ;  /* 0x000020009e067983 */ /* 0x000f220000100a00 */
[C---:B------:R-:W-:Y:S02]  /*36360*/  R2UR UR4, R4.reuse ;  /* 0x00000000040472ca */ /* 0x040fe400000e0000 */
[----:B------:R-:W-:Y:S01]  /*36370*/  R2UR UR5, R5 ;  /* 0x00000000050572ca */ /* 0x000fe200000e0000 */
[----:B------:R-:W4:Y:S08]  /*36380*/  LDL.64 R12, [R158+0x8] ;  /* 0x000008009e0c7983 */ /* 0x000f300000100a00 */
[----:B--2---:R-:W2:Y:S04]  /*36390*/  LD.E R11, desc[UR6][R10.64] ;  /* 0x000000060a0b7980 */ /* 0x004ea8000c101900 */
[----:B---3--:R-:W2:Y:S01]  /*363a0*/  LD.E.64 R14, desc[UR4][R8.64] ;  /* 0x00000004080e7980 */ /* 0x008ea2000c101b00 */
[----:B------:R-:W-:Y:S05]  /*363b0*/  WARPSYNC.ALL ;  /* 0x0000000000007948 */ /* 0x000fea0003800000 */
[----:B------:R-:W-:-:S02]  /*363c0*/  R2UR UR4, R4 ;  /* 0x00000000040472ca */ /* 0x000fc400000e0000 */
[C---:B------:R-:W-:Y:S02]  /*363d0*/  R2UR UR5, R5.reuse ;  /* 0x00000000050572ca */ /* 0x040fe400000e0000 */
[----:B------:R-:W-:Y:S02]  /*363e0*/  R2UR UR6, R4 ;  /* 0x00000000040672ca */ /* 0x000fe400000e0000 */
[----:B------:R-:W-:-:S09]  /*363f0*/  R2UR UR7, R5 ;  /* 0x00000000050772ca */ /* 0x000fd200000e0000 */
[----:B----4-:R0:W-:Y:S04]  /*36400*/  ST.E desc[UR4][R12.64], RZ ;  /* 0x000000ff0c007985 */ /* 0x0101e8000c101904 */
[----:B------:R-:W3:Y:S01]  /*36410*/  LD.E.64 R8, desc[UR6][R6.64] ;  /* 0x0000000606087980 */ /* 0x000ee2000c101b00 */
[----:B--2---:R-:W-:Y:S01]  /*36420*/  IMAD R10, R11, 0x300, R14 ;  /* 0x000003000b0a7824 */ /* 0x004fe200078e020e */
[----:B------:R-:W-:Y:S01]  /*36430*/  WARPGROUP.ARRIVE ;  /* 0x00000000000079c5 */ /* 0x000fe20000000000 */
[----:B------:R-:W-:Y:S01]  /*36440*/  IMAD.MOV.U32 R11, RZ, RZ, R15 ;  /* 0x000000ffff0b7224 */ /* 0x000fe200078e000f */
[----:B------:R-:W-:Y:S01]  /*36450*/  R2UR UR8, R4 ;  /* 0x00000000040872ca */ /* 0x000fe200000e0000 */
[----:B------:R-:W-:Y:S01]  /*36460*/  IMAD.MOV.U32 R191, RZ, RZ, 0x1 ;  /* 0x00000001ffbf7424 */ /* 0x000fe200078e00ff */
[----:B------:R-:W-:-:S02]  /*36470*/  R2UR UR6, R10 ;  /* 0x000000000a0672ca */ /* 0x000fc400000e0000 */
[----:B------:R-:W-:Y:S02]  /*36480*/  R2UR UR7, R11 ;  /* 0x000000000b0772ca */ /* 0x000fe400000e0000 */
[C---:B------:R-:W-:Y:S02]  /*36490*/  R2UR UR9, R5.reuse ;  /* 0x00000000050972ca */ /* 0x040fe400000e0000 */
[----:B------:R-:W-:Y:S02]  /*364a0*/  R2UR UR10, R4 ;  /* 0x00000000040a72ca */ /* 0x000fe400000e0000 */
[----:B------:R-:W-:Y:S02]  /*364b0*/  R2UR UR11, R5 ;  /* 0x00000000050b72ca */ /* 0x000fe400000e0000 */
[----:B---3--:R-:W-:Y:S02]  /*364c0*/  R2UR UR4, R8 ;  /* 0x00000000080472ca */ /* 0x008fe400000e0000 */
[----:B------:R-:W-:-:S13]  /*364d0*/  R2UR UR5, R9 ;  /* 0x00000000090572ca */ /* 0x000fda00000e0000 */
[----:B------:R-:W-:Y:S03]  /*364e0*/  HGMMA.64x96x16.F32.BF16 R24, gdesc[UR4], RZ, !UPT, gsb0 ;  /* 0x01600000041879f0 */ /* 0x000fe6000c0018ff */
[----:B------:R-:W-:Y:S02]  /*364f0*/  WARPGROUP.DEPBAR.LE gsb0, 0x0 ;  /* 0x00008000000079c5 */ /* 0x000fe40000010000 */
[----:B------:R0:W-:Y:S04]  /*36500*/  ST.E desc[UR8][R12.64], R191 ;  /* 0x000000bf0c007985 */ /* 0x0001e8000c101908 */
[----:B------:R-:W2:Y:S01]  /*36510*/  LD.E.64 R8, desc[UR10][R6.64] ;  /* 0x0000000a06087980 */ /* 0x000ea2000c101b00 */
[----:B------:R-:W-:Y:S01]  /*36520*/  VIADD R14, R10, 0x2 ;  /* 0x000000020a0e7836 */ /* 0x000fe20000000000 */
[----:B------:R-:W-:Y:S01]  /*36530*/  R2UR UR7, R15 ;  /* 0x000000000f0772ca */ /* 0x000fe200000e0000 */
[----:B------:R-:W-:Y:S01]  /*36540*/  WARPGROUP.ARRIVE ;  /* 0x00000000000079c5 */ /* 0x000fe20000000000 */
[----:B------:R-:W-:-:S02]  /*36550*/  R2UR UR8, R4 ;  /* 0x00000000040872ca */ /* 0x000fc400000e0000 */
[----:B------:R-:W-:Y:S02]  /*36560*/  R2UR UR6, R14 ;  /* 0x000000000e0672ca */ /* 0x000fe400000e0000 */
[C---:B------:R-:W-:Y:S02]  /*36570*/  R2UR UR9, R5.reuse ;  /* 0x00000000050972ca */ /* 0x040fe400000e0000 */
[----:B------:R-:W-:Y:S02]  /*36580*/  R2UR UR10, R4 ;  /* 0x00000000040a72ca */ /* 0x000fe400000e0000 */
[----:B------:R-:W-:Y:S01]  /*36590*/  R2UR UR11, R5 ;  /* 0x00000000050b72ca */ /* 0x000fe200000e0000 */
[----:B--2---:R-:W-:Y:S01]  /*365a0*/  VIADD R8, R8, 0x2 ;  /* 0x0000000208087836 */ /* 0x004fe20000000000 */
[----:B------:R-:W-:-:S04]  /*365b0*/  R2UR UR5, R9 ;  /* 0x00000000090572ca */ /* 0x000fc800000e0000 */
[----:B------:R-:W-:-:S13]  /*365c0*/  R2UR UR4, R8 ;  /* 0x00000000080472ca */ /* 0x000fda00000e0000 */
[----:B------:R-:W-:Y:S03]  /*365d0*/  HGMMA.64x96x16.F32.BF16 R24, gdesc[UR4], R24, gsb0 ;  /* 0x01600000041879f0 */ /* 0x000fe60008001818 */
        /* <DEDUP_REMOVED lines=19> */
[----:B------:R-:W-:Y:S01]  /*36710*/  WARPGROUP.ARRIVE ;  /* 0x00000000000079c5 */ /* 0x000fe20000000000 */
[----:B------:R-:W-:Y:S01]  /*36720*/  IMAD.MOV.U32 R11, RZ, RZ, R15 ;  /* 0x000000ffff0b7224 */ /* 0x000fe200078e000f */
[----:B------:R-:W-:-:S02]  /*36730*/  R2UR UR8, R4 ;  /* 0x00000000040872ca */ /* 0x000fc400000e0000 */
[----:B------:R-:W-:Y:S02]  /*36740*/  R2UR UR6, R10 ;  /* 0x000000000a0672ca */ /* 0x000fe400000e0000 */
        /* <DEDUP_REMOVED lines=8> */
[----:B------:R-:W2:Y:S01]  /*367d0*/  LDL.64 R8, [R158+0x40] ;  /* 0x000040009e087983 */ /* 0x000ea20000100a00 */
[----:B------:R-:W-:-:S02]  /*367e0*/  R2UR UR4, R4 ;  /* 0x00000000040472ca */ /* 0x000fc400000e0000 */
[----:B------:R-:W-:Y:S01]  /*367f0*/  R2UR UR5, R5 ;  /* 0x00000000050572ca */ /* 0x000fe200000e0000 */
[----:B------:R-:W3:-:S12]  /*36800*/  LDL.64 R6, [R158] ;  /* 0x000000009e067983 */ /* 0x000ed80000100a00 */
[----:B--2---:R-:W2:Y:S01]  /*36810*/  LD.E R10, desc[UR4][R8.64+0x1c] ;  /* 0x00001c04080a7980 */ /* 0x004ea2000c101900 */
[C---:B------:R-:W-:Y:S02]  /*36820*/  R2UR UR4, R4.reuse ;  /* 0x00000000040472ca */ /* 0x040fe400000e0000 */
[C---:B------:R-:W-:Y:S02]  /*36830*/  R2UR UR5, R5.reuse ;  /* 0x00000000050572ca */ /* 0x040fe400000e0000 */
[----:B------:R-:W-:Y:S02]  /*36840*/  R2UR UR6, R4 ;  /* 0x00000000040672ca */ /* 0x000fe400000e0000 */
[----:B------:R-:W-:Y:S01]  /*36850*/  R2UR UR7, R5 ;  /* 0x00000000050772ca */ /* 0x000fe200000e0000 */
[----:B------:R-:W-:Y:S08]  /*36860*/  BSSY B3, `(.L_x_2303) ;  /* 0x0000007000037945 */ /* 0x000ff00003800000 */
[----:B---3--:R0:W5:Y:S04]  /*36870*/  LD.E R0, desc[UR4][R6.64] ;  /* 0x0000000406007980 */ /* 0x008168000c101900 */
[----:B------:R0:W5:Y:S01]  /*36880*/  LD.E R14, desc[UR6][R6.64+0x4] ;  /* 0x00000406060e7980 */ /* 0x000162000c101900 */
[----:B--2---:R-:W-:-:S04]  /*36890*/  LOP3.LUT R10, R10, 0x1, RZ, 0xfc, !PT ;  /* 0x000000010a0a7812 */ /* 0x004fc800078efcff */
[----:B------:R-:W-:-:S13]  /*368a0*/  ISETP.NE.AND P1, PT, R10, 0x3, PT ;  /* 0x000000030a00780c */ /* 0x000fda0003f25270 */
[----:B0-----:R-:W-:Y:S05]  /*368b0*/  @!P1 BRA `(.L_x_2304) ;  /* 0x0000000000049947 */ /* 0x001fea0003800000 */
[----:B------:R-:W-:Y:S01]  /*368c0*/  BPT.TRAP 0x1 ;  /* 0x000000040000795c */ /* 0x000fe20000300000 */
.L_x_2304:
[----:B------:R-:W-:Y:S05]  /*368d0*/  BSYNC B3 ;  /* 0x0000000000037941 */ /* 0x000fea0003800000 */
.L_x_2303:
        /* <DEDUP_REMOVED lines=17> */
.L_x_2306:
[----:B------:R-:W-:Y:S05]  /*369f0*/  BSYNC B3 ;  /* 0x0000000000037941 */ /* 0x000fea0003800000 */
.L_x_2305:
        /* <DEDUP_REMOVED lines=10> */
.L_x_2308:
[----:B------:R-:W-:Y:S05]  /*36aa0*/  BSYNC B3 ;  /* 0x0000000000037941 */ /* 0x000fea0003800000 */
.L_x_2307:
[----:B------:R-:W2:Y:S04]  /*36ab0*/  LDL.64 R12, [R158] ;  /* 0x000000009e0c7983 */ /* 0x000ea80000100a00 */
[----:B0----5:R-:W3:Y:S04]  /*36ac0*/  LDL.64 R10, [R158+0x58] ;  /* 0x000058009e0a7983 */ /* 0x021ee80000100a00 */
[----:B------:R-:W4:Y:S04]  /*36ad0*/  LDL.64 R6, [R158+0x48] ;  /* 0x000048009e067983 */ /* 0x000f280000100a00 */
[----:B------:R-:W4:Y:S01]  /*36ae0*/  LDL.64 R8, [R158+0x50] ;  /* 0x000050009e087983 */ /* 0x000f220000100a00 */
[----:B------:R-:W-:-:S02]  /*36af0*/  R2UR UR6, R4 ;  /* 0x00000000040672ca */ /* 0x000fc400000e0000 */
[C---:B------:R-:W-:Y:S01]  /*36b00*/  R2UR UR7, R5.reuse ;  /* 0x00000000050772ca */ /* 0x040fe200000e0000 */
[----:B------:R-:W4:Y:S01]  /*36b10*/  LDL R74, [R1+0x470] ;  /* 0x00047000014a7983 */ /* 0x000f220000100800 */
[C---:B------:R-:W-:Y:S02]  /*36b20*/  R2UR UR4, R4.reuse ;  /* 0x00000000040472ca */ /* 0x040fe400000e0000 */
[----:B------:R-:W-:Y:S01]  /*36b30*/  R2UR UR5, R5 ;  /* 0x00000000050572ca */ /* 0x000fe200000e0000 */
[----:B------:R-:W4:Y:S08]  /*36b40*/  LDL R21, [R1+0x474] ;  /* 0x0004740001157983 */ /* 0x000f300000100800 */
[----:B--2---:R-:W2:Y:S04]  /*36b50*/  LD.E R17, desc[UR6][R12.64] ;  /* 0x000000060c117980 */ /* 0x004ea8000c101900 */
[----:B---3--:R-:W2:Y:S01]  /*36b60*/  LD.E.64 R12, desc[UR4][R10.64] ;  /* 0x000000040a0c7980 */ /* 0x008ea2000c101b00 */
[----:B------:R-:W-:Y:S05]  /*36b70*/  WARPSYNC.ALL ;  /* 0x0000000000007948 */ /* 0x000fea0003800000 */
[----:B------:R-:W-:-:S02]  /*36b80*/  R2UR UR6, R4 ;  /* 0x00000000040672ca */ /* 0x000fc400000e0000 */
[C---:B------:R-:W-:Y:S02]  /*36b90*/  R2UR UR7, R5.reuse ;  /* 0x00000000050772ca */ /* 0x040fe400000e0000 */
[----:B------:R-:W-:Y:S02]  /*36ba0*/  R2UR UR4, R4 ;  /* 0x00000000040472ca */ /* 0x000fe400000e0000 */
[----:B------:R-:W-:-:S09]  /*36bb0*/  R2UR UR5, R5 ;  /* 0x00000000050572ca */ /* 0x000fd200000e0000 */
[----:B----4-:R-:W3:Y:S04]  /*36bc0*/  LD.E R0, desc[UR6][R6.64] ;  /* 0x0000000606007980 */ /* 0x010ee8000c101900 */
[----:B------:R-:W4:Y:S01]  /*36bd0*/  LD.E.64 R14, desc[UR4][R8.64] ;  /* 0x00000004080e7980 */ /* 0x000f22000c101b00 */
[----:B------:R-:W-:Y:S01]  /*36be0*/  WARPGROUP.ARRIVE ;  /* 0x00000000000079c5 */ /* 0x000fe20000000000 */
[C---:B------:R-:W-:Y:S02]  /*36bf0*/  R2UR UR8, R4.reuse ;  /* 0x00000000040872ca */ /* 0x040fe400000e0000 */
[----:B------:R-:W-:Y:S02]  /*36c00*/  R2UR UR9, R5 ;  /* 0x00000000050972ca */ /* 0x000fe400000e0000 */
[----:B------:R-:W-:-:S02]  /*36c10*/  R2UR UR10, R4 ;  /* 0x00000000040a72ca */ /* 0x000fc400000e0000 */
[----:B------:R-:W-:Y:S01]  /*36c20*/  R2UR UR11, R5 ;  /* 0x00000000050b72ca */ /* 0x000fe200000e0000 */
[----:B--2---:R-:W-:Y:S02]  /*36c30*/  IMAD R16, R17, 0xc00, R12 ;  /* 0x00000c0011107824 */ /* 0x004fe400078e020c */
[----:B------:R-:W-:-:S03]  /*36c40*/  IMAD.MOV.U32 R17, RZ, RZ, R13 ;  /* 0x000000ffff117224 */ /* 0x000fc600078e000d */
[----:B------:R-:W-:Y:S02]  /*36c50*/  R2UR UR6, R16 ;  /* 0x00000000100672ca */ /* 0x000fe400000e0000 */
[----:B------:R-:W-:Y:S02]  /*36c60*/  R2UR UR7, R17 ;  /* 0x00000000110772ca */ /* 0x000fe400000e0000 */
[----:B---3--:R-:W-:Y:S02]  /*36c70*/  ISETP.NE.U32.AND P1, PT, R0, RZ, PT ;  /* 0x000000ff0000720c */ /* 0x008fe40003f25070 */
[----:B----4-:R-:W-:Y:S02]  /*36c80*/  R2UR UR4, R14 ;  /* 0x000000000e0472ca */ /* 0x010fe400000e0000 */
[----:B------:R-:W-:-:S09]  /*36c90*/  R2UR UR5, R15 ;  /* 0x000000000f0572ca */ /* 0x000fd200000e0000 */
[----:B------:R-:W-:-:S05]  /*36ca0*/  VOTEU.ANY UP0, P1 ;  /* 0x00000000003f7886 */ /* 0x000fca0000800100 */
[----:B------:R-:W-:Y:S03]  /*36cb0*/  HGMMA.64x96x16.F32.BF16 R24, gdesc[UR4], R24, UP0, gsb0 ;  /* 0x01600000041879f0 */ /* 0x000fe6000b801818 */
[----:B------:R-:W-:Y:S02]  /*36cc0*/  WARPGROUP.DEPBAR.LE gsb0, 0x0 ;  /* 0x00008000000079c5 */ /* 0x000fe40000010000 */
[----:B------:R-:W-:Y:S04]  /*36cd0*/  ST.E desc[UR8][R6.64], R191 ;  /* 0x000000bf06007985 */ /* 0x000fe8000c101908 */
[----:B------:R-:W2:Y:S01]  /*36ce0*/  LD.E.64 R10, desc[UR10][R8.64] ;  /* 0x0000000a080a7980 */ /* 0x000ea2000c101b00 */
[----:B------:R-:W-:Y:S01]  /*36cf0*/  VIADD R12, R16, 0x2 ;  /* 0x00000002100c7836 */ /* 0x000fe20000000000 */
[----:B------:R-:W-:-:S04]  /*36d00*/  R2UR UR7, R13 ;  /* 0x000000000d0772ca */ /* 0x000fc800000e0000 */
[----:B------:R-:W-:Y:S01]  /*36d10*/  R2UR UR6, R12 ;  /* 0x000000000c0672ca */ /* 0x000fe200000e0000 */
[----:B------:R-:W-:Y:S01]  /*36d20*/  WARPGROUP.ARRIVE ;  /* 0x00000000000079c5 */ /* 0x000fe20000000000 */
[C---:B------:R-:W-:Y:S02]  /*36d30*/  R2UR UR8, R4.reuse ;  /* 0x00000000040872ca */ /* 0x040fe400000e0000 */
        /* <DEDUP_REMOVED lines=208> */
[----:B------:R-:W-:-:S06]  /*37a40*/  WARPGROUP.ARRIVE ;  /* 0x00000000000079c5 */ /* 0x000fcc0000000000 */
[----:B------:R-:W0:Y:S01]  /*37a50*/  S2R R195, SR_TID.X ;  /* 0x0000000000c37919 */ /* 0x000e220000002100 */
[----:B------:R-:W-:Y:S02]  /*37a60*/  R2UR UR8, R4 ;  /* 0x00000000040872ca */ /* 0x000fe400000e0000 */
[----:B------:R-:W-:Y:S02]  /*37a70*/  R2UR UR9, R5 ;  /* 0x00000000050972ca */ /* 0x000fe400000e0000 */
[----:B0-----:R-:W-:Y:S01]  /*37a80*/  LOP3.LUT P2, RZ, R195, 0x7f, RZ, 0xc0, !PT ;  /* 0x0000007fc3ff7812 */ /* 0x001fe2000784c0ff */
[----:B--2---:R-:W-:Y:S01]  /*37a90*/  VIADD R10, R10, 0xc06 ;  /* 0x00000c060a0a7836 */ /* 0x004fe20000000000 */
[----:B------:R-:W-:-:S04]  /*37aa0*/  R2UR UR5, R11 ;  /* 0x000000000b0572ca */ /* 0x000fc800000e0000 */
[----:B------:R-:W-:-:S13]  /*37ab0*/  R2UR UR4, R10 ;  /* 0x000000000a0472ca */ /* 0x000fda00000e0000 */
[----:B------:R-:W-:Y:S03]  /*37ac0*/  HGMMA.64x96x16.F32.BF16 R24, gdesc[UR4], R24, gsb0 ;  /* 0x01600000041879f0 */ /* 0x000fe60008001818 */
[----:B------:R-:W-:Y:S02]  /*37ad0*/  WARPGROUP.DEPBAR.LE gsb0, 0x0 ;  /* 0x00008000000079c5 */ /* 0x000fe40000010000 */
[----:B------:R0:W-:Y:S04]  /*37ae0*/  ST.E desc[UR8][R6.64], R191 ;  /* 0x000000bf06007985 */ /* 0x0001e8000c101908 */
[----:B------:R-:W2:Y:S04]  /*37af0*/  @!P2 LDL.64 R8, [R158+0x18] ;  /* 0x000018009e08a983 */ /* 0x000ea80000100a00 */
[----:B------:R-:W3:Y:S01]  /*37b00*/  @!P2 LDL.64 R10, [R158] ;  /* 0x000000009e0aa983 */ /* 0x000ee20000100a00 */
[----:B------:R-:W-:-:S02]  /*37b10*/  @!P2 R2UR UR4, R4 ;  /* 0x000000000404a2ca */ /* 0x000fc400000e0000 */
[C---:B------:R-:W-:Y:S02]  /*37b20*/  @!P2 R2UR UR5, R5.reuse ;  /* 0x000000000505a2ca */ /* 0x040fe400000e0000 */
[----:B------:R-:W-:Y:S02]  /*37b30*/  SHF.R.U32.HI R0, RZ, 0x7, R195 ;  /* 0x00000007ff007819 */ /* 0x000fe400000116c3 */
[----:B------:R-:W-:Y:S02]  /*37b40*/  @!P2 R2UR UR6, R4 ;  /* 0x000000000406a2ca */ /* 0x000fe400000e0000 */
[----:B------:R-:W-:Y:S02]  /*37b50*/  @!P2 R2UR UR7, R5 ;  /* 0x000000000507a2ca */ /* 0x000fe400000e0000 */
[----:B------:R-:W-:-:S05]  /*37b60*/  IADD3 R0, -R0, 0xb, RZ ;  /* 0x0000000b00007810 */ /* 0x000fca0007ffe1ff */
[----:B------:R1:W-:Y:S06]  /*37b70*/  BAR.ARV R0, 0x100 ;  /* 0x000400000000751d */ /* 0x0003ec0000002000 */
[----:B--2---:R-:W2:Y:S04]  /*37b80*/  @!P2 LD.E.64 R8, desc[UR4][R8.64+0x30] ;  /* 0x000030040808a980 */ /* 0x004ea8000c101b00 */
[----:B---3--:R-:W0:Y:S01]  /*37b90*/  @!P2 LD.E R10, desc[UR6][R10.64] ;  /* 0x000000060a0aa980 */ /* 0x008e22000c101900 */
[----:B--2---:R-:W-:-:S05]  /*37ba0*/  @!P2 MOV R13, R8 ;  /* 0x00000008000da202 */ /* 0x004fca0000000f00 */
[----:B0-----:R-:W-:-:S05]  /*37bb0*/  @!P2 IMAD R6, R10, 0x8, R13 ;  /* 0x000000080a06a824 */ /* 0x001fca00078e020d */
[----:B------:R-:W-:-:S04]  /*37bc0*/  @!P2 PRMT R6, RZ, 0x654, R6 ;  /* 0x00000654ff06a816 */ /* 0x000fc80000000006 */
[----:B------:R0:W-:Y:S02]  /*37bd0*/  @!P2 SYNCS.ARRIVE.TRANS64.RED.A1T0 RZ, [R6+URZ], RZ ;  /* 0x000000ff06ffa9a7 */ /* 0x0001e4000810043f */
[----:B0-----:R-:W2:Y:S01]  /*37be0*/  LDL.64 R6, [R158+0x68] ;  /* 0x000068009e067983 */ /* 0x001ea20000100a00 */
[----:B------:R-:W-:Y:S02]  /*37bf0*/  R2UR UR4, R4 ;  /* 0x00000000040472ca */ /* 0x000fe400000e0000 */
[----:B------:R-:W-:-:S13]  /*37c00*/  R2UR UR5, R5 ;  /* 0x00000000050572ca */ /* 0x000fda00000e0000 */
[----:B--2---:R-:W2:Y:S01]  /*37c10*/  LD.E.64 R6, desc[UR4][R6.64] ;  /* 0x0000000406067980 */ /* 0x004ea2000c101b00 */
[----:B------:R-:W-:Y:S02]  /*37c20*/  R2UR UR4, R4 ;  /* 0x00000000040472ca */ /* 0x000fe400000e0000 */
[----:B------:R-:W-:-:S13]  /*37c30*/  R2UR UR5, R5 ;  /* 0x00000000050572ca */ /* 0x000fda00000e0000 */
[----:B-1----:R-:W3:Y:S01]  /*37c40*/  LD.E R0, desc[UR4][R2.64+0x24] ;  /* 0x0000240402007980 */ /* 0x002ee2000c101900 */
[C---:B------:R-:W-:Y:S02]  /*37c50*/  R2UR UR4, R4.reuse ;  /* 0x00000000040472ca */ /* 0x040fe400000e0000 */
[C---:B------:R-:W-:Y:S02]  /*37c60*/  R2UR UR5, R5.reuse ;  /* 0x00000000050572ca */ /* 0x040fe400000e0000 */
[C---:B------:R-:W-:Y:S02]  /*37c70*/  R2UR UR14, R4.reuse ;  /* 0x00000000040e72ca */ /* 0x040fe400000e0000 */
[C---:B------:R-:W-:Y:S02]  /*37c80*/  R2UR UR15, R5.reuse ;  /* 0x00000000050f72ca */ /* 0x040fe400000e0000 */
[----:B------:R-:W-:Y:S02]  /*37c90*/  R2UR UR10, R4 ;  /* 0x00000000040a72ca */ /* 0x000fe400000e0000 */
[----:B------:R-:W-:-:S02]  /*37ca0*/  R2UR UR11, R5 ;  /* 0x00000000050b72ca */ /* 0x000fc400000e0000 */
[C---:B------:R-:W-:Y:S02]  /*37cb0*/  R2UR UR8, R4.reuse ;  /* 0x00000000040872ca */ /* 0x040fe400000e0000 */
[C---:B------:R-:W-:Y:S02]  /*37cc0*/  R2UR UR9, R5.reuse ;  /* 0x00000000050972ca */ /* 0x040fe400000e0000 */
[----:B------:R-:W-:Y:S02]  /*37cd0*/  R2UR UR12, R4 ;  /* 0x00000000040c72ca */ /* 0x000fe400000e0000 */
[----:B------:R-:W-:-:S05]  /*37ce0*/  R2UR UR13, R5 ;  /* 0x00000000050d72ca */ /* 0x000fca00000e0000 */
[----:B------:R-:W4:Y:S04]  /*37cf0*/  LD.E R78, desc[UR10][R2.64+0xc] ;  /* 0x00000c0a024e7980 */ /* 0x000f28000c101900 */
[----:B------:R-:W4:Y:S04]  /*37d00*/  LD.E R76, desc[UR8][R2.64+0x10] ;  /* 0x00001008024c7980 */ /* 0x000f28000c101900 */
[----:B------:R-:W4:Y:S04]  /*37d10*/  LD.E R79, desc[UR12][R2.64+0x14] ;  /* 0x0000140c024f7980 */ /* 0x000f28000c101900 */
[----:B--2---:R0:W2:Y:S01]  /*37d20*/  LD.E R72, desc[UR4][R6.64] ;  /* 0x0000000406487980 */ /* 0x0040a2000c101900 */
[----:B------:R-:W-:-:S02]  /*37d30*/  R2UR UR4, R4 ;  /* 0x00000000040472ca */ /* 0x000fc400000e0000 */
[----:B------:R-:W-:-:S13]  /*37d40*/  R2UR UR5, R5 ;  /* 0x00000000050572ca */ /* 0x000fda00000e0000 */
[----:B------:R-:W2:Y:S01]  /*37d50*/  LD.E R73, desc[UR4][R2.64] ;  /* 0x0000000402497980 */ /* 0x000ea2000c101900 */
[----:B------:R-:W-:Y:S02]  /*37d60*/  R2UR UR4, R4 ;  /* 0x00000000040472ca */ /* 0x000fe400000e0000 */
[----:B------:R-:W-:Y:S02]  /*37d70*/  R2UR UR5, R5 ;  /* 0x00000000050572ca */ /* 0x000fe400000e0000 */
[----:B---3--:R-:W-:Y:S01]  /*37d80*/  ISETP.NE.AND P1, PT, R0, 0x1, PT ;  /* 0x000000010000780c */ /* 0x008fe20003f25270 */
[----:B0-----:R-:W-:Y:S02]  /*37d90*/  IMAD.MOV.U32 R6, RZ, RZ, R21 ;  /* 0x000000ffff067224 */ /* 0x001fe400078e0015 */
[----:B------:R-:W-:-:S08]  /*37da0*/  IMAD.MOV.U32 R7, RZ, RZ, R74 ;  /* 0x000000ffff077224 */ /* 0x000fd000078e004a */
[----:B------:R-:W3:Y:S02]  /*37db0*/  LD.E R75, desc[UR4][R6.64] ;  /* 0x00000004064b7980 */ /* 0x000ee4000c101900 */
[C---:B------:R-:W-:Y:S02]  /*37dc0*/  @P1 R2UR UR4, R4.reuse ;  /* 0x00000000040412ca */ /* 0x040fe400000e0000 */
[C---:B------:R-:W-:Y:S02]  /*37dd0*/  @P1 R2UR UR5, R5.reuse ;  /* 0x00000000050512ca */ /* 0x040fe400000e0000 */
[C---:B------:R-:W-:Y:S02]  /*37de0*/  @P1 R2UR UR6, R4.reuse ;  /* 0x00000000040612ca */ /* 0x040fe400000e0000 */
[----:B------:R-:W-:Y:S01]  /*37df0*/  @P1 R2UR UR7, R5 ;  /* 0x00000000050712ca */ /* 0x000fe200000e0000 */
[----:B------:R-:W3:Y:S08]  /*37e00*/  LD.E R6, desc[UR14][R2.64+0x18] ;  /* 0x0000180e02067980 */ /* 0x000ef0000c101900 */
[----:B------:R-:W3:Y:S04]  /*37e10*/  @P1 LD.E R74, desc[UR4][R2.64+0x28] ;  /* 0x00002804024a1980 */ /* 0x000ee8000c101900 */
[----:B------:R-:W3:Y:S01]  /*37e20*/  @P1 LD.E R77, desc[UR6][R2.64+0x2c] ;  /* 0x00002c06024d1980 */ /* 0x000ee2000c101900 */
[----:B------:R-:W-:-:S02]  /*37e30*/  R2UR UR4, R4 ;  /* 0x00000000040472ca */ /* 0x000fc400000e0000 */
[C---:B------:R-:W-:Y:S02]  /*37e40*/  R2UR UR5, R5.reuse ;  /* 0x00000000050572ca */ /* 0x040fe400000e0000 */
[----:B------:R-:W-:Y:S02]  /*37e50*/  R2UR UR6, R4 ;  /* 0x00000000040672ca */ /* 0x000fe400000e0000 */
[----:B------:R-:W-:-:S09]  /*37e60*/  R2UR UR7, R5 ;  /* 0x00000000050772ca */ /* 0x000fd200000e0000 */
[----:B------:R-:W3:Y:S04]  /*37e70*/  LD.E R8, desc[UR4][R2.64+0x8] ;  /* 0x0000080402087980 */ /* 0x000ee8000c101900 */
[----:B------:R-:W3:Y:S01]  /*37e80*/  LD.E R7, desc[UR6][R2.64+0x4] ;  /* 0x0000040602077980 */ /* 0x000ee2000c101900 */
[----:B----4-:R-:W-:Y:S01]  /*37e90*/  LOP3.LUT R78, RZ, R78, RZ, 0x33, !PT ;  /* 0x0000004eff4e7212 */ /* 0x010fe200078e33ff */
[----:B------:R-:W-:Y:S01]  /*37ea0*/  BSSY B3, `(.L_x_2310) ;  /* 0x00000ae000037945 */ /* 0x000fe20003800000 */
[----:B------:R-:W-:Y:S02]  /*37eb0*/  IMAD R79, R20, -0x60, R79 ;  /* 0xffffffa0144f7824 */ /* 0x000fe400078e024f */
[-C--:B--2---:R-:W-:Y:S01]  /*37ec0*/  FMUL.FTZ R28, R28, R72.reuse ;  /* 0x000000481c1c7220 */ /* 0x084fe20000410000 */
[-C--:B------:R-:W-:Y:S01]  /*37ed0*/  FMUL.FTZ R9, R27, R72.reuse ;  /* 0x000000481b097220 */ /* 0x080fe20000410000 */
[----:B------:R-:W-:-:S02]  /*37ee0*/  FMUL.FTZ R27, R53, R72 ;  /* 0x00000048351b7220 */ /* 0x000fc40000410000 */
[----:B------:R0:W1:Y:S01]  /*37ef0*/  MUFU.TANH R81, R28 ;  /* 0x0000001c00517308 */ /* 0x0000620000002400 */
[----:B------:R-:W-:-:S07]  /*37f00*/  FMUL.FTZ R11, R30, R72 ;  /* 0x000000481e0b7220 */ /* 0x000fce0000410000 */
[----:B------:R2:W4:Y:S01]  /*37f10*/  MUFU.TANH R87, R27 ;  /* 0x0000001b00577308 */ /* 0x0005220000002400 */
[----:B0-----:R-:W-:-:S04]  /*37f20*/  SHF.R.S32.HI R28, RZ, 0x1f, R73 ;  /* 0x0000001fff1c7819 */ /* 0x001fc80000011449 */
[----:B--2---:R-:W-:-:S04]  /*37f30*/  LEA.HI R27, R28, R73, RZ, 0x7 ;  /* 0x000000491c1b7211 */ /* 0x004fc800078f38ff */
[----:B------:R-:W-:Y:S01]  /*37f40*/  LOP3.LUT R30, R27, 0xffffff80, RZ, 0xc0, !PT ;  /* 0xffffff801b1e7812 */ /* 0x000fe200078ec0ff */
[----:B------:R-:W-:-:S04]  /*37f50*/  FMUL.FTZ R29, R29, R72 ;  /* 0x000000481d1d7220 */ /* 0x000fc80000410000 */
[----:B------:R-:W-:Y:S01]  /*37f60*/  IMAD.IADD R30, R73, 0x1, -R30 ;  /* 0x00000001491e7824 */ /* 0x000fe200078e0a1e */
[----:B------:R0:W2:Y:S01]  /*37f70*/  MUFU.TANH R82, R29 ;  /* 0x0000001d00527308 */ /* 0x0000a20000002400 */
[-C--:B------:R-:W-:Y:S01]  /*37f80*/  FMUL.FTZ R32, R32, R72.reuse ;  /* 0x0000004820207220 */ /* 0x080fe20000410000 */
[----:B------:R-:W-:Y:S01]  /*37f90*/  LEA.HI R28, R28, R73, RZ, 0x2 ;  /* 0x000000491c1c7211 */ /* 0x000fe200078f10ff */
[----:B------:R-:W-:Y:S01]  /*37fa0*/  FMUL.FTZ R12, R31, R72 ;  /* 0x000000481f0c7220 */ /* 0x000fe20000410000 */
[----:B0-----:R-:W-:-:S04]  /*37fb0*/  SHF.R.S32.HI R29, RZ, 0x1f, R30 ;  /* 0x0000001fff1d7819 */ /* 0x001fc8000001141e */
[----:B------:R0:W1:Y:S01]  /*37fc0*/  MUFU.TANH R83, R32 ;  /* 0x0000002000537308 */ /* 0x0000620000002400 */
[----:B------:R-:W-:Y:S02]  /*37fd0*/  LOP3.LUT R28, R28, 0xfffffffc, RZ, 0xc0, !PT ;  /* 0xfffffffc1c1c7812 */ /* 0x000fe400078ec0ff */
[----:B------:R-:W-:Y:S01]  /*37fe0*/  LEA.HI R31, R29, R30, RZ, 0x2 ;  /* 0x0000001e1d1f7211 */ /* 0x000fe200078f10ff */
[----:B------:R-:W-:-:S03]  /*37ff0*/  FMUL.FTZ R13, R34, R72 ;  /* 0x00000048220d7220 */ /* 0x000fc60000410000 */
[--C-:B------:R-:W-:Y:S02]  /*38000*/  SHF.R.S32.HI R34, RZ, 0x1f, R31.reuse ;  /* 0x0000001fff227819 */ /* 0x100fe4000001141f */
[----:B0-----:R-:W-:Y:S02]  /*38010*/  LEA.HI R32, R29, R30, RZ, 0x5 ;  /* 0x0000001e1d207211 */ /* 0x001fe400078f28ff */
[----:B------:R-:W-:Y:S01]  /*38020*/  SHF.R.S32.HI R29, RZ, 0x2, R31 ;  /* 0x00000002ff1d7819 */ /* 0x000fe2000001141f */
[----:B------:R-:W-:Y:S01]  /*38030*/  IMAD.IADD R73, R73, 0x1, -R28 ;  /* 0x0000000149497824 */ /* 0x000fe200078e0a1c */
[----:B------:R-:W-:Y:S02]  /*38040*/  SHF.R.S32.HI R28, RZ, 0x7, R27 ;  /* 0x00000007ff1c7819 */ /* 0x000fe4000001141b */
[----:B------:R-:W-:Y:S02]  /*38050*/  LEA.HI R34, R34, R29, RZ, 0x3 ;  /* 0x0000001d22227211 */ /* 0x000fe400078f18ff */
[----:B------:R-:W-:-:S02]  /*38060*/  SHF.R.S32.HI R32, RZ, 0x5, R32 ;  /* 0x00000005ff207819 */ /* 0x000fc40000011420 */
[----:B------:R-:W-:Y:S02]  /*38070*/  LEA.HI R27, R27, R28, RZ, 0x1 ;  /* 0x0000001c1b1b7211 */ /* 0x000fe400078f08ff */
[----:B------:R-:W-:Y:S01]  /*38080*/  LOP3.LUT R34, R34, 0xfffffff8, RZ, 0xc0, !PT ;  /* 0xfffffff822227812 */ /* 0x000fe200078ec0ff */
[----:B---3--:R-:W-:Y:S01]  /*38090*/  IMAD R75, R75, 0x8, R32 ;  /* 0x000000084b4b7824 */ /* 0x008fe200078e0220 */
[----:B------:R-:W-:Y:S02]  /*380a0*/  LOP3.LUT R27, R27, 0x3fffffe, RZ, 0xc0, !PT ;  /* 0x03fffffe1b1b7812 */ /* 0x000fe400078ec0ff */
[----:B------:R-:W-:Y:S01]  /*380b0*/  LEA.HI R32, R73, R73, RZ, 0x1 ;  /* 0x0000004949207211 */ /* 0x000fe200078f08ff */
[----:B------:R-:W-:Y:S02]  /*380c0*/  IMAD.IADD R34, R29, 0x1, -R34 ;  /* 0x000000011d227824 */ /* 0x000fe400078e0a22 */
[----:B------:R-:W-:Y:S01]  /*380d0*/  IMAD.IADD R27, R28, 0x1, -R27 ;  /* 0x000000011c1b7824 */ /* 0x000fe200078e0a1b */
[----:B------:R-:W-:Y:S01]  /*380e0*/  LOP3.LUT R32, R32, 0x1ffffffe, RZ, 0xc0, !PT ;  /* 0x1ffffffe20207812 */ /* 0x000fe200078ec0ff */
[----:B------:R-:W-:-:S02]  /*380f0*/  IMAD.U32 R34, R75, 0x10, R34 ;  /* 0x000000104b227824 */ /* 0x000fc400078e0022 */
[-C--:B------:R-:W-:Y:S02]  /*38100*/  FMUL.FTZ R53, R54, R72.reuse ;  /* 0x0000004836357220 */ /* 0x080fe40000410000 */
[----:B------:R-:W-:Y:S02]  /*38110*/  IMAD.IADD R32, R73, 0x1, -R32 ;  /* 0x0000000149207824 */ /* 0x000fe400078e0a20 */
[----:B------:R-:W-:Y:S02]  /*38120*/  IMAD R27, R27, 0x40, R34 ;  /* 0x000000401b1b7824 */ /* 0x000fe400078e0222 */
[----:B------:R-:W-:Y:S02]  /*38130*/  FMUL.FTZ R54, R55, R72 ;  /* 0x0000004837367220 */ /* 0x000fe40000410000 */
[----:B------:R-:W-:-:S04]  /*38140*/  IMAD R55, R32, 0x8, R27 ;  /* 0x0000000820377824 */ /* 0x000fc800078e021b */
[----:B------:R-:W-:-:S05]  /*38150*/  @P1 IMAD.HI.U32 R74, R55, R74, RZ ;  /* 0x0000004a374a1227 */ /* 0x000fca00078e00ff */
[----:B------:R-:W-:Y:S01]  /*38160*/  @P1 SHF.R.U32.HI R55, RZ, R77, R74 ;  /* 0x0000004dff371219 */ /* 0x000fe2000001164a */
[-C--:B------:R-:W-:Y:S01]  /*38170*/  FMUL.FTZ R25, R25, R72.reuse ;  /* 0x0000004819197220 */ /* 0x080fe20000410000 */
[-C--:B------:R-:W-:Y:S01]  /*38180*/  FMUL.FTZ R15, R49, R72.reuse ;  /* 0x00000048310f7220 */ /* 0x080fe20000410000 */
[-C--:B------:R-:W-:Y:S01]  /*38190*/  FMUL.FTZ R52, R52, R72.reuse ;  /* 0x0000004834347220 */ /* 0x080fe20000410000 */
[----:B------:R-:W-:Y:S01]  /*381a0*/  LOP3.LUT R31, R31, 0x7ffffffc, RZ, 0xc0, !PT ;  /* 0x7ffffffc1f1f7812 */ /* 0x000fe200078ec0ff */
[----:B------:R-:W0:Y:S01]  /*381b0*/  SHFL.IDX PT, R29, R55, RZ, 0x1c1f ;  /* 0x001c1fff371d7589 */ /* 0x000e2200000e0000 */
[----:B------:R-:W-:Y:S02]  /*381c0*/  IMAD.MOV.U32 R27, RZ, RZ, -0x60 ;  /* 0xffffffa0ff1b7424 */ /* 0x000fe400078e00ff */
[-C--:B------:R-:W-:Y:S01]  /*381d0*/  FMUL.FTZ R49, R50, R72.reuse ;  /* 0x0000004832317220 */ /* 0x080fe20000410000 */
[-C--:B------:R-:W-:Y:S01]  /*381e0*/  FMUL.FTZ R10, R24, R72.reuse ;  /* 0x00000048180a7220 */ /* 0x080fe20000410000 */
[----:B------:R3:W0:Y:S01]  /*381f0*/  MUFU.TANH R80, R25 ;  /* 0x0000001900507308 */ /* 0x0006220000002400 */
[-C--:B------:R-:W-:Y:S01]  /*38200*/  FMUL.FTZ R0, R26, R72.reuse ;  /* 0x000000481a007220 */ /* 0x080fe20000410000 */
[-C--:B------:R-:W-:Y:S01]  /*38210*/  FMUL.FTZ R50, R51, R72.reuse ;  /* 0x0000004833327220 */ /* 0x080fe20000410000 */
[-C--:B------:R-:W-:Y:S01]  /*38220*/  FMUL.FTZ R33, R33, R72.reuse ;  /* 0x0000004821217220 */ /* 0x080fe20000410000 */
[-C--:B------:R-:W-:Y:S01]  /*38230*/  FMUL.FTZ R14, R35, R72.reuse ;  /* 0x00000048230e7220 */ /* 0x080fe20000410000 */
[-C--:B------:R-:W-:Y:S01]  /*38240*/  FMUL.FTZ R36, R36, R72.reuse ;  /* 0x0000004824247220 */ /* 0x080fe20000410000 */
[-C--:B------:R-:W-:Y:S01]  /*38250*/  FMUL.FTZ R37, R37, R72.reuse ;  /* 0x0000004825257220 */ /* 0x080fe20000410000 */
[-C--:B------:R-:W-:Y:S01]  /*38260*/  FMUL.FTZ R16, R38, R72.reuse ;  /* 0x0000004826107220 */ /* 0x080fe20000410000 */
[----:B------:R4:W0:Y:S01]  /*38270*/  MUFU.TANH R85, R15 ;  /* 0x0000000f00557308 */ /* 0x0008220000002400 */
[-C--:B------:R-:W-:Y:S01]  /*38280*/  FMUL.FTZ R17, R39, R72.reuse ;  /* 0x0000004827117220 */ /* 0x080fe20000410000 */
[-C--:B------:R-:W-:Y:S01]  /*38290*/  FMUL.FTZ R40, R40, R72.reuse ;  /* 0x0000004828287220 */ /* 0x080fe20000410000 */
[-C--:B------:R-:W-:Y:S01]  /*382a0*/  FMUL.FTZ R21, R42, R72.reuse ;  /* 0x000000482a157220 */ /* 0x080fe20000410000 */
[-C--:B------:R-:W-:Y:S01]  /*382b0*/  FMUL.FTZ R24, R43, R72.reuse ;  /* 0x000000482b187220 */ /* 0x080fe20000410000 */
[-C--:B---3--:R-:W-:Y:S01]  /*382c0*/  FMUL.FTZ R25, R46, R72.reuse ;  /* 0x000000482e197220 */ /* 0x088fe20000410000 */
[-C--:B------:R-:W-:Y:S01]  /*382d0*/  FMUL.FTZ R26, R47, R72.reuse ;  /* 0x000000482f1a7220 */ /* 0x080fe20000410000 */
[-C--:B------:R-:W-:Y:S01]  /*382e0*/  FMUL.FTZ R58, R58, R72.reuse ;  /* 0x000000483a3a7220 */ /* 0x080fe20000410000 */
[----:B------:R3:W0:Y:S01]  /*382f0*/  MUFU.TANH R86, R52 ;  /* 0x0000003400567308 */ /* 0x0006220000002400 */
[-C--:B------:R-:W-:Y:S01]  /*38300*/  FMUL.FTZ R59, R59, R72.reuse ;  /* 0x000000483b3b7220 */ /* 0x080fe20000410000 */
[-C--:B------:R-:W-:Y:S01]  /*38310*/  FMUL.FTZ R60, R60, R72.reuse ;  /* 0x000000483c3c7220 */ /* 0x080fe20000410000 */
[-C--:B------:R-:W-:Y:S01]  /*38320*/  FMUL.FTZ R61, R61, R72.reuse ;  /* 0x000000483d3d7220 */ /* 0x080fe20000410000 */
[-C--:B------:R-:W-:Y:S01]  /*38330*/  FMUL.FTZ R62, R62, R72.reuse ;  /* 0x000000483e3e7220 */ /* 0x080fe20000410000 */
[-C--:B----4-:R-:W-:Y:S01]  /*38340*/  FMUL.FTZ R15, R63, R72.reuse ;  /* 0x000000483f0f7220 */ /* 0x090fe20000410000 */
[-C--:B------:R-:W-:Y:S01]  /*38350*/  FMUL.FTZ R64, R64, R72.reuse ;  /* 0x0000004840407220 */ /* 0x080fe20000410000 */
[-C--:B------:R-:W-:Y:S01]  /*38360*/  FMUL.FTZ R65, R65, R72.reuse ;  /* 0x0000004841417220 */ /* 0x080fe20000410000 */
[-C--:B------:R-:W-:Y:S01]  /*38370*/  FMUL.FTZ R51, R66, R72.reuse ;  /* 0x0000004842337220 */ /* 0x080fe20000410000 */
[-C--:B---3--:R-:W-:Y:S01]  /*38380*/  FMUL.FTZ R52, R67, R72.reuse ;  /* 0x0000004843347220 */ /* 0x088fe20000410000 */
        /* <DEDUP_REMOVED lines=8> */
[-C--:B------:R-:W-:Y:S01]  /*38410*/  FMUL.FTZ R45, R45, R72.reuse ;  /* 0x000000482d2d7220 */ /* 0x080fe20000410000 */
[----:B------:R-:W-:Y:S01]  /*38420*/  FMUL.FTZ R48, R48, R72 ;  /* 0x0000004830307220 */ /* 0x000fe20000410000 */
[----:B------:R-:W-:Y:S01]  /*38430*/  ISETP.GE.AND P2, PT, R6, 0x1, PT ;  /* 0x000000010600780c */ /* 0x000fe20003f46270 */
[----:B------:R-:W-:Y:S01]  /*38440*/  IMAD R28, R31, -0x2, R28 ;  /* 0xfffffffe1f1c7824 */ /* 0x000fe200078e021c */
[----:B------:R-:W3:Y:S04]  /*38450*/  MUFU.TANH R10, R10 ;  /* 0x0000000a000a7308 */ /* 0x000ee80000002400 */
[----:B------:R-:W-:-:S04]  /*38460*/  IADD3 R27, -R7, R28, R8 ;  /* 0x0000001c071b7210 */ /* 0x000fc80007ffe108 */
[----:B------:R-:W4:Y:S01]  /*38470*/  MUFU.TANH R0, R0 ;  /* 0x0000000000007308 */ /* 0x000f220000002400 */
[----:B------:R-:W-:-:S07]  /*38480*/  FMUL.FTZ R56, R56, R72 ;  /* 0x0000004838387220 */ /* 0x000fce0000410000 */
[----:B------:R-:W0:Y:S01]  /*38490*/  MUFU.TANH R9, R9 ;  /* 0x0000000900097308 */ /* 0x000e220000002400 */
[----:B------:R-:W-:-:S07]  /*384a0*/  FMUL.FTZ R57, R57, R72 ;  /* 0x0000004839397220 */ /* 0x000fce0000410000 */
        /* <DEDUP_REMOVED lines=36> */
[----:B------:R-:W-:-:S02]  /*386f0*/  IMAD.IADD R76, R27, 0x1, R76 ;  /* 0x000000011b4c7824 */ /* 0x000fc400078e024c */
[----:B------:R-:W-:Y:S02]  /*38700*/  IMAD.IADD R78, R27, 0x1, R78 ;  /* 0x000000011b4e7824 */ /* 0x000fe400078e024e */
[----:B------:R-:W-:-:S03]  /*38710*/  VIADD R63, R28, 0xffffffff ;  /* 0xffffffff1c3f7836 */ /* 0x000fc60000000000 */
[----:B------:R0:W1:Y:S08]  /*38720*/  MUFU.TANH R88, R56 ;  /* 0x0000003800587308 */ /* 0x0000700000002400 */
[----:B------:R2:W1:Y:S01]  /*38730*/  MUFU.TANH R89, R57 ;  /* 0x0000003900597308 */ /* 0x0004620000002400 */
[--C-:B0-----:R-:W-:Y:S02]  /*38740*/  IMAD.IADD R56, R78, 0x1, R29.reuse ;  /* 0x000000014e387824 */ /* 0x101fe400078e021d */
[----:B--2---:R-:W-:Y:S01]  /*38750*/  IMAD.IADD R57, R76, 0x1, R29 ;  /* 0x000000014c397824 */ /* 0x004fe200078e021d */
[----:B---34-:R-:W-:Y:S06]  /*38760*/  @!P2 BRA `(.L_x_2311) ;  /* 0x000000000084a947 */ /* 0x018fec0003800000 */
[----:B------:R-:W-:Y:S01]  /*38770*/  IADD3 R27, -R7, R8, R29 ;  /* 0x00000008071b7210 */ /* 0x000fe20007ffe11d */
[----:B------:R-:W-:Y:S03]  /*38780*/  BSSY B4, `(.L_x_2312) ;  /* 0x000001c000047945 */ /* 0x000fe60003800000 */
[----:B------:R-:W-:-:S13]  /*38790*/  ISETP.GT.AND P1, PT, R27, -0x1, PT ;  /* 0xffffffff1b00780c */ /* 0x000fda0003f24270 */
[----:B------:R-:W-:Y:S05]  /*387a0*/  @P1 BRA `(.L_x_2313) ;  /* 0x00000000003c1947 */ /* 0x000fea0003800000 */
[----:B------:R-:W-:Y:S01]  /*387b0*/  ISETP.NE.AND P1, PT, R6, 0x1, PT ;  /* 0x000000010600780c */ /* 0x000fe20003f25270 */
[----:B------:R-:W-:Y:S01]  /*387c0*/  BSSY B5, `(.L_x_2314) ;  /* 0x000000b000057945 */ /* 0x000fe20003800000 */
[----:B------:R-:W-:-:S11]  /*387d0*/  LOP3.LUT R27, RZ, R27, RZ, 0x33, !PT ;  /* 0x0000001bff1b7212 */ /* 0x000fd600078e33ff */
[----:B------:R-:W-:Y:S05]  /*387e0*/  @!P1 BRA `(.L_x_2315) ;  /* 0x0000000000209947 */ /* 0x000fea0003800000 */
[C---:B------:R-:W-:Y:S02]  /*387f0*/  R2UR UR4, R4.reuse ;  /* 0x00000000040472ca */ /* 0x040fe400000e0000 */
[C---:B------:R-:W-:Y:S02]  /*38800*/  R2UR UR5, R5.reuse ;  /* 0x00000000050572ca */ /* 0x040fe400000e0000 */
[----:B------:R-:W-:Y:S02]  /*38810*/  R2UR UR6, R4 ;  /* 0x00000000040672ca */ /* 0x000fe400000e0000 */
[----:B------:R-:W-:-:S09]  /*38820*/  R2UR UR7, R5 ;  /* 0x00000000050772ca */ /* 0x000fd200000e0000 */
[----:B------:R-:W2:Y:S04]  /*38830*/  LD.E R28, desc[UR4][R2.64+0x1c] ;  /* 0x00001c04021c7980 */ /* 0x000ea8000c101900 */
[----:B------:R-:W3:Y:S01]  /*38840*/  LD.E R30, desc[UR6][R2.64+0x20] ;  /* 0x00002006021e7980 */ /* 0x000ee2000c101900 */
[----:B--2---:R-:W-:-:S05]  /*38850*/  IMAD.HI.U32 R27, R27, R28, RZ ;  /* 0x0000001c1b1b7227 */ /* 0x004fca00078e00ff */
[----:B---3--:R-:W-:-:S07]  /*38860*/  SHF.R.U32.HI R27, RZ, R30, R27 ;  /* 0x0000001eff1b7219 */ /* 0x008fce000001161b */
.L_x_2315:
[----:B------:R-:W-:Y:S05]  /*38870*/  BSYNC B5 ;  /* 0x0000000000057941 */ /* 0x000fea0003800000 */
.L_x_2314:
[----:B------:R-:W-:Y:S01]  /*38880*/  LOP3.LUT R27, RZ, R27, RZ, 0x33, !PT ;  /* 0x0000001bff1b7212 */ /* 0x000fe200078e33ff */
[----:B------:R-:W-:Y:S06]  /*38890*/  BRA `(.L_x_2316) ;  /* 0x0000000000287947 */ /* 0x000fec0003800000 */
.L_x_2313:
[----:B------:R-:W-:-:S13]  /*388a0*/  ISETP.NE.AND P1, PT, R6, 0x1, PT ;  /* 0x000000010600780c */ /* 0x000fda0003f25270 */
        /* <DEDUP_REMOVED lines=9> */
.L_x_2316:
[----:B------:R-:W-:Y:S05]  /*38940*/  BSYNC B4 ;  /* 0x0000000000047941 */ /* 0x000fea0003800000 */
.L_x_2312:
[----:B------:R-:W-:-:S05]  /*38950*/  IMAD R27, R6, R27, R63 ;  /* 0x0000001b061b7224 */ /* 0x000fca00078e023f */
[----:B------:R-:W-:Y:S02]  /*38960*/  VIMNMX R56, R56, R27, !PT ;  /* 0x0000001b38387248 */ /* 0x000fe40007fe0100 */
[----:B------:R-:W-:-:S07]  /*38970*/  VIADDMNMX R57, R27, R6, R57, PT ;  /* 0x000000061b397246 */ /* 0x000fce0003800139 */
.L_x_2311:
[----:B------:R-:W-:Y:S05]  /*38980*/  BSYNC B3 ;  /* 0x0000000000037941 */ /* 0x000fea0003800000 */
.L_x_2310:
[C---:B------:R-:W-:Y:S01]  /*38990*/  ISETP.GE.AND P2, PT, R79.reuse, 0x9, PT ;  /* 0x000000094f00780c */ /* 0x040fe20003f46270 */
[----:B------:R-:W0:Y:S01]  /*389a0*/  SHFL.IDX PT, R55, R55, 0x1, 0x1c1f ;  /* 0x003c1f0037377f89 */ /* 0x000e2200000e0000 */
[----:B------:R-:W-:Y:S01]  /*389b0*/  ISETP.GE.AND P1, PT, R79, 0x2, PT ;  /* 0x000000024f00780c */ /* 0x000fe20003f26270 */
[----:B------:R-:W-:Y:S01]  /*389c0*/  BSSY B3, `(.L_x_2317) ;  /* 0x0000097000037945 */ /* 0x000fe20003800000 */
[C---:B------:R-:W-:Y:S02]  /*389d0*/  ISETP.GT.AND P3, PT, R56.reuse, 0x8, !P2 ;  /* 0x000000083800780c */ /* 0x040fe40005764270 */
[----:B------:R-:W-:Y:S02]  /*389e0*/  ISETP.GT.AND P4, PT, R56, 0x1, !P1 ;  /* 0x000000013800780c */ /* 0x000fe40004f84270 */
[----:B------:R-:W-:Y:S02]  /*389f0*/  ISETP.LT.OR P3, PT, R57, 0x9, P3 ;  /* 0x000000093900780c */ /* 0x000fe40001f61670 */
[----:B------:R-:W-:-:S02]  /*38a00*/  ISETP.GE.AND P5, PT, R79, 0xa, PT ;  /* 0x0000000a4f00780c */ /* 0x000fc40003fa6270 */
[----:B-1----:R-:W-:Y:S02]  /*38a10*/  FSEL R47, R81, -INF , !P3 ;  /* 0xff800000512f7808 */ /* 0x002fe40005800000 */
[C---:B------:R-:W-:Y:S02]  /*38a20*/  ISETP.LT.OR P4, PT, R57.reuse, 0x2, P4 ;  /* 0x000000023900780c */ /* 0x040fe40002781670 */
[----:B------:R-:W-:Y:S02]  /*38a30*/  ISETP.GT.AND P3, PT, R56, 0x9, !P5 ;  /* 0x000000093800780c */ /* 0x000fe40006f64270 */
[----:B------:R-:W-:Y:S02]  /*38a40*/  FSEL R48, R80, -INF , !P4 ;  /* 0xff80000050307808 */ /* 0x000fe40006000000 */
        /* <DEDUP_REMOVED lines=103> */
[----:B0-----:R-:W-:-:S03]  /*390c0*/  IMAD.IADD R56, R78, 0x1, R55 ;  /* 0x000000014e387824 */ /* 0x001fc600078e0237 */
        /* <DEDUP_REMOVED lines=21> */
.L_x_2322:
[----:B------:R-:W-:Y:S05]  /*39220*/  BSYNC B5 ;  /* 0x0000000000057941 */ /* 0x000fea0003800000 */
.L_x_2321:
[----:B------:R-:W-:Y:S01]  /*39230*/  LOP3.LUT R7, RZ, R7, RZ, 0x33, !PT ;  /* 0x00000007ff077212 */ /* 0x000fe200078e33ff */
[----:B------:R-:W-:Y:S06]  /*39240*/  BRA `(.L_x_2323) ;  /* 0x0000000000287947 */ /* 0x000fec0003800000 */
.L_x_2320:
        /* <DEDUP_REMOVED lines=10> */
.L_x_2323:
[----:B------:R-:W-:Y:S05]  /*392f0*/  BSYNC B4 ;  /* 0x0000000000047941 */ /* 0x000fea0003800000 */
.L_x_2319:
[----:B------:R-:W-:-:S05]  /*39300*/  IMAD R7, R6, R7, R63 ;  /* 0x0000000706077224 */ /* 0x000fca00078e023f */
[----:B------:R-:W-:Y:S02]  /*39310*/  VIADDMNMX R57, R7, R6, R57, PT ;  /* 0x0000000607397246 */ /* 0x000fe40003800139 */
[----:B------:R-:W-:-:S07]  /*39320*/  VIMNMX R56, R56, R7, !PT ;  /* 0x0000000738387248 */ /* 0x000fce0007fe0100 */
.L_x_2318:
[----:B------:R-:W-:Y:S05]  /*39330*/  BSYNC B3 ;  /* 0x0000000000037941 */ /* 0x000fea0003800000 */
.L_x_2317:
[----:B------:R-:W2:Y:S01]  /*39340*/  LDL.64 R6, [R158+0x70] ;  /* 0x000070009e067983 */ /* 0x000ea20000100a00 */
[----:B------:R-:W-:Y:S02]  /*39350*/  R2UR UR4, R4 ;  /* 0x00000000040472ca */ /* 0x000fe400000e0000 */
[----:B------:R-:W-:Y:S02]  /*39360*/  R2UR UR5, R5 ;  /* 0x00000000050572ca */ /* 0x000fe400000e0000 */
[C---:B------:R-:W-:Y:S02]  /*39370*/  ISETP.GT.AND P1, PT, R56.reuse, 0x1, !P1 ;  /* 0x000000013800780c */ /* 0x040fe40004f24270 */
[----:B------:R-:W-:Y:S02]  /*39380*/  ISETP.GT.AND P2, PT, R56, 0x8, !P2 ;  /* 0x000000083800780c */ /* 0x000fe40005744270 */
[C---:B------:R-:W-:Y:S02]  /*39390*/  ISETP.LT.OR P1, PT, R57.reuse, 0x2, P1 ;  /* 0x000000023900780c */ /* 0x040fe40000f21670 */
[----:B------:R-:W-:-:S02]  /*393a0*/  ISETP.LT.OR P2, PT, R57, 0x9, P2 ;  /* 0x000000093900780c */ /* 0x000fc40001741670 */
[----:B------:R-:W-:Y:S02]  /*393b0*/  FSEL R55, R9, -INF , !P1 ;  /* 0xff80000009377808 */ /* 0x000fe40004800000 */
[----:B------:R-:W-:Y:S02]  /*393c0*/  ISETP.NE.AND P1, PT, R66, RZ, PT ;  /* 0x000000ff4200720c */ /* 0x000fe40003f25270 */
[----:B------:R-:W-:Y:S02]  /*393d0*/  FSEL R11, R11, -INF , !P2 ;  /* 0xff8000000b0b7808 */ /* 0x000fe40005000000 */
[----:B------:R-:W-:Y:S02]  /*393e0*/  ISETP.GT.AND P1, PT, R56, 0x9, !P1 ;  /* 0x000000093800780c */ /* 0x000fe40004f24270 */
[----:B------:R-:W-:Y:S02]  /*393f0*/  ISETP.NE.AND P2, PT, R75, RZ, PT ;  /* 0x000000ff4b00720c */ /* 0x000fe40003f45270 */
[----:B------:R-:W-:-:S02]  /*39400*/  ISETP.LT.OR P1, PT, R57, 0xa, P1 ;  /* 0x0000000a3900780c */ /* 0x000fc40000f21670 */
[----:B------:R-:W-:Y:S02]  /*39410*/  ISETP.NE.AND P6, PT, R77, RZ, PT ;  /* 0x000000ff4d00720c */ /* 0x000fe40003fc5270 */
        /* <DEDUP_REMOVED lines=62> */
[----:B------:R-:W-:Y:S02]  /*39800*/  ISETP.NE.AND P6, PT, R64, RZ, PT ;  /* 0x000000ff4000720c */ /* 0x000fe40003fc5270 */
[----:B------:R-:W-:-:S04]  /*39810*/  ISETP.LT.OR P1, PT, R57, 0x1, P1 ;  /* 0x000000013900780c */ /* 0x000fc80000f21670 */
[----:B------:R-:W-:Y:S01]  /*39820*/  FSEL R0, R0, -INF , !P1 ;  /* 0xff80000000007808 */ /* 0x000fe20004800000 */
[----:B--2---:R-:W2:Y:S01]  /*39830*/  LD.E.64 R2, desc[UR4][R6.64] ;  /* 0x0000000406027980 */ /* 0x004ea2000c101b00 */
[C---:B------:R-:W-:Y:S02]  /*39840*/  ISETP.GT.AND P1, PT, R56.reuse, 0x49, !P2 ;  /* 0x000000493800780c */ /* 0x040fe40005724270 */
[C---:B------:R-:W-:Y:S01]  /*39850*/  ISETP.GT.AND P3, PT, R56.reuse, 0x50, !P3 ;  /* 0x000000503800780c */ /* 0x040fe20005f64270 */
[----:B------:R-:W3:Y:S01]  /*39860*/  LD.E R64, desc[UR4][R6.64+0x20] ;  /* 0x0000200406407980 */ /* 0x000ee2000c101900 */
[C---:B------:R-:W-:Y:S02]  /*39870*/  ISETP.GT.AND P4, PT, R56.reuse, 0x51, !P4 ;  /* 0x000000513800780c */ /* 0x040fe40006784270 */
[C---:B------:R-:W-:Y:S01]  /*39880*/  ISETP.GT.AND P5, PT, R56.reuse, 0x58, !P5 ;  /* 0x000000583800780c */ /* 0x040fe20006fa4270 */
[----:B------:R-:W4:Y:S01]  /*39890*/  LD.E R65, desc[UR4][R6.64+0x10] ;  /* 0x0000100406417980 */ /* 0x000f22000c101900 */
[----:B------:R-:W-:-:S02]  /*398a0*/  ISETP.GT.AND P2, PT, R56, 0x59, !P6 ;  /* 0x000000593800780c */ /* 0x000fc40007744270 */
[C---:B------:R-:W-:Y:S02]  /*398b0*/  ISETP.LT.OR P1, PT, R57.reuse, 0x4a, P1 ;  /* 0x0000004a3900780c */ /* 0x040fe40000f21670 */
[----:B------:R-:W-:Y:S02]  /*398c0*/  ISETP.LT.OR P3, PT, R57, 0x51, P3 ;  /* 0x000000513900780c */ /* 0x000fe40001f61670 */
[----:B------:R-:W-:Y:S02]  /*398d0*/  FSEL R15, R15, -INF , !P1 ;  /* 0xff8000000f0f7808 */ /* 0x000fe40004800000 */
[----:B------:R-:W-:Y:S02]  /*398e0*/  ISETP.LT.OR P4, PT, R57, 0x52, P4 ;  /* 0x000000523900780c */ /* 0x000fe40002781670 */
[----:B------:R-:W-:Y:S02]  /*398f0*/  FSEL R51, R51, -INF , !P3 ;  /* 0xff80000033337808 */ /* 0x000fe40005800000 */
[----:B------:R-:W-:-:S02]  /*39900*/  ISETP.LT.OR P5, PT, R57, 0x59, P5 ;  /* 0x000000593900780c */ /* 0x000fc40002fa1670 */
[----:B------:R-:W-:Y:S02]  /*39910*/  ISETP.LT.OR P2, PT, R57, 0x5a, P2 ;  /* 0x0000005a3900780c */ /* 0x000fe40001741670 */
[----:B------:R-:W-:Y:S02]  /*39920*/  FSEL R52, R52, -INF , !P4 ;  /* 0xff80000034347808 */ /* 0x000fe40006000000 */
[----:B------:R-:W-:Y:S02]  /*39930*/  R2UR UR6, R4 ;  /* 0x00000000040672ca */ /* 0x000fe400000e0000 */
[----:B------:R-:W-:Y:S02]  /*39940*/  R2UR UR7, R5 ;  /* 0x00000000050772ca */ /* 0x000fe400000e0000 */
[----:B--2---:R-:W-:Y:S02]  /*39950*/  FMNMX.FTZ R9, R73, R2, !PT ;  /* 0x0000000249097209 */ /* 0x004fe40007810000 */
        /* <DEDUP_REMOVED lines=42> */
[----:B------:R-:W-:-:S02]  /*39c00*/  FSEL R56, R70, -INF , !P5 ;  /* 0xff80000046387808 */ /* 0x000fc40006800000 */
[----:B------:R-:W-:Y:S02]  /*39c10*/  FMNMX.FTZ R9, R52, R57, !PT ;  /* 0x0000003934097209 */ /* 0x000fe40007810000 */
[----:B------:R-:W-:Y:S02]  /*39c20*/  FMNMX.FTZ R61, R27, R8, !PT ;  /* 0x000000081b3d7209 */ /* 0x000fe40007810000 */
[----:B------:R-:W-:Y:S02]  /*39c30*/  FSEL R57, R71, -INF , !P2 ;  /* 0xff80000047397808 */ /* 0x000fe40005000000 */
[----:B------:R-:W-:Y:S02]  /*39c40*/  FMNMX.FTZ R8, R56, R9, !PT ;  /* 0x0000000938087209 */ /* 0x000fe40007810000 */
[----:B------:R-:W-:Y:S02]  /*39c50*/  FMNMX.FTZ R62, R10, R61, !PT ;  /* 0x0000003d0a3e7209 */ /* 0x000fe40007810000 */
[----:B------:R-:W-:-:S03]  /*39c60*/  FMNMX.FTZ R63, R57, R8, !PT ;  /* 0x00000008393f7209 */ /* 0x000fc60007810000 */
[----:B------:R-:W0:Y:S04]  /*39c70*/  SHFL.BFLY PT, R9, R62, 0x2, 0x1f ;  /* 0x0c401f003e097f89 */ /* 0x000e2800000e0000 */
[----:B------:R1:W-:Y:S04]  /*39c80*/  ST.E.64 desc[UR4][R6.64], R62 ;  /* 0x0000003e06007985 */ /* 0x0003e8000c101b04 */
[----:B------:R-:W2:Y:S01]  /*39c90*/  LD.E R67, desc[UR6][R6.64+0x4] ;  /* 0x0000040606437980 */ /* 0x000ea2000c101900 */
[----:B0-----:R-:W-:-:S03]  /*39ca0*/  FMNMX.FTZ R9, R62, R9, !PT ;  /* 0x000000093e097209 */ /* 0x001fc60007810000 */
[----:B-1----:R-:W5:Y:S04]  /*39cb0*/  LD.E R62, desc[UR6][R6.64+0x14] ;  /* 0x00001406063e7980 */ /* 0x002f68000c101900 */
[----:B------:R-:W0:Y:S02]  /*39cc0*/  SHFL.BFLY PT, R8, R9, 0x1, 0x1f ;  /* 0x0c201f0009087f89 */ /* 0x000e2400000e0000 */
[----:B0-----:R-:W-:-:S05]  /*39cd0*/  FMNMX.FTZ R61, R9, R8, !PT ;  /* 0x00000008093d7209 */ /* 0x001fca0007810000 */
[----:B------:R-:W-:Y:S04]  /*39ce0*/  ST.E desc[UR4][R6.64], R61 ;  /* 0x0000003d06007985 */ /* 0x000fe8000c101904 */
[----:B------:R-:W3:Y:S01]  /*39cf0*/  LD.E R66, desc[UR6][R6.64] ;  /* 0x0000000606427980 */ /* 0x000ee2000c101900 */
[----:B------:R-:W-:Y:S02]  /*39d00*/  R2UR UR8, R4 ;  /* 0x00000000040872ca */ /* 0x000fe400000e0000 */
[----:B------:R-:W-:Y:S01]  /*39d10*/  R2UR UR9, R5 ;  /* 0x00000000050972ca */ /* 0x000fe200000e0000 */
[----:B--2---:R-:W0:Y:S02]  /*39d20*/  SHFL.BFLY PT, R8, R67, 0x2, 0x1f ;  /* 0x0c401f0043087f89 */ /* 0x004e2400000e0000 */
[----:B0-----:R-:W-:-:S05]  /*39d30*/  FMNMX.FTZ R9, R8, R67, !PT ;  /* 0x0000004308097209 */ /* 0x001fca0007810000 */
[----:B------:R-:W0:Y:S02]  /*39d40*/  SHFL.BFLY PT, R8, R9, 0x1, 0x1f ;  /* 0x0c201f0009087f89 */ /* 0x000e2400000e0000 */
[----:B0-----:R-:W-:Y:S02]  /*39d50*/  FMNMX.FTZ R61, R9, R8, !PT ;  /* 0x00000008093d7209 */ /* 0x001fe40007810000 */
[C---:B---3--:R-:W-:Y:S02]  /*39d60*/  FSETP.NEU.FTZ.AND P1, PT, R66.reuse, -INF , PT ;  /* 0xff8000004200780b */ /* 0x048fe40003f3d000 */
[C---:B------:R-:W-:Y:S02]  /*39d70*/  FSETP.NEU.FTZ.AND P2, PT, R61.reuse, -INF , PT ;  /* 0xff8000003d00780b */ /* 0x040fe40003f5d000 */
[----:B------:R-:W-:Y:S02]  /*39d80*/  FSEL R63, R66, RZ, P1 ;  /* 0x000000ff423f7208 */ /* 0x000fe40000800000 */
[----:B------:R-:W-:-:S03]  /*39d90*/  FSEL R8, R61, RZ, P2 ;  /* 0x000000ff3d087208 */ /* 0x000fc60001000000 */
[----:B------:R-:W-:Y:S02]  /*39da0*/  FADD.FTZ R63, R2, -R63 ;  /* 0x8000003f023f7221 */ /* 0x000fe40000010000 */
[----:B------:R-:W-:Y:S02]  /*39db0*/  FADD.FTZ R3, R3, -R8 ;  /* 0x8000000803037221 */ /* 0x000fe40000010000 */
[----:B------:R-:W-:Y:S02]  /*39dc0*/  FMUL.FTZ R8, R63, R64 ;  /* 0x000000403f087220 */ /* 0x000fe40000410000 */
[----:B------:R-:W-:-:S04]  /*39dd0*/  FMUL.FTZ R64, R64, R3 ;  /* 0x0000000340407220 */ /* 0x000fc80000410000 */
[----:B------:R-:W4:Y:S08]  /*39de0*/  MUFU.EX2 R8, R8 ;  /* 0x0000000800087308 */ /* 0x000f300000000800 */
[----:B------:R-:W5:Y:S01]  /*39df0*/  MUFU.EX2 R9, R64 ;  /* 0x0000004000097308 */ /* 0x000f620000000800 */
[----:B------:R0:W-:Y:S01]  /*39e00*/  ST.E desc[UR4][R6.64+0x4], R61 ;  /* 0x0000043d06007985 */ /* 0x0001e2000c101904 */
[----:B----4-:R-:W-:Y:S01]  /*39e10*/  FMUL.FTZ R65, R8, R65 ;  /* 0x0000004108417220 */ /* 0x010fe20000410000 */
[----:B-----5:R-:W-:-:S04]  /*39e20*/  FMUL.FTZ R63, R9, R62 ;  /* 0x0000003e093f7220 */ /* 0x020fc80000410000 */
[----:B------:R-:W-:Y:S04]  /*39e30*/  ST.E desc[UR6][R6.64+0x10], R65 ;  /* 0x0000104106007985 */ /* 0x000fe8000c101906 */
[----:B------:R1:W-:Y:S04]  /*39e40*/  ST.E desc[UR8][R6.64+0x14], R63 ;  /* 0x0000143f06007985 */ /* 0x0003e8000c101908 */
[----:B------:R-:W2:Y:S04]  /*39e50*/  LDL.64 R2, [R158+0x70] ;  /* 0x000070009e027983 */ /* 0x000ea80000100a00 */
[----:B--2---:R-:W1:Y:S04]  /*39e60*/  LD.E R67, desc[UR6][R2.64+0x20] ;  /* 0x0000200602437980 */ /* 0x004e68000c101900 */
[----:B------:R-:W1:Y:S04]  /*39e70*/  LD.E R62, desc[UR4][R2.64] ;  /* 0x00000004023e7980 */ /* 0x000e68000c101900 */
[----:B------:R-:W2:Y:S04]  /*39e80*/  LD.E R64, desc[UR8][R2.64+0x4] ;  /* 0x0000040802407980 */ /* 0x000ea8000c101900 */
[----:B0-----:R-:W3:Y:S04]  /*39e90*/  LD.E R61, desc[UR4][R2.64+0x10] ;  /* 0x00001004023d7980 */ /* 0x001ee8000c101900 */
[----:B------:R-:W4:Y:S01]  /*39ea0*/  LD.E R66, desc[UR6][R2.64+0x14] ;  /* 0x0000140602427980 */ /* 0x000f22000c101900 */
[C---:B-1----:R-:W-:Y:S01]  /*39eb0*/  FMUL.FTZ R6, R62.reuse, R67 ;  /* 0x000000433e067220 */ /* 0x042fe20000410000 */
[----:B------:R-:W-:-:S02]  /*39ec0*/  FSETP.NEU.FTZ.AND P1, PT, R62, -INF , PT ;  /* 0xff8000003e00780b */ /* 0x000fc40003f3d000 */
[----:B--2---:R-:W-:Y:S01]  /*39ed0*/  FSETP.NEU.FTZ.AND P2, PT, R64, -INF , PT ;  /* 0xff8000004000780b */ /* 0x004fe20003f5d000 */
[----:B------:R-:W-:Y:S01]  /*39ee0*/  FMUL.FTZ R64, R67, R64 ;  /* 0x0000004043407220 */ /* 0x000fe20000410000 */
[----:B------:R-:W-:-:S04]  /*39ef0*/  FSEL R6, R6, RZ, P1 ;  /* 0x000000ff06067208 */ /* 0x000fc80000800000 */
[----:B------:R-:W-:Y:S01]  /*39f00*/  FSEL R64, R64, RZ, P2 ;  /* 0x000000ff40407208 */ /* 0x000fe20001000000 */
[-CC-:B------:R-:W-:Y:S01]  /*39f10*/  FFMA.FTZ R152, R73, R67.reuse, -R6.reuse ;  /* 0x0000004349987223 */ /* 0x180fe20000010806 */
[----:B------:R-:W-:-:S03]  /*39f20*/  FFMA.FTZ R153, R48, R67, -R6 ;  /* 0x0000004330997223 */ /* 0x000fc60000010806 */
[-CC-:B------:R-:W-:Y:S01]  /*39f30*/  FFMA.FTZ R197, R0, R67.reuse, -R64.reuse ;  /* 0x0000004300c57223 */ /* 0x180fe20000010840 */
[-C--:B------:R-:W-:Y:S01]  /*39f40*/  FFMA.FTZ R198, R55, R67.reuse, -R64 ;  /* 0x0000004337c67223 */ /* 0x080fe20000010840 */
[----:B------:R-:W3:Y:S01]  /*39f50*/  MUFU.EX2 R152, R152 ;  /* 0x0000009800987308 */ /* 0x000ee20000000800 */
[-C--:B------:R-:W-:Y:S01]  /*39f60*/  FFMA.FTZ R154, R47, R67.reuse, -R6 ;  /* 0x000000432f9a7223 */ /* 0x080fe20000010806 */
[-C--:B------:R-:W-:Y:S01]  /*39f70*/  FFMA.FTZ R199, R11, R67.reuse, -R64 ;  /* 0x000000430bc77223 */ /* 0x080fe20000010840 */
[----:B------:R-:W-:-:S05]  /*39f80*/  FFMA.FTZ R155, R46, R67, -R6 ;  /* 0x000000432e9b7223 */ /* 0x000fca0000010806 */
[----:B------:R-:W4:Y:S01]  /*39f90*/  MUFU.EX2 R197, R197 ;  /* 0x000000c500c57308 */ /* 0x000f220000000800 */
[----:B------:R-:W-:-:S07]  /*39fa0*/  FFMA.FTZ R200, R12, R67, -R64 ;  /* 0x000000430cc87223 */ /* 0x000fce0000010840 */
[----:B------:R-:W0:Y:S01]  /*39fb0*/  MUFU.EX2 R153, R153 ;  /* 0x0000009900997308 */ /* 0x000e220000000800 */
[----:B------:R-:W-:-:S07]  /*39fc0*/  FFMA.FTZ R13, R13, R67, -R64 ;  /* 0x000000430d0d7223 */ /* 0x000fce0000010840 */
[----:B------:R-:W1:Y:S01]  /*39fd0*/  MUFU.EX2 R198, R198 ;  /* 0x000000c600c67308 */ /* 0x000e620000000800 */
[-CC-:B------:R-:W-:Y:S01]  /*39fe0*/  FFMA.FTZ R45, R45, R67.reuse, -R6.reuse ;  /* 0x000000432d2d7223 */ /* 0x180fe20000010806 */
[----:B------:R-:W-:-:S06]  /*39ff0*/  FFMA.FTZ R186, R10, R67, -R6 ;  /* 0x000000430aba7223 */ /* 0x000fcc0000010806 */
[----:B------:R-:W2:Y:S01]  /*3a000*/  MUFU.EX2 R154, R154 ;  /* 0x0000009a009a7308 */ /* 0x000ea20000000800 */
[-CC-:B------:R-:W-:Y:S01]  /*3a010*/  FFMA.FTZ R12, R14, R67.reuse, -R64.reuse ;  /* 0x000000430e0c7223 */ /* 0x180fe20000010840 */
[----:B------:R-:W-:-:S06]  /*3a020*/  FFMA.FTZ R10, R17, R67, -R64 ;  /* 0x00000043110a7223 */ /* 0x000fcc0000010840 */
[----:B------:R-:W5:Y:S01]  /*3a030*/  MUFU.EX2 R199, R199 ;  /* 0x000000c700c77308 */ /* 0x000f620000000800 */
[-CC-:B------:R-:W-:Y:S01]  /*3a040*/  FFMA.FTZ R44, R44, R67.reuse, -R6.reuse ;  /* 0x000000432c2c7223 */ /* 0x180fe20000010806 */
[-CC-:B------:R-:W-:Y:S01]  /*3a050*/  FFMA.FTZ R43, R43, R67.reuse, -R6.reuse ;  /* 0x000000432b2b7223 */ /* 0x180fe20000010806 */
[-CC-:B------:R-:W-:Y:S01]  /*3a060*/  FFMA.FTZ R42, R42, R67.reuse, -R6.reuse ;  /* 0x000000432a2a7223 */ /* 0x180fe20000010806 */
[----:B------:R-:W-:-:S04]  /*3a070*/  FFMA.FTZ R165, R41, R67, -R6 ;  /* 0x0000004329a57223 */ /* 0x000fc80000010806 */
[----:B------:R-:W5:Y:S01]  /*3a080*/  MUFU.EX2 R155, R155 ;  /* 0x0000009b009b7308 */ /* 0x000f620000000800 */
[-CC-:B------:R-:W-:Y:S01]  /*3a090*/  FFMA.FTZ R164, R40, R67.reuse, -R6.reuse ;  /* 0x0000004328a47223 */ /* 0x180fe20000010806 */
[-CC-:B------:R-:W-:Y:S01]  /*3a0a0*/  FFMA.FTZ R166, R39, R67.reuse, -R6.reuse ;  /* 0x0000004327a67223 */ /* 0x180fe20000010806 */
[-CC-:B------:R-:W-:Y:S01]  /*3a0b0*/  FFMA.FTZ R163, R38, R67.reuse, -R6.reuse ;  /* 0x0000004326a37223 */ /* 0x180fe20000010806 */
[-CC-:B------:R-:W-:Y:S01]  /*3a0c0*/  FFMA.FTZ R173, R37, R67.reuse, -R6.reuse ;  /* 0x0000004325ad7223 */ /* 0x180fe20000010806 */
[----:B------:R-:W-:-:S03]  /*3a0d0*/  FFMA.FTZ R172, R36, R67, -R6 ;  /* 0x0000004324ac7223 */ /* 0x000fc60000010806 */
[----:B------:R-:W5:Y:S01]  /*3a0e0*/  MUFU.EX2 R200, R200 ;  /* 0x000000c800c87308 */ /* 0x000f620000000800 */
        /* <DEDUP_REMOVED lines=8> */
[-C--:B------:R-:W-:Y:S01]  /*3a170*/  FFMA.FTZ R187, R27, R67.reuse, -R6 ;  /* 0x000000431bbb7223 */ /* 0x080fe20000010806 */
[----:B------:R-:W5:Y:S01]  /*3a180*/  MUFU.EX2 R17, R45 ;  /* 0x0000002d00117308 */ /* 0x000f620000000800 */
[----:B---3--:R-:W-:Y:S01]  /*3a190*/  FADD.FTZ R6, R152, R61 ;  /* 0x0000003d98067221 */ /* 0x008fe20000010000 */
[----:B----4-:R-:W-:Y:S01]  /*3a1a0*/  FADD.FTZ R7, R197, R66 ;  /* 0x00000042c5077221 */ /* 0x010fe20000010000 */
[-CC-:B------:R-:W-:Y:S01]  /*3a1b0*/  FFMA.FTZ R11, R16, R67.reuse, -R64.reuse ;  /* 0x00000043100b7223 */ /* 0x180fe20000010840 */
[----:B------:R-:W-:-:S04]  /*3a1c0*/  FFMA.FTZ R169, R25, R67, -R64 ;  /* 0x0000004319a97223 */ /* 0x000fc80000010840 */
[----:B------:R-:W3:Y:S01]  /*3a1d0*/  MUFU.EX2 R13, R13 ;  /* 0x0000000d000d7308 */ /* 0x000ee20000000800 */
[----:B0-----:R-:W-:Y:S01]  /*3a1e0*/  FADD.FTZ R25, R153, R6 ;  /* 0x0000000699197221 */ /* 0x001fe20000010000 */
[-CC-:B------:R-:W-:Y:S01]  /*3a1f0*/  FFMA.FTZ R0, R21, R67.reuse, -R64.reuse ;  /* 0x0000004315007223 */ /* 0x180fe20000010840 */
[----:B-1----:R-:W-:Y:S01]  /*3a200*/  FADD.FTZ R6, R198, R7 ;  /* 0x00000007c6067221 */ /* 0x002fe20000010000 */
[----:B------:R-:W-:-:S04]  /*3a210*/  FFMA.FTZ R21, R15, R67, -R64 ;  /* 0x000000430f157223 */ /* 0x000fc80000010840 */
[----:B------:R-:W0:Y:S01]  /*3a220*/  MUFU.EX2 R16, R44 ;  /* 0x0000002c00107308 */ /* 0x000e220000000800 */
[----:B------:R-:W-:Y:S01]  /*3a230*/  FFMA.FTZ R167, R24, R67, -R64 ;  /* 0x0000004318a77223 */ /* 0x000fe20000010840 */
[----:B--2---:R-:W-:Y:S01]  /*3a240*/  FADD.FTZ R24, R154, R25 ;  /* 0x000000199a187221 */ /* 0x004fe20000010000 */
[----:B-----5:R-:W-:-:S05]  /*3a250*/  FADD.FTZ R7, R199, R6 ;  /* 0x00000006c7077221 */ /* 0x020fca0000010000 */
[----:B------:R-:W1:Y:S01]  /*3a260*/  MUFU.EX2 R12, R12 ;  /* 0x0000000c000c7308 */ /* 0x000e620000000800 */
[----:B------:R-:W-:Y:S01]  /*3a270*/  FADD.FTZ R24, R155, R24 ;  /* 0x000000189b187221 */ /* 0x000fe20000010000 */
[----:B------:R-:W-:-:S06]  /*3a280*/  FADD.FTZ R6, R200, R7 ;  /* 0x00000007c8067221 */ /* 0x000fcc0000010000 */
[----:B------:R-:W2:Y:S08]  /*3a290*/  MUFU.EX2 R15, R43 ;  /* 0x0000002b000f7308 */ /* 0x000eb00000000800 */
[----:B------:R-:W4:Y:S01]  /*3a2a0*/  MUFU.EX2 R11, R11 ;  /* 0x0000000b000b7308 */ /* 0x000f220000000800 */
[----:B------:R-:W-:Y:S01]  /*3a2b0*/  FADD.FTZ R7, R17, R24 ;  /* 0x0000001811077221 */ /* 0x000fe20000010000 */
[----:B---3--:R-:W-:-:S06]  /*3a2c0*/  FADD.FTZ R25, R13, R6 ;  /* 0x000000060d197221 */ /* 0x008fcc0000010000 */
[----:B------:R-:W3:Y:S08]  /*3a2d0*/  MUFU.EX2 R14, R42 ;  /* 0x0000002a000e7308 */ /* 0x000ef00000000800 */
[----:B------:R-:W5:Y:S01]  /*3a2e0*/  MUFU.EX2 R10, R10 ;  /* 0x0000000a000a7308 */ /* 0x000f620000000800 */
[----:B0-----:R-:W-:Y:S01]  /*3a2f0*/  FADD.FTZ R6, R16, R7 ;  /* 0x0000000710067221 */ /* 0x001fe20000010000 */
[----:B-1----:R-:W-:-:S06]  /*3a300*/  FADD.FTZ R24, R12, R25 ;  /* 0x000000190c187221 */ /* 0x002fcc0000010000 */
[----:B------:R-:W0:Y:S01]  /*3a310*/  MUFU.EX2 R165, R165 ;  /* 0x000000a500a57308 */ /* 0x000e220000000800 */
[----:B------:R-:W-:-:S07]  /*3a320*/  FFMA.FTZ R168, R26, R67, -R64 ;  /* 0x000000431aa87223 */ /* 0x000fce0000010840 */
[----:B------:R-:W1:Y:S01]  /*3a330*/  MUFU.EX2 R0, R0 ;  /* 0x0000000000007308 */ /* 0x000e620000000800 */
[----:B--2---:R-:W-:Y:S01]  /*3a340*/  FADD.FTZ R7, R15, R6 ;  /* 0x000000060f077221 */ /* 0x004fe20000010000 */
[----:B----4-:R-:W-:-:S06]  /*3a350*/  FADD.FTZ R25, R11, R24 ;  /* 0x000000180b197221 */ /* 0x010fcc0000010000 */
[----:B------:R-:W2:Y:S01]  /*3a360*/  MUFU.EX2 R164, R164 ;  /* 0x000000a400a47308 */ /* 0x000ea20000000800 */
[----:B------:R-:W-:-:S07]  /*3a370*/  FFMA.FTZ R175, R49, R67, -R64 ;  /* 0x0000004331af7223 */ /* 0x000fce0000010840 */
[----:B------:R-:W4:Y:S01]  /*3a380*/  MUFU.EX2 R167, R167 ;  /* 0x000000a700a77308 */ /* 0x000f220000000800 */
[----:B---3--:R-:W-:Y:S01]  /*3a390*/  FADD.FTZ R6, R14, R7 ;  /* 0x000000070e067221 */ /* 0x008fe20000010000 */
[----:B-----5:R-:W-:-:S06]  /*3a3a0*/  FADD.FTZ R25, R10, R25 ;  /* 0x000000190a197221 */ /* 0x020fcc0000010000 */
[----:B------:R-:W3:Y:S01]  /*3a3b0*/  MUFU.EX2 R166, R166 ;  /* 0x000000a600a67308 */ /* 0x000ee20000000800 */
[----:B------:R-:W-:-:S07]  /*3a3c0*/  FFMA.FTZ R174, R50, R67, -R64 ;  /* 0x0000004332ae7223 */ /* 0x000fce0000010840 */
        /* <DEDUP_REMOVED lines=52> */
[----:B------:R-:W2:Y:S08]  /*3a710*/  MUFU.EX2 R188, R188 ;  /* 0x000000bc00bc7308 */ /* 0x000eb00000000800 */
[----:B------:R-:W4:Y:S01]  /*3a720*/  MUFU.EX2 R161, R161 ;  /* 0x000000a100a17308 */ /* 0x000f220000000800 */
[----:B---3--:R-:W-:Y:S01]  /*3a730*/  FADD.FTZ R6, R180, R7 ;  /* 0x00000007b4067221 */ /* 0x008fe20000010000 */
[----:B-----5:R-:W-:-:S06]  /*3a740*/  FADD.FTZ R7, R21, R24 ;  /* 0x0000001815077221 */ /* 0x020fcc0000010000 */
[----:B------:R-:W3:Y:S08]  /*3a750*/  MUFU.EX2 R187, R187 ;  /* 0x000000bb00bb7308 */ /* 0x000ef00000000800 */
[----:B------:R-:W5:Y:S01]  /*3a760*/  MUFU.EX2 R160, R160 ;  /* 0x000000a000a07308 */ /* 0x000f620000000800 */
[----:B0-----:R-:W-:Y:S01]  /*3a770*/  FADD.FTZ R25, R189, R6 ;  /* 0x00000006bd197221 */ /* 0x001fe20000010000 */
[----:B-1----:R-:W-:-:S06]  /*3a780*/  FADD.FTZ R6, R162, R7 ;  /* 0x00000007a2067221 */ /* 0x002fcc0000010000 */
[----:B------:R-:W0:Y:S08]  /*3a790*/  MUFU.EX2 R186, R186 ;  /* 0x000000ba00ba7308 */ /* 0x000e300000000800 */
[----:B------:R-:W1:Y:S01]  /*3a7a0*/  MUFU.EX2 R159, R159 ;  /* 0x0000009f009f7308 */ /* 0x000e620000000800 */
[----:B--2---:R-:W-:Y:S01]  /*3a7b0*/  FADD.FTZ R24, R188, R25 ;  /* 0x00000019bc187221 */ /* 0x004fe20000010000 */
[----:B----4-:R-:W-:-:S03]  /*3a7c0*/  FADD.FTZ R7, R161, R6 ;  /* 0x00000006a1077221 */ /* 0x010fc60000010000 */
[----:B---3--:R-:W-:Y:S01]  /*3a7d0*/  FADD.FTZ R25, R187, R24 ;  /* 0x00000018bb197221 */ /* 0x008fe20000010000 */
[----:B-----5:R-:W-:-:S03]  /*3a7e0*/  FADD.FTZ R6, R160, R7 ;  /* 0x00000007a0067221 */ /* 0x020fc60000010000 */
[----:B0-----:R-:W-:Y:S01]  /*3a7f0*/  FADD.FTZ R25, R186, R25 ;  /* 0x00000019ba197221 */ /* 0x001fe20000010000 */
[----:B-1----:R-:W-:-:S04]  /*3a800*/  FADD.FTZ R27, R159, R6 ;  /* 0x000000069f1b7221 */ /* 0x002fc80000010000 */
[----:B------:R0:W-:Y:S04]  /*3a810*/  ST.E desc[UR4][R2.64+0x10], R25 ;  /* 0x0000101902007985 */ /* 0x0001e8000c101904 */
[----:B------:R1:W-:Y:S04]  /*3a820*/  ST.E desc[UR6][R2.64+0x14], R27 ;  /* 0x0000141b02007985 */ /* 0x0003e8000c101906 */
[----:B------:R-:W0:Y:S01]  /*3a830*/  LDL.64 R6, [R158+0x80] ;  /* 0x000080009e067983 */ /* 0x000e220000100a00 */
[----:B------:R-:W-:Y:S02]  /*3a840*/  R2UR UR10, R4 ;  /* 0x00000000040a72ca */ /* 0x000fe400000e0000 */
[----:B------:R-:W-:-:S02]  /*3a850*/  R2UR UR11, R5 ;  /* 0x00000000050b72ca */ /* 0x000fc400000e0000 */
[C---:B------:R-:W-:Y:S02]  /*3a860*/  R2UR UR12, R4.reuse ;  /* 0x00000000040c72ca */ /* 0x040fe400000e0000 */
[----:B------:R-:W-:Y:S01]  /*3a870*/  R2UR UR13, R5 ;  /* 0x00000000050d72ca */ /* 0x000fe200000e0000 */
[----:B0-----:R-:W2:Y:S08]  /*3a880*/  LD.E R25, desc[UR8][R6.64+0x10] ;  /* 0x0000100806197980 */ /* 0x001eb0000c101900 */
[----:B-1----:R-:W3:Y:S04]  /*3a890*/  LD.E R3, desc[UR10][R6.64+0x14] ;  /* 0x0000140a06037980 */ /* 0x002ee8000c101900 */
[----:B------:R-:W4:Y:S01]  /*3a8a0*/  LD.E R27, desc[UR12][R6.64+0x20] ;  /* 0x0000200c061b7980 */ /* 0x000f22000c101900 */
[----:B------:R-:W-:-:S02]  /*3a8b0*/  R2UR UR18, R4 ;  /* 0x00000000041272ca */ /* 0x000fc400000e0000 */
[C---:B------:R-:W-:Y:S01]  /*3a8c0*/  R2UR UR19, R5.reuse ;  /* 0x00000000051372ca */ /* 0x040fe200000e0000 */
[----:B------:R-:W5:Y:S01]  /*3a8d0*/  LD.E R2, desc[UR6][R6.64+0x8] ;  /* 0x0000080606027980 */ /* 0x000f62000c101900 */
[C---:B------:R-:W-:Y:S02]  /*3a8e0*/  R2UR UR14, R4.reuse ;  /* 0x00000000040e72ca */ /* 0x040fe400000e0000 */
[C---:B------:R-:W-:Y:S01]  /*3a8f0*/  R2UR UR15, R5.reuse ;  /* 0x00000000050f72ca */ /* 0x040fe200000e0000 */
[----:B------:R-:W5:Y:S01]  /*3a900*/  LD.E R29, desc[UR4][R6.64] ;  /* 0x00000004061d7980 */ /* 0x000f62000c101900 */
[----:B------:R-:W-:Y:S02]  /*3a910*/  R2UR UR16, R4 ;  /* 0x00000000041072ca */ /* 0x000fe400000e0000 */
[----:B------:R-:W-:Y:S01]  /*3a920*/  R2UR UR17, R5 ;  /* 0x00000000051172ca */ /* 0x000fe200000e0000 */
        /* <DEDUP_REMOVED lines=38> */
[----:B--2---:R-:W-:-:S05]  /*3ab90*/  FMUL.FTZ R25, R8, R25 ;  /* 0x0000001908197220 */ /* 0x004fca0000410000 */
[----:B------:R0:W-:Y:S04]  /*3aba0*/  ST.E desc[UR8][R6.64+0x10], R25 ;  /* 0x0000101906007985 */ /* 0x0001e8000c101908 */
[----:B0-----:R-:W2:Y:S01]  /*3abb0*/  LD.E R25, desc[UR6][R6.64+0x154] ;  /* 0x0001540606197980 */ /* 0x001ea2000c101900 */
[C---:B---3--:R-:W-:Y:S01]  /*3abc0*/  FMUL.FTZ R3, R8.reuse, R3 ;  /* 0x0000000308037220 */ /* 0x048fe20000410000 */
[----:B----4-:R-:W-:-:S04]  /*3abd0*/  FMUL.FTZ R27, R8, R27 ;  /* 0x0000001b081b7220 */ /* 0x010fc80000410000 */
[----:B------:R0:W-:Y:S04]  /*3abe0*/  ST.E desc[UR10][R6.64+0x14], R3 ;  /* 0x0000140306007985 */ /* 0x0001e8000c10190a */
[----:B------:R1:W-:Y:S04]  /*3abf0*/  ST.E desc[UR12][R6.64+0x20], R27 ;  /* 0x0000201b06007985 */ /* 0x0003e8000c10190c */
[----:B0-----:R-:W3:Y:S04]  /*3ac00*/  LD.E R3, desc[UR18][R6.64+0x150] ;  /* 0x0001501206037980 */ /* 0x001ee8000c101900 */
[----:B-1----:R-:W4:Y:S01]  /*3ac10*/  LD.E R27, desc[UR6][R6.64+0x160] ;  /* 0x00016006061b7980 */ /* 0x002f22000c101900 */
        /* <DEDUP_REMOVED lines=55> */
[----:B------:R5:W-:Y:S02]  /*3af90*/  ST.E desc[UR4][R6.64+0x1e4], R25 ;  /* 0x0001e41906007985 */ /* 0x000be4000c101904 */
[----:B-----5:R-:W-:Y:S02]  /*3afa0*/  FMUL.FTZ R25, R9, R2 ;  /* 0x0000000209197220 */ /* 0x020fe40000410000 */
[----:B------:R-:W2:Y:S01]  /*3afb0*/  LD.E R2, desc[UR6][R6.64+0xc] ;  /* 0x00000c0606027980 */ /* 0x000ea2000c101900 */
[C---:B---3--:R-:W-:Y:S01]  /*3afc0*/  FMUL.FTZ R3, R8.reuse, R3 ;  /* 0x0000000308037220 */ /* 0x048fe20000410000 */
[----:B----4-:R-:W-:-:S04]  /*3afd0*/  FMUL.FTZ R27, R8, R27 ;  /* 0x0000001b081b7220 */ /* 0x010fc80000410000 */
[----:B------:R0:W-:Y:S04]  /*3afe0*/  ST.E desc[UR4][R6.64+0x1e0], R3 ;  /* 0x0001e00306007985 */ /* 0x0001e8000c101904 */
[----:B------:R2:W-:Y:S04]  /*3aff0*/  ST.E desc[UR4][R6.64+0x1f0], R27 ;  /* 0x0001f01b06007985 */ /* 0x0005e8000c101904 */
[----:B0-----:R-:W3:Y:S01]  /*3b000*/  LD.E R3, desc[UR6][R6.64+0x1f4] ;  /* 0x0001f40606037980 */ /* 0x001ee2000c101900 */
[----:B--2---:R-:W-:-:S03]  /*3b010*/  FMUL.FTZ R27, R9, R2 ;  /* 0x00000002091b7220 */ /* 0x004fc60000410000 */
[----:B------:R-:W2:Y:S01]  /*3b020*/  LD.E R2, desc[UR6][R6.64+0x18] ;  /* 0x0000180606027980 */ /* 0x000ea2000c101900 */
[----:B---3--:R-:W-:-:S05]  /*3b030*/  FMUL.FTZ R3, R8, R3 ;  /* 0x0000000308037220 */ /* 0x008fca0000410000 */
[----:B------:R2:W-:Y:S02]  /*3b040*/  ST.E desc[UR4][R6.64+0x1f4], R3 ;  /* 0x0001f40306007985 */ /* 0x0005e4000c101904 */
[C---:B--2---:R-:W-:Y:S02]  /*3b050*/  FMUL.FTZ R3, R9.reuse, R2 ;  /* 0x0000000209037220 */ /* 0x044fe40000410000 */
[----:B------:R-:W2:Y:S04]  /*3b060*/  LD.E R2, desc[UR6][R6.64+0x1c] ;  /* 0x00001c0606027980 */ /* 0x000ea8000c101900 */
[----:B------:R2:W-:Y:S02]  /*3b070*/  ST.E desc[UR4][R6.64+0x8], R25 ;  /* 0x0000081906007985 */ /* 0x0005e4000c101904 */
[----:B--2---:R-:W-:-:S02]  /*3b080*/  FMUL.FTZ R25, R9, R2 ;  /* 0x0000000209197220 */ /* 0x004fc40000410000 */
[----:B------:R-:W2:Y:S04]  /*3b090*/  LD.E R2, desc[UR6][R6.64+0x28] ;  /* 0x0000280606027980 */ /* 0x000ea8000c101900 */
        /* <DEDUP_REMOVED lines=44> */
[----:B------:R-:W2:Y:S01]  /*3b360*/  LD.E R2, desc[UR6][R6.64+0x9c] ;  /* 0x00009c0606027980 */ /* 0x000ea2000c101900 */
        /* <DEDUP_REMOVED lines=38> */
[----:B------:R-:W-:Y:S01]  /*3b5d0*/  FMUL.FTZ R105, R8, R105 ;  /* 0x0000006908697220 */ /* 0x000fe20000410000 */
        /* <DEDUP_REMOVED lines=41> */
[----:B------:R1:W-:Y:S01]  /*3b870*/  ST.E desc[UR4][R6.64+0x98], R25 ;  /* 0x0000981906007985 */ /* 0x0003e2000c101904 */
[----:B--2---:R-:W-:-:S05]  /*3b880*/  FMUL.FTZ R27, R9, R2 ;  /* 0x00000002091b7220 */ /* 0x004fca0000410000 */
[----:B------:R2:W-:Y:S04]  /*3b890*/  ST.E desc[UR4][R6.64+0x9c], R27 ;  /* 0x00009c1b06007985 */ /* 0x0005e8000c101904 */
[----:B------:R-:W0:Y:S02]  /*3b8a0*/  LD.E R2, desc[UR6][R6.64+0xa8] ;  /* 0x0000a80606027980 */ /* 0x000e24000c101900 */
[----:B0-----:R-:W-:-:S05]  /*3b8b0*/  FMUL.FTZ R3, R9, R2 ;  /* 0x0000000209037220 */ /* 0x001fca0000410000 */
[----:B------:R0:W-:Y:S04]  /*3b8c0*/  ST.E desc[UR4][R6.64+0xa8], R3 ;  /* 0x0000a80306007985 */ /* 0x0001e8000c101904 */
[----:B------:R-:W1:Y:S02]  /*3b8d0*/  LD.E R2, desc[UR6][R6.64+0xac] ;  /* 0x0000ac0606027980 */ /* 0x000e64000c101900 */
[----:B-1----:R-:W-:-:S05]  /*3b8e0*/  FMUL.FTZ R25, R9, R2 ;  /* 0x0000000209197220 */ /* 0x002fca0000410000 */
[----:B------:R1:W-:Y:S04]  /*3b8f0*/  ST.E desc[UR4][R6.64+0xac], R25 ;  /* 0x0000ac1906007985 */ /* 0x0003e8000c101904 */
[----:B------:R-:W2:Y:S02]  /*3b900*/  LD.E R2, desc[UR6][R6.64+0xb8] ;  /* 0x0000b80606027980 */ /* 0x000ea4000c101900 */
        /* <DEDUP_REMOVED lines=115> */
[----:B------:R-:W-:Y:S04]  /*3c040*/  ST.E desc[UR4][R6.64+0x1e8], R25 ;  /* 0x0001e81906007985 */ /* 0x000fe8000c101904 */
[----:B------:R-:W2:Y:S02]  /*3c050*/  LD.E R2, desc[UR6][R6.64+0x1ec] ;  /* 0x0001ec0606027980 */ /* 0x000ea4000c101900 */
[----:B--2---:R-:W-:-:S05]  /*3c060*/  FMUL.FTZ R27, R9, R2 ;  /* 0x00000002091b7220 */ /* 0x004fca0000410000 */
[----:B------:R1:W-:Y:S04]  /*3c070*/  ST.E desc[UR4][R6.64+0x1ec], R27 ;  /* 0x0001ec1b06007985 */ /* 0x0003e8000c101904 */
[----:B------:R-:W2:Y:S02]  /*3c080*/  LD.E R2, desc[UR6][R6.64+0x1f8] ;  /* 0x0001f80606027980 */ /* 0x000ea4000c101900 */
[----:B--2---:R-:W-:-:S05]  /*3c090*/  FMUL.FTZ R29, R9, R2 ;  /* 0x00000002091d7220 */ /* 0x004fca0000410000 */
[----:B------:R-:W-:Y:S04]  /*3c0a0*/  ST.E desc[UR4][R6.64+0x1f8], R29 ;  /* 0x0001f81d06007985 */ /* 0x000fe8000c101904 */
[----:B------:R-:W2:Y:S01]  /*3c0b0*/  LD.E R2, desc[UR6][R6.64+0x1fc] ;  /* 0x0001fc0606027980 */ /* 0x000ea2000c101900 */
[----:B------:R-:W-:Y:S01]  /*3c0c0*/  LEA.HI R28, R195, 0x8, RZ, 0x19 ;  /* 0x00000008c31c7811 */ /* 0x000fe200078fc8ff */
[----:B--2---:R-:W-:-:S05]  /*3c0d0*/  FMUL.FTZ R9, R9, R2 ;  /* 0x0000000209097220 */ /* 0x004fca0000410000 */
[----:B------:R2:W-:Y:S04]  /*3c0e0*/  ST.E desc[UR4][R6.64+0x1fc], R9 ;  /* 0x0001fc0906007985 */ /* 0x0005e8000c101904 */
[----:B0-----:R-:W3:Y:S01]  /*3c0f0*/  LDL.64 R2, [R158+0x80] ;  /* 0x000080009e027983 */ /* 0x001ee20000100a00 */
[----:B------:R0:W-:Y:S06]  /*3c100*/  BAR.SYNC.DEFER_BLOCKING R28, 0x100 ;  /* 0x0004001c0000751d */ /* 0x0001ec0000010000 */
[----:B-1----:R-:W4:Y:S04]  /*3c110*/  LDL.64 R26, [R158] ;  /* 0x000000009e1a7983 */ /* 0x002f280000100a00 */
[----:B------:R-:W5:Y:S04]  /*3c120*/  LDL.64 R24, [R158+0x98] ;  /* 0x000098009e187983 */ /* 0x000f680000100a00 */
[----:B--2---:R-:W2:Y:S04]  /*3c130*/  LDL.64 R8, [R158+0x88] ;  /* 0x000088009e087983 */ /* 0x004ea80000100a00 */
[----:B---3--:R-:W3:Y:S04]  /*3c140*/  LD.E R29, desc[UR4][R2.64] ;  /* 0x00000004021d7980 */ /* 0x008ee8000c101900 */
[----:B----4-:R-:W4:Y:S04]  /*3c150*/  LD.E R201, desc[UR6][R26.64] ;  /* 0x000000061ac97980 */ /* 0x010f28000c101900 */
[----:B-----5:R-:W4:Y:S04]  /*3c160*/  LD.E.64 R6, desc[UR4][R24.64] ;  /* 0x0000000418067980 */ /* 0x020f28000c101b00 */
[----:B---3--:R1:W-:Y:S04]  /*3c170*/  ST.E desc[UR8][R2.64], R29 ;  /* 0x0000001d02007985 */ /* 0x0083e8000c101908 */
[----:B------:R-:W3:Y:S04]  /*3c180*/  LD.E R31, desc[UR10][R2.64+0x4] ;  /* 0x0000040a021f7980 */ /* 0x000ee8000c101900 */
[----:B---3--:R3:W-:Y:S04]  /*3c190*/  ST.E desc[UR4][R2.64+0x4], R31 ;  /* 0x0000041f02007985 */ /* 0x0087e8000c101904 */
[----:B------:R-:W5:Y:S04]  /*3c1a0*/  LD.E R33, desc[UR6][R2.64+0x8] ;  /* 0x0000080602217980 */ /* 0x000f68000c101900 */
[----:B-----5:R-:W-:Y:S04]  /*3c1b0*/  ST.E desc[UR4][R2.64+0x8], R33 ;  /* 0x0000082102007985 */ /* 0x020fe8000c101904 */
[----:B------:R-:W5:Y:S04]  /*3c1c0*/  LD.E R27, desc[UR6][R2.64+0xc] ;  /* 0x00000c06021b7980 */ /* 0x000f68000c101900 */
[----:B-----5:R5:W-:Y:S04]  /*3c1d0*/  ST.E desc[UR4][R2.64+0xc], R27 ;  /* 0x00000c1b02007985 */ /* 0x020be8000c101904 */
[----:B------:R-:W2:Y:S04]  /*3c1e0*/  LD.E R25, desc[UR6][R2.64+0x10] ;  /* 0x0000100602197980 */ /* 0x000ea8000c101900 */
[----:B--2---:R2:W-:Y:S04]  /*3c1f0*/  ST.E desc[UR4][R2.64+0x10], R25 ;  /* 0x0000101902007985 */ /* 0x0045e8000c101904 */
[----:B-1----:R-:W4:Y:S04]  /*3c200*/  LD.E R29, desc[UR6][R2.64+0x14] ;  /* 0x00001406021d7980 */ /* 0x002f28000c101900 */
[----:B----4-:R1:W-:Y:S04]  /*3c210*/  ST.E desc[UR4][R2.64+0x14], R29 ;  /* 0x0000141d02007985 */ /* 0x0103e8000c101904 */
[----:B---3--:R-:W3:Y:S04]  /*3c220*/  LD.E R31, desc[UR6][R2.64+0x18] ;  /* 0x00001806021f7980 */ /* 0x008ee8000c101900 */
[----:B---3--:R3:W-:Y:S04]  /*3c230*/  ST.E desc[UR4][R2.64+0x18], R31 ;  /* 0x0000181f02007985 */ /* 0x0087e8000c101904 */
[----:B-----5:R-:W4:Y:S04]  /*3c240*/  LD.E R27, desc[UR6][R2.64+0x1c] ;  /* 0x00001c06021b7980 */ /* 0x020f28000c101900 */
[----:B----4-:R4:W-:Y:S04]  /*3c250*/  ST.E desc[UR4][R2.64+0x1c], R27 ;  /* 0x00001c1b02007985 */ /* 0x0109e8000c101904 */
[----:B--2---:R-:W2:Y:S04]  /*3c260*/  LD.E R25, desc[UR6][R2.64+0x20] ;  /* 0x0000200602197980 */ /* 0x004ea8000c101900 */
[----:B--2---:R2:W-:Y:S04]  /*3c270*/  ST.E desc[UR4][R2.64+0x20], R25 ;  /* 0x0000201902007985 */ /* 0x0045e8000c101904 */
[----:B-1----:R-:W5:Y:S04]  /*3c280*/  LD.E R29, desc[UR6][R2.64+0x24] ;  /* 0x00002406021d7980 */ /* 0x002f68000c101900 */
[----:B-----5:R1:W-:Y:S04]  /*3c290*/  ST.E desc[UR4][R2.64+0x24], R29 ;  /* 0x0000241d02007985 */ /* 0x0203e8000c101904 */
[----:B---3--:R-:W3:Y:S04]  /*3c2a0*/  LD.E R31, desc[UR6][R2.64+0x28] ;  /* 0x00002806021f7980 */ /* 0x008ee8000c101900 */
[----:B---3--:R3:W-:Y:S04]  /*3c2b0*/  ST.E desc[UR4][R2.64+0x28], R31 ;  /* 0x0000281f02007985 */ /* 0x0087e8000c101904 */
[----:B----4-:R-:W4:Y:S04]  /*3c2c0*/  LD.E R27, desc[UR6][R2.64+0x2c] ;  /* 0x00002c06021b7980 */ /* 0x010f28000c101900 */
        /* <DEDUP_REMOVED lines=228> */
[----:B-----5:R-:W-:Y:S04]  /*3d110*/  ST.E desc[UR4][R2.64+0x1f4], R29 ;  /* 0x0001f41d02007985 */ /* 0x020fe8000c101904 */
[----:B---3--:R-:W3:Y:S04]  /*3d120*/  LD.E R31, desc[UR6][R2.64+0x1f8] ;  /* 0x0001f806021f7980 */ /* 0x008ee8000c101900 */
[----:B---3--:R-:W-:Y:S04]  /*3d130*/  ST.E desc[UR4][R2.64+0x1f8], R31 ;  /* 0x0001f81f02007985 */ /* 0x008fe8000c101904 */
[----:B----4-:R-:W3:Y:S01]  /*3d140*/  LD.E R27, desc[UR6][R2.64+0x1fc] ;  /* 0x0001fc06021b7980 */ /* 0x010ee2000c101900 */
[----:B------:R-:W-:-:S02]  /*3d150*/  R2UR UR20, R4 ;  /* 0x00000000041472ca */ /* 0x000fc400000e0000 */
        /* <DEDUP_REMOVED lines=36> */
[----:B------:R-:W-:Y:S01]  /*3d3a0*/  R2UR UR61, R5 ;  /* 0x00000000053d72ca */ /* 0x000fe200000e0000 */
[----:B---3--:R1:W-:Y:S04]  /*3d3b0*/  ST.E desc[UR4][R2.64+0x1fc], R27 ;  /* 0x0001fc1b02007985 */ /* 0x0083e8000c101904 */
[----:B------:R-:W3:Y:S04]  /*3d3c0*/  LD.E R202, desc[UR14][R8.64] ;  /* 0x0000000e08ca7980 */ /* 0x000ee8000c101900 */
[----:B------:R-:W4:Y:S04]  /*3d3d0*/  LD.E R24, desc[UR16][R2.64] ;  /* 0x0000001002187980 */ /* 0x000f28000c101900 */
[----:B--2---:R-:W4:Y:S04]  /*3d3e0*/  LD.E R25, desc[UR18][R2.64+0x4] ;  /* 0x0000041202197980 */ /* 0x004f28000c101900 */
[----:B------:R-:W4:Y:S04]  /*3d3f0*/  LD.E R26, desc[UR20][R2.64+0x8] ;  /* 0x00000814021a7980 */ /* 0x000f28000c101900 */
[----:B-1----:R-:W4:Y:S04]  /*3d400*/  LD.E R27, desc[UR22][R2.64+0xc] ;  /* 0x00000c16021b7980 */ /* 0x002f28000c101900 */
[----:B0-----:R-:W4:Y:S04]  /*3d410*/  LD.E R28, desc[UR24][R2.64+0x10] ;  /* 0x00001018021c7980 */ /* 0x001f28000c101900 */
[----:B------:R-:W4:Y:S04]  /*3d420*/  LD.E R29, desc[UR26][R2.64+0x14] ;  /* 0x0000141a021d7980 */ /* 0x000f28000c101900 */
        /* <DEDUP_REMOVED lines=121> */
[----:B------:R-:W4:Y:S01]  /*3dbc0*/  LD.E R151, desc[UR58][R2.64+0x1fc] ;  /* 0x0001fc3a02977980 */ /* 0x000f22000c101900 */
[----:B------:R-:W-:Y:S01]  /*3dbd0*/  IMAD R6, R201, 0xc00, R6 ;  /* 0x00000c00c9067824 */ /* 0x000fe200078e0206 */
[----:B---3--:R-:W-:-:S02]  /*3dbe0*/  ISETP.NE.U32.AND P1, PT, R202, RZ, PT ;  /* 0x000000ffca00720c */ /* 0x008fc40003f25070 */
[----:B------:R-:W-:Y:S02]  /*3dbf0*/  R2UR UR7, R7 ;  /* 0x00000000070772ca */ /* 0x000fe400000e0000 */
[----:B------:R-:W-:Y:S02]  /*3dc00*/  R2UR UR6, R6 ;  /* 0x00000000060672ca */ /* 0x000fe400000e0000 */
[----:B------:R-:W-:Y:S02]  /*3dc10*/  F2FP.BF16.F32.PACK_AB R152, R153, R152 ;  /* 0x000000989998723e */ /* 0x000fe400000010ff */
[----:B------:R-:W-:Y:S02]  /*3dc20*/  F2FP.BF16.F32.PACK_AB R154, R155, R154 ;  /* 0x0000009a9b9a723e */ /* 0x000fe400000010ff */
[----:B------:R-:W-:Y:S02]  /*3dc30*/  F2FP.BF16.F32.PACK_AB R153, R198, R197 ;  /* 0x000000c5c699723e */ /* 0x000fe400000010ff */
[----:B------:R-:W-:Y:S01]  /*3dc40*/  F2FP.BF16.F32.PACK_AB R155, R200, R199 ;  /* 0x000000c7c89b723e */ /* 0x000fe200000010ff */
[----:B------:R-:W-:Y:S01]  /*3dc50*/  VOTEU.ANY UP0, P1 ;  /* 0x00000000003f7886 */ /* 0x000fe20000800100 */
        /* <DEDUP_REMOVED lines=20> */
[----:B----4-:R-:W-:-:S06]  /*3dda0*/  WARPGROUP.ARRIVE ;  /* 0x00000000000079c5 */ /* 0x010fcc0000000000 */
[----:B------:R-:W-:Y:S01]  /*3ddb0*/  HGMMA.64x256x16.F32.BF16 R24, R152, gdesc[UR4].tnspB, R24, UP0, gsb0 ;  /* 0x43e0000498187df0 */ /* 0x000fe2000b801818 */
        /* <DEDUP_REMOVED lines=18> */
[C---:B------:R-:W-:Y:S01]  /*3dee0*/  R2UR UR46, R4.reuse ;  /* 0x00000000042e72ca */ /* 0x040fe200000e0000 */
[----:B------:R-:W-:Y:S02]  /*3def0*/  WARPGROUP.DEPBAR.LE gsb0, 0x0 ;  /* 0x00008000000079c5 */ /* 0x000fe40000010000 */
[----:B------:R0:W-:Y:S01]  /*3df00*/  ST.E desc[UR4][R2.64], R24 ;  /* 0x0000001802007985 */ /* 0x0001e2000c101904 */
[C---:B------:R-:W-:Y:S02]  /*3df10*/  R2UR UR4, R4.reuse ;  /* 0x00000000040472ca */ /* 0x040fe400000e0000 */
[C---:B------:R-:W-:Y:S01]  /*3df20*/  R2UR UR5, R5.reuse ;  /* 0x00000000050572ca */ /* 0x040fe200000e0000 */
[----:B------:R1:W-:Y:S01]  /*3df30*/  ST.E desc[UR6][R2.64+0x4], R25 ;  /* 0x0000041902007985 */ /* 0x0003e2000c101906 */
[C---:B------:R-:W-:Y:S02]  /*3df40*/  R2UR UR6, R4.reuse ;  /* 0x00000000040672ca */ /* 0x040fe400000e0000 */
[----:B------:R-:W-:Y:S01]  /*3df50*/  R2UR UR7, R5 ;  /* 0x00000000050772ca */ /* 0x000fe200000e0000 */
[----:B------:R2:W-:Y:S01]  /*3df60*/  ST.E desc[UR8][R2.64+0x8], R26 ;  /* 0x0000081a02007985 */ /* 0x0005e2000c101908 */
[----:B------:R-:W-:-:S02]  /*3df70*/  R2UR UR8, R4 ;  /* 0x00000000040872ca */ /* 0x000fc400000e0000 */
[C---:B------:R-:W-:Y:S01]  /*3df80*/  R2UR UR9, R5.reuse ;  /* 0x00000000050972ca */ /* 0x040fe200000e0000 */
        /* <DEDUP_REMOVED lines=29> */
[----:B------:R-:W-:Y:S01]  /*3e160*/  R2UR UR7, R5 ;  /* 0x00000000050772ca */ /* 0x000fe200000e0000 */
[----:B------:R5:W-:Y:S04]  /*3e170*/  ST.E desc[UR8][R2.64+0x34], R37 ;  /* 0x0000342502007985 */ /* 0x000be8000c101908 */
[----:B------:R5:W-:Y:S04]  /*3e180*/  ST.E desc[UR10][R2.64+0x38], R38 ;  /* 0x0000382602007985 */ /* 0x000be8000c10190a */
[----:B------:R5:W-:Y:S04]  /*3e190*/  ST.E desc[UR12][R2.64+0x3c], R39 ;  /* 0x00003c2702007985 */ /* 0x000be8000c10190c */
[----:B------:R5:W-:Y:S04]  /*3e1a0*/  ST.E desc[UR14][R2.64+0x40], R40 ;  /* 0x0000402802007985 */ /* 0x000be8000c10190e */
[----:B------:R5:W-:Y:S04]  /*3e1b0*/  ST.E desc[UR16][R2.64+0x44], R41 ;  /* 0x0000442902007985 */ /* 0x000be8000c101910 */
[----:B------:R5:W-:Y:S01]  /*3e1c0*/  ST.E desc[UR18][R2.64+0x48], R42 ;  /* 0x0000482a02007985 */ /* 0x000be2000c101912 */
[----:B------:R-:W-:-:S03]  /*3e1d0*/  R2UR UR8, R4 ;  /* 0x00000000040872ca */ /* 0x000fc600000e0000 */
[----:B------:R5:W-:Y:S01]  /*3e1e0*/  ST.E desc[UR20][R2.64+0x4c], R43 ;  /* 0x00004c2b02007985 */ /* 0x000be2000c101914 */
[----:B------:R-:W-:-:S03]  /*3e1f0*/  R2UR UR9, R5 ;  /* 0x00000000050972ca */ /* 0x000fc600000e0000 */
[----:B------:R5:W-:Y:S04]  /*3e200*/  ST.E desc[UR22][R2.64+0x50], R44 ;  /* 0x0000502c02007985 */ /* 0x000be8000c101916 */
[----:B------:R5:W-:Y:S04]  /*3e210*/  ST.E desc[UR24][R2.64+0x54], R45 ;  /* 0x0000542d02007985 */ /* 0x000be8000c101918 */
[----:B------:R5:W-:Y:S01]  /*3e220*/  ST.E desc[UR4][R2.64+0x58], R46 ;  /* 0x0000582e02007985 */ /* 0x000be2000c101904 */
[C---:B------:R-:W-:Y:S02]  /*3e230*/  R2UR UR4, R4.reuse ;  /* 0x00000000040472ca */ /* 0x040fe400000e0000 */
[----:B------:R-:W-:Y:S01]  /*3e240*/  R2UR UR5, R5 ;  /* 0x00000000050572ca */ /* 0x000fe200000e0000 */
[----:B------:R5:W-:Y:S01]  /*3e250*/  ST.E desc[UR6][R2.64+0x5c], R47 ;  /* 0x00005c2f02007985 */ /* 0x000be2000c101906 */
        /* <DEDUP_REMOVED lines=14> */
[----:B------:R5:W-:Y:S01]  /*3e340*/  ST.E desc[UR8][R2.64+0x60], R48 ;  /* 0x0000603002007985 */ /* 0x000be2000c101908 */
[C---:B------:R-:W-:Y:S02]  /*3e350*/  R2UR UR22, R4.reuse ;  /* 0x00000000041672ca */ /* 0x040fe400000e0000 */
[C---:B------:R-:W-:Y:S01]  /*3e360*/  R2UR UR23, R5.reuse ;  /* 0x00000000051772ca */ /* 0x040fe200000e0000 */
[----:B------:R5:W-:Y:S01]  /*3e370*/  ST.E desc[UR4][R2.64+0x64], R49 ;  /* 0x0000643102007985 */ /* 0x000be2000c101904 */
[C---:B------:R-:W-:Y:S02]  /*3e380*/  R2UR UR24, R4.reuse ;  /* 0x00000000041872ca */ /* 0x040fe400000e0000 */
[----:B------:R-:W-:Y:S02]  /*3e390*/  R2UR UR25, R5 ;  /* 0x00000000051972ca */ /* 0x000fe400000e0000 */
[----:B------:R-:W-:-:S02]  /*3e3a0*/  R2UR UR8, R4 ;  /* 0x00000000040872ca */ /* 0x000fc400000e0000 */
[C---:B------:R-:W-:Y:S02]  /*3e3b0*/  R2UR UR9, R5.reuse ;  /* 0x00000000050972ca */ /* 0x040fe400000e0000 */
[C---:B------:R-:W-:Y:S02]  /*3e3c0*/  R2UR UR4, R4.reuse ;  /* 0x00000000040472ca */ /* 0x040fe400000e0000 */
[----:B------:R-:W-:Y:S01]  /*3e3d0*/  R2UR UR5, R5 ;  /* 0x00000000050572ca */ /* 0x000fe200000e0000 */
        /* <DEDUP_REMOVED lines=8> */
[----:B------:R5:W-:Y:S04]  /*3e460*/  ST.E desc[UR20][R2.64+0x80], R56 ;  /* 0x0000803802007985 */ /* 0x000be8000c101914 */
[----:B------:R5:W-:Y:S04]  /*3e470*/  ST.E desc[UR22][R2.64+0x84], R57 ;  /* 0x0000843902007985 */ /* 0x000be8000c101916 */
[----:B------:R5:W-:Y:S01]  /*3e480*/  ST.E desc[UR24][R2.64+0x88], R58 ;  /* 0x0000883a02007985 */ /* 0x000be2000c101918 */
[----:B------:R-:W-:-:S03]  /*3e490*/  R2UR UR10, R4 ;  /* 0x00000000040a72ca */ /* 0x000fc600000e0000 */
[----:B------:R5:W-:Y:S01]  /*3e4a0*/  ST.E desc[UR8][R2.64+0x8c], R59 ;  /* 0x00008c3b02007985 */ /* 0x000be2000c101908 */
[C---:B------:R-:W-:Y:S02]  /*3e4b0*/  R2UR UR8, R4.reuse ;  /* 0x00000000040872ca */ /* 0x040fe400000e0000 */
[C---:B------:R-:W-:Y:S01]  /*3e4c0*/  R2UR UR9, R5.reuse ;  /* 0x00000000050972ca */ /* 0x040fe200000e0000 */
[----:B------:R5:W-:Y:S01]  /*3e4d0*/  ST.E desc[UR4][R2.64+0x90], R60 ;  /* 0x0000903c02007985 */ /* 0x000be2000c101904 */
        /* <DEDUP_REMOVED lines=259> */
[----:B------:R5:W-:Y:S01]  /*3f510*/  ST.E desc[UR16][R2.64+0x1e4], R145 ;  /* 0x0001e49102007985 */ /* 0x000be2000c101910 */
[----:B------:R-:W-:-:S03]  /*3f520*/  R2UR UR8, R4 ;  /* 0x00000000040872ca */ /* 0x000fc600000e0000 */
[----:B------:R5:W-:Y:S01]  /*3f530*/  ST.E desc[UR18][R2.64+0x1e8], R146 ;  /* 0x0001e89202007985 */ /* 0x000be2000c101912 */
[----:B------:R-:W-:-:S03]  /*3f540*/  R2UR UR9, R5 ;  /* 0x00000000050972ca */ /* 0x000fc600000e0000 */
[----:B------:R5:W-:Y:S01]  /*3f550*/  ST.E desc[UR20][R2.64+0x1ec], R147 ;  /* 0x0001ec9302007985 */ /* 0x000be2000c101914 */
[C---:B------:R-:W-:Y:S02]  /*3f560*/  R2UR UR14, R4.reuse ;  /* 0x00000000040e72ca */ /* 0x040fe400000e0000 */
[C---:B------:R-:W-:Y:S01]  /*3f570*/  R2UR UR15, R5.reuse ;  /* 0x00000000050f72ca */ /* 0x040fe200000e0000 */
[----:B------:R5:W-:Y:S01]  /*3f580*/  ST.E desc[UR22][R2.64+0x1f0], R148 ;  /* 0x0001f09402007985 */ /* 0x000be2000c101916 */
[C---:B------:R-:W-:Y:S02]  /*3f590*/  R2UR UR16, R4.reuse ;  /* 0x00000000041072ca */ /* 0x040fe400000e0000 */
[C---:B------:R-:W-:Y:S01]  /*3f5a0*/  R2UR UR17, R5.reuse ;  /* 0x00000000051172ca */ /* 0x040fe200000e0000 */
[----:B------:R5:W-:Y:S01]  /*3f5b0*/  ST.E desc[UR24][R2.64+0x1f4], R149 ;  /* 0x0001f49502007985 */ /* 0x000be2000c101918 */
        /* <DEDUP_REMOVED lines=21> */
[----:B------:R5:W-:Y:S01]  /*3f710*/  ST.E desc[UR6][R2.64+0x1f8], R150 ;  /* 0x0001f89602007985 */ /* 0x000be2000c101906 */
[----:B------:R-:W-:-:S03]  /*3f720*/  R2UR UR60, R4 ;  /* 0x00000000043c72ca */ /* 0x000fc600000e0000 */
[----:B------:R5:W-:Y:S01]  /*3f730*/  ST.E desc[UR8][R2.64+0x1fc], R151 ;  /* 0x0001fc9702007985 */ /* 0x000be2000c101908 */
[----:B------:R-:W-:-:S03]  /*3f740*/  R2UR UR61, R5 ;  /* 0x00000000053d72ca */ /* 0x000fc600000e0000 */
[----:B------:R-:W-:Y:S01]  /*3f750*/  ST.E desc[UR14][R8.64], R191 ;  /* 0x000000bf08007985 */ /* 0x000fe2000c10190e */
[C---:B------:R-:W-:Y:S02]  /*3f760*/  R2UR UR4, R4.reuse ;  /* 0x00000000040472ca */ /* 0x040fe400000e0000 */
[C---:B------:R-:W-:Y:S01]  /*3f770*/  R2UR UR5, R5.reuse ;  /* 0x00000000050572ca */ /* 0x040fe200000e0000 */
[----:B0-----:R-:W5:Y:S01]  /*3f780*/  LD.E R24, desc[UR16][R2.64] ;  /* 0x0000001002187980 */ /* 0x001f62000c101900 */
[C---:B------:R-:W-:Y:S02]  /*3f790*/  R2UR UR6, R4.reuse ;  /* 0x00000000040672ca */ /* 0x040fe400000e0000 */
[C---:B------:R-:W-:Y:S01]  /*3f7a0*/  R2UR UR7, R5.reuse ;  /* 0x00000000050772ca */ /* 0x040fe200000e0000 */
[----:B-1----:R-:W5:Y:S01]  /*3f7b0*/  LD.E R25, desc[UR18][R2.64+0x4] ;  /* 0x0000041202197980 */ /* 0x002f62000c101900 */
[C---:B------:R-:W-:Y:S02]  /*3f7c0*/  R2UR UR8, R4.reuse ;  /* 0x00000000040872ca */ /* 0x040fe400000e0000 */
[----:B------:R-:W-:Y:S01]  /*3f7d0*/  R2UR UR9, R5 ;  /* 0x00000000050972ca */ /* 0x000fe200000e0000 */
[----:B--2---:R-:W2:Y:S01]  /*3f7e0*/  LD.E R26, desc[UR20][R2.64+0x8] ;  /* 0x00000814021a7980 */ /* 0x004ea2000c101900 */
[----:B------:R-:W-:-:S02]  /*3f7f0*/  R2UR UR10, R4 ;  /* 0x00000000040a72ca */ /* 0x000fc400000e0000 */
[C---:B------:R-:W-:Y:S01]  /*3f800*/  R2UR UR11, R5.reuse ;  /* 0x00000000050b72ca */ /* 0x040fe200000e0000 */
[----:B---3--:R-:W2:Y:S01]  /*3f810*/  LD.E R27, desc[UR22][R2.64+0xc] ;  /* 0x00000c16021b7980 */ /* 0x008ea2000c101900 */
[C---:B------:R-:W-:Y:S02]  /*3f820*/  R2UR UR12, R4.reuse ;  /* 0x00000000040c72ca */ /* 0x040fe400000e0000 */
[C---:B------:R-:W-:Y:S01]  /*3f830*/  R2UR UR13, R5.reuse ;  /* 0x00000000050d72ca */ /* 0x040fe200000e0000 */
[----:B----4-:R-:W2:Y:S01]  /*3f840*/  LD.E R28, desc[UR24][R2.64+0x10] ;  /* 0x00001018021c7980 */ /* 0x010ea2000c101900 */
[C---:B------:R-:W-:Y:S02]  /*3f850*/  R2UR UR14, R4.reuse ;  /* 0x00000000040e72ca */ /* 0x040fe400000e0000 */
[----:B------:R-:W-:Y:S01]  /*3f860*/  R2UR UR15, R5 ;  /* 0x00000000050f72ca */ /* 0x000fe200000e0000 */
[----:B-----5:R-:W2:Y:S01]  /*3f870*/  LD.E R29, desc[UR26][R2.64+0x14] ;  /* 0x0000141a021d7980 */ /* 0x020ea2000c101900 */
[----:B------:R-:W-:-:S02]  /*3f880*/  R2UR UR16, R4 ;  /* 0x00000000041072ca */ /* 0x000fc400000e0000 */
[C---:B------:R-:W-:Y:S01]  /*3f890*/  R2UR UR17, R5.reuse ;  /* 0x00000000051172ca */ /* 0x040fe200000e0000 */
[----:B------:R-:W2:Y:S01]  /*3f8a0*/  LD.E R30, desc[UR28][R2.64+0x18] ;  /* 0x0000181c021e7980 */ /* 0x000ea2000c101900 */
[C---:B------:R-:W-:Y:S02]  /*3f8b0*/  R2UR UR18, R4.reuse ;  /* 0x00000000041272ca */ /* 0x040fe400000e0000 */
[C---:B------:R-:W-:Y:S01]  /*3f8c0*/  R2UR UR19, R5.reuse ;  /* 0x00000000051372ca */ /* 0x040fe200000e0000 */
[----:B------:R-:W2:Y:S01]  /*3f8d0*/  LD.E R31, desc[UR30][R2.64+0x1c] ;  /* 0x00001c1e021f7980 */ /* 0x000ea2000c101900 */
[C---:B------:R-:W-:Y:S02]  /*3f8e0*/  R2UR UR20, R4.reuse ;  /* 0x00000000041472ca */ /* 0x040fe400000e0000 */
[----:B------:R-:W-:Y:S01]  /*3f8f0*/  R2UR UR21, R5 ;  /* 0x00000000051572ca */ /* 0x000fe200000e0000 */
[----:B------:R-:W2:Y:S01]  /*3f900*/  LD.E R32, desc[UR32][R2.64+0x20] ;  /* 0x0000202002207980 */ /* 0x000ea2000c101900 */
        /* <DEDUP_REMOVED lines=291> */
[----:B------:R-:W-:Y:S02]  /*40b40*/  R2UR UR58, R4 ;  /* 0x00000000043a72ca */ /* 0x000fe400000e0000 */
[----:B------:R-:W-:Y:S01]  /*40b50*/  R2UR UR59, R5 ;  /* 0x00000000053b72ca */ /* 0x000fe200000e0000 */
        /* <DEDUP_REMOVED lines=22> */
[----:B------:R-:W-:-:S02]  /*40cc0*/  VIADD R152, R6, 0x80 ;  /* 0x0000008006987836 */ /* 0x000fc40000000000 */
[----:B------:R-:W-:-:S03]  /*40cd0*/  IMAD.MOV.U32 R153, RZ, RZ, R7 ;  /* 0x000000ffff997224 */ /* 0x000fc600078e0007 */
[----:B------:R-:W-:Y:S02]  /*40ce0*/  R2UR UR6, R152 ;  /* 0x00000000980672ca */ /* 0x000fe400000e0000 */
[----:B------:R-:W-:Y:S02]  /*40cf0*/  R2UR UR7, R153 ;  /* 0x00000000990772ca */ /* 0x000fe400000e0000 */
[----:B------:R-:W-:Y:S02]  /*40d00*/  F2FP.BF16.F32.PACK_AB R152, R16, R17 ;  /* 0x000000111098723e */ /* 0x000fe400000010ff */
[----:B------:R-:W-:Y:S02]  /*40d10*/  F2FP.BF16.F32.PACK_AB R154, R14, R15 ;  /* 0x0000000f0e9a723e */ /* 0x000fe400000010ff */
[----:B------:R-:W-:Y:S02]  /*40d20*/  F2FP.BF16.F32.PACK_AB R153, R12, R13 ;  /* 0x0000000d0c99723e */ /* 0x000fe400000010ff */
[----:B------:R-:W-:-:S02]  /*40d30*/  F2FP.BF16.F32.PACK_AB R155, R10, R11 ;  /* 0x0000000b0a9b723e */ /* 0x000fc400000010ff */
        /* <DEDUP_REMOVED lines=18> */
[----:B------:R-:W-:Y:S02]  /*40e60*/  R2UR UR24, R4 ;  /* 0x00000000041872ca */ /* 0x000fe400000e0000 */
[----:B------:R-:W-:Y:S01]  /*40e70*/  R2UR UR25, R5 ;  /* 0x00000000051972ca */ /* 0x000fe200000e0000 */
[----:B--2---:R-:W-:-:S06]  /*40e80*/  WARPGROUP.ARRIVE ;  /* 0x00000000000079c5 */ /* 0x004fcc0000000000 */
[----:B------:R-:W-:Y:S01]  /*40e90*/  HGMMA.64x256x16.F32.BF16 R24, R152, gdesc[UR4].tnspB, R24, gsb0 ;  /* 0x43e0000498187df0 */ /* 0x000fe20008001818 */
        /* <DEDUP_REMOVED lines=753> */
[----:B------:R-:W-:Y:S01]  /*43db0*/  IMAD.MOV.U32 R11, RZ, RZ, R7 ;  /* 0x000000ffff0b7224 */ /* 0x000fe200078e0007 */
[----:B------:R-:W-:Y:S02]  /*43dc0*/  F2FP.BF16.F32.PACK_AB R164, R164, R165 ;  /* 0x000000a5a4a4723e */ /* 0x000fe400000010ff */
[----:B------:R-:W-:Y:S02]  /*43dd0*/  R2UR UR6, R10 ;  /* 0x000000000a0672ca */ /* 0x000fe400000e0000 */
[----:B------:R-:W-:Y:S02]  /*43de0*/  R2UR UR7, R11 ;  /* 0x000000000b0772ca */ /* 0x000fe400000e0000 */
        /* <DEDUP_REMOVED lines=1602> */
[C---:B------:R-:W-:Y:S01]  /*4a210*/  R2UR UR39, R5.reuse ;  /* 0x00000000052772ca */ /* 0x040fe200000e0000 */
[----:B------:R-:W-:Y:S02]  /*4a220*/  WARPGROUP.DEPBAR.LE gsb0, 0x0 ;  /* 0x00008000000079c5 */ /* 0x000fe40000010000 */
        /* <DEDUP_REMOVED lines=348> */
[----:B------:R5:W-:Y:S04]  /*4b7f0*/  ST.E desc[UR26][R2.64+0x1e0], R144 ;  /* 0x0001e09002007985 */ /* 0x000be8000c10191a */
[----:B------:R5:W-:Y:S04]  /*4b800*/  ST.E desc[UR28][R2.64+0x1e4], R145 ;  /* 0x0001e49102007985 */ /* 0x000be8000c10191c */
[----:B------:R-:W-:Y:S01]  /*4b810*/  ST.E desc[UR6][R2.64+0x1ec], R147 ;  /* 0x0001ec9302007985 */ /* 0x000fe2000c101906 */
[----:B------:R-:W-:-:S03]  /*4b820*/  R2UR UR4, R4 ;  /* 0x00000000040472ca */ /* 0x000fc600000e0000 */
[----:B------:R-:W-:Y:S01]  /*4b830*/  ST.E desc[UR8][R2.64+0x1f0], R148 ;  /* 0x0001f09402007985 */ /* 0x000fe2000c101908 */
[----:B------:R-:W-:-:S03]  /*4b840*/  R2UR UR5, R5 ;  /* 0x00000000050572ca */ /* 0x000fc600000e0000 */
[----:B------:R-:W-:Y:S01]  /*4b850*/  ST.E desc[UR10][R2.64+0x1f4], R149 ;  /* 0x0001f49502007985 */ /* 0x000fe2000c10190a */
[----:B------:R-:W-:-:S03]  /*4b860*/  R2UR UR16, R4 ;  /* 0x00000000041072ca */ /* 0x000fc600000e0000 */
[----:B------:R-:W-:Y:S01]  /*4b870*/  ST.E desc[UR12][R2.64+0x1f8], R150 ;  /* 0x0001f89602007985 */ /* 0x000fe2000c10190c */
[----:B------:R-:W-:-:S03]  /*4b880*/  R2UR UR17, R5 ;  /* 0x00000000051172ca */ /* 0x000fc600000e0000 */
[----:B------:R-:W-:Y:S01]  /*4b890*/  ST.E desc[UR14][R2.64+0x1fc], R151 ;  /* 0x0001fc9702007985 */ /* 0x000fe2000c10190e */
        /* <DEDUP_REMOVED lines=31> */
[----:B------:R-:W-:Y:S01]  /*4ba90*/  R2UR UR59, R5 ;  /* 0x00000000053b72ca */ /* 0x000fe200000e0000 */
        /* <DEDUP_REMOVED lines=322> */
[----:B------:R-:W-:Y:S01]  /*4cec0*/  R2UR UR58, R4 ;  /* 0x00000000043a72ca */ /* 0x000fe200000e0000 */
[----:B------:R-:W2:Y:S01]  /*4ced0*/  LD.E R130, desc[UR12][R2.64+0x1a8] ;  /* 0x0001a80c02827980 */ /* 0x000ea2000c101900 */
[----:B------:R-:W-:-:S03]  /*4cee0*/  R2UR UR59, R5 ;  /* 0x00000000053b72ca */ /* 0x000fc600000e0000 */
        /* <DEDUP_REMOVED lines=21> */
[----:B------:R-:W-:Y:S01]  /*4d040*/  VIADD R6, R6, 0x280 ;  /* 0x0000028006067836 */ /* 0x000fe20000000000 */
[----:B------:R-:W-:-:S02]  /*4d050*/  R2UR UR7, R7 ;  /* 0x00000000070772ca */ /* 0x000fc400000e0000 */
[----:B------:R-:W-:Y:S02]  /*4d060*/  F2FP.BF16.F32.PACK_AB R186, R186, R187 ;  /* 0x000000bbbaba723e */ /* 0x000fe400000010ff */
[----:B------:R-:W-:Y:S02]  /*4d070*/  R2UR UR6, R6 ;  /* 0x00000000060672ca */ /* 0x000fe400000e0000 */
[----:B------:R-:W-:Y:S02]  /*4d080*/  F2FP.BF16.F32.PACK_AB R184, R188, R189 ;  /* 0x000000bdbcb8723e */ /* 0x000fe400000010ff */
[----:B------:R-:W-:Y:S02]  /*4d090*/  F2FP.BF16.F32.PACK_AB R185, R161, R162 ;  /* 0x000000a2a1b9723e */ /* 0x000fe400000010ff */
[----:B------:R-:W-:Y:S02]  /*4d0a0*/  F2FP.BF16.F32.PACK_AB R187, R159, R160 ;  /* 0x000000a09fbb723e */ /* 0x000fe400000010ff */
        /* <DEDUP_REMOVED lines=27> */
[----:B------:R-:W-:Y:S01]  /*4d260*/  R2UR UR29, R5 ;  /* 0x00000000051d72ca */ /* 0x000fe200000e0000 */
[----:B------:R-:W-:-:S02]  /*4d270*/  WARPGROUP.DEPBAR.LE gsb0, 0x0 ;  /* 0x00008000000079c5 */ /* 0x000fc40000010000 */
[----:B------:R-:W-:Y:S01]  /*4d280*/  ST.E desc[UR4][R2.64], R24 ;  /* 0x0000001802007985 */ /* 0x000fe2000c101904 */
[C---:B------:R-:W-:Y:S02]  /*4d290*/  R2UR UR4, R4.reuse ;  /* 0x00000000040472ca */ /* 0x040fe400000e0000 */
[C---:B------:R-:W-:Y:S01]  /*4d2a0*/  R2UR UR5, R5.reuse ;  /* 0x00000000050572ca */ /* 0x040fe200000e0000 */
[----:B------:R-:W-:Y:S01]  /*4d2b0*/  ST.E desc[UR6][R2.64+0x4], R25 ;  /* 0x0000041902007985 */ /* 0x000fe2000c101906 */
[C---:B------:R-:W-:Y:S02]  /*4d2c0*/  R2UR UR6, R4.reuse ;  /* 0x00000000040672ca */ /* 0x040fe400000e0000 */
[----:B------:R-:W-:Y:S01]  /*4d2d0*/  R2UR UR7, R5 ;  /* 0x00000000050772ca */ /* 0x000fe200000e0000 */
[----:B------:R-:W-:Y:S04]  /*4d2e0*/  ST.E desc[UR8][R2.64+0x8], R26 ;  /* 0x0000081a02007985 */ /* 0x000fe8000c101908 */
[----:B------:R-:W-:Y:S04]  /*4d2f0*/  ST.E desc[UR10][R2.64+0xc], R27 ;  /* 0x00000c1b02007985 */ /* 0x000fe8000c10190a */
[----:B------:R-:W-:Y:S01]  /*4d300*/  ST.E desc[UR12][R2.64+0x10], R28 ;  /* 0x0000101c02007985 */ /* 0x000fe2000c10190c */
[----:B------:R-:W-:-:S03]  /*4d310*/  R2UR UR8, R4 ;  /* 0x00000000040872ca */ /* 0x000fc600000e0000 */
[----:B------:R-:W-:Y:S01]  /*4d320*/  ST.E desc[UR14][R2.64+0x14], R29 ;  /* 0x0000141d02007985 */ /* 0x000fe2000c10190e */
[----:B------:R-:W-:-:S03]  /*4d330*/  R2UR UR9, R5 ;  /* 0x00000000050972ca */ /* 0x000fc600000e0000 */
[----:B------:R-:W-:Y:S04]  /*4d340*/  ST.E desc[UR16][R2.64+0x18], R30 ;  /* 0x0000181e02007985 */ /* 0x000fe8000c101910 */
[----:B------:R-:W-:Y:S04]  /*4d350*/  ST.E desc[UR18][R2.64+0x1c], R31 ;  /* 0x00001c1f02007985 */ /* 0x000fe8000c101912 */
[----:B------:R-:W-:Y:S04]  /*4d360*/  ST.E desc[UR20][R2.64+0x20], R32 ;  /* 0x0000202002007985 */ /* 0x000fe8000c101914 */
[----:B------:R-:W-:Y:S04]  /*4d370*/  ST.E desc[UR22][R2.64+0x24], R33 ;  /* 0x0000242102007985 */ /* 0x000fe8000c101916 */
[----:B------:R-:W-:Y:S01]  /*4d380*/  ST.E desc[UR24][R2.64+0x28], R34 ;  /* 0x0000282202007985 */ /* 0x000fe2000c101918 */
[----:B------:R-:W-:-:S03]  /*4d390*/  R2UR UR10, R4 ;  /* 0x00000000040a72ca */ /* 0x000fc600000e0000 */
[----:B------:R-:W-:Y:S01]  /*4d3a0*/  ST.E desc[UR4][R2.64+0x2c], R35 ;  /* 0x00002c2302007985 */ /* 0x000fe2000c101904 */
[C---:B------:R-:W-:Y:S02]  /*4d3b0*/  R2UR UR4, R4.reuse ;  /* 0x00000000040472ca */ /* 0x040fe400000e0000 */
[C---:B------:R-:W-:Y:S01]  /*4d3c0*/  R2UR UR5, R5.reuse ;  /* 0x00000000050572ca */ /* 0x040fe200000e0000 */
[----:B------:R-:W-:Y:S01]  /*4d3d0*/  ST.E desc[UR6][R2.64+0x30], R36 ;  /* 0x0000302402007985 */ /* 0x000fe2000c101906 */
        /* <DEDUP_REMOVED lines=13> */
[----:B------:R-:W-:Y:S01]  /*4d4b0*/  ST.E desc[UR8][R2.64+0x34], R37 ;  /* 0x0000342502007985 */ /* 0x000fe2000c101908 */
        /* <DEDUP_REMOVED lines=8> */
[----:B------:R-:W-:Y:S01]  /*4d540*/  R2UR UR5, R5 ;  /* 0x00000000050572ca */ /* 0x000fe200000e0000 */
[----:B------:R-:W-:Y:S04]  /*4d550*/  ST.E desc[UR6][R2.64+0x3c], R39 ;  /* 0x00003c2702007985 */ /* 0x000fe8000c101906 */
[----:B------:R-:W-:Y:S04]  /*4d560*/  ST.E desc[UR10][R2.64+0x40], R40 ;  /* 0x0000402802007985 */ /* 0x000fe8000c10190a */
[----:B------:R-:W-:Y:S04]  /*4d570*/  ST.E desc[UR12][R2.64+0x44], R41 ;  /* 0x0000442902007985 */ /* 0x000fe8000c10190c */
        /* <DEDUP_REMOVED lines=8> */
[----:B------:R-:W-:Y:S01]  /*4d600*/  ST.E desc[UR8][R2.64+0x60], R48 ;  /* 0x0000603002007985 */ /* 0x000fe2000c101908 */
[C---:B------:R-:W-:Y:S02]  /*4d610*/  R2UR UR8, R4.reuse ;  /* 0x00000000040872ca */ /* 0x040fe400000e0000 */
[----:B------:R-:W-:Y:S01]  /*4d620*/  R2UR UR9, R5 ;  /* 0x00000000050972ca */ /* 0x000fe200000e0000 */
[----:B------:R-:W-:Y:S01]  /*4d630*/  ST.E desc[UR4][R2.64+0x64], R49 ;  /* 0x0000643102007985 */ /* 0x000fe2000c101904 */
        /* <DEDUP_REMOVED lines=14> */
[----:B------:R-:W-:Y:S01]  /*4d720*/  ST.E desc[UR6][R2.64+0x68], R50 ;  /* 0x0000683202007985 */ /* 0x000fe2000c101906 */
        /* <DEDUP_REMOVED lines=288> */
[----:B------:R-:W2:Y:S01]  /*4e930*/  LD.E R7, desc[UR28][R2.64] ;  /* 0x0000001c02077980 */ /* 0x000ea2000c101900 */
[----:B------:R-:W-:-:S02]  /*4e940*/  R2UR UR4, R4 ;  /* 0x00000000040472ca */ /* 0x000fc400000e0000 */
[C---:B------:R-:W-:Y:S02]  /*4e950*/  R2UR UR5, R5.reuse ;  /* 0x00000000050572ca */ /* 0x040fe400000e0000 */
[----:B------:R-:W-:Y:S02]  /*4e960*/  R2UR UR6, R4 ;  /* 0x00000000040672ca */ /* 0x000fe400000e0000 */
[----:B------:R-:W-:-:S09]  /*4e970*/  R2UR UR7, R5 ;  /* 0x00000000050772ca */ /* 0x000fd200000e0000 */
[----:B--2---:R1:W-:Y:S04]  /*4e980*/  ST.E desc[UR4][R2.64], R7 ;  /* 0x0000000702007985 */ /* 0x0043e8000c101904 */
[----:B------:R-:W2:Y:S01]  /*4e990*/  LD.E R11, desc[UR6][R2.64+0x4] ;  /* 0x00000406020b7980 */ /* 0x000ea2000c101900 */
[C---:B------:R-:W-:Y:S02]  /*4e9a0*/  R2UR UR4, R4.reuse ;  /* 0x00000000040472ca */ /* 0x040fe400000e0000 */
[C---:B------:R-:W-:Y:S02]  /*4e9b0*/  R2UR UR5, R5.reuse ;  /* 0x00000000050572ca */ /* 0x040fe400000e0000 */
[----:B------:R-:W-:Y:S02]  /*4e9c0*/  R2UR UR6, R4 ;  /* 0x00000000040672ca */ /* 0x000fe400000e0000 */
[----:B------:R-:W-:-:S09]  /*4e9d0*/  R2UR UR7, R5 ;  /* 0x00000000050772ca */ /* 0x000fd200000e0000 */
[----:B--2---:R2:W-:Y:S04]  /*4e9e0*/  ST.E desc[UR4][R2.64+0x4], R11 ;  /* 0x0000040b02007985 */ /* 0x0045e8000c101904 */
[----:B------:R-:W3:Y:S01]  /*4e9f0*/  LD.E R13, desc[UR6][R2.64+0x8] ;  /* 0x00000806020d7980 */ /* 0x000ee2000c101900 */
[C---:B------:R-:W-:Y:S02]  /*4ea00*/  R2UR UR4, R4.reuse ;  /* 0x00000000040472ca */ /* 0x040fe400000e0000 */
[C---:B------:R-:W-:Y:S02]  /*4ea10*/  R2UR UR5, R5.reuse ;  /* 0x00000000050572ca */ /* 0x040fe400000e0000 */
[----:B------:R-:W-:Y:S02]  /*4ea20*/  R2UR UR6, R4 ;  /* 0x00000000040672ca */ /* 0x000fe400000e0000 */
[----:B------:R-:W-:-:S09]  /*4ea30*/  R2UR UR7, R5 ;  /* 0x00000000050772ca */ /* 0x000fd200000e0000 */
[----:B---3--:R3:W-:Y:S04]  /*4ea40*/  ST.E desc[UR4][R2.64+0x8], R13 ;  /* 0x0000080d02007985 */ /* 0x0087e8000c101904 */
[----:B0-----:R-:W4:Y:S01]  /*4ea50*/  LD.E R9, desc[UR6][R2.64+0xc] ;  /* 0x00000c0602097980 */ /* 0x001f22000c101900 */
[C---:B------:R-:W-:Y:S02]  /*4ea60*/  R2UR UR4, R4.reuse ;  /* 0x00000000040472ca */ /* 0x040fe400000e0000 */
[C---:B------:R-:W-:Y:S02]  /*4ea70*/  R2UR UR5, R5.reuse ;  /* 0x00000000050572ca */ /* 0x040fe400000e0000 */
[----:B------:R-:W-:Y:S02]  /*4ea80*/  R2UR UR6, R4 ;  /* 0x00000000040672ca */ /* 0x000fe400000e0000 */
[----:B------:R-:W-:-:S09]  /*4ea90*/  R2UR UR7, R5 ;  /* 0x00000000050772ca */ /* 0x000fd200000e0000 */
[----:B----4-:R0:W-:Y:S04]  /*4eaa0*/  ST.E desc[UR4][R2.64+0xc], R9 ;  /* 0x00000c0902007985 */ /* 0x0101e8000c101904 */
[----:B-1----:R-:W4:Y:S01]  /*4eab0*/  LD.E R7, desc[UR6][R2.64+0x10] ;  /* 0x0000100602077980 */ /* 0x002f22000c101900 */
[C---:B------:R-:W-:Y:S02]  /*4eac0*/  R2UR UR4, R4.reuse ;  /* 0x00000000040472ca */ /* 0x040fe400000e0000 */
[C---:B------:R-:W-:Y:S02]  /*4ead0*/  R2UR UR5, R5.reuse ;  /* 0x00000000050572ca */ /* 0x040fe400000e0000 */
[----:B------:R-:W-:Y:S02]  /*4eae0*/  R2UR UR6, R4 ;  /* 0x00000000040672ca */ /* 0x000fe400000e0000 */
[----:B------:R-:W-:-:S09]  /*4eaf0*/  R2UR UR7, R5 ;  /* 0x00000000050772ca */ /* 0x000fd200000e0000 */
[----:B----4-:R1:W-:Y:S04]  /*4eb00*/  ST.E desc[UR4][R2.64+0x10], R7 ;  /* 0x0000100702007985 */ /* 0x0103e8000c101904 */
[----:B--2---:R-:W2:Y:S01]  /*4eb10*/  LD.E R11, desc[UR6][R2.64+0x14] ;  /* 0x00001406020b7980 */ /* 0x004ea2000c101900 */
[C---:B------:R-:W-:Y:S02]  /*4eb20*/  R2UR UR4, R4.reuse ;  /* 0x00000000040472ca */ /* 0x040fe400000e0000 */
[C---:B------:R-:W-:Y:S02]  /*4eb30*/  R2UR UR5, R5.reuse ;  /* 0x00000000050572ca */ /* 0x040fe400000e0000 */
[----:B------:R-:W-:Y:S02]  /*4eb40*/  R2UR UR6, R4 ;  /* 0x00000000040672ca */ /* 0x000fe400000e0000 */
[----:B------:R-:W-:-:S09]  /*4eb50*/  R2UR UR7, R5 ;  /* 0x00000000050772ca */ /* 0x000fd200000e0000 */
[----:B--2---:R2:W-:Y:S04]  /*4eb60*/  ST.E desc[UR4][R2.64+0x14], R11 ;  /* 0x0000140b02007985 */ /* 0x0045e8000c101904 */
[----:B---3--:R-:W3:Y:S01]  /*4eb70*/  LD.E R13, desc[UR6][R2.64+0x18] ;  /* 0x00001806020d7980 */ /* 0x008ee2000c101900 */
        /* <DEDUP_REMOVED lines=719> */
[----:B---3--:R-:W2:Y:S01]  /*51870*/  LD.E R13, desc[UR6][R2.64+0x1f8] ;  /* 0x0001f806020d7980 */ /* 0x008ea2000c101900 */
[C---:B------:R-:W-:Y:S02]  /*51880*/  R2UR UR4, R4.reuse ;  /* 0x00000000040472ca */ /* 0x040fe400000e0000 */
[C---:B------:R-:W-:Y:S02]  /*51890*/  R2UR UR5, R5.reuse ;  /* 0x00000000050572ca */ /* 0x040fe400000e0000 */
[----:B------:R-:W-:Y:S02]  /*518a0*/  R2UR UR6, R4 ;  /* 0x00000000040672ca */ /* 0x000fe400000e0000 */
[----:B------:R-:W-:-:S02]  /*518b0*/  R2UR UR7, R5 ;  /* 0x00000000050772ca */ /* 0x000fc400000e0000 */
[----:B------:R-:W-:-:S07]  /*518c0*/  LOP3.LUT P6, RZ, R195, 0x7f, RZ, 0xc0, !PT ;  /* 0x0000007fc3ff7812 */ /* 0x000fce00078cc0ff */
[----:B--2---:R1:W-:Y:S04]  /*518d0*/  ST.E desc[UR4][R2.64+0x1f8], R13 ;  /* 0x0001f80d02007985 */ /* 0x0043e8000c101904 */
[----:B0-----:R-:W2:Y:S01]  /*518e0*/  LD.E R9, desc[UR6][R2.64+0x1fc] ;  /* 0x0001fc0602097980 */ /* 0x001ea2000c101900 */
[----:B------:R-:W-:Y:S02]  /*518f0*/  R2UR UR4, R4 ;  /* 0x00000000040472ca */ /* 0x000fe400000e0000 */
[----:B------:R-:W-:-:S13]  /*51900*/  R2UR UR5, R5 ;  /* 0x00000000050572ca */ /* 0x000fda00000e0000 */
[----:B--2---:R1:W-:Y:S01]  /*51910*/  ST.E desc[UR4][R2.64+0x1fc], R9 ;  /* 0x0001fc0902007985 */ /* 0x0043e2000c101904 */
[----:B------:R-:W-:Y:S05]  /*51920*/  @P6 BRA `(.L_x_2324) ;  /* 0x0000000000306947 */ /* 0x000fea0003800000 */
[----:B-1----:R-:W2:Y:S04]  /*51930*/  LDL.64 R2, [R158+0x40] ;  /* 0x000040009e027983 */ /* 0x002ea80000100a00 */
[----:B------:R-:W3:Y:S01]  /*51940*/  LDL.64 R6, [R158] ;  /* 0x000000009e067983 */ /* 0x000ee20000100a00 */
[C---:B------:R-:W-:Y:S02]  /*51950*/  R2UR UR4, R4.reuse ;  /* 0x00000000040472ca */ /* 0x040fe400000e0000 */
[C---:B------:R-:W-:Y:S02]  /*51960*/  R2UR UR5, R5.reuse ;  /* 0x00000000050572ca */ /* 0x040fe400000e0000 */
[----:B------:R-:W-:Y:S02]  /*51970*/  R2UR UR6, R4 ;  /* 0x00000000040672ca */ /* 0x000fe400000e0000 */
[----:B------:R-:W-:-:S09]  /*51980*/  R2UR UR7, R5 ;  /* 0x00000000050772ca */ /* 0x000fd200000e0000 */
[----:B--2---:R-:W2:Y:S04]  /*51990*/  LD.E.64 R2, desc[UR4][R2.64+0x30] ;  /* 0x0000300402027980 */ /* 0x004ea8000c101b00 */
[----:B---3--:R-:W3:Y:S01]  /*519a0*/  LD.E R6, desc[UR6][R6.64] ;  /* 0x0000000606067980 */ /* 0x008ee2000c101900 */
[----:B--2---:R-:W-:-:S05]  /*519b0*/  MOV R5, R2 ;  /* 0x0000000200057202 */ /* 0x004fca0000000f00 */
[----:B---3--:R-:W-:-:S05]  /*519c0*/  IMAD R0, R6, 0x8, R5 ;  /* 0x0000000806007824 */ /* 0x008fca00078e0205 */
[----:B------:R-:W-:-:S04]  /*519d0*/  PRMT R0, RZ, 0x654, R0 ;  /* 0x00000654ff007816 */ /* 0x000fc80000000000 */
[----:B------:R0:W-:Y:S03]  /*519e0*/  SYNCS.ARRIVE.TRANS64.RED.A1T0 RZ, [R0+URZ], RZ ;  /* 0x000000ff00ff79a7 */ /* 0x0001e6000810043f */
.L_x_2324:
[----:B------:R-:W-:-:S04]  /*519f0*/  IMAD.MOV.U32 R197, RZ, RZ, 0x0 ;  /* 0x00000000ffc57424 */ /* 0x000fc800078e00ff */
[----:B01----:R-:W-:Y:S05]  /*51a00*/  RET.REL.NODEC R196 `(_ZN7cutlass13device_kernelIN5flash11enable_sm90INS1_16FlashAttnFwdSm90INS1_25CollectiveMainloopFwdSm90ILi2EN4cute5tupleIJNS5_1CILi1EEES8_S8_EEENS6_IJNS7_ILi128EEENS7_ILi96EEENS7_ILi64EEEEEELi256ENS_10bfloat16_tEfNS_4arch4Sm90ELb0ELb1ELb1ELb0ELb0ELb0ELb1ELb1ELb0ELb1ELb1ELb0EEENS1_21CollectiveEpilogueFwdINS6_IJSA_NS7_ILi256EEESB_EEES9_SE_SG_Li256ELb0ELb1ELb1ELb0EEENS1_19SingleTileSchedulerILb0ELb1ELb1ELi128EEEEEEEEEvNT_6ParamsE) ;  /* 0xfffffae4c47c7950 */ /* 0x003fea0003c3ffff */
.L_x_2302:
[----:B0-----:R0:W1:Y:S02]  /*51a10*/  SYNCS.PHASECHK.TRANS64.TRYWAIT P1, [R10+URZ], R11 ;  /* 0x0000000b0a0075a7 */ /* 0x001064000802017f */
[----:B-1----:R-:W-:Y:S05]  /*51a20*/  @!P1 NANOSLEEP.SYNCS 0x989680 ;  /* 0x009896800000995d */ /* 0x002fea0003900000 */
[----:B------:R-:W1:Y:S02]  /*51a30*/  @!P1 SYNCS.PHASECHK.TRANS64 P1, [R10+URZ], R11 ;  /* 0x0000000b0a0095a7 */ /* 0x000e64000802007f */
[----:B-1----:R-:W-:Y:S05]  /*51a40*/  @!P1 BRA `(.L_x_2302) ;  /* 0xfffffffc00f09947 */ /* 0x002fea000383ffff */
[----:B------:R-:W-:Y:S05]  /*51a50*/  BRA `(.L_x_2301) ;  /* 0xfffffe4800287947 */ /* 0x000fea000383ffff */
.L_x_2309:
[----:B0-----:R0:W1:Y:S02]  /*51a60*/  SYNCS.PHASECHK.TRANS64.TRYWAIT P1, [R10+URZ], R11 ;  /* 0x0000000b0a0075a7 */ /* 0x001064000802017f */
[----:B-1----:R-:W-:Y:S05]  /*51a70*/  @!P1 NANOSLEEP.SYNCS 0x989680 ;  /* 0x009896800000995d */ /* 0x002fea0003900000 */
[----:B------:R-:W1:Y:S02]  /*51a80*/  @!P1 SYNCS.PHASECHK.TRANS64 P1, [R10+URZ], R11 ;  /* 0x0000000b0a0095a7 */ /* 0x000e64000802007f */
[----:B-1----:R-:W-:Y:S05]  /*51a90*/  @!P1 BRA `(.L_x_2309) ;  /* 0xfffffffc00f09947 */ /* 0x002fea000383ffff */
[----:B------:R-:W-:Y:S05]  /*51aa0*/  BRA `(.L_x_2308) ;  /* 0xfffffe4c00fc7947 */ /* 0x000fea000383ffff */
.L_x_2325:
        /* <DEDUP_REMOVED lines=13> */
.L_x_6135:


//--------------------- .text._ZN7cutlass13device_kernelIN5flash11enable_sm90INS1_16FlashAttnFwdSm90INS1_25CollectiveMainloopFwdSm90ILi2EN4cute5tupleIJNS5_1CILi1EEES8_S8_EEENS6_IJNS7_ILi128EEENS7_ILi96EEENS7_ILi64EEEEEELi256ENS_10bfloat16_tEfNS_4arch4Sm90ELb0ELb1ELb1ELb1ELb0ELb0ELb0ELb1ELb0ELb1ELb1ELb0EEENS1_21CollectiveEpilogueFwdINS6_IJSA_NS7_ILi256EEESB_EEES9_SE_SG_Li256ELb1ELb1ELb1ELb0EEENS1_36VarlenDynamicPersistentTileSchedulerILi128ELi96ELi256ELi128ELb1ELb1ELb1ELb1ELb0ELb1EEEEEEEEEvNT_6ParamsE --------------------------
	.section	.text._ZN7cutlass13device_kernelIN5flash11enable_sm90INS1_16FlashAttnFwdSm90INS1_25CollectiveMainloopFwdSm90ILi2EN4cute5tupleIJNS5_1CILi1EEES8_S8_EEENS6_IJNS7_ILi128EEENS7_ILi96EEENS7_ILi64EEEEEELi256ENS_10bfloat16_tEfNS_4arch4Sm90ELb0ELb1ELb1ELb1ELb0ELb0ELb0ELb1ELb0ELb1ELb1ELb0EEENS1_21CollectiveEpilogueFwdINS6_IJSA_NS7_ILi256EEESB_EEES9_SE_SG_Li256ELb1ELb1ELb1ELb0EEENS1_36VarlenDynamicPersistentTileSchedulerILi128ELi96ELi256ELi128ELb1ELb1ELb1ELb1ELb0ELb1EEEEEEEEEvNT_6ParamsE,"ax",@progbits
	.align	128
.text._ZN7cutlass13device_kernelIN5flash11enable_sm90INS1_16FlashAttnFwdSm90INS1_25CollectiveMainloopFwdSm90ILi2EN4cute5tupleIJNS5_1CILi1EEES8_S8_EEENS6_IJNS7_ILi128EEENS7_ILi96EEENS7_ILi64EEEEEELi256ENS_10bfloat16_tEfNS_4arch4Sm90ELb0ELb1ELb1ELb1ELb0ELb0ELb0ELb1ELb0ELb1ELb1ELb0EEENS1_21CollectiveEpilogueFwdINS6_IJSA_NS7_ILi256EEESB_EEES9_SE_SG_Li256ELb1ELb1ELb1ELb0EEENS1_36VarlenDynamicPersistentTileSchedulerILi128ELi96ELi256ELi128ELb1ELb1ELb1ELb1ELb0ELb1EEEEEEEEEvNT_6ParamsE:
        .type           _ZN7cutlass13device_kernelIN5flash11enable_sm90INS1_16FlashAttnFwdSm90INS1_25CollectiveMainloopFwdSm90ILi2EN4cute5tupleIJNS5_1CILi1EEES8_S8_EEENS6_IJNS7_ILi128EEENS7_ILi96EEENS7_ILi64EEEEEELi256ENS_10bfloat16_tEfNS_4arch4Sm90ELb0ELb1ELb1ELb1ELb0ELb0ELb0ELb1ELb0ELb1ELb1ELb0EEENS1_21CollectiveEpilogueFwdINS6_IJSA_NS7_ILi256EEESB_EEES9_SE_SG_Li256ELb1ELb1ELb1ELb0EEENS1_36VarlenDynamicPersistentTileSchedulerILi128ELi96ELi256ELi128ELb1ELb1ELb1ELb1ELb0ELb1EEEEEEEEEvNT_6ParamsE,@function
        .size           _ZN7cutlass13device_kernelIN5flash11enable_sm90INS1_16FlashAttnFwdSm90INS1_25CollectiveMainloopFwdSm90ILi2EN4cute5tupleIJNS5_1CILi1EEES8_S8_EEENS6_IJNS7_ILi128EEENS7_ILi96EEENS7_ILi64EEEEEELi256ENS_10bfloat16_tEfNS_4arch4Sm90ELb0ELb1ELb1ELb1ELb0ELb0ELb0ELb1ELb0ELb1ELb1ELb0EEENS1_21CollectiveEpilogueFwdINS6_IJSA_NS7_ILi256EEESB_EEES9_SE_SG_Li256ELb1ELb1ELb1ELb0EEENS1_36VarlenDynamicPersistentTileSchedulerILi128ELi96ELi256ELi128ELb1ELb1ELb1ELb1ELb0ELb1EEEEEEEEEvNT_6ParamsE,(.L_x_6137 - _ZN7cutlass13device_kernelIN5flash11enable_sm90INS1_16FlashAttnFwdSm90INS1_25CollectiveMainloopFwdSm90ILi2EN4cute5tupleIJNS5_1CILi1EEES8_S8_EEENS6_IJNS7_ILi128EEENS7_ILi96EEENS7_ILi64EEEEEELi256ENS_10bfloat16_tEfNS_4arch4Sm90ELb0ELb1ELb1ELb1ELb0ELb0ELb0ELb1ELb0ELb1ELb1ELb0EEENS1_21CollectiveEpilogueFwdINS6_IJSA_NS7_ILi256EEESB_EEES9_SE_SG_Li256ELb1ELb1ELb1ELb0EEENS1_36VarlenDynamicPersistentTileSchedulerILi128ELi96ELi256ELi128ELb1ELb1ELb1ELb1ELb0ELb1EEEEEEEEEvNT_6ParamsE)
        .other          _ZN7cutlass13device_kernelIN5flash11enable_sm90INS1_16FlashAttnFwdSm90INS1_25CollectiveMainloopFwdSm90ILi2EN4cute5tupleIJNS5_1CILi1EEES8_S8_EEENS6_IJNS7_ILi128EEENS7_ILi96EEENS7_ILi64EEEEEELi256ENS_10bfloat16_tEfNS_4arch4Sm90ELb0ELb1ELb1ELb1ELb0ELb0ELb0ELb1ELb0ELb1ELb1ELb0EEENS1_21CollectiveEpilogueFwdINS6_IJSA_NS7_ILi256EEESB_EEES9_SE_SG_Li256ELb1ELb1ELb1ELb0EEENS1_36VarlenDynamicPersistentTileSchedulerILi128ELi96ELi256ELi128ELb1ELb1ELb1ELb1ELb0ELb1EEEEEEEEEvNT_6ParamsE,@"STO_CUDA_ENTRY STV_DEFAULT"
_ZN7cutlass13device_kernelIN5flash11enable_sm90INS1_16FlashAttnFwdSm90INS1_25CollectiveMainloopFwdSm90ILi2EN4cute5tupleIJNS5_1CILi1EEES8_S8_EEENS6_IJNS7_ILi128EEENS7_ILi96EEENS7_ILi64EEEEEELi256ENS_10bfloat16_tEfNS_4arch4Sm90ELb0ELb1ELb1ELb1ELb0ELb0ELb0ELb1ELb0ELb1ELb1ELb0EEENS1_21CollectiveEpilogueFwdINS6_IJSA_NS7_ILi256EEESB_EEES9_SE_SG_Li256ELb1ELb1ELb1ELb0EEENS1_36VarlenDynamicPersistentTileSchedulerILi128ELi96ELi256ELi128ELb1ELb1ELb1ELb1ELb0ELb1EEEEEEEEEvNT_6ParamsE:
        /* <DEDUP_REMOVED lines=18> */
.L_x_2327:
[----:B------:R-:W-:Y:S05]  /*0120*/  BSYNC B0 ;  /* 0x0000000000007941 */ /* 0x000fea0003800000 */
.L_x_2326:
        /* <DEDUP_REMOVED lines=41> */
.L_x_2328:
        /* <DEDUP_REMOVED lines=22> */
.L_x_2329:
        /* <DEDUP_REMOVED lines=18> */
.L_x_2330:
        /* <DEDUP_REMOVED lines=22> */
.L_x_2331:
        /* <DEDUP_REMOVED lines=22> */
.L_x_2332:
[----:B------:R-:W-:Y:S01]  /*0900*/  PLOP3.LUT P0, PT, PT, PT, UP0, 0x80, 0x0 ;  /* 0x000000000000781c */ /* 0x000fe20003f0f008 */
[----:B------:R-:W-:Y:S01]  /*0910*/  UMOV UR36, 0x1 ;  /* 0x0000000100247882 */ /* 0x000fe20000000000 */
[----:B------:R-:W-:Y:S01]  /*0920*/  NOP ;  /* 0x0000000000007918 */ /* 0x000fe20000000000 */
[----:B------:R-:W-:Y:S01]  /*0930*/  USEL UR36, UR36, 0x2, !UP0 ;  /* 0x0000000224247887 */ /* 0x000fe2000c000000 */
[----:B------:R-:W-:Y:S01]  /*0940*/  ULDC.64 UR40, c[0x0][0x208] ;  /* 0x0000820000287ab9 */ /* 0x000fe20000000a00 */
[----:B012-4-:R-:W-:Y:S08]  /*0950*/  BAR.SYNC.DEFER_BLOCKING 0x0 ;  /* 0x0000000000007b1d */ /* 0x017ff00000010000 */
[----:B------:R-:W-:Y:S05]  /*0960*/  @!P0 BRA `(.L_x_2333) ;  /* 0x0000012c00388947 */ /* 0x000fea0003800000 */
.L_x_2334:
        /* <DEDUP_REMOVED lines=24> */
[----:B------:R-:W-:Y:S02]  /*0af0*/  UMOV UR39, URZ ;  /* 0x0000003f00277c82 */ /* 0x000fe40008000000 */
[CC--:B------:R-:W-:Y:S02]  /*0b00*/  LEA.HI R0, R3.reuse, R6.reuse, RZ, 0x7 ;  /* 0x0000000603007211 */ /* 0x0c0fe400078f38ff */
[----:B------:R-:W-:-:S02]  /*0b10*/  LEA.HI R2, R3, R6, RZ, 0x4 ;  /* 0x0000000603027211 */ /* 0x000fc400078f20ff */
[----:B------:R-:W-:Y:S02]  /*0b20*/  LOP3.LUT R231, R0, 0xffffff80, RZ, 0xc0, !PT ;  /* 0xffffff8000e77812 */ /* 0x000fe400078ec0ff */
[CC--:B------:R-:W-:Y:S02]  /*0b30*/  LEA.HI R4, R3.reuse, R6.reuse, RZ, 0x5 ;  /* 0x0000000603047211 */ /* 0x0c0fe400078f28ff */
[----:B------:R-:W-:Y:S01]  /*0b40*/  LEA.HI R5, R3, R6, RZ, 0x2 ;  /* 0x0000000603057211 */ /* 0x000fe200078f10ff */
[----:B------:R-:W-:Y:S01]  /*0b50*/  IMAD.IADD R231, R6, 0x1, -R231 ;  /* 0x0000000106e77824 */ /* 0x000fe200078e0ae7 */
[----:B------:R-:W-:Y:S01]  /*0b60*/  LOP3.LUT R3, R2, 0x3fffff0, RZ, 0xc0, !PT ;  /* 0x03fffff002037812 */ /* 0x000fe200078ec0ff */
[----:B------:R-:W-:Y:S01]  /*0b70*/  IMAD.SHL.U32 R7, R4, 0x20, RZ ;  /* 0x0000002004077824 */ /* 0x000fe200078e00ff */
[----:B------:R-:W-:Y:S02]  /*0b80*/  LOP3.LUT R11, R5, 0xfffffffc, RZ, 0xc0, !PT ;  /* 0xfffffffc050b7812 */ /* 0x000fe400078ec0ff */
[----:B------:R-:W-:Y:S01]  /*0b90*/  SHF.R.S32.HI R8, RZ, 0x1f, R231 ;  /* 0x0000001fff087819 */ /* 0x000fe200000114e7 */
[C---:B------:R-:W-:Y:S01]  /*0ba0*/  IMAD.IADD R4, R6.reuse, 0x1, -R3 ;  /* 0x0000000106047824 */ /* 0x040fe200078e0a03 */
[----:B------:R-:W-:Y:S01]  /*0bb0*/  SHF.R.S32.HI R5, RZ, 0x4, R2 ;  /* 0x00000004ff057819 */ /* 0x000fe20000011402 */
[----:B------:R-:W-:Y:S01]  /*0bc0*/  IMAD.IADD R12, R6, 0x1, -R11 ;  /* 0x00000001060c7824 */ /* 0x000fe200078e0a0b */
[----:B------:R-:W-:-:S02]  /*0bd0*/  LEA.HI R9, R8, R231, RZ, 0x2 ;  /* 0x000000e708097211 */ /* 0x000fc400078f10ff */
[----:B------:R-:W-:Y:S02]  /*0be0*/  LEA.HI R2, R2, R5, RZ, 0x1 ;  /* 0x0000000502027211 */ /* 0x000fe400078f08ff */
[--C-:B------:R-:W-:Y:S02]  /*0bf0*/  SHF.R.S32.HI R10, RZ, 0x2, R9.reuse ;  /* 0x00000002ff0a7819 */ /* 0x100fe40000011409 */
[----:B------:R-:W-:Y:S02]  /*0c00*/  SHF.R.S32.HI R3, RZ, 0x1f, R9 ;  /* 0x0000001fff037819 */ /* 0x000fe40000011409 */
[----:B------:R-:W-:Y:S02]  /*0c10*/  LEA.HI R8, R8, R231, RZ, 0x5 ;  /* 0x000000e708087211 */ /* 0x000fe400078f28ff */
[----:B------:R-:W-:Y:S02]  /*0c20*/  LEA.HI R6, R3, R10, RZ, 0x3 ;  /* 0x0000000a03067211 */ /* 0x000fe400078f18ff */
[----:B------:R-:W-:-:S02]  /*0c30*/  SHF.R.S32.HI R3, RZ, 0x7, R0 ;  /* 0x00000007ff037819 */ /* 0x000fc40000011400 */
[----:B------:R-:W-:Y:S02]  /*0c40*/  LOP3.LUT R11, R6, 0xfffffff8, RZ, 0xc0, !PT ;  /* 0xfffffff8060b7812 */ /* 0x000fe400078ec0ff */
[----:B------:R-:W-:Y:S02]  /*0c50*/  LEA.HI R0, R0, R3, RZ, 0x1 ;  /* 0x0000000300007211 */ /* 0x000fe400078f08ff */
[----:B------:R-:W-:Y:S01]  /*0c60*/  LOP3.LUT R7, R7, 0xfffffc00, RZ, 0xc0, !PT ;  /* 0xfffffc0007077812 */ /* 0x000fe200078ec0ff */
[----:B------:R-:W-:Y:S01]  /*0c70*/  IMAD.IADD R11, R10, 0x1, -R11 ;  /* 0x000000010a0b7824 */ /* 0x000fe200078e0a0b */
[----:B------:R-:W-:Y:S02]  /*0c80*/  LOP3.LUT R2, R2, 0x1ffffffe, RZ, 0xc0, !PT ;  /* 0x1ffffffe02027812 */ /* 0x000fe400078ec0ff */
[----:B------:R-:W-:Y:S01]  /*0c90*/  LOP3.LUT R0, R0, 0x3fffffe, RZ, 0xc0, !PT ;  /* 0x03fffffe00007812 */ /* 0x000fe200078ec0ff */
[----:B------:R-:W-:Y:S01]  /*0ca0*/  IMAD R7, R4, 0x40, R7 ;  /* 0x0000004004077824 */ /* 0x000fe200078e0207 */
[----:B------:R-:W-:Y:S01]  /*0cb0*/  SHF.R.S32.HI R8, RZ, 0x5, R8 ;  /* 0x00000005ff087819 */ /* 0x000fe20000011408 */
[----:B------:R-:W-:Y:S01]  /*0cc0*/  IMAD.IADD R2, R5, 0x1, -R2 ;  /* 0x0000000105027824 */ /* 0x000fe200078e0a02 */
[----:B------:R-:W-:Y:S01]  /*0cd0*/  LOP3.LUT R6, R9, 0x7ffffffc, RZ, 0xc0, !PT ;  /* 0x7ffffffc09067812 */ /* 0x000fe200078ec0ff */
[----:B------:R-:W-:Y:S01]  /*0ce0*/  IMAD.IADD R0, R3, 0x1, -R0 ;  /* 0x0000000103007824 */ /* 0x000fe200078e0a00 */
[----:B------:R-:W-:Y:S01]  /*0cf0*/  LEA.HI R4, R12, R12, RZ, 0x1 ;  /* 0x0000000c0c047211 */ /* 0x000fe200078f08ff */
[----:B------:R-:W-:-:S02]  /*0d00*/  IMAD R11, R8, 0x10, R11 ;  /* 0x00000010080b7824 */ /* 0x000fc400078e020b */
[----:B------:R-:W-:Y:S01]  /*0d10*/  IMAD R2, R2, 0x8, R7 ;  /* 0x0000000802027824 */ /* 0x000fe200078e0207 */
[----:B------:R-:W-:Y:S01]  /*0d20*/  LOP3.LUT R3, R4, 0x1ffffffe, RZ, 0xc0, !PT ;  /* 0x1ffffffe04037812 */ /* 0x000fe200078ec0ff */
[----:B------:R-:W-:Y:S02]  /*0d30*/  IMAD R0, R0, 0x40, R11 ;  /* 0x0000004000007824 */ /* 0x000fe400078e020b */
[----:B------:R-:W-:Y:S01]  /*0d40*/  IMAD.IADD R6, R231, 0x1, -R6 ;  /* 0x00000001e7067824 */ /* 0x000fe200078e0a06 */
[----:B------:R0:W-:Y:S01]  /*0d50*/  STL [R1+0x60], R2 ;  /* 0x0000600201007387 */ /* 0x0001e20000100800 */
[----:B------:R-:W-:Y:S02]  /*0d60*/  IMAD.IADD R3, R12, 0x1, -R3 ;  /* 0x000000010c037824 */ /* 0x000fe400078e0a03 */
[----:B------:R-:W-:Y:S01]  /*0d70*/  IMAD.SHL.U32 R16, R6, 0x2, RZ ;  /* 0x0000000206107824 */ /* 0x000fe200078e00ff */
[----:B------:R1:W-:Y:S01]  /*0d80*/  STL [R1+0x5c], R0 ;  /* 0x00005c0001007387 */ /* 0x0003e20000100800 */
[----:B------:R-:W-:-:S02]  /*0d90*/  IMAD.MOV.U32 R6, RZ, RZ, R14 ;  /* 0x000000ffff067224 */ /* 0x000fc400078e000e */
[C---:B------:R-:W-:Y:S02]  /*0da0*/  VIADD R229, R16.reuse, 0x8 ;  /* 0x0000000810e57836 */ /* 0x040fe40000000000 */
[C---:B------:R-:W-:Y:S02]  /*0db0*/  VIADD R228, R16.reuse, 0x10 ;  /* 0x0000001010e47836 */ /* 0x040fe40000000000 */
        /* <DEDUP_REMOVED lines=51> */
[----:B------:R-:W-:Y:S01]  /*10f0*/  SHF.R.S32.HI R233, RZ, 0x1f, R204 ;  /* 0x0000001fffe97819 */ /* 0x000fe200000114cc */
[----:B------:R-:W-:Y:S01]  /*1100*/  IMAD R22, R3, 0x8, R0 ;  /* 0x0000000803167824 */ /* 0x000fe200078e0200 */
[----:B-1----:R-:W-:-:S07]  /*1110*/  SHF.R.S32.HI R232, RZ, 0x1f, R203 ;  /* 0x0000001fffe87819 */ /* 0x002fce00000114cb */
.L_x_2438:
[----:B------:R-:W-:Y:S01]  /*1120*/  ULDC.64 UR6, c[0x0][0xa28] ;  /* 0x00028a0000067ab9 */ /* 0x000fe20000000a00 */
[----:B0--3--:R-:W0:Y:S01]  /*1130*/  LDC R17, c[0x0][0x288] ;  /* 0x0000a200ff117b82 */ /* 0x009e220000000800 */
[----:B------:R-:W-:Y:S01]  /*1140*/  UISETP.NE.U32.AND UP0, UPT, UR6, URZ, UPT ;  /* 0x0000003f0600728c */ /* 0x000fe2000bf05070 */
[----:B----4-:R-:W-:-:S03]  /*1150*/  IMAD.MOV.U32 R8, RZ, RZ, RZ ;  /* 0x000000ffff087224 */ /* 0x010fc600078e00ff */
[----:B------:R-:W-:-:S03]  /*1160*/  UISETP.NE.AND.EX UP0, UPT, UR7, URZ, UPT, UP0 ;  /* 0x0000003f0700728c */ /* 0x000fc6000bf05300 */
[----:B------:R-:W-:Y:S01]  /*1170*/  ULDC.64 UR6, c[0x0][0xa18] ;  /* 0x0002860000067ab9 */ /* 0x000fe20000000a00 */
[----:B-1----:R-:W1:Y:S01]  /*1180*/  LDC.64 R10, c[0x0][0x418] ;  /* 0x00010600ff0a7b82 */ /* 0x002e620000000a00 */
[----:B------:R-:W-:Y:S01]  /*1190*/  UISETP.NE.U32.AND UP1, UPT, UR6, URZ, UPT ;  /* 0x0000003f0600728c */ /* 0x000fe2000bf25070 */
[----:B------:R-:W-:-:S03]  /*11a0*/  PLOP3.LUT P0, PT, PT, PT, UP0, 0x80, 0x0 ;  /* 0x000000000000781c */ /* 0x000fc60003f0f008 */
[----:B------:R-:W-:-:S03]  /*11b0*/  UISETP.NE.AND.EX UP1, UPT, UR7, URZ, UPT, UP1 ;  /* 0x0000003f0700728c */ /* 0x000fc6000bf25310 */
[----:B------:R-:W-:Y:S01]  /*11c0*/  @UP0 ULDC.64 UR6, c[0x0][0xa28] ;  /* 0x00028a0000060ab9 */ /* 0x000fe20000000a00 */
[----:B--2---:R-:W2:Y:S01]  /*11d0*/  LDC R9, c[0x0][0x424] ;  /* 0x00010900ff097b82 */ /* 0x004ea20000000800 */
[----:B------:R-:W-:Y:S01]  /*11e0*/  @UP0 UIMAD.WIDE UR6, UR5, 0x4, UR6 ;  /* 0x00000004050608a5 */ /* 0x000fe2000f8e0206 */
[----:B------:R-:W-:-:S05]  /*11f0*/  PLOP3.LUT P2, PT, PT, PT, UP1, 0x80, 0x0 ;  /* 0x000000000000781c */ /* 0x000fca0003f4f018 */
[----:B------:R-:W-:Y:S01]  /*1200*/  @UP1 ULDC.64 UR8, c[0x0][0xa18] ;  /* 0x0002860000081ab9 */ /* 0x000fe20000000a00 */
[----:B------:R-:W-:Y:S01]  /*1210*/  IMAD.U32 R2, RZ, RZ, UR6 ;  /* 0x00000006ff027e24 */ /* 0x000fe2000f8e00ff */
[----:B------:R-:W3:Y:S01]  /*1220*/  LDC R19, c[0x0][0x2f0] ;  /* 0x0000bc00ff137b82 */ /* 0x000ee20000000800 */
[----:B------:R-:W-:Y:S01]  /*1230*/  IMAD.U32 R3, RZ, RZ, UR7 ;  /* 0x00000007ff037e24 */ /* 0x000fe2000f8e00ff */
[----:B------:R-:W-:Y:S01]  /*1240*/  @UP1 UIMAD.WIDE UR6, UR5, 0x4, UR8 ;  /* 0x00000004050618a5 */ /* 0x000fe2000f8e0208 */
[----:B------:R-:W-:-:S03]  /*1250*/  LOP3.LUT R7, R6, 0xff000000, RZ, 0xc0, !PT ;  /* 0xff00000006077812 */ /* 0x000fc600078ec0ff */
[----:B------:R4:W5:Y:S02]  /*1260*/  @P0 LDG.E R8, desc[UR40][R2.64] ;  /* 0x0000002802080981 */ /* 0x000964000c1e1900 */
[----:B------:R-:W-:Y:S02]  /*1270*/  IMAD.U32 R4, RZ, RZ, UR6 ;  /* 0x00000006ff047e24 */ /* 0x000fe4000f8e00ff */
[----:B------:R-:W-:Y:S01]  /*1280*/  IMAD.U32 R5, RZ, RZ, UR7 ;  /* 0x00000007ff057e24 */ /* 0x000fe2000f8e00ff */
[----:B------:R-:W-:-:S04]  /*1290*/  ULDC.64 UR6, c[0x0][0xa20] ;  /* 0x0002880000067ab9 */ /* 0x000fc80000000a00 */
[----:B0-----:R4:W5:Y:S01]  /*12a0*/  @P2 LDG.E R17, desc[UR40][R4.64] ;  /* 0x0000002804112981 */ /* 0x001962000c1e1900 */
[----:B-1----:R-:W-:Y:S02]  /*12b0*/  ISETP.NE.U32.AND P0, PT, R10, RZ, PT ;  /* 0x000000ff0a00720c */ /* 0x002fe40003f05070 */
[----:B------:R-:W-:Y:S02]  /*12c0*/  ISETP.NE.U32.AND P1, PT, RZ, UR6, PT ;  /* 0x00000006ff007c0c */ /* 0x000fe4000bf25070 */
[----:B------:R-:W-:Y:S02]  /*12d0*/  LOP3.LUT R0, R6, 0xff0000, RZ, 0xc0, !PT ;  /* 0x00ff000006007812 */ /* 0x000fe400078ec0ff */
[----:B------:R-:W-:Y:S02]  /*12e0*/  SHF.R.U32.HI R7, RZ, 0x8, R7 ;  /* 0x00000008ff077819 */ /* 0x000fe40000011607 */
[----:B------:R-:W-:Y:S02]  /*12f0*/  ISETP.NE.AND.EX P0, PT, R11, RZ, PT, P0 ;  /* 0x000000ff0b00720c */ /* 0x000fe40003f05300 */
[----:B------:R-:W-:-:S02]  /*1300*/  ISETP.NE.AND.EX P1, PT, RZ, UR7, PT, P1 ;  /* 0x00000007ff007c0c */ /* 0x000fc4000bf25310 */
[----:B------:R-:W-:Y:S02]  /*1310*/  LEA.HI R200, R0, R7, RZ, 0x10 ;  /* 0x0000000700c87211 */ /* 0x000fe400078f80ff */
[----:B------:R-:W-:Y:S02]  /*1320*/  LOP3.LUT R23, R6, 0xffff, RZ, 0xc0, !PT ;  /* 0x0000ffff06177812 */ /* 0x000fe400078ec0ff */
[----:B--2---:R-:W-:Y:S01]  /*1330*/  SEL R0, R9, 0x1, P0 ;  /* 0x0000000109007807 */ /* 0x004fe20000000000 */
[----:B----4-:R-:W-:Y:S06]  /*1340*/  @P2 BRA `(.L_x_2335) ;  /* 0x00000000002c2947 */ /* 0x010fec0003800000 */
        /* <DEDUP_REMOVED lines=8> */
[----:B-----5:R-:W2:Y:S04]  /*13d0*/  LDG.E R17, desc[UR40][R2.64] ;  /* 0x0000002802117981 */ /* 0x020ea8000c1e1900 */
[----:B------:R-:W2:Y:S02]  /*13e0*/  LDG.E R4, desc[UR40][R2.64+0x4] ;  /* 0x0000042802047981 */ /* 0x000ea4000c1e1900 */
[----:B--2---:R-:W-:-:S07]  /*13f0*/  IMAD.IADD R17, R4, 0x1, -R17 ;  /* 0x0000000104117824 */ /* 0x004fce00078e0a11 */
.L_x_2335:
[----:B---3--:R-:W-:Y:S02]  /*1400*/  IMAD R19, R0, R19, RZ ;  /* 0x0000001300137224 */ /* 0x008fe400078e02ff */
[----:B------:R-:W-:Y:S01]  /*1410*/  IMAD.U32 R201, RZ, RZ, UR5 ;  /* 0x00000005ffc97e24 */ /* 0x000fe2000f8e00ff */
[----:B------:R-:W-:Y:S06]  /*1420*/  @!P1 BRA `(.L_x_2336) ;  /* 0x0000000000189947 */ /* 0x000fec0003800000 */
[----:B------:R-:W-:Y:S02]  /*1430*/  ULDC.64 UR6, c[0x0][0xa20] ;  /* 0x0002880000067ab9 */ /* 0x000fe40000000a00 */
[----:B------:R-:W-:-:S06]  /*1440*/  UIMAD.WIDE UR6, UR5, 0x4, UR6 ;  /* 0x00000004050678a5 */ /* 0x000fcc000f8e0206 */
[----:B------:R-:W-:Y:S02]  /*1450*/  IMAD.U32 R2, RZ, RZ, UR6 ;  /* 0x00000006ff027e24 */ /* 0x000fe4000f8e00ff */
[----:B------:R-:W-:-:S05]  /*1460*/  IMAD.U32 R3, RZ, RZ, UR7 ;  /* 0x00000007ff037e24 */ /* 0x000fca000f8e00ff */
[----:B------:R0:W5:Y:S01]  /*1470*/  LDG.E R19, desc[UR40][R2.64] ;  /* 0x0000002802137981 */ /* 0x000162000c1e1900 */
[----:B------:R-:W-:Y:S05]  /*1480*/  BRA `(.L_x_2337) ;  /* 0x00000000002c7947 */ /* 0x000fea0003800000 */
.L_x_2336:
        /* <DEDUP_REMOVED lines=9> */
[----:B------:R-:W2:Y:S02]  /*1520*/  LDG.E R0, desc[UR40][R2.64+0x4] ;  /* 0x0000042802007981 */ /* 0x000ea4000c1e1900 */
[----:B--2---:R-:W-:-:S07]  /*1530*/  IMAD.IADD R19, R0, 0x1, -R19 ;  /* 0x0000000100137824 */ /* 0x004fce00078e0a13 */
.L_x_2337:
[----:B------:R-:W1:Y:S01]  /*1540*/  LDC R0, c[0x0][0x448] ;  /* 0x00011200ff007b82 */ /* 0x000e620000000800 */
[----:B------:R-:W-:Y:S01]  /*1550*/  USHF.L.U32 UR43, UR4, 0x7, URZ ;  /* 0x00000007042b7899 */ /* 0x000fe2000800063f */
[----:B-----5:R-:W-:-:S03]  /*1560*/  IMAD.IADD R19, R19, 0x1, -R8 ;  /* 0x0000000113137824 */ /* 0x020fc600078e0a08 */
[----:B------:R-:W-:Y:S02]  /*1570*/  UIADD3 UR4, UR43, 0x7f, URZ ;  /* 0x0000007f2b047890 */ /* 0x000fe4000fffe03f */
[----:B0-----:R-:W-:Y:S01]  /*1580*/  IADD3 R3, R19, 0x1, -R17 ;  /* 0x0000000113037810 */ /* 0x001fe20007ffe811 */
[----:B------:R-:W0:Y:S01]  /*1590*/  LDC.64 R6, c[0x0][0x9e0] ;  /* 0x00027800ff067b82 */ /* 0x000e220000000a00 */
[----:B-1----:R-:W-:Y:S02]  /*15a0*/  ISETP.NE.AND P1, PT, R0, 0x1, PT ;  /* 0x000000010000780c */ /* 0x002fe40003f25270 */
[----:B------:R-:W-:Y:S01]  /*15b0*/  IMAD.U32 R0, RZ, RZ, UR4 ;  /* 0x00000004ff007e24 */ /* 0x000fe2000f8e00ff */
[----:B0-----:R-:W-:-:S10]  /*15c0*/  ISETP.GE.AND P2, PT, R7, 0x1, PT ;  /* 0x000000010700780c */ /* 0x001fd40003f46270 */
[----:B------:R-:W0:Y:S08]  /*15d0*/  @P1 LDC R2, c[0x0][0x44c] ;  /* 0x00011300ff021b82 */ /* 0x000e300000000800 */
[----:B------:R-:W1:Y:S01]  /*15e0*/  @P1 LDC R5, c[0x0][0x450] ;  /* 0x00011400ff051b82 */ /* 0x000e620000000800 */
[----:B0-----:R-:W-:-:S05]  /*15f0*/  @P1 IMAD.HI.U32 R2, R2, UR4, RZ ;  /* 0x0000000402021c27 */ /* 0x001fca000f8e00ff */
[----:B-1----:R-:W-:-:S05]  /*1600*/  @P1 SHF.R.U32.HI R0, RZ, R5, R2 ;  /* 0x00000005ff001219 */ /* 0x002fca0000011602 */
[----:B------:R-:W-:-:S04]  /*1610*/  IMAD.IADD R3, R3, 0x1, R0 ;  /* 0x0000000103037824 */ /* 0x000fc800078e0200 */
[----:B------:R-:W-:Y:S01]  /*1620*/  IMAD.IADD R0, R3, 0x1, R6 ;  /* 0x0000000103007824 */ /* 0x000fe200078e0206 */
        /* <DEDUP_REMOVED lines=11> */
.L_x_2339:
[----:B------:R-:W-:-:S13]  /*16e0*/  ISETP.NE.AND P0, PT, R7, 0x1, PT ;  /* 0x000000010700780c */ /* 0x000fda0003f05270 */
[----:B------:R-:W0:Y:S02]  /*16f0*/  @P0 LDC.64 R4, c[0x0][0x9e8] ;  /* 0x00027a00ff040b82 */ /* 0x000e240000000a00 */
[----:B0-----:R-:W-:-:S05]  /*1700*/  @P0 IMAD.HI.U32 R4, R2, R4, RZ ;  /* 0x0000000402040227 */ /* 0x001fca00078e00ff */
[----:B------:R-:W-:-:S07]  /*1710*/  @P0 SHF.R.U32.HI R2, RZ, R5, R4 ;  /* 0x00000005ff020219 */ /* 0x000fce0000011604 */
.L_x_2340:
[----:B------:R-:W-:-:S05]  /*1720*/  IMAD R3, R2, R7, R7 ;  /* 0x0000000702037224 */ /* 0x000fca00078e0207 */
[----:B------:R-:W-:-:S07]  /*1730*/  VIMNMX R0, R0, R3, PT ;  /* 0x0000000300007248 */ /* 0x000fce0003fe0100 */
.L_x_2338:
[----:B------:R-:W0:Y:S01]  /*1740*/  @P1 LDC R3, c[0x0][0x44c] ;  /* 0x00011300ff031b82 */ /* 0x000e220000000800 */
[----:B------:R-:W-:Y:S01]  /*1750*/  IMAD.U32 R4, RZ, RZ, UR43 ;  /* 0x0000002bff047e24 */ /* 0x000fe2000f8e00ff */
[----:B------:R-:W-:Y:S01]  /*1760*/  ULDC UR4, c[0x0][0x9dc] ;  /* 0x0002770000047ab9 */ /* 0x000fe20000000800 */
[----:B------:R-:W-:Y:S02]  /*1770*/  VIADD R2, R0, 0x5f ;  /* 0x0000005f00027836 */ /* 0x000fe40000000000 */
[----:B------:R-:W-:Y:S02]  /*1780*/  VIADD R0, R19, 0x5f ;  /* 0x0000005f13007836 */ /* 0x000fe40000000000 */
[----:B------:R-:W-:Y:S01]  /*1790*/  IMAD.HI R2, R2, 0x2aaaaaab, RZ ;  /* 0x2aaaaaab02027827 */ /* 0x000fe200078e02ff */
[----:B------:R-:W1:Y:S03]  /*17a0*/  @P1 LDC R6, c[0x0][0x450] ;  /* 0x00011400ff061b82 */ /* 0x000e660000000800 */
[----:B------:R-:W-:Y:S01]  /*17b0*/  IMAD.HI R0, R0, 0x2aaaaaab, RZ ;  /* 0x2aaaaaab00007827 */ /* 0x000fe200078e02ff */
[----:B------:R-:W-:-:S04]  /*17c0*/  SHF.R.U32.HI R5, RZ, 0x1f, R2 ;  /* 0x0000001fff057819 */ /* 0x000fc80000011602 */
[----:B------:R-:W-:Y:S01]  /*17d0*/  LEA.HI.SX32 R2, R2, R5, 0x1c ;  /* 0x0000000502027211 */ /* 0x000fe200078fe2ff */
[----:B0-----:R-:W-:-:S05]  /*17e0*/  @P1 IMAD.HI.U32 R3, R3, UR43, RZ ;  /* 0x0000002b03031c27 */ /* 0x001fca000f8e00ff */
[----:B-1----:R-:W-:Y:S02]  /*17f0*/  @P1 SHF.R.U32.HI R4, RZ, R6, R3 ;  /* 0x00000006ff041219 */ /* 0x002fe40000011603 */
[----:B------:R-:W-:Y:S02]  /*1800*/  SHF.R.U32.HI R3, RZ, 0x1f, R0 ;  /* 0x0000001fff037819 */ /* 0x000fe40000011600 */
[----:B------:R-:W-:Y:S02]  /*1810*/  IADD3 R4, R4, R19, -R17 ;  /* 0x0000001304047210 */ /* 0x000fe40007ffe811 */
[----:B------:R-:W-:-:S03]  /*1820*/  LEA.HI.SX32 R3, R0, R3, 0x1c ;  /* 0x0000000300037211 */ /* 0x000fc600078fe2ff */
[----:B------:R-:W-:Y:S01]  /*1830*/  VIADD R6, R4, -UR4 ;  /* 0x8000000404067c36 */ /* 0x000fe20008000000 */
[----:B------:R-:W-:-:S04]  /*1840*/  VIMNMX R176, R3, R2, PT ;  /* 0x0000000203b07248 */ /* 0x000fc80003fe0100 */
[----:B------:R-:W-:Y:S01]  /*1850*/  R2UR UR4, R6 ;  /* 0x00000000060472ca */ /* 0x000fe200000e0000 */
[----:B------:R-:W-:-:S14]  /*1860*/  @!P2 BRA `(.L_x_2341) ;  /* 0x000000000044a947 */ /* 0x000fdc0003800000 */
        /* <DEDUP_REMOVED lines=9> */
.L_x_2342:
[----:B------:R-:W-:-:S13]  /*1900*/  ISETP.NE.AND P0, PT, R7, 0x1, PT ;  /* 0x000000010700780c */ /* 0x000fda0003f05270 */
[----:B------:R-:W0:Y:S02]  /*1910*/  @P0 LDC.64 R2, c[0x0][0x9e8] ;  /* 0x00027a00ff020b82 */ /* 0x000e240000000a00 */
[----:B0-----:R-:W-:-:S05]  /*1920*/  @P0 IMAD.HI.U32 R0, R4, R2, RZ ;  /* 0x0000000204000227 */ /* 0x001fca00078e00ff */
[----:B------:R-:W-:-:S07]  /*1930*/  @P0 SHF.R.U32.HI R4, RZ, R3, R0 ;  /* 0x00000003ff040219 */ /* 0x000fce0000011600 */
.L_x_2343:
[----:B------:R-:W-:-:S05]  /*1940*/  IMAD R4, R4, R7, RZ ;  /* 0x0000000704047224 */ /* 0x000fca00078e02ff */
[----:B------:R-:W-:-:S13]  /*1950*/  R2UR UR5, R4 ;  /* 0x00000000040572ca */ /* 0x000fda00000e0000 */
[----:B------:R-:W-:-:S04]  /*1960*/  UISETP.LT.AND UP0, UPT, UR4, UR5, UPT ;  /* 0x000000050400728c */ /* 0x000fc8000bf01270 */
[----:B------:R-:W-:-:S12]  /*1970*/  USEL UR4, UR4, UR5, !UP0 ;  /* 0x0000000504047287 */ /* 0x000fd8000c000000 */
.L_x_2341:
[----:B------:R-:W-:Y:S01]  /*1980*/  UIMAD.WIDE UR4, UR4, 0x2aaaaaab, URZ ;  /* 0x2aaaaaab040478a5 */ /* 0x000fe2000f8e023f */
[----:B------:R-:W-:Y:S02]  /*1990*/  LOP3.LUT R230, R200, 0xff, RZ, 0xc0, !PT ;  /* 0x000000ffc8e67812 */ /* 0x000fe400078ec0ff */
[----:B------:R-:W-:Y:S01]  /*19a0*/  SHF.R.U32.HI R200, RZ, 0x10, R200 ;  /* 0x00000010ffc87819 */ /* 0x000fe200000116c8 */
[----:B------:R-:W-:Y:S01]  /*19b0*/  USHF.R.U32.HI UR4, URZ, 0x1f, UR5 ;  /* 0x0000001f3f047899 */ /* 0x000fe20008011605 */
[----:B------:R-:W-:-:S03]  /*19c0*/  R2UR UR8, R230 ;  /* 0x00000000e60872ca */ /* 0x000fc600000e0000 */
[----:B------:R-:W-:-:S04]  /*19d0*/  ULEA.HI.SX32 UR4, UR5, UR4, 0x1c ;  /* 0x0000000405047291 */ /* 0x000fc8000f8fe23f */
[----:B------:R-:W-:-:S04]  /*19e0*/  UISETP.LT.AND UP0, UPT, URZ, UR4, UPT ;  /* 0x000000043f00728c */ /* 0x000fc8000bf01270 */
[----:B------:R-:W-:-:S03]  /*19f0*/  USEL UR44, URZ, UR4, !UP0 ;  /* 0x000000043f2c7287 */ /* 0x000fc6000c000000 */
[----:B------:R-:W-:-:S03]  /*1a00*/  UMOV UR4, URZ ;  /* 0x0000003f00047c82 */ /* 0x000fc60008000000 */
[----:B------:R-:W-:-:S13]  /*1a10*/  ISETP.GT.AND P0, PT, R176, UR44, PT ;  /* 0x0000002cb0007c0c */ /* 0x000fda000bf04270 */
[----:B------:R-:W-:Y:S05]  /*1a20*/  @!P0 BRA `(.L_x_2344) ;  /* 0x0000000000948947 */ /* 0x000fea0003800000 */
[----:B------:R-:W0:Y:S01]  /*1a30*/  LDC R3, c[0x0][0x9f0] ;  /* 0x00027c00ff037b82 */ /* 0x000e220000000800 */
[----:B------:R-:W-:Y:S01]  /*1a40*/  ISETP.NE.AND P0, PT, R200, RZ, PT ;  /* 0x000000ffc800720c */ /* 0x000fe20003f05270 */
[----:B------:R-:W-:-:S03]  /*1a50*/  UMOV UR4, URZ ;  /* 0x0000003f00047c82 */ /* 0x000fc60008000000 */
[----:B0-----:R-:W-:-:S04]  /*1a60*/  SEL R5, R200, R3, P0 ;  /* 0x00000003c8057207 */ /* 0x001fc80000000000 */
[-C--:B------:R-:W-:Y:S02]  /*1a70*/  IABS R0, R5.reuse ;  /* 0x0000000500007213 */ /* 0x080fe40000000000 */
[----:B------:R-:W-:Y:S02]  /*1a80*/  IABS R6, R5 ;  /* 0x0000000500067213 */ /* 0x000fe40000000000 */
[----:B------:R-:W-:Y:S02]  /*1a90*/  R2UR UR9, R0 ;  /* 0x00000000000972ca */ /* 0x000fe400000e0000 */
[----:B------:R-:W-:-:S05]  /*1aa0*/  IADD3 R0, R5, -0x1, R176 ;  /* 0xffffffff05007810 */ /* 0x000fca0007ffe0b0 */
[----:B------:R-:W-:-:S05]  /*1ab0*/  VIADD R0, R0, -UR44 ;  /* 0x8000002c00007c36 */ /* 0x000fca0008000000 */
[----:B------:R-:W-:Y:S01]  /*1ac0*/  IABS R4, R0 ;  /* 0x0000000000047213 */ /* 0x000fe20000000000 */
[----:B------:R-:W0:Y:S01]  /*1ad0*/  I2F.RP R2, UR9 ;  /* 0x0000000900027d06 */ /* 0x000e220008209400 */
[----:B------:R-:W-:Y:S02]  /*1ae0*/  LOP3.LUT R0, R0, R5, RZ, 0x3c, !PT ;  /* 0x0000000500007212 */ /* 0x000fe400078e3cff */
[----:B------:R-:W-:-:S05]  /*1af0*/  R2UR UR7, R4 ;  /* 0x00000000040772ca */ /* 0x000fca00000e0000 */
[----:B0-----:R-:W0:Y:S02]  /*1b00*/  MUFU.RCP R2, R2 ;  /* 0x0000000200027308 */ /* 0x001e240000001000 */
[----:B0-----:R-:W-:Y:S02]  /*1b10*/  VIADD R3, R2, 0xffffffe ;  /* 0x0ffffffe02037836 */ /* 0x001fe40000000000 */
        /* <DEDUP_REMOVED lines=8> */
[----:B------:R-:W-:Y:S01]  /*1ba0*/  UIMAD UR4, UR5, UR6, UR7 ;  /* 0x00000006050472a4 */ /* 0x000fe2000f8e0207 */
[----:B------:R-:W-:Y:S02]  /*1bb0*/  R2UR UR6, R0 ;  /* 0x00000000000672ca */ /* 0x000fe400000e0000 */
[----:B------:R-:W-:Y:S01]  /*1bc0*/  R2UR UR7, R5 ;  /* 0x00000000050772ca */ /* 0x000fe200000e0000 */
[----:B------:R-:W-:-:S11]  /*1bd0*/  UISETP.GT.U32.AND UP1, UPT, UR9, UR4, UPT ;  /* 0x000000040900728c */ /* 0x000fd6000bf24070 */
[----:B------:R-:W-:Y:S02]  /*1be0*/  @!UP1 UIADD3 UR4, UR4, -UR9, URZ ;  /* 0x8000000904049290 */ /* 0x000fe4000fffe03f */
[----:B------:R-:W-:Y:S02]  /*1bf0*/  @!UP1 UIADD3 UR5, UR5, 0x1, URZ ;  /* 0x0000000105059890 */ /* 0x000fe4000fffe03f */
[----:B------:R-:W-:Y:S02]  /*1c00*/  UISETP.GE.U32.AND UP0, UPT, UR4, UR9, UPT ;  /* 0x000000090400728c */ /* 0x000fe4000bf06070 */
[----:B------:R-:W-:Y:S01]  /*1c10*/  UISETP.GE.AND UP1, UPT, UR6, URZ, UPT ;  /* 0x0000003f0600728c */ /* 0x000fe2000bf26270 */
[----:B------:R-:W-:-:S08]  /*1c20*/  R2UR UR6, R5 ;  /* 0x00000000050672ca */ /* 0x000fd000000e0000 */
[----:B------:R-:W-:Y:S02]  /*1c30*/  @UP0 UIADD3 UR5, UR5, 0x1, URZ ;  /* 0x0000000105050890 */ /* 0x000fe4000fffe03f */
[----:B------:R-:W-:-:S05]  /*1c40*/  UISETP.NE.AND UP0, UPT, UR7, URZ, UPT ;  /* 0x0000003f0700728c */ /* 0x000fca000bf05270 */
[----:B------:R-:W-:Y:S02]  /*1c50*/  UMOV UR4, UR5 ;  /* 0x0000000500047c82 */ /* 0x000fe40008000000 */
[----:B------:R-:W-:-:S04]  /*1c60*/  @!UP1 UIADD3 UR4, -UR4, URZ, URZ ;  /* 0x0000003f04049290 */ /* 0x000fc8000fffe13f */
[----:B------:R-:W-:-:S12]  /*1c70*/  @!UP0 ULOP3.LUT UR4, URZ, UR6, URZ, 0x33, !UPT ;  /* 0x000000063f048292 */ /* 0x000fd8000f8e333f */
.L_x_2344:
        /* <DEDUP_REMOVED lines=107> */
.L_x_2346:
        /* <DEDUP_REMOVED lines=13> */
.L_x_2573:
[----:B0-----:R-:W-:Y:S01]  /*2400*/  IMAD.U32 R0, RZ, RZ, UR42 ;  /* 0x0000002aff007e24 */ /* 0x001fe2000f8e00ff */
[----:B------:R-:W-:Y:S05]  /*2410*/  WARPSYNC.ALL ;  /* 0x0000000000007948 */ /* 0x000fea0003800000 */
[----:B------:R0:W-:Y:S01]  /*2420*/  BAR.SYNC.DEFER_BLOCKING R7, 0x100 ;  /* 0x000400070000751d */ /* 0x0001e20000010000 */
[----:B------:R-:W-:-:S13]  /*2430*/  ISETP.NE.AND P0, PT, R0, 0x3, PT ;  /* 0x000000030000780c */ /* 0x000fda0003f05270 */
[----:B0-----:R-:W-:Y:S05]  /*2440*/  @!P0 BRA `(.L_x_2348) ;  /* 0x0000000000048947 */ /* 0x001fea0003800000 */
[----:B------:R-:W-:Y:S01]  /*2450*/  BPT.TRAP 0x1 ;  /* 0x000000040000795c */ /* 0x000fe20000300000 */
.L_x_2348:
[----:B------:R-:W-:Y:S01]  /*2460*/  R2UR UR5, R3 ;  /* 0x00000000030572ca */ /* 0x000fe200000e0000 */
[----:B------:R-:W-:-:S05]  /*2470*/  IMAD.U32 R8, RZ, RZ, UR38 ;  /* 0x00000026ff087e24 */ /* 0x000fca000f8e00ff */
[----:B------:R-:W-:-:S07]  /*2480*/  SHF.L.U32 R8, R8, 0x1f, RZ ;  /* 0x0000001f08087819 */ /* 0x000fce00000006ff */
[----:B------:R-:W-:-:S09]  /*2490*/  ULEA UR5, UR39, UR5, 0x3 ;  /* 0x0000000527057291 */ /* 0x000fd2000f8e183f */
[----:B------:R0:W1:Y:S01]  /*24a0*/  SYNCS.PHASECHK.TRANS64.TRYWAIT P1, [UR5+0x22830], R8 ;  /* 0x02283008ff0075a7 */ /* 0x0000620008020145 */
[----:B------:R-:W-:Y:S05]  /*24b0*/  @!P0 BRA `(.L_x_2349) ;  /* 0x0000000000048947 */ /* 0x000fea0003800000 */
[----:B------:R-:W-:Y:S01]  /*24c0*/  BPT.TRAP 0x1 ;  /* 0x000000040000795c */ /* 0x000fe20000300000 */
.L_x_2349:
[----:B-1----:R-:W-:Y:S05]  /*24d0*/  @P1 BRA `(.L_x_2350) ;  /* 0x0000000000081947 */ /* 0x002fea0003800000 */
[----:B------:R-:W1:Y:S02]  /*24e0*/  SYNCS.PHASECHK.TRANS64.TRYWAIT P1, [UR5+0x22830], R8 ;  /* 0x02283008ff0075a7 */ /* 0x000e640008020145 */
[----:B-1----:R-:W-:Y:S05]  /*24f0*/  @!P1 BRA `(.L_x_2351) ;  /* 0x0000018000e09947 */ /* 0x002fea0003800000 */
.L_x_2350:
[----:B------:R-:W-:Y:S01]  /*2500*/  R2UR UR4, R3 ;  /* 0x00000000030472ca */ /* 0x000fe200000e0000 */
[----:B------:R-:W-:Y:S01]  /*2510*/  ULOP3.LUT UR12, UR45, 0x10000, URZ, 0xfc, !UPT ;  /* 0x000100002d0c7892 */ /* 0x000fe2000f8efc3f */
[----:B------:R-:W-:Y:S01]  /*2520*/  WARPGROUP.ARRIVE ;  /* 0x00000000000079c5 */ /* 0x000fe20000000000 */
[----:B------:R-:W-:Y:S01]  /*2530*/  UMOV UR13, 0x40000040 ;  /* 0x40000040000d7882 */ /* 0x000fe20000000000 */
[----:B------:R-:W-:Y:S01]  /*2540*/  UMOV UR15, 0x40000040 ;  /* 0x40000040000f7882 */ /* 0x000fe20000000000 */
[----:B------:R-:W-:Y:S01]  /*2550*/  UIADD3 UR16, UR12, 0x2, URZ ;  /* 0x000000020c107890 */ /* 0x000fe2000fffe03f */
[----:B-1----:R-:W1:Y:S01]  /*2560*/  LDC R5, c[0x0][0x448] ;  /* 0x00011200ff057b82 */ /* 0x002e620000000800 */
[----:B------:R-:W-:Y:S01]  /*2570*/  UMOV UR17, 0x40000040 ;  /* 0x4000004000117882 */ /* 0x000fe20000000000 */
[----:B------:R-:W-:Y:S01]  /*2580*/  UMOV UR19, 0x40000040 ;  /* 0x4000004000137882 */ /* 0x000fe20000000000 */
[----:B------:R-:W-:Y:S01]  /*2590*/  UIADD3 UR20, UR12, 0x4, URZ ;  /* 0x000000040c147890 */ /* 0x000fe2000fffe03f */
[----:B------:R-:W2:Y:S01]  /*25a0*/  S2R R10, SR_TID.X ;  /* 0x00000000000a7919 */ /* 0x000ea20000002100 */
[----:B------:R-:W-:Y:S01]  /*25b0*/  UMOV UR21, 0x40000040 ;  /* 0x4000004000157882 */ /* 0x000fe20000000000 */
[----:B------:R-:W-:Y:S01]  /*25c0*/  UMOV UR23, 0x40000040 ;  /* 0x4000004000177882 */ /* 0x000fe20000000000 */
[----:B------:R-:W-:Y:S01]  /*25d0*/  UIADD3 UR4, UR4, 0x1c400, URZ ;  /* 0x0001c40004047890 */ /* 0x000fe2000fffe03f */
[----:B------:R-:W-:Y:S01]  /*25e0*/  LOP3.LUT R18, R18, 0xffefffff, RZ, 0xc0, !PT ;  /* 0xffefffff12127812 */ /* 0x000fe200078ec0ff */
[----:B------:R-:W-:-:S02]  /*25f0*/  UIADD3 UR8, UR12, 0x6, URZ ;  /* 0x000000060c087890 */ /* 0x000fc4000fffe03f */
[----:B------:R-:W-:Y:S01]  /*2600*/  USHF.R.U32.HI UR4, URZ, 0x4, UR4 ;  /* 0x000000043f047899 */ /* 0x000fe20008011604 */
[----:B------:R-:W-:Y:S01]  /*2610*/  UMOV UR9, 0x40000040 ;  /* 0x4000004000097882 */ /* 0x000fe20000000000 */
[----:B------:R-:W-:Y:S02]  /*2620*/  UMOV UR11, 0x40000040 ;  /* 0x40000040000b7882 */ /* 0x000fe40000000000 */
[----:B------:R-:W-:Y:S01]  /*2630*/  ULOP3.LUT UR4, UR4, 0x3fff, URZ, 0xc0, !UPT ;  /* 0x00003fff04047892 */ /* 0x000fe2000f8ec03f */
[----:B------:R-:W-:Y:S01]  /*2640*/  ULDC.64 UR6, c[0x0][0x9e0] ;  /* 0x0002780000067ab9 */ /* 0x000fe20000000a00 */
[----:B------:R-:W-:Y:S02]  /*2650*/  ULDC UR26, c[0x0][0x9dc] ;  /* 0x00027700001a7ab9 */ /* 0x000fe40000000800 */
[----:B------:R-:W-:Y:S02]  /*2660*/  ULOP3.LUT UR24, UR4, 0x10000, URZ, 0xfc, !UPT ;  /* 0x0001000004187892 */ /* 0x000fe4000f8efc3f */
[----:B------:R-:W-:-:S02]  /*2670*/  UISETP.GE.AND UP0, UPT, UR7, 0x1, UPT ;  /* 0x000000010700788c */ /* 0x000fc4000bf06270 */
[----:B------:R-:W-:Y:S01]  /*2680*/  UIMAD UR14, UR39, 0x300, UR24 ;  /* 0x00000300270e78a4 */ /* 0x000fe2000f8e0218 */
[----:B-1----:R-:W-:Y:S01]  /*2690*/  ISETP.NE.AND P2, PT, R5, 0x1, PT ;  /* 0x000000010500780c */ /* 0x002fe20003f45270 */
[----:B------:R-:W-:Y:S01]  /*26a0*/  ULDC UR4, c[0x0][0x9d8] ;  /* 0x0002760000047ab9 */ /* 0x000fe20000000800 */
[----:B------:R-:W1:Y:S01]  /*26b0*/  S2R R5, SR_TID.X ;  /* 0x0000000000057919 */ /* 0x000e620000002100 */
[----:B------:R-:W-:Y:S02]  /*26c0*/  UIADD3 UR18, UR14, 0x2, URZ ;  /* 0x000000020e127890 */ /* 0x000fe4000fffe03f */
[----:B------:R-:W-:Y:S02]  /*26d0*/  UIADD3 UR22, UR14, 0x4, URZ ;  /* 0x000000040e167890 */ /* 0x000fe4000fffe03f */
[----:B------:R-:W-:Y:S02]  /*26e0*/  UIADD3 UR10, UR14, 0x6, URZ ;  /* 0x000000060e0a7890 */ /* 0x000fe4000fffe03f */
[----:B------:R-:W-:Y:S01]  /*26f0*/  HGMMA.64x96x16.F32.BF16 R24, gdesc[UR12], RZ, !UPT, gsb0 ;  /* 0x016000000c1879f0 */ /* 0x000fe2000c0018ff */
[----:B------:R-:W-:Y:S01]  /*2700*/  ULOP3.LUT UR26, URZ, UR26, URZ, 0x33, !UPT ;  /* 0x0000001a3f1a7292 */ /* 0x000fe2000f8e333f */
[----:B--2---:R-:W-:-:S02]  /*2710*/  SHF.R.U32.HI R10, RZ, 0x7, R10 ;  /* 0x00000007ff0a7819 */ /* 0x004fc4000001160a */
[----:B------:R-:W2:Y:S01]  /*2720*/  @P2 LDC R6, c[0x0][0x44c] ;  /* 0x00011300ff062b82 */ /* 0x000ea20000000800 */
[----:B------:R-:W-:-:S07]  /*2730*/  @P2 LOP3.LUT R18, R18, 0x100000, RZ, 0xfc, !PT ;  /* 0x0010000012122812 */ /* 0x000fce00078efcff */
[----:B------:R-:W3:Y:S01]  /*2740*/  @P2 LDC R9, c[0x0][0x450] ;  /* 0x00011400ff092b82 */ /* 0x000ee20000000800 */
[----:B-1----:R-:W-:-:S04]  /*2750*/  LOP3.LUT R5, R5, 0x7f, RZ, 0xc0, !PT ;  /* 0x0000007f05057812 */ /* 0x002fc800078ec0ff */
[----:B------:R-:W-:Y:S01]  /*2760*/  ISETP.NE.AND P1, PT, R5, RZ, PT ;  /* 0x000000ff0500720c */ /* 0x000fe20003f25270 */
[----:B------:R-:W-:-:S04]  /*2770*/  VIADD R5, R22, UR43 ;  /* 0x0000002b16057c36 */ /* 0x000fc80008000000 */
[----:B--2---:R-:W-:Y:S01]  /*2780*/  @P2 IMAD.HI.U32 R6, R5, R6, RZ ;  /* 0x0000000605062227 */ /* 0x004fe200078e00ff */
        /* <DEDUP_REMOVED lines=12> */
[----:B------:R-:W-:Y:S02]  /*2850*/  IMAD.MOV.U32 R38, RZ, RZ, R5 ;  /* 0x000000ffff267224 */ /* 0x000fe400078e0005 */
[----:B------:R-:W-:Y:S01]  /*2860*/  FMUL.FTZ R32, R32, UR4 ;  /* 0x0000000420207c20 */ /* 0x000fe20008410000 */
[----:B------:R-:W-:-:S02]  /*2870*/  IMAD.U32 R5, RZ, RZ, UR5 ;  /* 0x00000005ff057e24 */ /* 0x000fc4000f8e00ff */
[----:B------:R-:W-:Y:S01]  /*2880*/  FMUL.FTZ R52, R52, UR4 ;  /* 0x0000000434347c20 */ /* 0x000fe20008410000 */
[----:B---3--:R-:W-:Y:S01]  /*2890*/  @P2 SHF.R.U32.HI R38, RZ, R9, R6 ;  /* 0x00000009ff262219 */ /* 0x008fe20000011606 */
[----:B------:R1:W2:Y:S01]  /*28a0*/  MUFU.TANH R14, R32 ;  /* 0x00000020000e7308 */ /* 0x0002a20000002400 */
[----:B------:R-:W-:Y:S01]  /*28b0*/  @!P1 VIADD R5, R5, 0x22840 ;  /* 0x0002284005059836 */ /* 0x000fe20000000000 */
[----:B------:R-:W-:Y:S01]  /*28c0*/  IADD3 R6, -R10, 0xb, RZ ;  /* 0x0000000b0a067810 */ /* 0x000fe20007ffe1ff */
[----:B------:R-:W-:Y:S01]  /*28d0*/  FMUL.FTZ R28, R28, UR4 ;  /* 0x000000041c1c7c20 */ /* 0x000fe20008410000 */
[----:B------:R-:W-:Y:S01]  /*28e0*/  FMUL.FTZ R29, R29, UR4 ;  /* 0x000000041d1d7c20 */ /* 0x000fe20008410000 */
[----:B------:R-:W-:Y:S01]  /*28f0*/  FMUL.FTZ R33, R33, UR4 ;  /* 0x0000000421217c20 */ /* 0x000fe20008410000 */
[----:B------:R-:W-:Y:S01]  /*2900*/  @!P1 PRMT R5, RZ, 0x654, R5 ;  /* 0x00000654ff059816 */ /* 0x000fe20000000005 */
[----:B------:R-:W-:Y:S01]  /*2910*/  FMUL.FTZ R36, R36, UR4 ;  /* 0x0000000424247c20 */ /* 0x000fe20008410000 */
[----:B------:R-:W-:Y:S01]  /*2920*/  FMUL.FTZ R37, R37, UR4 ;  /* 0x0000000425257c20 */ /* 0x000fe20008410000 */
[----:B-1----:R-:W-:Y:S01]  /*2930*/  FMUL.FTZ R32, R50, UR4 ;  /* 0x0000000432207c20 */ /* 0x002fe20008410000 */
[----:B------:R-:W-:Y:S01]  /*2940*/  FMUL.FTZ R40, R40, UR4 ;  /* 0x0000000428287c20 */ /* 0x000fe20008410000 */
[----:B------:R1:W3:Y:S01]  /*2950*/  MUFU.TANH R50, R52 ;  /* 0x0000003400327308 */ /* 0x0002e20000002400 */
[----:B------:R-:W-:Y:S01]  /*2960*/  FMUL.FTZ R44, R44, UR4 ;  /* 0x000000042c2c7c20 */ /* 0x000fe20008410000 */
[----:B------:R4:W-:Y:S06]  /*2970*/  BAR.ARV R6, 0x100 ;  /* 0x000400060000751d */ /* 0x0009ec0000002000 */
[----:B------:R-:W-:Y:S01]  /*2980*/  FMUL.FTZ R4, R24, UR4 ;  /* 0x0000000418047c20 */ /* 0x000fe20008410000 */
[----:B------:R-:W-:Y:S01]  /*2990*/  FMUL.FTZ R2, R25, UR4 ;  /* 0x0000000419027c20 */ /* 0x000fe20008410000 */
[----:B-1----:R-:W1:Y:S01]  /*29a0*/  SHFL.IDX PT, R52, R38, RZ, 0x1c1f ;  /* 0x001c1fff26347589 */ /* 0x002e6200000e0000 */
[----:B------:R-:W-:Y:S01]  /*29b0*/  FMUL.FTZ R15, R27, UR4 ;  /* 0x000000041b0f7c20 */ /* 0x000fe20008410000 */
[----:B------:R5:W0:Y:S01]  /*29c0*/  MUFU.TANH R11, R28 ;  /* 0x0000001c000b7308 */ /* 0x000a220000002400 */
[----:B------:R-:W-:Y:S01]  /*29d0*/  FMUL.FTZ R20, R30, UR4 ;  /* 0x000000041e147c20 */ /* 0x000fe20008410000 */
[----:B------:R2:W-:Y:S01]  /*29e0*/  @!P1 SYNCS.ARRIVE.TRANS64.RED.A1T0 RZ, [R5+URZ], RZ ;  /* 0x000000ff05ff99a7 */ /* 0x0005e2000810043f */
[----:B------:R-:W-:Y:S01]  /*29f0*/  FMUL.FTZ R21, R31, UR4 ;  /* 0x000000041f157c20 */ /* 0x000fe20008410000 */
[----:B------:R-:W-:Y:S01]  /*2a00*/  FMUL.FTZ R24, R34, UR4 ;  /* 0x0000000422187c20 */ /* 0x000fe20008410000 */
[----:B------:R-:W-:Y:S01]  /*2a10*/  FMUL.FTZ R25, R35, UR4 ;  /* 0x0000000423197c20 */ /* 0x000fe20008410000 */
[----:B------:R-:W-:Y:S01]  /*2a20*/  FMUL.FTZ R27, R39, UR4 ;  /* 0x00000004271b7c20 */ /* 0x000fe20008410000 */
[----:B------:R-:W-:Y:S01]  /*2a30*/  FMUL.FTZ R30, R46, UR4 ;  /* 0x000000042e1e7c20 */ /* 0x000fe20008410000 */
[----:B------:R4:W0:Y:S01]  /*2a40*/  MUFU.TANH R12, R29 ;  /* 0x0000001d000c7308 */ /* 0x0008220000002400 */
[----:B-----5:R-:W-:Y:S01]  /*2a50*/  FMUL.FTZ R28, R42, UR4 ;  /* 0x000000042a1c7c20 */ /* 0x020fe20008410000 */
[----:B--2---:R-:W-:-:S02]  /*2a60*/  IMAD R5, R176, -0x60, R19 ;  /* 0xffffffa0b0057824 */ /* 0x004fc400078e0213 */
[----:B------:R-:W-:Y:S01]  /*2a70*/  FMUL.FTZ R31, R47, UR4 ;  /* 0x000000042f1f7c20 */ /* 0x000fe20008410000 */
[----:B------:R-:W-:Y:S01]  /*2a80*/  FMUL.FTZ R48, R48, UR4 ;  /* 0x0000000430307c20 */ /* 0x000fe20008410000 */
[----:B------:R-:W-:Y:S01]  /*2a90*/  FMUL.FTZ R34, R54, UR4 ;  /* 0x0000000436227c20 */ /* 0x000fe20008410000 */
[----:B------:R-:W-:Y:S01]  /*2aa0*/  FMUL.FTZ R35, R55, UR4 ;  /* 0x0000000437237c20 */ /* 0x000fe20008410000 */
[----:B------:R-:W-:Y:S01]  /*2ab0*/  FMUL.FTZ R60, R60, UR4 ;  /* 0x000000043c3c7c20 */ /* 0x000fe20008410000 */
[----:B------:R2:W0:Y:S01]  /*2ac0*/  MUFU.TANH R72, R33 ;  /* 0x0000002100487308 */ /* 0x0004220000002400 */
[----:B----4-:R-:W-:Y:S01]  /*2ad0*/  FMUL.FTZ R29, R43, UR4 ;  /* 0x000000042b1d7c20 */ /* 0x010fe20008410000 */
[----:B------:R-:W-:Y:S01]  /*2ae0*/  FMUL.FTZ R61, R61, UR4 ;  /* 0x000000043d3d7c20 */ /* 0x000fe20008410000 */
[----:B------:R-:W-:Y:S01]  /*2af0*/  FMUL.FTZ R62, R62, UR4 ;  /* 0x000000043e3e7c20 */ /* 0x000fe20008410000 */
[----:B------:R-:W-:Y:S01]  /*2b00*/  FMUL.FTZ R39, R63, UR4 ;  /* 0x000000043f277c20 */ /* 0x000fe20008410000 */
[----:B------:R-:W-:Y:S01]  /*2b10*/  FMUL.FTZ R64, R64, UR4 ;  /* 0x0000000440407c20 */ /* 0x000fe20008410000 */
[----:B------:R-:W-:Y:S01]  /*2b20*/  FMUL.FTZ R65, R65, UR4 ;  /* 0x0000000441417c20 */ /* 0x000fe20008410000 */
[----:B------:R-:W-:Y:S01]  /*2b30*/  FMUL.FTZ R42, R66, UR4 ;  /* 0x00000004422a7c20 */ /* 0x000fe20008410000 */
[----:B------:R4:W0:Y:S01]  /*2b40*/  MUFU.TANH R73, R36 ;  /* 0x0000002400497308 */ /* 0x0008220000002400 */
[----:B--2---:R-:W-:Y:S01]  /*2b50*/  FMUL.FTZ R33, R51, UR4 ;  /* 0x0000000433217c20 */ /* 0x004fe20008410000 */
[----:B------:R-:W-:Y:S01]  /*2b60*/  FMUL.FTZ R68, R68, UR4 ;  /* 0x0000000444447c20 */ /* 0x000fe20008410000 */
        /* <DEDUP_REMOVED lines=9> */
[----:B------:R-:W-:Y:S01]  /*2c00*/  PLOP3.LUT P2, PT, PT, PT, UP0, 0x40, 0x0 ;  /* 0x000000000000781c */ /* 0x000fe20003f4e808 */
[----:B------:R-:W-:Y:S01]  /*2c10*/  IMAD.MOV.U32 R9, RZ, RZ, -0x60 ;  /* 0xffffffa0ff097424 */ /* 0x000fe200078e00ff */
[C-C-:B------:R-:W-:Y:S01]  /*2c20*/  IADD3 R10, -R16.reuse, 0x61, R5.reuse ;  /* 0x00000061100a7810 */ /* 0x140fe20007ffe105 */
[----:B------:R-:W-:Y:S01]  /*2c30*/  FMUL.FTZ R57, R57, UR4 ;  /* 0x0000000439397c20 */ /* 0x000fe20008410000 */
[----:B------:R4:W0:Y:S01]  /*2c40*/  MUFU.TANH R75, R40 ;  /* 0x00000028004b7308 */ /* 0x0008220000002400 */
[----:B--2---:R-:W-:Y:S01]  /*2c50*/  FMUL.FTZ R37, R59, UR4 ;  /* 0x000000043b257c20 */ /* 0x004fe20008410000 */
[----:B------:R-:W-:Y:S01]  /*2c60*/  IADD3 R58, -R16, 0x60, R5 ;  /* 0x00000060103a7810 */ /* 0x000fe20007ffe105 */
[----:B------:R-:W-:-:S04]  /*2c70*/  IMAD.IADD R10, R10, 0x1, -R17 ;  /* 0x000000010a0a7824 */ /* 0x000fc800078e0a11 */
[----:B------:R-:W-:Y:S01]  /*2c80*/  VIADD R63, R10, UR6 ;  /* 0x000000060a3f7c36 */ /* 0x000fe20008000000 */
[----:B------:R2:W0:Y:S01]  /*2c90*/  MUFU.TANH R77, R44 ;  /* 0x0000002c004d7308 */ /* 0x0004220000002400 */
[----:B----4-:R-:W-:Y:S01]  /*2ca0*/  FMUL.FTZ R40, R67, UR4 ;  /* 0x0000000443287c20 */ /* 0x010fe20008410000 */
[----:B------:R-:W-:Y:S02]  /*2cb0*/  IMAD R67, R176, R9, 0x60 ;  /* 0x00000060b0437424 */ /* 0x000fe400078e0209 */
[----:B------:R-:W-:Y:S01]  /*2cc0*/  VIADD R66, R10, UR26 ;  /* 0x0000001a0a427c36 */ /* 0x000fe20008000000 */
[----:B-1----:R-:W-:Y:S01]  /*2cd0*/  VIADDMNMX R13, R52, R63, R58, PT ;  /* 0x0000003f340d7246 */ /* 0x002fe2000380013a */
[----:B------:R-:W-:Y:S02]  /*2ce0*/  IMAD.IADD R70, R67, 0x1, -R16 ;  /* 0x0000000143467824 */ /* 0x000fe400078e0a10 */
[----:B------:R-:W1:Y:S01]  /*2cf0*/  MUFU.TANH R4, R4 ;  /* 0x0000000400047308 */ /* 0x000e620000002400 */
[----:B--2---:R-:W-:-:S07]  /*2d00*/  FMUL.FTZ R44, R71, UR4 ;  /* 0x00000004472c7c20 */ /* 0x004fce0008410000 */
[----:B------:R-:W2:Y:S08]  /*2d10*/  MUFU.TANH R2, R2 ;  /* 0x0000000200027308 */ /* 0x000eb00000002400 */
[----:B------:R-:W4:Y:S08]  /*2d20*/  MUFU.TANH R0, R0 ;  /* 0x0000000000007308 */ /* 0x000f300000002400 */
        /* <DEDUP_REMOVED lines=36> */
[----:B-----5:R-:W-:Y:S01]  /*2f70*/  IMAD.IADD R57, R66, 0x1, R52 ;  /* 0x0000000142397824 */ /* 0x020fe200078e0234 */
[----:B-1234-:R-:W-:Y:S06]  /*2f80*/  @P2 BRA `(.L_x_2352) ;  /* 0x0000000000542947 */ /* 0x01efec0003800000 */
[----:B------:R-:W-:Y:S01]  /*2f90*/  IADD3 R5, -R17, R19, R52 ;  /* 0x0000001311057210 */ /* 0x000fe20007ffe134 */
        /* <DEDUP_REMOVED lines=11> */
.L_x_2354:
[----:B------:R-:W-:-:S06]  /*3050*/  UISETP.NE.AND UP1, UPT, UR7, 0x1, UPT ;  /* 0x000000010700788c */ /* 0x000fcc000bf25270 */
[----:B------:R-:W-:-:S05]  /*3060*/  PLOP3.LUT P2, PT, PT, PT, UP1, 0x80, 0x0 ;  /* 0x000000000000781c */ /* 0x000fca0003f4f018 */
[----:B------:R-:W-:-:S08]  /*3070*/  @UP1 ULDC.64 UR10, c[0x0][0x9e8] ;  /* 0x00027a00000a1ab9 */ /* 0x000fd00000000a00 */
[----:B------:R-:W-:-:S05]  /*3080*/  @P2 IMAD.HI.U32 R9, R5, UR10, RZ ;  /* 0x0000000a05092c27 */ /* 0x000fca000f8e00ff */
[----:B------:R-:W-:-:S07]  /*3090*/  @P2 SHF.R.U32.HI R5, RZ, UR11, R9 ;  /* 0x0000000bff052c19 */ /* 0x000fce0008011609 */
.L_x_2355:
[----:B------:R-:W-:Y:S05]  /*30a0*/  BSYNC B0 ;  /* 0x0000000000007941 */ /* 0x000fea0003800000 */
.L_x_2353:
[----:B------:R-:W-:-:S05]  /*30b0*/  IMAD R10, R5, UR7, R70 ;  /* 0x00000007050a7c24 */ /* 0x000fca000f8e0246 */
[----:B------:R-:W-:Y:S02]  /*30c0*/  VIMNMX R57, R57, R10, !PT ;  /* 0x0000000a39397248 */ /* 0x000fe40007fe0100 */
[----:B------:R-:W-:-:S07]  /*30d0*/  VIADDMNMX R13, R10, UR7, R13, PT ;  /* 0x000000070a0d7c46 */ /* 0x000fce000b80010d */
.L_x_2352:
[C---:B------:R-:W-:Y:S02]  /*30e0*/  ISETP.GE.AND P3, PT, R67.reuse, 0x9, PT ;  /* 0x000000094300780c */ /* 0x040fe40003f66270 */
[----:B------:R-:W-:Y:S02]  /*30f0*/  ISETP.GE.AND P2, PT, R67, 0x2, PT ;  /* 0x000000024300780c */ /* 0x000fe40003f46270 */
[----:B------:R-:W-:Y:S02]  /*3100*/  P2R R83, PR, RZ, 0x8 ;  /* 0x00000008ff537803 */ /* 0x000fe40000000000 */
[C---:B------:R-:W-:Y:S02]  /*3110*/  ISETP.GT.AND P3, PT, R57.reuse, 0x8, !P3 ;  /* 0x000000083900780c */ /* 0x040fe40005f64270 */
[----:B------:R-:W-:Y:S02]  /*3120*/  ISETP.GT.AND P4, PT, R57, 0x1, !P2 ;  /* 0x000000013900780c */ /* 0x000fe40005784270 */
[----:B------:R-:W-:-:S02]  /*3130*/  ISETP.LT.OR P3, PT, R13, 0x9, P3 ;  /* 0x000000090d00780c */ /* 0x000fc40001f61670 */
[----:B------:R-:W-:Y:S02]  /*3140*/  ISETP.GE.AND P5, PT, R67, 0xa, PT ;  /* 0x0000000a4300780c */ /* 0x000fe40003fa6270 */
[----:B0-----:R-:W-:Y:S02]  /*3150*/  FSEL R59, R11, -INF , !P3 ;  /* 0xff8000000b3b7808 */ /* 0x001fe40005800000 */
[----:B------:R-:W-:Y:S02]  /*3160*/  ISETP.LT.OR P4, PT, R13, 0x2, P4 ;  /* 0x000000020d00780c */ /* 0x000fe40002781670 */
[----:B------:R-:W-:Y:S02]  /*3170*/  ISETP.GT.AND P3, PT, R57, 0x9, !P5 ;  /* 0x000000093900780c */ /* 0x000fe40006f64270 */
[----:B------:R-:W-:Y:S02]  /*3180*/  FSEL R71, R2, -INF , !P4 ;  /* 0xff80000002477808 */ /* 0x000fe40006000000 */
        /* <DEDUP_REMOVED lines=123> */
.L_x_2358:
[----:B------:R-:W-:-:S06]  /*3940*/  UISETP.NE.AND UP1, UPT, UR7, 0x1, UPT ;  /* 0x000000010700788c */ /* 0x000fcc000bf25270 */
[----:B------:R-:W-:-:S05]  /*3950*/  PLOP3.LUT P5, PT, PT, PT, UP1, 0x80, 0x0 ;  /* 0x000000000000781c */ /* 0x000fca0003faf018 */
[----:B------:R-:W-:-:S08]  /*3960*/  @UP1 ULDC.64 UR10, c[0x0][0x9e8] ;  /* 0x00027a00000a1ab9 */ /* 0x000fd00000000a00 */
[----:B------:R-:W-:Y:S01]  /*3970*/  @P5 IMAD.HI.U32 R38, R4, UR10, RZ ;  /* 0x0000000a04265c27 */ /* 0x000fe2000f8e00ff */
[----:B------:R-:W-:-:S13]  /*3980*/  PLOP3.LUT P5, PT, PT, PT, UP1, 0x80, 0x0 ;  /* 0x000000000000781c */ /* 0x000fda0003faf018 */
[----:B------:R-:W-:-:S07]  /*3990*/  @P5 SHF.R.U32.HI R4, RZ, UR11, R38 ;  /* 0x0000000bff045c19 */ /* 0x000fce0008011626 */
.L_x_2359:
[----:B------:R-:W-:Y:S05]  /*39a0*/  BSYNC B0 ;  /* 0x0000000000007941 */ /* 0x000fea0003800000 */
.L_x_2357:
[----:B------:R-:W-:-:S05]  /*39b0*/  IMAD R4, R4, UR7, R70 ;  /* 0x0000000704047c24 */ /* 0x000fca000f8e0246 */
[----:B------:R-:W-:Y:S02]  /*39c0*/  VIMNMX R60, R60, R4, !PT ;  /* 0x000000043c3c7248 */ /* 0x000fe40007fe0100 */
[----:B------:R-:W-:-:S07]  /*39d0*/  VIADDMNMX R57, R4, UR7, R57, PT ;  /* 0x0000000704397c46 */ /* 0x000fce000b800139 */
.L_x_2356:
[C---:B------:R-:W-:Y:S01]  /*39e0*/  ISETP.GT.AND P2, PT, R60.reuse, 0x1, !P2 ;  /* 0x000000013c00780c */ /* 0x040fe20005744270 */
[----:B------:R-:W-:Y:S01]  /*39f0*/  ULDC UR4, c[0x0][0x988] ;  /* 0x0002620000047ab9 */ /* 0x000fe20000000800 */
[----:B------:R-:W-:Y:S02]  /*3a00*/  ISETP.NE.AND P5, PT, R73, RZ, PT ;  /* 0x000000ff4900720c */ /* 0x000fe40003fa5270 */
[----:B------:R-:W-:Y:S02]  /*3a10*/  ISETP.LT.OR P2, PT, R57, 0x2, P2 ;  /* 0x000000023900780c */ /* 0x000fe40001741670 */
[----:B------:R-:W-:Y:S02]  /*3a20*/  ISETP.GT.AND P6, PT, R60, RZ, !P6 ;  /* 0x000000ff3c00720c */ /* 0x000fe400077c4270 */
[----:B------:R-:W-:Y:S02]  /*3a30*/  FSEL R15, R15, -INF , !P2 ;  /* 0xff8000000f0f7808 */ /* 0x000fe40005000000 */
[----:B------:R-:W-:-:S02]  /*3a40*/  ISETP.NE.AND P2, PT, R83, RZ, PT ;  /* 0x000000ff5300720c */ /* 0x000fc40003f45270 */
[C---:B------:R-:W-:Y:S02]  /*3a50*/  ISETP.LT.OR P6, PT, R57.reuse, 0x1, P6 ;  /* 0x000000013900780c */ /* 0x040fe400037c1670 */
[----:B------:R-:W-:Y:S02]  /*3a60*/  ISETP.GT.AND P2, PT, R60, 0x8, !P2 ;  /* 0x000000083c00780c */ /* 0x000fe40005744270 */
[----:B------:R-:W-:Y:S02]  /*3a70*/  FSEL R58, R0, -INF , !P6 ;  /* 0xff800000003a7808 */ /* 0x000fe40007000000 */
[----:B------:R-:W-:Y:S02]  /*3a80*/  ISETP.LT.OR P2, PT, R57, 0x9, P2 ;  /* 0x000000093900780c */ /* 0x000fe40001741670 */
[----:B------:R-:W-:Y:S02]  /*3a90*/  FMNMX.FTZ R0, R65, R71, !PT ;  /* 0x0000004741007209 */ /* 0x000fe40007810000 */
[----:B------:R-:W-:-:S02]  /*3aa0*/  FSEL R20, R20, -INF , !P2 ;  /* 0xff80000014147808 */ /* 0x000fc40005000000 */
        /* <DEDUP_REMOVED lines=47> */
[----:B------:R-:W-:-:S02]  /*3da0*/  ISETP.NE.AND P2, PT, R76, RZ, PT ;  /* 0x000000ff4c00720c */ /* 0x000fc40003f45270 */
[----:B------:R-:W-:Y:S02]  /*3db0*/  FMNMX.FTZ R0, R2, R61, !PT ;  /* 0x0000003d02007209 */ /* 0x000fe40007810000 */
[----:B------:R-:W-:Y:S02]  /*3dc0*/  ISETP.GT.AND P2, PT, R60, 0x28, !P2 ;  /* 0x000000283c00780c */ /* 0x000fe40005744270 */
[----:B------:R-:W-:Y:S02]  /*3dd0*/  FMNMX.FTZ R61, R13, R0, !PT ;  /* 0x000000000d3d7209 */ /* 0x000fe40007810000 */
[----:B------:R-:W-:Y:S02]  /*3de0*/  ISETP.LT.OR P2, PT, R57, 0x29, P2 ;  /* 0x000000293900780c */ /* 0x000fe40001741670 */
[----:B------:R-:W-:Y:S01]  /*3df0*/  ISETP.NE.AND P5, PT, R82, RZ, PT ;  /* 0x000000ff5200720c */ /* 0x000fe20003fa5270 */
[----:B------:R-:W0:Y:S01]  /*3e00*/  SHFL.BFLY PT, R0, R61, 0x2, 0x1f ;  /* 0x0c401f003d007f89 */ /* 0x000e2200000e0000 */
[----:B------:R-:W-:-:S02]  /*3e10*/  FSEL R30, R30, -INF , !P2 ;  /* 0xff8000001e1e7808 */ /* 0x000fc40005000000 */
[----:B------:R-:W-:Y:S02]  /*3e20*/  ISETP.NE.AND P2, PT, R77, RZ, PT ;  /* 0x000000ff4d00720c */ /* 0x000fe40003f45270 */
[----:B------:R-:W-:Y:S02]  /*3e30*/  ISETP.NE.AND P6, PT, R90, RZ, PT ;  /* 0x000000ff5a00720c */ /* 0x000fe40003fc5270 */
[C---:B------:R-:W-:Y:S02]  /*3e40*/  ISETP.GT.AND P2, PT, R60.reuse, 0x29, !P2 ;  /* 0x000000293c00780c */ /* 0x040fe40005744270 */
[C---:B------:R-:W-:Y:S02]  /*3e50*/  ISETP.GT.AND P3, PT, R60.reuse, 0x51, !P3 ;  /* 0x000000513c00780c */ /* 0x040fe40005f64270 */
[----:B------:R-:W-:Y:S02]  /*3e60*/  ISETP.LT.OR P2, PT, R57, 0x2a, P2 ;  /* 0x0000002a3900780c */ /* 0x000fe40001741670 */
[----:B------:R-:W-:-:S02]  /*3e70*/  ISETP.GT.AND P4, PT, R60, 0x58, !P4 ;  /* 0x000000583c00780c */ /* 0x000fc40006784270 */
[----:B------:R-:W-:Y:S02]  /*3e80*/  FSEL R31, R31, -INF , !P2 ;  /* 0xff8000001f1f7808 */ /* 0x000fe40005000000 */
[----:B------:R-:W-:Y:S02]  /*3e90*/  ISETP.NE.AND P2, PT, R78, RZ, PT ;  /* 0x000000ff4e00720c */ /* 0x000fe40003f45270 */
[C---:B------:R-:W-:Y:S02]  /*3ea0*/  ISETP.LT.OR P3, PT, R57.reuse, 0x52, P3 ;  /* 0x000000523900780c */ /* 0x040fe40001f61670 */
[----:B------:R-:W-:Y:S02]  /*3eb0*/  ISETP.GT.AND P2, PT, R60, 0x30, !P2 ;  /* 0x000000303c00780c */ /* 0x000fe40005744270 */
[C---:B------:R-:W-:Y:S02]  /*3ec0*/  ISETP.LT.OR P4, PT, R57.reuse, 0x59, P4 ;  /* 0x000000593900780c */ /* 0x040fe40002781670 */
[----:B------:R-:W-:-:S02]  /*3ed0*/  ISETP.LT.OR P2, PT, R57, 0x31, P2 ;  /* 0x000000313900780c */ /* 0x000fc40001741670 */
[----:B------:R-:W-:Y:S02]  /*3ee0*/  FSEL R40, R40, -INF , !P3 ;  /* 0xff80000028287808 */ /* 0x000fe40005800000 */
[----:B------:R-:W-:Y:S02]  /*3ef0*/  FSEL R32, R32, -INF , !P2 ;  /* 0xff80000020207808 */ /* 0x000fe40005000000 */
[----:B------:R-:W-:Y:S02]  /*3f00*/  ISETP.NE.AND P2, PT, R87, RZ, PT ;  /* 0x000000ff5700720c */ /* 0x000fe40003f45270 */
[----:B------:R-:W-:Y:S02]  /*3f10*/  FSEL R46, R46, -INF , !P4 ;  /* 0xff8000002e2e7808 */ /* 0x000fe40006000000 */
        /* <DEDUP_REMOVED lines=23> */
[----:B0-----:R-:W-:-:S05]  /*4090*/  FMNMX.FTZ R62, R61, R0, !PT ;  /* 0x000000003d3e7209 */ /* 0x001fca0007810000 */
[----:B------:R-:W0:Y:S02]  /*40a0*/  SHFL.BFLY PT, R63, R62, 0x1, 0x1f ;  /* 0x0c201f003e3f7f89 */ /* 0x000e2400000e0000 */
[----:B0-----:R-:W-:-:S04]  /*40b0*/  FMNMX.FTZ R4, R62, R63, !PT ;  /* 0x0000003f3e047209 */ /* 0x001fc80007810000 */
[C---:B------:R-:W-:Y:S01]  /*40c0*/  FSETP.NEU.FTZ.AND P2, PT, R4.reuse, -INF , PT ;  /* 0xff8000000400780b */ /* 0x040fe20003f5d000 */
[----:B------:R-:W-:-:S05]  /*40d0*/  FMUL.FTZ R0, R4, UR4 ;  /* 0x0000000404007c20 */ /* 0x000fca0008410000 */
[----:B------:R-:W-:Y:S02]  /*40e0*/  FSEL R64, R0, RZ, P2 ;  /* 0x000000ff00407208 */ /* 0x000fe40001000000 */
[----:B------:R-:W-:Y:S02]  /*40f0*/  ISETP.GT.AND P2, PT, R60, 0x49, !P5 ;  /* 0x000000493c00780c */ /* 0x000fe40006f44270 */
[----:B------:R-:W-:Y:S01]  /*4100*/  ISETP.NE.AND P5, PT, R67, RZ, PT ;  /* 0x000000ff4300720c */ /* 0x000fe20003fa5270 */
[--C-:B------:R-:W-:Y:S01]  /*4110*/  FFMA.FTZ R154, R59, UR4, -R64.reuse ;  /* 0x000000043b9a7c23 */ /* 0x100fe20008010840 */
[----:B------:R-:W-:Y:S01]  /*4120*/  ISETP.LT.OR P2, PT, R57, 0x4a, P2 ;  /* 0x0000004a3900780c */ /* 0x000fe20001741670 */
[--C-:B------:R-:W-:Y:S01]  /*4130*/  FFMA.FTZ R156, R56, UR4, -R64.reuse ;  /* 0x00000004389c7c23 */ /* 0x100fe20008010840 */
[--C-:B------:R-:W-:Y:S01]  /*4140*/  FFMA.FTZ R158, R55, UR4, -R64.reuse ;  /* 0x00000004379e7c23 */ /* 0x100fe20008010840 */
[----:B------:R-:W-:Y:S01]  /*4150*/  ISETP.GT.AND P5, PT, R60, 0x59, !P5 ;  /* 0x000000593c00780c */ /* 0x000fe20006fa4270 */
[--C-:B------:R-:W-:Y:S01]  /*4160*/  FFMA.FTZ R160, R54, UR4, -R64.reuse ;  /* 0x0000000436a07c23 */ /* 0x100fe20008010840 */
[----:B------:R-:W-:Y:S01]  /*4170*/  FSEL R0, R39, -INF , !P2 ;  /* 0xff80000027007808 */ /* 0x000fe20005000000 */
[--C-:B------:R-:W-:Y:S01]  /*4180*/  FFMA.FTZ R162, R53, UR4, -R64.reuse ;  /* 0x0000000435a27c23 */ /* 0x100fe20008010840 */
[----:B------:R-:W-:Y:S01]  /*4190*/  FMNMX.FTZ R39, R58, R15, !PT ;  /* 0x0000000f3a277209 */ /* 0x000fe20007810000 */
[--C-:B------:R-:W-:Y:S01]  /*41a0*/  FFMA.FTZ R48, R48, UR4, -R64.reuse ;  /* 0x0000000430307c23 */ /* 0x100fe20008010840 */
[----:B------:R-:W-:Y:S01]  /*41b0*/  ISETP.GT.AND P2, PT, R60, 0x50, !P6 ;  /* 0x000000503c00780c */ /* 0x000fe20007744270 */
        /* <DEDUP_REMOVED lines=8> */
[----:B------:R-:W-:Y:S01]  /*4240*/  MUFU.EX2 R152, R152 ;  /* 0x0000009800987308 */ /* 0x000fe20000000800 */
[----:B------:R-:W-:Y:S01]  /*4250*/  FMNMX.FTZ R62, R24, R39, !PT ;  /* 0x00000027183e7209 */ /* 0x000fe20007810000 */
[--C-:B------:R-:W-:Y:S01]  /*4260*/  FFMA.FTZ R41, R41, UR4, -R64.reuse ;  /* 0x0000000429297c23 */ /* 0x100fe20008010840 */
[----:B------:R-:W-:Y:S01]  /*4270*/  ISETP.LT.OR P5, PT, R57, 0x5a, P5 ;  /* 0x0000005a3900780c */ /* 0x000fe20002fa1670 */
[--C-:B------:R-:W-:Y:S01]  /*4280*/  FFMA.FTZ R43, R43, UR4, -R64.reuse ;  /* 0x000000042b2b7c23 */ /* 0x100fe20008010840 */
[----:B------:R-:W-:Y:S01]  /*4290*/  FMNMX.FTZ R61, R25, R62, !PT ;  /* 0x0000003e193d7209 */ /* 0x000fe20007810000 */
[--C-:B------:R-:W-:Y:S01]  /*42a0*/  FFMA.FTZ R2, R2, UR4, -R64.reuse ;  /* 0x0000000402027c23 */ /* 0x100fe20008010840 */
[----:B------:R-:W-:Y:S01]  /*42b0*/  FSEL R44, R44, -INF , !P5 ;  /* 0xff8000002c2c7808 */ /* 0x000fe20006800000 */
[----:B------:R0:W-:Y:S01]  /*42c0*/  MUFU.EX2 R57, R48 ;  /* 0x0000003000397308 */ /* 0x0001e20000000800 */
[----:B------:R-:W-:Y:S01]  /*42d0*/  FMNMX.FTZ R62, R26, R61, !PT ;  /* 0x0000003d1a3e7209 */ /* 0x000fe20007810000 */
[--C-:B------:R-:W-:Y:S01]  /*42e0*/  FFMA.FTZ R45, R45, UR4, -R64.reuse ;  /* 0x000000042d2d7c23 */ /* 0x100fe20008010840 */
[--C-:B------:R-:W-:Y:S01]  /*42f0*/  FFMA.FTZ R47, R47, UR4, -R64.reuse ;  /* 0x000000042f2f7c23 */ /* 0x100fe20008010840 */
[--C-:B------:R-:W-:Y:S01]  /*4300*/  FFMA.FTZ R10, R10, UR4, -R64.reuse ;  /* 0x000000040a0a7c23 */ /* 0x100fe20008010840 */
[----:B------:R-:W-:Y:S01]  /*4310*/  FMNMX.FTZ R59, R27, R62, !PT ;  /* 0x0000003e1b3b7209 */ /* 0x000fe20007810000 */
[--C-:B------:R-:W-:Y:S01]  /*4320*/  FFMA.FTZ R49, R49, UR4, -R64.reuse ;  /* 0x0000000431317c23 */ /* 0x100fe20008010840 */
[--C-:B------:R-:W-:Y:S01]  /*4330*/  FFMA.FTZ R164, R52, UR4, -R64.reuse ;  /* 0x0000000434a47c23 */ /* 0x100fe20008010840 */
[----:B------:R-:W1:Y:S01]  /*4340*/  MUFU.EX2 R39, R63 ;  /* 0x0000003f00277308 */ /* 0x000e620000000800 */
[----:B------:R-:W-:Y:S01]  /*4350*/  FMNMX.FTZ R62, R28, R59, !PT ;  /* 0x0000003b1c3e7209 */ /* 0x000fe20007810000 */
[--C-:B0-----:R-:W-:Y:S01]  /*4360*/  FFMA.FTZ R48, R5, UR4, -R64.reuse ;  /* 0x0000000405307c23 */ /* 0x101fe20008010840 */
[--C-:B------:R-:W-:Y:S01]  /*4370*/  FFMA.FTZ R51, R51, UR4, -R64.reuse ;  /* 0x0000000433337c23 */ /* 0x100fe20008010840 */
[--C-:B------:R-:W-:Y:S01]  /*4380*/  FFMA.FTZ R166, R50, UR4, -R64.reuse ;  /* 0x0000000432a67c23 */ /* 0x100fe20008010840 */
[----:B------:R-:W-:Y:S01]  /*4390*/  FMNMX.FTZ R59, R29, R62, !PT ;  /* 0x0000003e1d3b7209 */ /* 0x000fe20007810000 */
[--C-:B------:R-:W-:Y:S01]  /*43a0*/  FFMA.FTZ R14, R14, UR4, -R64.reuse ;  /* 0x000000040e0e7c23 */ /* 0x100fe20008010840 */
[--C-:B------:R-:W-:Y:S01]  /*43b0*/  FFMA.FTZ R9, R9, UR4, -R64.reuse ;  /* 0x0000000409097c23 */ /* 0x100fe20008010840 */
[----:B------:R-:W-:Y:S01]  /*43c0*/  MUFU.EX2 R170, R11 ;  /* 0x0000000b00aa7308 */ /* 0x000fe20000000800 */
[----:B------:R-:W-:Y:S01]  /*43d0*/  FMNMX.FTZ R56, R30, R59, !PT ;  /* 0x0000003b1e387209 */ /* 0x000fe20007810000 */
[----:B------:R-:W-:-:S03]  /*43e0*/  FFMA.FTZ R13, R13, UR4, -R64 ;  /* 0x000000040d0d7c23 */ /* 0x000fc60008010840 */
[----:B------:R-:W-:-:S03]  /*43f0*/  FMNMX.FTZ R59, R31, R56, !PT ;  /* 0x000000381f3b7209 */ /* 0x000fc60007810000 */
[----:B------:R-:W0:Y:S01]  /*4400*/  MUFU.EX2 R154, R154 ;  /* 0x0000009a009a7308 */ /* 0x000e220000000800 */
[----:B------:R-:W-:-:S04]  /*4410*/  FMNMX.FTZ R56, R32, R59, !PT ;  /* 0x0000003b20387209 */ /* 0x000fc80007810000 */
[----:B------:R-:W-:-:S03]  /*4420*/  FMNMX.FTZ R59, R33, R56, !PT ;  /* 0x00000038213b7209 */ /* 0x000fc60007810000 */
[----:B------:R-:W2:Y:S01]  /*4430*/  MUFU.EX2 R41, R41 ;  /* 0x0000002900297308 */ /* 0x000ea20000000800 */
[----:B------:R-:W-:-:S04]  /*4440*/  FMNMX.FTZ R56, R34, R59, !PT ;  /* 0x0000003b22387209 */ /* 0x000fc80007810000 */
[----:B------:R-:W-:-:S03]  /*4450*/  FMNMX.FTZ R55, R35, R56, !PT ;  /* 0x0000003823377209 */ /* 0x000fc60007810000 */
[----:B------:R-:W3:Y:S01]  /*4460*/  MUFU.EX2 R156, R156 ;  /* 0x0000009c009c7308 */ /* 0x000ee20000000800 */
[----:B------:R-:W-:-:S04]  /*4470*/  FMNMX.FTZ R56, R36, R55, !PT ;  /* 0x0000003724387209 */ /* 0x000fc80007810000 */
[----:B------:R-:W-:-:S03]  /*4480*/  FMNMX.FTZ R55, R37, R56, !PT ;  /* 0x0000003825377209 */ /* 0x000fc60007810000 */
[----:B------:R-:W4:Y:S01]  /*4490*/  MUFU.EX2 R43, R43 ;  /* 0x0000002b002b7308 */ /* 0x000f220000000800 */
[----:B------:R-:W-:-:S04]  /*44a0*/  FMNMX.FTZ R55, R38, R55, !PT ;  /* 0x0000003726377209 */ /* 0x000fc80007810000 */
[----:B------:R-:W-:-:S03]  /*44b0*/  FMNMX.FTZ R55, R0, R55, !PT ;  /* 0x0000003700377209 */ /* 0x000fc60007810000 */
[----:B------:R-:W-:Y:S01]  /*44c0*/  MUFU.EX2 R174, R2 ;  /* 0x0000000200ae7308 */ /* 0x000fe20000000800 */
[----:B------:R-:W-:-:S04]  /*44d0*/  FMNMX.FTZ R55, R42, R55, !PT ;  /* 0x000000372a377209 */ /* 0x000fc80007810000 */
[----:B------:R-:W-:-:S03]  /*44e0*/  FMNMX.FTZ R55, R40, R55, !PT ;  /* 0x0000003728377209 */ /* 0x000fc60007810000 */
[----:B------:R-:W5:Y:S01]  /*44f0*/  MUFU.EX2 R158, R158 ;  /* 0x0000009e009e7308 */ /* 0x000f620000000800 */
[----:B------:R-:W-:-:S04]  /*4500*/  FMNMX.FTZ R55, R46, R55, !PT ;  /* 0x000000372e377209 */ /* 0x000fc80007810000 */
[----:B------:R-:W-:-:S03]  /*4510*/  FMNMX.FTZ R55, R44, R55, !PT ;  /* 0x000000372c377209 */ /* 0x000fc60007810000 */
[----:B------:R-:W5:Y:S02]  /*4520*/  MUFU.EX2 R45, R45 ;  /* 0x0000002d002d7308 */ /* 0x000f640000000800 */
[----:B------:R-:W1:Y:S06]  /*4530*/  SHFL.BFLY PT, R54, R55, 0x2, 0x1f ;  /* 0x0c401f0037367f89 */ /* 0x000e6c00000e0000 */
[----:B------:R-:W5:Y:S08]  /*4540*/  MUFU.EX2 R160, R160 ;  /* 0x000000a000a07308 */ /* 0x000f700000000800 */
[----:B------:R-:W5:Y:S08]  /*4550*/  MUFU.EX2 R47, R47 ;  /* 0x0000002f002f7308 */ /* 0x000f700000000800 */
[----:B------:R-:W-:Y:S01]  /*4560*/  MUFU.EX2 R162, R162 ;  /* 0x000000a200a27308 */ /* 0x000fe20000000800 */
[----:B-1----:R-:W-:-:S05]  /*4570*/  FMNMX.FTZ R54, R55, R54, !PT ;  /* 0x0000003637367209 */ /* 0x002fca0007810000 */
[----:B------:R-:W1:Y:S02]  /*4580*/  SHFL.BFLY PT, R53, R54, 0x1, 0x1f ;  /* 0x0c201f0036357f89 */ /* 0x000e6400000e0000 */
[----:B------:R0:W-:Y:S08]  /*4590*/  MUFU.EX2 R55, R12 ;  /* 0x0000000c00377308 */ /* 0x0001f00000000800 */
[----:B------:R5:W-:Y:S08]  /*45a0*/  MUFU.EX2 R59, R10 ;  /* 0x0000000a003b7308 */ /* 0x000bf00000000800 */
[----:B------:R-:W-:Y:S01]  /*45b0*/  MUFU.EX2 R49, R49 ;  /* 0x0000003100317308 */ /* 0x000fe20000000800 */
[----:B-1----:R-:W-:Y:S01]  /*45c0*/  FMNMX.FTZ R5, R54, R53, !PT ;  /* 0x0000003536057209 */ /* 0x002fe20007810000 */
[----:B------:R-:W-:-:S06]  /*45d0*/  FADD.FTZ R53, R152, R39 ;  /* 0x0000002798357221 */ /* 0x000fcc0000010000 */
[----:B------:R-:W-:Y:S01]  /*45e0*/  MUFU.EX2 R164, R164 ;  /* 0x000000a400a47308 */ /* 0x000fe20000000800 */
[----:B------:R-:W-:Y:S01]  /*45f0*/  F2FP.BF16.F32.PACK_AB R152, R39, R152 ;  /* 0x000000982798723e */ /* 0x000fe200000010ff */
[C---:B0-----:R-:W-:Y:S01]  /*4600*/  FMUL.FTZ R12, R5.reuse, UR4 ;  /* 0x00000004050c7c20 */ /* 0x041fe20008410000 */
[----:B------:R-:W-:Y:S01]  /*4610*/  FSETP.NEU.FTZ.AND P2, PT, R5, -INF , PT ;  /* 0xff8000000500780b */ /* 0x000fe20003f5d000 */
[----:B------:R-:W-:Y:S01]  /*4620*/  FADD.FTZ R2, R154, R53 ;  /* 0x000000359a027221 */ /* 0x000fe20000010000 */
[C---:B--2---:R-:W-:Y:S02]  /*4630*/  F2FP.BF16.F32.PACK_AB R154, R41.reuse, R154 ;  /* 0x0000009a299a723e */ /* 0x044fe400000010ff */
[----:B------:R-:W-:Y:S01]  /*4640*/  FSEL R11, R12, RZ, P2 ;  /* 0x000000ff0c0b7208 */ /* 0x000fe20001000000 */
[----:B------:R-:W-:Y:S01]  /*4650*/  FADD.FTZ R53, R41, R2 ;  /* 0x0000000229357221 */ /* 0x000fe20000010000 */
[----:B------:R-:W-:Y:S03]  /*4660*/  MUFU.EX2 R51, R51 ;  /* 0x0000003300337308 */ /* 0x000fe60000000800 */
[--C-:B------:R-:W-:Y:S01]  /*4670*/  FFMA.FTZ R58, R58, UR4, -R11.reuse ;  /* 0x000000043a3a7c23 */ /* 0x100fe2000801080b */
[--C-:B------:R-:W-:Y:S01]  /*4680*/  FFMA.FTZ R15, R15, UR4, -R11.reuse ;  /* 0x000000040f0f7c23 */ /* 0x100fe2000801080b */
[--C-:B------:R-:W-:Y:S01]  /*4690*/  FFMA.FTZ R20, R20, UR4, -R11.reuse ;  /* 0x0000000414147c23 */ /* 0x100fe2000801080b */
[--C-:B------:R-:W-:Y:S01]  /*46a0*/  FFMA.FTZ R21, R21, UR4, -R11.reuse ;  /* 0x0000000415157c23 */ /* 0x100fe2000801080b */
[--C-:B------:R-:W-:Y:S01]  /*46b0*/  FFMA.FTZ R24, R24, UR4, -R11.reuse ;  /* 0x0000000418187c23 */ /* 0x100fe2000801080b */
[--C-:B------:R-:W-:Y:S01]  /*46c0*/  FFMA.FTZ R25, R25, UR4, -R11.reuse ;  /* 0x0000000419197c23 */ /* 0x100fe2000801080b */
[----:B------:R-:W-:Y:S01]  /*46d0*/  MUFU.EX2 R58, R58 ;  /* 0x0000003a003a7308 */ /* 0x000fe20000000800 */
[----:B------:R-:W-:Y:S01]  /*46e0*/  FFMA.FTZ R26, R26, UR4, -R11 ;  /* 0x000000041a1a7c23 */ /* 0x000fe2000801080b */
[----:B---3--:R-:W-:Y:S01]  /*46f0*/  FADD.FTZ R2, R156, R53 ;  /* 0x000000359c027221 */ /* 0x008fe20000010000 */
[--C-:B------:R-:W-:Y:S01]  /*4700*/  FFMA.FTZ R27, R27, UR4, -R11.reuse ;  /* 0x000000041b1b7c23 */ /* 0x100fe2000801080b */
[--C-:B------:R-:W-:Y:S01]  /*4710*/  FFMA.FTZ R28, R28, UR4, -R11.reuse ;  /* 0x000000041c1c7c23 */ /* 0x100fe2000801080b */
[--C-:B------:R-:W-:Y:S01]  /*4720*/  FFMA.FTZ R29, R29, UR4, -R11.reuse ;  /* 0x000000041d1d7c23 */ /* 0x100fe2000801080b */
[----:B----4-:R-:W-:Y:S01]  /*4730*/  FADD.FTZ R61, R43, R2 ;  /* 0x000000022b3d7221 */ /* 0x010fe20000010000 */
[--C-:B------:R-:W-:Y:S01]  /*4740*/  FFMA.FTZ R30, R30, UR4, -R11.reuse ;  /* 0x000000041e1e7c23 */ /* 0x100fe2000801080b */
[----:B------:R-:W0:Y:S01]  /*4750*/  MUFU.EX2 R15, R15 ;  /* 0x0000000f000f7308 */ /* 0x000e220000000800 */
[----:B------:R-:W-:Y:S01]  /*4760*/  FFMA.FTZ R31, R31, UR4, -R11 ;  /* 0x000000041f1f7c23 */ /* 0x000fe2000801080b */
[----:B-----5:R-:W-:Y:S01]  /*4770*/  FADD.FTZ R10, R158, R61 ;  /* 0x0000003d9e0a7221 */ /* 0x020fe20000010000 */
[--C-:B------:R-:W-:Y:S01]  /*4780*/  FFMA.FTZ R32, R32, UR4, -R11.reuse ;  /* 0x0000000420207c23 */ /* 0x100fe2000801080b */
[--C-:B------:R-:W-:Y:S01]  /*4790*/  FFMA.FTZ R33, R33, UR4, -R11.reuse ;  /* 0x0000000421217c23 */ /* 0x100fe2000801080b */
[--C-:B------:R-:W-:Y:S01]  /*47a0*/  FFMA.FTZ R34, R34, UR4, -R11.reuse ;  /* 0x0000000422227c23 */ /* 0x100fe2000801080b */
[----:B------:R-:W-:Y:S01]  /*47b0*/  FADD.FTZ R61, R45, R10 ;  /* 0x0000000a2d3d7221 */ /* 0x000fe20000010000 */
[--C-:B------:R-:W-:Y:S01]  /*47c0*/  FFMA.FTZ R35, R35, UR4, -R11.reuse ;  /* 0x0000000423237c23 */ /* 0x100fe2000801080b */
[----:B------:R-:W1:Y:S01]  /*47d0*/  MUFU.EX2 R20, R20 ;  /* 0x0000001400147308 */ /* 0x000e620000000800 */
[----:B------:R-:W-:Y:S01]  /*47e0*/  FFMA.FTZ R36, R36, UR4, -R11 ;  /* 0x0000000424247c23 */ /* 0x000fe2000801080b */
[----:B------:R-:W-:Y:S01]  /*47f0*/  FADD.FTZ R10, R160, R61 ;  /* 0x0000003da00a7221 */ /* 0x000fe20000010000 */
[--C-:B------:R-:W-:Y:S01]  /*4800*/  FFMA.FTZ R37, R37, UR4, -R11.reuse ;  /* 0x0000000425257c23 */ /* 0x100fe2000801080b */
[--C-:B------:R-:W-:Y:S01]  /*4810*/  FFMA.FTZ R38, R38, UR4, -R11.reuse ;  /* 0x0000000426267c23 */ /* 0x100fe2000801080b */
[--C-:B------:R-:W-:Y:S01]  /*4820*/  FFMA.FTZ R0, R0, UR4, -R11.reuse ;  /* 0x0000000400007c23 */ /* 0x100fe2000801080b */
[----:B------:R-:W-:Y:S01]  /*4830*/  FADD.FTZ R61, R47, R10 ;  /* 0x0000000a2f3d7221 */ /* 0x000fe20000010000 */
[----:B------:R-:W-:Y:S01]  /*4840*/  FFMA.FTZ R42, R42, UR4, -R11 ;  /* 0x000000042a2a7c23 */ /* 0x000fe2000801080b */
[----:B------:R-:W2:Y:S01]  /*4850*/  MUFU.EX2 R21, R21 ;  /* 0x0000001500157308 */ /* 0x000ea20000000800 */
[----:B0-----:R-:W-:Y:S01]  /*4860*/  FADD.FTZ R53, R58, R15 ;  /* 0x0000000f3a357221 */ /* 0x001fe20000010000 */
[----:B------:R-:W-:Y:S01]  /*4870*/  FADD.FTZ R10, R162, R61 ;  /* 0x0000003da20a7221 */ /* 0x000fe20000010000 */
[--C-:B------:R-:W-:Y:S01]  /*4880*/  FFMA.FTZ R40, R40, UR4, -R11.reuse ;  /* 0x0000000428287c23 */ /* 0x100fe2000801080b */
[--C-:B------:R-:W-:Y:S01]  /*4890*/  FFMA.FTZ R46, R46, UR4, -R11.reuse ;  /* 0x000000042e2e7c23 */ /* 0x100fe2000801080b */
[----:B------:R-:W-:Y:S01]  /*48a0*/  FFMA.FTZ R11, R44, UR4, -R11 ;  /* 0x000000042c0b7c23 */ /* 0x000fe2000801080b */
[----:B------:R-:W-:Y:S01]  /*48b0*/  FADD.FTZ R61, R49, R10 ;  /* 0x0000000a313d7221 */ /* 0x000fe20000010000 */
[----:B------:R-:W-:Y:S01]  /*48c0*/  F2FP.BF16.F32.PACK_AB R156, R43, R156 ;  /* 0x0000009c2b9c723e */ /* 0x000fe200000010ff */
[----:B------:R-:W0:Y:S01]  /*48d0*/  MUFU.EX2 R24, R24 ;  /* 0x0000001800187308 */ /* 0x000e220000000800 */
[----:B-1----:R-:W-:Y:S01]  /*48e0*/  FADD.FTZ R2, R20, R53 ;  /* 0x0000003514027221 */ /* 0x002fe20000010000 */
[----:B------:R-:W-:Y:S01]  /*48f0*/  FADD.FTZ R10, R164, R61 ;  /* 0x0000003da40a7221 */ /* 0x000fe20000010000 */
[----:B------:R-:W-:-:S02]  /*4900*/  F2FP.BF16.F32.PACK_AB R158, R45, R158 ;  /* 0x0000009e2d9e723e */ /* 0x000fc400000010ff */
[----:B------:R-:W-:Y:S01]  /*4910*/  F2FP.BF16.F32.PACK_AB R160, R47, R160 ;  /* 0x000000a02fa0723e */ /* 0x000fe200000010ff */
[----:B------:R-:W-:Y:S01]  /*4920*/  FADD.FTZ R61, R51, R10 ;  /* 0x0000000a333d7221 */ /* 0x000fe20000010000 */
[----:B------:R-:W-:Y:S01]  /*4930*/  F2FP.BF16.F32.PACK_AB R162, R49, R162 ;  /* 0x000000a231a2723e */ /* 0x000fe200000010ff */
[----:B------:R-:W1:Y:S01]  /*4940*/  MUFU.EX2 R25, R25 ;  /* 0x0000001900197308 */ /* 0x000e620000000800 */
[----:B--2---:R-:W-:Y:S01]  /*4950*/  FADD.FTZ R53, R21, R2 ;  /* 0x0000000215357221 */ /* 0x004fe20000010000 */
[----:B------:R-:W-:Y:S02]  /*4960*/  F2FP.BF16.F32.PACK_AB R164, R51, R164 ;  /* 0x000000a433a4723e */ /* 0x000fe400000010ff */
[----:B------:R-:W-:Y:S02]  /*4970*/  F2FP.BF16.F32.PACK_AB R153, R15, R58 ;  /* 0x0000003a0f99723e */ /* 0x000fe400000010ff */
[----:B------:R-:W-:Y:S02]  /*4980*/  F2FP.BF16.F32.PACK_AB R155, R21, R20 ;  /* 0x00000014159b723e */ /* 0x000fe400000010ff */
[----:B------:R-:W2:Y:S01]  /*4990*/  MUFU.EX2 R26, R26 ;  /* 0x0000001a001a7308 */ /* 0x000ea20000000800 */
[----:B0-----:R-:W-:-:S07]  /*49a0*/  FADD.FTZ R2, R24, R53 ;  /* 0x0000003518027221 */ /* 0x001fce0000010000 */
[----:B------:R-:W0:Y:S01]  /*49b0*/  MUFU.EX2 R27, R27 ;  /* 0x0000001b001b7308 */ /* 0x000e220000000800 */
[C---:B-1----:R-:W-:Y:S01]  /*49c0*/  FADD.FTZ R53, R25.reuse, R2 ;  /* 0x0000000219357221 */ /* 0x042fe20000010000 */
[----:B------:R-:W-:-:S06]  /*49d0*/  F2FP.BF16.F32.PACK_AB R157, R25, R24 ;  /* 0x00000018199d723e */ /* 0x000fcc00000010ff */
[----:B------:R-:W1:Y:S01]  /*49e0*/  MUFU.EX2 R28, R28 ;  /* 0x0000001c001c7308 */ /* 0x000e620000000800 */
[----:B--2---:R-:W-:-:S07]  /*49f0*/  FADD.FTZ R2, R26, R53 ;  /* 0x000000351a027221 */ /* 0x004fce0000010000 */
        /* <DEDUP_REMOVED lines=11> */
[C---:B-1----:R-:W-:Y:S01]  /*4ab0*/  FADD.FTZ R53, R31.reuse, R2 ;  /* 0x000000021f357221 */ /* 0x042fe20000010000 */
[----:B------:R-:W-:-:S06]  /*4ac0*/  F2FP.BF16.F32.PACK_AB R163, R31, R30 ;  /* 0x0000001e1fa3723e */ /* 0x000fcc00000010ff */
[----:B------:R-:W1:Y:S01]  /*4ad0*/  MUFU.EX2 R166, R166 ;  /* 0x000000a600a67308 */ /* 0x000e620000000800 */
[----:B--2---:R-:W-:-:S07]  /*4ae0*/  FADD.FTZ R2, R32, R53 ;  /* 0x0000003520027221 */ /* 0x004fce0000010000 */
[----:B------:R-:W-:Y:S01]  /*4af0*/  MUFU.EX2 R34, R34 ;  /* 0x0000002200227308 */ /* 0x000fe20000000800 */
[C---:B0-----:R-:W-:Y:S01]  /*4b00*/  FADD.FTZ R39, R33.reuse, R2 ;  /* 0x0000000221277221 */ /* 0x041fe20000010000 */
[----:B------:R-:W-:-:S06]  /*4b10*/  F2FP.BF16.F32.PACK_AB R165, R33, R32 ;  /* 0x0000002021a5723e */ /* 0x000fcc00000010ff */
[----:B------:R-:W0:Y:S01]  /*4b20*/  MUFU.EX2 R35, R35 ;  /* 0x0000002300237308 */ /* 0x000e220000000800 */
[----:B-1----:R-:W-:Y:S01]  /*4b30*/  FADD.FTZ R10, R166, R61 ;  /* 0x0000003da60a7221 */ /* 0x002fe20000010000 */
[----:B------:R-:W-:-:S03]  /*4b40*/  F2FP.BF16.F32.PACK_AB R166, R57, R166 ;  /* 0x000000a639a6723e */ /* 0x000fc600000010ff */
[----:B------:R-:W-:-:S03]  /*4b50*/  FADD.FTZ R61, R57, R10 ;  /* 0x0000000a393d7221 */ /* 0x000fc60000010000 */
[----:B------:R-:W1:Y:S08]  /*4b60*/  MUFU.EX2 R14, R14 ;  /* 0x0000000e000e7308 */ /* 0x000e700000000800 */
[----:B------:R-:W-:Y:S01]  /*4b70*/  MUFU.EX2 R36, R36 ;  /* 0x0000002400247308 */ /* 0x000fe20000000800 */
[----:B0-----:R-:W-:-:S07]  /*4b80*/  F2FP.BF16.F32.PACK_AB R167, R35, R34 ;  /* 0x0000002223a7723e */ /* 0x001fce00000010ff */
[----:B------:R-:W0:Y:S01]  /*4b90*/  MUFU.EX2 R37, R37 ;  /* 0x0000002500257308 */ /* 0x000e220000000800 */
[----:B-1----:R-:W-:Y:S01]  /*4ba0*/  FADD.FTZ R10, R14, R61 ;  /* 0x0000003d0e0a7221 */ /* 0x002fe20000010000 */
[----:B------:R-:W-:-:S03]  /*4bb0*/  F2FP.BF16.F32.PACK_AB R168, R55, R14 ;  /* 0x0000000e37a8723e */ /* 0x000fc600000010ff */
[----:B------:R-:W-:-:S03]  /*4bc0*/  FADD.FTZ R10, R55, R10 ;  /* 0x0000000a370a7221 */ /* 0x000fc60000010000 */
[----:B------:R-:W1:Y:S08]  /*4bd0*/  MUFU.EX2 R9, R9 ;  /* 0x0000000900097308 */ /* 0x000e700000000800 */
[----:B------:R-:W2:Y:S01]  /*4be0*/  MUFU.EX2 R38, R38 ;  /* 0x0000002600267308 */ /* 0x000ea20000000800 */
[----:B0-----:R-:W-:-:S07]  /*4bf0*/  F2FP.BF16.F32.PACK_AB R169, R37, R36 ;  /* 0x0000002425a9723e */ /* 0x001fce00000010ff */
[----:B------:R0:W-:Y:S01]  /*4c00*/  MUFU.EX2 R171, R0 ;  /* 0x0000000000ab7308 */ /* 0x0001e20000000800 */
[----:B-1----:R-:W-:-:S04]  /*4c10*/  FADD.FTZ R41, R9, R10 ;  /* 0x0000000a09297221 */ /* 0x002fc80000010000 */
[C---:B------:R-:W-:Y:S01]  /*4c20*/  FADD.FTZ R41, R170.reuse, R41 ;  /* 0x00000029aa297221 */ /* 0x040fe20000010000 */
[----:B------:R-:W-:Y:S02]  /*4c30*/  F2FP.BF16.F32.PACK_AB R170, R170, R9 ;  /* 0x00000009aaaa723e */ /* 0x000fe400000010ff */
[----:B------:R-:W1:Y:S01]  /*4c40*/  MUFU.EX2 R48, R48 ;  /* 0x0000003000307308 */ /* 0x000e620000000800 */
[----:B0-----:R-:W-:-:S04]  /*4c50*/  FADD.FTZ R0, R34, R39 ;  /* 0x0000002722007221 */ /* 0x001fc80000010000 */
[----:B------:R-:W-:-:S03]  /*4c60*/  FADD.FTZ R39, R35, R0 ;  /* 0x0000000023277221 */ /* 0x000fc60000010000 */
[----:B------:R-:W0:Y:S01]  /*4c70*/  MUFU.EX2 R42, R42 ;  /* 0x0000002a002a7308 */ /* 0x000e220000000800 */
[----:B------:R-:W-:-:S04]  /*4c80*/  FADD.FTZ R0, R36, R39 ;  /* 0x0000002724007221 */ /* 0x000fc80000010000 */
[----:B------:R-:W-:-:S03]  /*4c90*/  FADD.FTZ R39, R37, R0 ;  /* 0x0000000025277221 */ /* 0x000fc60000010000 */
[----:B------:R-:W3:Y:S01]  /*4ca0*/  MUFU.EX2 R173, R40 ;  /* 0x0000002800ad7308 */ /* 0x000ee20000000800 */
[----:B--2---:R-:W-:Y:S01]  /*4cb0*/  FADD.FTZ R0, R38, R39 ;  /* 0x0000002726007221 */ /* 0x004fe20000010000 */
[----:B-1----:R-:W-:Y:S01]  /*4cc0*/  FADD.FTZ R2, R48, R41 ;  /* 0x0000002930027221 */ /* 0x002fe20000010000 */
[----:B------:R-:W-:Y:S02]  /*4cd0*/  F2FP.BF16.F32.PACK_AB R172, R59, R48 ;  /* 0x000000303bac723e */ /* 0x000fe400000010ff */
[----:B------:R-:W-:Y:S01]  /*4ce0*/  FADD.FTZ R9, R171, R0 ;  /* 0x00000000ab097221 */ /* 0x000fe20000010000 */
[----:B------:R-:W-:Y:S01]  /*4cf0*/  FADD.FTZ R41, R59, R2 ;  /* 0x000000023b297221 */ /* 0x000fe20000010000 */
[----:B------:R-:W-:Y:S01]  /*4d00*/  F2FP.BF16.F32.PACK_AB R171, R171, R38 ;  /* 0x00000026abab723e */ /* 0x000fe200000010ff */
[----:B------:R-:W1:Y:S01]  /*4d10*/  MUFU.EX2 R46, R46 ;  /* 0x0000002e002e7308 */ /* 0x000e620000000800 */
[----:B0-----:R-:W-:Y:S01]  /*4d20*/  FADD.FTZ R0, R42, R9 ;  /* 0x000000092a007221 */ /* 0x001fe20000010000 */
[----:B------:R-:W-:-:S06]  /*4d30*/  FADD.FTZ R2, R174, R41 ;  /* 0x00000029ae027221 */ /* 0x000fcc0000010000 */
[----:B------:R-:W0:Y:S01]  /*4d40*/  MUFU.EX2 R13, R13 ;  /* 0x0000000d000d7308 */ /* 0x000e220000000800 */
[C---:B---3--:R-:W-:Y:S01]  /*4d50*/  FADD.FTZ R9, R173.reuse, R0 ;  /* 0x00000000ad097221 */ /* 0x048fe20000010000 */
[----:B------:R-:W-:-:S06]  /*4d60*/  F2FP.BF16.F32.PACK_AB R173, R173, R42 ;  /* 0x0000002aadad723e */ /* 0x000fcc00000010ff */
[----:B------:R-:W2:Y:S01]  /*4d70*/  MUFU.EX2 R11, R11 ;  /* 0x0000000b000b7308 */ /* 0x000ea20000000800 */
[----:B-1----:R-:W-:Y:S01]  /*4d80*/  FADD.FTZ R0, R46, R9 ;  /* 0x000000092e007221 */ /* 0x002fe20000010000 */
[C---:B0-----:R-:W-:Y:S01]  /*4d90*/  FADD.FTZ R2, R13.reuse, R2 ;  /* 0x000000020d027221 */ /* 0x041fe20000010000 */
[----:B------:R-:W-:Y:S02]  /*4da0*/  F2FP.BF16.F32.PACK_AB R174, R13, R174 ;  /* 0x000000ae0dae723e */ /* 0x000fe400000010ff */
[C---:B--2---:R-:W-:Y:S01]  /*4db0*/  FADD.FTZ R0, R11.reuse, R0 ;  /* 0x000000000b007221 */ /* 0x044fe20000010000 */
[----:B------:R-:W-:Y:S01]  /*4dc0*/  F2FP.BF16.F32.PACK_AB R175, R11, R46 ;  /* 0x0000002e0baf723e */ /* 0x000fe200000010ff */
[----:B------:R-:W-:Y:S06]  /*4dd0*/  @!P0 BRA `(.L_x_2360) ;  /* 0x0000000000048947 */ /* 0x000fec0003800000 */
[----:B------:R-:W-:Y:S01]  /*4de0*/  BPT.TRAP 0x1 ;  /* 0x000000040000795c */ /* 0x000fe20000300000 */
.L_x_2360:
[----:B------:R0:W1:Y:S01]  /*4df0*/  SYNCS.PHASECHK.TRANS64.TRYWAIT P2, [UR5+0x22850], R8 ;  /* 0x02285008ff0075a7 */ /* 0x0000620008040145 */
[----:B------:R-:W-:Y:S05]  /*4e00*/  @!P0 BRA `(.L_x_2361) ;  /* 0x0000000000048947 */ /* 0x000fea0003800000 */
[----:B------:R-:W-:Y:S01]  /*4e10*/  BPT.TRAP 0x1 ;  /* 0x000000040000795c */ /* 0x000fe20000300000 */
.L_x_2361:
[----:B-1----:R-:W-:Y:S05]  /*4e20*/  @P2 BRA `(.L_x_2362) ;  /* 0x0000000000082947 */ /* 0x002fea0003800000 */
[----:B------:R-:W1:Y:S02]  /*4e30*/  SYNCS.PHASECHK.TRANS64.TRYWAIT P2, [UR5+0x22850], R8 ;  /* 0x02285008ff0075a7 */ /* 0x000e640008040145 */
[----:B-1----:R-:W-:Y:S05]  /*4e40*/  @!P2 BRA `(.L_x_2363) ;  /* 0x0000015800a4a947 */ /* 0x002fea0003800000 */
.L_x_2362:
[----:B------:R-:W-:Y:S01]  /*4e50*/  R2UR UR10, R3 ;  /* 0x00000000030a72ca */ /* 0x000fe200000e0000 */
[----:B------:R2:W-:Y:S01]  /*4e60*/  BAR.SYNC.DEFER_BLOCKING R7, 0x100 ;  /* 0x000400070000751d */ /* 0x0005e20000010000 */
[----:B01----:R-:W-:-:S05]  /*4e70*/  IMAD.U32 R8, RZ, RZ, UR43 ;  /* 0x0000002bff087e24 */ /* 0x003fca000f8e00ff */
[----:B------:R-:W-:Y:S02]  /*4e80*/  UMOV UR11, 0x40000040 ;  /* 0x40000040000b7882 */ /* 0x000fe40000000000 */
[----:B------:R-:W0:Y:S01]  /*4e90*/  LDC R9, c[0x0][0x448] ;  /* 0x00011200ff097b82 */ /* 0x000e220000000800 */
[----:B------:R-:W-:-:S03]  /*4ea0*/  VOTEU.ALL UP1, P1 ;  /* 0x00000000003f7886 */ /* 0x000fc60000820000 */
[----:B------:R-:W-:Y:S02]  /*4eb0*/  UIADD3 UR10, UR10, 0x400, URZ ;  /* 0x000004000a0a7890 */ /* 0x000fe4000fffe03f */
[----:B------:R-:W-:Y:S02]  /*4ec0*/  @!UP1 UIADD3 UR5, UR5, 0x22860, URZ ;  /* 0x0002286005059890 */ /* 0x000fe4000fffe03f */
[----:B------:R-:W-:Y:S02]  /*4ed0*/  USHF.R.U32.HI UR10, URZ, 0x4, UR10 ;  /* 0x000000043f0a7899 */ /* 0x000fe4000801160a */
[----:B------:R-:W-:Y:S02]  /*4ee0*/  @!UP1 UPRMT UR5, URZ, 0x654, UR5 ;  /* 0x000006543f059896 */ /* 0x000fe40008000005 */
[----:B------:R-:W-:-:S04]  /*4ef0*/  ULOP3.LUT UR10, UR10, 0x3fff, URZ, 0xc0, !UPT ;  /* 0x00003fff0a0a7892 */ /* 0x000fc8000f8ec03f */
[----:B------:R-:W-:Y:S01]  /*4f00*/  ULOP3.LUT UR25, UR10, 0x3000000, URZ, 0xfc, !UPT ;  /* 0x030000000a197892 */ /* 0x000fe2000f8efc3f */
[----:B------:R-:W-:-:S03]  /*4f10*/  WARPGROUP.ARRIVE ;  /* 0x00000000000079c5 */ /* 0x000fc60000000000 */
[----:B------:R-:W-:Y:S01]  /*4f20*/  UIMAD UR14, UR39, 0xc00, UR25 ;  /* 0x00000c00270e78a4 */ /* 0x000fe2000f8e0219 */
[----:B0-----:R-:W-:-:S06]  /*4f30*/  ISETP.NE.AND P2, PT, R9, 0x1, PT ;  /* 0x000000010900780c */ /* 0x001fcc0003f45270 */
[----:B------:R-:W-:Y:S02]  /*4f40*/  UMOV UR10, UR14 ;  /* 0x0000000e000a7c82 */ /* 0x000fe40008000000 */
[----:B------:R-:W-:Y:S01]  /*4f50*/  HGMMA.64x256x16.F32.BF16 R24, R152, gdesc[UR8].tnspB, RZ, !UPT, gsb0 ;  /* 0x43e0000898187df0 */ /* 0x000fe2000c0018ff */
[----:B------:R-:W-:Y:S01]  /*4f60*/  UIADD3 UR10, UR14, 0x80, URZ ;  /* 0x000000800e0a7890 */ /* 0x000fe2000fffe03f */
[----:B------:R-:W-:-:S03]  /*4f70*/  UMOV UR11, 0x40000040 ;  /* 0x40000040000b7882 */ /* 0x000fc60000000000 */
[----:B------:R-:W0:Y:S08]  /*4f80*/  @P2 LDC R3, c[0x0][0x44c] ;  /* 0x00011300ff032b82 */ /* 0x000e300000000800 */
[----:B------:R-:W1:Y:S01]  /*4f90*/  @P2 LDC R10, c[0x0][0x450] ;  /* 0x00011400ff0a2b82 */ /* 0x000e620000000800 */
[----:B0-----:R-:W-:-:S05]  /*4fa0*/  @P2 IMAD.HI.U32 R3, R3, UR43, RZ ;  /* 0x0000002b03032c27 */ /* 0x001fca000f8e00ff */
[----:B-1----:R-:W-:Y:S01]  /*4fb0*/  @P2 SHF.R.U32.HI R8, RZ, R10, R3 ;  /* 0x0000000aff082219 */ /* 0x002fe20000011603 */
[----:B------:R-:W-:Y:S01]  /*4fc0*/  VIADD R3, R176, 0xfffffffe ;  /* 0xfffffffeb0037836 */ /* 0x000fe20000000000 */
[----:B------:R-:W-:Y:S02]  /*4fd0*/  PLOP3.LUT P2, PT, PT, PT, UP0, 0x40, 0x0 ;  /* 0x000000000000781c */ /* 0x000fe40003f4e808 */
[----:B------:R-:W-:Y:S01]  /*4fe0*/  IADD3 R8, R8, R19, -R17 ;  /* 0x0000001308087210 */ /* 0x000fe20007ffe811 */
[----:B------:R-:W-:Y:S02]  /*4ff0*/  WARPGROUP.DEPBAR.LE gsb0, 0x0 ;  /* 0x00008000000079c5 */ /* 0x000fe40000010000 */
        /* <DEDUP_REMOVED lines=29> */
[----:B------:R-:W-:Y:S01]  /*51d0*/  @!P1 SYNCS.ARRIVE.TRANS64.RED.A1T0 RZ, [UR5], RZ ;  /* 0x000000ffffff99a7 */ /* 0x000fe20008100405 */
[----:B--2---:R-:W-:Y:S08]  /*51e0*/  @P2 BRA `(.L_x_2364) ;  /* 0x0000000000482947 */ /* 0x004ff00003800000 */
        /* <DEDUP_REMOVED lines=11> */
.L_x_2365:
[----:B------:R-:W-:-:S11]  /*52a0*/  UISETP.NE.AND UP1, UPT, UR7, 0x1, UPT ;  /* 0x000000010700788c */ /* 0x000fd6000bf25270 */
[----:B------:R-:W-:Y:S02]  /*52b0*/  @UP1 ULDC.64 UR14, c[0x0][0x9e8] ;  /* 0x00027a00000e1ab9 */ /* 0x000fe40000000a00 */
[----:B------:R-:W-:-:S04]  /*52c0*/  UIMAD.WIDE.U32 UR10, UR5, UR14, URZ ;  /* 0x0000000e050a72a5 */ /* 0x000fc8000f8e003f */
[----:B------:R-:W-:-:S12]  /*52d0*/  @UP1 USHF.R.U32.HI UR5, URZ, UR15, UR11 ;  /* 0x0000000f3f051299 */ /* 0x000fd8000801160b */
.L_x_2366:
[----:B------:R-:W-:-:S04]  /*52e0*/  UIMAD UR5, UR5, UR7, UR7 ;  /* 0x00000007050572a4 */ /* 0x000fc8000f8e0207 */
[----:B------:R-:W-:-:S04]  /*52f0*/  UISETP.LT.AND UP1, UPT, UR6, UR5, UPT ;  /* 0x000000050600728c */ /* 0x000fc8000bf21270 */
[----:B------:R-:W-:-:S12]  /*5300*/  USEL UR6, UR6, UR5, UP1 ;  /* 0x0000000506067287 */ /* 0x000fd80008800000 */
.L_x_2364:
[----:B------:R-:W-:Y:S01]  /*5310*/  UIMAD.WIDE UR6, UR6, 0x2aaaaaab, URZ ;  /* 0x2aaaaaab060678a5 */ /* 0x000fe2000f8e023f */
[----:B------:R-:W-:Y:S01]  /*5320*/  ULDC UR22, c[0x0][0x9e4] ;  /* 0x0002790000167ab9 */ /* 0x000fe20000000800 */
[----:B------:R-:W-:Y:S02]  /*5330*/  ULDC UR19, c[0x0][0x9d8] ;  /* 0x0002760000137ab9 */ /* 0x000fe40000000800 */
[----:B------:R-:W-:Y:S01]  /*5340*/  USHF.R.U32.HI UR5, URZ, 0x1f, UR7 ;  /* 0x0000001f3f057899 */ /* 0x000fe20008011607 */
[----:B------:R-:W-:Y:S01]  /*5350*/  ULDC UR14, c[0x0][0x988] ;  /* 0x00026200000e7ab9 */ /* 0x000fe20000000800 */
[----:B------:R-:W-:Y:S02]  /*5360*/  ULDC UR18, c[0x0][0x9e0] ;  /* 0x0002780000127ab9 */ /* 0x000fe40000000800 */
[----:B------:R-:W-:-:S04]  /*5370*/  ULEA.HI.SX32 UR5, UR7, UR5, 0x1c ;  /* 0x0000000507057291 */ /* 0x000fc8000f8fe23f */
[----:B------:R-:W-:-:S04]  /*5380*/  UISETP.LT.AND UP1, UPT, UR44, UR5, UPT ;  /* 0x000000052c00728c */ /* 0x000fc8000bf21270 */
[----:B------:R-:W-:-:S06]  /*5390*/  USEL UR15, UR44, UR5, !UP1 ;  /* 0x000000052c0f7287 */ /* 0x000fcc000c800000 */
[----:B------:R-:W-:-:S13]  /*53a0*/  ISETP.GE.AND P2, PT, R3, UR15, PT ;  /* 0x0000000f03007c0c */ /* 0x000fda000bf46270 */
[----:B------:R-:W-:Y:S05]  /*53b0*/  @!P2 BRA `(.L_x_2367) ;  /* 0x000000340094a947 */ /* 0x000fea0003800000 */
.L_x_2384:
[----:B------:R-:W-:-:S04]  /*53c0*/  UIADD3 UR39, UR39, 0x1, URZ ;  /* 0x0000000127277890 */ /* 0x000fc8000fffe03f */
[----:B------:R-:W-:-:S04]  /*53d0*/  UISETP.NE.AND UP1, UPT, UR39, 0x2, UPT ;  /* 0x000000022700788c */ /* 0x000fc8000bf25270 */
[----:B------:R-:W-:Y:S02]  /*53e0*/  USEL UR4, URZ, 0x1, UP1 ;  /* 0x000000013f047887 */ /* 0x000fe40008800000 */
[----:B------:R-:W-:Y:S02]  /*53f0*/  USEL UR39, UR39, URZ, UP1 ;  /* 0x0000003f27277287 */ /* 0x000fe40008800000 */
[----:B------:R-:W-:Y:S01]  /*5400*/  ULOP3.LUT UR38, UR38, UR4, URZ, 0x3c, !UPT ;  /* 0x0000000426267292 */ /* 0x000fe2000f8e3c3f */
[----:B01----:R-:W-:Y:S11]  /*5410*/  @!P0 BRA `(.L_x_2368) ;  /* 0x0000000000048947 */ /* 0x003ff60003800000 */
[----:B------:R-:W-:Y:S01]  /*5420*/  BPT.TRAP 0x1 ;  /* 0x000000040000795c */ /* 0x000fe20000300000 */
.L_x_2368:
        /* <DEDUP_REMOVED lines=9> */
.L_x_2369:
[----:B-1----:R-:W-:Y:S05]  /*54c0*/  @P2 BRA `(.L_x_2370) ;  /* 0x0000000000082947 */ /* 0x002fea0003800000 */
[----:B------:R-:W1:Y:S02]  /*54d0*/  SYNCS.PHASECHK.TRANS64.TRYWAIT P2, [UR23+0x22830], R7 ;  /* 0x02283007ff0075a7 */ /* 0x000e640008040157 */
[----:B-1----:R-:W-:Y:S05]  /*54e0*/  @!P2 BRA `(.L_x_2371) ;  /* 0x000001540014a947 */ /* 0x002fea0003800000 */
.L_x_2370:
[----:B------:R-:W-:Y:S01]  /*54f0*/  UIMAD UR10, UR39, 0x300, UR24 ;  /* 0x00000300270a78a4 */ /* 0x000fe2000f8e0218 */
[----:B------:R-:W-:Y:S01]  /*5500*/  WARPGROUP.ARRIVE ;  /* 0x00000000000079c5 */ /* 0x000fe20000000000 */
[----:B------:R-:W-:Y:S01]  /*5510*/  UMOV UR4, UR12 ;  /* 0x0000000c00047c82 */ /* 0x000fe20008000000 */
[----:B------:R-:W-:Y:S01]  /*5520*/  UMOV UR5, UR13 ;  /* 0x0000000d00057c82 */ /* 0x000fe20008000000 */
[----:B------:R-:W-:Y:S01]  /*5530*/  UMOV UR7, 0x40000040 ;  /* 0x4000004000077882 */ /* 0x000fe20000000000 */
[----:B------:R-:W-:Y:S01]  /*5540*/  UMOV UR11, 0x40000040 ;  /* 0x40000040000b7882 */ /* 0x000fe20000000000 */
[----:B-1----:R-:W1:Y:S01]  /*5550*/  LDC R6, c[0x0][0x448] ;  /* 0x00011200ff067b82 */ /* 0x002e620000000800 */
[----:B------:R-:W-:Y:S01]  /*5560*/  UMOV UR6, UR10 ;  /* 0x0000000a00067c82 */ /* 0x000fe20008000000 */
[----:B------:R-:W2:Y:S01]  /*5570*/  S2R R20, SR_TID.X ;  /* 0x0000000000147919 */ /* 0x000ea20000002100 */
[----:B------:R-:W-:Y:S01]  /*5580*/  HGMMA.64x96x16.F32.BF16 R152, gdesc[UR4], RZ, !UPT, gsb0 ;  /* 0x01600000049879f0 */ /* 0x000fe2000c0018ff */
[----:B------:R-:W-:Y:S01]  /*5590*/  UIADD3 UR6, UR10, 0x2, URZ ;  /* 0x000000020a067890 */ /* 0x000fe2000fffe03f */
[----:B------:R-:W-:Y:S01]  /*55a0*/  VIADD R8, R22, UR43 ;  /* 0x0000002b16087c36 */ /* 0x000fe20008000000 */
[----:B------:R-:W-:Y:S01]  /*55b0*/  UMOV UR4, UR16 ;  /* 0x0000001000047c82 */ /* 0x000fe20008000000 */
[----:B------:R-:W-:Y:S01]  /*55c0*/  UMOV UR5, UR17 ;  /* 0x0000001100057c82 */ /* 0x000fe20008000000 */
[----:B------:R-:W-:Y:S01]  /*55d0*/  UMOV UR7, 0x40000040 ;  /* 0x4000004000077882 */ /* 0x000fe20000000000 */
[----:B-1----:R-:W-:-:S02]  /*55e0*/  ISETP.NE.AND P2, PT, R6, 0x1, PT ;  /* 0x000000010600780c */ /* 0x002fc40003f45270 */
[----:B--2---:R-:W-:-:S11]  /*55f0*/  SHF.R.U32.HI R20, RZ, 0x7, R20 ;  /* 0x00000007ff147819 */ /* 0x004fd60000011614 */
[----:B------:R-:W1:Y:S08]  /*5600*/  @P2 LDC R9, c[0x0][0x44c] ;  /* 0x00011300ff092b82 */ /* 0x000e700000000800 */
[----:B------:R-:W2:Y:S01]  /*5610*/  @P2 LDC R6, c[0x0][0x450] ;  /* 0x00011400ff062b82 */ /* 0x000ea20000000800 */
[----:B-1----:R-:W-:-:S05]  /*5620*/  @P2 IMAD.HI.U32 R9, R8, R9, RZ ;  /* 0x0000000908092227 */ /* 0x002fca00078e00ff */
[----:B--2---:R-:W-:Y:S02]  /*5630*/  @P2 SHF.R.U32.HI R8, RZ, R6, R9 ;  /* 0x00000006ff082219 */ /* 0x004fe40000011609 */
[----:B------:R-:W-:Y:S02]  /*5640*/  IADD3 R6, -R20, 0xb, RZ ;  /* 0x0000000b14067810 */ /* 0x000fe40007ffe1ff */
[----:B------:R-:W-:Y:S01]  /*5650*/  PLOP3.LUT P2, PT, PT, PT, UP0, 0x40, 0x0 ;  /* 0x000000000000781c */ /* 0x000fe20003f4e808 */
[----:B------:R-:W1:Y:S01]  /*5660*/  SHFL.IDX PT, R20, R8, RZ, 0x1c1f ;  /* 0x001c1fff08147589 */ /* 0x000e6200000e0000 */
[----:B------:R-:W-:Y:S02]  /*5670*/  WARPGROUP.DEPBAR.LE gsb0, 0x0 ;  /* 0x00008000000079c5 */ /* 0x000fe40000010000 */
[----:B------:R-:W-:-:S06]  /*5680*/  WARPGROUP.ARRIVE ;  /* 0x00000000000079c5 */ /* 0x000fcc0000000000 */
[----:B------:R-:W-:Y:S01]  /*5690*/  HGMMA.64x96x16.F32.BF16 R152, gdesc[UR4], R152, gsb0 ;  /* 0x01600000049879f0 */ /* 0x000fe20008001898 */
[----:B------:R-:W-:Y:S01]  /*56a0*/  UIADD3 UR6, UR10, 0x4, URZ ;  /* 0x000000040a067890 */ /* 0x000fe2000fffe03f */
[----:B------:R-:W-:Y:S01]  /*56b0*/  UMOV UR4, UR20 ;  /* 0x0000001400047c82 */ /* 0x000fe20008000000 */
[----:B------:R-:W-:Y:S01]  /*56c0*/  UMOV UR5, UR21 ;  /* 0x0000001500057c82 */ /* 0x000fe20008000000 */
[----:B------:R-:W-:Y:S01]  /*56d0*/  UMOV UR7, 0x40000040 ;  /* 0x4000004000077882 */ /* 0x000fe20000000000 */
[----:B------:R-:W-:Y:S01]  /*56e0*/  UIADD3 UR10, UR10, 0x6, URZ ;  /* 0x000000060a0a7890 */ /* 0x000fe2000fffe03f */
        /* <DEDUP_REMOVED lines=49> */
[----:B------:R-:W-:-:S02]  /*5a00*/  IMAD R192, R3, -0x60, RZ ;  /* 0xffffffa003c07824 */ /* 0x000fc400078e02ff */
[----:B------:R-:W-:Y:S01]  /*5a10*/  FMUL.FTZ R171, R176, UR19 ;  /* 0x00000013b0ab7c20 */ /* 0x000fe20008410000 */
[----:B------:R-:W-:Y:S01]  /*5a20*/  FMUL.FTZ R187, R195, UR19 ;  /* 0x00000013c3bb7c20 */ /* 0x000fe20008410000 */
[----:B------:R-:W-:Y:S01]  /*5a30*/  FMUL.FTZ R193, R196, UR19 ;  /* 0x00000013c4c17c20 */ /* 0x000fe20008410000 */
[----:B------:R-:W-:Y:S01]  /*5a40*/  FMUL.FTZ R194, R197, UR19 ;  /* 0x00000013c5c27c20 */ /* 0x000fe20008410000 */
[----:B------:R-:W-:Y:S01]  /*5a50*/  FMUL.FTZ R189, R198, UR19 ;  /* 0x00000013c6bd7c20 */ /* 0x000fe20008410000 */
[----:B------:R-:W-:Y:S01]  /*5a60*/  FMUL.FTZ R191, R199, UR19 ;  /* 0x00000013c7bf7c20 */ /* 0x000fe20008410000 */
[----:B------:R-:W-:Y:S01]  /*5a70*/  IMAD.U32 R176, RZ, RZ, UR23 ;  /* 0x00000017ffb07e24 */ /* 0x000fe2000f8e00ff */
[----:B------:R-:W-:Y:S01]  /*5a80*/  IADD3 R197, -R16, 0x1, R192 ;  /* 0x0000000110c57810 */ /* 0x000fe20007ffe1c0 */
[----:B------:R-:W2:Y:S02]  /*5a90*/  MUFU.TANH R9, R9 ;  /* 0x0000000900097308 */ /* 0x000ea40000002400 */
[----:B------:R-:W-:Y:S01]  /*5aa0*/  @!P1 VIADD R21, R176, 0x22840 ;  /* 0x00022840b0159836 */ /* 0x000fe20000000000 */
[----:B------:R-:W-:-:S04]  /*5ab0*/  IADD3 R197, -R17, R197, R19 ;  /* 0x000000c511c57210 */ /* 0x000fc80007ffe113 */
[----:B------:R-:W-:Y:S01]  /*5ac0*/  @!P1 PRMT R21, RZ, 0x654, R21 ;  /* 0x00000654ff159816 */ /* 0x000fe20000000015 */
[----:B------:R-:W3:Y:S01]  /*5ad0*/  MUFU.TANH R10, R10 ;  /* 0x0000000a000a7308 */ /* 0x000ee20000002400 */
[C---:B------:R-:W-:Y:S01]  /*5ae0*/  VIADD R198, R197.reuse, UR18 ;  /* 0x00000012c5c67c36 */ /* 0x040fe20008000000 */
[----:B------:R4:W-:Y:S06]  /*5af0*/  BAR.ARV R6, 0x100 ;  /* 0x000400060000751d */ /* 0x0009ec0000002000 */
[----:B------:R-:W0:Y:S01]  /*5b00*/  MUFU.TANH R11, R11 ;  /* 0x0000000b000b7308 */ /* 0x000e220000002400 */
[----:B------:R-:W-:Y:S01]  /*5b10*/  VIADD R197, R197, UR26 ;  /* 0x0000001ac5c57c36 */ /* 0x000fe20008000000 */
[----:B------:R4:W-:Y:S01]  /*5b20*/  @!P1 SYNCS.ARRIVE.TRANS64.RED.A1T0 RZ, [R21+URZ], RZ ;  /* 0x000000ff15ff99a7 */ /* 0x0009e2000810043f */
[----:B-1----:R-:W-:-:S02]  /*5b30*/  IMAD.IADD R196, R20, 0x1, R198 ;  /* 0x0000000114c47824 */ /* 0x002fc400078e02c6 */
[----:B------:R-:W-:-:S03]  /*5b40*/  IMAD.IADD R195, R20, 0x1, R197 ;  /* 0x0000000114c37824 */ /* 0x000fc600078e02c5 */
        /* <DEDUP_REMOVED lines=46> */
[----:B------:R-:W-:Y:S01]  /*5e30*/  IADD3 R199, -R17, R19, R20 ;  /* 0x0000001311c77210 */ /* 0x000fe20007ffe114 */
[----:B------:R-:W-:Y:S03]  /*5e40*/  BSSY B0, `(.L_x_2373) ;  /* 0x0000010000007945 */ /* 0x000fe60003800000 */
        /* <DEDUP_REMOVED lines=10> */
.L_x_2374:
[----:B------:R-:W-:-:S05]  /*5ef0*/  IMAD.U32 R234, RZ, RZ, UR22 ;  /* 0x00000016ffea7e24 */ /* 0x000fca000f8e00ff */
[----:B------:R-:W-:-:S13]  /*5f00*/  ISETP.NE.AND P2, PT, R234, 0x1, PT ;  /* 0x00000001ea00780c */ /* 0x000fda0003f45270 */
[----:B------:R-:W1:Y:S02]  /*5f10*/  @P2 LDC.64 R20, c[0x0][0x9e8] ;  /* 0x00027a00ff142b82 */ /* 0x000e640000000a00 */
[----:B-1----:R-:W-:-:S05]  /*5f20*/  @P2 IMAD.HI.U32 R20, R199, R20, RZ ;  /* 0x00000014c7142227 */ /* 0x002fca00078e00ff */
[----:B------:R-:W-:-:S07]  /*5f30*/  @P2 SHF.R.U32.HI R199, RZ, R21, R20 ;  /* 0x00000015ffc72219 */ /* 0x000fce0000011614 */
.L_x_2375:
[----:B------:R-:W-:Y:S05]  /*5f40*/  BSYNC B0 ;  /* 0x0000000000007941 */ /* 0x000fea0003800000 */
.L_x_2373:
[----:B------:R-:W-:-:S04]  /*5f50*/  IMAD.IADD R20, R192, 0x1, -R16 ;  /* 0x00000001c0147824 */ /* 0x000fc800078e0a10 */
[----:B------:R-:W-:-:S05]  /*5f60*/  IMAD R20, R199, R234, R20 ;  /* 0x000000eac7147224 */ /* 0x000fca00078e0214 */
[----:B------:R-:W-:Y:S02]  /*5f70*/  VIMNMX R195, R195, R20, !PT ;  /* 0x00000014c3c37248 */ /* 0x000fe40007fe0100 */
[----:B------:R-:W-:-:S07]  /*5f80*/  VIADDMNMX R196, R20, R234, R196, PT ;  /* 0x000000ea14c47246 */ /* 0x000fce00038001c4 */
.L_x_2372:
[----:B------:R-:W-:Y:S01]  /*5f90*/  ISETP.GE.AND P3, PT, R192, 0x1, PT ;  /* 0x00000001c000780c */ /* 0x000fe20003f66270 */
[----:B------:R-:W1:Y:S01]  /*5fa0*/  SHFL.IDX PT, R8, R8, 0x1, 0x1c1f ;  /* 0x003c1f0008087f89 */ /* 0x000e6200000e0000 */
[----:B------:R-:W-:Y:S02]  /*5fb0*/  LOP3.LUT R18, R18, 0xfff7ffff, RZ, 0xc0, !PT ;  /* 0xfff7ffff12127812 */ /* 0x000fe400078ec0ff */
[C---:B------:R-:W-:Y:S02]  /*5fc0*/  ISETP.GE.AND P2, PT, R192.reuse, 0x2, PT ;  /* 0x00000002c000780c */ /* 0x040fe40003f46270 */
[----:B------:R-:W-:Y:S02]  /*5fd0*/  ISETP.GT.AND P4, PT, R195, RZ, !P3 ;  /* 0x000000ffc300720c */ /* 0x000fe40005f84270 */
[----:B------:R-:W-:Y:S02]  /*5fe0*/  ISETP.GE.AND P5, PT, R192, 0x9, PT ;  /* 0x00000009c000780c */ /* 0x000fe40003fa6270 */
[----:B------:R-:W-:-:S03]  /*5ff0*/  ISETP.LT.OR P4, PT, R196, 0x1, P4 ;  /* 0x00000001c400780c */ /* 0x000fc60002781670 */
[----:B------:R-:W-:Y:S02]  /*6000*/  @P3 LOP3.LUT R18, R18, 0x80000, RZ, 0xfc, !PT ;  /* 0x0008000012123812 */ /* 0x000fe400078efcff */
[----:B------:R-:W-:Y:S02]  /*6010*/  ISETP.GT.AND P3, PT, R195, 0x1, !P2 ;  /* 0x00000001c300780c */ /* 0x000fe40005764270 */
[----:B------:R-:W-:Y:S02]  /*6020*/  FSEL R20, R9, -INF , !P4 ;  /* 0xff80000009147808 */ /* 0x000fe40006000000 */
[----:B------:R-:W-:Y:S02]  /*6030*/  ISETP.LT.OR P3, PT, R196, 0x2, P3 ;  /* 0x00000002c400780c */ /* 0x000fe40001f61670 */
[----:B------:R-:W-:Y:S02]  /*6040*/  ISETP.GE.AND P4, PT, R192, 0xa, PT ;  /* 0x0000000ac000780c */ /* 0x000fe40003f86270 */
[----:B------:R-:W-:-:S02]  /*6050*/  LOP3.LUT R18, R18, 0xfffffffd, RZ, 0xc0, !PT ;  /* 0xfffffffd12127812 */ /* 0x000fc400078ec0ff */
[----:B------:R-:W-:Y:S01]  /*6060*/  FSEL R10, R10, -INF , !P3 ;  /* 0xff8000000a0a7808 */ /* 0x000fe20005800000 */
[--C-:B-1----:R-:W-:Y:S01]  /*6070*/  IMAD.IADD R198, R198, 0x1, R8.reuse ;  /* 0x00000001c6c67824 */ /* 0x102fe200078e0208 */
[----:B------:R-:W-:Y:S01]  /*6080*/  ISETP.GT.AND P3, PT, R195, 0x8, !P5 ;  /* 0x00000008c300780c */ /* 0x000fe20006f64270 */
[----:B------:R-:W-:Y:S01]  /*6090*/  IMAD.IADD R197, R197, 0x1, R8 ;  /* 0x00000001c5c57824 */ /* 0x000fe200078e0208 */
[----:B------:R-:W-:Y:S02]  /*60a0*/  @P5 LOP3.LUT R18, R18, 0x2, RZ, 0xfc, !PT ;  /* 0x0000000212125812 */ /* 0x000fe400078efcff */
[----:B------:R-:W-:Y:S02]  /*60b0*/  ISETP.LT.OR P3, PT, R196, 0x9, P3 ;  /* 0x00000009c400780c */ /* 0x000fe40001f61670 */
[----:B------:R-:W-:Y:S02]  /*60c0*/  LOP3.LUT R18, R18, 0xfffffffb, RZ, 0xc0, !PT ;  /* 0xfffffffb12127812 */ /* 0x000fe400078ec0ff */
[----:B0-----:R-:W-:-:S02]  /*60d0*/  FSEL R13, R13, -INF , !P3 ;  /* 0xff8000000d0d7808 */ /* 0x001fc40005800000 */
[----:B------:R-:W-:Y:S02]  /*60e0*/  @P4 LOP3.LUT R18, R18, 0x4, RZ, 0xfc, !PT ;  /* 0x0000000412124812 */ /* 0x000fe400078efcff */
[----:B------:R-:W-:Y:S02]  /*60f0*/  ISETP.GT.AND P3, PT, R195, 0x9, !P4 ;  /* 0x00000009c300780c */ /* 0x000fe40006764270 */
[----:B------:R-:W-:Y:S02]  /*6100*/  ISETP.GE.AND P4, PT, R192, 0x11, PT ;  /* 0x00000011c000780c */ /* 0x000fe40003f86270 */
[----:B------:R-:W-:Y:S02]  /*6110*/  ISETP.LT.OR P3, PT, R196, 0xa, P3 ;  /* 0x0000000ac400780c */ /* 0x000fe40001f61670 */
[----:B------:R-:W-:Y:S02]  /*6120*/  LOP3.LUT R18, R18, 0xfffffff7, RZ, 0xc0, !PT ;  /* 0xfffffff712127812 */ /* 0x000fe400078ec0ff */
[----:B------:R-:W-:-:S02]  /*6130*/  FSEL R14, R14, -INF , !P3 ;  /* 0xff8000000e0e7808 */ /* 0x000fc40005800000 */
        /* <DEDUP_REMOVED lines=114> */
[----:B------:R-:W-:Y:S01]  /*6860*/  IADD3 R21, -R17, R19, R8 ;  /* 0x0000001311157210 */ /* 0x000fe20007ffe108 */
[----:B------:R-:W-:Y:S03]  /*6870*/  BSSY B0, `(.L_x_2377) ;  /* 0x0000010000007945 */ /* 0x000fe60003800000 */
        /* <DEDUP_REMOVED lines=10> */
.L_x_2378:
[----:B------:R-:W-:-:S05]  /*6920*/  IMAD.U32 R195, RZ, RZ, UR22 ;  /* 0x00000016ffc37e24 */ /* 0x000fca000f8e00ff */
[----:B------:R-:W-:-:S13]  /*6930*/  ISETP.NE.AND P6, PT, R195, 0x1, PT ;  /* 0x00000001c300780c */ /* 0x000fda0003fc5270 */
[----:B------:R-:W0:Y:S02]  /*6940*/  @P6 LDC.64 R8, c[0x0][0x9e8] ;  /* 0x00027a00ff086b82 */ /* 0x000e240000000a00 */
[----:B0-----:R-:W-:-:S05]  /*6950*/  @P6 IMAD.HI.U32 R8, R21, R8, RZ ;  /* 0x0000000815086227 */ /* 0x001fca00078e00ff */
[----:B------:R-:W-:-:S07]  /*6960*/  @P6 SHF.R.U32.HI R21, RZ, R9, R8 ;  /* 0x00000009ff156219 */ /* 0x000fce0000011608 */
.L_x_2379:
[----:B------:R-:W-:Y:S05]  /*6970*/  BSYNC B0 ;  /* 0x0000000000007941 */ /* 0x000fea0003800000 */
.L_x_2377:
[----:B------:R-:W-:-:S04]  /*6980*/  IMAD.IADD R192, R192, 0x1, -R16 ;  /* 0x00000001c0c07824 */ /* 0x000fc800078e0a10 */
[----:B------:R-:W-:-:S05]  /*6990*/  IMAD R192, R21, R195, R192 ;  /* 0x000000c315c07224 */ /* 0x000fca00078e02c0 */
[----:B------:R-:W-:Y:S02]  /*69a0*/  VIMNMX R197, R197, R192, !PT ;  /* 0x000000c0c5c57248 */ /* 0x000fe40007fe0100 */
[----:B------:R-:W-:-:S07]  /*69b0*/  VIADDMNMX R198, R192, R195, R198, PT ;  /* 0x000000c3c0c67246 */ /* 0x000fce00038001c6 */
.L_x_2376:
[----:B------:R-:W-:Y:S01]  /*69c0*/  ISETP.GT.AND P2, PT, R197, 0x1, !P2 ;  /* 0x00000001c500780c */ /* 0x000fe20005744270 */
[----:B------:R-:W-:Y:S01]  /*69d0*/  UMOV UR4, UR14 ;  /* 0x0000000e00047c82 */ /* 0x000fe20008000000 */
[----:B------:R-:W-:Y:S02]  /*69e0*/  FMNMX.FTZ R8, R20, R4, !PT ;  /* 0x0000000414087209 */ /* 0x000fe40007810000 */
[----:B------:R-:W-:Y:S02]  /*69f0*/  ISETP.LT.OR P2, PT, R198, 0x2, P2 ;  /* 0x00000002c600780c */ /* 0x000fe40001741670 */
[----:B------:R-:W-:Y:S02]  /*6a00*/  LOP3.LUT P6, RZ, R18, 0x8000, RZ, 0xc0, !PT ;  /* 0x0000800012ff7812 */ /* 0x000fe400078cc0ff */
        /* <DEDUP_REMOVED lines=59> */
[C---:B------:R-:W-:Y:S02]  /*6dc0*/  ISETP.GT.AND P3, PT, R197.reuse, 0x50, !P3 ;  /* 0x00000050c500780c */ /* 0x040fe40005f64270 */
[----:B------:R-:W-:Y:S02]  /*6dd0*/  ISETP.LT.OR P2, PT, R198, 0x29, P2 ;  /* 0x00000029c600780c */ /* 0x000fe40001741670 */
[----:B------:R-:W-:Y:S02]  /*6de0*/  ISETP.GT.AND P4, PT, R197, 0x51, !P4 ;  /* 0x00000051c500780c */ /* 0x000fe40006784270 */
[----:B------:R-:W-:Y:S02]  /*6df0*/  FSEL R165, R165, -INF , !P2 ;  /* 0xff800000a5a57808 */ /* 0x000fe40005000000 */
[----:B------:R-:W-:-:S02]  /*6e00*/  LOP3.LUT P2, RZ, R18, 0x800, RZ, 0xc0, !PT ;  /* 0x0000080012ff7812 */ /* 0x000fc4000784c0ff */
[C---:B------:R-:W-:Y:S02]  /*6e10*/  ISETP.LT.OR P3, PT, R198.reuse, 0x51, P3 ;  /* 0x00000051c600780c */ /* 0x040fe40001f61670 */
[C---:B------:R-:W-:Y:S02]  /*6e20*/  ISETP.GT.AND P2, PT, R197.reuse, 0x29, !P2 ;  /* 0x00000029c500780c */ /* 0x040fe40005744270 */
[----:B------:R-:W-:Y:S02]  /*6e30*/  ISETP.GT.AND P5, PT, R197, 0x58, !P5 ;  /* 0x00000058c500780c */ /* 0x000fe40006fa4270 */
[C---:B------:R-:W-:Y:S02]  /*6e40*/  ISETP.LT.OR P2, PT, R198.reuse, 0x2a, P2 ;  /* 0x0000002ac600780c */ /* 0x040fe40001741670 */
[----:B------:R-:W-:Y:S02]  /*6e50*/  ISETP.LT.OR P4, PT, R198, 0x52, P4 ;  /* 0x00000052c600780c */ /* 0x000fe40002781670 */
[----:B------:R-:W-:-:S02]  /*6e60*/  FSEL R166, R166, -INF , !P2 ;  /* 0xff800000a6a67808 */ /* 0x000fc40005000000 */
[----:B------:R-:W-:Y:S02]  /*6e70*/  LOP3.LUT P2, RZ, R18, 0x400, RZ, 0xc0, !PT ;  /* 0x0000040012ff7812 */ /* 0x000fe4000784c0ff */
[----:B0-----:R-:W-:Y:S02]  /*6e80*/  FMNMX.FTZ R8, R8, R21, !PT ;  /* 0x0000001508087209 */ /* 0x001fe40007810000 */
[----:B------:R-:W-:Y:S02]  /*6e90*/  ISETP.GT.AND P2, PT, R197, 0x30, !P2 ;  /* 0x00000030c500780c */ /* 0x000fe40005744270 */
[----:B------:R-:W-:Y:S01]  /*6ea0*/  FSEL R185, R185, -INF , !P3 ;  /* 0xff800000b9b97808 */ /* 0x000fe20005800000 */
[----:B------:R-:W0:Y:S01]  /*6eb0*/  SHFL.BFLY PT, R21, R8, 0x1, 0x1f ;  /* 0x0c201f0008157f89 */ /* 0x000e2200000e0000 */
[C---:B------:R-:W-:Y:S02]  /*6ec0*/  ISETP.LT.OR P2, PT, R198.reuse, 0x31, P2 ;  /* 0x00000031c600780c */ /* 0x040fe40001741670 */
[----:B------:R-:W-:-:S02]  /*6ed0*/  ISETP.LT.OR P5, PT, R198, 0x59, P5 ;  /* 0x00000059c600780c */ /* 0x000fc40002fa1670 */
[----:B------:R-:W-:Y:S02]  /*6ee0*/  FSEL R169, R169, -INF , !P2 ;  /* 0xff800000a9a97808 */ /* 0x000fe40005000000 */
[----:B------:R-:W-:Y:S02]  /*6ef0*/  LOP3.LUT P2, RZ, R18, 0x200, RZ, 0xc0, !PT ;  /* 0x0000020012ff7812 */ /* 0x000fe4000784c0ff */
[----:B------:R-:W-:Y:S02]  /*6f00*/  FSEL R187, R187, -INF , !P4 ;  /* 0xff800000bbbb7808 */ /* 0x000fe40006000000 */
[----:B------:R-:W-:Y:S02]  /*6f10*/  ISETP.GT.AND P2, PT, R197, 0x31, !P2 ;  /* 0x00000031c500780c */ /* 0x000fe40005744270 */
[----:B------:R-:W-:Y:S02]  /*6f20*/  FSEL R189, R189, -INF , !P5 ;  /* 0xff800000bdbd7808 */ /* 0x000fe40006800000 */
[----:B------:R-:W-:-:S04]  /*6f30*/  ISETP.LT.OR P2, PT, R198, 0x32, P2 ;  /* 0x00000032c600780c */ /* 0x000fc80001741670 */
[----:B------:R-:W-:Y:S02]  /*6f40*/  FSEL R170, R170, -INF , !P2 ;  /* 0xff800000aaaa7808 */ /* 0x000fe40005000000 */
[----:B------:R-:W-:Y:S02]  /*6f50*/  LOP3.LUT P2, RZ, R18, 0x100, RZ, 0xc0, !PT ;  /* 0x0000010012ff7812 */ /* 0x000fe4000784c0ff */
[----:B0-----:R-:W-:Y:S02]  /*6f60*/  FMNMX.FTZ R8, R8, R21, !PT ;  /* 0x0000001508087209 */ /* 0x001fe40007810000 */
        /* <DEDUP_REMOVED lines=19> */
[----:B------:R-:W-:-:S04]  /*70a0*/  FSETP.NEU.FTZ.AND P2, PT, R8, -INF , PT ;  /* 0xff8000000800780b */ /* 0x000fc80003f5d000 */
[----:B------:R-:W-:-:S05]  /*70b0*/  FSEL R21, R8, RZ, P2 ;  /* 0x000000ff08157208 */ /* 0x000fca0001000000 */
[----:B------:R-:W-:Y:S01]  /*70c0*/  FADD.FTZ R21, -R21, R4 ;  /* 0x0000000415157221 */ /* 0x000fe20000010100 */
[----:B------:R-:W-:-:S05]  /*70d0*/  FMUL.FTZ R4, R8, UR4 ;  /* 0x0000000408047c20 */ /* 0x000fca0008410000 */
[----:B------:R-:W-:Y:S02]  /*70e0*/  FSEL R4, R4, RZ, P2 ;  /* 0x000000ff04047208 */ /* 0x000fe40001000000 */
[----:B------:R-:W-:Y:S02]  /*70f0*/  ISETP.GT.AND P2, PT, R197, 0x49, !P6 ;  /* 0x00000049c500780c */ /* 0x000fe40007744270 */
[----:B------:R-:W-:Y:S01]  /*7100*/  LOP3.LUT P6, RZ, R18, 0x1, RZ, 0xc0, !PT ;  /* 0x0000000112ff7812 */ /* 0x000fe200078cc0ff */
        /* <DEDUP_REMOVED lines=24> */
[----:B------:R-:W-:Y:S01]  /*7290*/  FMUL.FTZ R4, R21, UR4 ;  /* 0x0000000415047c20 */ /* 0x000fe20008410000 */
[----:B------:R-:W-:Y:S01]  /*72a0*/  MUFU.EX2 R20, R20 ;  /* 0x0000001400147308 */ /* 0x000fe20000000800 */
[----:B------:R-:W-:-:S04]  /*72b0*/  ISETP.LT.OR P2, PT, R198, 0x4a, P2 ;  /* 0x0000004ac600780c */ /* 0x000fc80001741670 */
[----:B------:R-:W-:Y:S02]  /*72c0*/  FSEL R183, R183, -INF , !P2 ;  /* 0xff800000b7b77808 */ /* 0x000fe40005000000 */
[----:B------:R-:W-:Y:S01]  /*72d0*/  LOP3.LUT P2, RZ, R18, 0x80000, RZ, 0xc0, !PT ;  /* 0x0008000012ff7812 */ /* 0x000fe2000784c0ff */
[----:B------:R-:W0:Y:S03]  /*72e0*/  MUFU.EX2 R4, R4 ;  /* 0x0000000400047308 */ /* 0x000e260000000800 */
[----:B------:R-:W-:-:S04]  /*72f0*/  ISETP.GT.AND P2, PT, R197, RZ, !P2 ;  /* 0x000000ffc500720c */ /* 0x000fc80005744270 */
[----:B------:R-:W-:Y:S01]  /*7300*/  ISETP.LT.OR P2, PT, R198, 0x1, P2 ;  /* 0x00000001c600780c */ /* 0x000fe20001741670 */
[----:B------:R-:W1:Y:S03]  /*7310*/  MUFU.EX2 R10, R10 ;  /* 0x0000000a000a7308 */ /* 0x000e660000000800 */
[----:B------:R-:W-:Y:S02]  /*7320*/  FSEL R11, R11, -INF , !P2 ;  /* 0xff8000000b0b7808 */ /* 0x000fe40005000000 */
[----:B------:R-:W-:-:S03]  /*7330*/  ISETP.GT.AND P2, PT, R197, 0x59, !P6 ;  /* 0x00000059c500780c */ /* 0x000fc60007744270 */
[----:B------:R-:W2:Y:S01]  /*7340*/  MUFU.EX2 R13, R13 ;  /* 0x0000000d000d7308 */ /* 0x000ea20000000800 */
[----:B0-----:R-:W-:Y:S01]  /*7350*/  FFMA.FTZ R2, R4, R2, R20 ;  /* 0x0000000204027223 */ /* 0x001fe20000010014 */
[----:B------:R-:W-:Y:S01]  /*7360*/  ISETP.LT.OR P2, PT, R198, 0x5a, P2 ;  /* 0x0000005ac600780c */ /* 0x000fe20001741670 */
[-C--:B------:R-:W-:Y:S01]  /*7370*/  FMUL.FTZ R24, R24, R4.reuse ;  /* 0x0000000418187220 */ /* 0x080fe20000410000 */
[-C--:B------:R-:W-:Y:S01]  /*7380*/  FMUL.FTZ R25, R25, R4.reuse ;  /* 0x0000000419197220 */ /* 0x080fe20000410000 */
[-C--:B------:R-:W-:Y:S01]  /*7390*/  FMUL.FTZ R28, R28, R4.reuse ;  /* 0x000000041c1c7220 */ /* 0x080fe20000410000 */
[----:B------:R-:W-:Y:S01]  /*73a0*/  FSEL R191, R191, -INF , !P2 ;  /* 0xff800000bfbf7808 */ /* 0x000fe20005000000 */
[----:B------:R-:W-:Y:S01]  /*73b0*/  FMUL.FTZ R29, R29, R4 ;  /* 0x000000041d1d7220 */ /* 0x000fe20000410000 */
[----:B------:R-:W0:Y:S01]  /*73c0*/  MUFU.EX2 R14, R14 ;  /* 0x0000000e000e7308 */ /* 0x000e220000000800 */
[C---:B-1----:R-:W-:Y:S01]  /*73d0*/  FADD.FTZ R2, R10.reuse, R2 ;  /* 0x000000020a027221 */ /* 0x042fe20000010000 */
[----:B------:R-:W-:Y:S01]  /*73e0*/  F2FP.BF16.F32.PACK_AB R152, R10, R20 ;  /* 0x000000140a98723e */ /* 0x000fe200000010ff */
[-C--:B------:R-:W-:Y:S01]  /*73f0*/  FMUL.FTZ R32, R32, R4.reuse ;  /* 0x0000000420207220 */ /* 0x080fe20000410000 */
[----:B------:R-:W-:Y:S01]  /*7400*/  FMNMX.FTZ R10, R11, R5, !PT ;  /* 0x000000050b0a7209 */ /* 0x000fe20007810000 */
[-C--:B------:R-:W-:Y:S01]  /*7410*/  FMUL.FTZ R33, R33, R4.reuse ;  /* 0x0000000421217220 */ /* 0x080fe20000410000 */
[-C--:B------:R-:W-:Y:S01]  /*7420*/  FMUL.FTZ R36, R36, R4.reuse ;  /* 0x0000000424247220 */ /* 0x080fe20000410000 */
[----:B------:R-:W-:Y:S01]  /*7430*/  FMUL.FTZ R37, R37, R4 ;  /* 0x0000000425257220 */ /* 0x000fe20000410000 */
[----:B------:R-:W-:Y:S01]  /*7440*/  FMNMX.FTZ R10, R12, R10, !PT ;  /* 0x0000000a0c0a7209 */ /* 0x000fe20007810000 */
[----:B--2---:R-:W-:Y:S01]  /*7450*/  FADD.FTZ R2, R13, R2 ;  /* 0x000000020d027221 */ /* 0x004fe20000010000 */
[----:B------:R-:W1:Y:S01]  /*7460*/  MUFU.EX2 R153, R153 ;  /* 0x0000009900997308 */ /* 0x000e620000000800 */
[----:B------:R-:W-:Y:S01]  /*7470*/  FMUL.FTZ R40, R40, R4 ;  /* 0x0000000428287220 */ /* 0x000fe20000410000 */
[----:B------:R-:W-:Y:S01]  /*7480*/  FMNMX.FTZ R10, R15, R10, !PT ;  /* 0x0000000a0f0a7209 */ /* 0x000fe20007810000 */
[-C--:B------:R-:W-:Y:S01]  /*7490*/  FMUL.FTZ R41, R41, R4.reuse ;  /* 0x0000000429297220 */ /* 0x080fe20000410000 */
[-C--:B------:R-:W-:Y:S01]  /*74a0*/  FMUL.FTZ R44, R44, R4.reuse ;  /* 0x000000042c2c7220 */ /* 0x080fe20000410000 */
[----:B------:R-:W-:Y:S01]  /*74b0*/  FMUL.FTZ R45, R45, R4 ;  /* 0x000000042d2d7220 */ /* 0x000fe20000410000 */
[----:B------:R-:W-:Y:S01]  /*74c0*/  FMNMX.FTZ R10, R9, R10, !PT ;  /* 0x0000000a090a7209 */ /* 0x000fe20007810000 */
[----:B0-----:R-:W-:Y:S01]  /*74d0*/  FADD.FTZ R2, R14, R2 ;  /* 0x000000020e027221 */ /* 0x001fe20000010000 */
[----:B------:R-:W-:Y:S01]  /*74e0*/  MUFU.EX2 R157, R157 ;  /* 0x0000009d009d7308 */ /* 0x000fe20000000800 */
[----:B------:R-:W-:Y:S01]  /*74f0*/  FMUL.FTZ R48, R48, R4 ;  /* 0x0000000430307220 */ /* 0x000fe20000410000 */
[----:B------:R-:W-:Y:S01]  /*7500*/  FMNMX.FTZ R10, R155, R10, !PT ;  /* 0x0000000a9b0a7209 */ /* 0x000fe20007810000 */
[-C--:B------:R-:W-:Y:S01]  /*7510*/  FMUL.FTZ R49, R49, R4.reuse ;  /* 0x0000000431317220 */ /* 0x080fe20000410000 */
[-C--:B------:R-:W-:Y:S01]  /*7520*/  FMUL.FTZ R52, R52, R4.reuse ;  /* 0x0000000434347220 */ /* 0x080fe20000410000 */
[----:B------:R-:W-:Y:S01]  /*7530*/  FMUL.FTZ R53, R53, R4 ;  /* 0x0000000435357220 */ /* 0x000fe20000410000 */
[----:B------:R-:W-:Y:S01]  /*7540*/  FMNMX.FTZ R10, R156, R10, !PT ;  /* 0x0000000a9c0a7209 */ /* 0x000fe20007810000 */
[----:B------:R-:W-:Y:S01]  /*7550*/  FMUL.FTZ R56, R56, R4 ;  /* 0x0000000438387220 */ /* 0x000fe20000410000 */
[----:B------:R-:W-:Y:S01]  /*7560*/  MUFU.EX2 R158, R158 ;  /* 0x0000009e009e7308 */ /* 0x000fe20000000800 */
[----:B-1----:R-:W-:Y:S01]  /*7570*/  FADD.FTZ R2, R153, R2 ;  /* 0x0000000299027221 */ /* 0x002fe20000010000 */
[----:B------:R-:W-:Y:S01]  /*7580*/  FMNMX.FTZ R10, R159, R10, !PT ;  /* 0x0000000a9f0a7209 */ /* 0x000fe20007810000 */
[-C--:B------:R-:W-:Y:S01]  /*7590*/  FMUL.FTZ R57, R57, R4.reuse ;  /* 0x0000000439397220 */ /* 0x080fe20000410000 */
[-C--:B------:R-:W-:Y:S01]  /*75a0*/  FMUL.FTZ R60, R60, R4.reuse ;  /* 0x000000043c3c7220 */ /* 0x080fe20000410000 */
[----:B------:R-:W-:Y:S01]  /*75b0*/  FMUL.FTZ R61, R61, R4 ;  /* 0x000000043d3d7220 */ /* 0x000fe20000410000 */
[----:B------:R-:W-:Y:S01]  /*75c0*/  FMNMX.FTZ R10, R160, R10, !PT ;  /* 0x0000000aa00a7209 */ /* 0x000fe20007810000 */
[-C--:B------:R-:W-:Y:S01]  /*75d0*/  FMUL.FTZ R64, R64, R4.reuse ;  /* 0x0000000440407220 */ /* 0x080fe20000410000 */
[----:B------:R-:W-:Y:S01]  /*75e0*/  MUFU.EX2 R163, R163 ;  /* 0x000000a300a37308 */ /* 0x000fe20000000800 */
[----:B------:R-:W-:Y:S01]  /*75f0*/  FMUL.FTZ R65, R65, R4 ;  /* 0x0000000441417220 */ /* 0x000fe20000410000 */
        /* <DEDUP_REMOVED lines=63> */
[-C--:B------:R-:W-:Y:S01]  /*79f0*/  FMUL.FTZ R145, R145, R4.reuse ;  /* 0x0000000491917220 */ /* 0x080fe20000410000 */
[-C--:B------:R-:W-:Y:S01]  /*7a00*/  FMUL.FTZ R148, R148, R4.reuse ;  /* 0x0000000494947220 */ /* 0x080fe20000410000 */
[----:B------:R-:W0:Y:S01]  /*7a10*/  SHFL.BFLY PT, R20, R10, 0x2, 0x1f ;  /* 0x0c401f000a147f89 */ /* 0x000e2200000e0000 */
[----:B------:R-:W-:-:S04]  /*7a20*/  FMUL.FTZ R149, R149, R4 ;  /* 0x0000000495957220 */ /* 0x000fc80000410000 */
[----:B------:R-:W-:Y:S08]  /*7a30*/  MUFU.EX2 R181, R181 ;  /* 0x000000b500b57308 */ /* 0x000ff00000000800 */
[----:B------:R-:W-:Y:S08]  /*7a40*/  MUFU.EX2 R184, R184 ;  /* 0x000000b800b87308 */ /* 0x000ff00000000800 */
[----:B------:R-:W-:Y:S01]  /*7a50*/  MUFU.EX2 R186, R186 ;  /* 0x000000ba00ba7308 */ /* 0x000fe20000000800 */
[----:B0-----:R-:W-:-:S05]  /*7a60*/  FMNMX.FTZ R10, R10, R20, !PT ;  /* 0x000000140a0a7209 */ /* 0x001fca0007810000 */
[----:B------:R-:W0:Y:S02]  /*7a70*/  SHFL.BFLY PT, R21, R10, 0x1, 0x1f ;  /* 0x0c201f000a157f89 */ /* 0x000e2400000e0000 */
[----:B------:R1:W2:Y:S08]  /*7a80*/  MUFU.EX2 R20, R154 ;  /* 0x0000009a00147308 */ /* 0x0002b00000000800 */
[----:B------:R-:W-:Y:S01]  /*7a90*/  MUFU.EX2 R188, R188 ;  /* 0x000000bc00bc7308 */ /* 0x000fe20000000800 */
[----:B-1----:R-:W-:-:S07]  /*7aa0*/  F2FP.BF16.F32.PACK_AB R154, R14, R13 ;  /* 0x0000000d0e9a723e */ /* 0x002fce00000010ff */
[----:B------:R-:W-:Y:S01]  /*7ab0*/  MUFU.EX2 R190, R190 ;  /* 0x000000be00be7308 */ /* 0x000fe20000000800 */
[----:B--2---:R-:W-:-:S04]  /*7ac0*/  FADD.FTZ R2, R20, R2 ;  /* 0x0000000214027221 */ /* 0x004fc80000010000 */
[----:B------:R-:W-:Y:S01]  /*7ad0*/  FADD.FTZ R2, R157, R2 ;  /* 0x000000029d027221 */ /* 0x000fe20000010000 */
[----:B0-----:R-:W-:Y:S02]  /*7ae0*/  FMNMX.FTZ R10, R10, R21, !PT ;  /* 0x000000150a0a7209 */ /* 0x001fe40007810000 */
[----:B------:R-:W-:Y:S01]  /*7af0*/  MUFU.EX2 R193, R193 ;  /* 0x000000c100c17308 */ /* 0x000fe20000000800 */
[C---:B------:R-:W-:Y:S01]  /*7b00*/  FADD.FTZ R2, R158.reuse, R2 ;  /* 0x000000029e027221 */ /* 0x040fe20000010000 */
[----:B------:R-:W-:Y:S02]  /*7b10*/  F2FP.BF16.F32.PACK_AB R158, R158, R157 ;  /* 0x0000009d9e9e723e */ /* 0x000fe400000010ff */
[C---:B------:R-:W-:Y:S01]  /*7b20*/  FSETP.NEU.FTZ.AND P2, PT, R10.reuse, -INF , PT ;  /* 0xff8000000a00780b */ /* 0x040fe20003f5d000 */
[C---:B------:R-:W-:Y:S01]  /*7b30*/  FMUL.FTZ R21, R10.reuse, UR4 ;  /* 0x000000040a157c20 */ /* 0x040fe20008410000 */
[----:B------:R-:W-:Y:S02]  /*7b40*/  FADD.FTZ R2, R163, R2 ;  /* 0x00000002a3027221 */ /* 0x000fe40000010000 */
[----:B------:R-:W-:-:S02]  /*7b50*/  FSEL R14, R10, RZ, P2 ;  /* 0x000000ff0a0e7208 */ /* 0x000fc40001000000 */
[----:B------:R-:W-:Y:S01]  /*7b60*/  FSEL R21, R21, RZ, P2 ;  /* 0x000000ff15157208 */ /* 0x000fe20001000000 */
[----:B------:R-:W-:Y:S02]  /*7b70*/  FADD.FTZ R2, R164, R2 ;  /* 0x00000002a4027221 */ /* 0x000fe40000010000 */
[----:B------:R-:W-:Y:S02]  /*7b80*/  FADD.FTZ R5, -R14, R5 ;  /* 0x000000050e057221 */ /* 0x000fe40000010100 */
[--C-:B------:R-:W-:Y:S01]  /*7b90*/  FFMA.FTZ R197, R11, UR4, -R21.reuse ;  /* 0x000000040bc57c23 */ /* 0x100fe20008010815 */
[--C-:B------:R-:W-:Y:S01]  /*7ba0*/  FFMA.FTZ R12, R12, UR4, -R21.reuse ;  /* 0x000000040c0c7c23 */ /* 0x100fe20008010815 */
[----:B------:R-:W-:Y:S01]  /*7bb0*/  FMUL.FTZ R5, R5, UR4 ;  /* 0x0000000405057c20 */ /* 0x000fe20008410000 */
        /* <DEDUP_REMOVED lines=12> */
[----:B------:R-:W-:Y:S01]  /*7c80*/  F2FP.BF16.F32.PACK_AB R160, R164, R163 ;  /* 0x000000a3a4a0723e */ /* 0x000fe200000010ff */
[--C-:B------:R-:W-:Y:S01]  /*7c90*/  FFMA.FTZ R169, R169, UR4, -R21.reuse ;  /* 0x00000004a9a97c23 */ /* 0x100fe20008010815 */
[--C-:B------:R-:W-:Y:S01]  /*7ca0*/  FFMA.FTZ R198, R170, UR4, -R21.reuse ;  /* 0x00000004aac67c23 */ /* 0x100fe20008010815 */
[--C-:B------:R-:W-:Y:S01]  /*7cb0*/  FFMA.FTZ R173, R173, UR4, -R21.reuse ;  /* 0x00000004adad7c23 */ /* 0x100fe20008010815 */
[--C-:B------:R-:W-:Y:S01]  /*7cc0*/  FFMA.FTZ R199, R174, UR4, -R21.reuse ;  /* 0x00000004aec77c23 */ /* 0x100fe20008010815 */
[----:B------:R-:W-:Y:S01]  /*7cd0*/  FADD.FTZ R2, R167, R2 ;  /* 0x00000002a7027221 */ /* 0x000fe20000010000 */
[----:B------:R-:W-:Y:S01]  /*7ce0*/  F2FP.BF16.F32.PACK_AB R162, R168, R167 ;  /* 0x000000a7a8a2723e */ /* 0x000fe200000010ff */
[----:B------:R-:W1:Y:S01]  /*7cf0*/  MUFU.EX2 R12, R12 ;  /* 0x0000000c000c7308 */ /* 0x000e620000000800 */
[--C-:B------:R-:W-:Y:S01]  /*7d00*/  FFMA.FTZ R178, R178, UR4, -R21.reuse ;  /* 0x00000004b2b27c23 */ /* 0x100fe20008010815 */
[----:B------:R-:W-:Y:S01]  /*7d10*/  FADD.FTZ R2, R168, R2 ;  /* 0x00000002a8027221 */ /* 0x000fe20000010000 */
[--C-:B------:R-:W-:Y:S01]  /*7d20*/  FFMA.FTZ R179, R179, UR4, -R21.reuse ;  /* 0x00000004b3b37c23 */ /* 0x100fe20008010815 */
[--C-:B------:R-:W-:Y:S01]  /*7d30*/  FFMA.FTZ R182, R182, UR4, -R21.reuse ;  /* 0x00000004b6b67c23 */ /* 0x100fe20008010815 */
[----:B------:R-:W-:Y:S01]  /*7d40*/  FFMA.FTZ R183, R183, UR4, -R21 ;  /* 0x00000004b7b77c23 */ /* 0x000fe20008010815 */
[----:B------:R-:W-:Y:S01]  /*7d50*/  FADD.FTZ R2, R171, R2 ;  /* 0x00000002ab027221 */ /* 0x000fe20000010000 */
[C---:B------:R-:W-:Y:S01]  /*7d60*/  F2FP.BF16.F32.PACK_AB R164, R172.reuse, R171 ;  /* 0x000000abaca4723e */ /* 0x040fe200000010ff */
[----:B------:R-:W2:Y:S01]  /*7d70*/  MUFU.EX2 R196, R196 ;  /* 0x000000c400c47308 */ /* 0x000ea20000000800 */
[----:B0-----:R-:W-:Y:S01]  /*7d80*/  FFMA.FTZ R0, R5, R0, R197 ;  /* 0x0000000005007223 */ /* 0x001fe200000100c5 */
[----:B------:R-:W-:Y:S01]  /*7d90*/  FADD.FTZ R2, R172, R2 ;  /* 0x00000002ac027221 */ /* 0x000fe20000010000 */
[--C-:B------:R-:W-:Y:S01]  /*7da0*/  FFMA.FTZ R185, R185, UR4, -R21.reuse ;  /* 0x00000004b9b97c23 */ /* 0x100fe20008010815 */
[--C-:B------:R-:W-:Y:S01]  /*7db0*/  FFMA.FTZ R187, R187, UR4, -R21.reuse ;  /* 0x00000004bbbb7c23 */ /* 0x100fe20008010815 */
[--C-:B------:R-:W-:Y:S01]  /*7dc0*/  FFMA.FTZ R189, R189, UR4, -R21.reuse ;  /* 0x00000004bdbd7c23 */ /* 0x100fe20008010815 */
[----:B------:R-:W-:Y:S01]  /*7dd0*/  FADD.FTZ R2, R175, R2 ;  /* 0x00000002af027221 */ /* 0x000fe20000010000 */
[----:B------:R-:W-:Y:S01]  /*7de0*/  FFMA.FTZ R21, R191, UR4, -R21 ;  /* 0x00000004bf157c23 */ /* 0x000fe20008010815 */
[----:B------:R-:W0:Y:S01]  /*7df0*/  MUFU.EX2 R15, R15 ;  /* 0x0000000f000f7308 */ /* 0x000e220000000800 */
[----:B-1----:R-:W-:Y:S01]  /*7e00*/  FADD.FTZ R0, R12, R0 ;  /* 0x000000000c007221 */ /* 0x002fe20000010000 */
[C---:B------:R-:W-:Y:S01]  /*7e10*/  FADD.FTZ R2, R177.reuse, R2 ;  /* 0x00000002b1027221 */ /* 0x040fe20000010000 */
[----:B------:R-:W-:Y:S01]  /*7e20*/  F2FP.BF16.F32.PACK_AB R166, R177, R175 ;  /* 0x000000afb1a6723e */ /* 0x000fe200000010ff */
[----:B------:R-:W-:Y:S01]  /*7e30*/  FMUL.FTZ R26, R26, R5 ;  /* 0x000000051a1a7220 */ /* 0x000fe20000410000 */
[----:B------:R-:W-:Y:S01]  /*7e40*/  F2FP.BF16.F32.PACK_AB R156, R20, R153 ;  /* 0x00000099149c723e */ /* 0x000fe200000010ff */
[----:B------:R-:W-:Y:S01]  /*7e50*/  FADD.FTZ R2, R180, R2 ;  /* 0x00000002b4027221 */ /* 0x000fe20000010000 */
[C---:B------:R-:W-:Y:S01]  /*7e60*/  F2FP.BF16.F32.PACK_AB R168, R181.reuse, R180 ;  /* 0x000000b4b5a8723e */ /* 0x040fe200000010ff */
[----:B------:R-:W1:Y:S01]  /*7e70*/  MUFU.EX2 R157, R195 ;  /* 0x000000c3009d7308 */ /* 0x000e620000000800 */
[----:B--2---:R-:W-:Y:S01]  /*7e80*/  FADD.FTZ R0, R196, R0 ;  /* 0x00000000c4007221 */ /* 0x004fe20000010000 */
[----:B------:R-:W-:Y:S01]  /*7e90*/  FADD.FTZ R2, R181, R2 ;  /* 0x00000002b5027221 */ /* 0x000fe20000010000 */
[----:B------:R-:W-:Y:S01]  /*7ea0*/  F2FP.BF16.F32.PACK_AB R170, R186, R184 ;  /* 0x000000b8baaa723e */ /* 0x000fe200000010ff */
[----:B------:R-:W-:Y:S01]  /*7eb0*/  FMUL.FTZ R27, R27, R5 ;  /* 0x000000051b1b7220 */ /* 0x000fe20000410000 */
[----:B------:R-:W-:Y:S01]  /*7ec0*/  F2FP.BF16.F32.PACK_AB R172, R190, R188 ;  /* 0x000000bcbeac723e */ /* 0x000fe200000010ff */
[----:B------:R-:W-:Y:S01]  /*7ed0*/  FADD.FTZ R2, R184, R2 ;  /* 0x00000002b8027221 */ /* 0x000fe20000010000 */
[----:B------:R-:W-:Y:S01]  /*7ee0*/  F2FP.BF16.F32.PACK_AB R153, R12, R197 ;  /* 0x000000c50c99723e */ /* 0x000fe200000010ff */
[----:B------:R2:W3:Y:S01]  /*7ef0*/  MUFU.EX2 R13, R155 ;  /* 0x0000009b000d7308 */ /* 0x0004e20000000800 */
[----:B0-----:R-:W-:Y:S01]  /*7f00*/  FADD.FTZ R0, R15, R0 ;  /* 0x000000000f007221 */ /* 0x001fe20000010000 */
[----:B------:R-:W-:Y:S01]  /*7f10*/  FADD.FTZ R2, R186, R2 ;  /* 0x00000002ba027221 */ /* 0x000fe20000010000 */
[-C--:B------:R-:W-:Y:S01]  /*7f20*/  FMUL.FTZ R30, R30, R5.reuse ;  /* 0x000000051e1e7220 */ /* 0x080fe20000410000 */
[-C--:B------:R-:W-:Y:S01]  /*7f30*/  FMUL.FTZ R31, R31, R5.reuse ;  /* 0x000000051f1f7220 */ /* 0x080fe20000410000 */
[-C--:B------:R-:W-:Y:S01]  /*7f40*/  FMUL.FTZ R34, R34, R5.reuse ;  /* 0x0000000522227220 */ /* 0x080fe20000410000 */
[----:B------:R-:W-:Y:S01]  /*7f50*/  FADD.FTZ R2, R188, R2 ;  /* 0x00000002bc027221 */ /* 0x000fe20000010000 */
[-C--:B------:R-:W-:Y:S01]  /*7f60*/  FMUL.FTZ R35, R35, R5.reuse ;  /* 0x0000000523237220 */ /* 0x080fe20000410000 */
[----:B------:R-:W0:Y:S01]  /*7f70*/  MUFU.EX2 R192, R192 ;  /* 0x000000c000c07308 */ /* 0x000e220000000800 */
[----:B-1----:R-:W-:Y:S01]  /*7f80*/  FADD.FTZ R0, R157, R0 ;  /* 0x000000009d007221 */ /* 0x002fe20000010000 */
[----:B------:R-:W-:Y:S01]  /*7f90*/  FADD.FTZ R2, R190, R2 ;  /* 0x00000002be027221 */ /* 0x000fe20000010000 */
[----:B--2---:R-:W-:Y:S01]  /*7fa0*/  F2FP.BF16.F32.PACK_AB R155, R15, R196 ;  /* 0x000000c40f9b723e */ /* 0x004fe200000010ff */
[-C--:B------:R-:W-:Y:S01]  /*7fb0*/  FMUL.FTZ R38, R38, R5.reuse ;  /* 0x0000000526267220 */ /* 0x080fe20000410000 */
[-C--:B------:R-:W-:Y:S01]  /*7fc0*/  FMUL.FTZ R39, R39, R5.reuse ;  /* 0x0000000527277220 */ /* 0x080fe20000410000 */
[----:B------:R-:W-:Y:S01]  /*7fd0*/  FADD.FTZ R2, R193, R2 ;  /* 0x00000002c1027221 */ /* 0x000fe20000010000 */
[----:B------:R-:W-:Y:S01]  /*7fe0*/  FMUL.FTZ R42, R42, R5 ;  /* 0x000000052a2a7220 */ /* 0x000fe20000410000 */
        /* <DEDUP_REMOVED lines=17> */
[C---:B-1----:R-:W-:Y:S01]  /*8100*/  FADD.FTZ R0, R159.reuse, R0 ;  /* 0x000000009f007221 */ /* 0x042fe20000010000 */
[----:B------:R-:W-:Y:S01]  /*8110*/  F2FP.BF16.F32.PACK_AB R159, R159, R192 ;  /* 0x000000c09f9f723e */ /* 0x000fe200000010ff */
[-C--:B------:R-:W-:Y:S01]  /*8120*/  FMUL.FTZ R66, R66, R5.reuse ;  /* 0x0000000542427220 */ /* 0x080fe20000410000 */
[-C--:B------:R-:W-:Y:S01]  /*8130*/  FMUL.FTZ R67, R67, R5.reuse ;  /* 0x0000000543437220 */ /* 0x080fe20000410000 */
[-C--:B------:R-:W-:Y:S01]  /*8140*/  FMUL.FTZ R70, R70, R5.reuse ;  /* 0x0000000546467220 */ /* 0x080fe20000410000 */
        /* <DEDUP_REMOVED lines=9> */
[----:B------:R-:W-:Y:S01]  /*81e0*/  FMUL.FTZ R86, R86, R5 ;  /* 0x0000000556567220 */ /* 0x000fe20000410000 */
[----:B------:R-:W2:Y:S01]  /*81f0*/  MUFU.EX2 R11, R11 ;  /* 0x0000000b000b7308 */ /* 0x000ea20000000800 */
        /* <DEDUP_REMOVED lines=16> */
[C---:B--2---:R-:W-:Y:S01]  /*8300*/  FADD.FTZ R0, R11.reuse, R0 ;  /* 0x000000000b007221 */ /* 0x044fe20000010000 */
        /* <DEDUP_REMOVED lines=49> */
[----:B-1----:R-:W-:Y:S01]  /*8620*/  FADD.FTZ R0, R175, R0 ;  /* 0x00000000af007221 */ /* 0x002fe20000010000 */
[C---:B--2---:R-:W-:Y:S01]  /*8630*/  FADD.FTZ R2, R174.reuse, R2 ;  /* 0x00000002ae027221 */ /* 0x044fe20000010000 */
[----:B------:R-:W-:Y:S02]  /*8640*/  F2FP.BF16.F32.PACK_AB R174, R174, R193 ;  /* 0x000000c1aeae723e */ /* 0x000fe400000010ff */
[C---:B0-----:R-:W-:Y:S01]  /*8650*/  FADD.FTZ R0, R21.reuse, R0 ;  /* 0x0000000015007221 */ /* 0x041fe20000010000 */
[----:B------:R-:W-:Y:S01]  /*8660*/  F2FP.BF16.F32.PACK_AB R175, R21, R175 ;  /* 0x000000af15af723e */ /* 0x000fe200000010ff */
[----:B------:R-:W-:Y:S06]  /*8670*/  @!P0 BRA `(.L_x_2380) ;  /* 0x0000000000048947 */ /* 0x000fec0003800000 */
[----:B------:R-:W-:Y:S01]  /*8680*/  BPT.TRAP 0x1 ;  /* 0x000000040000795c */ /* 0x000fe20000300000 */
.L_x_2380:
[----:B------:R0:W1:Y:S01]  /*8690*/  SYNCS.PHASECHK.TRANS64.TRYWAIT P2, [UR23+0x22850], R7 ;  /* 0x02285007ff0075a7 */ /* 0x0000620008040157 */
[----:B------:R-:W-:Y:S05]  /*86a0*/  @!P0 BRA `(.L_x_2381) ;  /* 0x0000000000048947 */ /* 0x000fea0003800000 */
[----:B------:R-:W-:Y:S01]  /*86b0*/  BPT.TRAP 0x1 ;  /* 0x000000040000795c */ /* 0x000fe20000300000 */
.L_x_2381:
[----:B-1----:R-:W-:Y:S05]  /*86c0*/  @P2 BRA `(.L_x_2382) ;  /* 0x0000000000082947 */ /* 0x002fea0003800000 */
[----:B------:R-:W1:Y:S02]  /*86d0*/  SYNCS.PHASECHK.TRANS64.TRYWAIT P2, [UR23+0x22850], R7 ;  /* 0x02285007ff0075a7 */ /* 0x000e640008040157 */
[----:B-1----:R-:W-:Y:S05]  /*86e0*/  @!P2 BRA `(.L_x_2383) ;  /* 0x0000012000aca947 */ /* 0x002fea0003800000 */
.L_x_2382:
[----:B------:R-:W2:Y:S01]  /*86f0*/  S2R R4, SR_TID.X ;  /* 0x0000000000047919 */ /* 0x000ea20000002100 */
[----:B------:R-:W-:Y:S01]  /*8700*/  UIMAD UR5, UR39, 0xc00, UR25 ;  /* 0x00000c00270578a4 */ /* 0x000fe2000f8e0219 */
[C---:B------:R-:W-:Y:S01]  /*8710*/  ISETP.GT.AND P2, PT, R3.reuse, UR15, PT ;  /* 0x0000000f03007c0c */ /* 0x040fe2000bf44270 */
[----:B------:R-:W-:Y:S01]  /*8720*/  UMOV UR7, 0x40000040 ;  /* 0x4000004000077882 */ /* 0x000fe20000000000 */
[----:B-1----:R-:W-:Y:S02]  /*8730*/  @!P1 VIADD R176, R176, 0x22860 ;  /* 0x00022860b0b09836 */ /* 0x002fe40000000000 */
[----:B------:R-:W-:Y:S02]  /*8740*/  VIADD R3, R3, 0xffffffff ;  /* 0xffffffff03037836 */ /* 0x000fe40000000000 */
[----:B------:R-:W-:Y:S01]  /*8750*/  UMOV UR6, UR5 ;  /* 0x0000000500067c82 */ /* 0x000fe20008000000 */
[----:B------:R-:W-:Y:S01]  /*8760*/  @!P1 PRMT R176, RZ, 0x654, R176 ;  /* 0x00000654ffb09816 */ /* 0x000fe200000000b0 */
[----:B------:R-:W-:Y:S01]  /*8770*/  IMAD.MOV.U32 R5, RZ, RZ, R10 ;  /* 0x000000ffff057224 */ /* 0x000fe200078e000a */
[----:B--2---:R-:W-:-:S05]  /*8780*/  SHF.R.U32.HI R4, RZ, 0x7, R4 ;  /* 0x00000007ff047819 */ /* 0x004fca0000011604 */
[----:B------:R-:W-:-:S05]  /*8790*/  VIADD R4, R4, 0x8 ;  /* 0x0000000804047836 */ /* 0x000fca0000000000 */
[----:B------:R1:W-:Y:S02]  /*87a0*/  BAR.SYNC.DEFER_BLOCKING R4, 0x100 ;  /* 0x000400040000751d */ /* 0x0003e40000010000 */
[----:B-1----:R-:W-:-:S04]  /*87b0*/  IMAD.MOV.U32 R4, RZ, RZ, R8 ;  /* 0x000000ffff047224 */ /* 0x002fc800078e0008 */
        /* <DEDUP_REMOVED lines=37> */
.L_x_2367:
[----:B------:R-:W-:Y:S01]  /*8a10*/  ULDC UR5, c[0x0][0x448] ;  /* 0x0001120000057ab9 */ /* 0x000fe20000000800 */
[----:B0-----:R-:W-:Y:S01]  /*8a20*/  IADD3 R7, R19, 0x1, -R17 ;  /* 0x0000000113077810 */ /* 0x001fe20007ffe811 */
[----:B------:R-:W-:Y:S01]  /*8a30*/  UISETP.NE.AND UP0, UPT, UR5, 0x1, UPT ;  /* 0x000000010500788c */ /* 0x000fe2000bf05270 */
[----:B------:R-:W-:Y:S02]  /*8a40*/  ULDC UR11, c[0x0][0x9e4] ;  /* 0x00027900000b7ab9 */ /* 0x000fe40000000800 */
[----:B------:R-:W-:Y:S01]  /*8a50*/  R2UR UR10, R7 ;  /* 0x00000000070a72ca */ /* 0x000fe200000e0000 */
[----:B------:R-:W-:Y:S02]  /*8a60*/  UISETP.GE.AND UP1, UPT, UR11, 0x1, UPT ;  /* 0x000000010b00788c */ /* 0x000fe4000bf26270 */
[----:B------:R-:W-:-:S04]  /*8a70*/  UIADD3 UR5, UR43, 0x7f, URZ ;  /* 0x0000007f2b057890 */ /* 0x000fc8000fffe03f */
[----:B------:R-:W-:Y:S01]  /*8a80*/  PLOP3.LUT P2, PT, PT, PT, UP1, 0x40, 0x0 ;  /* 0x000000000000781c */ /* 0x000fe20003f4e818 */
[----:B------:R-:W-:Y:S01]  /*8a90*/  @UP0 ULDC UR6, c[0x0][0x44c] ;  /* 0x0001130000060ab9 */ /* 0x000fe20000000800 */
[----:B------:R-:W-:Y:S01]  /*8aa0*/  @UP0 ULDC UR14, c[0x0][0x450] ;  /* 0x00011400000e0ab9 */ /* 0x000fe20000000800 */
[----:B------:R-:W-:-:S04]  /*8ab0*/  UIMAD.WIDE.U32 UR6, UR5, UR6, URZ ;  /* 0x00000006050672a5 */ /* 0x000fc8000f8e003f */
[----:B------:R-:W-:-:S04]  /*8ac0*/  @UP0 USHF.R.U32.HI UR5, URZ, UR14, UR7 ;  /* 0x0000000e3f050299 */ /* 0x000fc80008011607 */
[----:B------:R-:W-:-:S03]  /*8ad0*/  UIADD3 UR5, UR10, UR5, URZ ;  /* 0x000000050a057290 */ /* 0x000fc6000fffe03f */
[----:B------:R-:W-:Y:S02]  /*8ae0*/  ULDC UR10, c[0x0][0x9dc] ;  /* 0x00027700000a7ab9 */ /* 0x000fe40000000800 */
        /* <DEDUP_REMOVED lines=12> */
.L_x_2386:
[----:B------:R-:W-:-:S11]  /*8bb0*/  UISETP.NE.AND UP2, UPT, UR11, 0x1, UPT ;  /* 0x000000010b00788c */ /* 0x000fd6000bf45270 */
[----:B------:R-:W-:Y:S02]  /*8bc0*/  @UP2 ULDC.64 UR14, c[0x0][0x9e8] ;  /* 0x00027a00000e2ab9 */ /* 0x000fe40000000a00 */
[----:B------:R-:W-:-:S04]  /*8bd0*/  UIMAD.WIDE.U32 UR6, UR5, UR14, URZ ;  /* 0x0000000e050672a5 */ /* 0x000fc8000f8e003f */
[----:B------:R-:W-:-:S12]  /*8be0*/  @UP2 USHF.R.U32.HI UR5, URZ, UR15, UR7 ;  /* 0x0000000f3f052299 */ /* 0x000fd80008011607 */
.L_x_2387:
[----:B------:R-:W-:-:S04]  /*8bf0*/  UIMAD UR5, UR5, UR11, URZ ;  /* 0x0000000b050572a4 */ /* 0x000fc8000f8e023f */
[----:B------:R-:W-:-:S04]  /*8c00*/  UISETP.LT.AND UP2, UPT, UR10, UR5, UPT ;  /* 0x000000050a00728c */ /* 0x000fc8000bf41270 */
[----:B------:R-:W-:-:S12]  /*8c10*/  USEL UR10, UR10, UR5, !UP2 ;  /* 0x000000050a0a7287 */ /* 0x000fd8000d000000 */
.L_x_2385:
        /* <DEDUP_REMOVED lines=13> */
.L_x_2397:
[----:B------:R-:W-:Y:S01]  /*8cf0*/  UIADD3 UR39, UR39, 0x1, URZ ;  /* 0x0000000127277890 */ /* 0x000fe2000fffe03f */
[C---:B------:R-:W-:Y:S01]  /*8d00*/  ISETP.GT.AND P2, PT, R7.reuse, UR5, PT ;  /* 0x0000000507007c0c */ /* 0x040fe2000bf44270 */
[----:B------:R-:W-:Y:S02]  /*8d10*/  VIADD R7, R7, 0xffffffff ;  /* 0xffffffff07077836 */ /* 0x000fe40000000000 */
[----:B------:R-:W-:-:S04]  /*8d20*/  UISETP.NE.AND UP2, UPT, UR39, 0x2, UPT ;  /* 0x000000022700788c */ /* 0x000fc8000bf45270 */
[----:B------:R-:W-:Y:S02]  /*8d30*/  USEL UR6, URZ, 0x1, UP2 ;  /* 0x000000013f067887 */ /* 0x000fe40009000000 */
[----:B------:R-:W-:Y:S02]  /*8d40*/  USEL UR39, UR39, URZ, UP2 ;  /* 0x0000003f27277287 */ /* 0x000fe40009000000 */
[----:B------:R-:W-:Y:S01]  /*8d50*/  ULOP3.LUT UR38, UR38, UR6, URZ, 0x3c, !UPT ;  /* 0x0000000626267292 */ /* 0x000fe2000f8e3c3f */
[----:B0-----:R-:W-:Y:S11]  /*8d60*/  @!P0 BRA `(.L_x_2389) ;  /* 0x0000000000048947 */ /* 0x001ff60003800000 */
[----:B------:R-:W-:Y:S01]  /*8d70*/  BPT.TRAP 0x1 ;  /* 0x000000040000795c */ /* 0x000fe20000300000 */
.L_x_2389:
[----:B------:R-:W0:Y:S01]  /*8d80*/  S2UR UR7, SR_CgaCtaId ;  /* 0x00000000000779c3 */ /* 0x000e220000008800 */
[----:B------:R-:W-:Y:S01]  /*8d90*/  UMOV UR6, 0x400 ;  /* 0x0000040000067882 */ /* 0x000fe20000000000 */
[----:B------:R-:W-:-:S05]  /*8da0*/  IMAD.U32 R3, RZ, RZ, UR38 ;  /* 0x00000026ff037e24 */ /* 0x000fca000f8e00ff */
[----:B------:R-:W-:Y:S01]  /*8db0*/  SHF.L.U32 R3, R3, 0x1f, RZ ;  /* 0x0000001f03037819 */ /* 0x000fe200000006ff */
[----:B0-----:R-:W-:-:S04]  /*8dc0*/  ULEA UR6, UR7, UR6, 0x18 ;  /* 0x0000000607067291 */ /* 0x001fc8000f8ec03f */
[----:B------:R-:W-:-:S09]  /*8dd0*/  ULEA UR6, UR39, UR6, 0x3 ;  /* 0x0000000627067291 */ /* 0x000fd2000f8e183f */
[----:B------:R0:W2:Y:S01]  /*8de0*/  SYNCS.PHASECHK.TRANS64.TRYWAIT P3, [UR6+0x22830], R3 ;  /* 0x02283003ff0075a7 */ /* 0x0000a20008060146 */
[----:B------:R-:W-:Y:S05]  /*8df0*/  @!P0 BRA `(.L_x_2390) ;  /* 0x0000000000048947 */ /* 0x000fea0003800000 */
[----:B------:R-:W-:Y:S01]  /*8e00*/  BPT.TRAP 0x1 ;  /* 0x000000040000795c */ /* 0x000fe20000300000 */
.L_x_2390:
[----:B--2---:R-:W-:Y:S05]  /*8e10*/  @P3 BRA `(.L_x_2391) ;  /* 0x0000000000083947 */ /* 0x004fea0003800000 */
[----:B------:R-:W2:Y:S02]  /*8e20*/  SYNCS.PHASECHK.TRANS64.TRYWAIT P3, [UR6+0x22830], R3 ;  /* 0x02283003ff0075a7 */ /* 0x000ea40008060146 */
[----:B--2---:R-:W-:Y:S05]  /*8e30*/  @!P3 BRA `(.L_x_2392) ;  /* 0x0000011800ecb947 */ /* 0x004fea0003800000 */
.L_x_2391:
[----:B------:R-:W-:Y:S01]  /*8e40*/  UIMAD UR14, UR39, 0x300, UR24 ;  /* 0x00000300270e78a4 */ /* 0x000fe2000f8e0218 */
[----:B-1----:R-:W-:Y:S01]  /*8e50*/  WARPGROUP.ARRIVE ;  /* 0x00000000000079c5 */ /* 0x002fe20000000000 */
[----:B------:R-:W-:Y:S01]  /*8e60*/  UMOV UR15, 0x40000040 ;  /* 0x40000040000f7882 */ /* 0x000fe20000000000 */
[----:B------:R-:W-:Y:S01]  /*8e70*/  UMOV UR19, 0x40000040 ;  /* 0x4000004000137882 */ /* 0x000fe20000000000 */
[----:B------:R-:W-:-:S03]  /*8e80*/  UIADD3 UR18, UR14, 0x2, URZ ;  /* 0x000000020e127890 */ /* 0x000fc6000fffe03f */
[----:B------:R-:W1:Y:S01]  /*8e90*/  S2R R234, SR_TID.X ;  /* 0x0000000000ea7919 */ /* 0x000e620000002100 */
[----:B------:R-:W-:Y:S01]  /*8ea0*/  UIADD3 UR22, UR14, 0x4, URZ ;  /* 0x000000040e167890 */ /* 0x000fe2000fffe03f */
[----:B------:R-:W-:Y:S01]  /*8eb0*/  UMOV UR23, 0x40000040 ;  /* 0x4000004000177882 */ /* 0x000fe20000000000 */
[----:B------:R-:W-:Y:S01]  /*8ec0*/  HGMMA.64x96x16.F32.BF16 R152, gdesc[UR12], RZ, !UPT, gsb0 ;  /* 0x016000000c9879f0 */ /* 0x000fe2000c0018ff */
[----:B------:R-:W-:Y:S01]  /*8ed0*/  UIADD3 UR10, UR14, 0x6, URZ ;  /* 0x000000060e0a7890 */ /* 0x000fe2000fffe03f */
[----:B------:R-:W-:Y:S01]  /*8ee0*/  UMOV UR11, 0x40000040 ;  /* 0x40000040000b7882 */ /* 0x000fe20000000000 */
[----:B-1----:R-:W-:Y:S01]  /*8ef0*/  SHF.R.U32.HI R234, RZ, 0x7, R234 ;  /* 0x00000007ffea7819 */ /* 0x002fe200000116ea */
        /* <DEDUP_REMOVED lines=49> */
[----:B---3--:R-:W-:Y:S01]  /*9210*/  FMNMX.FTZ R4, R10, R4, !PT ;  /* 0x000000040a047209 */ /* 0x008fe20007810000 */
[----:B------:R-:W-:Y:S01]  /*9220*/  FMUL.FTZ R184, R194, UR27 ;  /* 0x0000001bc2b87c20 */ /* 0x000fe20008410000 */
[----:B------:R-:W-:-:S05]  /*9230*/  FMUL.FTZ R185, R195, UR27 ;  /* 0x0000001bc3b97c20 */ /* 0x000fca0008410000 */
[----:B------:R-:W3:Y:S01]  /*9240*/  MUFU.TANH R13, R13 ;  /* 0x0000000d000d7308 */ /* 0x000ee20000002400 */
[----:B--2---:R-:W-:-:S07]  /*9250*/  FMNMX.FTZ R4, R11, R4, !PT ;  /* 0x000000040b047209 */ /* 0x004fce0007810000 */
[----:B------:R-:W2:Y:S01]  /*9260*/  MUFU.TANH R14, R14 ;  /* 0x0000000e000e7308 */ /* 0x000ea20000002400 */
[----:B-1----:R-:W-:-:S07]  /*9270*/  FMNMX.FTZ R4, R12, R4, !PT ;  /* 0x000000040c047209 */ /* 0x002fce0007810000 */
[----:B------:R-:W1:Y:S01]  /*9280*/  MUFU.TANH R15, R15 ;  /* 0x0000000f000f7308 */ /* 0x000e620000002400 */
[----:B---3--:R-:W-:-:S07]  /*9290*/  FMNMX.FTZ R4, R13, R4, !PT ;  /* 0x000000040d047209 */ /* 0x008fce0007810000 */
        /* <DEDUP_REMOVED lines=32> */
[----:B------:R-:W-:Y:S01]  /*94a0*/  MUFU.TANH R176, R176 ;  /* 0x000000b000b07308 */ /* 0x000fe20000002400 */
[----:B-1----:R-:W-:-:S07]  /*94b0*/  FMNMX.FTZ R4, R177, R4, !PT ;  /* 0x00000004b1047209 */ /* 0x002fce0007810000 */
        /* <DEDUP_REMOVED lines=168> */
[----:B------:R-:W-:Y:S01]  /*9f40*/  MUFU.EX2 R13, R13 ;  /* 0x0000000d000d7308 */ /* 0x000fe20000000800 */
[----:B--2---:R-:W-:-:S05]  /*9f50*/  FMNMX.FTZ R5, R187, R5, !PT ;  /* 0x00000005bb057209 */ /* 0x004fca0007810000 */
[----:B------:R-:W1:Y:S02]  /*9f60*/  SHFL.BFLY PT, R188, R5, 0x2, 0x1f ;  /* 0x0c401f0005bc7f89 */ /* 0x000e6400000e0000 */
[----:B------:R-:W-:Y:S08]  /*9f70*/  MUFU.EX2 R14, R14 ;  /* 0x0000000e000e7308 */ /* 0x000ff00000000800 */
[----:B------:R-:W-:Y:S08]  /*9f80*/  MUFU.EX2 R189, R160 ;  /* 0x000000a000bd7308 */ /* 0x000ff00000000800 */
[----:B------:R-:W-:Y:S01]  /*9f90*/  MUFU.EX2 R15, R15 ;  /* 0x0000000f000f7308 */ /* 0x000fe20000000800 */
[----:B-1----:R-:W-:-:S07]  /*9fa0*/  FMNMX.FTZ R5, R5, R188, !PT ;  /* 0x000000bc05057209 */ /* 0x002fce0007810000 */
[----:B------:R1:W-:Y:S01]  /*9fb0*/  MUFU.EX2 R188, R156 ;  /* 0x0000009c00bc7308 */ /* 0x0003e20000000800 */
[----:B------:R-:W2:Y:S07]  /*9fc0*/  SHFL.BFLY PT, R192, R5, 0x1, 0x1f ;  /* 0x0c201f0005c07f89 */ /* 0x000eae00000e0000 */
[----:B------:R-:W-:Y:S08]  /*9fd0*/  MUFU.EX2 R20, R20 ;  /* 0x0000001400147308 */ /* 0x000ff00000000800 */
[----:B------:R-:W-:Y:S08]  /*9fe0*/  MUFU.EX2 R21, R21 ;  /* 0x0000001500157308 */ /* 0x000ff00000000800 */
[----:B------:R-:W-:Y:S01]  /*9ff0*/  MUFU.EX2 R167, R167 ;  /* 0x000000a700a77308 */ /* 0x000fe20000000800 */
[----:B--2---:R-:W-:-:S05]  /*a000*/  FMNMX.FTZ R5, R5, R192, !PT ;  /* 0x000000c005057209 */ /* 0x004fca0007810000 */
[C---:B-1----:R-:W-:Y:S01]  /*a010*/  FADD.FTZ R156, -R5.reuse, R8 ;  /* 0x00000008059c7221 */ /* 0x042fe20000010100 */
        /* <DEDUP_REMOVED lines=8> */
[----:B------:R0:W1:Y:S01]  /*a0a0*/  MUFU.EX2 R9, R156 ;  /* 0x0000009c00097308 */ /* 0x0000620000000800 */
[--C-:B------:R-:W-:Y:S01]  /*a0b0*/  FFMA.FTZ R162, R162, UR4, -R8.reuse ;  /* 0x00000004a2a27c23 */ /* 0x100fe20008010808 */
[--C-:B------:R-:W-:Y:S01]  /*a0c0*/  FFMA.FTZ R163, R163, UR4, -R8.reuse ;  /* 0x00000004a3a37c23 */ /* 0x100fe20008010808 */
[--C-:B------:R-:W-:Y:S01]  /*a0d0*/  FFMA.FTZ R166, R166, UR4, -R8.reuse ;  /* 0x00000004a6a67c23 */ /* 0x100fe20008010808 */
[--C-:B------:R-:W-:Y:S01]  /*a0e0*/  FFMA.FTZ R2, R2, UR4, -R8.reuse ;  /* 0x0000000402027c23 */ /* 0x100fe20008010808 */
[--C-:B------:R-:W-:Y:S01]  /*a0f0*/  FFMA.FTZ R6, R6, UR4, -R8.reuse ;  /* 0x0000000406067c23 */ /* 0x100fe20008010808 */
[--C-:B------:R-:W-:Y:S01]  /*a100*/  FFMA.FTZ R170, R170, UR4, -R8.reuse ;  /* 0x00000004aaaa7c23 */ /* 0x100fe20008010808 */
[--C-:B------:R-:W-:Y:S01]  /*a110*/  FFMA.FTZ R10, R10, UR4, -R8.reuse ;  /* 0x000000040a0a7c23 */ /* 0x100fe20008010808 */
[----:B------:R-:W2:Y:S01]  /*a120*/  MUFU.EX2 R176, R176 ;  /* 0x000000b000b07308 */ /* 0x000ea20000000800 */
        /* <DEDUP_REMOVED lines=8> */
[--C-:B------:R-:W-:Y:S01]  /*a1b0*/  FFMA.FTZ R183, R183, UR4, -R8.reuse ;  /* 0x00000004b7b77c23 */ /* 0x100fe20008010808 */
[--C-:B------:R-:W-:Y:S01]  /*a1c0*/  FFMA.FTZ R184, R184, UR4, -R8.reuse ;  /* 0x00000004b8b87c23 */ /* 0x100fe20008010808 */
[--C-:B------:R-:W-:Y:S01]  /*a1d0*/  FFMA.FTZ R185, R185, UR4, -R8.reuse ;  /* 0x00000004b9b97c23 */ /* 0x100fe20008010808 */
[--C-:B------:R-:W-:Y:S01]  /*a1e0*/  FFMA.FTZ R186, R186, UR4, -R8.reuse ;  /* 0x00000004baba7c23 */ /* 0x100fe20008010808 */
[----:B------:R-:W-:Y:S01]  /*a1f0*/  FFMA.FTZ R8, R187, UR4, -R8 ;  /* 0x00000004bb087c23 */ /* 0x000fe20008010808 */
[----:B0-----:R-:W-:Y:S01]  /*a200*/  FADD.FTZ R156, R12, R171 ;  /* 0x000000ab0c9c7221 */ /* 0x001fe20000010000 */
[-C--:B-1----:R-:W-:Y:S01]  /*a210*/  FMUL.FTZ R26, R26, R9.reuse ;  /* 0x000000091a1a7220 */ /* 0x082fe20000410000 */
[----:B------:R0:W1:Y:S01]  /*a220*/  MUFU.EX2 R187, R158 ;  /* 0x0000009e00bb7308 */ /* 0x0000620000000800 */
[----:B--2---:R-:W-:Y:S01]  /*a230*/  FFMA.FTZ R0, R9, R0, R176 ;  /* 0x0000000009007223 */ /* 0x004fe200000100b0 */
[----:B------:R-:W-:Y:S01]  /*a240*/  FADD.FTZ R156, R13, R156 ;  /* 0x0000009c0d9c7221 */ /* 0x000fe20000010000 */
[-C--:B------:R-:W-:Y:S01]  /*a250*/  FMUL.FTZ R27, R27, R9.reuse ;  /* 0x000000091b1b7220 */ /* 0x080fe20000410000 */
[-C--:B------:R-:W-:Y:S01]  /*a260*/  FMUL.FTZ R30, R30, R9.reuse ;  /* 0x000000091e1e7220 */ /* 0x080fe20000410000 */
[-C--:B------:R-:W-:Y:S01]  /*a270*/  FMUL.FTZ R31, R31, R9.reuse ;  /* 0x000000091f1f7220 */ /* 0x080fe20000410000 */
[-C--:B------:R-:W-:Y:S01]  /*a280*/  FMUL.FTZ R34, R34, R9.reuse ;  /* 0x0000000922227220 */ /* 0x080fe20000410000 */
[-C--:B------:R-:W-:Y:S01]  /*a290*/  FMUL.FTZ R35, R35, R9.reuse ;  /* 0x0000000923237220 */ /* 0x080fe20000410000 */
[----:B------:R-:W2:Y:S01]  /*a2a0*/  MUFU.EX2 R159, R159 ;  /* 0x0000009f009f7308 */ /* 0x000ea20000000800 */
[----:B---3--:R-:W-:Y:S01]  /*a2b0*/  FADD.FTZ R0, R155, R0 ;  /* 0x000000009b007221 */ /* 0x008fe20000010000 */
[----:B0-----:R-:W-:Y:S01]  /*a2c0*/  F2FP.BF16.F32.PACK_AB R158, R15, R14 ;  /* 0x0000000e0f9e723e */ /* 0x001fe200000010ff */
[-C--:B------:R-:W-:Y:S01]  /*a2d0*/  FMUL.FTZ R38, R38, R9.reuse ;  /* 0x0000000926267220 */ /* 0x080fe20000410000 */
[-C--:B------:R-:W-:Y:S01]  /*a2e0*/  FMUL.FTZ R39, R39, R9.reuse ;  /* 0x0000000927277220 */ /* 0x080fe20000410000 */
[-C--:B------:R-:W-:Y:S01]  /*a2f0*/  FMUL.FTZ R42, R42, R9.reuse ;  /* 0x000000092a2a7220 */ /* 0x080fe20000410000 */
[-C--:B------:R-:W-:Y:S01]  /*a300*/  FMUL.FTZ R43, R43, R9.reuse ;  /* 0x000000092b2b7220 */ /* 0x080fe20000410000 */
[-C--:B------:R-:W-:Y:S01]  /*a310*/  FMUL.FTZ R46, R46, R9.reuse ;  /* 0x000000092e2e7220 */ /* 0x080fe20000410000 */
[----:B------:R0:W-:Y:S01]  /*a320*/  MUFU.EX2 R171, R2 ;  /* 0x0000000200ab7308 */ /* 0x0001e20000000800 */
[----:B-1----:R-:W-:Y:S01]  /*a330*/  FADD.FTZ R0, R187, R0 ;  /* 0x00000000bb007221 */ /* 0x002fe20000010000 */
[-C--:B------:R-:W-:Y:S01]  /*a340*/  FMUL.FTZ R47, R47, R9.reuse ;  /* 0x000000092f2f7220 */ /* 0x080fe20000410000 */
[-C--:B------:R-:W-:Y:S01]  /*a350*/  FMUL.FTZ R50, R50, R9.reuse ;  /* 0x0000000932327220 */ /* 0x080fe20000410000 */
[-C--:B------:R-:W-:Y:S01]  /*a360*/  FMUL.FTZ R51, R51, R9.reuse ;  /* 0x0000000933337220 */ /* 0x080fe20000410000 */
[-C--:B------:R-:W-:Y:S01]  /*a370*/  FMUL.FTZ R54, R54, R9.reuse ;  /* 0x0000000936367220 */ /* 0x080fe20000410000 */
[-C--:B------:R-:W-:Y:S01]  /*a380*/  FMUL.FTZ R55, R55, R9.reuse ;  /* 0x0000000937377220 */ /* 0x080fe20000410000 */
[----:B------:R-:W-:Y:S01]  /*a390*/  FMUL.FTZ R58, R58, R9 ;  /* 0x000000093a3a7220 */ /* 0x000fe20000410000 */
[----:B------:R1:W3:Y:S01]  /*a3a0*/  MUFU.EX2 R192, R162 ;  /* 0x000000a200c07308 */ /* 0x0002e20000000800 */
[----:B0-----:R-:W-:Y:S01]  /*a3b0*/  FADD.FTZ R2, R14, R156 ;  /* 0x0000009c0e027221 */ /* 0x001fe20000010000 */
[----:B--2---:R-:W-:Y:S01]  /*a3c0*/  FADD.FTZ R0, R159, R0 ;  /* 0x000000009f007221 */ /* 0x004fe20000010000 */
[----:B------:R-:W-:Y:S01]  /*a3d0*/  F2FP.BF16.F32.PACK_AB R156, R13, R12 ;  /* 0x0000000c0d9c723e */ /* 0x000fe200000010ff */
[----:B------:R-:W-:-:S02]  /*a3e0*/  IMAD.U32 R12, RZ, RZ, UR6 ;  /* 0x00000006ff0c7e24 */ /* 0x000fc4000f8e00ff */
[----:B------:R-:W-:Y:S01]  /*a3f0*/  FADD.FTZ R2, R15, R2 ;  /* 0x000000020f027221 */ /* 0x000fe20000010000 */
[-C--:B------:R-:W-:Y:S01]  /*a400*/  FMUL.FTZ R59, R59, R9.reuse ;  /* 0x000000093b3b7220 */ /* 0x080fe20000410000 */
[----:B------:R-:W-:Y:S01]  /*a410*/  FMUL.FTZ R62, R62, R9 ;  /* 0x000000093e3e7220 */ /* 0x000fe20000410000 */
[----:B------:R-:W0:Y:S01]  /*a420*/  MUFU.EX2 R163, R163 ;  /* 0x000000a300a37308 */ /* 0x000e220000000800 */
[----:B------:R-:W-:Y:S01]  /*a430*/  FADD.FTZ R2, R20, R2 ;  /* 0x0000000214027221 */ /* 0x000fe20000010000 */
[----:B------:R-:W-:Y:S01]  /*a440*/  @!P1 VIADD R15, R12, 0x22840 ;  /* 0x000228400c0f9836 */ /* 0x000fe20000000000 */
[----:B-1----:R-:W-:Y:S01]  /*a450*/  F2FP.BF16.F32.PACK_AB R162, R153, R167 ;  /* 0x000000a799a2723e */ /* 0x002fe200000010ff */
[-C--:B------:R-:W-:Y:S01]  /*a460*/  FMUL.FTZ R63, R63, R9.reuse ;  /* 0x000000093f3f7220 */ /* 0x080fe20000410000 */
[----:B------:R-:W-:Y:S01]  /*a470*/  FADD.FTZ R2, R21, R2 ;  /* 0x0000000215027221 */ /* 0x000fe20000010000 */
[-C--:B------:R-:W-:Y:S01]  /*a480*/  FMUL.FTZ R66, R66, R9.reuse ;  /* 0x0000000942427220 */ /* 0x080fe20000410000 */
[----:B------:R-:W-:Y:S01]  /*a490*/  @!P1 PRMT R15, RZ, 0x654, R15 ;  /* 0x00000654ff0f9816 */ /* 0x000fe2000000000f */
[----:B------:R-:W1:Y:S01]  /*a4a0*/  MUFU.EX2 R193, R166 ;  /* 0x000000a600c17308 */ /* 0x000e620000000800 */
[----:B------:R-:W-:Y:S01]  /*a4b0*/  FADD.FTZ R2, R167, R2 ;  /* 0x00000002a7027221 */ /* 0x000fe20000010000 */
[----:B---3--:R-:W-:Y:S01]  /*a4c0*/  FADD.FTZ R0, R192, R0 ;  /* 0x00000000c0007221 */ /* 0x008fe20000010000 */
[-C--:B------:R-:W-:Y:S01]  /*a4d0*/  FMUL.FTZ R67, R67, R9.reuse ;  /* 0x0000000943437220 */ /* 0x080fe20000410000 */
[-C--:B------:R-:W-:Y:S01]  /*a4e0*/  FMUL.FTZ R70, R70, R9.reuse ;  /* 0x0000000946467220 */ /* 0x080fe20000410000 */
[----:B------:R-:W-:Y:S01]  /*a4f0*/  FADD.FTZ R2, R153, R2 ;  /* 0x0000000299027221 */ /* 0x000fe20000010000 */
[-C--:B------:R-:W-:Y:S01]  /*a500*/  FMUL.FTZ R71, R71, R9.reuse ;  /* 0x0000000947477220 */ /* 0x080fe20000410000 */
[-C--:B------:R-:W-:Y:S01]  /*a510*/  FMUL.FTZ R74, R74, R9.reuse ;  /* 0x000000094a4a7220 */ /* 0x080fe20000410000 */
[----:B------:R-:W2:Y:S01]  /*a520*/  MUFU.EX2 R157, R157 ;  /* 0x0000009d009d7308 */ /* 0x000ea20000000800 */
[----:B0-----:R-:W-:Y:S01]  /*a530*/  FADD.FTZ R0, R163, R0 ;  /* 0x00000000a3007221 */ /* 0x001fe20000010000 */
[----:B------:R-:W-:Y:S01]  /*a540*/  FADD.FTZ R2, R188, R2 ;  /* 0x00000002bc027221 */ /* 0x000fe20000010000 */
        /* <DEDUP_REMOVED lines=18> */
[----:B------:R-:W-:Y:S01]  /*a670*/  FADD.FTZ R2, R189, R2 ;  /* 0x00000002bd027221 */ /* 0x000fe20000010000 */
[-C--:B------:R-:W-:Y:S01]  /*a680*/  FMUL.FTZ R103, R103, R9.reuse ;  /* 0x0000000967677220 */ /* 0x080fe20000410000 */
[-C--:B------:R-:W-:Y:S01]  /*a690*/  FMUL.FTZ R106, R106, R9.reuse ;  /* 0x000000096a6a7220 */ /* 0x080fe20000410000 */
[----:B------:R2:W3:Y:S01]  /*a6a0*/  MUFU.EX2 R13, R6 ;  /* 0x00000006000d7308 */ /* 0x0004e20000000800 */
[----:B0-----:R-:W-:Y:S01]  /*a6b0*/  FADD.FTZ R0, R194, R0 ;  /* 0x00000000c2007221 */ /* 0x001fe20000010000 */
[-C--:B------:R-:W-:Y:S01]  /*a6c0*/  FMUL.FTZ R107, R107, R9.reuse ;  /* 0x000000096b6b7220 */ /* 0x080fe20000410000 */
[-C--:B------:R-:W-:Y:S01]  /*a6d0*/  FMUL.FTZ R110, R110, R9.reuse ;  /* 0x000000096e6e7220 */ /* 0x080fe20000410000 */
[-C--:B------:R-:W-:Y:S01]  /*a6e0*/  FMUL.FTZ R111, R111, R9.reuse ;  /* 0x000000096f6f7220 */ /* 0x080fe20000410000 */
[----:B------:R-:W-:Y:S01]  /*a6f0*/  FADD.FTZ R0, R171, R0 ;  /* 0x00000000ab007221 */ /* 0x000fe20000010000 */
[-C--:B------:R-:W-:Y:S01]  /*a700*/  FMUL.FTZ R114, R114, R9.reuse ;  /* 0x0000000972727220 */ /* 0x080fe20000410000 */
[-C--:B------:R-:W-:Y:S01]  /*a710*/  FMUL.FTZ R115, R115, R9.reuse ;  /* 0x0000000973737220 */ /* 0x080fe20000410000 */
[----:B------:R-:W0:Y:S01]  /*a720*/  MUFU.EX2 R190, R164 ;  /* 0x000000a400be7308 */ /* 0x000e220000000800 */
[----:B--2---:R-:W-:Y:S01]  /*a730*/  IADD3 R6, -R234, 0xb, RZ ;  /* 0x0000000bea067810 */ /* 0x004fe20007ffe1ff */
[----:B-1----:R-:W-:Y:S01]  /*a740*/  FADD.FTZ R2, R161, R2 ;  /* 0x00000002a1027221 */ /* 0x002fe20000010000 */
[-C--:B------:R-:W-:Y:S01]  /*a750*/  FMUL.FTZ R118, R118, R9.reuse ;  /* 0x0000000976767220 */ /* 0x080fe20000410000 */
[-C--:B------:R-:W-:Y:S01]  /*a760*/  FMUL.FTZ R119, R119, R9.reuse ;  /* 0x0000000977777220 */ /* 0x080fe20000410000 */
[-C--:B------:R-:W-:Y:S01]  /*a770*/  FMUL.FTZ R122, R122, R9.reuse ;  /* 0x000000097a7a7220 */ /* 0x080fe20000410000 */
[----:B------:R1:W-:Y:S06]  /*a780*/  BAR.ARV R6, 0x100 ;  /* 0x000400060000751d */ /* 0x0003ec0000002000 */
[----:B------:R-:W2:Y:S01]  /*a790*/  MUFU.EX2 R14, R170 ;  /* 0x000000aa000e7308 */ /* 0x000ea20000000800 */
[----:B------:R4:W-:Y:S01]  /*a7a0*/  @!P1 SYNCS.ARRIVE.TRANS64.RED.A1T0 RZ, [R15+URZ], RZ ;  /* 0x000000ff0fff99a7 */ /* 0x0009e2000810043f */
[----:B---3--:R-:W-:Y:S01]  /*a7b0*/  FADD.FTZ R0, R13, R0 ;  /* 0x000000000d007221 */ /* 0x008fe20000010000 */
[-C--:B------:R-:W-:Y:S01]  /*a7c0*/  FMUL.FTZ R123, R123, R9.reuse ;  /* 0x000000097b7b7220 */ /* 0x080fe20000410000 */
[-C--:B------:R-:W-:Y:S01]  /*a7d0*/  FMUL.FTZ R126, R126, R9.reuse ;  /* 0x000000097e7e7220 */ /* 0x080fe20000410000 */
[----:B0-----:R-:W-:Y:S01]  /*a7e0*/  FADD.FTZ R2, R190, R2 ;  /* 0x00000002be027221 */ /* 0x001fe20000010000 */
        /* <DEDUP_REMOVED lines=11> */
[----:B--2---:R-:W-:Y:S01]  /*a8a0*/  FADD.FTZ R0, R14, R0 ;  /* 0x000000000e007221 */ /* 0x004fe20000010000 */
[-C--:B------:R-:W-:Y:S01]  /*a8b0*/  FMUL.FTZ R146, R146, R9.reuse ;  /* 0x0000000992927220 */ /* 0x080fe20000410000 */
[-C--:B------:R-:W-:Y:S01]  /*a8c0*/  FMUL.FTZ R147, R147, R9.reuse ;  /* 0x0000000993937220 */ /* 0x080fe20000410000 */
[-C--:B------:R-:W-:Y:S01]  /*a8d0*/  FMUL.FTZ R150, R150, R9.reuse ;  /* 0x0000000996967220 */ /* 0x080fe20000410000 */
[----:B------:R-:W-:Y:S01]  /*a8e0*/  FMUL.FTZ R151, R151, R9 ;  /* 0x0000000997977220 */ /* 0x000fe20000410000 */
[----:B------:R-:W-:-:S02]  /*a8f0*/  F2FP.BF16.F32.PACK_AB R164, R157, R188 ;  /* 0x000000bc9da4723e */ /* 0x000fc400000010ff */
[----:B------:R2:W5:Y:S01]  /*a900*/  MUFU.EX2 R191, R168 ;  /* 0x000000a800bf7308 */ /* 0x0005620000000800 */
[----:B0-----:R-:W-:Y:S01]  /*a910*/  FADD.FTZ R2, R165, R2 ;  /* 0x00000002a5027221 */ /* 0x001fe20000010000 */
[----:B------:R-:W-:Y:S02]  /*a920*/  F2FP.BF16.F32.PACK_AB R166, R161, R189 ;  /* 0x000000bda1a6723e */ /* 0x000fe400000010ff */
[----:B------:R-:W-:Y:S02]  /*a930*/  F2FP.BF16.F32.PACK_AB R153, R155, R176 ;  /* 0x000000b09b99723e */ /* 0x000fe400000010ff */
[----:B------:R-:W-:Y:S02]  /*a940*/  F2FP.BF16.F32.PACK_AB R155, R159, R187 ;  /* 0x000000bb9f9b723e */ /* 0x000fe400000010ff */
[----:B------:R-:W0:Y:S01]  /*a950*/  MUFU.EX2 R11, R11 ;  /* 0x0000000b000b7308 */ /* 0x000e220000000800 */
[----:B---3--:R-:W-:Y:S01]  /*a960*/  FADD.FTZ R0, R10, R0 ;  /* 0x000000000a007221 */ /* 0x008fe20000010000 */
[----:B--2---:R-:W-:-:S02]  /*a970*/  F2FP.BF16.F32.PACK_AB R168, R165, R190 ;  /* 0x000000bea5a8723e */ /* 0x004fc400000010ff */
[----:B------:R-:W-:Y:S02]  /*a980*/  F2FP.BF16.F32.PACK_AB R157, R163, R192 ;  /* 0x000000c0a39d723e */ /* 0x000fe400000010ff */
[----:B------:R-:W-:Y:S02]  /*a990*/  F2FP.BF16.F32.PACK_AB R161, R13, R171 ;  /* 0x000000ab0da1723e */ /* 0x000fe400000010ff */
[----:B------:R-:W2:Y:S01]  /*a9a0*/  MUFU.EX2 R169, R169 ;  /* 0x000000a900a97308 */ /* 0x000ea20000000800 */
[----:B-----5:R-:W-:Y:S01]  /*a9b0*/  FADD.FTZ R2, R191, R2 ;  /* 0x00000002bf027221 */ /* 0x020fe20000010000 */
[----:B------:R-:W-:Y:S02]  /*a9c0*/  F2FP.BF16.F32.PACK_AB R160, R21, R20 ;  /* 0x0000001415a0723e */ /* 0x000fe400000010ff */
[----:B------:R-:W-:Y:S02]  /*a9d0*/  F2FP.BF16.F32.PACK_AB R159, R194, R193 ;  /* 0x000000c1c29f723e */ /* 0x000fe400000010ff */
[----:B------:R-:W-:-:S02]  /*a9e0*/  F2FP.BF16.F32.PACK_AB R163, R10, R14 ;  /* 0x0000000e0aa3723e */ /* 0x000fc400000010ff */
[----:B----4-:R-:W3:Y:S01]  /*a9f0*/  MUFU.EX2 R15, R174 ;  /* 0x000000ae000f7308 */ /* 0x010ee20000000800 */
        /* <DEDUP_REMOVED lines=10> */
[----:B--2---:R-:W-:-:S07]  /*aaa0*/  FADD.FTZ R2, R172, R2 ;  /* 0x00000002ac027221 */ /* 0x004fce0000010000 */
[----:B------:R-:W2:Y:S01]  /*aab0*/  MUFU.EX2 R179, R179 ;  /* 0x000000b300b37308 */ /* 0x000ea20000000800 */
[C---:B---3--:R-:W-:Y:S01]  /*aac0*/  FADD.FTZ R0, R178.reuse, R0 ;  /* 0x00000000b2007221 */ /* 0x048fe20000010000 */
[----:B------:R-:W-:-:S06]  /*aad0*/  F2FP.BF16.F32.PACK_AB R167, R178, R167 ;  /* 0x000000a7b2a7723e */ /* 0x000fcc00000010ff */
        /* <DEDUP_REMOVED lines=21> */
[----:B---3--:R-:W-:Y:S01]  /*ac30*/  FADD.FTZ R9, R175, R0 ;  /* 0x00000000af097221 */ /* 0x008fe20000010000 */
[C---:B0-----:R-:W-:Y:S01]  /*ac40*/  FADD.FTZ R2, R180.reuse, R2 ;  /* 0x00000002b4027221 */ /* 0x041fe20000010000 */
[----:B------:R-:W-:Y:S02]  /*ac50*/  F2FP.BF16.F32.PACK_AB R174, R180, R177 ;  /* 0x000000b1b4ae723e */ /* 0x000fe400000010ff */
[C---:B--2---:R-:W-:Y:S01]  /*ac60*/  FADD.FTZ R0, R8.reuse, R9 ;  /* 0x0000000908007221 */ /* 0x044fe20000010000 */
[----:B------:R-:W-:Y:S01]  /*ac70*/  F2FP.BF16.F32.PACK_AB R175, R8, R175 ;  /* 0x000000af08af723e */ /* 0x000fe200000010ff */
[----:B-1----:R-:W-:Y:S06]  /*ac80*/  @!P0 BRA `(.L_x_2393) ;  /* 0x0000000000048947 */ /* 0x002fec0003800000 */
[----:B------:R-:W-:Y:S01]  /*ac90*/  BPT.TRAP 0x1 ;  /* 0x000000040000795c */ /* 0x000fe20000300000 */
.L_x_2393:
[----:B------:R0:W1:Y:S01]  /*aca0*/  SYNCS.PHASECHK.TRANS64.TRYWAIT P3, [UR6+0x22850], R3 ;  /* 0x02285003ff0075a7 */ /* 0x0000620008060146 */
[----:B------:R-:W-:Y:S05]  /*acb0*/  @!P0 BRA `(.L_x_2394) ;  /* 0x0000000000048947 */ /* 0x000fea0003800000 */
[----:B------:R-:W-:Y:S01]  /*acc0*/  BPT.TRAP 0x1 ;  /* 0x000000040000795c */ /* 0x000fe20000300000 */
.L_x_2394:
[----:B-1----:R-:W-:Y:S05]  /*acd0*/  @P3 BRA `(.L_x_2395) ;  /* 0x0000000000083947 */ /* 0x002fea0003800000 */
[----:B------:R-:W1:Y:S02]  /*ace0*/  SYNCS.PHASECHK.TRANS64.TRYWAIT P3, [UR6+0x22850], R3 ;  /* 0x02285003ff0075a7 */ /* 0x000e640008060146 */
[----:B-1----:R-:W-:Y:S05]  /*acf0*/  @!P3 BRA `(.L_x_2396) ;  /* 0x000000fc0054b947 */ /* 0x002fea0003800000 */
.L_x_2395:
[----:B------:R-:W2:Y:S01]  /*ad00*/  S2R R8, SR_TID.X ;  /* 0x0000000000087919 */ /* 0x000ea20000002100 */
[----:B------:R-:W-:Y:S01]  /*ad10*/  UIMAD UR10, UR39, 0xc00, UR25 ;  /* 0x00000c00270a78a4 */ /* 0x000fe2000f8e0219 */
[----:B-1----:R-:W-:Y:S01]  /*ad20*/  @!P1 VIADD R12, R12, 0x22860 ;  /* 0x000228600c0c9836 */ /* 0x002fe20000000000 */
[----:B------:R-:W-:Y:S01]  /*ad30*/  UMOV UR7, 0x40000040 ;  /* 0x4000004000077882 */ /* 0x000fe20000000000 */
[----:B------:R-:W-:-:S03]  /*ad40*/  IMAD.MOV.U32 R9, RZ, RZ, R4 ;  /* 0x000000ffff097224 */ /* 0x000fc600078e0004 */
[----:B------:R-:W-:Y:S01]  /*ad50*/  @!P1 PRMT R12, RZ, 0x654, R12 ;  /* 0x00000654ff0c9816 */ /* 0x000fe2000000000c */
[----:B------:R-:W-:Y:S01]  /*ad60*/  UMOV UR6, UR10 ;  /* 0x0000000a00067c82 */ /* 0x000fe20008000000 */
        /* <DEDUP_REMOVED lines=39> */
[----:B0-----:R-:W-:-:S07]  /*afe0*/  IMAD.MOV.U32 R3, RZ, RZ, R7 ;  /* 0x000000ffff037224 */ /* 0x001fce00078e0007 */
.L_x_2388:
[----:B------:R-:W-:-:S13]  /*aff0*/  ISETP.GE.AND P2, PT, R3, UR44, PT ;  /* 0x0000002c03007c0c */ /* 0x000fda000bf46270 */
[----:B------:R-:W-:Y:S05]  /*b000*/  @!P2 BRA `(.L_x_2398) ;  /* 0x000000340084a947 */ /* 0x000fea0003800000 */
[----:B------:R-:W-:Y:S01]  /*b010*/  IMAD.MOV.U32 R8, RZ, RZ, R5 ;  /* 0x000000ffff087224 */ /* 0x000fe200078e0005 */
[----:B------:R-:W-:Y:S01]  /*b020*/  ULDC UR27, c[0x0][0x9e4] ;  /* 0x00027900001b7ab9 */ /* 0x000fe20000000800 */
[----:B------:R-:W-:Y:S01]  /*b030*/  IMAD.MOV.U32 R9, RZ, RZ, R4 ;  /* 0x000000ffff097224 */ /* 0x000fe200078e0004 */
[----:B------:R-:W-:Y:S01]  /*b040*/  ULDC UR28, c[0x0][0x9d8] ;  /* 0x00027600001c7ab9 */ /* 0x000fe20000000800 */
[----:B------:R-:W-:Y:S01]  /*b050*/  ULDC UR4, c[0x0][0x988] ;  /* 0x0002620000047ab9 */ /* 0x000fe20000000800 */
[----:B------:R-:W-:-:S05]  /*b060*/  ULDC UR29, c[0x0][0x9e0] ;  /* 0x00027800001d7ab9 */ /* 0x000fca0000000800 */
.L_x_2415:
[----:B------:R-:W-:-:S04]  /*b070*/  UIADD3 UR39, UR39, 0x1, URZ ;  /* 0x0000000127277890 */ /* 0x000fc8000fffe03f */
[----:B------:R-:W-:-:S04]  /*b080*/  UISETP.NE.AND UP2, UPT, UR39, 0x2, UPT ;  /* 0x000000022700788c */ /* 0x000fc8000bf45270 */
[----:B------:R-:W-:Y:S02]  /*b090*/  USEL UR5, URZ, 0x1, UP2 ;  /* 0x000000013f057887 */ /* 0x000fe40009000000 */
[----:B------:R-:W-:Y:S02]  /*b0a0*/  USEL UR39, UR39, URZ, UP2 ;  /* 0x0000003f27277287 */ /* 0x000fe40009000000 */
[----:B------:R-:W-:Y:S01]  /*b0b0*/  ULOP3.LUT UR38, UR38, UR5, URZ, 0x3c, !UPT ;  /* 0x0000000526267292 */ /* 0x000fe2000f8e3c3f */
[----:B0-----:R-:W-:Y:S11]  /*b0c0*/  @!P0 BRA `(.L_x_2399) ;  /* 0x0000000000048947 */ /* 0x001ff60003800000 */
[----:B------:R-:W-:Y:S01]  /*b0d0*/  BPT.TRAP 0x1 ;  /* 0x000000040000795c */ /* 0x000fe20000300000 */
.L_x_2399:
        /* <DEDUP_REMOVED lines=9> */
.L_x_2400:
[----:B--2---:R-:W-:Y:S05]  /*b170*/  @P2 BRA `(.L_x_2401) ;  /* 0x0000000000082947 */ /* 0x004fea0003800000 */
[----:B------:R-:W2:Y:S02]  /*b180*/  SYNCS.PHASECHK.TRANS64.TRYWAIT P2, [UR5+0x22830], R7 ;  /* 0x02283007ff0075a7 */ /* 0x000ea40008040145 */
[----:B--2---:R-:W-:Y:S05]  /*b190*/  @!P2 BRA `(.L_x_2402) ;  /* 0x000000f80040a947 */ /* 0x004fea0003800000 */
.L_x_2401:
[----:B------:R-:W-:Y:S01]  /*b1a0*/  UIMAD UR14, UR39, 0x300, UR24 ;  /* 0x00000300270e78a4 */ /* 0x000fe2000f8e0218 */
[----:B-1----:R-:W-:Y:S01]  /*b1b0*/  WARPGROUP.ARRIVE ;  /* 0x00000000000079c5 */ /* 0x002fe20000000000 */
[----:B------:R-:W-:Y:S01]  /*b1c0*/  UMOV UR15, 0x40000040 ;  /* 0x40000040000f7882 */ /* 0x000fe20000000000 */
[----:B------:R-:W-:Y:S01]  /*b1d0*/  UMOV UR19, 0x40000040 ;  /* 0x4000004000137882 */ /* 0x000fe20000000000 */
[----:B------:R-:W-:-:S03]  /*b1e0*/  UIADD3 UR18, UR14, 0x2, URZ ;  /* 0x000000020e127890 */ /* 0x000fc6000fffe03f */
[----:B------:R-:W1:Y:S01]  /*b1f0*/  S2R R20, SR_TID.X ;  /* 0x0000000000147919 */ /* 0x000e620000002100 */
[----:B------:R-:W-:Y:S01]  /*b200*/  UIADD3 UR22, UR14, 0x4, URZ ;  /* 0x000000040e167890 */ /* 0x000fe2000fffe03f */
[----:B------:R-:W-:Y:S01]  /*b210*/  PLOP3.LUT P2, PT, PT, PT, UP0, 0x80, 0x0 ;  /* 0x000000000000781c */ /* 0x000fe20003f4f008 */
[----:B------:R-:W-:Y:S01]  /*b220*/  UMOV UR23, 0x40000040 ;  /* 0x4000004000177882 */ /* 0x000fe20000000000 */
[----:B------:R-:W-:Y:S01]  /*b230*/  HGMMA.64x96x16.F32.BF16 R152, gdesc[UR12], RZ, !UPT, gsb0 ;  /* 0x016000000c9879f0 */ /* 0x000fe2000c0018ff */
[----:B------:R-:W-:Y:S01]  /*b240*/  UIADD3 UR10, UR14, 0x6, URZ ;  /* 0x000000060e0a7890 */ /* 0x000fe2000fffe03f */
[----:B------:R-:W-:Y:S01]  /*b250*/  PLOP3.LUT P3, PT, PT, PT, UP0, 0x80, 0x0 ;  /* 0x000000000000781c */ /* 0x000fe20003f6f008 */
[----:B------:R-:W-:Y:S01]  /*b260*/  UMOV UR11, 0x40000040 ;  /* 0x40000040000b7882 */ /* 0x000fe20000000000 */
[----:B------:R-:W-:Y:S01]  /*b270*/  @UP0 ULDC UR6, c[0x0][0x44c] ;  /* 0x0001130000060ab9 */ /* 0x000fe20000000800 */
[----:B-1----:R-:W-:Y:S01]  /*b280*/  SHF.R.U32.HI R20, RZ, 0x7, R20 ;  /* 0x00000007ff147819 */ /* 0x002fe20000011614 */
        /* <DEDUP_REMOVED lines=17> */
[----:B------:R-:W-:-:S02]  /*b3a0*/  VIADD R192, R22, UR43 ;  /* 0x0000002b16c07c36 */ /* 0x000fc40008000000 */
[----:B------:R-:W-:Y:S01]  /*b3b0*/  FMUL.FTZ R10, R153, UR28 ;  /* 0x0000001c990a7c20 */ /* 0x000fe20008410000 */
[----:B------:R-:W-:Y:S01]  /*b3c0*/  FMUL.FTZ R12, R156, UR28 ;  /* 0x0000001c9c0c7c20 */ /* 0x000fe20008410000 */
[----:B------:R-:W-:Y:S01]  /*b3d0*/  FMUL.FTZ R13, R157, UR28 ;  /* 0x0000001c9d0d7c20 */ /* 0x000fe20008410000 */
[----:B------:R-:W-:Y:S01]  /*b3e0*/  @P2 IMAD.HI.U32 R6, R192, UR6, RZ ;  /* 0x00000006c0062c27 */ /* 0x000fe2000f8e00ff */
[----:B------:R-:W-:-:S03]  /*b3f0*/  @UP0 ULDC UR6, c[0x0][0x450] ;  /* 0x0001140000060ab9 */ /* 0x000fc60000000800 */
[----:B------:R-:W-:Y:S01]  /*b400*/  FMUL.FTZ R5, R154, UR28 ;  /* 0x0000001c9a057c20 */ /* 0x000fe20008410000 */
[----:B------:R-:W-:Y:S01]  /*b410*/  FMUL.FTZ R14, R158, UR28 ;  /* 0x0000001c9e0e7c20 */ /* 0x000fe20008410000 */
[----:B------:R-:W-:Y:S01]  /*b420*/  FMUL.FTZ R15, R159, UR28 ;  /* 0x0000001c9f0f7c20 */ /* 0x000fe20008410000 */
[----:B------:R-:W-:Y:S01]  /*b430*/  @P3 SHF.R.U32.HI R192, RZ, UR6, R6 ;  /* 0x00000006ffc03c19 */ /* 0x000fe20008011606 */
[----:B------:R-:W-:Y:S01]  /*b440*/  FMUL.FTZ R153, R161, UR28 ;  /* 0x0000001ca1997c20 */ /* 0x000fe20008410000 */
[----:B------:R-:W-:Y:S01]  /*b450*/  IADD3 R6, -R20, 0xb, RZ ;  /* 0x0000000b14067810 */ /* 0x000fe20007ffe1ff */
[----:B------:R-:W-:Y:S01]  /*b460*/  FMUL.FTZ R156, R164, UR28 ;  /* 0x0000001ca49c7c20 */ /* 0x000fe20008410000 */
[----:B------:R-:W-:Y:S01]  /*b470*/  FMUL.FTZ R157, R165, UR28 ;  /* 0x0000001ca59d7c20 */ /* 0x000fe20008410000 */
[----:B------:R-:W1:Y:S01]  /*b480*/  SHFL.IDX PT, R20, R192, RZ, 0x1c1f ;  /* 0x001c1fffc0147589 */ /* 0x000e6200000e0000 */
        /* <DEDUP_REMOVED lines=35> */
[----:B------:R-:W2:Y:S01]  /*b6c0*/  MUFU.TANH R4, R4 ;  /* 0x0000000400047308 */ /* 0x000ea20000002400 */
[----:B------:R-:W-:Y:S01]  /*b6d0*/  IADD3 R197, -R16, 0x1, R191 ;  /* 0x0000000110c57810 */ /* 0x000fe20007ffe1bf */
[----:B------:R-:W-:-:S03]  /*b6e0*/  @!P1 VIADD R21, R176, 0x22840 ;  /* 0x00022840b0159836 */ /* 0x000fc60000000000 */
[----:B------:R-:W-:Y:S02]  /*b6f0*/  IADD3 R197, -R17, R197, R19 ;  /* 0x000000c511c57210 */ /* 0x000fe40007ffe113 */
[----:B------:R-:W-:Y:S01]  /*b700*/  @!P1 PRMT R21, RZ, 0x654, R21 ;  /* 0x00000654ff159816 */ /* 0x000fe20000000015 */
[----:B------:R-:W3:Y:S01]  /*b710*/  MUFU.TANH R10, R10 ;  /* 0x0000000a000a7308 */ /* 0x000ee20000002400 */
[----:B------:R4:W-:Y:S06]  /*b720*/  BAR.ARV R6, 0x100 ;  /* 0x000400060000751d */ /* 0x0009ec0000002000 */
[C---:B------:R-:W-:Y:S01]  /*b730*/  VIADD R198, R197.reuse, UR29 ;  /* 0x0000001dc5c67c36 */ /* 0x040fe20008000000 */
        /* <DEDUP_REMOVED lines=63> */
.L_x_2405:
[----:B------:R-:W-:-:S05]  /*bb30*/  IMAD.U32 R234, RZ, RZ, UR27 ;  /* 0x0000001bffea7e24 */ /* 0x000fca000f8e00ff */
[----:B------:R-:W-:-:S13]  /*bb40*/  ISETP.NE.AND P2, PT, R234, 0x1, PT ;  /* 0x00000001ea00780c */ /* 0x000fda0003f45270 */
[----:B------:R-:W1:Y:S02]  /*bb50*/  @P2 LDC.64 R20, c[0x0][0x9e8] ;  /* 0x00027a00ff142b82 */ /* 0x000e640000000a00 */
[----:B-1----:R-:W-:-:S05]  /*bb60*/  @P2 IMAD.HI.U32 R20, R199, R20, RZ ;  /* 0x00000014c7142227 */ /* 0x002fca00078e00ff */
[----:B------:R-:W-:-:S07]  /*bb70*/  @P2 SHF.R.U32.HI R199, RZ, R21, R20 ;  /* 0x00000015ffc72219 */ /* 0x000fce0000011614 */
.L_x_2406:
[----:B------:R-:W-:Y:S05]  /*bb80*/  BSYNC B0 ;  /* 0x0000000000007941 */ /* 0x000fea0003800000 */
.L_x_2404:
[----:B------:R-:W-:-:S04]  /*bb90*/  IMAD.IADD R20, R191, 0x1, -R16 ;  /* 0x00000001bf147824 */ /* 0x000fc800078e0a10 */
[----:B------:R-:W-:-:S05]  /*bba0*/  IMAD R20, R199, R234, R20 ;  /* 0x000000eac7147224 */ /* 0x000fca00078e0214 */
[----:B------:R-:W-:Y:S02]  /*bbb0*/  VIMNMX R195, R195, R20, !PT ;  /* 0x00000014c3c37248 */ /* 0x000fe40007fe0100 */
[----:B------:R-:W-:-:S07]  /*bbc0*/  VIADDMNMX R196, R20, R234, R196, PT ;  /* 0x000000ea14c47246 */ /* 0x000fce00038001c4 */
.L_x_2403:
[C---:B------:R-:W-:Y:S02]  /*bbd0*/  ISETP.GE.AND P2, PT, R191.reuse, 0x1, PT ;  /* 0x00000001bf00780c */ /* 0x040fe40003f46270 */
        /* <DEDUP_REMOVED lines=8> */
[----:B------:R-:W-:Y:S01]  /*bc60*/  ISETP.GT.AND P4, PT, R195, 0x1, !P2 ;  /* 0x00000001c300780c */ /* 0x000fe20005784270 */
[----:B------:R-:W1:Y:S01]  /*bc70*/  SHFL.IDX PT, R4, R192, 0x1, 0x1c1f ;  /* 0x003c1f00c0047f89 */ /* 0x000e6200000e0000 */
[----:B------:R-:W-:-:S02]  /*bc80*/  @P5 LOP3.LUT R18, R18, 0x2, RZ, 0xfc, !PT ;  /* 0x0000000212125812 */ /* 0x000fc400078efcff */
[----:B------:R-:W-:Y:S02]  /*bc90*/  ISETP.GT.AND P3, PT, R195, 0x8, !P5 ;  /* 0x00000008c300780c */ /* 0x000fe40006f64270 */
[C---:B------:R-:W-:Y:S02]  /*bca0*/  ISETP.GE.AND P5, PT, R191.reuse, 0xa, PT ;  /* 0x0000000abf00780c */ /* 0x040fe40003fa6270 */
        /* <DEDUP_REMOVED lines=8> */
[----:B------:R-:W-:Y:S01]  /*bd30*/  ISETP.LT.OR P3, PT, R196, 0xa, P3 ;  /* 0x0000000ac400780c */ /* 0x000fe20001f61670 */
[--C-:B-1----:R-:W-:Y:S01]  /*bd40*/  IMAD.IADD R198, R198, 0x1, R4.reuse ;  /* 0x00000001c6c67824 */ /* 0x102fe200078e0204 */
[----:B------:R-:W-:Y:S01]  /*bd50*/  LOP3.LUT R18, R18, 0xfffffff7, RZ, 0xc0, !PT ;  /* 0xfffffff712127812 */ /* 0x000fe200078ec0ff */
[----:B------:R-:W-:Y:S01]  /*bd60*/  IMAD.IADD R197, R197, 0x1, R4 ;  /* 0x00000001c5c57824 */ /* 0x000fe200078e0204 */
[----:B------:R-:W-:-:S02]  /*bd70*/  FSEL R199, R13, -INF , !P3 ;  /* 0xff8000000dc77808 */ /* 0x000fc40005800000 */
        /* <DEDUP_REMOVED lines=126> */
.L_x_2409:
[----:B------:R-:W-:-:S05]  /*c560*/  IMAD.U32 R192, RZ, RZ, UR27 ;  /* 0x0000001bffc07e24 */ /* 0x000fca000f8e00ff */
[----:B------:R-:W-:-:S13]  /*c570*/  ISETP.NE.AND P6, PT, R192, 0x1, PT ;  /* 0x00000001c000780c */ /* 0x000fda0003fc5270 */
[----:B------:R-:W0:Y:S02]  /*c580*/  @P6 LDC.64 R12, c[0x0][0x9e8] ;  /* 0x00027a00ff0c6b82 */ /* 0x000e240000000a00 */
[----:B0-----:R-:W-:-:S05]  /*c590*/  @P6 IMAD.HI.U32 R12, R4, R12, RZ ;  /* 0x0000000c040c6227 */ /* 0x001fca00078e00ff */
[----:B------:R-:W-:-:S07]  /*c5a0*/  @P6 SHF.R.U32.HI R4, RZ, R13, R12 ;  /* 0x0000000dff046219 */ /* 0x000fce000001160c */
.L_x_2410:
[----:B------:R-:W-:Y:S05]  /*c5b0*/  BSYNC B0 ;  /* 0x0000000000007941 */ /* 0x000fea0003800000 */
.L_x_2408:
[----:B------:R-:W-:-:S04]  /*c5c0*/  IMAD.IADD R191, R191, 0x1, -R16 ;  /* 0x00000001bfbf7824 */ /* 0x000fc800078e0a10 */
[----:B------:R-:W-:-:S05]  /*c5d0*/  IMAD R191, R4, R192, R191 ;  /* 0x000000c004bf7224 */ /* 0x000fca00078e02bf */
[----:B------:R-:W-:Y:S02]  /*c5e0*/  VIMNMX R197, R197, R191, !PT ;  /* 0x000000bfc5c57248 */ /* 0x000fe40007fe0100 */
[----:B------:R-:W-:-:S07]  /*c5f0*/  VIADDMNMX R198, R191, R192, R198, PT ;  /* 0x000000c0bfc67246 */ /* 0x000fce00038001c6 */
.L_x_2407:
[----:B------:R-:W-:Y:S02]  /*c600*/  ISETP.GT.AND P2, PT, R197, 0x1, !P2 ;  /* 0x00000001c500780c */ /* 0x000fe40005744270 */
[----:B------:R-:W-:Y:S02]  /*c610*/  FMNMX.FTZ R4, R20, R9, !PT ;  /* 0x0000000914047209 */ /* 0x000fe40007810000 */
[----:B------:R-:W-:Y:S02]  /*c620*/  ISETP.LT.OR P2, PT, R198, 0x2, P2 ;  /* 0x00000002c600780c */ /* 0x000fe40001741670 */
[C---:B------:R-:W-:Y:S02]  /*c630*/  LOP3.LUT P6, RZ, R18.reuse, 0x8000, RZ, 0xc0, !PT ;  /* 0x0000800012ff7812 */ /* 0x040fe400078cc0ff */
        /* <DEDUP_REMOVED lines=109> */
[----:B------:R-:W-:Y:S01]  /*cd10*/  ISETP.LT.OR P2, PT, R198, 0x49, P2 ;  /* 0x00000049c600780c */ /* 0x000fe20001741670 */
[--C-:B------:R-:W-:Y:S01]  /*cd20*/  FFMA.FTZ R10, R10, UR4, -R9.reuse ;  /* 0x000000040a0a7c23 */ /* 0x100fe20008010809 */
[--C-:B------:R-:W-:Y:S01]  /*cd30*/  FFMA.FTZ R21, R21, UR4, -R9.reuse ;  /* 0x0000000415157c23 */ /* 0x100fe20008010809 */
[--C-:B------:R-:W-:Y:S01]  /*cd40*/  FFMA.FTZ R199, R199, UR4, -R9.reuse ;  /* 0x00000004c7c77c23 */ /* 0x100fe20008010809 */
[----:B------:R-:W-:Y:S01]  /*cd50*/  FSEL R181, R181, -INF , !P2 ;  /* 0xff800000b5b57808 */ /* 0x000fe20005000000 */
[--C-:B------:R-:W-:Y:S01]  /*cd60*/  FFMA.FTZ R13, R152, UR4, -R9.reuse ;  /* 0x00000004980d7c23 */ /* 0x100fe20008010809 */
[----:B------:R-:W-:Y:S01]  /*cd70*/  LOP3.LUT P2, RZ, R18, 0x80000, RZ, 0xc0, !PT ;  /* 0x0008000012ff7812 */ /* 0x000fe2000784c0ff */
[--C-:B------:R-:W-:Y:S01]  /*cd80*/  FFMA.FTZ R153, R153, UR4, -R9.reuse ;  /* 0x0000000499997c23 */ /* 0x100fe20008010809 */
[--C-:B------:R-:W-:Y:S01]  /*cd90*/  FFMA.FTZ R156, R156, UR4, -R9.reuse ;  /* 0x000000049c9c7c23 */ /* 0x100fe20008010809 */
[--C-:B------:R-:W-:Y:S01]  /*cda0*/  FFMA.FTZ R157, R157, UR4, -R9.reuse ;  /* 0x000000049d9d7c23 */ /* 0x100fe20008010809 */
[----:B------:R-:W-:Y:S01]  /*cdb0*/  ISETP.GT.AND P2, PT, R197, RZ, !P2 ;  /* 0x000000ffc500720c */ /* 0x000fe20005744270 */
[--C-:B------:R-:W-:Y:S01]  /*cdc0*/  FFMA.FTZ R162, R162, UR4, -R9.reuse ;  /* 0x00000004a2a27c23 */ /* 0x100fe20008010809 */
[--C-:B------:R-:W-:Y:S01]  /*cdd0*/  FFMA.FTZ R163, R163, UR4, -R9.reuse ;  /* 0x00000004a3a37c23 */ /* 0x100fe20008010809 */
        /* <DEDUP_REMOVED lines=9> */
[----:B------:R-:W-:Y:S01]  /*ce70*/  FMNMX.FTZ R5, R191, R8, !PT ;  /* 0x00000008bf057209 */ /* 0x000fe20007810000 */
[--C-:B------:R-:W-:Y:S01]  /*ce80*/  FFMA.FTZ R179, R179, UR4, -R9.reuse ;  /* 0x00000004b3b37c23 */ /* 0x100fe20008010809 */
[----:B------:R-:W-:Y:S01]  /*ce90*/  ISETP.GT.AND P2, PT, R197, 0x49, !P2 ;  /* 0x00000049c500780c */ /* 0x000fe20005744270 */
[--C-:B------:R-:W-:Y:S01]  /*cea0*/  FFMA.FTZ R182, R182, UR4, -R9.reuse ;  /* 0x00000004b6b67c23 */ /* 0x100fe20008010809 */
[----:B------:R-:W-:Y:S01]  /*ceb0*/  FMNMX.FTZ R5, R11, R5, !PT ;  /* 0x000000050b057209 */ /* 0x000fe20007810000 */
[--C-:B------:R-:W-:Y:S01]  /*cec0*/  FFMA.FTZ R184, R184, UR4, -R9.reuse ;  /* 0x00000004b8b87c23 */ /* 0x100fe20008010809 */
[--C-:B------:R-:W-:Y:S01]  /*ced0*/  FFMA.FTZ R186, R186, UR4, -R9.reuse ;  /* 0x00000004baba7c23 */ /* 0x100fe20008010809 */
[--C-:B------:R-:W-:Y:S01]  /*cee0*/  FFMA.FTZ R188, R188, UR4, -R9.reuse ;  /* 0x00000004bcbc7c23 */ /* 0x100fe20008010809 */
[----:B------:R-:W-:Y:S01]  /*cef0*/  FMNMX.FTZ R5, R14, R5, !PT ;  /* 0x000000050e057209 */ /* 0x000fe20007810000 */
[--C-:B------:R-:W-:Y:S01]  /*cf00*/  FFMA.FTZ R190, R190, UR4, -R9.reuse ;  /* 0x00000004bebe7c23 */ /* 0x100fe20008010809 */
[--C-:B------:R-:W-:Y:S01]  /*cf10*/  FFMA.FTZ R193, R193, UR4, -R9.reuse ;  /* 0x00000004c1c17c23 */ /* 0x100fe20008010809 */
[----:B------:R-:W-:Y:S01]  /*cf20*/  FFMA.FTZ R194, R194, UR4, -R9 ;  /* 0x00000004c2c27c23 */ /* 0x000fe20008010809 */
[----:B------:R-:W-:Y:S01]  /*cf30*/  FMNMX.FTZ R5, R15, R5, !PT ;  /* 0x000000050f057209 */ /* 0x000fe20007810000 */
[----:B------:R-:W-:Y:S01]  /*cf40*/  FMUL.FTZ R9, R12, UR4 ;  /* 0x000000040c097c20 */ /* 0x000fe20008410000 */
[----:B------:R-:W-:Y:S01]  /*cf50*/  ISETP.LT.OR P2, PT, R198, 0x4a, P2 ;  /* 0x0000004ac600780c */ /* 0x000fe20001741670 */
[----:B------:R-:W-:Y:S01]  /*cf60*/  MUFU.EX2 R20, R20 ;  /* 0x0000001400147308 */ /* 0x000fe20000000800 */
[----:B------:R-:W-:-:S02]  /*cf70*/  FMNMX.FTZ R5, R154, R5, !PT ;  /* 0x000000059a057209 */ /* 0x000fc40007810000 */
[----:B------:R-:W-:Y:S02]  /*cf80*/  FSEL R180, R180, -INF , !P2 ;  /* 0xff800000b4b47808 */ /* 0x000fe40005000000 */
[----:B------:R-:W-:Y:S02]  /*cf90*/  FMNMX.FTZ R5, R155, R5, !PT ;  /* 0x000000059b057209 */ /* 0x000fe40007810000 */
[----:B------:R-:W-:Y:S01]  /*cfa0*/  ISETP.GT.AND P6, PT, R197, 0x59, !P6 ;  /* 0x00000059c500780c */ /* 0x000fe200077c4270 */
[----:B------:R-:W0:Y:S01]  /*cfb0*/  MUFU.EX2 R9, R9 ;  /* 0x0000000900097308 */ /* 0x000e220000000800 */
[----:B------:R-:W-:Y:S02]  /*cfc0*/  FMNMX.FTZ R5, R158, R5, !PT ;  /* 0x000000059e057209 */ /* 0x000fe40007810000 */
[----:B------:R-:W-:Y:S02]  /*cfd0*/  ISETP.LT.OR P6, PT, R198, 0x5a, P6 ;  /* 0x0000005ac600780c */ /* 0x000fe400037c1670 */
[----:B------:R-:W-:-:S02]  /*cfe0*/  FMNMX.FTZ R5, R159, R5, !PT ;  /* 0x000000059f057209 */ /* 0x000fc40007810000 */
[----:B------:R-:W-:Y:S01]  /*cff0*/  FSEL R189, R189, -INF , !P6 ;  /* 0xff800000bdbd7808 */ /* 0x000fe20007000000 */
[----:B------:R-:W1:Y:S01]  /*d000*/  MUFU.EX2 R10, R10 ;  /* 0x0000000a000a7308 */ /* 0x000e620000000800 */
[----:B------:R-:W-:-:S04]  /*d010*/  FMNMX.FTZ R5, R160, R5, !PT ;  /* 0x00000005a0057209 */ /* 0x000fc80007810000 */
[----:B------:R-:W-:-:S03]  /*d020*/  FMNMX.FTZ R5, R161, R5, !PT ;  /* 0x00000005a1057209 */ /* 0x000fc60007810000 */
[----:B------:R-:W2:Y:S01]  /*d030*/  MUFU.EX2 R21, R21 ;  /* 0x0000001500157308 */ /* 0x000ea20000000800 */
[----:B------:R-:W-:Y:S01]  /*d040*/  FMNMX.FTZ R5, R164, R5, !PT ;  /* 0x00000005a4057209 */ /* 0x000fe20007810000 */
[----:B0-----:R-:W-:Y:S01]  /*d050*/  FFMA.FTZ R2, R9, R2, R20 ;  /* 0x0000000209027223 */ /* 0x001fe20000010014 */
[-C--:B------:R-:W-:Y:S01]  /*d060*/  FMUL.FTZ R24, R24, R9.reuse ;  /* 0x0000000918187220 */ /* 0x080fe20000410000 */
[----:B------:R-:W-:Y:S01]  /*d070*/  FMUL.FTZ R25, R25, R9 ;  /* 0x0000000919197220 */ /* 0x000fe20000410000 */
[----:B------:R-:W-:Y:S01]  /*d080*/  FMNMX.FTZ R5, R165, R5, !PT ;  /* 0x00000005a5057209 */ /* 0x000fe20007810000 */
[-C--:B------:R-:W-:Y:S01]  /*d090*/  FMUL.FTZ R28, R28, R9.reuse ;  /* 0x000000091c1c7220 */ /* 0x080fe20000410000 */
[----:B------:R-:W-:Y:S01]  /*d0a0*/  FMUL.FTZ R29, R29, R9 ;  /* 0x000000091d1d7220 */ /* 0x000fe20000410000 */
[----:B------:R-:W0:Y:S01]  /*d0b0*/  MUFU.EX2 R199, R199 ;  /* 0x000000c700c77308 */ /* 0x000e220000000800 */
[----:B------:R-:W-:Y:S01]  /*d0c0*/  FMNMX.FTZ R5, R168, R5, !PT ;  /* 0x00000005a8057209 */ /* 0x000fe20007810000 */
[C---:B-1----:R-:W-:Y:S01]  /*d0d0*/  FADD.FTZ R2, R10.reuse, R2 ;  /* 0x000000020a027221 */ /* 0x042fe20000010000 */
[----:B------:R-:W-:Y:S01]  /*d0e0*/  F2FP.BF16.F32.PACK_AB R152, R10, R20 ;  /* 0x000000140a98723e */ /* 0x000fe200000010ff */
[----:B------:R-:W-:Y:S01]  /*d0f0*/  FMUL.FTZ R32, R32, R9 ;  /* 0x0000000920207220 */ /* 0x000fe20000410000 */
[----:B------:R-:W-:Y:S01]  /*d100*/  FMNMX.FTZ R5, R169, R5, !PT ;  /* 0x00000005a9057209 */ /* 0x000fe20007810000 */
[-C--:B------:R-:W-:Y:S01]  /*d110*/  FMUL.FTZ R33, R33, R9.reuse ;  /* 0x0000000921217220 */ /* 0x080fe20000410000 */
[----:B------:R-:W-:Y:S01]  /*d120*/  FMUL.FTZ R36, R36, R9 ;  /* 0x0000000924247220 */ /* 0x000fe20000410000 */
[----:B------:R-:W1:Y:S01]  /*d130*/  MUFU.EX2 R13, R13 ;  /* 0x0000000d000d7308 */ /* 0x000e620000000800 */
[----:B------:R-:W-:Y:S01]  /*d140*/  FMNMX.FTZ R5, R172, R5, !PT ;  /* 0x00000005ac057209 */ /* 0x000fe20007810000 */
[----:B--2---:R-:W-:Y:S01]  /*d150*/  FADD.FTZ R2, R21, R2 ;  /* 0x0000000215027221 */ /* 0x004fe20000010000 */
[-C--:B------:R-:W-:Y:S01]  /*d160*/  FMUL.FTZ R37, R37, R9.reuse ;  /* 0x0000000925257220 */ /* 0x080fe20000410000 */
[----:B------:R-:W-:Y:S01]  /*d170*/  FMUL.FTZ R40, R40, R9 ;  /* 0x0000000928287220 */ /* 0x000fe20000410000 */
[----:B------:R-:W-:Y:S01]  /*d180*/  FMNMX.FTZ R5, R173, R5, !PT ;  /* 0x00000005ad057209 */ /* 0x000fe20007810000 */
[-C--:B------:R-:W-:Y:S01]  /*d190*/  FMUL.FTZ R41, R41, R9.reuse ;  /* 0x0000000929297220 */ /* 0x080fe20000410000 */
[----:B------:R-:W-:Y:S01]  /*d1a0*/  FMUL.FTZ R44, R44, R9 ;  /* 0x000000092c2c7220 */ /* 0x000fe20000410000 */
[----:B------:R-:W2:Y:S01]  /*d1b0*/  MUFU.EX2 R153, R153 ;  /* 0x0000009900997308 */ /* 0x000ea20000000800 */
[----:B------:R-:W-:Y:S01]  /*d1c0*/  FMNMX.FTZ R5, R177, R5, !PT ;  /* 0x00000005b1057209 */ /* 0x000fe20007810000 */
[----:B0-----:R-:W-:Y:S01]  /*d1d0*/  FADD.FTZ R2, R199, R2 ;  /* 0x00000002c7027221 */ /* 0x001fe20000010000 */
[-C--:B------:R-:W-:Y:S01]  /*d1e0*/  FMUL.FTZ R45, R45, R9.reuse ;  /* 0x000000092d2d7220 */ /* 0x080fe20000410000 */
[----:B------:R-:W-:Y:S01]  /*d1f0*/  FMUL.FTZ R48, R48, R9 ;  /* 0x0000000930307220 */ /* 0x000fe20000410000 */
[----:B------:R-:W-:Y:S01]  /*d200*/  FMNMX.FTZ R5, R178, R5, !PT ;  /* 0x00000005b2057209 */ /* 0x000fe20007810000 */
[-C--:B------:R-:W-:Y:S01]  /*d210*/  FMUL.FTZ R49, R49, R9.reuse ;  /* 0x0000000931317220 */ /* 0x080fe20000410000 */
[----:B------:R-:W-:Y:S01]  /*d220*/  FMUL.FTZ R52, R52, R9 ;  /* 0x0000000934347220 */ /* 0x000fe20000410000 */
[----:B------:R-:W-:Y:S01]  /*d230*/  MUFU.EX2 R157, R157 ;  /* 0x0000009d009d7308 */ /* 0x000fe20000000800 */
[----:B------:R-:W-:Y:S01]  /*d240*/  FMNMX.FTZ R5, R181, R5, !PT ;  /* 0x00000005b5057209 */ /* 0x000fe20007810000 */
[----:B-1----:R-:W-:Y:S01]  /*d250*/  FADD.FTZ R2, R13, R2 ;  /* 0x000000020d027221 */ /* 0x002fe20000010000 */
[-C--:B------:R-:W-:Y:S01]  /*d260*/  FMUL.FTZ R53, R53, R9.reuse ;  /* 0x0000000935357220 */ /* 0x080fe20000410000 */
[----:B------:R-:W-:Y:S01]  /*d270*/  FMUL.FTZ R56, R56, R9 ;  /* 0x0000000938387220 */ /* 0x000fe20000410000 */
[----:B------:R-:W-:Y:S01]  /*d280*/  FMNMX.FTZ R5, R180, R5, !PT ;  /* 0x00000005b4057209 */ /* 0x000fe20007810000 */
[-C--:B------:R-:W-:Y:S01]  /*d290*/  FMUL.FTZ R57, R57, R9.reuse ;  /* 0x0000000939397220 */ /* 0x080fe20000410000 */
[----:B------:R-:W-:Y:S01]  /*d2a0*/  FMUL.FTZ R60, R60, R9 ;  /* 0x000000093c3c7220 */ /* 0x000fe20000410000 */
[----:B------:R-:W-:Y:S01]  /*d2b0*/  MUFU.EX2 R162, R162 ;  /* 0x000000a200a27308 */ /* 0x000fe20000000800 */
[----:B------:R-:W-:Y:S01]  /*d2c0*/  FMNMX.FTZ R5, R183, R5, !PT ;  /* 0x00000005b7057209 */ /* 0x000fe20007810000 */
[----:B--2---:R-:W-:Y:S01]  /*d2d0*/  FADD.FTZ R2, R153, R2 ;  /* 0x0000000299027221 */ /* 0x004fe20000010000 */
[-C--:B------:R-:W-:Y:S01]  /*d2e0*/  FMUL.FTZ R61, R61, R9.reuse ;  /* 0x000000093d3d7220 */ /* 0x080fe20000410000 */
[----:B------:R-:W-:Y:S01]  /*d2f0*/  FMUL.FTZ R64, R64, R9 ;  /* 0x0000000940407220 */ /* 0x000fe20000410000 */
[----:B------:R-:W-:Y:S01]  /*d300*/  FMNMX.FTZ R5, R185, R5, !PT ;  /* 0x00000005b9057209 */ /* 0x000fe20007810000 */
[-C--:B------:R-:W-:Y:S01]  /*d310*/  FMUL.FTZ R65, R65, R9.reuse ;  /* 0x0000000941417220 */ /* 0x080fe20000410000 */
[----:B------:R-:W-:Y:S01]  /*d320*/  FMUL.FTZ R68, R68, R9 ;  /* 0x0000000944447220 */ /* 0x000fe20000410000 */
[----:B------:R-:W-:Y:S01]  /*d330*/  MUFU.EX2 R163, R163 ;  /* 0x000000a300a37308 */ /* 0x000fe20000000800 */
[----:B------:R-:W-:Y:S01]  /*d340*/  FMNMX.FTZ R5, R187, R5, !PT ;  /* 0x00000005bb057209 */ /* 0x000fe20007810000 */
[-C--:B------:R-:W-:Y:S01]  /*d350*/  FMUL.FTZ R69, R69, R9.reuse ;  /* 0x0000000945457220 */ /* 0x080fe20000410000 */
[-C--:B------:R-:W-:Y:S01]  /*d360*/  FMUL.FTZ R72, R72, R9.reuse ;  /* 0x0000000948487220 */ /* 0x080fe20000410000 */
[----:B------:R-:W-:Y:S01]  /*d370*/  FMUL.FTZ R73, R73, R9 ;  /* 0x0000000949497220 */ /* 0x000fe20000410000 */
[----:B------:R-:W-:Y:S01]  /*d380*/  FMNMX.FTZ R5, R189, R5, !PT ;  /* 0x00000005bd057209 */ /* 0x000fe20007810000 */
[-C--:B------:R-:W-:Y:S01]  /*d390*/  FMUL.FTZ R76, R76, R9.reuse ;  /* 0x000000094c4c7220 */ /* 0x080fe20000410000 */
[-C--:B------:R-:W-:Y:S01]  /*d3a0*/  FMUL.FTZ R77, R77, R9.reuse ;  /* 0x000000094d4d7220 */ /* 0x080fe20000410000 */
[----:B------:R-:W-:Y:S01]  /*d3b0*/  MUFU.EX2 R166, R166 ;  /* 0x000000a600a67308 */ /* 0x000fe20000000800 */
[-C--:B------:R-:W-:Y:S01]  /*d3c0*/  FMUL.FTZ R80, R80, R9.reuse ;  /* 0x0000000950507220 */ /* 0x080fe20000410000 */
[----:B------:R-:W0:Y:S01]  /*d3d0*/  SHFL.BFLY PT, R10, R5, 0x2, 0x1f ;  /* 0x0c401f00050a7f89 */ /* 0x000e2200000e0000 */
        /* <DEDUP_REMOVED lines=23> */
[----:B0-----:R-:W-:Y:S01]  /*d550*/  FMNMX.FTZ R5, R5, R10, !PT ;  /* 0x0000000a05057209 */ /* 0x001fe20007810000 */
[-C--:B------:R-:W-:Y:S01]  /*d560*/  FMUL.FTZ R121, R121, R9.reuse ;  /* 0x0000000979797220 */ /* 0x080fe20000410000 */
[-C--:B------:R-:W-:Y:S01]  /*d570*/  FMUL.FTZ R124, R124, R9.reuse ;  /* 0x000000097c7c7220 */ /* 0x080fe20000410000 */
[-C--:B------:R-:W-:Y:S01]  /*d580*/  FMUL.FTZ R125, R125, R9.reuse ;  /* 0x000000097d7d7220 */ /* 0x080fe20000410000 */
[-C--:B------:R-:W-:Y:S01]  /*d590*/  FMUL.FTZ R128, R128, R9.reuse ;  /* 0x0000000980807220 */ /* 0x080fe20000410000 */
[----:B------:R-:W0:Y:S01]  /*d5a0*/  SHFL.BFLY PT, R12, R5, 0x1, 0x1f ;  /* 0x0c201f00050c7f89 */ /* 0x000e2200000e0000 */
        /* <DEDUP_REMOVED lines=12> */
[----:B------:R-:W-:-:S04]  /*d670*/  FMUL.FTZ R149, R149, R9 ;  /* 0x0000000995957220 */ /* 0x000fc80000410000 */
[----:B------:R-:W3:Y:S01]  /*d680*/  MUFU.EX2 R175, R175 ;  /* 0x000000af00af7308 */ /* 0x000ee20000000800 */
[----:B-1----:R-:W-:-:S04]  /*d690*/  FADD.FTZ R2, R10, R2 ;  /* 0x000000020a027221 */ /* 0x002fc80000010000 */
[----:B------:R-:W-:Y:S01]  /*d6a0*/  FADD.FTZ R2, R157, R2 ;  /* 0x000000029d027221 */ /* 0x000fe20000010000 */
[----:B0-----:R-:W-:Y:S02]  /*d6b0*/  FMNMX.FTZ R5, R5, R12, !PT ;  /* 0x0000000c05057209 */ /* 0x001fe40007810000 */
[----:B------:R-:W-:Y:S01]  /*d6c0*/  MUFU.EX2 R179, R179 ;  /* 0x000000b300b37308 */ /* 0x000fe20000000800 */
[----:B------:R-:W-:Y:S01]  /*d6d0*/  FADD.FTZ R2, R162, R2 ;  /* 0x00000002a2027221 */ /* 0x000fe20000010000 */
[C---:B------:R-:W-:Y:S01]  /*d6e0*/  FSETP.NEU.FTZ.AND P2, PT, R5.reuse, -INF , PT ;  /* 0xff8000000500780b */ /* 0x040fe20003f5d000 */
[----:B------:R-:W-:Y:S02]  /*d6f0*/  FMUL.FTZ R12, R5, UR4 ;  /* 0x00000004050c7c20 */ /* 0x000fe40008410000 */
[----:B------:R-:W-:-:S03]  /*d700*/  FADD.FTZ R2, R163, R2 ;  /* 0x00000002a3027221 */ /* 0x000fc60000010000 */
[----:B------:R-:W0:Y:S01]  /*d710*/  MUFU.EX2 R182, R182 ;  /* 0x000000b600b67308 */ /* 0x000e220000000800 */
[----:B------:R-:W-:Y:S01]  /*d720*/  FSEL R12, R12, RZ, P2 ;  /* 0x000000ff0c0c7208 */ /* 0x000fe20001000000 */
[----:B------:R-:W-:-:S04]  /*d730*/  FADD.FTZ R2, R166, R2 ;  /* 0x00000002a6027221 */ /* 0x000fc80000010000 */
[--C-:B------:R-:W-:Y:S01]  /*d740*/  FFMA.FTZ R156, R191, UR4, -R12.reuse ;  /* 0x00000004bf9c7c23 */ /* 0x100fe2000801080c */
[--C-:B------:R-:W-:Y:S01]  /*d750*/  FFMA.FTZ R192, R154, UR4, -R12.reuse ;  /* 0x000000049ac07c23 */ /* 0x100fe2000801080c */
[----:B------:R-:W-:Y:S01]  /*d760*/  F2FP.BF16.F32.PACK_AB R154, R199, R21 ;  /* 0x00000015c79a723e */ /* 0x000fe200000010ff */
[--C-:B------:R-:W-:Y:S01]  /*d770*/  FFMA.FTZ R20, R11, UR4, -R12.reuse ;  /* 0x000000040b147c23 */ /* 0x100fe2000801080c */
[----:B------:R1:W-:Y:S01]  /*d780*/  MUFU.EX2 R21, R156 ;  /* 0x0000009c00157308 */ /* 0x0003e20000000800 */
[--C-:B------:R-:W-:Y:S01]  /*d790*/  FFMA.FTZ R195, R14, UR4, -R12.reuse ;  /* 0x000000040ec37c23 */ /* 0x100fe2000801080c */
[--C-:B------:R-:W-:Y:S01]  /*d7a0*/  FFMA.FTZ R15, R15, UR4, -R12.reuse ;  /* 0x000000040f0f7c23 */ /* 0x100fe2000801080c */
[--C-:B------:R-:W-:Y:S01]  /*d7b0*/  FFMA.FTZ R191, R158, UR4, -R12.reuse ;  /* 0x000000049ebf7c23 */ /* 0x100fe2000801080c */
[----:B------:R-:W-:Y:S01]  /*d7c0*/  F2FP.BF16.F32.PACK_AB R158, R157, R10 ;  /* 0x0000000a9d9e723e */ /* 0x000fe200000010ff */
[--C-:B------:R-:W-:Y:S01]  /*d7d0*/  FFMA.FTZ R155, R155, UR4, -R12.reuse ;  /* 0x000000049b9b7c23 */ /* 0x100fe2000801080c */
[--C-:B------:R-:W-:Y:S01]  /*d7e0*/  FFMA.FTZ R159, R159, UR4, -R12.reuse ;  /* 0x000000049f9f7c23 */ /* 0x100fe2000801080c */
[--C-:B------:R-:W-:Y:S01]  /*d7f0*/  FFMA.FTZ R14, R160, UR4, -R12.reuse ;  /* 0x00000004a00e7c23 */ /* 0x100fe2000801080c */
[----:B------:R-:W4:Y:S01]  /*d800*/  MUFU.EX2 R20, R20 ;  /* 0x0000001400147308 */ /* 0x000f220000000800 */
[----:B-1----:R-:W-:Y:S01]  /*d810*/  F2FP.BF16.F32.PACK_AB R156, R153, R13 ;  /* 0x0000000d999c723e */ /* 0x002fe200000010ff */
[--C-:B------:R-:W-:Y:S01]  /*d820*/  FFMA.FTZ R161, R161, UR4, -R12.reuse ;  /* 0x00000004a1a17c23 */ /* 0x100fe2000801080c */
[----:B------:R-:W-:Y:S01]  /*d830*/  FSEL R13, R5, RZ, P2 ;  /* 0x000000ff050d7208 */ /* 0x000fe20001000000 */
[--C-:B------:R-:W-:Y:S01]  /*d840*/  FFMA.FTZ R11, R164, UR4, -R12.reuse ;  /* 0x00000004a40b7c23 */ /* 0x100fe2000801080c */
[--C-:B------:R-:W-:Y:S01]  /*d850*/  FFMA.FTZ R165, R165, UR4, -R12.reuse ;  /* 0x00000004a5a57c23 */ /* 0x100fe2000801080c */
[----:B------:R-:W-:Y:S01]  /*d860*/  F2FP.BF16.F32.PACK_AB R160, R163, R162 ;  /* 0x000000a2a3a0723e */ /* 0x000fe200000010ff */
[----:B------:R-:W-:Y:S01]  /*d870*/  FFMA.FTZ R196, R168, UR4, -R12 ;  /* 0x00000004a8c47c23 */ /* 0x000fe2000801080c */
[----:B------:R-:W-:Y:S01]  /*d880*/  FADD.FTZ R8, -R13, R8 ;  /* 0x000000080d087221 */ /* 0x000fe20000010100 */
[----:B------:R-:W-:Y:S01]  /*d890*/  MUFU.EX2 R195, R195 ;  /* 0x000000c300c37308 */ /* 0x000fe20000000800 */
[--C-:B------:R-:W-:Y:S01]  /*d8a0*/  FFMA.FTZ R169, R169, UR4, -R12.reuse ;  /* 0x00000004a9a97c23 */ /* 0x100fe2000801080c */
[--C-:B------:R-:W-:Y:S01]  /*d8b0*/  FFMA.FTZ R197, R172, UR4, -R12.reuse ;  /* 0x00000004acc57c23 */ /* 0x100fe2000801080c */
[----:B------:R-:W-:Y:S01]  /*d8c0*/  FMUL.FTZ R8, R8, UR4 ;  /* 0x0000000408087c20 */ /* 0x000fe20008410000 */
[----:B------:R-:W-:Y:S01]  /*d8d0*/  FFMA.FTZ R173, R173, UR4, -R12 ;  /* 0x00000004adad7c23 */ /* 0x000fe2000801080c */
[C---:B------:R-:W-:Y:S01]  /*d8e0*/  FADD.FTZ R2, R167.reuse, R2 ;  /* 0x00000002a7027221 */ /* 0x040fe20000010000 */
[----:B------:R-:W-:Y:S01]  /*d8f0*/  F2FP.BF16.F32.PACK_AB R162, R167, R166 ;  /* 0x000000a6a7a2723e */ /* 0x000fe200000010ff */
[--C-:B------:R-:W-:Y:S01]  /*d900*/  FFMA.FTZ R177, R177, UR4, -R12.reuse ;  /* 0x00000004b1b17c23 */ /* 0x100fe2000801080c */
[----:B------:R-:W-:Y:S01]  /*d910*/  MUFU.EX2 R15, R15 ;  /* 0x0000000f000f7308 */ /* 0x000fe20000000800 */
[----:B------:R-:W-:Y:S01]  /*d920*/  FFMA.FTZ R178, R178, UR4, -R12 ;  /* 0x00000004b2b27c23 */ /* 0x000fe2000801080c */
[----:B------:R-:W-:Y:S01]  /*d930*/  FADD.FTZ R2, R170, R2 ;  /* 0x00000002aa027221 */ /* 0x000fe20000010000 */
[--C-:B------:R-:W-:Y:S01]  /*d940*/  FFMA.FTZ R181, R181, UR4, -R12.reuse ;  /* 0x00000004b5b57c23 */ /* 0x100fe2000801080c */
[----:B------:R-:W-:Y:S01]  /*d950*/  FFMA.FTZ R180, R180, UR4, -R12 ;  /* 0x00000004b4b47c23 */ /* 0x000fe2000801080c */
[C---:B------:R-:W-:Y:S01]  /*d960*/  F2FP.BF16.F32.PACK_AB R164, R171.reuse, R170 ;  /* 0x000000aaaba4723e */ /* 0x040fe200000010ff */
[----:B------:R-:W-:Y:S01]  /*d970*/  FADD.FTZ R2, R171, R2 ;  /* 0x00000002ab027221 */ /* 0x000fe20000010000 */
[--C-:B------:R-:W-:Y:S01]  /*d980*/  FFMA.FTZ R183, R183, UR4, -R12.reuse ;  /* 0x00000004b7b77c23 */ /* 0x100fe2000801080c */
[----:B------:R-:W1:Y:S01]  /*d990*/  MUFU.EX2 R8, R8 ;  /* 0x0000000800087308 */ /* 0x000e620000000800 */
[----:B------:R-:W-:Y:S01]  /*d9a0*/  FFMA.FTZ R185, R185, UR4, -R12 ;  /* 0x00000004b9b97c23 */ /* 0x000fe2000801080c */
[----:B--2---:R-:W-:Y:S01]  /*d9b0*/  FADD.FTZ R2, R174, R2 ;  /* 0x00000002ae027221 */ /* 0x004fe20000010000 */
[--C-:B------:R-:W-:Y:S01]  /*d9c0*/  FFMA.FTZ R187, R187, UR4, -R12.reuse ;  /* 0x00000004bbbb7c23 */ /* 0x100fe2000801080c */
[----:B------:R-:W-:Y:S01]  /*d9d0*/  FFMA.FTZ R12, R189, UR4, -R12 ;  /* 0x00000004bd0c7c23 */ /* 0x000fe2000801080c */
[C---:B---3--:R-:W-:Y:S01]  /*d9e0*/  F2FP.BF16.F32.PACK_AB R166, R175.reuse, R174 ;  /* 0x000000aeafa6723e */ /* 0x048fe200000010ff */
[----:B------:R-:W-:Y:S01]  /*d9f0*/  FADD.FTZ R2, R175, R2 ;  /* 0x00000002af027221 */ /* 0x000fe20000010000 */
[----:B0-----:R-:W-:Y:S01]  /*da00*/  F2FP.BF16.F32.PACK_AB R168, R182, R179 ;  /* 0x000000b3b6a8723e */ /* 0x001fe200000010ff */
[----:B------:R-:W0:Y:S01]  /*da10*/  MUFU.EX2 R157, R192 ;  /* 0x000000c0009d7308 */ /* 0x000e220000000800 */
[----:B----4-:R-:W-:Y:S01]  /*da20*/  F2FP.BF16.F32.PACK_AB R153, R20, R21 ;  /* 0x000000151499723e */ /* 0x010fe200000010ff */
[----:B------:R-:W-:-:S04]  /*da30*/  FADD.FTZ R2, R179, R2 ;  /* 0x00000002b3027221 */ /* 0x000fc80000010000 */
[----:B------:R-:W-:Y:S02]  /*da40*/  FADD.FTZ R2, R182, R2 ;  /* 0x00000002b6027221 */ /* 0x000fe40000010000 */
[----:B------:R2:W3:Y:S01]  /*da50*/  MUFU.EX2 R10, R155 ;  /* 0x0000009b000a7308 */ /* 0x0004e20000000800 */
[----:B-1----:R-:W-:Y:S01]  /*da60*/  FFMA.FTZ R0, R8, R0, R21 ;  /* 0x0000000008007223 */ /* 0x002fe20000010015 */
        /* <DEDUP_REMOVED lines=14> */
[----:B------:R-:W2:Y:S01]  /*db50*/  MUFU.EX2 R159, R159 ;  /* 0x0000009f009f7308 */ /* 0x000ea20000000800 */
[----:B0-----:R-:W-:Y:S01]  /*db60*/  FADD.FTZ R0, R157, R0 ;  /* 0x000000009d007221 */ /* 0x001fe20000010000 */
[----:B---3--:R-:W-:Y:S01]  /*db70*/  F2FP.BF16.F32.PACK_AB R157, R10, R157 ;  /* 0x0000009d0a9d723e */ /* 0x008fe200000010ff */
[-C--:B------:R-:W-:Y:S01]  /*db80*/  FMUL.FTZ R43, R43, R8.reuse ;  /* 0x000000082b2b7220 */ /* 0x080fe20000410000 */
[-C--:B------:R-:W-:Y:S01]  /*db90*/  FMUL.FTZ R46, R46, R8.reuse ;  /* 0x000000082e2e7220 */ /* 0x080fe20000410000 */
[----:B------:R-:W-:Y:S01]  /*dba0*/  FADD.FTZ R0, R10, R0 ;  /* 0x000000000a007221 */ /* 0x000fe20000010000 */
        /* <DEDUP_REMOVED lines=77> */
[----:B------:R-:W-:-:S05]  /*e080*/  FMUL.FTZ R151, R151, R8 ;  /* 0x0000000897977220 */ /* 0x000fca0000410000 */
        /* <DEDUP_REMOVED lines=35> */
.L_x_2411:
[----:B------:R0:W1:Y:S01]  /*e2c0*/  SYNCS.PHASECHK.TRANS64.TRYWAIT P2, [UR5+0x22850], R7 ;  /* 0x02285007ff0075a7 */ /* 0x0000620008040145 */
[----:B------:R-:W-:Y:S05]  /*e2d0*/  @!P0 BRA `(.L_x_2412) ;  /* 0x0000000000048947 */ /* 0x000fea0003800000 */
[----:B------:R-:W-:Y:S01]  /*e2e0*/  BPT.TRAP 0x1 ;  /* 0x000000040000795c */ /* 0x000fe20000300000 */
.L_x_2412:
[----:B-1----:R-:W-:Y:S05]  /*e2f0*/  @P2 BRA `(.L_x_2413) ;  /* 0x0000000000082947 */ /* 0x002fea0003800000 */
[----:B------:R-:W1:Y:S02]  /*e300*/  SYNCS.PHASECHK.TRANS64.TRYWAIT P2, [UR5+0x22850], R7 ;  /* 0x02285007ff0075a7 */ /* 0x000e640008040145 */
[----:B-1----:R-:W-:Y:S05]  /*e310*/  @!P2 BRA `(.L_x_2414) ;  /* 0x000000c400f8a947 */ /* 0x002fea0003800000 */
.L_x_2413:
        /* <DEDUP_REMOVED lines=48> */
.L_x_2398:
[----:B------:R-:W2:Y:S01]  /*e620*/  SHFL.BFLY PT, R3, R2, 0x2, 0x1f ;  /* 0x0c401f0002037f89 */ /* 0x000ea200000e0000 */
[----:B------:R-:W-:Y:S01]  /*e630*/  UIADD3 UR39, UR39, 0x1, URZ ;  /* 0x0000000127277890 */ /* 0x000fe2000fffe03f */
[----:B------:R3:W-:Y:S06]  /*e640*/  BAR.ARV R6, 0x100 ;  /* 0x000400060000751d */ /* 0x0007ec0000002000 */
[----:B------:R-:W-:Y:S02]  /*e650*/  UISETP.NE.AND UP0, UPT, UR39, 0x2, UPT ;  /* 0x000000022700788c */ /* 0x000fe4000bf05270 */
[----:B------:R-:W-:Y:S06]  /*e660*/  BAR.ARV 0x8, 0x180 ;  /* 0x0206000000007b1d */ /* 0x000fec0000002000 */
[----:B---3--:R-:W-:Y:S01]  /*e670*/  IMAD.U32 R6, RZ, RZ, UR4 ;  /* 0x00000004ff067e24 */ /* 0x008fe2000f8e00ff */
[----:B------:R-:W-:Y:S01]  /*e680*/  PLOP3.LUT P0, PT, PT, PT, PT, 0x8, 0x0 ;  /* 0x000000000000781c */ /* 0x000fe20003f0e170 */
[----:B0-----:R-:W0:Y:S01]  /*e690*/  SHFL.BFLY PT, R7, R0, 0x2, 0x1f ;  /* 0x0c401f0000077f89 */ /* 0x001e2200000e0000 */
[----:B------:R-:W-:-:S02]  /*e6a0*/  UIADD3 UR37, UR37, 0x1, URZ ;  /* 0x0000000125257890 */ /* 0x000fc4000fffe03f */
[----:B------:R-:W-:Y:S01]  /*e6b0*/  USEL UR39, UR39, URZ, UP0 ;  /* 0x0000003f27277287 */ /* 0x000fe20008000000 */
[----:B--2---:R-:W-:-:S05]  /*e6c0*/  FADD.FTZ R8, R3, R2 ;  /* 0x0000000203087221 */ /* 0x004fca0000010000 */
[----:B------:R-:W2:Y:S01]  /*e6d0*/  SHFL.BFLY PT, R3, R8, 0x1, 0x1f ;  /* 0x0c201f0008037f89 */ /* 0x000ea200000e0000 */
[----:B0-----:R-:W-:Y:S01]  /*e6e0*/  FADD.FTZ R9, R7, R0 ;  /* 0x0000000007097221 */ /* 0x001fe20000010000 */
[----:B------:R-:W-:-:S04]  /*e6f0*/  IMAD.MOV.U32 R0, RZ, RZ, RZ ;  /* 0x000000ffff007224 */ /* 0x000fc800078e00ff */
[----:B------:R-:W0:Y:S01]  /*e700*/  SHFL.BFLY PT, R10, R9, 0x1, 0x1f ;  /* 0x0c201f00090a7f89 */ /* 0x000e2200000e0000 */
[----:B--2---:R-:W-:Y:S01]  /*e710*/  FADD.FTZ R11, R8, R3 ;  /* 0x00000003080b7221 */ /* 0x004fe20000010000 */
[----:B------:R-:W-:Y:S02]  /*e720*/  IMAD.MOV.U32 R3, RZ, RZ, RZ ;  /* 0x000000ffff037224 */ /* 0x000fe400078e00ff */
[----:B------:R-:W-:Y:S01]  /*e730*/  IMAD.U32 R8, RZ, RZ, UR4 ;  /* 0x00000004ff087e24 */ /* 0x000fe2000f8e00ff */
[----:B------:R-:W-:Y:S01]  /*e740*/  USEL UR4, URZ, 0x1, UP0 ;  /* 0x000000013f047887 */ /* 0x000fe20008000000 */
[----:B------:R-:W-:-:S03]  /*e750*/  FSETP.NE.FTZ.AND P1, PT, R11, RZ, PT ;  /* 0x000000ff0b00720b */ /* 0x000fc60003f35000 */
[----:B------:R-:W-:-:S10]  /*e760*/  ULOP3.LUT UR38, UR38, UR4, URZ, 0x3c, !UPT ;  /* 0x0000000426267292 */ /* 0x000fd4000f8e3c3f */
[----:B------:R-:W2:Y:S01]  /*e770*/  @P1 MUFU.LG2 R7, R11 ;  /* 0x0000000b00071308 */ /* 0x000ea20000000c00 */
[----:B------:R-:W-:Y:S01]  /*e780*/  @P1 FMUL.FTZ R8, R8, 0.69314718246459960938 ;  /* 0x3f31721808081820 */ /* 0x000fe20000410000 */
[----:B0-----:R-:W-:-:S05]  /*e790*/  FADD.FTZ R2, R9, R10 ;  /* 0x0000000a09027221 */ /* 0x001fca0000010000 */
[----:B------:R-:W-:Y:S01]  /*e7a0*/  FSETP.NE.FTZ.AND P2, PT, R2, RZ, PT ;  /* 0x000000ff0200720b */ /* 0x000fe20003f55000 */
[----:B------:R-:W0:Y:S01]  /*e7b0*/  @P1 MUFU.RCP R3, R11 ;  /* 0x0000000b00031308 */ /* 0x000e220000001000 */
[----:B--2---:R-:W-:-:S11]  /*e7c0*/  @P1 FMUL.FTZ R7, R7, 0.69314718246459960938 ;  /* 0x3f31721807071820 */ /* 0x004fd60000410000 */
[----:B------:R-:W2:Y:S01]  /*e7d0*/  @P2 MUFU.LG2 R9, R2 ;  /* 0x0000000200092308 */ /* 0x000ea20000000c00 */
[----:B------:R-:W-:Y:S01]  /*e7e0*/  @P2 FMUL.FTZ R6, R6, 0.69314718246459960938 ;  /* 0x3f31721806062820 */ /* 0x000fe20000410000 */
[-C--:B0-----:R-:W-:Y:S01]  /*e7f0*/  FMUL.FTZ R24, R24, R3.reuse ;  /* 0x0000000318187220 */ /* 0x081fe20000410000 */
[-C--:B------:R-:W-:Y:S01]  /*e800*/  FMUL.FTZ R25, R25, R3.reuse ;  /* 0x0000000319197220 */ /* 0x080fe20000410000 */
[----:B------:R-:W-:-:S04]  /*e810*/  FMUL.FTZ R28, R28, R3 ;  /* 0x000000031c1c7220 */ /* 0x000fc80000410000 */
        /* <DEDUP_REMOVED lines=9> */
[----:B--2---:R-:W-:Y:S01]  /*e8b0*/  @P2 FMUL.FTZ R9, R9, 0.69314718246459960938 ;  /* 0x3f31721809092820 */ /* 0x004fe20000410000 */
        /* <DEDUP_REMOVED lines=54> */
[-C--:B---3--:R-:W-:Y:S01]  /*ec20*/  FMUL.FTZ R26, R26, R0.reuse ;  /* 0x000000001a1a7220 */ /* 0x088fe20000410000 */
        /* <DEDUP_REMOVED lines=66> */
.L_x_2345:
[----:B------:R-:W0:Y:S08]  /*f050*/  S2UR UR5, SR_CgaCtaId ;  /* 0x00000000000579c3 */ /* 0x000e300000008800 */
[----:B------:R-:W-:Y:S06]  /*f060*/  BAR.SYNC.DEFER_BLOCKING 0x5, 0x180 ;  /* 0x0146000000007b1d */ /* 0x000fec0000010000 */
[----:B------:R-:W-:Y:S01]  /*f070*/  UMOV UR4, 0x400 ;  /* 0x0000040000047882 */ /* 0x000fe20000000000 */
[----:B------:R-:W-:Y:S01]  /*f080*/  BSSY B0, `(.L_x_2416) ;  /* 0x0000457000007945 */ /* 0x000fe20003800000 */
[----:B0-----:R-:W-:-:S09]  /*f090*/  ULEA UR9, UR5, UR4, 0x18 ;  /* 0x0000000405097291 */ /* 0x001fd2000f8ec03f */
[----:B------:R-:W0:Y:S02]  /*f0a0*/  LDS.128 R4, [UR9+0x228d0] ;  /* 0x0228d009ff047984 */ /* 0x000e240008000c00 */
[----:B0-----:R-:W-:Y:S02]  /*f0b0*/  R2UR UR4, R5 ;  /* 0x00000000050472ca */ /* 0x001fe400000e0000 */
[----:B------:R-:W-:Y:S01]  /*f0c0*/  R2UR UR5, R7 ;  /* 0x00000000070572ca */ /* 0x000fe200000e0000 */
[----:B------:R-:W-:Y:S06]  /*f0d0*/  BAR.ARV 0x4, 0x180 ;  /* 0x0106000000007b1d */ /* 0x000fec0000002000 */
[----:B------:R-:W-:Y:S08]  /*f0e0*/  @P0 BRA `(.L_x_2417) ;  /* 0x0000003400a40947 */ /* 0x000ff00003800000 */
[----:B------:R-:W2:Y:S01]  /*f0f0*/  LDL R0, [R1+0x60] ;  /* 0x0000600001007983 */ /* 0x000ea20000100800 */
[----:B------:R-:W0:Y:S01]  /*f100*/  S2UR UR8, SR_SWINHI ;  /* 0x00000000000879c3 */ /* 0x000e220000002f00 */
[----:B------:R-:W-:Y:S01]  /*f110*/  IMAD.MOV.U32 R156, RZ, RZ, 0x2 ;  /* 0x00000002ff9c7424 */ /* 0x000fe200078e00ff */
[----:B------:R-:W-:Y:S01]  /*f120*/  F2FP.BF16.F32.PACK_AB R152, R25, R24 ;  /* 0x000000181998723e */ /* 0x000fe200000010ff */
[----:B------:R-:W-:Y:S01]  /*f130*/  ULDC UR11, c[0x0][0xbe8] ;  /* 0x0002fa00000b7ab9 */ /* 0x000fe20000000800 */
[----:B------:R-:W-:Y:S02]  /*f140*/  F2FP.BF16.F32.PACK_AB R153, R27, R26 ;  /* 0x0000001a1b99723e */ /* 0x000fe400000010ff */
[----:B------:R-:W-:Y:S02]  /*f150*/  F2FP.BF16.F32.PACK_AB R154, R29, R28 ;  /* 0x0000001c1d9a723e */ /* 0x000fe400000010ff */
[----:B------:R-:W-:Y:S02]  /*f160*/  F2FP.BF16.F32.PACK_AB R155, R31, R30 ;  /* 0x0000001e1f9b723e */ /* 0x000fe400000010ff */
[----:B------:R-:W-:-:S02]  /*f170*/  F2FP.BF16.F32.PACK_AB R12, R41, R40 ;  /* 0x00000028290c723e */ /* 0x000fc400000010ff */
[----:B------:R-:W-:Y:S02]  /*f180*/  F2FP.BF16.F32.PACK_AB R13, R43, R42 ;  /* 0x0000002a2b0d723e */ /* 0x000fe400000010ff */
[----:B------:R-:W-:Y:S02]  /*f190*/  F2FP.BF16.F32.PACK_AB R14, R45, R44 ;  /* 0x0000002c2d0e723e */ /* 0x000fe400000010ff */
[----:B------:R-:W-:Y:S01]  /*f1a0*/  F2FP.BF16.F32.PACK_AB R15, R47, R46 ;  /* 0x0000002e2f0f723e */ /* 0x000fe200000010ff */
[----:B------:R-:W-:Y:S01]  /*f1b0*/  UMOV UR6, UR9 ;  /* 0x0000000900067c82 */ /* 0x000fe20008000000 */
[----:B0-----:R-:W-:Y:S01]  /*f1c0*/  UMOV UR7, UR8 ;  /* 0x0000000800077c82 */ /* 0x001fe20008000000 */
[----:B------:R-:W-:Y:S01]  /*f1d0*/  BAR.SYNC.DEFER_BLOCKING 0x1, 0x100 ;  /* 0x0044000000007b1d */ /* 0x000fe20000010000 */
[----:B--2---:R-:W-:-:S03]  /*f1e0*/  IMAD.WIDE R156, R0, R156, UR6 ;  /* 0x00000006009c7e25 */ /* 0x004fc6000f8e029c */
[C---:B------:R-:W-:Y:S02]  /*f1f0*/  IADD3 R5, P0, R156.reuse, 0xc020, RZ ;  /* 0x0000c0209c057810 */ /* 0x040fe40007f1e0ff */
[C---:B------:R-:W-:Y:S02]  /*f200*/  LOP3.LUT R11, R156.reuse, 0x380, RZ, 0xc0, !PT ;  /* 0x000003809c0b7812 */ /* 0x040fe400078ec0ff */
[----:B------:R-:W-:Y:S02]  /*f210*/  LOP3.LUT R4, R5, 0x380, RZ, 0xc0, !PT ;  /* 0x0000038005047812 */ /* 0x000fe400078ec0ff */
[----:B------:R-:W-:Y:S02]  /*f220*/  SHF.R.U64 R11, R11, 0x3, RZ ;  /* 0x000000030b0b7819 */ /* 0x000fe400000012ff */
[----:B------:R-:W-:Y:S02]  /*f230*/  IADD3 R9, P2, R156, 0x20, RZ ;  /* 0x000000209c097810 */ /* 0x000fe40007f5e0ff */
[----:B------:R-:W-:-:S02]  /*f240*/  SHF.R.U64 R4, R4, 0x3, RZ ;  /* 0x0000000304047819 */ /* 0x000fc400000012ff */
[C---:B------:R-:W-:Y:S02]  /*f250*/  IADD3 R7, P1, R156.reuse, 0x40, RZ ;  /* 0x000000409c077810 */ /* 0x040fe40007f3e0ff */
[----:B------:R-:W-:Y:S01]  /*f260*/  LOP3.LUT R10, R11, R156, RZ, 0x3c, !PT ;  /* 0x0000009c0b0a7212 */ /* 0x000fe200078e3cff */
[----:B------:R-:W-:Y:S01]  /*f270*/  IMAD.MOV.U32 R11, RZ, RZ, R157 ;  /* 0x000000ffff0b7224 */ /* 0x000fe200078e009d */
[----:B------:R-:W-:Y:S02]  /*f280*/  LOP3.LUT R8, R9, 0x380, RZ, 0xc0, !PT ;  /* 0x0000038009087812 */ /* 0x000fe400078ec0ff */
[----:B------:R-:W-:Y:S02]  /*f290*/  IADD3 R159, P5, R156, 0xc040, RZ ;  /* 0x0000c0409c9f7810 */ /* 0x000fe40007fbe0ff */
[----:B------:R-:W-:Y:S02]  /*f2a0*/  LOP3.LUT R4, R4, R5, RZ, 0x3c, !PT ;  /* 0x0000000504047212 */ /* 0x000fe400078e3cff */
[----:B------:R-:W-:-:S02]  /*f2b0*/  LOP3.LUT R5, R7, 0x380, RZ, 0xc0, !PT ;  /* 0x0000038007057812 */ /* 0x000fc400078ec0ff */
[----:B------:R-:W-:Y:S02]  /*f2c0*/  SHF.R.U64 R8, R8, 0x3, RZ ;  /* 0x0000000308087819 */ /* 0x000fe400000012ff */
[----:B------:R-:W-:Y:S02]  /*f2d0*/  LOP3.LUT R158, R159, 0x380, RZ, 0xc0, !PT ;  /* 0x000003809f9e7812 */ /* 0x000fe400078ec0ff */
[----:B------:R-:W-:Y:S01]  /*f2e0*/  MOV R0, R10 ;  /* 0x0000000a00007202 */ /* 0x000fe20000000f00 */
[--C-:B------:R-:W-:Y:S01]  /*f2f0*/  IMAD.X R11, RZ, RZ, R157.reuse, P1 ;  /* 0x000000ffff0b7224 */ /* 0x100fe200008e069d */
[----:B------:R-:W-:Y:S02]  /*f300*/  SHF.R.U64 R10, R5, 0x3, RZ ;  /* 0x00000003050a7819 */ /* 0x000fe400000012ff */
[----:B------:R-:W-:Y:S01]  /*f310*/  LOP3.LUT R8, R8, R9, RZ, 0x3c, !PT ;  /* 0x0000000908087212 */ /* 0x000fe200078e3cff */
[----:B------:R-:W-:Y:S01]  /*f320*/  IMAD.X R9, RZ, RZ, R157, P2 ;  /* 0x000000ffff097224 */ /* 0x000fe200010e069d */
[----:B------:R-:W-:Y:S01]  /*f330*/  SHF.R.U64 R158, R158, 0x3, RZ ;  /* 0x000000039e9e7819 */ /* 0x000fe200000012ff */
[----:B------:R0:W-:Y:S01]  /*f340*/  STSM.16.M88.4 [R0], R152 ;  /* 0x0000009800007844 */ /* 0x0001e20000000200 */
[----:B------:R-:W-:-:S02]  /*f350*/  LOP3.LUT R10, R10, R7, RZ, 0x3c, !PT ;  /* 0x000000070a0a7212 */ /* 0x000fc400078e3cff */
[----:B------:R-:W-:Y:S01]  /*f360*/  LOP3.LUT R158, R158, R159, RZ, 0x3c, !PT ;  /* 0x0000009f9e9e7212 */ /* 0x000fe200078e3cff */
[----:B------:R-:W-:Y:S01]  /*f370*/  IMAD.X R159, RZ, RZ, R157, P5 ;  /* 0x000000ffff9f7224 */ /* 0x000fe200028e069d */
[----:B------:R-:W-:Y:S02]  /*f380*/  MOV R7, R8 ;  /* 0x0000000800077202 */ /* 0x000fe40000000f00 */
[----:B------:R-:W-:Y:S02]  /*f390*/  MOV R19, R10 ;  /* 0x0000000a00137202 */ /* 0x000fe40000000f00 */
[----:B------:R-:W-:Y:S02]  /*f3a0*/  F2FP.BF16.F32.PACK_AB R8, R33, R32 ;  /* 0x000000202108723e */ /* 0x000fe400000010ff */
[----:B------:R-:W-:Y:S02]  /*f3b0*/  F2FP.BF16.F32.PACK_AB R9, R35, R34 ;  /* 0x000000222309723e */ /* 0x000fe400000010ff */
[----:B------:R-:W-:-:S02]  /*f3c0*/  F2FP.BF16.F32.PACK_AB R10, R37, R36 ;  /* 0x00000024250a723e */ /* 0x000fc400000010ff */
[----:B------:R-:W-:Y:S02]  /*f3d0*/  F2FP.BF16.F32.PACK_AB R11, R39, R38 ;  /* 0x00000026270b723e */ /* 0x000fe400000010ff */
[C---:B0-----:R-:W-:Y:S02]  /*f3e0*/  IADD3 R0, P5, R156.reuse, 0x4020, RZ ;  /* 0x000040209c007810 */ /* 0x041fe40007fbe0ff */
[C---:B------:R-:W-:Y:S01]  /*f3f0*/  IADD3 R17, P6, R156.reuse, 0x4040, RZ ;  /* 0x000040409c117810 */ /* 0x040fe20007fde0ff */
[----:B------:R0:W-:Y:S01]  /*f400*/  STSM.16.M88.4 [R7], R8 ;  /* 0x0000000807007844 */ /* 0x0001e20000000200 */
[C---:B------:R-:W-:Y:S01]  /*f410*/  IADD3 R171, P4, R156.reuse, 0xc060, RZ ;  /* 0x0000c0609cab7810 */ /* 0x040fe20007f9e0ff */
[--C-:B------:R-:W-:Y:S01]  /*f420*/  IMAD.X R155, RZ, RZ, R157.reuse, P5 ;  /* 0x000000ffff9b7224 */ /* 0x100fe200028e069d */
[C---:B------:R-:W-:Y:S01]  /*f430*/  IADD3 R21, P3, R156.reuse, 0xc000, RZ ;  /* 0x0000c0009c157810 */ /* 0x040fe20007f7e0ff */
[----:B------:R-:W-:Y:S01]  /*f440*/  IMAD.X R153, RZ, RZ, R157, P6 ;  /* 0x000000ffff997224 */ /* 0x000fe200030e069d */
[----:B------:R-:W-:Y:S01]  /*f450*/  LOP3.LUT R170, R171, 0x380, RZ, 0xc0, !PT ;  /* 0x00000380abaa7812 */ /* 0x000fe200078ec0ff */
[----:B------:R2:W-:Y:S01]  /*f460*/  STSM.16.M88.4 [R19], R12 ;  /* 0x0000000c13007844 */ /* 0x0005e20000000200 */
[----:B------:R-:W-:-:S02]  /*f470*/  IADD3 R5, P6, R156, 0x4000, RZ ;  /* 0x000040009c057810 */ /* 0x000fc40007fde0ff */
[----:B------:R-:W-:Y:S02]  /*f480*/  SHF.R.U64 R170, R170, 0x3, RZ ;  /* 0x00000003aaaa7819 */ /* 0x000fe400000012ff */
[----:B------:R-:W-:Y:S02]  /*f490*/  IADD3 R161, P2, R156, 0x8060, RZ ;  /* 0x000080609ca17810 */ /* 0x000fe40007f5e0ff */
[----:B------:R-:W-:Y:S01]  /*f4a0*/  LOP3.LUT R170, R170, R171, RZ, 0x3c, !PT ;  /* 0x000000abaaaa7212 */ /* 0x000fe200078e3cff */
[----:B------:R-:W-:Y:S01]  /*f4b0*/  IMAD.X R171, RZ, RZ, R157, P4 ;  /* 0x000000ffffab7224 */ /* 0x000fe200020e069d */
[C---:B------:R-:W-:Y:S02]  /*f4c0*/  IADD3 R163, P1, R156.reuse, 0x8040, RZ ;  /* 0x000080409ca37810 */ /* 0x040fe40007f3e0ff */
[----:B0-----:R-:W-:Y:S02]  /*f4d0*/  IADD3 R7, P5, R156, 0x60, RZ ;  /* 0x000000609c077810 */ /* 0x001fe40007fbe0ff */
[----:B------:R-:W-:-:S02]  /*f4e0*/  LOP3.LUT R10, R17, 0x380, RZ, 0xc0, !PT ;  /* 0x00000380110a7812 */ /* 0x000fc400078ec0ff */
[----:B------:R-:W-:Y:S01]  /*f4f0*/  LOP3.LUT R8, R7, 0x380, RZ, 0xc0, !PT ;  /* 0x0000038007087812 */ /* 0x000fe200078ec0ff */
[--C-:B------:R-:W-:Y:S01]  /*f500*/  IMAD.X R9, RZ, RZ, R157.reuse, P5 ;  /* 0x000000ffff097224 */ /* 0x100fe200028e069d */
[----:B------:R-:W-:Y:S01]  /*f510*/  SHF.R.U64 R10, R10, 0x3, RZ ;  /* 0x000000030a0a7819 */ /* 0x000fe200000012ff */
[----:B--2---:R-:W-:Y:S01]  /*f520*/  IMAD.X R13, RZ, RZ, R157, P6 ;  /* 0x000000ffff0d7224 */ /* 0x004fe200030e069d */
[----:B------:R-:W-:Y:S02]  /*f530*/  SHF.R.U64 R8, R8, 0x3, RZ ;  /* 0x0000000308087819 */ /* 0x000fe400000012ff */
[----:B------:R-:W-:Y:S02]  /*f540*/  LOP3.LUT R152, R10, R17, RZ, 0x3c, !PT ;  /* 0x000000110a987212 */ /* 0x000fe400078e3cff */
[----:B------:R-:W-:Y:S02]  /*f550*/  LOP3.LUT R10, R5, 0x380, RZ, 0xc0, !PT ;  /* 0x00000380050a7812 */ /* 0x000fe400078ec0ff */
[----:B------:R-:W-:-:S02]  /*f560*/  IADD3 R169, P5, R156, 0x4060, RZ ;  /* 0x000040609ca97810 */ /* 0x000fc40007fbe0ff */
[----:B------:R-:W-:Y:S02]  /*f570*/  LOP3.LUT R8, R8, R7, RZ, 0x3c, !PT ;  /* 0x0000000708087212 */ /* 0x000fe400078e3cff */
[----:B------:R-:W-:Y:S02]  /*f580*/  LOP3.LUT R7, R0, 0x380, RZ, 0xc0, !PT ;  /* 0x0000038000077812 */ /* 0x000fe400078ec0ff */
[C---:B------:R-:W-:Y:S02]  /*f590*/  IADD3 R165, P4, R156.reuse, 0x8020, RZ ;  /* 0x000080209ca57810 */ /* 0x040fe40007f9e0ff */
[----:B------:R-:W-:Y:S02]  /*f5a0*/  IADD3 R167, P6, R156, 0x8000, RZ ;  /* 0x000080009ca77810 */ /* 0x000fe40007fde0ff */
[----:B------:R-:W-:Y:S02]  /*f5b0*/  SHF.R.U64 R10, R10, 0x3, RZ ;  /* 0x000000030a0a7819 */ /* 0x000fe400000012ff */
[----:B------:R-:W-:-:S02]  /*f5c0*/  LOP3.LUT R168, R169, 0x380, RZ, 0xc0, !PT ;  /* 0x00000380a9a87812 */ /* 0x000fc400078ec0ff */
[----:B------:R-:W-:Y:S02]  /*f5d0*/  SHF.R.U64 R7, R7, 0x3, RZ ;  /* 0x0000000307077819 */ /* 0x000fe400000012ff */
[----:B------:R-:W-:Y:S02]  /*f5e0*/  LOP3.LUT R20, R21, 0x380, RZ, 0xc0, !PT ;  /* 0x0000038015147812 */ /* 0x000fe400078ec0ff */
[----:B------:R-:W-:Y:S02]  /*f5f0*/  LOP3.LUT R160, R161, 0x380, RZ, 0xc0, !PT ;  /* 0x00000380a1a07812 */ /* 0x000fe400078ec0ff */
[----:B------:R-:W-:Y:S02]  /*f600*/  LOP3.LUT R162, R163, 0x380, RZ, 0xc0, !PT ;  /* 0x00000380a3a27812 */ /* 0x000fe400078ec0ff */
[----:B------:R-:W-:Y:S02]  /*f610*/  LOP3.LUT R164, R165, 0x380, RZ, 0xc0, !PT ;  /* 0x00000380a5a47812 */ /* 0x000fe400078ec0ff */
[----:B------:R-:W-:-:S02]  /*f620*/  LOP3.LUT R166, R167, 0x380, RZ, 0xc0, !PT ;  /* 0x00000380a7a67812 */ /* 0x000fc400078ec0ff */
[----:B------:R-:W-:Y:S02]  /*f630*/  LOP3.LUT R12, R10, R5, RZ, 0x3c, !PT ;  /* 0x000000050a0c7212 */ /* 0x000fe400078e3cff */
[----:B------:R-:W-:Y:S02]  /*f640*/  SHF.R.U64 R168, R168, 0x3, RZ ;  /* 0x00000003a8a87819 */ /* 0x000fe400000012ff */
[----:B------:R-:W-:Y:S02]  /*f650*/  MOV R5, R8 ;  /* 0x0000000800057202 */ /* 0x000fe40000000f00 */
[----:B------:R-:W-:Y:S02]  /*f660*/  LOP3.LUT R154, R7, R0, RZ, 0x3c, !PT ;  /* 0x00000000079a7212 */ /* 0x000fe400078e3cff */
[----:B------:R-:W-:Y:S02]  /*f670*/  F2FP.BF16.F32.PACK_AB R8, R49, R48 ;  /* 0x000000303108723e */ /* 0x000fe400000010ff */
[----:B------:R-:W-:-:S02]  /*f680*/  F2FP.BF16.F32.PACK_AB R9, R51, R50 ;  /* 0x000000323309723e */ /* 0x000fc400000010ff */
[----:B------:R-:W-:Y:S02]  /*f690*/  F2FP.BF16.F32.PACK_AB R10, R53, R52 ;  /* 0x00000034350a723e */ /* 0x000fe400000010ff */
[----:B------:R-:W-:Y:S02]  /*f6a0*/  F2FP.BF16.F32.PACK_AB R11, R55, R54 ;  /* 0x00000036370b723e */ /* 0x000fe400000010ff */
[----:B------:R-:W-:Y:S02]  /*f6b0*/  SHF.R.U64 R20, R20, 0x3, RZ ;  /* 0x0000000314147819 */ /* 0x000fe400000012ff */
[----:B------:R-:W-:Y:S01]  /*f6c0*/  SHF.R.U64 R160, R160, 0x3, RZ ;  /* 0x00000003a0a07819 */ /* 0x000fe200000012ff */
[----:B------:R0:W-:Y:S01]  /*f6d0*/  STSM.16.M88.4 [R5], R8 ;  /* 0x0000000805007844 */ /* 0x0001e20000000200 */
[----:B------:R-:W-:Y:S02]  /*f6e0*/  SHF.R.U64 R162, R162, 0x3, RZ ;  /* 0x00000003a2a27819 */ /* 0x000fe400000012ff */
[----:B------:R-:W-:-:S02]  /*f6f0*/  SHF.R.U64 R164, R164, 0x3, RZ ;  /* 0x00000003a4a47819 */ /* 0x000fc400000012ff */
[----:B------:R-:W-:Y:S02]  /*f700*/  SHF.R.U64 R166, R166, 0x3, RZ ;  /* 0x00000003a6a67819 */ /* 0x000fe400000012ff */
[----:B------:R-:W-:Y:S02]  /*f710*/  MOV R7, R12 ;  /* 0x0000000c00077202 */ /* 0x000fe40000000f00 */
[----:B------:R-:W-:Y:S01]  /*f720*/  LOP3.LUT R168, R168, R169, RZ, 0x3c, !PT ;  /* 0x000000a9a8a87212 */ /* 0x000fe200078e3cff */
[--C-:B------:R-:W-:Y:S01]  /*f730*/  IMAD.X R169, RZ, RZ, R157.reuse, P5 ;  /* 0x000000ffffa97224 */ /* 0x100fe200028e069d */
[----:B------:R-:W-:Y:S02]  /*f740*/  F2FP.BF16.F32.PACK_AB R12, R57, R56 ;  /* 0x00000038390c723e */ /* 0x000fe400000010ff */
[----:B------:R-:W-:Y:S02]  /*f750*/  F2FP.BF16.F32.PACK_AB R13, R59, R58 ;  /* 0x0000003a3b0d723e */ /* 0x000fe400000010ff */
[----:B------:R-:W-:Y:S01]  /*f760*/  F2FP.BF16.F32.PACK_AB R14, R61, R60 ;  /* 0x0000003c3d0e723e */ /* 0x000fe200000010ff */
[----:B0-----:R-:W-:Y:S01]  /*f770*/  IMAD.X R5, RZ, RZ, R157, P0 ;  /* 0x000000ffff057224 */ /* 0x001fe200000e069d */
[----:B------:R-:W-:-:S02]  /*f780*/  F2FP.BF16.F32.PACK_AB R15, R63, R62 ;  /* 0x0000003e3f0f723e */ /* 0x000fc400000010ff */
[----:B------:R-:W-:Y:S02]  /*f790*/  MOV R170, R170 ;  /* 0x000000aa00aa7202 */ /* 0x000fe40000000f00 */
        /* <DEDUP_REMOVED lines=10> */
[----:B------:R-:W-:Y:S01]  /*f840*/  MOV R171, R152 ;  /* 0x0000009800ab7202 */ /* 0x000fe20000000f00 */
[----:B------:R0:W-:Y:S01]  /*f850*/  STSM.16.M88.4 [R7], R12 ;  /* 0x0000000c07007844 */ /* 0x0001e20000000200 */
[----:B------:R-:W-:-:S02]  /*f860*/  MOV R17, R154 ;  /* 0x0000009a00117202 */ /* 0x000fc40000000f00 */
[----:B------:R-:W-:Y:S02]  /*f870*/  MOV R0, R158 ;  /* 0x0000009e00007202 */ /* 0x000fe40000000f00 */
[----:B------:R-:W-:Y:S02]  /*f880*/  F2FP.BF16.F32.PACK_AB R152, R65, R64 ;  /* 0x000000404198723e */ /* 0x000fe400000010ff */
[----:B------:R-:W-:Y:S02]  /*f890*/  F2FP.BF16.F32.PACK_AB R153, R67, R66 ;  /* 0x000000424399723e */ /* 0x000fe400000010ff */
[----:B------:R-:W-:Y:S02]  /*f8a0*/  F2FP.BF16.F32.PACK_AB R154, R69, R68 ;  /* 0x00000044459a723e */ /* 0x000fe400000010ff */
[----:B------:R-:W-:Y:S02]  /*f8b0*/  F2FP.BF16.F32.PACK_AB R155, R71, R70 ;  /* 0x00000046479b723e */ /* 0x000fe400000010ff */
[----:B------:R-:W-:-:S02]  /*f8c0*/  F2FP.BF16.F32.PACK_AB R156, R73, R72 ;  /* 0x00000048499c723e */ /* 0x000fc400000010ff */
[----:B------:R-:W-:Y:S01]  /*f8d0*/  F2FP.BF16.F32.PACK_AB R157, R75, R74 ;  /* 0x0000004a4b9d723e */ /* 0x000fe200000010ff */
[----:B------:R2:W-:Y:S01]  /*f8e0*/  STSM.16.M88.4 [R17], R152 ;  /* 0x0000009811007844 */ /* 0x0005e20000000200 */
[----:B------:R-:W-:Y:S02]  /*f8f0*/  F2FP.BF16.F32.PACK_AB R158, R77, R76 ;  /* 0x0000004c4d9e723e */ /* 0x000fe400000010ff */
[----:B------:R-:W-:Y:S02]  /*f900*/  F2FP.BF16.F32.PACK_AB R159, R79, R78 ;  /* 0x0000004e4f9f723e */ /* 0x000fe400000010ff */
[----:B0-----:R-:W-:Y:S02]  /*f910*/  MOV R7, R168 ;  /* 0x000000a800077202 */ /* 0x001fe40000000f00 */
[----:B------:R-:W-:Y:S01]  /*f920*/  F2FP.BF16.F32.PACK_AB R8, R81, R80 ;  /* 0x000000505108723e */ /* 0x000fe200000010ff */
[----:B------:R-:W-:Y:S01]  /*f930*/  STSM.16.M88.4 [R171], R156 ;  /* 0x0000009cab007844 */ /* 0x000fe20000000200 */
[----:B------:R-:W-:Y:S01]  /*f940*/  F2FP.BF16.F32.PACK_AB R9, R83, R82 ;  /* 0x000000525309723e */ /* 0x000fe200000010ff */
[----:B------:R-:W0:Y:S01]  /*f950*/  LDC.64 R168, c[0x0][0xc00] ;  /* 0x00030000ffa87b82 */ /* 0x000e220000000a00 */
[----:B------:R-:W-:-:S02]  /*f960*/  F2FP.BF16.F32.PACK_AB R10, R85, R84 ;  /* 0x00000054550a723e */ /* 0x000fc400000010ff */
[----:B------:R-:W-:Y:S02]  /*f970*/  F2FP.BF16.F32.PACK_AB R11, R87, R86 ;  /* 0x00000056570b723e */ /* 0x000fe400000010ff */
[----:B------:R-:W-:Y:S02]  /*f980*/  MOV R166, R166 ;  /* 0x000000a600a67202 */ /* 0x000fe40000000f00 */
[----:B------:R-:W-:Y:S01]  /*f990*/  F2FP.BF16.F32.PACK_AB R12, R89, R88 ;  /* 0x00000058590c723e */ /* 0x000fe200000010ff */
[----:B------:R3:W-:Y:S01]  /*f9a0*/  STSM.16.M88.4 [R7], R8 ;  /* 0x0000000807007844 */ /* 0x0007e20000000200 */
[----:B------:R-:W-:Y:S02]  /*f9b0*/  F2FP.BF16.F32.PACK_AB R13, R91, R90 ;  /* 0x0000005a5b0d723e */ /* 0x000fe400000010ff */
[----:B------:R-:W-:Y:S02]  /*f9c0*/  F2FP.BF16.F32.PACK_AB R14, R93, R92 ;  /* 0x0000005c5d0e723e */ /* 0x000fe400000010ff */
[----:B------:R-:W-:-:S02]  /*f9d0*/  F2FP.BF16.F32.PACK_AB R15, R95, R94 ;  /* 0x0000005e5f0f723e */ /* 0x000fc400000010ff */
[----:B------:R-:W-:Y:S02]  /*f9e0*/  MOV R19, R164 ;  /* 0x000000a400137202 */ /* 0x000fe40000000f00 */
[----:B--2---:R-:W-:Y:S01]  /*f9f0*/  F2FP.BF16.F32.PACK_AB R152, R97, R96 ;  /* 0x000000606198723e */ /* 0x004fe200000010ff */
[----:B------:R2:W-:Y:S01]  /*fa00*/  STSM.16.M88.4 [R166], R12 ;  /* 0x0000000ca6007844 */ /* 0x0005e20000000200 */
[----:B------:R-:W-:Y:S02]  /*fa10*/  F2FP.BF16.F32.PACK_AB R153, R99, R98 ;  /* 0x000000626399723e */ /* 0x000fe400000010ff */
[----:B------:R-:W-:Y:S02]  /*fa20*/  F2FP.BF16.F32.PACK_AB R154, R101, R100 ;  /* 0x00000064659a723e */ /* 0x000fe400000010ff */
[----:B------:R-:W-:Y:S01]  /*fa30*/  F2FP.BF16.F32.PACK_AB R155, R103, R102 ;  /* 0x00000066679b723e */ /* 0x000fe200000010ff */
[----:B---3--:R-:W3:Y:S01]  /*fa40*/  LDC.64 R8, c[0x0][0xc08] ;  /* 0x00030200ff087b82 */ /* 0x008ee20000000a00 */
[----:B------:R-:W-:-:S02]  /*fa50*/  MOV R17, R162 ;  /* 0x000000a200117202 */ /* 0x000fc40000000f00 */
[----:B------:R-:W-:Y:S01]  /*fa60*/  F2FP.BF16.F32.PACK_AB R156, R105, R104 ;  /* 0x00000068699c723e */ /* 0x000fe200000010ff */
[----:B------:R-:W-:Y:S01]  /*fa70*/  STSM.16.M88.4 [R19], R152 ;  /* 0x0000009813007844 */ /* 0x000fe20000000200 */
[----:B------:R-:W-:Y:S02]  /*fa80*/  F2FP.BF16.F32.PACK_AB R157, R107, R106 ;  /* 0x0000006a6b9d723e */ /* 0x000fe400000010ff */
[----:B------:R-:W-:Y:S02]  /*fa90*/  F2FP.BF16.F32.PACK_AB R158, R109, R108 ;  /* 0x0000006c6d9e723e */ /* 0x000fe400000010ff */
[----:B------:R-:W-:Y:S02]  /*faa0*/  F2FP.BF16.F32.PACK_AB R159, R111, R110 ;  /* 0x0000006e6f9f723e */ /* 0x000fe400000010ff */
[----:B--2---:R-:W-:Y:S02]  /*fab0*/  MOV R14, R160 ;  /* 0x000000a0000e7202 */ /* 0x004fe40000000f00 */
[----:B------:R-:W-:Y:S01]  /*fac0*/  F2FP.BF16.F32.PACK_AB R160, R113, R112 ;  /* 0x0000007071a0723e */ /* 0x000fe200000010ff */
[----:B------:R2:W-:Y:S01]  /*fad0*/  STSM.16.M88.4 [R17], R156 ;  /* 0x0000009c11007844 */ /* 0x0005e20000000200 */
[----:B------:R-:W-:-:S02]  /*fae0*/  F2FP.BF16.F32.PACK_AB R161, R115, R114 ;  /* 0x0000007273a1723e */ /* 0x000fc400000010ff */
[----:B------:R-:W-:Y:S02]  /*faf0*/  F2FP.BF16.F32.PACK_AB R162, R117, R116 ;  /* 0x0000007475a2723e */ /* 0x000fe400000010ff */
[----:B------:R-:W-:Y:S02]  /*fb00*/  F2FP.BF16.F32.PACK_AB R163, R119, R118 ;  /* 0x0000007677a3723e */ /* 0x000fe400000010ff */
[----:B------:R-:W-:Y:S02]  /*fb10*/  MOV R7, R20 ;  /* 0x0000001400077202 */ /* 0x000fe40000000f00 */
[----:B------:R-:W-:Y:S01]  /*fb20*/  F2FP.BF16.F32.PACK_AB R164, R121, R120 ;  /* 0x0000007879a4723e */ /* 0x000fe200000010ff */
[----:B------:R4:W-:Y:S01]  /*fb30*/  STSM.16.M88.4 [R14], R160 ;  /* 0x000000a00e007844 */ /* 0x0009e20000000200 */
[----:B---3--:R-:W-:Y:S01]  /*fb40*/  ISETP.NE.U32.AND P0, PT, R8, RZ, PT ;  /* 0x000000ff0800720c */ /* 0x008fe20003f05070 */
[----:B------:R-:W3:Y:S01]  /*fb50*/  LDC.64 R20, c[0x0][0xc00] ;  /* 0x00030000ff147b82 */ /* 0x000ee20000000a00 */
[----:B------:R-:W-:-:S02]  /*fb60*/  F2FP.BF16.F32.PACK_AB R165, R123, R122 ;  /* 0x0000007a7ba5723e */ /* 0x000fc400000010ff */
[----:B------:R-:W-:Y:S02]  /*fb70*/  F2FP.BF16.F32.PACK_AB R166, R125, R124 ;  /* 0x0000007c7da6723e */ /* 0x000fe400000010ff */
[----:B------:R-:W-:Y:S02]  /*fb80*/  F2FP.BF16.F32.PACK_AB R167, R127, R126 ;  /* 0x0000007e7fa7723e */ /* 0x000fe400000010ff */
[----:B------:R-:W-:Y:S02]  /*fb90*/  ISETP.NE.AND.EX P0, PT, R9, RZ, PT, P0 ;  /* 0x000000ff0900720c */ /* 0x000fe40003f05300 */
[----:B--2---:R-:W-:Y:S01]  /*fba0*/  MOV R17, R4 ;  /* 0x0000000400117202 */ /* 0x004fe20000000f00 */
[----:B------:R2:W-:Y:S01]  /*fbb0*/  STSM.16.M88.4 [R7], R164 ;  /* 0x000000a407007844 */ /* 0x0005e20000000200 */
[----:B------:R-:W-:Y:S02]  /*fbc0*/  F2FP.BF16.F32.PACK_AB R8, R129, R128 ;  /* 0x000000808108723e */ /* 0x000fe400000010ff */
[----:B------:R-:W-:-:S02]  /*fbd0*/  F2FP.BF16.F32.PACK_AB R9, R131, R130 ;  /* 0x000000828309723e */ /* 0x000fc400000010ff */
[----:B------:R-:W-:Y:S02]  /*fbe0*/  F2FP.BF16.F32.PACK_AB R10, R133, R132 ;  /* 0x00000084850a723e */ /* 0x000fe400000010ff */
[----:B------:R-:W-:Y:S02]  /*fbf0*/  F2FP.BF16.F32.PACK_AB R11, R135, R134 ;  /* 0x00000086870b723e */ /* 0x000fe400000010ff */
[----:B------:R-:W-:Y:S02]  /*fc00*/  F2FP.BF16.F32.PACK_AB R12, R137, R136 ;  /* 0x00000088890c723e */ /* 0x000fe400000010ff */
[----:B------:R-:W-:Y:S01]  /*fc10*/  F2FP.BF16.F32.PACK_AB R13, R139, R138 ;  /* 0x0000008a8b0d723e */ /* 0x000fe200000010ff */
[----:B------:R5:W-:Y:S01]  /*fc20*/  STSM.16.M88.4 [R17], R8 ;  /* 0x0000000811007844 */ /* 0x000be20000000200 */
[----:B----4-:R-:W-:Y:S01]  /*fc30*/  F2FP.BF16.F32.PACK_AB R14, R141, R140 ;  /* 0x0000008c8d0e723e */ /* 0x010fe200000010ff */
[----:B---3--:R-:W-:Y:S01]  /*fc40*/  IMAD.WIDE R4, R201, 0x4, R20 ;  /* 0x00000004c9047825 */ /* 0x008fe200078e0214 */
[----:B------:R-:W-:Y:S01]  /*fc50*/  F2FP.BF16.F32.PACK_AB R15, R143, R142 ;  /* 0x0000008e8f0f723e */ /* 0x000fe200000010ff */
[----:B------:R-:W3:Y:S01]  /*fc60*/  LDC R21, c[0x0][0xad4] ;  /* 0x0002b500ff157b82 */ /* 0x000ee20000000800 */
[----:B------:R-:W-:Y:S01]  /*fc70*/  F2FP.BF16.F32.PACK_AB R152, R145, R144 ;  /* 0x000000909198723e */ /* 0x000fe200000010ff */
[----:B--2---:R-:W-:Y:S01]  /*fc80*/  IMAD.MOV.U32 R7, RZ, RZ, RZ ;  /* 0x000000ffff077224 */ /* 0x004fe200078e00ff */
[----:B------:R-:W-:Y:S01]  /*fc90*/  F2FP.BF16.F32.PACK_AB R153, R147, R146 ;  /* 0x000000929399723e */ /* 0x000fe200000010ff */
[----:B------:R2:W-:Y:S01]  /*fca0*/  STSM.16.M88.4 [R0], R12 ;  /* 0x0000000c00007844 */ /* 0x0005e20000000200 */
[----:B------:R-:W-:-:S02]  /*fcb0*/  F2FP.BF16.F32.PACK_AB R154, R149, R148 ;  /* 0x00000094959a723e */ /* 0x000fc400000010ff */
[----:B------:R-:W-:Y:S02]  /*fcc0*/  F2FP.BF16.F32.PACK_AB R155, R151, R150 ;  /* 0x00000096979b723e */ /* 0x000fe400000010ff */
[----:B0-----:R-:W-:-:S03]  /*fcd0*/  ISETP.NE.U32.AND P1, PT, R168, RZ, PT ;  /* 0x000000ffa800720c */ /* 0x001fc60003f25070 */
[----:B------:R0:W-:Y:S01]  /*fce0*/  STSM.16.M88.4 [R170], R152 ;  /* 0x00000098aa007844 */ /* 0x0001e20000000200 */
[----:B------:R-:W-:Y:S01]  /*fcf0*/  BAR.SYNC.DEFER_BLOCKING 0x1, 0x100 ;  /* 0x0044000000007b1d */ /* 0x000fe20000010000 */
[----:B------:R-:W-:-:S07]  /*fd00*/  ISETP.NE.AND.EX P1, PT, R169, RZ, PT, P1 ;  /* 0x000000ffa900720c */ /* 0x000fce0003f25310 */
[----:B-----5:R-:W4:Y:S01]  /*fd10*/  @P0 LDC.64 R8, c[0x0][0xc08] ;  /* 0x00030200ff080b82 */ /* 0x020f220000000a00 */
[----:B------:R-:W-:Y:S01]  /*fd20*/  ISETP.NE.AND P2, PT, R200, RZ, PT ;  /* 0x000000ffc800720c */ /* 0x000fe20003f45270 */
[----:B------:R-:W-:-:S06]  /*fd30*/  UISETP.NE.AND UP0, UPT, UR11, 0x1, UPT ;  /* 0x000000010b00788c */ /* 0x000fcc000bf05270 */
[----:B--2---:R-:W2:Y:S01]  /*fd40*/  LDC.64 R14, c[0x0][0xba8] ;  /* 0x0002ea00ff0e7b82 */ /* 0x004ea20000000a00 */
[----:B------:R-:W5:Y:S01]  /*fd50*/  @P1 LDG.E R7, desc[UR40][R4.64] ;  /* 0x0000002804071981 */ /* 0x000f62000c1e1900 */
[----:B----4-:R-:W-:Y:S01]  /*fd60*/  @P0 IMAD.WIDE R8, R201, 0x4, R8 ;  /* 0x00000004c9080825 */ /* 0x010fe200078e0208 */
[----:B---3--:R-:W-:Y:S02]  /*fd70*/  SEL R21, R200, R21, P2 ;  /* 0x00000015c8157207 */ /* 0x008fe40001000000 */
[----:B------:R-:W-:Y:S01]  /*fd80*/  @UP0 ULDC UR8, c[0x0][0xbec] ;  /* 0x0002fb0000080ab9 */ /* 0x000fe20000000800 */
[----:B------:R-:W-:Y:S01]  /*fd90*/  @UP0 ULDC UR10, c[0x0][0xbf0] ;  /* 0x0002fc00000a0ab9 */ /* 0x000fe20000000800 */
[----:B------:R3:W4:Y:S01]  /*fda0*/  @P0 LDG.E R19, desc[UR40][R8.64] ;  /* 0x0000002808130981 */ /* 0x000722000c1e1900 */
[----:B------:R-:W-:Y:S01]  /*fdb0*/  IMAD.MOV.U32 R0, RZ, RZ, 0x9b8 ;  /* 0x000009b8ff007424 */ /* 0x000fe200078e00ff */
[----:B------:R-:W-:Y:S01]  /*fdc0*/  ISETP.GT.AND P3, PT, R21, 0x1, PT ;  /* 0x000000011500780c */ /* 0x000fe20003f64270 */
[----:B------:R-:W-:Y:S01]  /*fdd0*/  VIADD R17, R22, UR43 ;  /* 0x0000002b16117c36 */ /* 0x000fe20008000000 */
[----:B------:R-:W-:-:S02]  /*fde0*/  ISETP.NE.U32.AND P2, PT, R168, RZ, PT ;  /* 0x000000ffa800720c */ /* 0x000fc40003f45070 */
[----:B0-----:R-:W-:Y:S01]  /*fdf0*/  SEL R152, R0, 0x978, P3 ;  /* 0x0000097800987807 */ /* 0x001fe20001800000 */
[----:B------:R-:W-:Y:S01]  /*fe00*/  IMAD.MOV.U32 R155, RZ, RZ, R17 ;  /* 0x000000ffff9b7224 */ /* 0x000fe200078e0011 */
[----:B------:R-:W-:Y:S02]  /*fe10*/  ISETP.NE.AND.EX P2, PT, R169, RZ, PT, P2 ;  /* 0x000000ffa900720c */ /* 0x000fe40003f45320 */
[----:B------:R-:W0:Y:S01]  /*fe20*/  LDC.64 R10, c[0x0][R152+0x220] ;  /* 0x00008800980a7b82 */ /* 0x000e220000000a00 */
[----:B------:R-:W-:Y:S02]  /*fe30*/  SHF.R.S32.HI R0, RZ, 0x1f, R201 ;  /* 0x0000001fff007819 */ /* 0x000fe400000114c9 */
[----:B------:R-:W-:Y:S02]  /*fe40*/  SEL R201, R201, RZ, !P2 ;  /* 0x000000ffc9c97207 */ /* 0x000fe40005000000 */
[----:B------:R-:W-:Y:S02]  /*fe50*/  PLOP3.LUT P4, PT, PT, PT, UP0, 0x80, 0x0 ;  /* 0x000000000000781c */ /* 0x000fe40003f8f008 */
[----:B------:R-:W-:Y:S01]  /*fe60*/  SEL R21, R0, RZ, !P2 ;  /* 0x000000ff00157207 */ /* 0x000fe20005000000 */
[----:B---3--:R-:W3:Y:S01]  /*fe70*/  LDC.64 R8, c[0x0][R152+0x218] ;  /* 0x0000860098087b82 */ /* 0x008ee20000000a00 */
[----:B------:R-:W-:-:S07]  /*fe80*/  SEL R153, R230, RZ, P3 ;  /* 0x000000ffe6997207 */ /* 0x000fce0001800000 */
[----:B------:R-:W1:Y:S01]  /*fe90*/  LDC.64 R12, c[0x0][R152+0x228] ;  /* 0x00008a00980c7b82 */ /* 0x000e620000000a00 */
[----:B0-----:R-:W-:-:S07]  /*fea0*/  IMAD R0, R11, R201, RZ ;  /* 0x000000c90b007224 */ /* 0x001fce00078e02ff */
[----:B--2---:R-:W0:Y:S01]  /*feb0*/  @!P3 LDC R14, c[0x0][0xb50] ;  /* 0x0002d400ff0ebb82 */ /* 0x004e220000000800 */
[----:B------:R-:W-:Y:S02]  /*fec0*/  IMAD R159, R10, R21, R0 ;  /* 0x000000150a9f7224 */ /* 0x000fe400078e0200 */
[----:B------:R-:W-:Y:S01]  /*fed0*/  @P4 IMAD.HI.U32 R0, R17, UR8, RZ ;  /* 0x0000000811004c27 */ /* 0x000fe2000f8e00ff */
[----:B------:R-:W-:-:S04]  /*fee0*/  ULDC UR8, c[0x0][0xa88] ;  /* 0x0002a20000087ab9 */ /* 0x000fc80000000800 */
[----:B------:R-:W2:Y:S01]  /*fef0*/  LDC.64 R20, c[0x0][R152+0x210] ;  /* 0x0000840098147b82 */ /* 0x000ea20000000a00 */
[-C--:B---3--:R-:W-:Y:S01]  /*ff00*/  IMAD R157, R9, R23.reuse, RZ ;  /* 0x00000017099d7224 */ /* 0x088fe200078e02ff */
[----:B------:R-:W-:Y:S01]  /*ff10*/  @P4 SHF.R.U32.HI R155, RZ, UR10, R0 ;  /* 0x0000000aff9b4c19 */ /* 0x000fe20008011600 */
[----:B------:R-:W-:-:S04]  /*ff20*/  IMAD.WIDE.U32 R8, R8, R23, RZ ;  /* 0x0000001708087225 */ /* 0x000fc800078e00ff */
[----:B------:R-:W-:Y:S01]  /*ff30*/  IMAD.WIDE.U32 R10, R10, R201, RZ ;  /* 0x000000c90a0a7225 */ /* 0x000fe200078e00ff */
[----:B------:R-:W3:Y:S03]  /*ff40*/  @!P3 LDC R15, c[0x0][0xb54] ;  /* 0x0002d500ff0fbb82 */ /* 0x000ee60000000800 */
[----:B------:R-:W-:Y:S02]  /*ff50*/  IMAD.IADD R157, R9, 0x1, R157 ;  /* 0x00000001099d7824 */ /* 0x000fe400078e029d */
[----:B------:R-:W-:Y:S02]  /*ff60*/  IMAD.IADD R11, R11, 0x1, R159 ;  /* 0x000000010b0b7824 */ /* 0x000fe400078e029f */
[-C--:B-1----:R-:W-:Y:S02]  /*ff70*/  IMAD R9, R13, R153.reuse, RZ ;  /* 0x000000990d097224 */ /* 0x082fe400078e02ff */
[----:B------:R-:W-:-:S04]  /*ff80*/  IMAD.WIDE.U32 R12, R12, R153, RZ ;  /* 0x000000990c0c7225 */ /* 0x000fc800078e00ff */
[----:B------:R-:W-:Y:S01]  /*ff90*/  IMAD.IADD R13, R13, 0x1, R9 ;  /* 0x000000010d0d7824 */ /* 0x000fe200078e0209 */
[----:B-----5:R-:W-:Y:S01]  /*ffa0*/  IADD3 R8, P2, P5, R10, R8, R7 ;  /* 0x000000080a087210 */ /* 0x020fe20007d5e007 */
[----:B------:R-:W-:Y:S01]  /*ffb0*/  IMAD.MOV R10, RZ, RZ, -R155 ;  /* 0x000000ffff0a7224 */ /* 0x000fe200078e0a9b */
[----:B------:R-:W-:-:S03]  /*ffc0*/  SHF.R.S32.HI R0, RZ, 0x1f, R7 ;  /* 0x0000001fff007819 */ /* 0x000fc60000011407 */
[----:B------:R-:W-:Y:S01]  /*ffd0*/  IMAD R9, R10, UR11, R17 ;  /* 0x0000000b0a097c24 */ /* 0x000fe2000f8e0211 */
[----:B------:R-:W-:Y:S02]  /*ffe0*/  IADD3.X R11, R11, R157, R0, P2, P5 ;  /* 0x0000009d0b0b7210 */ /* 0x000fe400017ea400 */
[----:B------:R-:W-:Y:S02]  /*fff0*/  IADD3 R12, P2, P5, R155, R8, R12 ;  /* 0x000000089b0c7210 */ /* 0x000fe40007d5e00c */
[----:B------:R-:W-:Y:S02]  /*10000*/  SHF.R.S32.HI R8, RZ, 0x1f, R155 ;  /* 0x0000001fff087819 */ /* 0x000fe4000001149b */
[----:B----4-:R-:W-:Y:S02]  /*10010*/  @P0 R2UR UR8, R19 ;  /* 0x00000000130802ca */ /* 0x010fe400000e0000 */
[----:B------:R-:W-:Y:S01]  /*10020*/  IADD3.X R13, R8, R11, R13, P2, P5 ;  /* 0x0000000b080d7210 */ /* 0x000fe200017ea40d */
[-C--:B--2---:R-:W-:Y:S01]  /*10030*/  IMAD R8, R21, R9.reuse, RZ ;  /* 0x0000000915087224 */ /* 0x084fe200078e02ff */
[----:B------:R-:W-:Y:S01]  /*10040*/  SHF.R.S32.HI R11, RZ, 0x1f, R9 ;  /* 0x0000001fff0b7819 */ /* 0x000fe20000011409 */
[----:B------:R-:W-:-:S04]  /*10050*/  IMAD.WIDE.U32 R12, R20, R9, R12 ;  /* 0x00000009140c7225 */ /* 0x000fc800078e000c */
[----:B------:R-:W-:Y:S01]  /*10060*/  IMAD R11, R20, R11, R8 ;  /* 0x0000000b140b7224 */ /* 0x000fe200078e0208 */
[----:B0-----:R-:W-:-:S03]  /*10070*/  LEA R14, P2, R12, R14, 0x2 ;  /* 0x0000000e0c0e7211 */ /* 0x001fc600078410ff */
[----:B------:R-:W-:-:S05]  /*10080*/  IMAD.IADD R8, R13, 0x1, R11 ;  /* 0x000000010d087824 */ /* 0x000fca00078e020b */
[----:B---3--:R-:W-:Y:S01]  /*10090*/  LEA.HI.X R15, R12, R15, R8, 0x2, P2 ;  /* 0x0000000f0c0f7211 */ /* 0x008fe200010f1408 */
[----:B------:R-:W-:Y:S06]  /*100a0*/  @P0 BRA `(.L_x_2418) ;  /* 0x0000000000180947 */ /* 0x000fec0003800000 */
[----:B------:R-:W-:Y:S05]  /*100b0*/  @!P1 BRA `(.L_x_2418) ;  /* 0x0000000000149947 */ /* 0x000fea0003800000 */
[----:B------:R-:W2:Y:S04]  /*100c0*/  LDG.E R9, desc[UR40][R4.64] ;  /* 0x0000002804097981 */ /* 0x000ea8000c1e1900 */
[----:B------:R-:W3:Y:S01]  /*100d0*/  LDG.E R8, desc[UR40][R4.64+0x4] ;  /* 0x0000042804087981 */ /* 0x000ee2000c1e1900 */
[----:B--2---:R-:W-:Y:S02]  /*100e0*/  R2UR UR10, R9 ;  /* 0x00000000090a72ca */ /* 0x004fe400000e0000 */
[----:B---3--:R-:W-:-:S13]  /*100f0*/  R2UR UR8, R8 ;  /* 0x00000000080872ca */ /* 0x008fda00000e0000 */
[----:B------:R-:W-:-:S12]  /*10100*/  UIADD3 UR8, -UR10, UR8, URZ ;  /* 0x000000080a087290 */ /* 0x000fd8000fffe13f */
.L_x_2418:
[----:B------:R-:W2:Y:S01]  /*10110*/  LDL R10, [R1+0x5c] ;  /* 0x00005c00010a7983 */ /* 0x000ea20000100800 */
[----:B------:R-:W-:Y:S01]  /*10120*/  UIMAD UR8, UR8, UR11, URZ ;  /* 0x0000000b080872a4 */ /* 0x000fe2000f8e023f */
[----:B------:R-:W-:Y:S02]  /*10130*/  LOP3.LUT P0, RZ, R231, 0x3, RZ, 0xc0, !PT ;  /* 0x00000003e7ff7812 */ /* 0x000fe4000780c0ff */
[----:B------:R-:W-:Y:S04]  /*10140*/  SHFL.IDX PT, R4, R14, RZ, 0x1c1f ;  /* 0x001c1fff0e047589 */ /* 0x000fe800000e0000 */
[----:B------:R-:W0:Y:S04]  /*10150*/  SHFL.IDX PT, R5, R15, RZ, 0x1c1f ;  /* 0x001c1fff0f057589 */ /* 0x000e2800000e0000 */
[----:B------:R-:W-:Y:S04]  /*10160*/  SHFL.IDX PT, R8, R14, 0x1, 0x1c1f ;  /* 0x003c1f000e087f89 */ /* 0x000fe800000e0000 */
[----:B------:R-:W1:Y:S01]  /*10170*/  SHFL.IDX PT, R9, R15, 0x1, 0x1c1f ;  /* 0x003c1f000f097f89 */ /* 0x000e6200000e0000 */
[----:B--2---:R-:W-:-:S04]  /*10180*/  VIADD R10, R10, UR43 ;  /* 0x0000002b0a0a7c36 */ /* 0x004fc80008000000 */
[C---:B------:R-:W-:Y:S01]  /*10190*/  VIADD R12, R10.reuse, 0x8 ;  /* 0x000000080a0c7836 */ /* 0x040fe20000000000 */
[----:B------:R-:W-:-:S04]  /*101a0*/  ISETP.GE.OR P1, PT, R10, UR8, P0 ;  /* 0x000000080a007c0c */ /* 0x000fc80008726670 */
[----:B------:R-:W-:-:S09]  /*101b0*/  ISETP.GE.OR P0, PT, R12, UR8, P0 ;  /* 0x000000080c007c0c */ /* 0x000fd20008706670 */
[----:B0-----:R0:W-:Y:S04]  /*101c0*/  @!P1 ST.E desc[UR40][R4.64], R2 ;  /* 0x0000000204009985 */ /* 0x0011e8000c101928 */
[----:B-1----:R0:W-:Y:S01]  /*101d0*/  @!P0 ST.E desc[UR40][R8.64], R3 ;  /* 0x0000000308008985 */ /* 0x0021e2000c101928 */
[----:B------:R-:W-:Y:S05]  /*101e0*/  @P3 BRA `(.L_x_2419) ;  /* 0x0000000c00fc3947 */ /* 0x000fea0003800000 */
[----:B0-----:R-:W0:Y:S01]  /*101f0*/  S2R R2, SR_TID.X ;  /* 0x0000000000027919 */ /* 0x001e220000002100 */
[----:B------:R-:W-:Y:S01]  /*10200*/  @UP0 ULDC UR10, c[0x0][0xbec] ;  /* 0x0002fb00000a0ab9 */ /* 0x000fe20000000800 */
        /* <DEDUP_REMOVED lines=9> */
[----:B------:R-:W-:Y:S01]  /*102a0*/  IMAD.WIDE R4, R4, R5, UR6 ;  /* 0x0000000604047e25 */ /* 0x000fe2000f8e0205 */
[----:B------:R-:W-:Y:S02]  /*102b0*/  ULDC.64 UR6, c[0x0][0xaa0] ;  /* 0x0002a80000067ab9 */ /* 0x000fe40000000a00 */
[C---:B------:R-:W-:Y:S02]  /*102c0*/  IADD3 R29, P1, R4.reuse, 0x3000, RZ ;  /* 0x00003000041d7810 */ /* 0x040fe40007f3e0ff */
[C---:B------:R-:W-:Y:S02]  /*102d0*/  IADD3 R13, P3, R4.reuse, 0x1000, RZ ;  /* 0x00001000040d7810 */ /* 0x040fe40007f7e0ff */
[----:B------:R-:W-:Y:S02]  /*102e0*/  IADD3 R25, P2, R4, 0x2000, RZ ;  /* 0x0000200004197810 */ /* 0x000fe40007f5e0ff */
[----:B------:R-:W-:Y:S02]  /*102f0*/  LOP3.LUT R28, R29, 0x380, RZ, 0xc0, !PT ;  /* 0x000003801d1c7812 */ /* 0x000fe400078ec0ff */
[----:B------:R-:W-:-:S02]  /*10300*/  LOP3.LUT R12, R13, 0x380, RZ, 0xc0, !PT ;  /* 0x000003800d0c7812 */ /* 0x000fc400078ec0ff */
[----:B------:R-:W-:Y:S02]  /*10310*/  LOP3.LUT R24, R25, 0x380, RZ, 0xc0, !PT ;  /* 0x0000038019187812 */ /* 0x000fe400078ec0ff */
[----:B------:R-:W-:Y:S02]  /*10320*/  SHF.R.U64 R28, R28, 0x3, RZ ;  /* 0x000000031c1c7819 */ /* 0x000fe400000012ff */
[----:B------:R-:W-:Y:S02]  /*10330*/  SHF.R.U64 R12, R12, 0x3, RZ ;  /* 0x000000030c0c7819 */ /* 0x000fe400000012ff */
[----:B------:R-:W-:Y:S02]  /*10340*/  SHF.R.U64 R24, R24, 0x3, RZ ;  /* 0x0000000318187819 */ /* 0x000fe400000012ff */
[----:B------:R-:W-:Y:S01]  /*10350*/  LOP3.LUT R28, R28, R29, RZ, 0x3c, !PT ;  /* 0x0000001d1c1c7212 */ /* 0x000fe200078e3cff */
[--C-:B------:R-:W-:Y:S01]  /*10360*/  IMAD.X R29, RZ, RZ, R5.reuse, P1 ;  /* 0x000000ffff1d7224 */ /* 0x100fe200008e0605 */
[----:B------:R-:W-:Y:S01]  /*10370*/  LOP3.LUT R12, R12, R13, RZ, 0x3c, !PT ;  /* 0x0000000d0c0c7212 */ /* 0x000fe200078e3cff */
[--C-:B------:R-:W-:Y:S01]  /*10380*/  IMAD.X R13, RZ, RZ, R5.reuse, P3 ;  /* 0x000000ffff0d7224 */ /* 0x100fe200018e0605 */
[----:B------:R-:W-:Y:S01]  /*10390*/  LOP3.LUT R24, R24, R25, RZ, 0x3c, !PT ;  /* 0x0000001918187212 */ /* 0x000fe200078e3cff */
[----:B------:R-:W-:Y:S01]  /*103a0*/  IMAD.X R25, RZ, RZ, R5, P2 ;  /* 0x000000ffff197224 */ /* 0x000fe200010e0605 */
[----:B------:R-:W-:-:S02]  /*103b0*/  IADD3 R53, P1, R4, 0x9000, RZ ;  /* 0x0000900004357810 */ /* 0x000fc40007f3e0ff */
[C---:B------:R-:W-:Y:S02]  /*103c0*/  IADD3 R33, P0, R4.reuse, 0x4000, RZ ;  /* 0x0000400004217810 */ /* 0x040fe40007f1e0ff */
[C---:B------:R-:W-:Y:S02]  /*103d0*/  IADD3 R37, P6, R4.reuse, 0x5000, RZ ;  /* 0x0000500004257810 */ /* 0x040fe40007fde0ff */
[C---:B------:R-:W-:Y:S02]  /*103e0*/  IADD3 R41, P5, R4.reuse, 0x6000, RZ ;  /* 0x0000600004297810 */ /* 0x040fe40007fbe0ff */
[----:B------:R-:W-:Y:S01]  /*103f0*/  LOP3.LUT R11, R4, 0x380, RZ, 0xc0, !PT ;  /* 0x00000380040b7812 */ /* 0x000fe200078ec0ff */
[----:B------:R-:W-:Y:S01]  /*10400*/  IMAD R0, R0, UR6, RZ ;  /* 0x0000000600007c24 */ /* 0x000fe2000f8e02ff */
[C---:B------:R-:W-:Y:S01]  /*10410*/  IADD3 R45, P3, R4.reuse, 0x7000, RZ ;  /* 0x00007000042d7810 */ /* 0x040fe20007f7e0ff */
[----:B------:R-:W5:Y:S01]  /*10420*/  LD.E.128 R12, desc[UR40][R12.64] ;  /* 0x000000280c0c7980 */ /* 0x000f62000c101d00 */
[----:B------:R-:W-:-:S02]  /*10430*/  IADD3 R49, P2, R4, 0x8000, RZ ;  /* 0x0000800004317810 */ /* 0x000fc40007f5e0ff */
[----:B------:R-:W-:Y:S01]  /*10440*/  LOP3.LUT R52, R53, 0x380, RZ, 0xc0, !PT ;  /* 0x0000038035347812 */ /* 0x000fe200078ec0ff */
[----:B------:R-:W5:Y:S01]  /*10450*/  LD.E.128 R24, desc[UR40][R24.64] ;  /* 0x0000002818187980 */ /* 0x000f62000c101d00 */
[----:B------:R-:W-:Y:S02]  /*10460*/  LOP3.LUT R32, R33, 0x380, RZ, 0xc0, !PT ;  /* 0x0000038021207812 */ /* 0x000fe400078ec0ff */
[----:B------:R-:W-:Y:S01]  /*10470*/  LOP3.LUT R36, R37, 0x380, RZ, 0xc0, !PT ;  /* 0x0000038025247812 */ /* 0x000fe200078ec0ff */
[----:B------:R-:W5:Y:S01]  /*10480*/  LD.E.128 R28, desc[UR40][R28.64] ;  /* 0x000000281c1c7980 */ /* 0x000f62000c101d00 */
[----:B------:R-:W-:Y:S02]  /*10490*/  LOP3.LUT R40, R41, 0x380, RZ, 0xc0, !PT ;  /* 0x0000038029287812 */ /* 0x000fe400078ec0ff */
[----:B------:R-:W-:Y:S02]  /*104a0*/  LOP3.LUT R44, R45, 0x380, RZ, 0xc0, !PT ;  /* 0x000003802d2c7812 */ /* 0x000fe400078ec0ff */
[----:B------:R-:W-:-:S02]  /*104b0*/  LOP3.LUT R48, R49, 0x380, RZ, 0xc0, !PT ;  /* 0x0000038031307812 */ /* 0x000fc400078ec0ff */
[----:B------:R-:W-:Y:S02]  /*104c0*/  SHF.R.U64 R52, R52, 0x3, RZ ;  /* 0x0000000334347819 */ /* 0x000fe400000012ff */
[----:B------:R-:W-:Y:S02]  /*104d0*/  SHF.R.U64 R32, R32, 0x3, RZ ;  /* 0x0000000320207819 */ /* 0x000fe400000012ff */
[----:B------:R-:W-:Y:S02]  /*104e0*/  SHF.R.U64 R36, R36, 0x3, RZ ;  /* 0x0000000324247819 */ /* 0x000fe400000012ff */
[----:B------:R-:W-:Y:S02]  /*104f0*/  SHF.R.U64 R40, R40, 0x3, RZ ;  /* 0x0000000328287819 */ /* 0x000fe400000012ff */
[----:B------:R-:W-:Y:S02]  /*10500*/  SHF.R.U64 R44, R44, 0x3, RZ ;  /* 0x000000032c2c7819 */ /* 0x000fe400000012ff */
[----:B------:R-:W-:-:S02]  /*10510*/  SHF.R.U64 R48, R48, 0x3, RZ ;  /* 0x0000000330307819 */ /* 0x000fc400000012ff */
        /* <DEDUP_REMOVED lines=12> */
[----:B------:R-:W-:-:S02]  /*105e0*/  IADD3 R9, P1, R4, 0xf000, RZ ;  /* 0x0000f00004097810 */ /* 0x000fc40007f3e0ff */
[----:B------:R-:W-:Y:S01]  /*105f0*/  SHF.R.U64 R11, R11, 0x3, RZ ;  /* 0x000000030b0b7819 */ /* 0x000fe200000012ff */
[----:B------:R-:W-:Y:S01]  /*10600*/  IMAD R17, R7, UR7, R0 ;  /* 0x0000000707117c24 */ /* 0x000fe2000f8e0200 */
[C---:B------:R-:W-:Y:S01]  /*10610*/  IADD3 R57, P0, R4.reuse, 0xa000, RZ ;  /* 0x0000a00004397810 */ /* 0x040fe20007f1e0ff */
[----:B------:R-:W-:Y:S01]  /*10620*/  IMAD.X R77, RZ, RZ, R5, P1 ;  /* 0x000000ffff4d7224 */ /* 0x000fe200008e0605 */
[C---:B------:R-:W-:Y:S01]  /*10630*/  IADD3 R61, P6, R4.reuse, 0xb000, RZ ;  /* 0x0000b000043d7810 */ /* 0x040fe20007fde0ff */
[----:B------:R-:W5:Y:S01]  /*10640*/  LD.E.128 R32, desc[UR40][R32.64] ;  /* 0x0000002820207980 */ /* 0x000f62000c101d00 */
[C---:B------:R-:W-:Y:S02]  /*10650*/  IADD3 R65, P5, R4.reuse, 0xc000, RZ ;  /* 0x0000c00004417810 */ /* 0x040fe40007fbe0ff */
        /* <DEDUP_REMOVED lines=14> */
[----:B------:R-:W-:Y:S02]  /*10740*/  SHF.R.U64 R56, R56, 0x3, RZ ;  /* 0x0000000338387819 */ /* 0x000fe400000012ff */
[----:B------:R-:W-:Y:S02]  /*10750*/  SHF.R.U64 R60, R60, 0x3, RZ ;  /* 0x000000033c3c7819 */ /* 0x000fe400000012ff */
[----:B------:R-:W-:Y:S02]  /*10760*/  SHF.R.U64 R64, R64, 0x3, RZ ;  /* 0x0000000340407819 */ /* 0x000fe400000012ff */
[----:B------:R-:W-:Y:S02]  /*10770*/  SHF.R.U64 R68, R68, 0x3, RZ ;  /* 0x0000000344447819 */ /* 0x000fe400000012ff */
[----:B------:R-:W-:-:S02]  /*10780*/  SHF.R.U64 R72, R72, 0x3, RZ ;  /* 0x0000000348487819 */ /* 0x000fc400000012ff */
[----:B------:R-:W-:Y:S02]  /*10790*/  LOP3.LUT R4, R11, R4, RZ, 0x3c, !PT ;  /* 0x000000040b047212 */ /* 0x000fe400078e3cff */
        /* <DEDUP_REMOVED lines=10> */
[----:B------:R-:W-:Y:S01]  /*10840*/  LOP3.LUT R76, R8, R9, RZ, 0x3c, !PT ;  /* 0x00000009084c7212 */ /* 0x000fe200078e3cff */
[----:B------:R-:W-:Y:S01]  /*10850*/  IMAD R0, R20, 0x20, R3 ;  /* 0x0000002014007824 */ /* 0x000fe200078e0203 */
[----:B------:R0:W5:Y:S04]  /*10860*/  LD.E.128 R8, desc[UR40][R4.64] ;  /* 0x0000002804087980 */ /* 0x000168000c101d00 */
[----:B------:R-:W5:Y:S04]  /*10870*/  LD.E.128 R56, desc[UR40][R56.64] ;  /* 0x0000002838387980 */ /* 0x000f68000c101d00 */
[----:B------:R-:W5:Y:S01]  /*10880*/  LD.E.128 R60, desc[UR40][R60.64] ;  /* 0x000000283c3c7980 */ /* 0x000f62000c101d00 */
[----:B0-----:R-:W-:Y:S01]  /*10890*/  IMAD.WIDE.U32 R4, R7, UR6, RZ ;  /* 0x0000000607047c25 */ /* 0x001fe2000f8e00ff */
[----:B------:R-:W-:-:S02]  /*108a0*/  ULDC.64 UR6, c[0x0][0xae8] ;  /* 0x0002ba0000067ab9 */ /* 0x000fc40000000a00 */
[----:B------:R-:W5:Y:S01]  /*108b0*/  LD.E.128 R64, desc[UR40][R64.64] ;  /* 0x0000002840407980 */ /* 0x000f62000c101d00 */
[----:B------:R-:W-:Y:S01]  /*108c0*/  IMAD.IADD R5, R5, 0x1, R17 ;  /* 0x0000000105057824 */ /* 0x000fe200078e0211 */
[----:B------:R-:W-:Y:S01]  /*108d0*/  SHF.R.S32.HI R7, RZ, 0x1f, R201 ;  /* 0x0000001fff077819 */ /* 0x000fe200000114c9 */
[----:B------:R-:W-:Y:S01]  /*108e0*/  VIADD R20, R0, UR43 ;  /* 0x0000002b00147c36 */ /* 0x000fe20008000000 */
[----:B------:R-:W5:Y:S01]  /*108f0*/  LD.E.128 R68, desc[UR40][R68.64] ;  /* 0x0000002844447980 */ /* 0x000f62000c101d00 */
[----:B------:R-:W-:-:S03]  /*10900*/  IMAD.WIDE.U32 R4, R23, UR6, R4 ;  /* 0x0000000617047c25 */ /* 0x000fc6000f8e0004 */
[----:B------:R-:W5:Y:S01]  /*10910*/  LD.E.128 R72, desc[UR40][R72.64] ;  /* 0x0000002848487980 */ /* 0x000f62000c101d00 */
[----:B------:R-:W-:Y:S01]  /*10920*/  IMAD R5, R23, UR7, R5 ;  /* 0x0000000717057c24 */ /* 0x000fe2000f8e0205 */
[----:B------:R-:W-:Y:S01]  /*10930*/  ULDC.64 UR6, c[0x0][0xaf0] ;  /* 0x0002bc0000067ab9 */ /* 0x000fe20000000a00 */
[----:B------:R-:W-:Y:S01]  /*10940*/  @P4 IMAD.HI.U32 R19, R20, UR10, RZ ;  /* 0x0000000a14134c27 */ /* 0x000fe2000f8e00ff */
[----:B------:R-:W-:Y:S01]  /*10950*/  @UP0 ULDC UR10, c[0x0][0xbf0] ;  /* 0x0002fc00000a0ab9 */ /* 0x000fe20000000800 */
[----:B------:R-:W5:Y:S02]  /*10960*/  LD.E.128 R76, desc[UR40][R76.64] ;  /* 0x000000284c4c7980 */ /* 0x000f64000c101d00 */
[----:B------:R-:W-:Y:S02]  /*10970*/  IMAD R0, R7, UR6, RZ ;  /* 0x0000000607007c24 */ /* 0x000fe4000f8e02ff */
[----:B------:R-:W-:Y:S01]  /*10980*/  IMAD.MOV.U32 R7, RZ, RZ, R20 ;  /* 0x000000ffff077224 */ /* 0x000fe200078e0014 */
[----:B------:R-:W-:Y:S01]  /*10990*/  @P4 SHF.R.U32.HI R7, RZ, UR10, R19 ;  /* 0x0000000aff074c19 */ /* 0x000fe20008011613 */
[C---:B------:R-:W-:Y:S01]  /*109a0*/  IMAD R17, R201.reuse, UR7, R0 ;  /* 0x00000007c9117c24 */ /* 0x040fe2000f8e0200 */
[----:B------:R-:W-:Y:S01]  /*109b0*/  @!PT LDS RZ, [RZ] ;  /* 0x00000000fffff984 */ /* 0x000fe20000000800 */
[----:B------:R-:W-:Y:S01]  /*109c0*/  @!PT LDS RZ, [RZ] ;  /* 0x00000000fffff984 */ /* 0x000fe20000000800 */
[----:B------:R-:W-:Y:S01]  /*109d0*/  @!PT LDS RZ, [RZ] ;  /* 0x00000000fffff984 */ /* 0x000fe20000000800 */
[----:B------:R-:W-:Y:S01]  /*109e0*/  @!PT LDS RZ, [RZ] ;  /* 0x00000000fffff984 */ /* 0x000fe20000000800 */
[----:B------:R0:W-:Y:S06]  /*109f0*/  MEMBAR.ALL.CTA ;  /* 0x0000000000007992 */ /* 0x0001ec0000008000 */
[----:B0-----:R-:W0:Y:S01]  /*10a00*/  FENCE.VIEW.ASYNC.S ;  /* 0x00000000000073c6 */ /* 0x001e220000000000 */
[----:B------:R-:W-:Y:S01]  /*10a10*/  IMAD.WIDE.U32 R4, R201, UR6, R4 ;  /* 0x00000006c9047c25 */ /* 0x000fe2000f8e0004 */
[----:B------:R-:W-:Y:S01]  /*10a20*/  SHF.R.S32.HI R0, RZ, 0x1f, R7 ;  /* 0x0000001fff007819 */ /* 0x000fe20000011407 */
[----:B------:R-:W-:-:S02]  /*10a30*/  ULDC.64 UR6, c[0x0][0xae0] ;  /* 0x0002b80000067ab9 */ /* 0x000fc40000000a00 */
[----:B------:R-:W-:Y:S02]  /*10a40*/  IMAD.IADD R5, R5, 0x1, R17 ;  /* 0x0000000105057824 */ /* 0x000fe400078e0211 */
[----:B------:R-:W-:Y:S02]  /*10a50*/  IMAD.MOV R17, RZ, RZ, -R7 ;  /* 0x000000ffff117224 */ /* 0x000fe400078e0a07 */
[----:B------:R-:W-:Y:S02]  /*10a60*/  IMAD R0, R0, UR6, RZ ;  /* 0x0000000600007c24 */ /* 0x000fe4000f8e02ff */
[----:B------:R-:W-:Y:S02]  /*10a70*/  IMAD R17, R17, UR11, R20 ;  /* 0x0000000b11117c24 */ /* 0x000fe4000f8e0214 */
[----:B------:R-:W-:-:S04]  /*10a80*/  IMAD.WIDE.U32 R4, R7, UR6, R4 ;  /* 0x0000000607047c25 */ /* 0x000fc8000f8e0004 */
[----:B------:R-:W-:Y:S01]  /*10a90*/  IMAD R7, R7, UR7, R0 ;  /* 0x0000000707077c24 */ /* 0x000fe2000f8e0200 */
[----:B------:R-:W-:Y:S01]  /*10aa0*/  SHF.R.S32.HI R0, RZ, 0x1f, R17 ;  /* 0x0000001fff007819 */ /* 0x000fe20000011411 */
[----:B------:R-:W-:Y:S02]  /*10ab0*/  ULDC.64 UR6, c[0x0][0xad8] ;  /* 0x0002b60000067ab9 */ /* 0x000fe40000000a00 */
[----:B------:R-:W-:Y:S02]  /*10ac0*/  IMAD.IADD R5, R5, 0x1, R7 ;  /* 0x0000000105057824 */ /* 0x000fe400078e0207 */
[----:B------:R-:W-:Y:S02]  /*10ad0*/  IMAD R0, R0, UR6, RZ ;  /* 0x0000000600007c24 */ /* 0x000fe4000f8e02ff */
[----:B------:R-:W-:Y:S02]  /*10ae0*/  VIADD R19, R3, UR43 ;  /* 0x0000002b03137c36 */ /* 0x000fe40008000000 */
[----:B------:R-:W-:-:S02]  /*10af0*/  IMAD R3, R17, UR7, R0 ;  /* 0x0000000711037c24 */ /* 0x000fc4000f8e0200 */
[----:B------:R-:W-:Y:S01]  /*10b00*/  IMAD.WIDE.U32 R4, R17, UR6, R4 ;  /* 0x0000000611047c25 */ /* 0x000fe2000f8e0004 */
[----:B------:R-:W-:-:S03]  /*10b10*/  ULDC.64 UR6, c[0x0][0xa80] ;  /* 0x0002a00000067ab9 */ /* 0x000fc60000000a00 */
[----:B------:R-:W-:Y:S01]  /*10b20*/  IMAD.IADD R3, R5, 0x1, R3 ;  /* 0x0000000105037824 */ /* 0x000fe200078e0203 */
[----:B------:R-:W-:Y:S01]  /*10b30*/  LEA R7, P2, R4, UR6, 0x1 ;  /* 0x0000000604077c11 */ /* 0x000fe2000f8408ff */
[----:B------:R-:W-:-:S03]  /*10b40*/  UIADD3 UR6, UR9, 0x22820, URZ ;  /* 0x0002282009067890 */ /* 0x000fc6000fffe03f */
[----:B------:R-:W-:Y:S02]  /*10b50*/  LEA.HI.X R3, R4, UR7, R3, 0x1, P2 ;  /* 0x0000000704037c11 */ /* 0x000fe400090f0c03 */
[C---:B------:R-:W-:Y:S01]  /*10b60*/  ISETP.GE.AND P2, PT, R19.reuse, UR8, PT ;  /* 0x0000000813007c0c */ /* 0x040fe2000bf46270 */
[----:B------:R-:W-:Y:S01]  /*10b70*/  UPRMT UR6, URZ, 0x654, UR6 ;  /* 0x000006543f067896 */ /* 0x000fe20008000006 */
[C---:B------:R-:W-:Y:S02]  /*10b80*/  VIADD R17, R19.reuse, 0x40 ;  /* 0x0000004013117836 */ /* 0x040fe40000000000 */
[----:B------:R-:W-:Y:S02]  /*10b90*/  VIADD R0, R19, 0x20 ;  /* 0x0000002013007836 */ /* 0x000fe40000000000 */
[C---:B------:R-:W-:Y:S01]  /*10ba0*/  VIADD R86, R2.reuse, 0x80 ;  /* 0x0000008002567836 */ /* 0x040fe20000000000 */
[----:B------:R-:W-:Y:S01]  /*10bb0*/  ISETP.GE.AND P0, PT, R17, UR8, PT ;  /* 0x0000000811007c0c */ /* 0x000fe2000bf06270 */
[----:B------:R-:W-:-:S02]  /*10bc0*/  VIADD R88, R2, 0xc0 ;  /* 0x000000c002587836 */ /* 0x000fc40000000000 */
[----:B------:R-:W-:Y:S01]  /*10bd0*/  VIADD R84, R2, 0x40 ;  /* 0x0000004002547836 */ /* 0x000fe20000000000 */
[----:B0-----:R-:W-:Y:S01]  /*10be0*/  SYNCS.ARRIVE.TRANS64.RED.A1T0 RZ, [UR6], RZ ;  /* 0x000000ffffff79a7 */ /* 0x001fe20008100406 */
[----:B------:R0:W1:Y:S01]  /*10bf0*/  SHFL.IDX PT, R83, R7, RZ, 0x181f ;  /* 0x00181fff07537589 */ /* 0x00006200000e0000 */
[----:B------:R-:W-:Y:S03]  /*10c00*/  BSSY B1, `(.L_x_2420) ;  /* 0x0000019000017945 */ /* 0x000fe60003800000 */
[----:B------:R0:W2:Y:S01]  /*10c10*/  SHFL.IDX PT, R17, R3, RZ, 0x181f ;  /* 0x00181fff03117589 */ /* 0x0000a200000e0000 */
[----:B------:R-:W-:Y:S02]  /*10c20*/  ISETP.GE.AND P1, PT, R0, UR8, PT ;  /* 0x0000000800007c0c */ /* 0x000fe4000bf26270 */
[----:B------:R-:W-:Y:S02]  /*10c30*/  SHF.R.S32.HI R89, RZ, 0x1f, R2 ;  /* 0x0000001fff597819 */ /* 0x000fe40000011402 */
[----:B------:R-:W-:-:S02]  /*10c40*/  SHF.R.S32.HI R23, RZ, 0x1f, R86 ;  /* 0x0000001fff177819 */ /* 0x000fc40000011456 */
        /* <DEDUP_REMOVED lines=20> */
.L_x_2421:
[----:B------:R-:W-:Y:S05]  /*10d90*/  BSYNC B1 ;  /* 0x0000000000017941 */ /* 0x000fea0003800000 */
.L_x_2420:
[----:B--2---:R2:W3:Y:S01]  /*10da0*/  SHFL.IDX PT, R17, R3, 0x1, 0x181f ;  /* 0x00381f0003117f89 */ /* 0x0044e200000e0000 */
        /* <DEDUP_REMOVED lines=20> */
.L_x_2423:
[----:B------:R-:W-:Y:S05]  /*10ef0*/  BSYNC B1 ;  /* 0x0000000000017941 */ /* 0x000fea0003800000 */
.L_x_2422:
[----:B----45:R4:W0:Y:S01]  /*10f00*/  SHFL.IDX PT, R13, R3, 0x2, 0x181f ;  /* 0x00581f00030d7f89 */ /* 0x03082200000e0000 */
[----:B------:R-:W-:Y:S03]  /*10f10*/  BSSY B1, `(.L_x_2424) ;  /* 0x0000014000017945 */ /* 0x000fe60003800000 */
[----:B------:R4:W0:Y:S01]  /*10f20*/  SHFL.IDX PT, R9, R7, 0x2, 0x181f ;  /* 0x00581f0007097f89 */ /* 0x00082200000e0000 */
[----:B------:R-:W-:Y:S05]  /*10f30*/  @P0 BRA `(.L_x_2425) ;  /* 0x0000000000440947 */ /* 0x000fea0003800000 */
[----:B------:R-:W-:Y:S02]  /*10f40*/  ULDC UR6, c[0x0][0xac8] ;  /* 0x0002b20000067ab9 */ /* 0x000fe40000000800 */
[----:B------:R-:W-:Y:S02]  /*10f50*/  ISETP.GE.AND P3, PT, R2, UR6, PT ;  /* 0x0000000602007c0c */ /* 0x000fe4000bf66270 */
[----:B------:R-:W-:Y:S02]  /*10f60*/  ISETP.GE.AND P2, PT, R84, UR6, PT ;  /* 0x0000000654007c0c */ /* 0x000fe4000bf46270 */
[----:B------:R-:W-:Y:S02]  /*10f70*/  ISETP.GE.AND P1, PT, R86, UR6, PT ;  /* 0x0000000656007c0c */ /* 0x000fe4000bf26270 */
[----:B------:R-:W-:-:S07]  /*10f80*/  ISETP.GE.AND P0, PT, R88, UR6, PT ;  /* 0x0000000658007c0c */ /* 0x000fce000bf06270 */
[-C--:B0-----:R-:W-:Y:S02]  /*10f90*/  @!P3 LEA R4, P6, R2, R9.reuse, 0x1 ;  /* 0x000000090204b211 */ /* 0x081fe400078c08ff */
[-C--:B------:R-:W-:Y:S02]  /*10fa0*/  @!P2 LEA R8, P5, R84, R9.reuse, 0x1 ;  /* 0x000000095408a211 */ /* 0x080fe400078a08ff */
[----:B------:R-:W-:Y:S02]  /*10fb0*/  @!P1 LEA R10, P4, R86, R9, 0x1 ;  /* 0x00000009560a9211 */ /* 0x000fe400078808ff */
[----:B------:R-:W-:Y:S02]  /*10fc0*/  @!P3 LEA.HI.X R5, R2, R13, R89, 0x1, P6 ;  /* 0x0000000d0205b211 */ /* 0x000fe400030f0c59 */
        /* <DEDUP_REMOVED lines=8> */
.L_x_2425:
[----:B------:R-:W-:Y:S05]  /*11050*/  BSYNC B1 ;  /* 0x0000000000017941 */ /* 0x000fea0003800000 */
.L_x_2424:
[----:B------:R-:W-:Y:S01]  /*11060*/  VIADD R0, R19, 0x60 ;  /* 0x0000006013007836 */ /* 0x000fe20000000000 */
[----:B--2-4-:R-:W2:Y:S04]  /*11070*/  SHFL.IDX PT, R3, R3, 0x3, 0x181f ;  /* 0x00781f0003037f89 */ /* 0x014ea800000e0000 */
[----:B------:R-:W-:Y:S01]  /*11080*/  ISETP.GE.AND P0, PT, R0, UR8, PT ;  /* 0x0000000800007c0c */ /* 0x000fe2000bf06270 */
[----:B------:R-:W4:-:S12]  /*11090*/  SHFL.IDX PT, R7, R7, 0x3, 0x181f ;  /* 0x00781f0007077f89 */ /* 0x000f1800000e0000 */
[----:B------:R-:W-:Y:S05]  /*110a0*/  @P0 BRA `(.L_x_2426) ;  /* 0x0000002400500947 */ /* 0x000fea0003800000 */
[----:B------:R-:W-:Y:S02]  /*110b0*/  ULDC UR6, c[0x0][0xac8] ;  /* 0x0002b20000067ab9 */ /* 0x000fe40000000800 */
[----:B------:R-:W-:Y:S02]  /*110c0*/  ISETP.GE.AND P3, PT, R2, UR6, PT ;  /* 0x0000000602007c0c */ /* 0x000fe4000bf66270 */
[----:B------:R-:W-:Y:S02]  /*110d0*/  ISETP.GE.AND P4, PT, R84, UR6, PT ;  /* 0x0000000654007c0c */ /* 0x000fe4000bf86270 */
[----:B------:R-:W-:-:S09]  /*110e0*/  ISETP.GE.AND P5, PT, R86, UR6, PT ;  /* 0x0000000656007c0c */ /* 0x000fd2000bfa6270 */
[-C--:B0---4-:R-:W-:Y:S02]  /*110f0*/  @!P3 LEA R4, P0, R2, R7.reuse, 0x1 ;  /* 0x000000070204b211 */ /* 0x091fe400078008ff */
[-C--:B------:R-:W-:Y:S02]  /*11100*/  @!P4 LEA R8, P1, R84, R7.reuse, 0x1 ;  /* 0x000000075408c211 */ /* 0x080fe400078208ff */
[----:B------:R-:W-:Y:S02]  /*11110*/  @!P5 LEA R10, P2, R86, R7, 0x1 ;  /* 0x00000007560ad211 */ /* 0x000fe400078408ff */
[-C--:B--2---:R-:W-:Y:S02]  /*11120*/  @!P3 LEA.HI.X R5, R2, R3.reuse, R89, 0x1, P0 ;  /* 0x000000030205b211 */ /* 0x084fe400000f0c59 */
        /* <DEDUP_REMOVED lines=11> */
.L_x_2419:
[----:B------:R-:W-:Y:S01]  /*111e0*/  ULDC.64 UR6, c[0x0][0xb08] ;  /* 0x0002c20000067ab9 */ /* 0x000fe20000000a00 */
[----:B------:R-:W-:Y:S01]  /*111f0*/  ULDC.64 UR12, c[0x0][0xb40] ;  /* 0x0002d000000c7ab9 */ /* 0x000fe20000000a00 */
[----:B------:R-:W-:Y:S01]  /*11200*/  IMAD R0, R0, UR6, RZ ;  /* 0x0000000600007c24 */ /* 0x000fe2000f8e02ff */
[----:B------:R-:W-:Y:S01]  /*11210*/  UIADD3 UR9, UR9, 0x22820, URZ ;  /* 0x0002282009097890 */ /* 0x000fe2000fffe03f */
[C---:B0-----:R-:W-:Y:S01]  /*11220*/  IMAD.WIDE.U32 R2, R7.reuse, UR6, RZ ;  /* 0x0000000607027c25 */ /* 0x041fe2000f8e00ff */
[----:B------:R-:W-:Y:S01]  /*11230*/  ISETP.GE.AND P0, PT, R10, UR8, PT ;  /* 0x000000080a007c0c */ /* 0x000fe2000bf06270 */
[----:B------:R-:W-:Y:S01]  /*11240*/  BSSY B1, `(.L_x_2427) ;  /* 0x00000c6000017945 */ /* 0x000fe20003800000 */
[----:B------:R-:W-:Y:S01]  /*11250*/  UPRMT UR9, URZ, 0x654, UR9 ;  /* 0x000006543f097896 */ /* 0x000fe20008000009 */
[----:B------:R-:W-:Y:S01]  /*11260*/  IMAD R7, R7, UR7, R0 ;  /* 0x0000000707077c24 */ /* 0x000fe2000f8e0200 */
[----:B------:R-:W-:Y:S01]  /*11270*/  ULDC.64 UR6, c[0x0][0xb38] ;  /* 0x0002ce0000067ab9 */ /* 0x000fe20000000a00 */
[----:B------:R-:W-:Y:S01]  /*11280*/  SHF.R.S32.HI R0, RZ, 0x1f, R201 ;  /* 0x0000001fff007819 */ /* 0x000fe200000114c9 */
[----:B------:R-:W-:Y:S01]  /*11290*/  IMAD.MOV.U32 R5, RZ, RZ, R17 ;  /* 0x000000ffff057224 */ /* 0x000fe200078e0011 */
[----:B------:R-:W-:Y:S01]  /*112a0*/  SHF.R.S32.HI R152, RZ, 0x1f, R208 ;  /* 0x0000001fff987819 */ /* 0x000fe200000114d0 */
[----:B------:R-:W-:Y:S01]  /*112b0*/  IMAD.IADD R3, R3, 0x1, R7 ;  /* 0x0000000103037824 */ /* 0x000fe200078e0207 */
[----:B------:R-:W-:Y:S01]  /*112c0*/  SHF.R.S32.HI R153, RZ, 0x1f, R209 ;  /* 0x0000001fff997819 */ /* 0x000fe200000114d1 */
[----:B------:R-:W-:Y:S01]  /*112d0*/  IMAD R0, R0, UR12, RZ ;  /* 0x0000000c00007c24 */ /* 0x000fe2000f8e02ff */
[----:B------:R-:W-:Y:S01]  /*112e0*/  SYNCS.ARRIVE.TRANS64.RED.A1T0 RZ, [UR9], RZ ;  /* 0x000000ffffff79a7 */ /* 0x000fe20008100409 */
[----:B------:R-:W-:Y:S01]  /*112f0*/  IMAD.WIDE.U32 R2, R23, UR6, R2 ;  /* 0x0000000617027c25 */ /* 0x000fe2000f8e0002 */
[----:B------:R-:W-:Y:S01]  /*11300*/  @UP0 ULDC UR6, c[0x0][0xbec] ;  /* 0x0002fb0000060ab9 */ /* 0x000fe20000000800 */
[----:B------:R-:W-:-:S02]  /*11310*/  SHF.R.S32.HI R154, RZ, 0x1f, R210 ;  /* 0x0000001fff9a7819 */ /* 0x000fc400000114d2 */
[----:B------:R-:W-:Y:S01]  /*11320*/  IMAD R3, R23, UR7, R3 ;  /* 0x0000000717037c24 */ /* 0x000fe2000f8e0203 */
[----:B------:R-:W-:Y:S01]  /*11330*/  SHF.R.S32.HI R155, RZ, 0x1f, R211 ;  /* 0x0000001fff9b7819 */ /* 0x000fe200000114d3 */
[----:B------:R-:W-:Y:S01]  /*11340*/  @P4 IMAD.HI.U32 R4, R17, UR6, RZ ;  /* 0x0000000611044c27 */ /* 0x000fe2000f8e00ff */
[----:B------:R-:W-:Y:S01]  /*11350*/  @UP0 ULDC UR6, c[0x0][0xbf0] ;  /* 0x0002fc0000060ab9 */ /* 0x000fe20000000800 */
[----:B------:R-:W-:Y:S02]  /*11360*/  SHF.R.S32.HI R156, RZ, 0x1f, R212 ;  /* 0x0000001fff9c7819 */ /* 0x000fe400000114d4 */
[C---:B------:R-:W-:Y:S01]  /*11370*/  IMAD R7, R201.reuse, UR13, R0 ;  /* 0x0000000dc9077c24 */ /* 0x040fe2000f8e0200 */
[----:B------:R-:W-:Y:S01]  /*11380*/  @P4 SHF.R.U32.HI R5, RZ, UR6, R4 ;  /* 0x00000006ff054c19 */ /* 0x000fe20008011604 */
[----:B------:R-:W-:Y:S01]  /*11390*/  IMAD.WIDE.U32 R2, R201, UR12, R2 ;  /* 0x0000000cc9027c25 */ /* 0x000fe2000f8e0002 */
[----:B------:R-:W-:Y:S01]  /*113a0*/  ULDC.64 UR6, c[0x0][0xb48] ;  /* 0x0002d20000067ab9 */ /* 0x000fe20000000a00 */
[----:B------:R-:W-:Y:S01]  /*113b0*/  ULDC.64 UR12, c[0x0][0xb30] ;  /* 0x0002cc00000c7ab9 */ /* 0x000fe20000000a00 */
[----:B------:R-:W-:Y:S01]  /*113c0*/  SHF.R.S32.HI R0, RZ, 0x1f, R5 ;  /* 0x0000001fff007819 */ /* 0x000fe20000011405 */
[----:B------:R-:W-:Y:S01]  /*113d0*/  IMAD.IADD R3, R3, 0x1, R7 ;  /* 0x0000000103037824 */ /* 0x000fe200078e0207 */
[----:B------:R-:W-:Y:S01]  /*113e0*/  SHF.R.S32.HI R157, RZ, 0x1f, R213 ;  /* 0x0000001fff9d7819 */ /* 0x000fe200000114d5 */
[----:B------:R-:W-:Y:S01]  /*113f0*/  IMAD.MOV R4, RZ, RZ, -R5 ;  /* 0x000000ffff047224 */ /* 0x000fe200078e0a05 */
[----:B------:R-:W-:Y:S01]  /*11400*/  SHF.R.S32.HI R158, RZ, 0x1f, R214 ;  /* 0x0000001fff9e7819 */ /* 0x000fe200000114d6 */
[----:B------:R-:W-:Y:S01]  /*11410*/  IMAD.WIDE.U32 R2, R230, UR6, R2 ;  /* 0x00000006e6027c25 */ /* 0x000fe2000f8e0002 */
[----:B------:R-:W-:-:S02]  /*11420*/  SHF.R.S32.HI R159, RZ, 0x1f, R215 ;  /* 0x0000001fff9f7819 */ /* 0x000fc400000114d7 */
[----:B------:R-:W-:Y:S01]  /*11430*/  SHF.R.S32.HI R160, RZ, 0x1f, R216 ;  /* 0x0000001fffa07819 */ /* 0x000fe200000114d8 */
[----:B------:R-:W-:Y:S01]  /*11440*/  IMAD R7, R4, UR11, R17 ;  /* 0x0000000b04077c24 */ /* 0x000fe2000f8e0211 */
        /* <DEDUP_REMOVED lines=19> */
[----:B------:R-:W-:Y:S01]  /*11580*/  IMAD.IADD R7, R3, 0x1, R5 ;  /* 0x0000000103077824 */ /* 0x000fe200078e0205 */
[----:B------:R-:W-:-:S02]  /*11590*/  LEA R0, P1, R2, UR6, 0x2 ;  /* 0x0000000602007c11 */ /* 0x000fc4000f8210ff */
[----:B------:R-:W-:Y:S02]  /*115a0*/  SHF.R.S32.HI R169, RZ, 0x1f, R225 ;  /* 0x0000001fffa97819 */ /* 0x000fe400000114e1 */
[----:B------:R-:W-:Y:S02]  /*115b0*/  LEA.HI.X R7, R2, UR7, R7, 0x2, P1 ;  /* 0x0000000702077c11 */ /* 0x000fe400088f1407 */
[----:B------:R0:W1:Y:S01]  /*115c0*/  SHFL.IDX PT, R2, R0, RZ, 0x1c1f ;  /* 0x001c1fff00027589 */ /* 0x00006200000e0000 */
[----:B------:R-:W-:Y:S02]  /*115d0*/  SHF.R.S32.HI R170, RZ, 0x1f, R226 ;  /* 0x0000001fffaa7819 */ /* 0x000fe400000114e2 */
[----:B------:R-:W-:Y:S01]  /*115e0*/  SHF.R.S32.HI R171, RZ, 0x1f, R227 ;  /* 0x0000001fffab7819 */ /* 0x000fe200000114e3 */
[----:B------:R0:W2:Y:S01]  /*115f0*/  SHFL.IDX PT, R3, R7, RZ, 0x1c1f ;  /* 0x001c1fff07037589 */ /* 0x0000a200000e0000 */
[----:B------:R-:W-:Y:S02]  /*11600*/  SHF.R.S32.HI R172, RZ, 0x1f, R228 ;  /* 0x0000001fffac7819 */ /* 0x000fe400000114e4 */
[----:B------:R-:W-:Y:S01]  /*11610*/  SHF.R.S32.HI R173, RZ, 0x1f, R229 ;  /* 0x0000001fffad7819 */ /* 0x000fe200000114e5 */
[----:B------:R-:W-:Y:S06]  /*11620*/  @P0 BRA `(.L_x_2428) ;  /* 0x00000008001c0947 */ /* 0x000fec0003800000 */
[----:B------:R-:W-:Y:S01]  /*11630*/  ULDC UR6, c[0x0][0xac8] ;  /* 0x0002b20000067ab9 */ /* 0x000fe20000000800 */
[C---:B------:R-:W-:Y:S01]  /*11640*/  VIADD R13, R16.reuse, 0xe8 ;  /* 0x000000e8100d7836 */ /* 0x040fe20000000000 */
[----:B------:R-:W-:Y:S01]  /*11650*/  ISETP.GE.AND P4, PT, R229, UR6, PT ;  /* 0x00000006e5007c0c */ /* 0x000fe2000bf86270 */
[----:B------:R-:W-:Y:S01]  /*11660*/  VIADD R19, R16, 0xf0 ;  /* 0x000000f010137836 */ /* 0x000fe20000000000 */
[----:B------:R-:W-:Y:S01]  /*11670*/  ISETP.GE.AND P3, PT, R228, UR6, PT ;  /* 0x00000006e4007c0c */ /* 0x000fe2000bf66270 */
[C---:B------:R-:W-:Y:S01]  /*11680*/  VIADD R17, R16.reuse, 0xf8 ;  /* 0x000000f810117836 */ /* 0x040fe20000000000 */
        /* <DEDUP_REMOVED lines=14> */
[CC--:B-1----:R-:W-:Y:S02]  /*11770*/  @!P0 LEA R4, P6, R227.reuse, R2.reuse, 0x2 ;  /* 0x00000002e3048211 */ /* 0x0c2fe400078c10ff */
        /* <DEDUP_REMOVED lines=67> */
[----:B------:R-:W-:Y:S01]  /*11bb0*/  @!P4 ST.E.64 desc[UR40][R8.64], R100 ;  /* 0x000000640800c985 */ /* 0x000fe2000c101b28 */
        /* <DEDUP_REMOVED lines=8> */
[----:B------:R1:W-:Y:S01]  /*11c40*/  @!P2 ST.E.64 desc[UR40][R14.64], R108 ;  /* 0x0000006c0e00a985 */ /* 0x0003e2000c101b28 */
[-C--:B------:R-:W-:Y:S02]  /*11c50*/  @!P4 LEA R32, P5, R205, R2.reuse, 0x2 ;  /* 0x00000002cd20c211 */ /* 0x080fe400078a10ff */
[----:B------:R-:W-:Y:S01]  /*11c60*/  @!P0 LEA.HI.X R25, R207, R3, R237, 0x2, P6 ;  /* 0x00000003cf198211 */ /* 0x000fe200030f14ed */
[----:B------:R2:W-:Y:S01]  /*11c70*/  @!P1 ST.E.64 desc[UR40][R20.64], R112 ;  /* 0x0000007014009985 */ /* 0x0005e2000c101b28 */
        /* <DEDUP_REMOVED lines=11> */
[CC--:B---3--:R-:W-:Y:S02]  /*11d30*/  @!P2 LEA R10, P5, R204.reuse, R2.reuse, 0x2 ;  /* 0x00000002cc0aa211 */ /* 0x0c8fe400078a10ff */
        /* <DEDUP_REMOVED lines=9> */
[----:B-1----:R-:W-:Y:S02]  /*11dd0*/  SHF.R.S32.HI R15, RZ, 0x1f, R13 ;  /* 0x0000001fff0f7819 */ /* 0x002fe4000001140d */
[C---:B------:R-:W-:Y:S01]  /*11de0*/  @!P4 LEA R14, P5, R13.reuse, R2, 0x2 ;  /* 0x000000020d0ec211 */ /* 0x040fe200078a10ff */
[----:B------:R4:W-:Y:S03]  /*11df0*/  @!P0 ST.E.64 desc[UR40][R4.64], R136 ;  /* 0x0000008804008985 */ /* 0x0009e6000c101b28 */
[----:B------:R-:W-:Y:S02]  /*11e00*/  @!P4 LEA.HI.X R15, R13, R3, R15, 0x2, P5 ;  /* 0x000000030d0fc211 */ /* 0x000fe400028f140f */
[----:B------:R-:W-:-:S02]  /*11e10*/  SHF.R.S32.HI R13, RZ, 0x1f, R19 ;  /* 0x0000001fff0d7819 */ /* 0x000fc40000011413 */
[CC--:B--2---:R-:W-:Y:S01]  /*11e20*/  @!P3 LEA R20, P5, R19.reuse, R2.reuse, 0x2 ;  /* 0x000000021314b211 */ /* 0x0c4fe200078a10ff */
[----:B------:R4:W-:Y:S03]  /*11e30*/  @!P4 ST.E.64 desc[UR40][R14.64], R140 ;  /* 0x0000008c0e00c985 */ /* 0x0009e6000c101b28 */
[-C--:B------:R-:W-:Y:S02]  /*11e40*/  @!P3 LEA.HI.X R21, R19, R3.reuse, R13, 0x2, P5 ;  /* 0x000000031315b211 */ /* 0x080fe400028f140d */
[----:B------:R-:W-:Y:S02]  /*11e50*/  SHF.R.S32.HI R13, RZ, 0x1f, R17 ;  /* 0x0000001fff0d7819 */ /* 0x000fe40000011411 */
[C---:B------:R-:W-:Y:S01]  /*11e60*/  @!P6 LEA R2, P5, R17.reuse, R2, 0x2 ;  /* 0x000000021102e211 */ /* 0x040fe200078a10ff */
[----:B------:R4:W-:Y:S03]  /*11e70*/  @!P3 ST.E.64 desc[UR40][R20.64], R144 ;  /* 0x000000901400b985 */ /* 0x0009e6000c101b28 */
[----:B------:R-:W-:-:S05]  /*11e80*/  @!P6 LEA.HI.X R3, R17, R3, R13, 0x2, P5 ;  /* 0x000000031103e211 */ /* 0x000fca00028f140d */
[----:B------:R4:W-:Y:S04]  /*11e90*/  @!P6 ST.E.64 desc[UR40][R2.64], R148 ;  /* 0x000000940200e985 */ /* 0x0009e8000c101b28 */
.L_x_2428:
[----:B------:R-:W-:Y:S05]  /*11ea0*/  BSYNC B1 ;  /* 0x0000000000017941 */ /* 0x000fea0003800000 */
.L_x_2427:
[----:B------:R-:W-:Y:S01]  /*11eb0*/  ISETP.GE.AND P0, PT, R12, UR8, PT ;  /* 0x000000080c007c0c */ /* 0x000fe2000bf06270 */
[----:B--2-4-:R2:W3:Y:S04]  /*11ec0*/  SHFL.IDX PT, R3, R7, 0x1, 0x1c1f ;  /* 0x003c1f0007037f89 */ /* 0x0144e800000e0000 */
        /* <DEDUP_REMOVED lines=139> */
.L_x_2417:
[----:B------:R-:W0:Y:S01]  /*12780*/  LDC.64 R8, c[0x0][0xc08] ;  /* 0x00030200ff087b82 */ /* 0x000e220000000a00 */
[----:B------:R-:W-:-:S07]  /*12790*/  IMAD.MOV.U32 R7, RZ, RZ, RZ ;  /* 0x000000ffff077224 */ /* 0x000fce00078e00ff */
[----:B------:R-:W2:Y:S08]  /*127a0*/  LDC.64 R4, c[0x0][0xc00] ;  /* 0x00030000ff047b82 */ /* 0x000eb00000000a00 */
[----:B------:R-:W3:Y:S01]  /*127b0*/  LDC.64 R2, c[0x0][0xc00] ;  /* 0x00030000ff027b82 */ /* 0x000ee20000000a00 */
[----:B0-----:R-:W-:-:S04]  /*127c0*/  ISETP.NE.U32.AND P0, PT, R8, RZ, PT ;  /* 0x000000ff0800720c */ /* 0x001fc80003f05070 */
[----:B------:R-:W-:Y:S02]  /*127d0*/  ISETP.NE.AND.EX P1, PT, R9, RZ, PT, P0 ;  /* 0x000000ff0900720c */ /* 0x000fe40003f25300 */
[----:B--2---:R-:W-:-:S04]  /*127e0*/  ISETP.NE.U32.AND P0, PT, R4, RZ, PT ;  /* 0x000000ff0400720c */ /* 0x004fc80003f05070 */
[----:B------:R-:W-:Y:S01]  /*127f0*/  ISETP.NE.AND.EX P0, PT, R5, RZ, PT, P0 ;  /* 0x000000ff0500720c */ /* 0x000fe20003f05300 */
[----:B------:R-:W-:Y:S01]  /*12800*/  ULDC UR6, c[0x0][0xa88] ;  /* 0x0002a20000067ab9 */ /* 0x000fe20000000800 */
[----:B---3--:R-:W-:-:S05]  /*12810*/  IMAD.WIDE R2, R201, 0x4, R2 ;  /* 0x00000004c9027825 */ /* 0x008fca00078e0202 */
[----:B------:R-:W0:Y:S01]  /*12820*/  @P1 LDC.64 R4, c[0x0][0xc08] ;  /* 0x00030200ff041b82 */ /* 0x000e220000000a00 */
[----:B------:R-:W-:-:S05]  /*12830*/  IMAD.U32 R0, RZ, RZ, UR6 ;  /* 0x00000006ff007e24 */ /* 0x000fca000f8e00ff */
[----:B------:R2:W5:Y:S01]  /*12840*/  @P0 LDG.E R7, desc[UR40][R2.64] ;  /* 0x0000002802070981 */ /* 0x000562000c1e1900 */
[----:B0-----:R-:W-:-:S05]  /*12850*/  @P1 IMAD.WIDE R4, R201, 0x4, R4 ;  /* 0x00000004c9041825 */ /* 0x001fca00078e0204 */
[----:B------:R2:W5:Y:S01]  /*12860*/  @P1 LDG.E R0, desc[UR40][R4.64] ;  /* 0x0000002804001981 */ /* 0x000562000c1e1900 */
[----:B------:R-:W-:Y:S02]  /*12870*/  ISETP.NE.AND P2, PT, R200, RZ, PT ;  /* 0x000000ffc800720c */ /* 0x000fe40003f45270 */
[----:B------:R-:W-:Y:S01]  /*12880*/  SHF.R.S32.HI R24, RZ, 0x1f, R201 ;  /* 0x0000001fff187819 */ /* 0x000fe200000114c9 */
[----:B------:R-:W0:Y:S10]  /*12890*/  S2R R8, SR_TID.X ;  /* 0x0000000000087919 */ /* 0x000e340000002100 */
[----:B------:R-:W3:Y:S01]  /*128a0*/  @!P2 LDC R200, c[0x0][0xad4] ;  /* 0x0002b500ffc8ab82 */ /* 0x000ee20000000800 */
[----:B0-----:R-:W-:Y:S01]  /*128b0*/  VIADD R28, R8, 0xffffff80 ;  /* 0xffffff80081c7836 */ /* 0x001fe20000000000 */
[----:B---3--:R-:W-:-:S04]  /*128c0*/  ISETP.GT.AND P2, PT, R200, 0x1, PT ;  /* 0x00000001c800780c */ /* 0x008fc80003f44270 */
[----:B------:R-:W-:Y:S01]  /*128d0*/  ISETP.GT.AND P3, PT, R28, 0x7f, PT ;  /* 0x0000007f1c00780c */ /* 0x000fe20003f64270 */
[----:B--2---:R-:W-:-:S12]  /*128e0*/  @P1 BRA `(.L_x_2429) ;  /* 0x0000000000101947 */ /* 0x004fd80003800000 */
[----:B------:R-:W-:Y:S05]  /*128f0*/  @!P0 BRA `(.L_x_2429) ;  /* 0x00000000000c8947 */ /* 0x000fea0003800000 */
[----:B------:R-:W2:Y:S04]  /*12900*/  LDG.E R5, desc[UR40][R2.64] ;  /* 0x0000002802057981 */ /* 0x000ea8000c1e1900 */
[----:B-----5:R-:W2:Y:S02]  /*12910*/  LDG.E R0, desc[UR40][R2.64+0x4] ;  /* 0x0000042802007981 */ /* 0x020ea4000c1e1900 */
[----:B--2---:R-:W-:-:S07]  /*12920*/  IMAD.IADD R0, R0, 0x1, -R5 ;  /* 0x0000000100007824 */ /* 0x004fce00078e0a05 */
.L_x_2429:
[----:B------:R-:W-:Y:S01]  /*12930*/  BSSY B1, `(.L_x_2430) ;  /* 0x0000037000017945 */ /* 0x000fe20003800000 */
[----:B------:R-:W-:Y:S02]  /*12940*/  SEL R201, R201, RZ, !P0 ;  /* 0x000000ffc9c97207 */ /* 0x000fe40004000000 */
[----:B------:R-:W-:Y:S02]  /*12950*/  SEL R24, R24, RZ, !P0 ;  /* 0x000000ff18187207 */ /* 0x000fe40004000000 */
[----:B-----5:R-:W-:Y:S01]  /*12960*/  SHF.R.S32.HI R20, RZ, 0x1f, R7 ;  /* 0x0000001fff147819 */ /* 0x020fe20000011407 */
[----:B------:R-:W-:Y:S06]  /*12970*/  @P3 BRA `(.L_x_2431) ;  /* 0x0000000000c83947 */ /* 0x000fec0003800000 */
[----:B------:R-:W0:Y:S01]  /*12980*/  S2R R25, SR_TID.X ;  /* 0x0000000000197919 */ /* 0x000e220000002100 */
[----:B------:R-:W2:Y:S01]  /*12990*/  LDC R29, c[0x0][0xbe8] ;  /* 0x0002fa00ff1d7b82 */ /* 0x000ea20000000800 */
[----:B------:R-:W-:Y:S02]  /*129a0*/  IMAD.U32 R4, RZ, RZ, UR43 ;  /* 0x0000002bff047e24 */ /* 0x000fe4000f8e00ff */
[----:B--2---:R-:W-:-:S03]  /*129b0*/  IMAD R2, R0, R29, RZ ;  /* 0x0000001d00027224 */ /* 0x004fc600078e02ff */
[----:B0-----:R-:W-:-:S04]  /*129c0*/  IADD3 R25, R4, -0x80, R25 ;  /* 0xffffff8004197810 */ /* 0x001fc80007ffe019 */
[----:B------:R-:W-:-:S13]  /*129d0*/  ISETP.GE.AND P0, PT, R25, R2, PT ;  /* 0x000000021900720c */ /* 0x000fda0003f06270 */
[----:B------:R-:W-:Y:S05]  /*129e0*/  @P0 BRA `(.L_x_2431) ;  /* 0x0000000000ac0947 */ /* 0x000fea0003800000 */
[----:B------:R-:W-:Y:S01]  /*129f0*/  ISETP.NE.AND P1, PT, R29, 0x1, PT ;  /* 0x000000011d00780c */ /* 0x000fe20003f25270 */
[----:B------:R-:W-:Y:S01]  /*12a00*/  IMAD.MOV.U32 R17, RZ, RZ, 0x9b8 ;  /* 0x000009b8ff117424 */ /* 0x000fe200078e00ff */
[----:B------:R-:W-:Y:S01]  /*12a10*/  ISETP.GT.AND P0, PT, R200, 0x1, PT ;  /* 0x00000001c800780c */ /* 0x000fe20003f04270 */
[----:B------:R-:W0:Y:S01]  /*12a20*/  LDC.64 R26, c[0x0][0xba8] ;  /* 0x0002ea00ff1a7b82 */ /* 0x000e220000000a00 */
[----:B------:R-:W-:Y:S02]  /*12a30*/  IMAD.MOV.U32 R15, RZ, RZ, R25 ;  /* 0x000000ffff0f7224 */ /* 0x000fe400078e0019 */
[----:B------:R-:W-:-:S05]  /*12a40*/  SEL R17, R17, 0x978, P0 ;  /* 0x0000097811117807 */ /* 0x000fca0000000000 */
[----:B------:R-:W2:Y:S08]  /*12a50*/  LDC.64 R4, c[0x0][R17+0x220] ;  /* 0x0000880011047b82 */ /* 0x000eb00000000a00 */
[----:B------:R-:W3:Y:S08]  /*12a60*/  @P1 LDC R14, c[0x0][0xbec] ;  /* 0x0002fb00ff0e1b82 */ /* 0x000ef00000000800 */
[----:B------:R-:W4:Y:S08]  /*12a70*/  LDC.64 R2, c[0x0][R17+0x218] ;  /* 0x0000860011027b82 */ /* 0x000f300000000a00 */
[----:B------:R-:W5:Y:S01]  /*12a80*/  @P1 LDC R21, c[0x0][0xbf0] ;  /* 0x0002fc00ff151b82 */ /* 0x000f620000000800 */
[----:B--2---:R-:W-:-:S02]  /*12a90*/  IMAD R5, R5, R201, RZ ;  /* 0x000000c905057224 */ /* 0x004fc400078e02ff */
[----:B------:R-:W-:-:S05]  /*12aa0*/  IMAD.WIDE.U32 R12, R4, R201, RZ ;  /* 0x000000c9040c7225 */ /* 0x000fca00078e00ff */
[----:B------:R-:W2:Y:S01]  /*12ab0*/  LDC.64 R8, c[0x0][R17+0x228] ;  /* 0x00008a0011087b82 */ /* 0x000ea20000000a00 */
[----:B---3--:R-:W-:-:S07]  /*12ac0*/  @P1 IMAD.HI.U32 R14, R25, R14, RZ ;  /* 0x0000000e190e1227 */ /* 0x008fce00078e00ff */
[----:B------:R-:W3:Y:S01]  /*12ad0*/  LDC.64 R10, c[0x0][R17+0x210] ;  /* 0x00008400110a7b82 */ /* 0x000ee20000000a00 */
[-C--:B----4-:R-:W-:Y:S02]  /*12ae0*/  IMAD R19, R3, R23.reuse, RZ ;  /* 0x0000001703137224 */ /* 0x090fe400078e02ff */
[----:B------:R-:W-:-:S04]  /*12af0*/  IMAD.WIDE.U32 R2, R2, R23, RZ ;  /* 0x0000001702027225 */ /* 0x000fc800078e00ff */
[----:B------:R-:W-:Y:S01]  /*12b00*/  IMAD.IADD R19, R3, 0x1, R19 ;  /* 0x0000000103137824 */ /* 0x000fe200078e0213 */
[----:B-----5:R-:W-:Y:S01]  /*12b10*/  @P1 SHF.R.U32.HI R15, RZ, R21, R14 ;  /* 0x00000015ff0f1219 */ /* 0x020fe2000001160e */
[----:B------:R-:W-:Y:S01]  /*12b20*/  IMAD R21, R4, R24, R5 ;  /* 0x0000001804157224 */ /* 0x000fe200078e0205 */
[----:B------:R-:W-:Y:S01]  /*12b30*/  SEL R5, R230, RZ, P0 ;  /* 0x000000ffe6057207 */ /* 0x000fe20000000000 */
[----:B0-----:R-:W0:Y:S01]  /*12b40*/  @!P0 LDC R26, c[0x0][0xb50] ;  /* 0x0002d400ff1a8b82 */ /* 0x001e220000000800 */
[----:B------:R-:W-:Y:S01]  /*12b50*/  IADD3 R4, P1, P3, R12, R2, R7 ;  /* 0x000000020c047210 */ /* 0x000fe20007b3e007 */
[----:B------:R-:W-:Y:S02]  /*12b60*/  IMAD.IADD R21, R13, 0x1, R21 ;  /* 0x000000010d157824 */ /* 0x000fe400078e0215 */
[----:B------:R-:W-:Y:S02]  /*12b70*/  IMAD.MOV R12, RZ, RZ, -R15 ;  /* 0x000000ffff0c7224 */ /* 0x000fe400078e0a0f */
[----:B--2---:R-:W-:Y:S01]  /*12b80*/  IMAD.WIDE.U32 R2, R8, R5, RZ ;  /* 0x0000000508027225 */ /* 0x004fe200078e00ff */
[----:B------:R-:W-:Y:S01]  /*12b90*/  IADD3.X R8, R21, R19, R20, P1, P3 ;  /* 0x0000001315087210 */ /* 0x000fe20000fe6414 */
[----:B------:R-:W2:Y:S02]  /*12ba0*/  @!P0 LDC R27, c[0x0][0xb54] ;  /* 0x0002d500ff1b8b82 */ /* 0x000ea40000000800 */
[----:B------:R-:W-:Y:S01]  /*12bb0*/  IMAD R9, R9, R5, RZ ;  /* 0x0000000509097224 */ /* 0x000fe200078e02ff */
[----:B------:R-:W-:Y:S01]  /*12bc0*/  IADD3 R2, P0, P1, R15, R4, R2 ;  /* 0x000000040f027210 */ /* 0x000fe2000791e002 */
[----:B------:R-:W-:Y:S01]  /*12bd0*/  IMAD R5, R29, R12, R25 ;  /* 0x0000000c1d057224 */ /* 0x000fe200078e0219 */
[----:B------:R-:W-:Y:S01]  /*12be0*/  SHF.R.S32.HI R15, RZ, 0x1f, R15 ;  /* 0x0000001fff0f7819 */ /* 0x000fe2000001140f */
[----:B------:R-:W-:-:S02]  /*12bf0*/  IMAD.IADD R9, R3, 0x1, R9 ;  /* 0x0000000103097824 */ /* 0x000fc400078e0209 */
[----:B---3--:R-:W-:-:S03]  /*12c00*/  IMAD R4, R11, R5, RZ ;  /* 0x000000050b047224 */ /* 0x008fc600078e02ff */
[----:B------:R-:W-:Y:S02]  /*12c10*/  IADD3.X R3, R15, R8, R9, P0, P1 ;  /* 0x000000080f037210 */ /* 0x000fe400007e2409 */
[----:B------:R-:W-:Y:S01]  /*12c20*/  SHF.R.S32.HI R9, RZ, 0x1f, R5 ;  /* 0x0000001fff097819 */ /* 0x000fe20000011405 */
[----:B------:R-:W-:-:S04]  /*12c30*/  IMAD.WIDE.U32 R2, R10, R5, R2 ;  /* 0x000000050a027225 */ /* 0x000fc800078e0002 */
[----:B------:R-:W-:Y:S01]  /*12c40*/  IMAD R9, R10, R9, R4 ;  /* 0x000000090a097224 */ /* 0x000fe200078e0204 */
[----:B0-----:R-:W-:-:S03]  /*12c50*/  LEA R4, P0, R2, R26, 0x2 ;  /* 0x0000001a02047211 */ /* 0x001fc600078010ff */
[----:B------:R-:W-:-:S05]  /*12c60*/  IMAD.IADD R3, R3, 0x1, R9 ;  /* 0x0000000103037824 */ /* 0x000fca00078e0209 */
[----:B--2---:R-:W-:Y:S01]  /*12c70*/  LEA.HI.X R5, R2, R27, R3, 0x2, P0 ;  /* 0x0000001b02057211 */ /* 0x004fe200000f1403 */
[----:B------:R-:W-:-:S05]  /*12c80*/  IMAD.MOV.U32 R3, RZ, RZ, -0x800000 ;  /* 0xff800000ff037424 */ /* 0x000fca00078e00ff */
[----:B------:R0:W-:Y:S02]  /*12c90*/  STG.E desc[UR40][R4.64], R3 ;  /* 0x0000000304007986 */ /* 0x0001e4000c101928 */
.L_x_2431:
[----:B------:R-:W-:Y:S05]  /*12ca0*/  BSYNC B1 ;  /* 0x0000000000017941 */ /* 0x000fea0003800000 */
.L_x_2430:
        /* <DEDUP_REMOVED lines=17> */
[----:B------:R-:W-:Y:S02]  /*12dc0*/  VIADD R9, R4, UR43 ;  /* 0x0000002b04097c36 */ /* 0x000fe40008000000 */
[----:B------:R-:W-:Y:S01]  /*12dd0*/  IMAD R3, R23, UR7, R3 ;  /* 0x0000000717037c24 */ /* 0x000fe2000f8e0203 */
[----:B------:R-:W-:Y:S01]  /*12de0*/  ULDC.64 UR6, c[0x0][0xaf0] ;  /* 0x0002bc0000067ab9 */ /* 0x000fe20000000a00 */
[----:B------:R-:W-:Y:S02]  /*12df0*/  IMAD.MOV.U32 R5, RZ, RZ, R9 ;  /* 0x000000ffff057224 */ /* 0x000fe400078e0009 */
[----:B------:R-:W-:Y:S02]  /*12e00*/  IMAD R7, R24, UR6, RZ ;  /* 0x0000000618077c24 */ /* 0x000fe4000f8e02ff */
[C---:B------:R-:W-:Y:S02]  /*12e10*/  IMAD.WIDE.U32 R2, R201.reuse, UR6, R2 ;  /* 0x00000006c9027c25 */ /* 0x040fe4000f8e0002 */
[----:B------:R-:W0:Y:S02]  /*12e20*/  @P0 LDC R8, c[0x0][0xbec] ;  /* 0x0002fb00ff080b82 */ /* 0x000e240000000800 */
[----:B------:R-:W-:Y:S01]  /*12e30*/  IMAD R7, R201, UR7, R7 ;  /* 0x00000007c9077c24 */ /* 0x000fe2000f8e0207 */
[----:B------:R-:W-:-:S03]  /*12e40*/  ULDC.64 UR6, c[0x0][0xae0] ;  /* 0x0002b80000067ab9 */ /* 0x000fc60000000a00 */
[----:B------:R-:W-:Y:S02]  /*12e50*/  IMAD.IADD R3, R3, 0x1, R7 ;  /* 0x0000000103037824 */ /* 0x000fe400078e0207 */
[----:B------:R-:W2:Y:S01]  /*12e60*/  @P0 LDC R13, c[0x0][0xbf0] ;  /* 0x0002fc00ff0d0b82 */ /* 0x000ea20000000800 */
[----:B0-----:R-:W-:-:S05]  /*12e70*/  @P0 IMAD.HI.U32 R4, R9, R8, RZ ;  /* 0x0000000809040227 */ /* 0x001fca00078e00ff */
[----:B--2---:R-:W-:-:S04]  /*12e80*/  @P0 SHF.R.U32.HI R5, RZ, R13, R4 ;  /* 0x0000000dff050219 */ /* 0x004fc80000011604 */
[--C-:B------:R-:W-:Y:S01]  /*12e90*/  SHF.R.S32.HI R4, RZ, 0x1f, R5.reuse ;  /* 0x0000001fff047819 */ /* 0x100fe20000011405 */
[----:B------:R-:W-:Y:S02]  /*12ea0*/  IMAD.MOV R8, RZ, RZ, -R5 ;  /* 0x000000ffff087224 */ /* 0x000fe400078e0a05 */
[----:B------:R-:W-:-:S04]  /*12eb0*/  IMAD.WIDE.U32 R2, R5, UR6, R2 ;  /* 0x0000000605027c25 */ /* 0x000fc8000f8e0002 */
[----:B------:R-:W-:Y:S02]  /*12ec0*/  IMAD R7, R11, R8, R9 ;  /* 0x000000080b077224 */ /* 0x000fe400078e0209 */
[----:B------:R-:W-:Y:S02]  /*12ed0*/  IMAD R4, R4, UR6, RZ ;  /* 0x0000000604047c24 */ /* 0x000fe4000f8e02ff */
[----:B------:R-:W-:Y:S02]  /*12ee0*/  VIADD R8, R15, UR43 ;  /* 0x0000002b0f087c36 */ /* 0x000fe40008000000 */
[----:B------:R-:W-:Y:S01]  /*12ef0*/  IMAD R9, R5, UR7, R4 ;  /* 0x0000000705097c24 */ /* 0x000fe2000f8e0204 */
[----:B------:R-:W-:Y:S01]  /*12f00*/  SHF.R.S32.HI R4, RZ, 0x1f, R7 ;  /* 0x0000001fff047819 */ /* 0x000fe20000011407 */
[----:B------:R-:W-:Y:S01]  /*12f10*/  ULDC.64 UR6, c[0x0][0xad8] ;  /* 0x0002b60000067ab9 */ /* 0x000fe20000000a00 */
[----:B------:R-:W-:Y:S02]  /*12f20*/  IMAD R11, R0, R11, RZ ;  /* 0x0000000b000b7224 */ /* 0x000fe400078e02ff */
[----:B------:R-:W-:-:S02]  /*12f30*/  IMAD.IADD R3, R3, 0x1, R9 ;  /* 0x0000000103037824 */ /* 0x000fc400078e0209 */
[----:B------:R-:W-:Y:S02]  /*12f40*/  IMAD R4, R4, UR6, RZ ;  /* 0x0000000604047c24 */ /* 0x000fe4000f8e02ff */
[----:B------:R-:W-:-:S04]  /*12f50*/  IMAD.WIDE.U32 R2, R7, UR6, R2 ;  /* 0x0000000607027c25 */ /* 0x000fc8000f8e0002 */
[----:B------:R-:W-:Y:S01]  /*12f60*/  IMAD R5, R7, UR7, R4 ;  /* 0x0000000707057c24 */ /* 0x000fe2000f8e0204 */
[----:B------:R-:W-:Y:S01]  /*12f70*/  ULDC.64 UR6, c[0x0][0xa80] ;  /* 0x0002a00000067ab9 */ /* 0x000fe20000000a00 */
[----:B------:R-:W-:Y:S02]  /*12f80*/  VIADD R4, R8, 0x40 ;  /* 0x0000004008047836 */ /* 0x000fe40000000000 */
[----:B------:R-:W-:Y:S01]  /*12f90*/  IMAD.IADD R3, R3, 0x1, R5 ;  /* 0x0000000103037824 */ /* 0x000fe200078e0205 */
[----:B------:R-:W-:Y:S01]  /*12fa0*/  LEA R5, P2, R2, UR6, 0x1 ;  /* 0x0000000602057c11 */ /* 0x000fe2000f8408ff */
        /* <DEDUP_REMOVED lines=33> */
.L_x_2433:
[----:B------:R-:W-:Y:S05]  /*131c0*/  BSYNC B1 ;  /* 0x0000000000017941 */ /* 0x000fea0003800000 */
.L_x_2432:
        /* <DEDUP_REMOVED lines=21> */
.L_x_2435:
[----:B------:R-:W-:Y:S05]  /*13320*/  BSYNC B1 ;  /* 0x0000000000017941 */ /* 0x000fea0003800000 */
.L_x_2434:
        /* <DEDUP_REMOVED lines=21> */
.L_x_2437:
[----:B------:R-:W-:Y:S05]  /*13480*/  BSYNC B1 ;  /* 0x0000000000017941 */ /* 0x000fea0003800000 */
.L_x_2436:
[----:B0-----:R-:W-:Y:S01]  /*13490*/  VIADD R0, R8, 0x60 ;  /* 0x0000006008007836 */ /* 0x001fe20000000000 */
[----:B---3--:R-:W3:Y:S04]  /*134a0*/  SHFL.IDX PT, R4, R4, 0x3, 0x181f ;  /* 0x00781f0004047f89 */ /* 0x008ee800000e0000 */
[----:B------:R-:W-:Y:S01]  /*134b0*/  ISETP.GE.AND P0, PT, R0, R11, PT ;  /* 0x0000000b0000720c */ /* 0x000fe20003f06270 */
[----:B----4-:R4:W0:-:S12]  /*134c0*/  SHFL.IDX PT, R2, R5, 0x3, 0x181f ;  /* 0x00781f0005027f89 */ /* 0x01081800000e0000 */
[----:B----4-:R-:W-:Y:S05]  /*134d0*/  @P0 BRA `(.L_x_2426) ;  /* 0x0000000000440947 */ /* 0x010fea0003800000 */
[----:B------:R-:W-:Y:S02]  /*134e0*/  ULDC UR6, c[0x0][0xac8] ;  /* 0x0002b20000067ab9 */ /* 0x000fe40000000800 */
[----:B------:R-:W-:Y:S02]  /*134f0*/  ISETP.GE.AND P3, PT, R7, UR6, PT ;  /* 0x0000000607007c0c */ /* 0x000fe4000bf66270 */
[----:B------:R-:W-:Y:S02]  /*13500*/  ISETP.GE.AND P2, PT, R9, UR6, PT ;  /* 0x0000000609007c0c */ /* 0x000fe4000bf46270 */
[----:B------:R-:W-:Y:S02]  /*13510*/  ISETP.GE.AND P1, PT, R15, UR6, PT ;  /* 0x000000060f007c0c */ /* 0x000fe4000bf26270 */
[----:B------:R-:W-:-:S07]  /*13520*/  ISETP.GE.AND P0, PT, R13, UR6, PT ;  /* 0x000000060d007c0c */ /* 0x000fce000bf06270 */
[----:B0-----:R-:W-:-:S04]  /*13530*/  @!P3 LEA R20, P4, R7, R2, 0x1 ;  /* 0x000000020714b211 */ /* 0x001fc800078808ff */
[----:B---3--:R-:W-:Y:S02]  /*13540*/  @!P3 LEA.HI.X R21, R7, R4, R17, 0x1, P4 ;  /* 0x000000040715b211 */ /* 0x008fe400020f0c11 */
        /* <DEDUP_REMOVED lines=10> */
.L_x_2426:
[----:B------:R-:W-:Y:S05]  /*135f0*/  BSYNC B0 ;  /* 0x0000000000007941 */ /* 0x000fea0003800000 */
.L_x_2416:
[----:B------:R-:W-:Y:S02]  /*13600*/  ULDC UR6, c[0x0][0xc3c] ;  /* 0x00030f0000067ab9 */ /* 0x000fe40000000800 */
[----:B------:R-:W-:-:S06]  /*13610*/  UISETP.GE.AND UP0, UPT, UR5, UR6, UPT ;  /* 0x000000060500728c */ /* 0x000fcc000bf06270 */
[----:B------:R-:W-:-:S13]  /*13620*/  PLOP3.LUT P0, PT, PT, PT, UP0, 0x80, 0x0 ;  /* 0x000000000000781c */ /* 0x000fda0003f0f008 */
[----:B------:R-:W-:Y:S05]  /*13630*/  @!P0 BRA `(.L_x_2438) ;  /* 0xfffffed800b88947 */ /* 0x000fea000383ffff */
[----:B------:R-:W-:Y:S05]  /*13640*/  EXIT ;  /* 0x000000000000794d */ /* 0x000fea0003800000 */
.L_x_2333:
[----:B------:R-:W-:-:S08]  /*13650*/  NOP ;  /* 0x0000000000007918 */ /* 0x000fd00000000000 */
[----:B------:R-:W0:-:S00]  /*13660*/  USETMAXREG.DEALLOC.CTAPOOL 0x18 ;  /* 0x00000018000079c8 */ /* 0x000e0000080e0500 */
[----:B0-----:R-:W-:Y:S01]  /*13670*/  LOP3.LUT R0, R0, 0x3, RZ, 0xc0, !PT ;  /* 0x0000000300007812 */ /* 0x001fe200078ec0ff */
[----:B------:R-:W-:Y:S01]  /*13680*/  IMAD.MOV.U32 R7, RZ, RZ, RZ ;  /* 0x000000ffff077224 */ /* 0x000fe200078e00ff */
[----:B------:R-:W-:-:S04]  /*13690*/  LOP3.LUT R18, R18, 0xfffffffd, RZ, 0xc0, !PT ;  /* 0xfffffffd12127812 */ /* 0x000fc800078ec0ff */
[----:B------:R-:W0:Y:S02]  /*136a0*/  SHFL.IDX PT, R0, R0, RZ, 0x1f ;  /* 0x00001fff00007589 */ /* 0x000e2400000e0000 */
[----:B0-----:R-:W-:-:S13]  /*136b0*/  ISETP.NE.AND P0, PT, R0, RZ, PT ;  /* 0x000000ff0000720c */ /* 0x001fda0003f05270 */
[----:B------:R-:W-:Y:S01]  /*136c0*/  @P0 LOP3.LUT R18, R18, 0x2, RZ, 0xfc, !PT ;  /* 0x0000000212120812 */ /* 0x000fe200078efcff */
[----:B------:R-:W-:Y:S06]  /*136d0*/  @!P0 BRA `(.L_x_2439) ;  /* 0x0000000000248947 */ /* 0x000fec0003800000 */
[----:B------:R-:W0:Y:S08]  /*136e0*/  S2UR UR5, SR_CgaCtaId ;  /* 0x00000000000579c3 */ /* 0x000e300000008800 */
[----:B------:R-:W-:Y:S06]  /*136f0*/  BAR.SYNC.DEFER_BLOCKING 0x5, 0x180 ;  /* 0x0146000000007b1d */ /* 0x000fec0000010000 */
[----:B------:R-:W-:-:S02]  /*13700*/  UMOV UR4, 0x400 ;  /* 0x0000040000047882 */ /* 0x000fc40000000000 */
[----:B0-----:R-:W-:-:S09]  /*13710*/  ULEA UR4, UR5, UR4, 0x18 ;  /* 0x0000000405047291 */ /* 0x001fd2000f8ec03f */
[----:B------:R-:W0:Y:S04]  /*13720*/  LDS.128 R8, [UR4+0x228d0] ;  /* 0x0228d004ff087984 */ /* 0x000e280008000c00 */
[----:B0-----:R3:W-:Y:S04]  /*13730*/  STL.64 [R1], R8 ;  /* 0x0000000801007387 */ /* 0x0017e80000100a00 */
[----:B------:R3:W-:Y:S01]  /*13740*/  STL.64 [R1+0x8], R10 ;  /* 0x0000080a01007387 */ /* 0x0007e20000100a00 */
[----:B------:R-:W-:Y:S06]  /*13750*/  BAR.ARV 0x4, 0x180 ;  /* 0x0106000000007b1d */ /* 0x000fec0000002000 */
[----:B------:R-:W-:Y:S05]  /*13760*/  BRA `(.L_x_2440) ;  /* 0x0000000c00b07947 */ /* 0x000fea0003800000 */
.L_x_2439:
[----:B------:R-:W-:Y:S01]  /*13770*/  LOP3.LUT R0, R6, 0x1f, RZ, 0xc0, !PT ;  /* 0x0000001f06007812 */ /* 0x000fe200078ec0ff */
        /* <DEDUP_REMOVED lines=42> */
.L_x_2443:
        /* <DEDUP_REMOVED lines=38> */
[----:B------:R-:W-:-:S07]  /*13c80*/  IMAD.MOV.U32 R5, RZ, RZ, R2 ;  /* 0x000000ffff057224 */ /* 0x000fce00078e0002 */
.L_x_2441:
[----:B------:R-:W-:Y:S02]  /*13c90*/  IMAD.IADD R10, R9, 0x1, -R4 ;  /* 0x00000001090a7824 */ /* 0x000fe400078e0a04 */
[----:B------:R-:W-:Y:S02]  /*13ca0*/  IMAD.MOV.U32 R3, RZ, RZ, RZ ;  /* 0x000000ffff037224 */ /* 0x000fe400078e00ff */
[----:B------:R-:W-:-:S05]  /*13cb0*/  IMAD R2, R5, UR5, R10 ;  /* 0x0000000505027c24 */ /* 0x000fca000f8e020a */
[----:B------:R-:W-:-:S13]  /*13cc0*/  ISETP.GT.AND P0, PT, R2, UR6, PT ;  /* 0x0000000602007c0c */ /* 0x000fda000bf04270 */
[----:B------:R-:W-:-:S04]  /*13cd0*/  VOTE.ANY R2, PT, !P0 ;  /* 0x0000000000027806 */ /* 0x000fc800040e0100 */
[----:B------:R-:W0:Y:S01]  /*13ce0*/  POPC R9, R2 ;  /* 0x0000000200097309 */ /* 0x000e220000000000 */
[----:B------:R-:W-:Y:S01]  /*13cf0*/  ISETP.NE.AND P0, PT, R2, RZ, PT ;  /* 0x000000ff0200720c */ /* 0x000fe20003f05270 */
[----:B0-----:R0:W1:Y:S04]  /*13d00*/  SHFL.IDX PT, R8, R8, R9, 0x1f ;  /* 0x00001f0908087589 */ /* 0x00106800000e0000 */
[----:B------:R0:W2:Y:S08]  /*13d10*/  SHFL.IDX PT, R4, R7, R9, 0x1f ;  /* 0x00001f0907047589 */ /* 0x0000b000000e0000 */
[----:B------:R-:W-:Y:S05]  /*13d20*/  @!P0 BRA `(.L_x_2444) ;  /* 0x0000000000088947 */ /* 0x000fea0003800000 */
[----:B------:R-:W-:-:S05]  /*13d30*/  VIADD R2, R9, 0xffffffff ;  /* 0xffffffff09027836 */ /* 0x000fca0000000000 */
[----:B------:R3:W4:Y:S02]  /*13d40*/  SHFL.IDX PT, R3, R5, R2, 0x1f ;  /* 0x00001f0205037589 */ /* 0x00072400000e0000 */
.L_x_2444:
[----:B---34-:R-:W-:Y:S01]  /*13d50*/  IMAD R2, R3, UR5, R10 ;  /* 0x0000000503027c24 */ /* 0x018fe2000f8e020a */
[----:B-1----:R-:W-:Y:S01]  /*13d60*/  ISETP.NE.AND P0, PT, R8, 0x1, PT ;  /* 0x000000010800780c */ /* 0x002fe20003f05270 */
[----:B------:R-:W-:-:S03]  /*13d70*/  VIADD R14, R9, UR4 ;  /* 0x00000004090e7c36 */ /* 0x000fc60008000000 */
[----:B------:R1:W-:Y:S01]  /*13d80*/  STL [R1], R2 ;  /* 0x0000000201007387 */ /* 0x0003e20000100800 */
[----:B------:R-:W-:-:S03]  /*13d90*/  IADD3 R5, -R2, UR6, RZ ;  /* 0x0000000602057c10 */ /* 0x000fc6000fffe1ff */
[----:B------:R1:W-:Y:S05]  /*13da0*/  STL [R1+0xc], R14 ;  /* 0x00000c0e01007387 */ /* 0x0003ea0000100800 */
[----:B------:R-:W-:Y:S05]  /*13db0*/  @!P0 BRA `(.L_x_2445) ;  /* 0x0000000000e08947 */ /* 0x000fea0003800000 */
[----:B0-2---:R-:W-:Y:S02]  /*13dc0*/  IABS R7, R4 ;  /* 0x0000000400077213 */ /* 0x005fe40000000000 */
[----:B------:R-:W-:Y:S02]  /*13dd0*/  IABS R9, R8 ;  /* 0x0000000800097213 */ /* 0x000fe40000000000 */
[----:B------:R-:W0:Y:S08]  /*13de0*/  I2F.RP R10, R7 ;  /* 0x00000007000a7306 */ /* 0x000e300000209400 */
[----:B------:R-:W2:Y:S08]  /*13df0*/  I2F.RP R11, R9 ;  /* 0x00000009000b7306 */ /* 0x000eb00000209400 */
[----:B0-----:R-:W1:Y:S08]  /*13e00*/  MUFU.RCP R10, R10 ;  /* 0x0000000a000a7308 */ /* 0x001e700000001000 */
[----:B--2---:R-:W-:Y:S01]  /*13e10*/  MUFU.RCP R11, R11 ;  /* 0x0000000b000b7308 */ /* 0x004fe20000001000 */
[----:B-1----:R-:W-:Y:S01]  /*13e20*/  VIADD R2, R10, 0xffffffe ;  /* 0x0ffffffe0a027836 */ /* 0x002fe20000000000 */
[----:B------:R-:W-:-:S06]  /*13e30*/  IABS R10, R4 ;  /* 0x00000004000a7213 */ /* 0x000fcc0000000000 */
[----:B------:R0:W1:Y:S02]  /*13e40*/  F2I.FTZ.U32.TRUNC.NTZ R3, R2 ;  /* 0x0000000200037305 */ /* 0x000064000021f000 */
[----:B0-----:R-:W-:Y:S02]  /*13e50*/  IMAD.MOV.U32 R2, RZ, RZ, RZ ;  /* 0x000000ffff027224 */ /* 0x001fe400078e00ff */
[----:B-1----:R-:W-:-:S04]  /*13e60*/  IMAD.MOV R12, RZ, RZ, -R3 ;  /* 0x000000ffff0c7224 */ /* 0x002fc800078e0a03 */
[----:B------:R-:W-:-:S04]  /*13e70*/  IMAD R13, R12, R7, RZ ;  /* 0x000000070c0d7224 */ /* 0x000fc800078e02ff */
[----:B------:R-:W-:Y:S01]  /*13e80*/  IMAD.HI.U32 R3, R3, R13, R2 ;  /* 0x0000000d03037227 */ /* 0x000fe200078e0002 */
[----:B------:R-:W-:-:S03]  /*13e90*/  IABS R2, R5 ;  /* 0x0000000500027213 */ /* 0x000fc60000000000 */
[----:B------:R-:W-:Y:S02]  /*13ea0*/  IMAD.MOV R13, RZ, RZ, -R10 ;  /* 0x000000ffff0d7224 */ /* 0x000fe400078e0a0a */
[----:B------:R-:W-:-:S04]  /*13eb0*/  IMAD.HI.U32 R10, R3, R2, RZ ;  /* 0x00000002030a7227 */ /* 0x000fc800078e00ff */
[----:B------:R-:W-:Y:S02]  /*13ec0*/  IMAD R2, R10, R13, R2 ;  /* 0x0000000d0a027224 */ /* 0x000fe400078e0202 */
[----:B------:R-:W-:-:S03]  /*13ed0*/  VIADD R3, R11, 0xffffffe ;  /* 0x0ffffffe0b037836 */ /* 0x000fc60000000000 */
[----:B------:R-:W-:-:S03]  /*13ee0*/  ISETP.GT.U32.AND P1, PT, R7, R2, PT ;  /* 0x000000020700720c */ /* 0x000fc60003f24070 */
[----:B------:R-:W0:Y:S10]  /*13ef0*/  F2I.FTZ.U32.TRUNC.NTZ R3, R3 ;  /* 0x0000000300037305 */ /* 0x000e34000021f000 */
[----:B------:R-:W-:-:S02]  /*13f00*/  @!P1 IMAD.IADD R2, R2, 0x1, -R7 ;  /* 0x0000000102029824 */ /* 0x000fc400078e0a07 */
[----:B------:R-:W-:Y:S01]  /*13f10*/  @!P1 VIADD R10, R10, 0x1 ;  /* 0x000000010a0a9836 */ /* 0x000fe20000000000 */
[----:B------:R-:W-:Y:S02]  /*13f20*/  ISETP.NE.AND P1, PT, R4, RZ, PT ;  /* 0x000000ff0400720c */ /* 0x000fe40003f25270 */
[----:B------:R-:W-:Y:S01]  /*13f30*/  ISETP.GE.U32.AND P0, PT, R2, R7, PT ;  /* 0x000000070200720c */ /* 0x000fe20003f06070 */
[----:B0-----:R-:W-:-:S04]  /*13f40*/  IMAD.MOV R2, RZ, RZ, -R3 ;  /* 0x000000ffff027224 */ /* 0x001fc800078e0a03 */
[----:B------:R-:W-:Y:S02]  /*13f50*/  IMAD R7, R2, R9, RZ ;  /* 0x0000000902077224 */ /* 0x000fe400078e02ff */
[----:B------:R-:W-:-:S04]  /*13f60*/  IMAD.MOV.U32 R2, RZ, RZ, RZ ;  /* 0x000000ffff027224 */ /* 0x000fc800078e00ff */
        /* <DEDUP_REMOVED lines=17> */
[----:B------:R-:W-:Y:S01]  /*14080*/  ISETP.GE.AND P2, PT, R2, RZ, PT ;  /* 0x000000ff0200720c */ /* 0x000fe20003f46270 */
[----:B------:R-:W-:-:S04]  /*14090*/  IMAD.MOV R2, RZ, RZ, -R10 ;  /* 0x000000ffff027224 */ /* 0x000fc800078e0a0a */
[----:B------:R-:W-:Y:S02]  /*140a0*/  IMAD R2, R4, R2, R5 ;  /* 0x0000000204027224 */ /* 0x000fe400078e0205 */
[----:B------:R-:W-:-:S06]  /*140b0*/  @P0 VIADD R7, R7, 0x1 ;  /* 0x0000000107070836 */ /* 0x000fcc0000000000 */
[----:B------:R-:W-:Y:S01]  /*140c0*/  @!P2 IMAD.MOV R7, RZ, RZ, -R7 ;  /* 0x000000ffff07a224 */ /* 0x000fe200078e0a07 */
[----:B------:R-:W-:-:S05]  /*140d0*/  @!P1 LOP3.LUT R7, RZ, R8, RZ, 0x33, !PT ;  /* 0x00000008ff079212 */ /* 0x000fca00078e33ff */
[--C-:B------:R-:W-:Y:S02]  /*140e0*/  IMAD.MOV R3, RZ, RZ, -R7.reuse ;  /* 0x000000ffff037224 */ /* 0x100fe400078e0a07 */
[C---:B------:R-:W-:Y:S02]  /*140f0*/  IMAD R7, R8.reuse, 0x1000000, R7 ;  /* 0x0100000008077824 */ /* 0x040fe400078e0207 */
[----:B------:R-:W-:-:S04]  /*14100*/  IMAD R8, R8, R3, R10 ;  /* 0x0000000308087224 */ /* 0x000fc800078e020a */
[----:B------:R-:W-:-:S05]  /*14110*/  IMAD R3, R8, 0x10000, R7 ;  /* 0x0001000008037824 */ /* 0x000fca00078e0207 */
[----:B------:R0:W-:Y:S01]  /*14120*/  STL [R1+0x8], R3 ;  /* 0x0000080301007387 */ /* 0x0001e20000100800 */
[----:B------:R-:W-:Y:S05]  /*14130*/  BRA `(.L_x_2446) ;  /* 0x0000000000f47947 */ /* 0x000fea0003800000 */
.L_x_2445:
[----:B-1----:R-:W1:Y:S02]  /*14140*/  LDC.64 R2, c[0x0][0xc90] ;  /* 0x00032400ff027b82 */ /* 0x002e640000000a00 */
[----:B-1----:R-:W-:-:S05]  /*14150*/  IMAD.WIDE R2, R14, 0x4, R2 ;  /* 0x000000040e027825 */ /* 0x002fca00078e0202 */
[----:B0-----:R0:W2:Y:S02]  /*14160*/  LDG.E R7, desc[UR40][R2.64] ;  /* 0x0000002802077981 */ /* 0x0010a4000c1e1900 */
[----:B0-----:R-:W-:Y:S02]  /*14170*/  IMAD.MOV.U32 R2, RZ, RZ, RZ ;  /* 0x000000ffff027224 */ /* 0x001fe400078e00ff */
[----:B--2---:R-:W-:-:S05]  /*14180*/  IMAD R8, R4, R7, RZ ;  /* 0x0000000704087224 */ /* 0x004fca00078e02ff */
[----:B------:R-:W-:-:S04]  /*14190*/  IABS R9, R8 ;  /* 0x0000000800097213 */ /* 0x000fc80000000000 */
[----:B------:R-:W0:Y:S08]  /*141a0*/  I2F.RP R10, R9 ;  /* 0x00000009000a7306 */ /* 0x000e300000209400 */
[----:B0-----:R-:W0:Y:S02]  /*141b0*/  MUFU.RCP R10, R10 ;  /* 0x0000000a000a7308 */ /* 0x001e240000001000 */
[----:B0-----:R-:W-:-:S06]  /*141c0*/  VIADD R11, R10, 0xffffffe ;  /* 0x0ffffffe0a0b7836 */ /* 0x001fcc0000000000 */
[----:B------:R-:W0:Y:S02]  /*141d0*/  F2I.FTZ.U32.TRUNC.NTZ R3, R11 ;  /* 0x0000000b00037305 */ /* 0x000e24000021f000 */
[----:B0-----:R-:W-:-:S04]  /*141e0*/  IMAD.MOV R12, RZ, RZ, -R3 ;  /* 0x000000ffff0c7224 */ /* 0x001fc800078e0a03 */
[----:B------:R-:W-:-:S04]  /*141f0*/  IMAD R13, R12, R9, RZ ;  /* 0x000000090c0d7224 */ /* 0x000fc800078e02ff */
[----:B------:R-:W-:Y:S01]  /*14200*/  IMAD.HI.U32 R2, R3, R13, R2 ;  /* 0x0000000d03027227 */ /* 0x000fe200078e0002 */
[----:B------:R-:W-:Y:S02]  /*14210*/  IABS R13, R5 ;  /* 0x00000005000d7213 */ /* 0x000fe40000000000 */
[----:B------:R-:W-:-:S03]  /*14220*/  IABS R3, R8 ;  /* 0x0000000800037213 */ /* 0x000fc60000000000 */
[----:B------:R-:W-:-:S04]  /*14230*/  IMAD.HI.U32 R2, R2, R13, RZ ;  /* 0x0000000d02027227 */ /* 0x000fc800078e00ff */
[----:B------:R-:W-:-:S04]  /*14240*/  IMAD.MOV R3, RZ, RZ, -R3 ;  /* 0x000000ffff037224 */ /* 0x000fc800078e0a03 */
        /* <DEDUP_REMOVED lines=11> */
[----:B------:R-:W-:Y:S02]  /*14300*/  IMAD R9, R7, R2, RZ ;  /* 0x0000000207097224 */ /* 0x000fe400078e02ff */
[----:B------:R-:W-:Y:S02]  /*14310*/  IMAD.MOV R2, RZ, RZ, -R2 ;  /* 0x000000ffff027224 */ /* 0x000fe400078e0a02 */
[----:B------:R-:W-:Y:S02]  /*14320*/  IMAD.MOV R10, RZ, RZ, -R9 ;  /* 0x000000ffff0a7224 */ /* 0x000fe400078e0a09 */
[----:B------:R-:W-:Y:S02]  /*14330*/  IMAD R8, R8, R2, R5 ;  /* 0x0000000208087224 */ /* 0x000fe400078e0205 */
[----:B------:R-:W-:Y:S01]  /*14340*/  IMAD.MOV.U32 R2, RZ, RZ, RZ ;  /* 0x000000ffff027224 */ /* 0x000fe200078e00ff */
[----:B------:R-:W-:Y:S02]  /*14350*/  VIADDMNMX R7, R10, UR5, R7, PT ;  /* 0x000000050a077c46 */ /* 0x000fe4000b800107 */
[----:B------:R-:W-:-:S02]  /*14360*/  IADD3 R9, R9, 0x1000000, R8 ;  /* 0x0100000009097810 */ /* 0x000fc40007ffe008 */
[----:B------:R-:W-:-:S04]  /*14370*/  IABS R10, R7 ;  /* 0x00000007000a7213 */ /* 0x000fc80000000000 */
[----:B------:R-:W0:Y:S08]  /*14380*/  I2F.RP R11, R10 ;  /* 0x0000000a000b7306 */ /* 0x000e300000209400 */
[----:B0-----:R-:W0:Y:S02]  /*14390*/  MUFU.RCP R11, R11 ;  /* 0x0000000b000b7308 */ /* 0x001e240000001000 */
[----:B0-----:R-:W-:Y:S01]  /*143a0*/  VIADD R3, R11, 0xffffffe ;  /* 0x0ffffffe0b037836 */ /* 0x001fe20000000000 */
[----:B------:R-:W-:-:S05]  /*143b0*/  IABS R11, R7 ;  /* 0x00000007000b7213 */ /* 0x000fca0000000000 */
[----:B------:R-:W0:Y:S02]  /*143c0*/  F2I.FTZ.U32.TRUNC.NTZ R3, R3 ;  /* 0x0000000300037305 */ /* 0x000e24000021f000 */
[----:B0-----:R-:W-:-:S04]  /*143d0*/  IMAD.MOV R5, RZ, RZ, -R3 ;  /* 0x000000ffff057224 */ /* 0x001fc800078e0a03 */
[----:B------:R-:W-:-:S04]  /*143e0*/  IMAD R5, R5, R10, RZ ;  /* 0x0000000a05057224 */ /* 0x000fc800078e02ff */
[----:B------:R-:W-:Y:S01]  /*143f0*/  IMAD.HI.U32 R2, R3, R5, R2 ;  /* 0x0000000503027227 */ /* 0x000fe200078e0002 */
[----:B------:R-:W-:-:S03]  /*14400*/  IABS R5, R8 ;  /* 0x0000000800057213 */ /* 0x000fc60000000000 */
[----:B------:R-:W-:Y:S02]  /*14410*/  IMAD.MOV R3, RZ, RZ, -R11 ;  /* 0x000000ffff037224 */ /* 0x000fe400078e0a0b */
        /* <DEDUP_REMOVED lines=11> */
[----:B------:R-:W-:Y:S01]  /*144d0*/  @!P1 LOP3.LUT R2, RZ, R7, RZ, 0x33, !PT ;  /* 0x00000007ff029212 */ /* 0x000fe200078e33ff */
[----:B------:R-:W-:-:S04]  /*144e0*/  IMAD.MOV R7, RZ, RZ, -R7 ;  /* 0x000000ffff077224 */ /* 0x000fc800078e0a07 */
[----:B------:R-:W-:-:S05]  /*144f0*/  IMAD R3, R2, R7, R9 ;  /* 0x0000000702037224 */ /* 0x000fca00078e0209 */
[----:B------:R1:W-:Y:S02]  /*14500*/  STL [R1+0x8], R3 ;  /* 0x0000080301007387 */ /* 0x0003e40000100800 */
.L_x_2446:
[----:B01----:R-:W-:-:S05]  /*14510*/  LOP3.LUT R3, RZ, R2, RZ, 0x33, !PT ;  /* 0x00000002ff037212 */ /* 0x003fca00078e33ff */
[----:B------:R-:W-:-:S05]  /*14520*/  IMAD.IADD R2, R4, 0x1, R3 ;  /* 0x0000000104027824 */ /* 0x000fca00078e0203 */
[----:B------:R1:W-:Y:S01]  /*14530*/  STL [R1+0x4], R2 ;  /* 0x0000040201007387 */ /* 0x0003e20000100800 */
[----:B------:R-:W-:Y:S05]  /*14540*/  BRA `(.L_x_2447) ;  /* 0x0000000000107947 */ /* 0x000fea0003800000 */
.L_x_2442:
[----:B------:R-:W-:Y:S01]  /*14550*/  IMAD.U32 R2, RZ, RZ, UR6 ;  /* 0x00000006ff027e24 */ /* 0x000fe2000f8e00ff */
[----:B------:R0:W-:Y:S04]  /*14560*/  STL [R1+0x4], RZ ;  /* 0x000004ff01007387 */ /* 0x0001e80000100800 */
[----:B------:R0:W-:Y:S04]  /*14570*/  STL [R1+0x8], RZ ;  /* 0x000008ff01007387 */ /* 0x0001e80000100800 */
[----:B------:R0:W-:Y:S02]  /*14580*/  STL [R1], R2 ;  /* 0x0000000201007387 */ /* 0x0001e40000100800 */
.L_x_2447:
[----:B------:R-:W2:Y:S04]  /*14590*/  LDL R8, [R1] ;  /* 0x0000000001087983 */ /* 0x000ea80000100800 */
[----:B------:R-:W2:Y:S04]  /*145a0*/  LDL R9, [R1+0x4] ;  /* 0x0000040001097983 */ /* 0x000ea80000100800 */
[----:B------:R-:W2:Y:S04]  /*145b0*/  LDL R10, [R1+0x8] ;  /* 0x00000800010a7983 */ /* 0x000ea80000100800 */
[----:B------:R-:W2:Y:S01]  /*145c0*/  LDL R11, [R1+0xc] ;  /* 0x00000c00010b7983 */ /* 0x000ea20000100800 */
[----:B------:R-:W-:-:S13]  /*145d0*/  ISETP.NE.AND P0, PT, R0, RZ, PT ;  /* 0x000000ff0000720c */ /* 0x000fda0003f05270 */
[----:B------:R-:W3:Y:S01]  /*145e0*/  @!P0 S2R R3, SR_CgaCtaId ;  /* 0x0000000000038919 */ /* 0x000ee20000008800 */
[----:B------:R-:W-:-:S04]  /*145f0*/  @!P0 MOV R0, 0x400 ;  /* 0x0000040000008802 */ /* 0x000fc80000000f00 */
[----:B---3--:R-:W-:-:S05]  /*14600*/  @!P0 LEA R0, R3, R0, 0x18 ;  /* 0x0000000003008211 */ /* 0x008fca00078ec0ff */
[----:B--2---:R2:W-:Y:S01]  /*14610*/  @!P0 STS.128 [R0+0x228d0], R8 ;  /* 0x0228d00800008388 */ /* 0x0045e20000000c00 */
[----:B------:R-:W-:Y:S06]  /*14620*/  BAR.ARV 0x5, 0x180 ;  /* 0x0146000000007b1d */ /* 0x000fec0000002000 */
.L_x_2440:
[----:B--2---:R-:W2:Y:S01]  /*14630*/  LDL R0, [R1+0xc] ;  /* 0x00000c0001007983 */ /* 0x004ea20000100800 */
[----:B------:R-:W-:-:S03]  /*14640*/  ULDC UR4, c[0x0][0xc3c] ;  /* 0x00030f0000047ab9 */ /* 0x000fc60000000800 */
[----:B------:R4:W-:Y:S01]  /*14650*/  STL [R1+0x10], RZ ;  /* 0x000010ff01007387 */ /* 0x0009e20000100800 */
[----:B--2---:R-:W-:Y:S01]  /*14660*/  ISETP.GE.AND P0, PT, R0, UR4, PT ;  /* 0x0000000400007c0c */ /* 0x004fe2000bf06270 */
[----:B------:R-:W-:-:S05]  /*14670*/  IMAD.MOV.U32 R0, RZ, RZ, 0x1 ;  /* 0x00000001ff007424 */ /* 0x000fca00078e00ff */
[----:B------:R4:W-:Y:S04]  /*14680*/  STL [R1+0x14], R0 ;  /* 0x0000140001007387 */ /* 0x0009e80000100800 */
[----:B------:R4:W-:Y:S03]  /*14690*/  STL [R1+0x48], RZ ;  /* 0x000048ff01007387 */ /* 0x0009e60000100800 */
[----:B------:R-:W-:Y:S05]  /*146a0*/  @P0 BRA `(.L_x_2448) ;  /* 0x0000005c006c0947 */ /* 0x000fea0003800000 */
[----:B------:R-:W2:Y:S01]  /*146b0*/  S2UR UR5, SR_CgaCtaId ;  /* 0x00000000000579c3 */ /* 0x000ea20000008800 */
[C---:B----4-:R-:W-:Y:S01]  /*146c0*/  IMAD.SHL.U32 R0, R6.reuse, 0x8, RZ ;  /* 0x0000000806007824 */ /* 0x050fe200078e00ff */
[----:B------:R-:W-:Y:S01]  /*146d0*/  LOP3.LUT R4, R6, 0x7f, RZ, 0xc0, !PT ;  /* 0x0000007f06047812 */ /* 0x000fe200078ec0ff */
[----:B------:R-:W-:Y:S01]  /*146e0*/  UMOV UR4, 0x400 ;  /* 0x0000040000047882 */ /* 0x000fe20000000000 */
[----:B------:R-:W-:Y:S01]  /*146f0*/  BSSY B8, `(.L_x_2448) ;  /* 0x00005d6000087945 */ /* 0x000fe20003800000 */
[----:B------:R-:W-:Y:S01]  /*14700*/  ULDC UR37, c[0x0][0xc] ;  /* 0x0000030000257ab9 */ /* 0x000fe20000000800 */
[----:B------:R-:W-:Y:S01]  /*14710*/  LOP3.LUT R3, R0, 0x1f8, RZ, 0xc0, !PT ;  /* 0x000001f800037812 */ /* 0x000fe200078ec0ff */
[----:B01----:R-:W-:Y:S01]  /*14720*/  IMAD.SHL.U32 R2, R4, 0x8, RZ ;  /* 0x0000000804027824 */ /* 0x003fe200078e00ff */
[----:B------:R-:W-:Y:S01]  /*14730*/  ULDC.64 UR38, c[0x0][0x198] ;  /* 0x0000660000267ab9 */ /* 0x000fe20000000a00 */
[----:B------:R-:W-:Y:S01]  /*14740*/  IMAD.MOV.U32 R0, RZ, RZ, 0x1 ;  /* 0x00000001ff007424 */ /* 0x000fe200078e00ff */
[----:B------:R-:W-:Y:S01]  /*14750*/  LOP3.LUT R3, R3, 0x38, R6, 0x78, !PT ;  /* 0x0000003803037812 */ /* 0x000fe200078e7806 */
[----:B------:R-:W-:-:S03]  /*14760*/  IMAD.SHL.U32 R6, R6, 0x10, RZ ;  /* 0x0000001006067824 */ /* 0x000fc600078e00ff */
[----:B------:R-:W-:Y:S02]  /*14770*/  LOP3.LUT R2, R3, 0x200, R2, 0xf8, !PT ;  /* 0x0000020003027812 */ /* 0x000fe400078ef802 */
[----:B------:R-:W-:-:S04]  /*14780*/  SHF.R.U32.HI R3, RZ, 0x3, R4 ;  /* 0x00000003ff037819 */ /* 0x000fc80000011604 */
[----:B------:R-:W-:Y:S01]  /*14790*/  LOP3.LUT R3, R3, 0x70, R6, 0xf8, !PT ;  /* 0x0000007003037812 */ /* 0x000fe200078ef806 */
[----:B--2---:R-:W-:-:S06]  /*147a0*/  ULEA UR4, UR5, UR4, 0x18 ;  /* 0x0000000405047291 */ /* 0x004fcc000f8ec03f */
[----:B------:R-:W-:-:S04]  /*147b0*/  IMAD.U32 R19, RZ, RZ, UR4 ;  /* 0x00000004ff137e24 */ /* 0x000fc8000f8e00ff */
[----:B------:R-:W-:-:S05]  /*147c0*/  IMAD R2, R2, 0x2, R19 ;  /* 0x0000000202027824 */ /* 0x000fca00078e0213 */
[----:B------:R0:W-:Y:S04]  /*147d0*/  STL [R1+0x24], R2 ;  /* 0x0000240201007387 */ /* 0x0001e80000100800 */
[----:B------:R0:W-:Y:S04]  /*147e0*/  STL [R1+0x48], RZ ;  /* 0x000048ff01007387 */ /* 0x0001e80000100800 */
[----:B------:R0:W-:Y:S04]  /*147f0*/  STL [R1+0x14], R0 ;  /* 0x0000140001007387 */ /* 0x0001e80000100800 */
[----:B------:R0:W-:Y:S02]  /*14800*/  STL [R1+0x10], RZ ;  /* 0x000010ff01007387 */ /* 0x0001e40000100800 */
.L_x_2560:
[----:B--23--:R-:W2:Y:S01]  /*14810*/  LDL R9, [R1+0xc] ;  /* 0x00000c0001097983 */ /* 0x00cea20000100800 */
[----:B------:R-:W-:Y:S05]  /*14820*/  YIELD ;  /* 0x0000000000007946 */ /* 0x000fea0003800000 */
[----:B------:R-:W-:Y:S01]  /*14830*/  ULDC.64 UR4, c[0x0][0xa28] ;  /* 0x00028a0000047ab9 */ /* 0x000fe20000000a00 */
[----:B0-----:R-:W-:Y:S01]  /*14840*/  IMAD.MOV.U32 R0, RZ, RZ, RZ ;  /* 0x000000ffff007224 */ /* 0x001fe200078e00ff */
[----:B------:R-:W-:Y:S01]  /*14850*/  ISETP.NE.U32.AND P0, PT, RZ, UR4, PT ;  /* 0x00000004ff007c0c */ /* 0x000fe2000bf05070 */
[----:B-1----:R-:W0:Y:S01]  /*14860*/  LDC.64 R4, c[0x0][0xa00] ;  /* 0x00028000ff047b82 */ /* 0x002e220000000a00 */
[----:B------:R-:W-:Y:S01]  /*14870*/  IMAD.MOV.U32 R10, RZ, RZ, RZ ;  /* 0x000000ffff0a7224 */ /* 0x000fe200078e00ff */
[----:B------:R-:W-:Y:S01]  /*14880*/  ULDC.64 UR6, c[0x0][0xa08] ;  /* 0x0002820000067ab9 */ /* 0x000fe20000000a00 */
[----:B------:R-:W-:Y:S01]  /*14890*/  ISETP.NE.AND.EX P0, PT, RZ, UR5, PT, P0 ;  /* 0x00000005ff007c0c */ /* 0x000fe2000bf05300 */
[----:B------:R-:W-:-:S12]  /*148a0*/  ULDC.64 UR4, c[0x0][0xa18] ;  /* 0x0002860000047ab9 */ /* 0x000fd80000000a00 */
[----:B------:R-:W2:Y:S02]  /*148b0*/  @P0 LDC.64 R2, c[0x0][0xa28] ;  /* 0x00028a00ff020b82 */ /* 0x000ea40000000a00 */
[----:B--2---:R-:W-:-:S05]  /*148c0*/  @P0 IMAD.WIDE R2, R9, 0x4, R2 ;  /* 0x0000000409020825 */ /* 0x004fca00078e0202 */
[----:B------:R1:W5:Y:S01]  /*148d0*/  @P0 LDG.E R0, desc[UR40][R2.64] ;  /* 0x0000002802000981 */ /* 0x000362000c1e1900 */
[----:B------:R-:W-:Y:S01]  /*148e0*/  ISETP.NE.U32.AND P0, PT, RZ, UR4, PT ;  /* 0x00000004ff007c0c */ /* 0x000fe2000bf05070 */
[----:B0-----:R-:W-:Y:S01]  /*148f0*/  IMAD.WIDE R4, R9, 0x4, R4 ;  /* 0x0000000409047825 */ /* 0x001fe200078e0204 */
[----:B------:R-:W-:Y:S02]  /*14900*/  ISETP.NE.U32.AND P1, PT, RZ, UR6, PT ;  /* 0x00000006ff007c0c */ /* 0x000fe4000bf25070 */
[----:B------:R-:W-:Y:S01]  /*14910*/  ISETP.NE.AND.EX P2, PT, RZ, UR5, PT, P0 ;  /* 0x00000005ff007c0c */ /* 0x000fe2000bf45300 */
[----:B------:R-:W-:Y:S01]  /*14920*/  ULDC.64 UR4, c[0x0][0xa00] ;  /* 0x0002800000047ab9 */ /* 0x000fe20000000a00 */
[----:B------:R-:W-:Y:S01]  /*14930*/  ISETP.NE.AND.EX P1, PT, RZ, UR7, PT, P1 ;  /* 0x00000007ff007c0c */ /* 0x000fe2000bf25310 */
[----:B------:R-:W-:Y:S01]  /*14940*/  IMAD.MOV.U32 R8, RZ, RZ, RZ ;  /* 0x000000ffff087224 */ /* 0x000fe200078e00ff */
[----:B------:R-:W-:Y:S01]  /*14950*/  ISETP.NE.U32.AND P0, PT, RZ, UR4, PT ;  /* 0x00000004ff007c0c */ /* 0x000fe2000bf05070 */
[----:B-1----:R-:W0:Y:S03]  /*14960*/  LDC.64 R2, c[0x0][0xa08] ;  /* 0x00028200ff027b82 */ /* 0x002e260000000a00 */
[----:B------:R-:W-:-:S05]  /*14970*/  ISETP.NE.AND.EX P0, PT, RZ, UR5, PT, P0 ;  /* 0x00000005ff007c0c */ /* 0x000fca000bf05300 */
[----:B------:R-:W1:Y:S08]  /*14980*/  @P2 LDC.64 R6, c[0x0][0xa18] ;  /* 0x00028600ff062b82 */ /* 0x000e700000000a00 */
[----:B------:R-:W2:Y:S01]  /*14990*/  @P0 LDG.E R10, desc[UR40][R4.64] ;  /* 0x00000028040a0981 */ /* 0x000ea2000c1e1900 */
[----:B------:R-:W-:Y:S01]  /*149a0*/  ULDC UR4, c[0x0][0x288] ;  /* 0x0000a20000047ab9 */ /* 0x000fe20000000800 */
[----:B0-----:R-:W-:-:S05]  /*149b0*/  IMAD.WIDE R2, R9, 0x4, R2 ;  /* 0x0000000409027825 */ /* 0x001fca00078e0202 */
[----:B------:R-:W5:Y:S01]  /*149c0*/  @P1 LDG.E R8, desc[UR40][R2.64] ;  /* 0x0000002802081981 */ /* 0x000f62000c1e1900 */
[----:B-1----:R-:W-:-:S03]  /*149d0*/  @P2 IMAD.WIDE R6, R9, 0x4, R6 ;  /* 0x0000000409062825 */ /* 0x002fc600078e0206 */
        /* <DEDUP_REMOVED lines=14> */
[----:B------:R-:W0:Y:S04]  /*14ac0*/  LDG.E R7, desc[UR40][R4.64] ;  /* 0x0000002804077981 */ /* 0x000e28000c1e1900 */
[----:B------:R-:W0:Y:S02]  /*14ad0*/  LDG.E R4, desc[UR40][R4.64+0x4] ;  /* 0x0000042804047981 */ /* 0x000e24000c1e1900 */
[----:B0-----:R-:W-:-:S05]  /*14ae0*/  IMAD.IADD R10, R4, 0x1, -R7 ;  /* 0x00000001040a7824 */ /* 0x001fca00078e0a07 */
[----:B------:R1:W-:Y:S02]  /*14af0*/  STL [R1+0x2c], R10 ;  /* 0x00002c0a01007387 */ /* 0x0003e40000100800 */
.L_x_2449:
[----:B------:R-:W2:Y:S01]  /*14b00*/  LDL.LU R5, [R1+0x8] ;  /* 0x0000080001057983 */ /* 0x000ea20000300800 */
[----:B------:R-:W-:Y:S02]  /*14b10*/  ULDC.64 UR4, c[0x0][0xa20] ;  /* 0x0002880000047ab9 */ /* 0x000fe40000000a00 */
[----:B------:R-:W-:-:S04]  /*14b20*/  ISETP.NE.U32.AND P0, PT, RZ, UR4, PT ;  /* 0x00000004ff007c0c */ /* 0x000fc8000bf05070 */
[----:B------:R-:W-:Y:S02]  /*14b30*/  ISETP.NE.AND.EX P0, PT, RZ, UR5, PT, P0 ;  /* 0x00000005ff007c0c */ /* 0x000fe4000bf05300 */
[C---:B--2---:R-:W-:Y:S02]  /*14b40*/  LOP3.LUT R7, R5.reuse, 0xff000000, RZ, 0xc0, !PT ;  /* 0xff00000005077812 */ /* 0x044fe400078ec0ff */
[C---:B------:R-:W-:Y:S02]  /*14b50*/  LOP3.LUT R4, R5.reuse, 0xff0000, RZ, 0xc0, !PT ;  /* 0x00ff000005047812 */ /* 0x040fe400078ec0ff */
[----:B------:R-:W-:Y:S02]  /*14b60*/  SHF.R.U32.HI R7, RZ, 0x8, R7 ;  /* 0x00000008ff077819 */ /* 0x000fe40000011607 */
[----:B------:R-:W-:Y:S02]  /*14b70*/  LOP3.LUT R17, R5, 0xffff, RZ, 0xc0, !PT ;  /* 0x0000ffff05117812 */ /* 0x000fe400078ec0ff */
[----:B------:R-:W-:Y:S01]  /*14b80*/  LEA.HI R7, R4, R7, RZ, 0x10 ;  /* 0x0000000704077211 */ /* 0x000fe200078f80ff */
[----:B-----5:R-:W-:-:S05]  /*14b90*/  IMAD.IADD R4, R8, 0x1, R0 ;  /* 0x0000000108047824 */ /* 0x020fca00078e0200 */
[----:B------:R2:W-:Y:S01]  /*14ba0*/  STL [R1+0x18], R4 ;  /* 0x0000180401007387 */ /* 0x0005e20000100800 */
[----:B------:R-:W-:Y:S05]  /*14bb0*/  @!P0 BRA `(.L_x_2450) ;  /* 0x0000000000108947 */ /* 0x000fea0003800000 */
[----:B------:R-:W3:Y:S02]  /*14bc0*/  LDC.64 R2, c[0x0][0xa20] ;  /* 0x00028800ff027b82 */ /* 0x000ee40000000a00 */
[----:B---3--:R-:W-:-:S05]  /*14bd0*/  IMAD.WIDE R2, R9, 0x4, R2 ;  /* 0x0000000409027825 */ /* 0x008fca00078e0202 */
[----:B------:R3:W5:Y:S01]  /*14be0*/  LDG.E R6, desc[UR40][R2.64] ;  /* 0x0000002802067981 */ /* 0x000762000c1e1900 */
[----:B------:R-:W-:Y:S05]  /*14bf0*/  BRA `(.L_x_2451) ;  /* 0x0000000000107947 */ /* 0x000fea0003800000 */
.L_x_2450:
[----:B------:R-:W-:Y:S05]  /*14c00*/  @!P1 BRA `(.L_x_2451) ;  /* 0x00000000000c9947 */ /* 0x000fea0003800000 */
[----:B------:R-:W3:Y:S04]  /*14c10*/  LDG.E R6, desc[UR40][R2.64] ;  /* 0x0000002802067981 */ /* 0x000ee8000c1e1900 */
[----:B------:R-:W3:Y:S02]  /*14c20*/  LDG.E R2, desc[UR40][R2.64+0x4] ;  /* 0x0000042802027981 */ /* 0x000ee4000c1e1900 */
[----:B---3--:R-:W-:-:S07]  /*14c30*/  IMAD.IADD R6, R2, 0x1, -R6 ;  /* 0x0000000102067824 */ /* 0x008fce00078e0a06 */
.L_x_2451:
[----:B--2---:R-:W2:Y:S01]  /*14c40*/  LDL.LU R4, [R1+0x4] ;  /* 0x0000040001047983 */ /* 0x004ea20000300800 */
[----:B---3--:R-:W3:Y:S01]  /*14c50*/  LDC R2, c[0x0][0x448] ;  /* 0x00011200ff027b82 */ /* 0x008ee20000000800 */
[----:B-----5:R-:W-:Y:S01]  /*14c60*/  IMAD.IADD R0, R6, 0x1, -R0 ;  /* 0x0000000106007824 */ /* 0x020fe200078e0a00 */
[----:B---3--:R-:W-:-:S13]  /*14c70*/  ISETP.NE.AND P1, PT, R2, 0x1, PT ;  /* 0x000000010200780c */ /* 0x008fda0003f25270 */
[----:B------:R-:W3:Y:S08]  /*14c80*/  @P1 LDC R3, c[0x0][0x44c] ;  /* 0x00011300ff031b82 */ /* 0x000ef00000000800 */
[----:B------:R-:W4:Y:S01]  /*14c90*/  @P1 LDC R2, c[0x0][0x450] ;  /* 0x00011400ff021b82 */ /* 0x000f220000000800 */
[----:B--2---:R-:W-:-:S04]  /*14ca0*/  IMAD.SHL.U32 R11, R4, 0x80, RZ ;  /* 0x00000080040b7824 */ /* 0x004fc800078e00ff */
[----:B------:R-:W-:Y:S01]  /*14cb0*/  VIADD R4, R11, 0x7f ;  /* 0x0000007f0b047836 */ /* 0x000fe20000000000 */
[----:B------:R2:W-:Y:S03]  /*14cc0*/  STL [R1+0x28], R11 ;  /* 0x0000280b01007387 */ /* 0x0005e60000100800 */
[----:B---3--:R-:W-:-:S04]  /*14cd0*/  @P1 IMAD.HI.U32 R3, R4, R3, RZ ;  /* 0x0000000304031227 */ /* 0x008fc800078e00ff */
[----:B------:R-:W-:Y:S01]  /*14ce0*/  IMAD.MOV.U32 R6, RZ, RZ, R4 ;  /* 0x000000ffff067224 */ /* 0x000fe200078e0004 */
[----:B----4-:R-:W-:Y:S01]  /*14cf0*/  @P1 SHF.R.U32.HI R6, RZ, R2, R3 ;  /* 0x00000002ff061219 */ /* 0x010fe20000011603 */
[----:B------:R-:W-:-:S04]  /*14d00*/  VIADD R2, R0, 0x5f ;  /* 0x0000005f00027836 */ /* 0x000fc80000000000 */
[----:B------:R-:W-:-:S05]  /*14d10*/  IMAD.HI R2, R2, 0x2aaaaaab, RZ ;  /* 0x2aaaaaab02027827 */ /* 0x000fca00078e02ff */
[----:B------:R-:W-:-:S04]  /*14d20*/  SHF.R.U32.HI R3, RZ, 0x1f, R2 ;  /* 0x0000001fff037819 */ /* 0x000fc80000011602 */
[----:B------:R-:W-:Y:S02]  /*14d30*/  LEA.HI.SX32 R9, R2, R3, 0x1c ;  /* 0x0000000302097211 */ /* 0x000fe400078fe2ff */
[----:B------:R-:W-:-:S03]  /*14d40*/  IADD3 R2, R0, 0x1, -R10 ;  /* 0x0000000100027810 */ /* 0x000fc60007ffe80a */
[----:B------:R2:W-:Y:S02]  /*14d50*/  STL [R1+0x58], R9 ;  /* 0x0000580901007387 */ /* 0x0005e40000100800 */
[----:B------:R-:W-:Y:S02]  /*14d60*/  IMAD.IADD R6, R2, 0x1, R6 ;  /* 0x0000000102067824 */ /* 0x000fe400078e0206 */
[----:B------:R-:W3:Y:S02]  /*14d70*/  LDC.64 R2, c[0x0][0x9e0] ;  /* 0x00027800ff027b82 */ /* 0x000ee40000000a00 */
[----:B---3--:R-:W-:Y:S01]  /*14d80*/  ISETP.GE.AND P2, PT, R3, 0x1, PT ;  /* 0x000000010300780c */ /* 0x008fe20003f46270 */
[----:B------:R-:W-:-:S12]  /*14d90*/  IMAD.IADD R2, R6, 0x1, R2 ;  /* 0x0000000106027824 */ /* 0x000fd800078e0202 */
[----:B--2---:R-:W-:Y:S05]  /*14da0*/  @!P2 BRA `(.L_x_2452) ;  /* 0x000000000048a947 */ /* 0x004fea0003800000 */
[C---:B------:R-:W-:Y:S01]  /*14db0*/  ISETP.GT.AND P0, PT, R6.reuse, RZ, PT ;  /* 0x000000ff0600720c */ /* 0x040fe20003f04270 */
[----:B------:R-:W-:Y:S01]  /*14dc0*/  BSSY B0, `(.L_x_2453) ;  /* 0x000000e000007945 */ /* 0x000fe20003800000 */
[----:B------:R-:W-:-:S11]  /*14dd0*/  VIADD R8, R6, 0xffffffff ;  /* 0xffffffff06087836 */ /* 0x000fd60000000000 */
[----:B------:R-:W-:Y:S05]  /*14de0*/  @P0 BRA `(.L_x_2454) ;  /* 0x00000000001c0947 */ /* 0x000fea0003800000 */
[----:B------:R-:W-:Y:S01]  /*14df0*/  ISETP.NE.AND P0, PT, R3, 0x1, PT ;  /* 0x000000010300780c */ /* 0x000fe20003f05270 */
[----:B------:R-:W-:-:S12]  /*14e00*/  IMAD.MOV R6, RZ, RZ, -R6 ;  /* 0x000000ffff067224 */ /* 0x000fd800078e0a06 */
[----:B------:R-:W2:Y:S02]  /*14e10*/  @P0 LDC.64 R4, c[0x0][0x9e8] ;  /* 0x00027a00ff040b82 */ /* 0x000ea40000000a00 */
[----:B--2---:R-:W-:-:S05]  /*14e20*/  @P0 IMAD.HI.U32 R4, R6, R4, RZ ;  /* 0x0000000406040227 */ /* 0x004fca00078e00ff */
[----:B------:R-:W-:-:S04]  /*14e30*/  @P0 SHF.R.U32.HI R6, RZ, R5, R4 ;  /* 0x00000005ff060219 */ /* 0x000fc80000011604 */
[----:B------:R-:W-:Y:S01]  /*14e40*/  LOP3.LUT R8, RZ, R6, RZ, 0x33, !PT ;  /* 0x00000006ff087212 */ /* 0x000fe200078e33ff */
[----:B------:R-:W-:Y:S06]  /*14e50*/  BRA `(.L_x_2455) ;  /* 0x0000000000107947 */ /* 0x000fec0003800000 */
.L_x_2454:
[----:B------:R-:W-:-:S13]  /*14e60*/  ISETP.NE.AND P0, PT, R3, 0x1, PT ;  /* 0x000000010300780c */ /* 0x000fda0003f05270 */
[----:B------:R-:W2:Y:S02]  /*14e70*/  @P0 LDC.64 R4, c[0x0][0x9e8] ;  /* 0x00027a00ff040b82 */ /* 0x000ea40000000a00 */
[----:B--2---:R-:W-:-:S05]  /*14e80*/  @P0 IMAD.HI.U32 R4, R8, R4, RZ ;  /* 0x0000000408040227 */ /* 0x004fca00078e00ff */
[----:B------:R-:W-:-:S07]  /*14e90*/  @P0 SHF.R.U32.HI R8, RZ, R5, R4 ;  /* 0x00000005ff080219 */ /* 0x000fce0000011604 */
.L_x_2455:
[----:B------:R-:W-:Y:S05]  /*14ea0*/  BSYNC B0 ;  /* 0x0000000000007941 */ /* 0x000fea0003800000 */
.L_x_2453:
[----:B------:R-:W-:-:S05]  /*14eb0*/  IMAD R8, R8, R3, R3 ;  /* 0x0000000308087224 */ /* 0x000fca00078e0203 */
[----:B------:R-:W-:-:S07]  /*14ec0*/  VIMNMX R2, R2, R8, PT ;  /* 0x0000000802027248 */ /* 0x000fce0003fe0100 */
.L_x_2452:
[----:B------:R-:W2:Y:S01]  /*14ed0*/  @P1 LDC R4, c[0x0][0x44c] ;  /* 0x00011300ff041b82 */ /* 0x000ea20000000800 */
[----:B------:R-:W-:Y:S01]  /*14ee0*/  VIADD R2, R2, 0x5f ;  /* 0x0000005f02027836 */ /* 0x000fe20000000000 */
[----:B------:R-:W-:Y:S01]  /*14ef0*/  ULDC UR4, c[0x0][0x9dc] ;  /* 0x0002770000047ab9 */ /* 0x000fe20000000800 */
[----:B------:R-:W-:Y:S02]  /*14f00*/  IMAD.MOV.U32 R5, RZ, RZ, R11 ;  /* 0x000000ffff057224 */ /* 0x000fe400078e000b */
[----:B------:R-:W-:-:S03]  /*14f10*/  IMAD.HI R2, R2, 0x2aaaaaab, RZ ;  /* 0x2aaaaaab02027827 */ /* 0x000fc600078e02ff */
[----:B------:R-:W3:Y:S01]  /*14f20*/  @P1 LDC R6, c[0x0][0x450] ;  /* 0x00011400ff061b82 */ /* 0x000ee20000000800 */
[----:B--2---:R-:W-:-:S05]  /*14f30*/  @P1 IMAD.HI.U32 R4, R11, R4, RZ ;  /* 0x000000040b041227 */ /* 0x004fca00078e00ff */
[----:B---3--:R-:W-:-:S04]  /*14f40*/  @P1 SHF.R.U32.HI R5, RZ, R6, R4 ;  /* 0x00000006ff051219 */ /* 0x008fc80000011604 */
[----:B------:R-:W-:Y:S02]  /*14f50*/  IADD3 R6, R5, R0, -R10 ;  /* 0x0000000005067210 */ /* 0x000fe40007ffe80a */
[----:B------:R-:W-:-:S04]  /*14f60*/  SHF.R.U32.HI R0, RZ, 0x1f, R2 ;  /* 0x0000001fff007819 */ /* 0x000fc80000011602 */
[----:B------:R-:W-:Y:S01]  /*14f70*/  LEA.HI.SX32 R4, R2, R0, 0x1c ;  /* 0x0000000002047211 */ /* 0x000fe200078fe2ff */
[----:B------:R-:W-:-:S03]  /*14f80*/  VIADD R2, R6, -UR4 ;  /* 0x8000000406027c36 */ /* 0x000fc60008000000 */
[----:B------:R-:W-:Y:S01]  /*14f90*/  VIMNMX R0, R9, R4, PT ;  /* 0x0000000409007248 */ /* 0x000fe20003fe0100 */
[----:B------:R2:W-:Y:S01]  /*14fa0*/  STL [R1+0x54], R4 ;  /* 0x0000540401007387 */ /* 0x0005e20000100800 */
[----:B------:R-:W-:Y:S05]  /*14fb0*/  @!P2 BRA `(.L_x_2456) ;  /* 0x000000000044a947 */ /* 0x000fea0003800000 */
[----:B------:R-:W-:Y:S01]  /*14fc0*/  ISETP.GT.AND P0, PT, R6, -0x1, PT ;  /* 0xffffffff0600780c */ /* 0x000fe20003f04270 */
[----:B------:R-:W-:-:S12]  /*14fd0*/  BSSY B0, `(.L_x_2457) ;  /* 0x000000d000007945 */ /* 0x000fd80003800000 */
[----:B------:R-:W-:Y:S05]  /*14fe0*/  @P0 BRA `(.L_x_2458) ;  /* 0x00000000001c0947 */ /* 0x000fea0003800000 */
[----:B------:R-:W-:Y:S02]  /*14ff0*/  ISETP.NE.AND P0, PT, R3, 0x1, PT ;  /* 0x000000010300780c */ /* 0x000fe40003f05270 */
[----:B------:R-:W-:-:S11]  /*15000*/  LOP3.LUT R6, RZ, R6, RZ, 0x33, !PT ;  /* 0x00000006ff067212 */ /* 0x000fd600078e33ff */
[----:B--2---:R-:W2:Y:S02]  /*15010*/  @P0 LDC.64 R4, c[0x0][0x9e8] ;  /* 0x00027a00ff040b82 */ /* 0x004ea40000000a00 */
[----:B--2---:R-:W-:-:S05]  /*15020*/  @P0 IMAD.HI.U32 R4, R6, R4, RZ ;  /* 0x0000000406040227 */ /* 0x004fca00078e00ff */
[----:B------:R-:W-:-:S04]  /*15030*/  @P0 SHF.R.U32.HI R6, RZ, R5, R4 ;  /* 0x00000005ff060219 */ /* 0x000fc80000011604 */
[----:B------:R-:W-:Y:S01]  /*15040*/  LOP3.LUT R6, RZ, R6, RZ, 0x33, !PT ;  /* 0x00000006ff067212 */ /* 0x000fe200078e33ff */
[----:B------:R-:W-:Y:S06]  /*15050*/  BRA `(.L_x_2459) ;  /* 0x0000000000107947 */ /* 0x000fec0003800000 */
.L_x_2458:
[----:B------:R-:W-:-:S13]  /*15060*/  ISETP.NE.AND P0, PT, R3, 0x1, PT ;  /* 0x000000010300780c */ /* 0x000fda0003f05270 */
[----:B--2---:R-:W2:Y:S02]  /*15070*/  @P0 LDC.64 R4, c[0x0][0x9e8] ;  /* 0x00027a00ff040b82 */ /* 0x004ea40000000a00 */
[----:B--2---:R-:W-:-:S05]  /*15080*/  @P0 IMAD.HI.U32 R4, R6, R4, RZ ;  /* 0x0000000406040227 */ /* 0x004fca00078e00ff */
[----:B------:R-:W-:-:S07]  /*15090*/  @P0 SHF.R.U32.HI R6, RZ, R5, R4 ;  /* 0x00000005ff060219 */ /* 0x000fce0000011604 */
.L_x_2459:
[----:B------:R-:W-:Y:S05]  /*150a0*/  BSYNC B0 ;  /* 0x0000000000007941 */ /* 0x000fea0003800000 */
.L_x_2457:
[----:B------:R-:W-:-:S05]  /*150b0*/  IMAD R3, R6, R3, RZ ;  /* 0x0000000306037224 */ /* 0x000fca00078e02ff */
[----:B------:R-:W-:-:S07]  /*150c0*/  VIMNMX R2, R2, R3, !PT ;  /* 0x0000000302027248 */ /* 0x000fce0007fe0100 */
.L_x_2456:
[----:B------:R-:W-:Y:S01]  /*150d0*/  IMAD.HI R2, R2, 0x2aaaaaab, RZ ;  /* 0x2aaaaaab02027827 */ /* 0x000fe200078e02ff */
[----:B--2---:R-:W-:Y:S01]  /*150e0*/  SHF.R.U32.HI R4, RZ, 0x10, R7 ;  /* 0x00000010ff047819 */ /* 0x004fe20000011607 */
[----:B------:R-:W-:Y:S01]  /*150f0*/  BSSY B0, `(.L_x_2460) ;  /* 0x000002a000007945 */ /* 0x000fe20003800000 */
[----:B------:R-:W-:Y:S01]  /*15100*/  LOP3.LUT R8, R7, 0xff, RZ, 0xc0, !PT ;  /* 0x000000ff07087812 */ /* 0x000fe200078ec0ff */
[----:B------:R-:W-:Y:S01]  /*15110*/  IMAD.MOV.U32 R5, RZ, RZ, RZ ;  /* 0x000000ffff057224 */ /* 0x000fe200078e00ff */
[----:B------:R-:W-:Y:S02]  /*15120*/  SHF.R.U32.HI R3, RZ, 0x1f, R2 ;  /* 0x0000001fff037819 */ /* 0x000fe40000011602 */
[----:B------:R-:W-:Y:S01]  /*15130*/  ISETP.NE.AND P0, PT, R4, RZ, PT ;  /* 0x000000ff0400720c */ /* 0x000fe20003f05270 */
[----:B01----:R-:W-:Y:S01]  /*15140*/  IMAD.MOV.U32 R10, RZ, RZ, R5 ;  /* 0x000000ffff0a7224 */ /* 0x003fe200078e0005 */
[----:B------:R-:W-:-:S04]  /*15150*/  LEA.HI.SX32 R3, R2, R3, 0x1c ;  /* 0x0000000302037211 */ /* 0x000fc800078fe2ff */
[----:B------:R-:W-:-:S04]  /*15160*/  VIMNMX R9, RZ, R3, !PT ;  /* 0x00000003ff097248 */ /* 0x000fc80007fe0100 */
[----:B------:R-:W-:Y:S01]  /*15170*/  ISETP.GT.AND P1, PT, R0, R9, PT ;  /* 0x000000090000720c */ /* 0x000fe20003f24270 */
[----:B------:R0:W-:Y:S02]  /*15180*/  STL [R1+0x34], R9 ;  /* 0x0000340901007387 */ /* 0x0001e40000100800 */
[----:B------:R-:W1:Y:S02]  /*15190*/  @!P0 LDC R4, c[0x0][0x9f0] ;  /* 0x00027c00ff048b82 */ /* 0x000e640000000800 */
[----:B------:R0:W-:Y:S04]  /*151a0*/  STL [R1+0x38], R5 ;  /* 0x0000380501007387 */ /* 0x0001e80000100800 */
[----:B------:R0:W-:Y:S04]  /*151b0*/  STL [R1+0x50], R8 ;  /* 0x0000500801007387 */ /* 0x0001e80000100800 */
[----:B------:R-:W-:Y:S05]  /*151c0*/  @!P1 BRA `(.L_x_2461) ;  /* 0x0000000000709947 */ /* 0x000fea0003800000 */
[-C--:B01----:R-:W-:Y:S02]  /*151d0*/  IABS R5, R4.reuse ;  /* 0x0000000400057213 */ /* 0x083fe40000000000 */
[----:B------:R-:W-:Y:S02]  /*151e0*/  IABS R7, R4 ;  /* 0x0000000400077213 */ /* 0x000fe40000000000 */
[----:B------:R-:W0:Y:S03]  /*151f0*/  I2F.RP R2, R5 ;  /* 0x0000000500027306 */ /* 0x000e260000209400 */
[----:B------:R-:W-:-:S05]  /*15200*/  IMAD.MOV R7, RZ, RZ, -R7 ;  /* 0x000000ffff077224 */ /* 0x000fca00078e0a07 */
[----:B0-----:R-:W0:Y:S02]  /*15210*/  MUFU.RCP R2, R2 ;  /* 0x0000000200027308 */ /* 0x001e240000001000 */
[----:B0-----:R-:W-:-:S06]  /*15220*/  VIADD R2, R2, 0xffffffe ;  /* 0x0ffffffe02027836 */ /* 0x001fcc0000000000 */
[----:B------:R-:W0:Y:S02]  /*15230*/  F2I.FTZ.U32.TRUNC.NTZ R3, R2 ;  /* 0x0000000200037305 */ /* 0x000e24000021f000 */
[----:B0-----:R-:W-:-:S04]  /*15240*/  IMAD.MOV R2, RZ, RZ, -R3 ;  /* 0x000000ffff027224 */ /* 0x001fc800078e0a03 */
[----:B------:R-:W-:Y:S02]  /*15250*/  IMAD R6, R2, R5, RZ ;  /* 0x0000000502067224 */ /* 0x000fe400078e02ff */
[----:B------:R-:W-:-:S04]  /*15260*/  IMAD.MOV.U32 R2, RZ, RZ, RZ ;  /* 0x000000ffff027224 */ /* 0x000fc800078e00ff */
[----:B------:R-:W-:Y:S01]  /*15270*/  IMAD.HI.U32 R6, R3, R6, R2 ;  /* 0x0000000603067227 */ /* 0x000fe200078e0002 */
[----:B------:R-:W-:-:S05]  /*15280*/  IADD3 R3, R4, -0x1, R0 ;  /* 0xffffffff04037810 */ /* 0x000fca0007ffe000 */
[----:B------:R-:W-:-:S05]  /*15290*/  IMAD.IADD R3, R3, 0x1, -R9 ;  /* 0x0000000103037824 */ /* 0x000fca00078e0a09 */
[----:B------:R-:W-:Y:S02]  /*152a0*/  IABS R2, R3 ;  /* 0x0000000300027213 */ /* 0x000fe40000000000 */
[----:B------:R-:W-:-:S03]  /*152b0*/  LOP3.LUT R3, R3, R4, RZ, 0x3c, !PT ;  /* 0x0000000403037212 */ /* 0x000fc600078e3cff */
        /* <DEDUP_REMOVED lines=13> */
.L_x_2461:
[----:B------:R-:W-:Y:S05]  /*15390*/  BSYNC B0 ;  /* 0x0000000000007941 */ /* 0x000fea0003800000 */
.L_x_2460:
[----:B------:R-:W-:Y:S01]  /*153a0*/  IMAD.MOV.U32 R3, RZ, RZ, R10 ;  /* 0x000000ffff037224 */ /* 0x000fe200078e000a */
[----:B------:R-:W-:Y:S03]  /*153b0*/  BSSY B7, `(.L_x_2462) ;  /* 0x00003ec000077945 */ /* 0x000fe60003800000 */
[----:B------:R-:W-:-:S05]  /*153c0*/  IMAD R2, R8, R3, R9 ;  /* 0x0000000308027224 */ /* 0x000fca00078e0209 */
        /* <DEDUP_REMOVED lines=9> */
[----:B0-----:R-:W0:Y:S01]  /*15460*/  S2R R5, SR_LANEID ;  /* 0x0000000000057919 */ /* 0x001e220000000000 */
[----:B------:R-:W-:Y:S01]  /*15470*/  VOTEU.ANY UR4, UPT, PT ;  /* 0x0000000000047886 */ /* 0x000fe200038e0100 */
[----:B------:R-:W3:Y:S01]  /*15480*/  LDC.64 R2, c[0x0][0xc60] ;  /* 0x00031800ff027b82 */ /* 0x000ee20000000a00 */
[----:B------:R-:W0:Y:S02]  /*15490*/  FLO.U32 R0, UR4 ;  /* 0x0000000400007d00 */ /* 0x000e2400080e0000 */
[----:B0-----:R-:W-:-:S06]  /*154a0*/  ISETP.EQ.U32.AND P0, PT, R0, R5, PT ;  /* 0x000000050000720c */ /* 0x001fcc0003f02070 */
[----:B------:R-:W3:Y:S07]  /*154b0*/  POPC R5, UR4 ;  /* 0x0000000400057d09 */ /* 0x000eee0008000000 */
[----:B---3--:R-:W3:Y:S01]  /*154c0*/  @P0 ATOMG.E.ADD.STRONG.GPU PT, R3, desc[UR40][R2.64], R5 ;  /* 0x00000005020309a8 */ /* 0x008ee200081ee1e8 */
[----:B-1----:R-:W0:Y:S02]  /*154d0*/  S2R R4, SR_LTMASK ;  /* 0x0000000000047919 */ /* 0x002e240000003900 */
[----:B0-----:R-:W-:-:S04]  /*154e0*/  LOP3.LUT R4, R4, UR4, RZ, 0xc0, !PT ;  /* 0x0000000404047c12 */ /* 0x001fc8000f8ec0ff */
[----:B------:R-:W0:Y:S01]  /*154f0*/  POPC R7, R4 ;  /* 0x0000000400077309 */ /* 0x000e220000000000 */
[----:B---3--:R-:W0:Y:S02]  /*15500*/  SHFL.IDX PT, R0, R3, R0, 0x1f ;  /* 0x00001f0003007589 */ /* 0x008e2400000e0000 */
[----:B0-----:R-:W-:-:S05]  /*15510*/  IADD3 R0, R0, UR37, R7 ;  /* 0x0000002500007c10 */ /* 0x001fca000fffe007 */
[----:B------:R4:W-:Y:S01]  /*15520*/  STL [R1], R0 ;  /* 0x0000000001007387 */ /* 0x0009e20000100800 */
[----:B------:R-:W-:Y:S05]  /*15530*/  BRA `(.L_x_2464) ;  /* 0x0000003c004c7947 */ /* 0x000fea0003800000 */
.L_x_2463:
        /* <DEDUP_REMOVED lines=13> */
[----:B--2---:R-:W-:Y:S02]  /*15610*/  IMAD.U32 R10, RZ, RZ, UR4 ;  /* 0x00000004ff0a7e24 */ /* 0x004fe4000f8e00ff */
[----:B------:R-:W-:Y:S02]  /*15620*/  IMAD.U32 R11, RZ, RZ, UR5 ;  /* 0x00000005ff0b7e24 */ /* 0x000fe4000f8e00ff */
[----:B------:R-:W-:Y:S02]  /*15630*/  IMAD.MOV.U32 R8, RZ, RZ, 0x70 ;  /* 0x00000070ff087424 */ /* 0x000fe400078e00ff */
[----:B------:R-:W-:Y:S02]  /*15640*/  IMAD.MOV.U32 R12, RZ, RZ, 0x1 ;  /* 0x00000001ff0c7424 */ /* 0x000fe400078e00ff */
[----:B------:R-:W-:-:S07]  /*15650*/  IMAD.MOV.U32 R13, RZ, RZ, RZ ;  /* 0x000000ffff0d7224 */ /* 0x000fce00078e00ff */
[----:B------:R-:W-:-:S07]  /*15660*/  LEPC R20, `(.L_x_2466) ;  /* 0x000000001014794e */ /* 0x000fce0000000000 */
[----:B-1----:R-:W-:Y:S05]  /*15670*/  CALL.ABS.NOINC R2 ;  /* 0x0000000002007343 */ /* 0x002fea0003c00000 */
.L_x_2466:
[----:B------:R-:W-:Y:S05]  /*15680*/  BSYNC B6 ;  /* 0x0000000000067941 */ /* 0x000fea0003800000 */
.L_x_2465:
        /* <DEDUP_REMOVED lines=9> */
[----:B-1----:R-:W-:Y:S02]  /*15720*/  IMAD.U32 R4, RZ, RZ, UR6 ;  /* 0x00000006ff047e24 */ /* 0x002fe4000f8e00ff */
[----:B0-----:R-:W-:Y:S02]  /*15730*/  IMAD.U32 R5, RZ, RZ, UR7 ;  /* 0x00000007ff057e24 */ /* 0x001fe4000f8e00ff */
[----:B------:R-:W-:Y:S02]  /*15740*/  IMAD.U32 R6, RZ, RZ, UR8 ;  /* 0x00000008ff067e24 */ /* 0x000fe4000f8e00ff */
[----:B------:R-:W-:-:S02]  /*15750*/  IMAD.U32 R7, RZ, RZ, UR9 ;  /* 0x00000009ff077e24 */ /* 0x000fc4000f8e00ff */
[----:B--2---:R-:W-:Y:S02]  /*15760*/  IMAD.U32 R10, RZ, RZ, UR4 ;  /* 0x00000004ff0a7e24 */ /* 0x004fe4000f8e00ff */
[----:B------:R-:W-:Y:S02]  /*15770*/  IMAD.U32 R11, RZ, RZ, UR5 ;  /* 0x00000005ff0b7e24 */ /* 0x000fe4000f8e00ff */
[----:B------:R-:W-:Y:S02]  /*15780*/  IMAD.MOV.U32 R8, RZ, RZ, 0x70 ;  /* 0x00000070ff087424 */ /* 0x000fe400078e00ff */
[----:B------:R-:W-:Y:S02]  /*15790*/  IMAD.MOV.U32 R12, RZ, RZ, 0x1 ;  /* 0x00000001ff0c7424 */ /* 0x000fe400078e00ff */
[----:B---3--:R-:W-:-:S07]  /*157a0*/  IMAD.MOV.U32 R13, RZ, RZ, RZ ;  /* 0x000000ffff0d7224 */ /* 0x008fce00078e00ff */
[----:B------:R-:W-:-:S07]  /*157b0*/  LEPC R20, `(.L_x_2469) ;  /* 0x000000001014794e */ /* 0x000fce0000000000 */
[----:B----4-:R-:W-:Y:S05]  /*157c0*/  CALL.ABS.NOINC R2 ;  /* 0x0000000002007343 */ /* 0x010fea0003c00000 */
.L_x_2469:
        /* <DEDUP_REMOVED lines=15> */
.L_x_2468:
[----:B------:R-:W-:Y:S05]  /*158c0*/  BSYNC B6 ;  /* 0x0000000000067941 */ /* 0x000fea0003800000 */
.L_x_2467:
[----:B------:R-:W3:Y:S01]  /*158d0*/  LDL R0, [R1+0xc] ;  /* 0x00000c0001007983 */ /* 0x000ee20000100800 */
[----:B------:R-:W-:Y:S02]  /*158e0*/  ULDC.64 UR4, c[0x0][0x9f8] ;  /* 0x00027e0000047ab9 */ /* 0x000fe40000000a00 */
[----:B------:R-:W-:Y:S01]  /*158f0*/  ISETP.NE.U32.AND P0, PT, RZ, UR4, PT ;  /* 0x00000004ff007c0c */ /* 0x000fe2000bf05070 */
[----:B------:R-:W4:Y:S03]  /*15900*/  LDL R16, [R1+0x30] ;  /* 0x0000300001107983 */ /* 0x000f260000100800 */
[----:B------:R-:W-:Y:S01]  /*15910*/  ISETP.NE.AND.EX P0, PT, RZ, UR5, PT, P0 ;  /* 0x00000005ff007c0c */ /* 0x000fe2000bf05300 */
[----:B------:R-:W-:-:S12]  /*15920*/  ULDC.64 UR4, c[0x0][0xa08] ;  /* 0x0002820000047ab9 */ /* 0x000fd80000000a00 */
[----:B------:R-:W5:Y:S01]  /*15930*/  @P0 LDC.64 R2, c[0x0][0x9f8] ;  /* 0x00027e00ff020b82 */ /* 0x000f620000000a00 */
[----:B---3--:R-:W-:Y:S02]  /*15940*/  IMAD.MOV.U32 R7, RZ, RZ, R0 ;  /* 0x000000ffff077224 */ /* 0x008fe400078e0000 */
[----:B-----5:R-:W-:-:S05]  /*15950*/  @P0 IMAD.WIDE R2, R0, 0x4, R2 ;  /* 0x0000000400020825 */ /* 0x020fca00078e0202 */
[----:B------:R3:W0:Y:S01]  /*15960*/  @P0 LDG.E R7, desc[UR40][R2.64] ;  /* 0x0000002802070981 */ /* 0x000622000c1e1900 */
[----:B----4-:R-:W-:Y:S01]  /*15970*/  VIADD R0, R16, 0xffffffff ;  /* 0xffffffff10007836 */ /* 0x010fe20000000000 */
[----:B---3--:R-:W3:Y:S02]  /*15980*/  LDC.64 R2, c[0x0][0x418] ;  /* 0x00010600ff027b82 */ /* 0x008ee40000000a00 */
[----:B---3--:R-:W-:Y:S01]  /*15990*/  LOP3.LUT P0, RZ, R2, UR4, RZ, 0xfc, !PT ;  /* 0x0000000402ff7c12 */ /* 0x008fe2000f80fcff */
[----:B------:R-:W-:-:S03]  /*159a0*/  UMOV UR4, 0xffffffff ;  /* 0xffffffff00047882 */ /* 0x000fc60000000000 */
[----:B------:R-:W-:Y:S02]  /*159b0*/  LOP3.LUT P0, RZ, R3, UR5, RZ, 0xfc, P0 ;  /* 0x0000000503ff7c12 */ /* 0x000fe4000800fcff */
[----:B0-----:R-:W-:Y:S01]  /*159c0*/  SHF.R.S32.HI R8, RZ, 0x1f, R7 ;  /* 0x0000001fff087819 */ /* 0x001fe20000011407 */
[----:B------:R0:W-:Y:S01]  /*159d0*/  STL [R1+0x4], R7 ;  /* 0x0000040701007387 */ /* 0x0001e20000100800 */
[----:B------:R-:W-:-:S03]  /*159e0*/  SEL R16, R7, RZ, !P0 ;  /* 0x000000ff07107207 */ /* 0x000fc60004000000 */
[----:B------:R0:W-:Y:S01]  /*159f0*/  STL [R1+0x8], R8 ;  /* 0x0000080801007387 */ /* 0x0001e20000100800 */
[----:B------:R-:W-:Y:S05]  /*15a00*/  BRA.DIV UR4, `(.L_x_2470) ;  /* 0x0000005204507947 */ /* 0x000fea000b800000 */
[----:B-1----:R-:W1:Y:S02]  /*15a10*/  S2R R4, SR_TID.X ;  /* 0x0000000000047919 */ /* 0x002e640000002100 */
[----:B-1----:R-:W-:-:S04]  /*15a20*/  SHF.R.U32.HI R4, RZ, 0x5, R4 ;  /* 0x00000005ff047819 */ /* 0x002fc80000011604 */
[----:B------:R-:W-:-:S05]  /*15a30*/  LOP3.LUT R4, R4, 0x3, RZ, 0xc0, !PT ;  /* 0x0000000304047812 */ /* 0x000fca00078ec0ff */
[----:B------:R1:W3:Y:S02]  /*15a40*/  SHFL.IDX PT, R14, R4, RZ, 0x1f ;  /* 0x00001fff040e7589 */ /* 0x0002e400000e0000 */
.L_x_2576:
[----:B------:R4:W-:Y:S01]  /*15a50*/  STL [R1+0x20], R0 ;  /* 0x0000200001007387 */ /* 0x0009e20000100800 */
[----:B---3--:R-:W-:Y:S02]  /*15a60*/  ISETP.NE.AND P0, PT, R14, RZ, PT ;  /* 0x000000ff0e00720c */ /* 0x008fe40003f05270 */
[----:B------:R-:W-:Y:S02]  /*15a70*/  PLOP3.LUT P1, PT, PT, PT, PT, 0x8, 0x0 ;  /* 0x000000000000781c */ /* 0x000fe40003f2e170 */
[----:B------:R-:W-:-:S11]  /*15a80*/  LOP3.LUT R18, R18, 0xfffffffe, RZ, 0xc0, !PT ;  /* 0xfffffffe12127812 */ /* 0x000fd600078ec0ff */
[----:B------:R-:W-:Y:S01]  /*15a90*/  @P1 LOP3.LUT R18, R18, 0x1, RZ, 0xfc, !PT ;  /* 0x0000000112121812 */ /* 0x000fe200078efcff */
[----:B----4-:R-:W-:Y:S06]  /*15aa0*/  @P0 BRA `(.L_x_2471) ;  /* 0x00000004000c0947 */ /* 0x010fec0003800000 */
[----:B------:R-:W-:-:S03]  /*15ab0*/  UMOV UR4, 0xffffffff ;  /* 0xffffffff00047882 */ /* 0x000fc60000000000 */
[----:B------:R-:W-:Y:S05]  /*15ac0*/  BRA.DIV UR4, `(.L_x_2472) ;  /* 0x0000005204547947 */ /* 0x000fea000b800000 */
[----:B------:R-:W-:-:S13]  /*15ad0*/  ELECT P6, URZ, PT ;  /* 0x00000000003f782f */ /* 0x000fda00038c0000 */
.L_x_2579:
[----:B------:R-:W-:Y:S05]  /*15ae0*/  @!P6 BRA `(.L_x_2471) ;  /* 0x0000000000fce947 */ /* 0x000fea0003800000 */
[----:B------:R-:W-:-:S04]  /*15af0*/  ISETP.NE.U32.AND P0, PT, R2, RZ, PT ;  /* 0x000000ff0200720c */ /* 0x000fc80003f05070 */
[----:B------:R-:W-:-:S13]  /*15b00*/  ISETP.NE.AND.EX P0, PT, R3, RZ, PT, P0 ;  /* 0x000000ff0300720c */ /* 0x000fda0003f05300 */
[----:B------:R-:W-:Y:S05]  /*15b10*/  @!P0 BRA `(.L_x_2473) ;  /* 0x0000000000508947 */ /* 0x000fea0003800000 */
[----:B------:R-:W3:Y:S01]  /*15b20*/  LDC R6, c[0x0][0x43c] ;  /* 0x00010f00ff067b82 */ /* 0x000ee20000000800 */
[----:B------:R-:W-:Y:S01]  /*15b30*/  IMAD.MOV.U32 R9, RZ, RZ, R0 ;  /* 0x000000ffff097224 */ /* 0x000fe200078e0000 */
[----:B------:R-:W-:-:S03]  /*15b40*/  ULDC.64 UR4, c[0x0][0x428] ;  /* 0x00010a0000047ab9 */ /* 0x000fc60000000a00 */
[----:B------:R-:W-:Y:S01]  /*15b50*/  IMAD.MOV.U32 R0, RZ, RZ, R9 ;  /* 0x000000ffff007224 */ /* 0x000fe200078e0009 */
[----:B---3--:R-:W-:-:S13]  /*15b60*/  ISETP.NE.AND P0, PT, R6, 0x1, PT ;  /* 0x000000010600780c */ /* 0x008fda0003f05270 */
[----:B-1----:R-:W1:Y:S02]  /*15b70*/  @P0 LDC.64 R4, c[0x0][0x440] ;  /* 0x00011000ff040b82 */ /* 0x002e640000000a00 */
[----:B-1----:R-:W-:-:S05]  /*15b80*/  @P0 IMAD.HI.U32 R4, R9, R4, RZ ;  /* 0x0000000409040227 */ /* 0x002fca00078e00ff */
        /* <DEDUP_REMOVED lines=13> */
.L_x_2473:
[----:B------:R-:W4:Y:S04]  /*15c60*/  LDL R0, [R1+0x10] ;  /* 0x0000100001007983 */ /* 0x000f280000100800 */
[----:B---3--:R-:W3:Y:S01]  /*15c70*/  LDL R2, [R1+0x14] ;  /* 0x0000140001027983 */ /* 0x008ee20000100800 */
[----:B----4-:R-:W-:Y:S01]  /*15c80*/  IMAD R0, R0, 0x8, R19 ;  /* 0x0000000800007824 */ /* 0x010fe200078e0213 */
[----:B---3--:R-:W-:-:S04]  /*15c90*/  SHF.L.U32 R2, R2, 0x1f, RZ ;  /* 0x0000001f02027819 */ /* 0x008fc800000006ff */
[----:B------:R-:W3:Y:S02]  /*15ca0*/  SYNCS.PHASECHK.TRANS64.TRYWAIT P0, [R0+URZ+0x22840], R2 ;  /* 0x02284002000075a7 */ /* 0x000ee4000800017f */
[----:B---3--:R-:W-:Y:S05]  /*15cb0*/  @!P0 BRA `(.L_x_2474) ;  /* 0x0000004c00f88947 */ /* 0x008fea0003800000 */
.L_x_2580:
[----:B------:R-:W4:Y:S02]  /*15cc0*/  S2R R3, SR_TID.X ;  /* 0x0000000000037919 */ /* 0x000f240000002100 */
[----:B----4-:R-:W-:-:S04]  /*15cd0*/  LOP3.LUT R3, R3, 0x7f, RZ, 0xc0, !PT ;  /* 0x0000007f03037812 */ /* 0x010fc800078ec0ff */
[----:B------:R-:W-:-:S13]  /*15ce0*/  ISETP.NE.AND P0, PT, R3, RZ, PT ;  /* 0x000000ff0300720c */ /* 0x000fda0003f05270 */
[----:B------:R-:W-:Y:S05]  /*15cf0*/  @P0 BRA `(.L_x_2475) ;  /* 0x00000000001c0947 */ /* 0x000fea0003800000 */
[----:B------:R-:W4:Y:S01]  /*15d00*/  S2R R3, SR_TID.X ;  /* 0x0000000000037919 */ /* 0x000f220000002100 */
[----:B---3--:R-:W-:-:S04]  /*15d10*/  IMAD.MOV.U32 R2, RZ, RZ, 0x3000 ;  /* 0x00003000ff027424 */ /* 0x008fc800078e00ff */
[----:B------:R3:W-:Y:S01]  /*15d20*/  SYNCS.ARRIVE.TRANS64 RZ, [R0+URZ+0x22830], R2 ;  /* 0x0228300200ff79a7 */ /* 0x0007e2000800003f */
[----:B----4-:R-:W-:-:S04]  /*15d30*/  LOP3.LUT R3, R3, 0x1f, RZ, 0xc0, !PT ;  /* 0x0000001f03037812 */ /* 0x010fc800078ec0ff */
[----:B------:R-:W-:-:S13]  /*15d40*/  ISETP.NE.AND P0, PT, R3, RZ, PT ;  /* 0x000000ff0300720c */ /* 0x000fda0003f05270 */
[----:B---3--:R-:W-:Y:S05]  /*15d50*/  @!P0 BRA `(.L_x_2475) ;  /* 0x0000000000048947 */ /* 0x008fea0003800000 */
[----:B------:R-:W-:Y:S01]  /*15d60*/  BPT.TRAP 0x1 ;  /* 0x000000040000795c */ /* 0x000fe20000300000 */
.L_x_2475:
[----:B-1----:R-:W4:Y:S04]  /*15d70*/  LDL R4, [R1+0x10] ;  /* 0x0000100001047983 */ /* 0x002f280000100800 */
[----:B------:R-:W2:Y:S04]  /*15d80*/  LDL R3, [R1+0x20] ;  /* 0x0000200001037983 */ /* 0x000ea80000100800 */
[----:B---3--:R-:W3:Y:S01]  /*15d90*/  LDL R2, [R1+0x18] ;  /* 0x0000180001027983 */ /* 0x008ee20000100800 */
[----:B------:R-:W-:Y:S01]  /*15da0*/  R2UR UR9, R0 ;  /* 0x00000000000972ca */ /* 0x000fe200000e0000 */
[----:B------:R-:W-:Y:S01]  /*15db0*/  UIADD3 UR6, UP0, UR38, 0x370, URZ ;  /* 0x0000037026067890 */ /* 0x000fe2000ff1e03f */
[----:B------:R-:W-:Y:S01]  /*15dc0*/  R2UR UR12, R17 ;  /* 0x00000000110c72ca */ /* 0x000fe200000e0000 */
[----:B------:R-:W-:Y:S01]  /*15dd0*/  UMOV UR5, 0x14f00000 ;  /* 0x14f0000000057882 */ /* 0x000fe20000000000 */
[----:B-----5:R-:W-:Y:S01]  /*15de0*/  R2UR UR13, R16 ;  /* 0x00000000100d72ca */ /* 0x020fe200000e0000 */
[----:B------:R-:W-:Y:S01]  /*15df0*/  UIADD3.X UR7, URZ, UR39, URZ, UP0, !UPT ;  /* 0x000000273f077290 */ /* 0x000fe200087fe43f */
[----:B------:R-:W-:Y:S01]  /*15e00*/  PLOP3.LUT P0, PT, PT, PT, PT, 0x80, 0x0 ;  /* 0x000000000000781c */ /* 0x000fe20003f0f070 */
[----:B------:R-:W-:Y:S01]  /*15e10*/  UMOV UR10, URZ ;  /* 0x0000003f000a7c82 */ /* 0x000fe20008000000 */
[----:B------:R-:W-:-:S05]  /*15e20*/  LOP3.LUT R18, R18, 0xfffffffe, RZ, 0xc0, !PT ;  /* 0xfffffffe12127812 */ /* 0x000fca00078ec0ff */
[----:B------:R-:W-:-:S06]  /*15e30*/  UIADD3 UR9, UR9, 0x22830, URZ ;  /* 0x0002283009097890 */ /* 0x000fcc000fffe03f */
[----:B------:R-:W-:Y:S01]  /*15e40*/  @P0 LOP3.LUT R18, R18, 0x1, RZ, 0xfc, !PT ;  /* 0x0000000112120812 */ /* 0x000fe200078efcff */
[----:B----4-:R-:W-:Y:S01]  /*15e50*/  IMAD R0, R4, 0x3000, R19 ;  /* 0x0000300004007824 */ /* 0x010fe200078e0213 */
[----:B--2---:R-:W-:-:S04]  /*15e60*/  R2UR UR11, R3 ;  /* 0x00000000030b72ca */ /* 0x004fc800000e0000 */
[----:B------:R-:W-:Y:S02]  /*15e70*/  R2UR UR8, R0 ;  /* 0x00000000000872ca */ /* 0x000fe400000e0000 */
[----:B---3--:R-:W-:-:S11]  /*15e80*/  R2UR UR4, R2 ;  /* 0x00000000020472ca */ /* 0x008fd600000e0000 */
[----:B------:R-:W-:Y:S02]  /*15e90*/  UIADD3 UR8, UR8, 0x1c400, URZ ;  /* 0x0001c40008087890 */ /* 0x000fe4000fffe03f */
[----:B------:R-:W-:-:S03]  /*15ea0*/  UIMAD UR11, UR11, 0x60, UR4 ;  /* 0x000000600b0b78a4 */ /* 0x000fc6000f8e0204 */
[----:B------:R-:W-:-:S06]  /*15eb0*/  UMOV UR4, 0x0 ;  /* 0x0000000000047882 */ /* 0x000fcc0000000000 */
[----:B------:R3:W-:Y:S02]  /*15ec0*/  UTMALDG.4D [UR8], [UR6], desc[UR4] ;  /* 0x00000408060075b4 */ /* 0x0007e40008019000 */
[----:B---3--:R-:W-:Y:S01]  /*15ed0*/  NOP ;  /* 0x0000000000007918 */ /* 0x008fe20000000000 */
.L_x_2471:
[----:B------:R-:W3:Y:S01]  /*15ee0*/  LDL.LU R3, [R1+0x40] ;  /* 0x0000400001037983 */ /* 0x000ee20000300800 */
[----:B------:R-:W-:Y:S05]  /*15ef0*/  WARPSYNC.ALL ;  /* 0x0000000000007948 */ /* 0x000fea0003800000 */
[----:B------:R-:W-:Y:S01]  /*15f00*/  ULDC.64 UR4, c[0x0][0x298] ;  /* 0x0000a60000047ab9 */ /* 0x000fe20000000a00 */
[----:B------:R-:W-:Y:S01]  /*15f10*/  BSSY B6, `(.L_x_2476) ;  /* 0x000001c000067945 */ /* 0x000fe20003800000 */
[----:B------:R-:W-:Y:S01]  /*15f20*/  BAR.SYNC.DEFER_BLOCKING 0x8, 0x180 ;  /* 0x0206000000007b1d */ /* 0x000fe20000010000 */
[----:B---3--:R-:W-:Y:S01]  /*15f30*/  SHF.R.S32.HI R0, RZ, 0x1f, R3 ;  /* 0x0000001fff007819 */ /* 0x008fe20000011403 */
[----:B-1----:R-:W-:-:S04]  /*15f40*/  IMAD.WIDE.U32 R4, R3, UR4, RZ ;  /* 0x0000000403047c25 */ /* 0x002fc8000f8e00ff */
[----:B------:R-:W-:Y:S01]  /*15f50*/  IMAD R2, R0, UR4, RZ ;  /* 0x0000000400027c24 */ /* 0x000fe2000f8e02ff */
[----:B------:R1:W-:Y:S01]  /*15f60*/  STL.64 [R1+0x40], R4 ;  /* 0x0000400401007387 */ /* 0x0003e20000100a00 */
[----:B------:R-:W-:Y:S02]  /*15f70*/  VIADD R0, R19, 0x18400 ;  /* 0x0001840013007836 */ /* 0x000fe40000000000 */
[----:B------:R-:W-:-:S03]  /*15f80*/  IMAD R2, R3, UR5, R2 ;  /* 0x0000000503027c24 */ /* 0x000fc6000f8e0202 */
[----:B------:R-:W-:Y:S01]  /*15f90*/  LOP3.LUT P0, RZ, R0, 0x3ff, RZ, 0xc0, !PT ;  /* 0x000003ff00ff7812 */ /* 0x000fe2000780c0ff */
[----:B------:R-:W-:-:S05]  /*15fa0*/  IMAD.IADD R0, R5, 0x1, R2 ;  /* 0x0000000105007824 */ /* 0x000fca00078e0202 */
[----:B------:R1:W-:Y:S07]  /*15fb0*/  STL [R1+0x4c], R0 ;  /* 0x00004c0001007387 */ /* 0x0003ee0000100800 */
[----:B------:R-:W-:Y:S05]  /*15fc0*/  @!P0 BRA `(.L_x_2477) ;  /* 0x0000000000408947 */ /* 0x000fea0003800000 */
[----:B------:R-:W-:Y:S01]  /*15fd0*/  MOV R2, 0x0 ;  /* 0x0000000000027802 */ /* 0x000fe20000000f00 */
[----:B------:R-:W-:Y:S01]  /*15fe0*/  ULDC.64 UR6, c[0x4][0x98] ;  /* 0x0100260000067ab9 */ /* 0x000fe20000000a00 */
[----:B------:R-:W-:Y:S01]  /*15ff0*/  ULDC.64 UR8, c[0x4][0xa0] ;  /* 0x0100280000087ab9 */ /* 0x000fe20000000a00 */
[----:B------:R-:W-:Y:S01]  /*16000*/  ULDC.64 UR4, c[0x4][0x20] ;  /* 0x0100080000047ab9 */ /* 0x000fe20000000a00 */
[----:B-1----:R-:W-:Y:S02]  /*16010*/  IMAD.U32 R4, RZ, RZ, UR6 ;  /* 0x00000006ff047e24 */ /* 0x002fe4000f8e00ff */
[----:B------:R-:W1:Y:S01]  /*16020*/  LDC.64 R2, c[0x4][R2] ;  /* 0x0100000002027b82 */ /* 0x000e620000000a00 */
[----:B------:R-:W-:Y:S02]  /*16030*/  IMAD.U32 R5, RZ, RZ, UR7 ;  /* 0x00000007ff057e24 */ /* 0x000fe4000f8e00ff */
[----:B------:R-:W-:Y:S02]  /*16040*/  IMAD.U32 R6, RZ, RZ, UR8 ;  /* 0x00000008ff067e24 */ /* 0x000fe4000f8e00ff */
[----:B0-----:R-:W-:-:S02]  /*16050*/  IMAD.U32 R7, RZ, RZ, UR9 ;  /* 0x00000009ff077e24 */ /* 0x001fc4000f8e00ff */
[----:B--2---:R-:W-:Y:S02]  /*16060*/  IMAD.U32 R10, RZ, RZ, UR4 ;  /* 0x00000004ff0a7e24 */ /* 0x004fe4000f8e00ff */
[----:B------:R-:W-:Y:S02]  /*16070*/  IMAD.U32 R11, RZ, RZ, UR5 ;  /* 0x00000005ff0b7e24 */ /* 0x000fe4000f8e00ff */
[----:B------:R-:W-:Y:S02]  /*16080*/  IMAD.MOV.U32 R8, RZ, RZ, 0x70 ;  /* 0x00000070ff087424 */ /* 0x000fe400078e00ff */
[----:B------:R-:W-:Y:S02]  /*16090*/  IMAD.MOV.U32 R12, RZ, RZ, 0x1 ;  /* 0x00000001ff0c7424 */ /* 0x000fe400078e00ff */
[----:B------:R-:W-:-:S07]  /*160a0*/  IMAD.MOV.U32 R13, RZ, RZ, RZ ;  /* 0x000000ffff0d7224 */ /* 0x000fce00078e00ff */
[----:B------:R-:W-:-:S07]  /*160b0*/  LEPC R20, `(.L_x_2477) ;  /* 0x000000001014794e */ /* 0x000fce0000000000 */
[----:B-1----:R-:W-:Y:S05]  /*160c0*/  CALL.ABS.NOINC R2 ;  /* 0x0000000002007343 */ /* 0x002fea0003c00000 */
.L_x_2477:
[----:B------:R-:W-:Y:S05]  /*160d0*/  BSYNC B6 ;  /* 0x0000000000067941 */ /* 0x000fea0003800000 */
.L_x_2476:
[----:B-1----:R-:W3:Y:S01]  /*160e0*/  LDL.LU R0, [R1+0x4c] ;  /* 0x00004c0001007983 */ /* 0x002ee20000300800 */
[----:B------:R-:W-:Y:S01]  /*160f0*/  ULDC.64 UR6, c[0x0][0xa00] ;  /* 0x0002800000067ab9 */ /* 0x000fe20000000a00 */
[----:B------:R-:W-:Y:S01]  /*16100*/  ULDC.64 UR4, c[0x0][0x2d8] ;  /* 0x0000b60000047ab9 */ /* 0x000fe20000000a00 */
[----:B0-----:R-:W0:Y:S01]  /*16110*/  LDC R7, c[0x0][0x448] ;  /* 0x00011200ff077b82 */ /* 0x001e220000000800 */
[----:B------:R-:W3:Y:S04]  /*16120*/  LDL.LU.64 R2, [R1+0x40] ;  /* 0x0000400001027983 */ /* 0x000ee80000300a00 */
[----:B------:R-:W4:Y:S04]  /*16130*/  LDL R5, [R1+0xc] ;  /* 0x00000c0001057983 */ /* 0x000f280000100800 */
[----:B------:R-:W2:Y:S01]  /*16140*/  LDL R12, [R1+0x28] ;  /* 0x00002800010c7983 */ /* 0x000ea20000100800 */
[----:B------:R-:W-:Y:S01]  /*16150*/  ISETP.NE.U32.AND P0, PT, RZ, UR6, PT ;  /* 0x00000006ff007c0c */ /* 0x000fe2000bf05070 */
[----:B------:R-:W-:-:S03]  /*16160*/  ULDC UR6, c[0x0][0x2b8] ;  /* 0x0000ae0000067ab9 */ /* 0x000fc60000000800 */
[----:B------:R-:W-:Y:S01]  /*16170*/  ISETP.NE.AND.EX P0, PT, RZ, UR7, PT, P0 ;  /* 0x00000007ff007c0c */ /* 0x000fe2000bf05300 */
[----:B------:R-:W1:Y:S02]  /*16180*/  S2R R8, SR_TID.X ;  /* 0x0000000000087919 */ /* 0x000e640000002100 */
[----:B-1----:R-:W-:Y:S02]  /*16190*/  IMAD.SHL.U32 R8, R8, 0x10, RZ ;  /* 0x0000001008087824 */ /* 0x002fe400078e00ff */
[----:B---3--:R-:W-:Y:S01]  /*161a0*/  IMAD.MOV.U32 R3, RZ, RZ, R0 ;  /* 0x000000ffff037224 */ /* 0x008fe200078e0000 */
[----:B----4-:R-:W-:-:S04]  /*161b0*/  SHF.R.S32.HI R0, RZ, 0x1f, R5 ;  /* 0x0000001fff007819 */ /* 0x010fc80000011405 */
[----:B------:R-:W-:Y:S02]  /*161c0*/  SEL R4, R0, RZ, !P0 ;  /* 0x000000ff00047207 */ /* 0x000fe40004000000 */
[----:B------:R-:W-:Y:S02]  /*161d0*/  SEL R0, R5, RZ, !P0 ;  /* 0x000000ff05007207 */ /* 0x000fe40004000000 */
[----:B------:R-:W1:Y:S01]  /*161e0*/  S2R R5, SR_TID.X ;  /* 0x0000000000057919 */ /* 0x000e620000002100 */
[----:B------:R-:W-:-:S04]  /*161f0*/  IMAD.WIDE.U32 R2, R17, UR4, R2 ;  /* 0x0000000411027c25 */ /* 0x000fc8000f8e0002 */
[----:B------:R-:W-:Y:S01]  /*16200*/  IMAD R3, R17, UR5, R3 ;  /* 0x0000000511037c24 */ /* 0x000fe2000f8e0203 */
[----:B------:R-:W-:Y:S02]  /*16210*/  ULDC.64 UR4, c[0x0][0x2e0] ;  /* 0x0000b80000047ab9 */ /* 0x000fe40000000a00 */
[----:B------:R-:W-:Y:S02]  /*16220*/  IMAD R4, R4, UR4, RZ ;  /* 0x0000000404047c24 */ /* 0x000fe4000f8e02ff */
[----:B------:R-:W-:-:S04]  /*16230*/  IMAD.WIDE.U32 R2, R0, UR4, R2 ;  /* 0x0000000400027c25 */ /* 0x000fc8000f8e0002 */
[----:B------:R-:W-:Y:S01]  /*16240*/  IMAD R0, R0, UR5, R4 ;  /* 0x0000000500007c24 */ /* 0x000fe2000f8e0204 */
[----:B0-----:R-:W-:Y:S01]  /*16250*/  ISETP.NE.AND P0, PT, R7, 0x1, PT ;  /* 0x000000010700780c */ /* 0x001fe20003f05270 */
[----:B------:R-:W0:Y:S01]  /*16260*/  S2R R9, SR_TID.X ;  /* 0x0000000000097919 */ /* 0x000e220000002100 */
[----:B------:R-:W-:-:S11]  /*16270*/  ULDC.64 UR4, c[0x0][0x2d0] ;  /* 0x0000b40000047ab9 */ /* 0x000fd60000000a00 */
[----:B------:R-:W3:Y:S01]  /*16280*/  @P0 LDC R6, c[0x0][0x450] ;  /* 0x00011400ff060b82 */ /* 0x000ee20000000800 */
[----:B-1----:R-:W-:-:S04]  /*16290*/  LOP3.LUT R5, R5, 0x7f, RZ, 0xc0, !PT ;  /* 0x0000007f05057812 */ /* 0x002fc800078ec0ff */
[----:B------:R-:W-:-:S04]  /*162a0*/  SHF.R.U32.HI R5, RZ, 0x3, R5 ;  /* 0x00000003ff057819 */ /* 0x000fc80000011605 */
[----:B------:R-:W-:Y:S02]  /*162b0*/  LOP3.LUT R8, R5, 0x70, R8, 0xf8, !PT ;  /* 0x0000007005087812 */ /* 0x000fe400078ef808 */
[----:B------:R-:W1:Y:S03]  /*162c0*/  @P0 LDC R5, c[0x0][0x44c] ;  /* 0x00011300ff050b82 */ /* 0x000e660000000800 */
[----:B--2---:R-:W-:Y:S02]  /*162d0*/  IMAD.IADD R4, R8, 0x1, R12 ;  /* 0x0000000108047824 */ /* 0x004fe400078e020c */
[----:B------:R2:W5:Y:S01]  /*162e0*/  LDL R8, [R1+0x24] ;  /* 0x0000240001087983 */ /* 0x0005620000100800 */
[----:B------:R-:W-:Y:S02]  /*162f0*/  IMAD.IADD R3, R3, 0x1, R0 ;  /* 0x0000000103037824 */ /* 0x000fe400078e0200 */
[----:B------:R-:W-:Y:S01]  /*16300*/  IMAD.MOV.U32 R0, RZ, RZ, R4 ;  /* 0x000000ffff007224 */ /* 0x000fe200078e0004 */
[----:B------:R-:W4:Y:S01]  /*16310*/  S2R R10, SR_TID.X ;  /* 0x00000000000a7919 */ /* 0x000f220000002100 */
[----:B-1----:R-:W-:-:S05]  /*16320*/  @P0 IMAD.HI.U32 R5, R4, R5, RZ ;  /* 0x0000000504050227 */ /* 0x002fca00078e00ff */
        /* <DEDUP_REMOVED lines=9> */
[----:B------:R-:W-:Y:S01]  /*163c0*/  SHF.R.S32.HI R0, RZ, 0x1f, R4 ;  /* 0x0000001fff007819 */ /* 0x000fe20000011404 */
[----:B0-----:R-:W-:-:S04]  /*163d0*/  IMAD.SHL.U32 R9, R9, 0x8, RZ ;  /* 0x0000000809097824 */ /* 0x001fc800078e00ff */
[----:B------:R-:W-:Y:S02]  /*163e0*/  IMAD R0, R0, UR4, RZ ;  /* 0x0000000400007c24 */ /* 0x000fe4000f8e02ff */
[----:B------:R-:W-:-:S04]  /*163f0*/  IMAD.WIDE.U32 R2, R4, UR4, R2 ;  /* 0x0000000404027c25 */ /* 0x000fc8000f8e0002 */
[----:B------:R-:W-:Y:S01]  /*16400*/  IMAD R4, R4, UR5, R0 ;  /* 0x0000000504047c24 */ /* 0x000fe2000f8e0200 */
[----:B------:R-:W-:Y:S01]  /*16410*/  ULDC.64 UR4, c[0x0][0x280] ;  /* 0x0000a00000047ab9 */ /* 0x000fe20000000a00 */
[----:B------:R-:W-:Y:S02]  /*16420*/  LOP3.LUT R9, R9, 0x38, RZ, 0xc0, !PT ;  /* 0x0000003809097812 */ /* 0x000fe400078ec0ff */
[----:B------:R-:W-:Y:S01]  /*16430*/  IMAD.IADD R4, R3, 0x1, R4 ;  /* 0x0000000103047824 */ /* 0x000fe200078e0204 */
[----:B------:R-:W-:Y:S01]  /*16440*/  LEA R0, P1, R2, UR4, 0x1 ;  /* 0x0000000402007c11 */ /* 0x000fe2000f8208ff */
[----:B------:R-:W-:Y:S01]  /*16450*/  UMOV UR4, 0xffffffff ;  /* 0xffffffff00047882 */ /* 0x000fe20000000000 */
[----:B----4-:R-:W-:Y:S02]  /*16460*/  LOP3.LUT R10, R10, 0x7f, RZ, 0xc0, !PT ;  /* 0x0000007f0a0a7812 */ /* 0x010fe400078ec0ff */
[----:B------:R-:W-:Y:S02]  /*16470*/  ISETP.GE.AND P0, PT, R9, UR6, PT ;  /* 0x0000000609007c0c */ /* 0x000fe4000bf06270 */
[----:B------:R-:W-:-:S02]  /*16480*/  LEA.HI.X R2, R2, UR5, R4, 0x1, P1 ;  /* 0x0000000502027c11 */ /* 0x000fc400088f0c04 */
[----:B------:R-:W-:Y:S01]  /*16490*/  SHF.R.U32.HI R10, RZ, 0x3, R10 ;  /* 0x00000003ff0a7819 */ /* 0x000fe2000001160a */
[----:B--2---:R-:W-:Y:S08]  /*164a0*/  BRA.DIV UR4, `(.L_x_2478) ;  /* 0x0000004a04107947 */ /* 0x004ff0000b800000 */
[----:B------:R-:W2:Y:S04]  /*164b0*/  LDL.LU R6, [R1+0x2c] ;  /* 0x00002c0001067983 */ /* 0x000ea80000300800 */
[----:B------:R-:W3:Y:S01]  /*164c0*/  LDL.LU R11, [R1+0x28] ;  /* 0x00002800010b7983 */ /* 0x000ee20000300800 */
[----:B--2---:R-:W-:-:S03]  /*164d0*/  IMAD R4, R6, R7, RZ ;  /* 0x0000000706047224 */ /* 0x004fc600078e02ff */
[----:B------:R-:W0:Y:S01]  /*164e0*/  SHFL.IDX PT, R7, R0, RZ, 0x181f ;  /* 0x00181fff00077589 */ /* 0x000e2200000e0000 */
[----:B---3--:R-:W-:-:S03]  /*164f0*/  IMAD.IADD R3, R10, 0x1, R11 ;  /* 0x000000010a037824 */ /* 0x008fc600078e020b */
[----:B------:R-:W1:Y:S01]  /*16500*/  SHFL.IDX PT, R6, R2, RZ, 0x181f ;  /* 0x00181fff02067589 */ /* 0x000e6200000e0000 */
[C---:B------:R-:W-:Y:S01]  /*16510*/  VIADD R5, R3.reuse, 0x10 ;  /* 0x0000001003057836 */ /* 0x040fe20000000000 */
        /* <DEDUP_REMOVED lines=55> */
[----:B------:R-:W-:Y:S04]  /*16890*/  SHFL.IDX PT, R0, R0, 0x7, 0x181f ;  /* 0x00f81f0000007f89 */ /* 0x000fe800000e0000 */
[----:B0-----:R-:W0:Y:S03]  /*168a0*/  SHFL.IDX PT, R6, R2, 0x6, 0x181f ;  /* 0x00d81f0002067f89 */ /* 0x001e2600000e0000 */
[----:B-1----:R-:W-:-:S05]  /*168b0*/  @!P1 LEA R5, P2, R9, R5, 0x1 ;  /* 0x0000000509059211 */ /* 0x002fca00078408ff */
[----:B0-----:R-:W-:-:S04]  /*168c0*/  @!P1 IMAD.X R6, RZ, RZ, R6, P2 ;  /* 0x000000ffff069224 */ /* 0x001fc800010e0606 */
[----:B------:R-:W-:Y:S02]  /*168d0*/  @!P1 IMAD.MOV.U32 R7, RZ, RZ, R6 ;  /* 0x000000ffff079224 */ /* 0x000fe400078e0006 */
[----:B------:R-:W-:Y:S02]  /*168e0*/  @!P1 IMAD.MOV.U32 R6, RZ, RZ, R5 ;  /* 0x000000ffff069224 */ /* 0x000fe400078e0005 */
[----:B------:R0:W1:Y:S04]  /*168f0*/  SHFL.IDX PT, R5, R2, 0x7, 0x181f ;  /* 0x00f81f0002057f89 */ /* 0x00006800000e0000 */
[----:B------:R0:W-:Y:S02]  /*16900*/  @!P1 LDGSTS.E.BYPASS.LTC128B.128 [R8+0x1b400], desc[UR40][R6.64], !P0 ;  /* 0x1b40000006089fae */ /* 0x0001e4000c101d68 */
.L_x_2597:
[----:B------:R-:W-:-:S05]  /*16910*/  VIADD R3, R3, 0x70 ;  /* 0x0000007003037836 */ /* 0x000fca0000000000 */
[----:B------:R-:W-:-:S13]  /*16920*/  ISETP.GE.AND P1, PT, R3, R4, PT ;  /* 0x000000040300720c */ /* 0x000fda0003f26270 */
[----:B0-----:R-:W-:-:S05]  /*16930*/  @!P1 LEA R2, P2, R9, R0, 0x1 ;  /* 0x0000000009029211 */ /* 0x001fca00078408ff */
[----:B-1----:R-:W-:-:S05]  /*16940*/  @!P1 IMAD.X R3, RZ, RZ, R5, P2 ;  /* 0x000000ffff039224 */ /* 0x002fca00010e0605 */
[----:B------:R-:W-:Y:S01]  /*16950*/  @!PT LDS RZ, [RZ] ;  /* 0x00000000fffff984 */ /* 0x000fe20000000800 */
[----:B------:R-:W-:Y:S01]  /*16960*/  @!PT LDS RZ, [RZ] ;  /* 0x00000000fffff984 */ /* 0x000fe20000000800 */
[----:B------:R-:W-:Y:S01]  /*16970*/  @!PT LDS RZ, [RZ] ;  /* 0x00000000fffff984 */ /* 0x000fe20000000800 */
[----:B------:R0:W-:Y:S01]  /*16980*/  @!P1 LDGSTS.E.BYPASS.LTC128B.128 [R8+0x1bc00], desc[UR40][R2.64], !P0 ;  /* 0x1bc0000002089fae */ /* 0x0001e2000c101d68 */
[----:B------:R-:W-:Y:S01]  /*16990*/  PLOP3.LUT P0, PT, PT, PT, PT, 0x80, 0x0 ;  /* 0x000000000000781c */ /* 0x000fe20003f0f070 */
[----:B------:R-:W-:-:S12]  /*169a0*/  NOP ;  /* 0x0000000000007918 */ /* 0x000fd80000000000 */
.L_x_2479:
        /* <DEDUP_REMOVED lines=18> */
.L_x_2598:
[----:B------:R-:W-:Y:S05]  /*16ad0*/  BSYNC B0 ;  /* 0x0000000000007941 */ /* 0x000fea0003800000 */
.L_x_2480:
[----:B------:R-:W-:Y:S01]  /*16ae0*/  LOP3.LUT P0, RZ, R18, 0x1, RZ, 0xc0, !PT ;  /* 0x0000000112ff7812 */ /* 0x000fe2000780c0ff */
[----:B------:R-:W-:-:S12]  /*16af0*/  BSSY B0, `(.L_x_2482) ;  /* 0x000005b000007945 */ /* 0x000fd80003800000 */
[----:B------:R-:W-:Y:S05]  /*16b00*/  @!P0 BRA `(.L_x_2483) ;  /* 0x0000000400648947 */ /* 0x000fea0003800000 */
[----:B------:R-:W2:Y:S04]  /*16b10*/  LDL R2, [R1+0x10] ;  /* 0x0000100001027983 */ /* 0x000ea80000100800 */
[----:B------:R-:W0:Y:S01]  /*16b20*/  LDL R4, [R1+0x14] ;  /* 0x0000140001047983 */ /* 0x000e220000100800 */
[----:B------:R-:W-:Y:S01]  /*16b30*/  BSSY B1, `(.L_x_2484) ;  /* 0x0000008000017945 */ /* 0x000fe20003800000 */
[----:B------:R-:W1:Y:S02]  /*16b40*/  S2R R3, SR_TID.X ;  /* 0x0000000000037919 */ /* 0x000e640000002100 */
[----:B-1----:R-:W-:-:S04]  /*16b50*/  LOP3.LUT R3, R3, 0x7f, RZ, 0xc0, !PT ;  /* 0x0000007f03037812 */ /* 0x002fc800078ec0ff */
[----:B------:R-:W-:Y:S01]  /*16b60*/  ISETP.NE.AND P1, PT, R3, RZ, PT ;  /* 0x000000ff0300720c */ /* 0x000fe20003f25270 */
[----:B--2---:R-:W-:Y:S01]  /*16b70*/  IMAD R2, R2, 0x8, R19 ;  /* 0x0000000802027824 */ /* 0x004fe200078e0213 */
[----:B0-----:R-:W-:-:S04]  /*16b80*/  SHF.L.U32 R0, R4, 0x1f, RZ ;  /* 0x0000001f04007819 */ /* 0x001fc800000006ff */
[----:B------:R-:W0:Y:S02]  /*16b90*/  SYNCS.PHASECHK.TRANS64.TRYWAIT P0, [R2+URZ+0x22860], R0 ;  /* 0x02286000020075a7 */ /* 0x000e24000800017f */
[----:B0-----:R-:W-:Y:S05]  /*16ba0*/  @!P0 BRA `(.L_x_2485) ;  /* 0x0000004800f88947 */ /* 0x001fea0003800000 */
.L_x_2599:
[----:B------:R-:W-:Y:S05]  /*16bb0*/  BSYNC B1 ;  /* 0x0000000000017941 */ /* 0x000fea0003800000 */
.L_x_2484:
        /* <DEDUP_REMOVED lines=9> */
.L_x_2487:
[----:B------:R-:W-:Y:S05]  /*16c50*/  BSYNC B1 ;  /* 0x0000000000017941 */ /* 0x000fea0003800000 */
.L_x_2486:
[----:B0-----:R-:W2:Y:S04]  /*16c60*/  LDL R0, [R1+0x10] ;  /* 0x0000100001007983 */ /* 0x001ea80000100800 */
[----:B------:R-:W3:Y:S04]  /*16c70*/  LDL R4, [R1+0x18] ;  /* 0x0000180001047983 */ /* 0x000ee80000100800 */
[----:B------:R-:W3:Y:S01]  /*16c80*/  LDL.LU R3, [R1+0x20] ;  /* 0x0000200001037983 */ /* 0x000ee20000300800 */
        /* <DEDUP_REMOVED lines=8> */
[----:B---3--:R-:W-:Y:S02]  /*16d10*/  IMAD R3, R3, 0x60, R4 ;  /* 0x0000006003037824 */ /* 0x008fe400078e0204 */
[----:B------:R-:W-:-:S07]  /*16d20*/  VIADD R4, R0, 0x400 ;  /* 0x0000040000047836 */ /* 0x000fce0000000000 */
.L_x_2488:
        /* <DEDUP_REMOVED lines=15> */
.L_x_2489:
        /* <DEDUP_REMOVED lines=15> */
.L_x_2490:
        /* <DEDUP_REMOVED lines=15> */
.L_x_2491:
        /* <DEDUP_REMOVED lines=10> */
.L_x_2483:
[----:B------:R-:W-:Y:S05]  /*170a0*/  BSYNC B0 ;  /* 0x0000000000007941 */ /* 0x000fea0003800000 */
.L_x_2482:
        /* <DEDUP_REMOVED lines=8> */
[----:B------:R-:W4:Y:S04]  /*17130*/  LDL.LU R7, [R1+0x54] ;  /* 0x0000540001077983 */ /* 0x000f280000300800 */
[----:B------:R-:W5:Y:S04]  /*17140*/  LDL.LU R6, [R1+0x34] ;  /* 0x0000340001067983 */ /* 0x000f680000300800 */
[----:B------:R-:W5:Y:S01]  /*17150*/  LDL.LU R4, [R1+0x58] ;  /* 0x0000580001047983 */ /* 0x000f620000300800 */
[----:B------:R-:W-:Y:S01]  /*17160*/  BSSY B2, `(.L_x_2494) ;  /* 0x00000b0000027945 */ /* 0x000fe20003800000 */
[----:B--2---:R-:W-:-:S04]  /*17170*/  VIADD R2, R9, 0x1 ;  /* 0x0000000109027836 */ /* 0x004fc80000000000 */
[----:B---3--:R-:W-:Y:S01]  /*17180*/  IMAD R2, R2, R8, RZ ;  /* 0x0000000802027224 */ /* 0x008fe200078e02ff */
[----:B------:R-:W-:Y:S02]  /*17190*/  LOP3.LUT R8, RZ, R5, RZ, 0x33, !PT ;  /* 0x00000005ff087212 */ /* 0x000fe400078e33ff */
[----:B----4-:R-:W-:Y:S02]  /*171a0*/  LOP3.LUT R3, RZ, R7, RZ, 0x33, !PT ;  /* 0x00000007ff037212 */ /* 0x010fe400078e33ff */
[----:B------:R-:W-:-:S04]  /*171b0*/  LOP3.LUT R2, RZ, R2, RZ, 0x33, !PT ;  /* 0x00000002ff027212 */ /* 0x000fc800078e33ff */
[----:B-----5:R-:W-:Y:S02]  /*171c0*/  VIADDMNMX R2, R2, -R6, R3, !PT ;  /* 0x8000000602027246 */ /* 0x020fe40007800103 */
[----:B------:R-:W-:-:S04]  /*171d0*/  LOP3.LUT R4, RZ, R4, RZ, 0x33, !PT ;  /* 0x00000004ff047212 */ /* 0x000fc800078e33ff */
[----:B------:R-:W-:-:S04]  /*171e0*/  VIMNMX R4, R2, R4, !PT ;  /* 0x0000000402047248 */ /* 0x000fc80007fe0100 */
[----:B------:R-:W-:Y:S02]  /*171f0*/  VIADDMNMX R8, R4, 0x2, R8, !PT ;  /* 0x0000000204087846 */ /* 0x000fe40007800108 */
[----:B------:R-:W-:-:S05]  /*17200*/  LOP3.LUT R2, RZ, R4, RZ, 0x33, !PT ;  /* 0x00000004ff027212 */ /* 0x000fca00078e33ff */
[----:B------:R-:W-:-:S05]  /*17210*/  IMAD.IADD R2, R8, 0x1, R2 ;  /* 0x0000000108027824 */ /* 0x000fca00078e0202 */
[----:B------:R-:W-:-:S04]  /*17220*/  LOP3.LUT R2, R2, 0x1, RZ, 0xc0, !PT ;  /* 0x0000000102027812 */ /* 0x000fc800078ec0ff */
[----:B------:R-:W-:-:S13]  /*17230*/  ISETP.NE.U32.AND P0, PT, R2, 0x1, PT ;  /* 0x000000010200780c */ /* 0x000fda0003f05070 */
[----:B------:R-:W-:Y:S05]  /*17240*/  @P0 BRA `(.L_x_2495) ;  /* 0x0000000800840947 */ /* 0x000fea0003800000 */
[----:B------:R-:W2:Y:S04]  /*17250*/  LDL.LU R5, [R1+0x10] ;  /* 0x0000100001057983 */ /* 0x000ea80000300800 */
[----:B------:R-:W3:Y:S01]  /*17260*/  LDL.LU R9, [R1+0x14] ;  /* 0x0000140001097983 */ /* 0x000ee20000300800 */
[----:B------:R-:W-:Y:S01]  /*17270*/  LOP3.LUT P2, RZ, R18, 0x1, RZ, 0xc0, !PT ;  /* 0x0000000112ff7812 */ /* 0x000fe2000784c0ff */
[----:B------:R-:W-:Y:S01]  /*17280*/  BSSY B1, `(.L_x_2496) ;  /* 0x000009b000017945 */ /* 0x000fe20003800000 */
[----:B--2---:R-:W-:-:S05]  /*17290*/  VIADD R2, R5, 0x1 ;  /* 0x0000000105027836 */ /* 0x004fca0000000000 */
[----:B------:R-:W-:-:S04]  /*172a0*/  ISETP.NE.AND P0, PT, R2, 0x2, PT ;  /* 0x000000020200780c */ /* 0x000fc80003f05270 */
[----:B------:R-:W-:Y:S02]  /*172b0*/  SEL R3, RZ, 0x1, P0 ;  /* 0x00000001ff037807 */ /* 0x000fe40000000000 */
[----:B------:R-:W-:Y:S02]  /*172c0*/  SEL R10, R2, RZ, P0 ;  /* 0x000000ff020a7207 */ /* 0x000fe40000000000 */
[----:B---3--:R-:W-:-:S05]  /*172d0*/  LOP3.LUT R9, R9, R3, RZ, 0x3c, !PT ;  /* 0x0000000309097212 */ /* 0x008fca00078e3cff */
[----:B------:R0:W-:Y:S04]  /*172e0*/  STL [R1+0x14], R9 ;  /* 0x0000140901007387 */ /* 0x0001e80000100800 */
[----:B------:R0:W-:Y:S01]  /*172f0*/  STL [R1+0x10], R10 ;  /* 0x0000100a01007387 */ /* 0x0001e20000100800 */
        /* <DEDUP_REMOVED lines=24> */
.L_x_2498:
        /* <DEDUP_REMOVED lines=8> */
.L_x_2600:
[----:B------:R-:W-:Y:S05]  /*17500*/  BSYNC B3 ;  /* 0x0000000000037941 */ /* 0x000fea0003800000 */
.L_x_2499:
        /* <DEDUP_REMOVED lines=9> */
.L_x_2502:
[----:B------:R-:W-:Y:S05]  /*175a0*/  BSYNC B3 ;  /* 0x0000000000037941 */ /* 0x000fea0003800000 */
.L_x_2501:
[----:B------:R-:W3:Y:S04]  /*175b0*/  LDL R5, [R1+0x10] ;  /* 0x0000100001057983 */ /* 0x000ee80000100800 */
[----:B-1----:R-:W4:Y:S01]  /*175c0*/  LDL R6, [R1+0x18] ;  /* 0x0000180001067983 */ /* 0x002f220000100800 */
[----:B0-----:R-:W-:Y:S01]  /*175d0*/  IMAD.MOV.U32 R9, RZ, RZ, RZ ;  /* 0x000000ffff097224 */ /* 0x001fe200078e00ff */
[----:B------:R-:W-:Y:S01]  /*175e0*/  UIADD3 UR4, UP0, UR38, 0x370, URZ ;  /* 0x0000037026047890 */ /* 0x000fe2000ff1e03f */
[----:B------:R-:W-:Y:S01]  /*175f0*/  PLOP3.LUT P0, PT, PT, PT, PT, 0x80, 0x0 ;  /* 0x000000000000781c */ /* 0x000fe20003f0f070 */
[----:B------:R-:W-:Y:S01]  /*17600*/  UMOV UR6, 0x0 ;  /* 0x0000000000067882 */ /* 0x000fe20000000000 */
[----:B------:R-:W-:Y:S01]  /*17610*/  UMOV UR7, 0x14f00000 ;  /* 0x14f0000000077882 */ /* 0x000fe20000000000 */
[----:B------:R-:W-:Y:S01]  /*17620*/  R2UR UR10, R9 ;  /* 0x00000000090a72ca */ /* 0x000fe200000e0000 */
[----:B------:R-:W-:Y:S01]  /*17630*/  UIADD3.X UR5, URZ, UR39, URZ, UP0, !UPT ;  /* 0x000000273f057290 */ /* 0x000fe200087fe43f */
[----:B---3--:R-:W-:-:S02]  /*17640*/  IMAD R5, R5, 0x3000, R19 ;  /* 0x0000300005057824 */ /* 0x008fc400078e0213 */
[----:B----4-:R-:W-:Y:S02]  /*17650*/  IMAD R0, R0, 0x60, R6 ;  /* 0x0000006000007824 */ /* 0x010fe400078e0206 */
[----:B------:R-:W-:Y:S02]  /*17660*/  VIADD R5, R5, 0x1c400 ;  /* 0x0001c40005057836 */ /* 0x000fe40000000000 */
[----:B------:R-:W-:-:S07]  /*17670*/  VIADD R6, R3, 0x22830 ;  /* 0x0002283003067836 */ /* 0x000fce0000000000 */
.L_x_2503:
        /* <DEDUP_REMOVED lines=13> */
.L_x_2601:
[----:B------:R-:W-:Y:S05]  /*17750*/  BSYNC B3 ;  /* 0x0000000000037941 */ /* 0x000fea0003800000 */
.L_x_2504:
        /* <DEDUP_REMOVED lines=11> */
.L_x_2507:
[----:B------:R-:W-:Y:S05]  /*17810*/  BSYNC B3 ;  /* 0x0000000000037941 */ /* 0x000fea0003800000 */
.L_x_2506:
[----:B0-2---:R-:W2:Y:S01]  /*17820*/  LDL R2, [R1+0x10] ;  /* 0x0000100001027983 */ /* 0x005ea20000100800 */
        /* <DEDUP_REMOVED lines=9> */
.L_x_2508:
        /* <DEDUP_REMOVED lines=15> */
.L_x_2509:
        /* <DEDUP_REMOVED lines=15> */
.L_x_2510:
        /* <DEDUP_REMOVED lines=15> */
.L_x_2511:
        /* <DEDUP_REMOVED lines=10> */
.L_x_2497:
[----:B------:R-:W-:Y:S05]  /*17c30*/  BSYNC B1 ;  /* 0x0000000000017941 */ /* 0x000fea0003800000 */
.L_x_2496:
[----:B------:R-:W2:Y:S02]  /*17c40*/  LDL.LU R5, [R1+0x30] ;  /* 0x0000300001057983 */ /* 0x000ea40000300800 */
[----:B--2---:R-:W-:-:S07]  /*17c50*/  VIADD R0, R5, 0xfffffffd ;  /* 0xfffffffd05007836 */ /* 0x004fce0000000000 */
.L_x_2495:
[----:B------:R-:W-:Y:S05]  /*17c60*/  BSYNC B2 ;  /* 0x0000000000027941 */ /* 0x000fea0003800000 */
.L_x_2494:
[----:B------:R-:W-:-:S05]  /*17c70*/  VIADD R8, R8, 0xfffffffe ;  /* 0xfffffffe08087836 */ /* 0x000fca0000000000 */
[----:B------:R-:W-:-:S13]  /*17c80*/  ISETP.NE.AND P0, PT, R8, R4, PT ;  /* 0x000000040800720c */ /* 0x000fda0003f05270 */
[----:B------:R-:W-:Y:S05]  /*17c90*/  @!P0 BRA `(.L_x_2493) ;  /* 0x0000001400008947 */ /* 0x000fea0003800000 */
.L_x_2544:
[----:B------:R-:W2:Y:S04]  /*17ca0*/  LDL.LU R3, [R1+0x10] ;  /* 0x0000100001037983 */ /* 0x000ea80000300800 */
[----:B------:R-:W3:Y:S01]  /*17cb0*/  LDL.LU R2, [R1+0x14] ;  /* 0x0000140001027983 */ /* 0x000ee20000300800 */
[----:B------:R-:W-:Y:S01]  /*17cc0*/  LOP3.LUT P1, RZ, R18, 0x1, RZ, 0xc0, !PT ;  /* 0x0000000112ff7812 */ /* 0x000fe2000782c0ff */
[----:B------:R-:W-:Y:S05]  /*17cd0*/  YIELD ;  /* 0x0000000000007946 */ /* 0x000fea0003800000 */
[----:B------:R-:W-:Y:S01]  /*17ce0*/  BSSY B1, `(.L_x_2512) ;  /* 0x0000098000017945 */ /* 0x000fe20003800000 */
[----:B--2---:R-:W-:-:S05]  /*17cf0*/  VIADD R7, R3, 0x1 ;  /* 0x0000000103077836 */ /* 0x004fca0000000000 */
[----:B------:R-:W-:-:S04]  /*17d00*/  ISETP.NE.AND P0, PT, R7, 0x2, PT ;  /* 0x000000020700780c */ /* 0x000fc80003f05270 */
[----:B------:R-:W-:Y:S02]  /*17d10*/  SEL R6, RZ, 0x1, P0 ;  /* 0x00000001ff067807 */ /* 0x000fe40000000000 */
[----:B------:R-:W-:Y:S02]  /*17d20*/  SEL R7, R7, RZ, P0 ;  /* 0x000000ff07077207 */ /* 0x000fe40000000000 */
[----:B---3--:R-:W-:Y:S01]  /*17d30*/  LOP3.LUT R6, R2, R6, RZ, 0x3c, !PT ;  /* 0x0000000602067212 */ /* 0x008fe200078e3cff */
[----:B0-----:R-:W-:Y:S06]  /*17d40*/  @!P1 BRA `(.L_x_2513) ;  /* 0x0000000800449947 */ /* 0x001fec0003800000 */
        /* <DEDUP_REMOVED lines=24> */
.L_x_2514:
        /* <DEDUP_REMOVED lines=8> */
.L_x_2602:
[----:B------:R-:W-:Y:S05]  /*17f50*/  BSYNC B2 ;  /* 0x0000000000027941 */ /* 0x000fea0003800000 */
.L_x_2515:
        /* <DEDUP_REMOVED lines=9> */
.L_x_2518:
[----:B------:R-:W-:Y:S05]  /*17ff0*/  BSYNC B2 ;  /* 0x0000000000027941 */ /* 0x000fea0003800000 */
.L_x_2517:
        /* <DEDUP_REMOVED lines=12> */
.L_x_2519:
        /* <DEDUP_REMOVED lines=13> */
.L_x_2603:
[----:B------:R-:W-:Y:S05]  /*18190*/  BSYNC B2 ;  /* 0x0000000000027941 */ /* 0x000fea0003800000 */
.L_x_2520:
        /* <DEDUP_REMOVED lines=11> */
.L_x_2523:
[----:B------:R-:W-:Y:S05]  /*18250*/  BSYNC B2 ;  /* 0x0000000000027941 */ /* 0x000fea0003800000 */
.L_x_2522:
        /* <DEDUP_REMOVED lines=9> */
.L_x_2524:
        /* <DEDUP_REMOVED lines=15> */
.L_x_2525:
        /* <DEDUP_REMOVED lines=15> */
.L_x_2526:
        /* <DEDUP_REMOVED lines=15> */
.L_x_2527:
        /* <DEDUP_REMOVED lines=10> */
.L_x_2513:
[----:B------:R-:W-:Y:S05]  /*18660*/  BSYNC B1 ;  /* 0x0000000000017941 */ /* 0x000fea0003800000 */
.L_x_2512:
[----:B------:R-:W-:Y:S01]  /*18670*/  VIADD R7, R7, 0x1 ;  /* 0x0000000107077836 */ /* 0x000fe20000000000 */
[----:B------:R-:W-:Y:S01]  /*18680*/  LOP3.LUT P2, RZ, R18, 0x1, RZ, 0xc0, !PT ;  /* 0x0000000112ff7812 */ /* 0x000fe2000784c0ff */
[----:B------:R-:W-:Y:S03]  /*18690*/  BSSY B1, `(.L_x_2528) ;  /* 0x000009c000017945 */ /* 0x000fe60003800000 */
[----:B------:R-:W-:-:S04]  /*186a0*/  ISETP.NE.AND P0, PT, R7, 0x2, PT ;  /* 0x000000020700780c */ /* 0x000fc80003f05270 */
[----:B------:R-:W-:Y:S02]  /*186b0*/  SEL R2, RZ, 0x1, P0 ;  /* 0x00000001ff027807 */ /* 0x000fe40000000000 */
[----:B0-----:R-:W-:Y:S02]  /*186c0*/  SEL R9, R7, RZ, P0 ;  /* 0x000000ff07097207 */ /* 0x001fe40000000000 */
[----:B------:R-:W-:Y:S01]  /*186d0*/  LOP3.LUT R8, R6, R2, RZ, 0x3c, !PT ;  /* 0x0000000206087212 */ /* 0x000fe200078e3cff */
[----:B------:R-:W-:-:S04]  /*186e0*/  VIADD R6, R0, 0xffffffff ;  /* 0xffffffff00067836 */ /* 0x000fc80000000000 */
[----:B------:R0:W-:Y:S04]  /*186f0*/  STL [R1+0x14], R8 ;  /* 0x0000140801007387 */ /* 0x0001e80000100800 */
[----:B------:R0:W-:Y:S01]  /*18700*/  STL [R1+0x10], R9 ;  /* 0x0000100901007387 */ /* 0x0001e20000100800 */
[----:B------:R-:W-:Y:S05]  /*18710*/  @!P2 BRA `(.L_x_2529) ;  /* 0x00000008004ca947 */ /* 0x000fea0003800000 */
        /* <DEDUP_REMOVED lines=24> */
.L_x_2530:
        /* <DEDUP_REMOVED lines=8> */
.L_x_2604:
[----:B------:R-:W-:Y:S05]  /*18920*/  BSYNC B2 ;  /* 0x0000000000027941 */ /* 0x000fea0003800000 */
.L_x_2531:
        /* <DEDUP_REMOVED lines=9> */
.L_x_2534:
[----:B------:R-:W-:Y:S05]  /*189c0*/  BSYNC B2 ;  /* 0x0000000000027941 */ /* 0x000fea0003800000 */
.L_x_2533:
[----:B------:R-:W2:Y:S04]  /*189d0*/  LDL R5, [R1+0x10] ;  /* 0x0000100001057983 */ /* 0x000ea80000100800 */
[----:B------:R-:W3:Y:S01]  /*189e0*/  LDL R4, [R1+0x18] ;  /* 0x0000180001047983 */ /* 0x000ee20000100800 */
[----:B------:R-:W-:Y:S01]  /*189f0*/  IMAD.MOV.U32 R10, RZ, RZ, RZ ;  /* 0x000000ffff0a7224 */ /* 0x000fe200078e00ff */
[----:B------:R-:W-:Y:S01]  /*18a00*/  UIADD3 UR4, UP0, UR38, 0x370, URZ ;  /* 0x0000037026047890 */ /* 0x000fe2000ff1e03f */
[----:B------:R-:W-:Y:S01]  /*18a10*/  PLOP3.LUT P0, PT, PT, PT, PT, 0x80, 0x0 ;  /* 0x000000000000781c */ /* 0x000fe20003f0f070 */
[----:B------:R-:W-:Y:S01]  /*18a20*/  UMOV UR6, 0x0 ;  /* 0x0000000000067882 */ /* 0x000fe20000000000 */
[----:B------:R-:W-:Y:S01]  /*18a30*/  UMOV UR7, 0x14f00000 ;  /* 0x14f0000000077882 */ /* 0x000fe20000000000 */
[----:B------:R-:W-:Y:S01]  /*18a40*/  R2UR UR10, R10 ;  /* 0x000000000a0a72ca */ /* 0x000fe200000e0000 */
[----:B------:R-:W-:Y:S01]  /*18a50*/  UIADD3.X UR5, URZ, UR39, URZ, UP0, !UPT ;  /* 0x000000273f057290 */ /* 0x000fe200087fe43f */
[----:B--2---:R-:W-:-:S02]  /*18a60*/  IMAD R5, R5, 0x3000, R19 ;  /* 0x0000300005057824 */ /* 0x004fc400078e0213 */
[----:B---3--:R-:W-:Y:S02]  /*18a70*/  IMAD R4, R7, 0x60, R4 ;  /* 0x0000006007047824 */ /* 0x008fe400078e0204 */
[----:B------:R-:W-:Y:S02]  /*18a80*/  VIADD R5, R5, 0x1c400 ;  /* 0x0001c40005057836 */ /* 0x000fe40000000000 */
[----:B------:R-:W-:-:S07]  /*18a90*/  VIADD R7, R2, 0x22830 ;  /* 0x0002283002077836 */ /* 0x000fce0000000000 */
.L_x_2535:
        /* <DEDUP_REMOVED lines=13> */
.L_x_2605:
[----:B------:R-:W-:Y:S05]  /*18b70*/  BSYNC B2 ;  /* 0x0000000000027941 */ /* 0x000fea0003800000 */
.L_x_2536:
[----:B------:R-:W-:Y:S01]  /*18b80*/  BSSY B2, `(.L_x_2538) ;  /* 0x000000b000027945 */ /* 0x000fe20003800000 */
[----:B0-----:R-:W-:Y:S02]  /*18b90*/  IMAD.MOV.U32 R8, RZ, RZ, 0x0 ;  /* 0x00000000ff087424 */ /* 0x001fe400078e00ff */
[----:B------:R-:W-:Y:S01]  /*18ba0*/  IMAD.MOV.U32 R9, RZ, RZ, 0x14f00000 ;  /* 0x14f00000ff097424 */ /* 0x000fe200078e00ff */
        /* <DEDUP_REMOVED lines=8> */
.L_x_2539:
[----:B------:R-:W-:Y:S05]  /*18c30*/  BSYNC B2 ;  /* 0x0000000000027941 */ /* 0x000fea0003800000 */
.L_x_2538:
[----:B-12---:R-:W2:Y:S01]  /*18c40*/  LDL R3, [R1+0x10] ;  /* 0x0000100001037983 */ /* 0x006ea20000100800 */
        /* <DEDUP_REMOVED lines=9> */
.L_x_2540:
        /* <DEDUP_REMOVED lines=15> */
.L_x_2541:
        /* <DEDUP_REMOVED lines=15> */
.L_x_2542:
        /* <DEDUP_REMOVED lines=15> */
.L_x_2543:
        /* <DEDUP_REMOVED lines=10> */
.L_x_2529:
[----:B------:R-:W-:Y:S05]  /*19050*/  BSYNC B1 ;  /* 0x0000000000017941 */ /* 0x000fea0003800000 */
.L_x_2528:
[----:B------:R-:W2:Y:S01]  /*19060*/  LDL R5, [R1+0x1c] ;  /* 0x00001c0001057983 */ /* 0x000ea20000100800 */
[----:B------:R-:W-:Y:S01]  /*19070*/  VIADD R0, R0, 0xfffffffe ;  /* 0xfffffffe00007836 */ /* 0x000fe20000000000 */
[----:B--2---:R-:W-:-:S13]  /*19080*/  ISETP.GT.AND P0, PT, R6, R5, PT ;  /* 0x000000050600720c */ /* 0x004fda0003f04270 */
[----:B------:R-:W-:Y:S05]  /*19090*/  @P0 BRA `(.L_x_2544) ;  /* 0xffffffec00000947 */ /* 0x000fea000383ffff */
.L_x_2493:
[----:B------:R-:W-:Y:S05]  /*190a0*/  BSYNC B0 ;  /* 0x0000000000007941 */ /* 0x000fea0003800000 */
.L_x_2492:
[----:B------:R-:W2:Y:S04]  /*190b0*/  LDL.LU R4, [R1+0x10] ;  /* 0x0000100001047983 */ /* 0x000ea80000300800 */
[----:B------:R-:W3:Y:S01]  /*190c0*/  LDL.LU R3, [R1+0x14] ;  /* 0x0000140001037983 */ /* 0x000ee20000300800 */
[----:B------:R-:W1:Y:S01]  /*190d0*/  S2R R2, SR_TID.X ;  /* 0x0000000000027919 */ /* 0x000e620000002100 */
[----:B------:R-:W-:Y:S01]  /*190e0*/  BSSY B0, `(.L_x_2545) ;  /* 0x0000016000007945 */ /* 0x000fe20003800000 */
[----:B-1----:R-:W-:-:S04]  /*190f0*/  LOP3.LUT R2, R2, 0x7f, RZ, 0xc0, !PT ;  /* 0x0000007f02027812 */ /* 0x002fc800078ec0ff */
[----:B------:R-:W-:Y:S01]  /*19100*/  ISETP.NE.AND P1, PT, R2, RZ, PT ;  /* 0x000000ff0200720c */ /* 0x000fe20003f25270 */
[----:B--2---:R-:W-:-:S05]  /*19110*/  VIADD R0, R4, 0x1 ;  /* 0x0000000104007836 */ /* 0x004fca0000000000 */
[----:B------:R-:W-:-:S04]  /*19120*/  ISETP.NE.AND P0, PT, R0, 0x2, PT ;  /* 0x000000020000780c */ /* 0x000fc80003f05270 */
[----:B------:R-:W-:-:S04]  /*19130*/  SEL R2, RZ, 0x1, P0 ;  /* 0x00000001ff027807 */ /* 0x000fc80000000000 */
[----:B---3--:R-:W-:-:S05]  /*19140*/  LOP3.LUT R3, R3, R2, RZ, 0x3c, !PT ;  /* 0x0000000203037212 */ /* 0x008fca00078e3cff */
[----:B------:R1:W-:Y:S01]  /*19150*/  STL [R1+0x14], R3 ;  /* 0x0000140301007387 */ /* 0x0003e20000100800 */
        /* <DEDUP_REMOVED lines=14> */
.L_x_2546:
[----:B------:R-:W-:Y:S05]  /*19240*/  BSYNC B0 ;  /* 0x0000000000007941 */ /* 0x000fea0003800000 */
.L_x_2545:
[----:B------:R-:W-:-:S05]  /*19250*/  SEL R0, R0, RZ, P0 ;  /* 0x000000ff00007207 */ /* 0x000fca0000000000 */
[----:B------:R3:W-:Y:S02]  /*19260*/  STL [R1+0x10], R0 ;  /* 0x0000100001007387 */ /* 0x0007e40000100800 */
.L_x_2464:
[----:B------:R-:W-:Y:S05]  /*19270*/  BSYNC B7 ;  /* 0x0000000000077941 */ /* 0x000fea0003800000 */
.L_x_2462:
[----:B------:R-:W-:-:S13]  /*19280*/  LOP3.LUT P0, RZ, R18, 0x2, RZ, 0xc0, !PT ;  /* 0x0000000212ff7812 */ /* 0x000fda000780c0ff */
[----:B------:R-:W-:Y:S05]  /*19290*/  @!P0 BRA `(.L_x_2547) ;  /* 0x00000000002c8947 */ /* 0x000fea0003800000 */
[----:B------:R-:W-:Y:S05]  /*192a0*/  WARPSYNC.ALL ;  /* 0x0000000000007948 */ /* 0x000fea0003800000 */
[----:B------:R-:W5:Y:S08]  /*192b0*/  S2UR UR5, SR_CgaCtaId ;  /* 0x00000000000579c3 */ /* 0x000f700000008800 */
[----:B------:R-:W-:Y:S06]  /*192c0*/  BAR.SYNC.DEFER_BLOCKING 0x5, 0x180 ;  /* 0x0146000000007b1d */ /* 0x000fec0000010000 */
[----:B------:R-:W-:-:S02]  /*192d0*/  UMOV UR4, 0x400 ;  /* 0x0000040000047882 */ /* 0x000fc40000000000 */
[----:B-----5:R-:W-:-:S06]  /*192e0*/  ULEA UR4, UR5, UR4, 0x18 ;  /* 0x0000000405047291 */ /* 0x020fcc000f8ec03f */
[----:B------:R-:W-:-:S05]  /*192f0*/  IMAD.U32 R19, RZ, RZ, UR4 ;  /* 0x00000004ff137e24 */ /* 0x000fca000f8e00ff */
[----:B01----:R-:W0:Y:S04]  /*19300*/  LDS.128 R4, [R19+0x228d0] ;  /* 0x0228d00013047984 */ /* 0x003e280000000c00 */
[----:B0-----:R0:W-:Y:S04]  /*19310*/  STL.64 [R1], R4 ;  /* 0x0000000401007387 */ /* 0x0011e80000100a00 */
[----:B------:R0:W-:Y:S01]  /*19320*/  STL.64 [R1+0x8], R6 ;  /* 0x0000080601007387 */ /* 0x0001e20000100a00 */
[----:B------:R-:W-:Y:S06]  /*19330*/  BAR.ARV 0x4, 0x180 ;  /* 0x0106000000007b1d */ /* 0x000fec0000002000 */
[----:B------:R-:W-:Y:S05]  /*19340*/  BRA `(.L_x_2548) ;  /* 0x0000001000307947 */ /* 0x000fea0003800000 */
.L_x_2547:
[----:B------:R-:W5:Y:S01]  /*19350*/  S2R R16, SR_TID.X ;  /* 0x0000000000107919 */ /* 0x000f620000002100 */
[----:B------:R-:W-:Y:S01]  /*19360*/  UMOV UR4, 0xffffffff ;  /* 0xffffffff00047882 */ /* 0x000fe20000000000 */
[----:B-----5:R-:W-:-:S04]  /*19370*/  LOP3.LUT R16, R16, 0x1f, RZ, 0xc0, !PT ;  /* 0x0000001f10107812 */ /* 0x020fc800078ec0ff */
[----:B------:R-:W-:Y:S01]  /*19380*/  ISETP.NE.AND P0, PT, R16, 0x1f, PT ;  /* 0x0000001f1000780c */ /* 0x000fe20003f05270 */
[----:B------:R-:W-:-:S12]  /*19390*/  BRA.DIV UR4, `(.L_x_2549) ;  /* 0x0000002604887947 */ /* 0x000fd8000b800000 */
[----:B-1----:R-:W0:Y:S01]  /*193a0*/  LDL.LU R3, [R1] ;  /* 0x0000000001037983 */ /* 0x002e220000300800 */
[----:B------:R-:W-:-:S03]  /*193b0*/  ULDC UR4, c[0x0][0xc3c] ;  /* 0x00030f0000047ab9 */ /* 0x000fc60000000800 */
[----:B------:R-:W3:Y:S01]  /*193c0*/  LDL R4, [R1+0xc] ;  /* 0x00000c0001047983 */ /* 0x000ee20000100800 */
[----:B0-2---:R-:W-:Y:S02]  /*193d0*/  IMAD.MOV.U32 R10, RZ, RZ, R3 ;  /* 0x000000ffff0a7224 */ /* 0x005fe400078e0003 */
[----:B---34-:R-:W-:-:S05]  /*193e0*/  IMAD.IADD R0, R4, 0x1, R16 ;  /* 0x0000000104007824 */ /* 0x018fca00078e0210 */
        /* <DEDUP_REMOVED lines=36> */
.L_x_2615:
[----:B------:R-:W-:Y:S02]  /*19630*/  ULDC UR4, c[0x0][0xc38] ;  /* 0x00030e0000047ab9 */ /* 0x000fe40000000800 */
[----:B------:R-:W-:-:S04]  /*19640*/  IMAD.U32 R7, RZ, RZ, UR4 ;  /* 0x00000004ff077e24 */ /* 0x000fc8000f8e00ff */
[----:B-1----:R-:W-:-:S04]  /*19650*/  IMAD R10, R14, R7, RZ ;  /* 0x000000070e0a7224 */ /* 0x002fc800078e02ff */
[----:B------:R-:W-:-:S05]  /*19660*/  IMAD.IADD R4, R9, 0x1, R10 ;  /* 0x0000000109047824 */ /* 0x000fca00078e020a */
[----:B------:R-:W-:-:S13]  /*19670*/  ISETP.GT.AND P6, PT, R4, R0, PT ;  /* 0x000000000400720c */ /* 0x000fda0003fc4270 */
[----:B------:R-:W-:Y:S05]  /*19680*/  @P6 BRA `(.L_x_2550) ;  /* 0x0000000000ac6947 */ /* 0x000fea0003800000 */
.L_x_2553:
        /* <DEDUP_REMOVED lines=37> */
.L_x_2623:
[----:B------:R-:W-:Y:S02]  /*198e0*/  ULDC UR4, c[0x0][0xc38] ;  /* 0x00030e0000047ab9 */ /* 0x000fe40000000800 */
[----:B------:R-:W-:-:S04]  /*198f0*/  IMAD.U32 R7, RZ, RZ, UR4 ;  /* 0x00000004ff077e24 */ /* 0x000fc8000f8e00ff */
[----:B-1----:R-:W-:-:S04]  /*19900*/  IMAD R10, R14, R7, RZ ;  /* 0x000000070e0a7224 */ /* 0x002fc800078e02ff */
[----:B------:R-:W-:-:S05]  /*19910*/  IMAD.IADD R4, R10, 0x1, R4 ;  /* 0x000000010a047824 */ /* 0x000fca00078e0204 */
[----:B------:R-:W-:-:S13]  /*19920*/  ISETP.GT.AND P6, PT, R4, R0, PT ;  /* 0x000000000400720c */ /* 0x000fda0003fc4270 */
[----:B------:R-:W-:Y:S05]  /*19930*/  @!P6 BRA `(.L_x_2553) ;  /* 0xfffffffc0054e947 */ /* 0x000fea000383ffff */
.L_x_2550:
[----:B------:R-:W-:Y:S01]  /*19940*/  IMAD.IADD R10, R4, 0x1, -R10 ;  /* 0x00000001040a7824 */ /* 0x000fe200078e0a0a */
[----:B------:R-:W-:-:S03]  /*19950*/  UMOV UR4, 0xffffffff ;  /* 0xffffffff00047882 */ /* 0x000fc60000000000 */
[----:B------:R-:W-:-:S05]  /*19960*/  IMAD R3, R2, R7, R10 ;  /* 0x0000000702037224 */ /* 0x000fca00078e020a */
[----:B------:R-:W-:Y:S01]  /*19970*/  ISETP.GT.AND P6, PT, R3, R0, PT ;  /* 0x000000000300720c */ /* 0x000fe20003fc4270 */
[----:B------:R-:W-:-:S12]  /*19980*/  BRA.DIV UR4, `(.L_x_2554) ;  /* 0x0000002a04147947 */ /* 0x000fd8000b800000 */
[----:B------:R-:W2:Y:S01]  /*19990*/  LDL.LU R11, [R1+0xc] ;  /* 0x00000c00010b7983 */ /* 0x000ea20000300800 */
[----:B------:R-:W-:-:S04]  /*199a0*/  VOTE.ANY R3, PT, !P6 ;  /* 0x0000000000037806 */ /* 0x000fc800070e0100 */
[----:B------:R-:W1:Y:S02]  /*199b0*/  POPC R9, R3 ;  /* 0x0000000300097309 */ /* 0x000e640000000000 */
[----:B-1----:R2:W1:Y:S04]  /*199c0*/  SHFL.IDX PT, R4, R5, R9, 0x1f ;  /* 0x00001f0905047589 */ /* 0x00246800000e0000 */
[----:B------:R3:W4:Y:S01]  /*199d0*/  SHFL.IDX PT, R6, R6, R9, 0x1f ;  /* 0x00001f0906067589 */ /* 0x00072200000e0000 */
[----:B--2---:R-:W-:-:S05]  /*199e0*/  IMAD.IADD R5, R9, 0x1, R11 ;  /* 0x0000000109057824 */ /* 0x004fca00078e020b */
[----:B-1--4-:R3:W-:Y:S02]  /*199f0*/  STL [R1+0xc], R5 ;  /* 0x00000c0501007387 */ /* 0x0127e40000100800 */
.L_x_2628:
[----:B------:R-:W-:-:S13]  /*19a00*/  ISETP.NE.AND P0, PT, R3, RZ, PT ;  /* 0x000000ff0300720c */ /* 0x000fda0003f05270 */
[----:B------:R-:W-:Y:S05]  /*19a10*/  @!P0 BRA `(.L_x_2555) ;  /* 0x0000000000108947 */ /* 0x000fea0003800000 */
[----:B------:R-:W-:Y:S01]  /*19a20*/  UMOV UR4, 0xffffffff ;  /* 0xffffffff00047882 */ /* 0x000fe20000000000 */
[----:B------:R-:W-:Y:S02]  /*19a30*/  VIADD R12, R9, 0xffffffff ;  /* 0xffffffff090c7836 */ /* 0x000fe40000000000 */
[----:B------:R-:W-:Y:S05]  /*19a40*/  BRA.DIV UR4, `(.L_x_2556) ;  /* 0x0000002a044c7947 */ /* 0x000fea000b800000 */
[----:B------:R1:W2:Y:S02]  /*19a50*/  SHFL.IDX PT, R8, R2, R12, 0x1f ;  /* 0x00001f0c02087589 */ /* 0x0002a400000e0000 */
.L_x_2555:
[----:B--2---:R-:W-:Y:S01]  /*19a60*/  IMAD R3, R8, R7, R10 ;  /* 0x0000000708037224 */ /* 0x004fe200078e020a */
[----:B------:R-:W-:-:S03]  /*19a70*/  ISETP.NE.AND P0, PT, R6, 0x1, PT ;  /* 0x000000010600780c */ /* 0x000fc60003f05270 */
[----:B------:R-:W-:Y:S01]  /*19a80*/  IMAD.IADD R0, R0, 0x1, -R3 ;  /* 0x0000000100007824 */ /* 0x000fe200078e0a03 */
[----:B------:R2:W-:Y:S09]  /*19a90*/  STL [R1], R3 ;  /* 0x0000000301007387 */ /* 0x0005f20000100800 */
[----:B------:R-:W-:Y:S05]  /*19aa0*/  @!P0 BRA `(.L_x_2557) ;  /* 0x0000000000e48947 */ /* 0x000fea0003800000 */
[----:B0--3--:R-:W-:-:S04]  /*19ab0*/  IABS R5, R4 ;  /* 0x0000000400057213 */ /* 0x009fc80000000000 */
[----:B------:R-:W0:Y:S08]  /*19ac0*/  I2F.RP R7, R5 ;  /* 0x0000000500077306 */ /* 0x000e300000209400 */
[----:B0-----:R-:W0:Y:S02]  /*19ad0*/  MUFU.RCP R7, R7 ;  /* 0x0000000700077308 */ /* 0x001e240000001000 */
[----:B0-----:R-:W-:-:S06]  /*19ae0*/  VIADD R9, R7, 0xffffffe ;  /* 0x0ffffffe07097836 */ /* 0x001fcc0000000000 */
[----:B--2---:R-:W1:Y:S02]  /*19af0*/  F2I.FTZ.U32.TRUNC.NTZ R3, R9 ;  /* 0x0000000900037305 */ /* 0x004e64000021f000 */
[----:B-1----:R-:W-:-:S04]  /*19b00*/  IMAD.MOV R2, RZ, RZ, -R3 ;  /* 0x000000ffff027224 */ /* 0x002fc800078e0a03 */
[----:B------:R-:W-:Y:S02]  /*19b10*/  IMAD R11, R2, R5, RZ ;  /* 0x00000005020b7224 */ /* 0x000fe400078e02ff */
[----:B------:R-:W-:-:S04]  /*19b20*/  IMAD.MOV.U32 R2, RZ, RZ, RZ ;  /* 0x000000ffff027224 */ /* 0x000fc800078e00ff */
[----:B------:R-:W-:Y:S01]  /*19b30*/  IMAD.HI.U32 R8, R3, R11, R2 ;  /* 0x0000000b03087227 */ /* 0x000fe200078e0002 */
[----:B------:R-:W-:Y:S02]  /*19b40*/  IABS R3, R0 ;  /* 0x0000000000037213 */ /* 0x000fe40000000000 */
[----:B------:R-:W-:-:S03]  /*19b50*/  IABS R2, R4 ;  /* 0x0000000400027213 */ /* 0x000fc60000000000 */
[----:B------:R-:W-:-:S04]  /*19b60*/  IMAD.HI.U32 R8, R8, R3, RZ ;  /* 0x0000000308087227 */ /* 0x000fc800078e00ff */
[----:B------:R-:W-:-:S04]  /*19b70*/  IMAD.MOV R2, RZ, RZ, -R2 ;  /* 0x000000ffff027224 */ /* 0x000fc800078e0a02 */
[----:B------:R-:W-:-:S05]  /*19b80*/  IMAD R2, R8, R2, R3 ;  /* 0x0000000208027224 */ /* 0x000fca00078e0203 */
[----:B------:R-:W-:-:S13]  /*19b90*/  ISETP.GT.U32.AND P1, PT, R5, R2, PT ;  /* 0x000000020500720c */ /* 0x000fda0003f24070 */
[----:B------:R-:W-:Y:S02]  /*19ba0*/  @!P1 IMAD.IADD R2, R2, 0x1, -R5 ;  /* 0x0000000102029824 */ /* 0x000fe400078e0a05 */
[----:B------:R-:W-:Y:S01]  /*19bb0*/  @!P1 VIADD R8, R8, 0x1 ;  /* 0x0000000108089836 */ /* 0x000fe20000000000 */
[----:B------:R-:W-:Y:S02]  /*19bc0*/  ISETP.NE.AND P1, PT, R4, RZ, PT ;  /* 0x000000ff0400720c */ /* 0x000fe40003f25270 */
[----:B------:R-:W-:Y:S02]  /*19bd0*/  ISETP.GE.U32.AND P0, PT, R2, R5, PT ;  /* 0x000000050200720c */ /* 0x000fe40003f06070 */
[----:B------:R-:W-:-:S04]  /*19be0*/  IABS R5, R6 ;  /* 0x0000000600057213 */ /* 0x000fc80000000000 */
        /* <DEDUP_REMOVED lines=9> */
[----:B------:R-:W-:-:S03]  /*19c80*/  LOP3.LUT R2, R0, R4, RZ, 0x3c, !PT ;  /* 0x0000000400027212 */ /* 0x000fc600078e3cff */
[----:B------:R-:W-:Y:S01]  /*19c90*/  IMAD.MOV.U32 R3, RZ, RZ, R8 ;  /* 0x000000ffff037224 */ /* 0x000fe200078e0008 */
[----:B------:R-:W-:Y:S02]  /*19ca0*/  ISETP.GE.AND P2, PT, R2, RZ, PT ;  /* 0x000000ff0200720c */ /* 0x000fe40003f46270 */
[----:B------:R-:W-:-:S05]  /*19cb0*/  IABS R8, R6 ;  /* 0x0000000600087213 */ /* 0x000fca0000000000 */
[----:B------:R-:W-:-:S06]  /*19cc0*/  IMAD.MOV R8, RZ, RZ, -R8 ;  /* 0x000000ffff087224 */ /* 0x000fcc00078e0a08 */
        /* <DEDUP_REMOVED lines=9> */
[----:B------:R-:W-:Y:S01]  /*19d60*/  ISETP.GE.U32.AND P0, PT, R2, R5, PT ;  /* 0x000000050200720c */ /* 0x000fe20003f06070 */
[----:B------:R-:W-:Y:S01]  /*19d70*/  IMAD.MOV R5, RZ, RZ, -R3 ;  /* 0x000000ffff057224 */ /* 0x000fe200078e0a03 */
[----:B------:R-:W-:-:S03]  /*19d80*/  LOP3.LUT R2, R3, R6, RZ, 0x3c, !PT ;  /* 0x0000000603027212 */ /* 0x000fc600078e3cff */
[----:B------:R-:W-:Y:S01]  /*19d90*/  IMAD R0, R4, R5, R0 ;  /* 0x0000000504007224 */ /* 0x000fe200078e0200 */
[----:B------:R-:W-:-:S07]  /*19da0*/  ISETP.GE.AND P2, PT, R2, RZ, PT ;  /* 0x000000ff0200720c */ /* 0x000fce0003f46270 */
[----:B------:R-:W-:-:S06]  /*19db0*/  @P0 VIADD R7, R7, 0x1 ;  /* 0x0000000107070836 */ /* 0x000fcc0000000000 */
[----:B------:R-:W-:Y:S01]  /*19dc0*/  @!P2 IMAD.MOV R7, RZ, RZ, -R7 ;  /* 0x000000ffff07a224 */ /* 0x000fe200078e0a07 */
[----:B------:R-:W-:-:S05]  /*19dd0*/  @!P1 LOP3.LUT R7, RZ, R6, RZ, 0x33, !PT ;  /* 0x00000006ff079212 */ /* 0x000fca00078e33ff */
[----:B------:R-:W-:-:S04]  /*19de0*/  IMAD.MOV R2, RZ, RZ, -R7 ;  /* 0x000000ffff027224 */ /* 0x000fc800078e0a07 */
[C---:B------:R-:W-:Y:S02]  /*19df0*/  IMAD R3, R6.reuse, R2, R3 ;  /* 0x0000000206037224 */ /* 0x040fe400078e0203 */
[----:B------:R-:W-:-:S04]  /*19e00*/  IMAD R6, R6, 0x1000000, R7 ;  /* 0x0100000006067824 */ /* 0x000fc800078e0207 */
[----:B------:R-:W-:-:S05]  /*19e10*/  IMAD R2, R3, 0x10000, R6 ;  /* 0x0001000003027824 */ /* 0x000fca00078e0206 */
[----:B------:R1:W-:Y:S01]  /*19e20*/  STL [R1+0x8], R2 ;  /* 0x0000080201007387 */ /* 0x0003e20000100800 */
[----:B------:R-:W-:Y:S05]  /*19e30*/  BRA `(.L_x_2558) ;  /* 0x0000000000fc7947 */ /* 0x000fea0003800000 */
.L_x_2557:
[----:B0--3--:R-:W3:Y:S01]  /*19e40*/  LDL R5, [R1+0xc] ;  /* 0x00000c0001057983 */ /* 0x009ee20000100800 */
[----:B-12---:R-:W3:Y:S02]  /*19e50*/  LDC.64 R2, c[0x0][0xc90] ;  /* 0x00032400ff027b82 */ /* 0x006ee40000000a00 */
[----:B---3--:R-:W-:-:S05]  /*19e60*/  IMAD.WIDE R2, R5, 0x4, R2 ;  /* 0x0000000405027825 */ /* 0x008fca00078e0202 */
[----:B------:R-:W2:Y:S02]  /*19e70*/  LDG.E R6, desc[UR40][R2.64] ;  /* 0x0000002802067981 */ /* 0x000ea4000c1e1900 */
[----:B--2---:R-:W-:-:S05]  /*19e80*/  IMAD R5, R4, R6, RZ ;  /* 0x0000000604057224 */ /* 0x004fca00078e02ff */
[----:B------:R-:W-:-:S04]  /*19e90*/  IABS R8, R5 ;  /* 0x0000000500087213 */ /* 0x000fc80000000000 */
[----:B------:R-:W0:Y:S08]  /*19ea0*/  I2F.RP R10, R8 ;  /* 0x00000008000a7306 */ /* 0x000e300000209400 */
[----:B0-----:R-:W0:Y:S02]  /*19eb0*/  MUFU.RCP R10, R10 ;  /* 0x0000000a000a7308 */ /* 0x001e240000001000 */
[----:B0-----:R-:W-:-:S06]  /*19ec0*/  VIADD R11, R10, 0xffffffe ;  /* 0x0ffffffe0a0b7836 */ /* 0x001fcc0000000000 */
[----:B------:R-:W0:Y:S02]  /*19ed0*/  F2I.FTZ.U32.TRUNC.NTZ R3, R11 ;  /* 0x0000000b00037305 */ /* 0x000e24000021f000 */
[----:B0-----:R-:W-:-:S04]  /*19ee0*/  IMAD.MOV R2, RZ, RZ, -R3 ;  /* 0x000000ffff027224 */ /* 0x001fc800078e0a03 */
        /* <DEDUP_REMOVED lines=18> */
[----:B------:R-:W-:Y:S02]  /*1a010*/  IMAD R8, R6, R2, RZ ;  /* 0x0000000206087224 */ /* 0x000fe400078e02ff */
[----:B------:R-:W-:Y:S02]  /*1a020*/  IMAD.MOV R2, RZ, RZ, -R2 ;  /* 0x000000ffff027224 */ /* 0x000fe400078e0a02 */
[----:B------:R-:W-:Y:S02]  /*1a030*/  IMAD.MOV R3, RZ, RZ, -R8 ;  /* 0x000000ffff037224 */ /* 0x000fe400078e0a08 */
[----:B------:R-:W-:-:S03]  /*1a040*/  IMAD R0, R5, R2, R0 ;  /* 0x0000000205007224 */ /* 0x000fc600078e0200 */
[----:B------:R-:W-:-:S04]  /*1a050*/  VIADDMNMX R6, R3, R7, R6, PT ;  /* 0x0000000703067246 */ /* 0x000fc80003800106 */
        /* <DEDUP_REMOVED lines=16> */
[----:B------:R-:W-:Y:S02]  /*1a160*/  ISETP.GE.AND P2, PT, R3, RZ, PT ;  /* 0x000000ff0300720c */ /* 0x000fe40003f46270 */
[----:B------:R-:W-:-:S09]  /*1a170*/  IADD3 R3, R8, 0x1000000, R0 ;  /* 0x0100000008037810 */ /* 0x000fd20007ffe000 */
[----:B------:R-:W-:Y:S02]  /*1a180*/  @!P1 IMAD.IADD R10, R10, 0x1, -R7 ;  /* 0x000000010a0a9824 */ /* 0x000fe400078e0a07 */
[----:B------:R-:W-:Y:S01]  /*1a190*/  @!P1 VIADD R2, R2, 0x1 ;  /* 0x0000000102029836 */ /* 0x000fe20000000000 */
[----:B------:R-:W-:Y:S02]  /*1a1a0*/  ISETP.NE.AND P1, PT, R6, RZ, PT ;  /* 0x000000ff0600720c */ /* 0x000fe40003f25270 */
[----:B------:R-:W-:-:S13]  /*1a1b0*/  ISETP.GE.U32.AND P0, PT, R10, R7, PT ;  /* 0x000000070a00720c */ /* 0x000fda0003f06070 */
[----:B------:R-:W-:-:S04]  /*1a1c0*/  @P0 VIADD R2, R2, 0x1 ;  /* 0x0000000102020836 */ /* 0x000fc80000000000 */
[----:B------:R-:W-:Y:S01]  /*1a1d0*/  @!P2 IMAD.MOV R2, RZ, RZ, -R2 ;  /* 0x000000ffff02a224 */ /* 0x000fe200078e0a02 */
[----:B------:R-:W-:Y:S01]  /*1a1e0*/  @!P1 LOP3.LUT R2, RZ, R6, RZ, 0x33, !PT ;  /* 0x00000006ff029212 */ /* 0x000fe200078e33ff */
[----:B------:R-:W-:-:S04]  /*1a1f0*/  IMAD.MOV R6, RZ, RZ, -R6 ;  /* 0x000000ffff067224 */ /* 0x000fc800078e0a06 */
[----:B------:R-:W-:Y:S02]  /*1a200*/  IMAD R3, R2, R6, R3 ;  /* 0x0000000602037224 */ /* 0x000fe400078e0203 */
[----:B------:R-:W-:-:S03]  /*1a210*/  IMAD.MOV.U32 R0, RZ, RZ, R2 ;  /* 0x000000ffff007224 */ /* 0x000fc600078e0002 */
[----:B------:R0:W-:Y:S04]  /*1a220*/  STL [R1+0x8], R3 ;  /* 0x0000080301007387 */ /* 0x0001e80000100800 */
.L_x_2558:
[----:B0-----:R-:W-:-:S05]  /*1a230*/  LOP3.LUT R3, RZ, R0, RZ, 0x33, !PT ;  /* 0x00000000ff037212 */ /* 0x001fca00078e33ff */
[----:B------:R-:W-:-:S05]  /*1a240*/  IMAD.IADD R0, R4, 0x1, R3 ;  /* 0x0000000104007824 */ /* 0x000fca00078e0203 */
[----:B------:R0:W-:Y:S01]  /*1a250*/  STL [R1+0x4], R0 ;  /* 0x0000040001007387 */ /* 0x0001e20000100800 */
[----:B------:R-:W-:Y:S05]  /*1a260*/  BRA `(.L_x_2559) ;  /* 0x0000000000287947 */ /* 0x000fea0003800000 */
.L_x_2551:
        /* <DEDUP_REMOVED lines=10> */
.L_x_2559:
[----:B--2---:R-:W2:Y:S04]  /*1a310*/  LDL R3, [R1+0x8] ;  /* 0x0000080001037983 */ /* 0x004ea80000100800 */
[----:B-1----:R-:W3:Y:S04]  /*1a320*/  LDL R2, [R1+0xc] ;  /* 0x00000c0001027983 */ /* 0x002ee80000100800 */
[----:B------:R-:W4:Y:S04]  /*1a330*/  LDL R5, [R1+0x4] ;  /* 0x0000040001057983 */ /* 0x000f280000100800 */
[----:B------:R-:W4:Y:S01]  /*1a340*/  LDL R4, [R1] ;  /* 0x0000000001047983 */ /* 0x000f220000100800 */
[----:B0-----:R-:W0:Y:S01]  /*1a350*/  S2R R0, SR_TID.X ;  /* 0x0000000000007919 */ /* 0x001e220000002100 */
        /* <DEDUP_REMOVED lines=11> */
.L_x_2548:
[----:B---34-:R-:W3:Y:S01]  /*1a410*/  LDL R0, [R1+0xc] ;  /* 0x00000c0001007983 */ /* 0x018ee20000100800 */
[----:B------:R-:W-:Y:S02]  /*1a420*/  ULDC UR4, c[0x0][0xc3c] ;  /* 0x00030f0000047ab9 */ /* 0x000fe40000000800 */
[----:B---3--:R-:W-:-:S13]  /*1a430*/  ISETP.GE.AND P0, PT, R0, UR4, PT ;  /* 0x0000000400007c0c */ /* 0x008fda000bf06270 */
[----:B------:R-:W-:Y:S05]  /*1a440*/  @!P0 BRA `(.L_x_2560) ;  /* 0xffffffa000f08947 */ /* 0x000fea000383ffff */
[----:B------:R-:W-:Y:S05]  /*1a450*/  BSYNC B8 ;  /* 0x0000000000087941 */ /* 0x000fea0003800000 */
.L_x_2448:
[----:B----4-:R-:W4:Y:S01]  /*1a460*/  LDL.LU R0, [R1+0x48] ;  /* 0x0000480001007983 */ /* 0x010f220000300800 */
[----:B------:R-:W-:Y:S01]  /*1a470*/  BSSY B0, `(.L_x_2561) ;  /* 0x000000b000007945 */ /* 0x000fe20003800000 */
[----:B01----:R-:W0:Y:S01]  /*1a480*/  S2R R5, SR_CgaCtaId ;  /* 0x0000000000057919 */ /* 0x003e220000008800 */
[----:B----4-:R-:W-:-:S05]  /*1a490*/  VIADD R0, R0, 0x1 ;  /* 0x0000000100007836 */ /* 0x010fca0000000000 */
[----:B--2---:R-:W-:-:S04]  /*1a4a0*/  LEA.HI R2, R0, R0, RZ, 0x1 ;  /* 0x0000000000027211 */ /* 0x004fc800078f08ff */
[----:B------:R-:W-:-:S05]  /*1a4b0*/  LOP3.LUT R3, R2, 0xfffffffe, RZ, 0xc0, !PT ;  /* 0xfffffffe02037812 */ /* 0x000fca00078ec0ff */
[----:B------:R-:W-:Y:S01]  /*1a4c0*/  IMAD.IADD R3, R0, 0x1, -R3 ;  /* 0x0000000100037824 */ /* 0x000fe200078e0a03 */
[----:B------:R-:W-:-:S04]  /*1a4d0*/  MOV R0, 0x400 ;  /* 0x0000040000007802 */ /* 0x000fc80000000f00 */
[----:B0-----:R-:W-:Y:S02]  /*1a4e0*/  LEA R0, R5, R0, 0x18 ;  /* 0x0000000005007211 */ /* 0x001fe400078ec0ff */
[----:B------:R-:W-:-:S04]  /*1a4f0*/  SHF.L.U32 R3, R3, 0x1f, RZ ;  /* 0x0000001f03037819 */ /* 0x000fc800000006ff */
[----:B------:R-:W0:Y:S02]  /*1a500*/  SYNCS.PHASECHK.TRANS64.TRYWAIT P0, [R0+URZ+0x22820], R3 ;  /* 0x02282003000075a7 */ /* 0x000e24000800017f */
[----:B0-----:R-:W-:Y:S05]  /*1a510*/  @!P0 BRA `(.L_x_2562) ;  /* 0x0000001c00c08947 */ /* 0x001fea0003800000 */
.L_x_2631:
[----:B------:R-:W-:Y:S05]  /*1a520*/  BSYNC B0 ;  /* 0x0000000000007941 */ /* 0x000fea0003800000 */
.L_x_2561:
[----:B------:R-:W-:-:S03]  /*1a530*/  UMOV UR4, 0xffffffff ;  /* 0xffffffff00047882 */ /* 0x000fc60000000000 */
[----:B------:R-:W-:Y:S05]  /*1a540*/  BRA.DIV UR4, `(.L_x_2563) ;  /* 0x0000001e04c87947 */ /* 0x000fea000b800000 */
[----:B------:R-:W1:Y:S02]  /*1a550*/  S2R R2, SR_TID.X ;  /* 0x0000000000027919 */ /* 0x000e640000002100 */
[----:B-1----:R-:W-:-:S04]  /*1a560*/  SHF.R.U32.HI R2, RZ, 0x5, R2 ;  /* 0x00000005ff027819 */ /* 0x002fc80000011602 */
[----:B------:R-:W-:-:S05]  /*1a570*/  LOP3.LUT R2, R2, 0x3, RZ, 0xc0, !PT ;  /* 0x0000000302027812 */ /* 0x000fca00078ec0ff */
[----:B------:R1:W2:Y:S02]  /*1a580*/  SHFL.IDX PT, R14, R2, RZ, 0x1f ;  /* 0x00001fff020e7589 */ /* 0x0002a400000e0000 */
.L_x_2634:
[----:B--2---:R-:W-:Y:S01]  /*1a590*/  ISETP.NE.AND P0, PT, R14, RZ, PT ;  /* 0x000000ff0e00720c */ /* 0x004fe20003f05270 */
[----:B------:R-:W-:-:S12]  /*1a5a0*/  BSSY B0, `(.L_x_2564) ;  /* 0x0000027000007945 */ /* 0x000fd80003800000 */
[----:B------:R-:W-:Y:S05]  /*1a5b0*/  @P0 BRA `(.L_x_2565) ;  /* 0x0000000000940947 */ /* 0x000fea0003800000 */
[----:B------:R-:W-:-:S03]  /*1a5c0*/  UMOV UR4, 0xffffffff ;  /* 0xffffffff00047882 */ /* 0x000fc60000000000 */
[----:B------:R-:W-:Y:S05]  /*1a5d0*/  BRA.DIV UR4, `(.L_x_2566) ;  /* 0x0000001e04d87947 */ /* 0x000fea000b800000 */
[----:B------:R-:W-:-:S13]  /*1a5e0*/  ELECT P6, URZ, PT ;  /* 0x00000000003f782f */ /* 0x000fda00038c0000 */
.L_x_2637:
[----:B------:R-:W-:Y:S05]  /*1a5f0*/  @!P6 BRA `(.L_x_2565) ;  /* 0x000000000084e947 */ /* 0x000fea0003800000 */
[----:B------:R-:W-:-:S06]  /*1a600*/  ULOP3.LUT UR4, UR36, 0x2, URZ, 0xfc, !UPT ;  /* 0x0000000224047892 */ /* 0x000fcc000f8efc3f */
[----:B-1----:R-:W-:-:S05]  /*1a610*/  IMAD.U32 R2, RZ, RZ, UR4 ;  /* 0x00000004ff027e24 */ /* 0x002fca000f8e00ff */
[----:B------:R-:W-:-:S13]  /*1a620*/  ISETP.NE.AND P2, PT, R2, 0x3, PT ;  /* 0x000000030200780c */ /* 0x000fda0003f45270 */
[----:B------:R-:W-:Y:S05]  /*1a630*/  @!P2 BRA `(.L_x_2567) ;  /* 0x000000000004a947 */ /* 0x000fea0003800000 */
[----:B------:R-:W-:Y:S01]  /*1a640*/  BPT.TRAP 0x1 ;  /* 0x000000040000795c */ /* 0x000fe20000300000 */
.L_x_2567:
[----:B0-----:R-:W2:Y:S04]  /*1a650*/  LDL R3, [R1+0x10] ;  /* 0x0000100001037983 */ /* 0x001ea80000100800 */
[----:B------:R-:W4:Y:S01]  /*1a660*/  LDL.LU R7, [R1+0x14] ;  /* 0x0000140001077983 */ /* 0x000f220000300800 */
[----:B------:R-:W-:-:S04]  /*1a670*/  VIADD R2, R0, 0x22840 ;  /* 0x0002284000027836 */ /* 0x000fc80000000000 */
[C---:B--2---:R-:W-:Y:S02]  /*1a680*/  IMAD R6, R3.reuse, 0x8, R2 ;  /* 0x0000000803067824 */ /* 0x044fe400078e0202 */
[----:B------:R-:W-:Y:S01]  /*1a690*/  VIADD R3, R3, 0x1 ;  /* 0x0000000103037836 */ /* 0x000fe20000000000 */
[----:B----4-:R-:W-:-:S04]  /*1a6a0*/  SHF.L.U32 R5, R7, 0x1f, RZ ;  /* 0x0000001f07057819 */ /* 0x010fc800000006ff */
        /* <DEDUP_REMOVED lines=8> */
.L_x_2638:
[----:B------:R-:W1:Y:S02]  /*1a730*/  SYNCS.PHASECHK.TRANS64.TRYWAIT P0, [R7+URZ], R2 ;  /* 0x00000002070075a7 */ /* 0x000e64000800017f */
[----:B-1----:R-:W-:Y:S05]  /*1a740*/  @!P0 BRA `(.L_x_2569) ;  /* 0x0000001c00b08947 */ /* 0x002fea0003800000 */
.L_x_2639:
[----:B------:R-:W-:Y:S05]  /*1a750*/  @!P2 BRA `(.L_x_2570) ;  /* 0x000000000004a947 */ /* 0x000fea0003800000 */
[----:B------:R-:W-:Y:S01]  /*1a760*/  BPT.TRAP 0x1 ;  /* 0x000000040000795c */ /* 0x000fe20000300000 */
.L_x_2570:
[----:B------:R-:W2:Y:S01]  /*1a770*/  LDL.LU R4, [R1+0x10] ;  /* 0x0000100001047983 */ /* 0x000ea20000300800 */
[----:B------:R-:W-:-:S04]  /*1a780*/  VIADD R0, R0, 0x22860 ;  /* 0x0002286000007836 */ /* 0x000fc80000000000 */
[----:B--2---:R-:W-:-:S04]  /*1a790*/  IMAD R4, R4, 0x8, R0 ;  /* 0x0000000804047824 */ /* 0x004fc800078e0200 */
[----:B------:R-:W2:Y:S02]  /*1a7a0*/  SYNCS.PHASECHK.TRANS64.TRYWAIT P0, [R4+URZ], R5 ;  /* 0x00000005040075a7 */ /* 0x000ea4000800017f */
[----:B--2---:R-:W-:Y:S05]  /*1a7b0*/  @!P0 BRA `(.L_x_2571) ;  /* 0x0000001c00a88947 */ /* 0x004fea0003800000 */
.L_x_2640:
[----:B------:R-:W-:-:S07]  /*1a7c0*/  IMAD R3, R3, 0x8, R0 ;  /* 0x0000000803037824 */ /* 0x000fce00078e0200 */
.L_x_2572:
[----:B----4-:R4:W0:Y:S02]  /*1a7d0*/  SYNCS.PHASECHK.TRANS64.TRYWAIT P0, [R3+URZ], R2 ;  /* 0x00000002030075a7 */ /* 0x010824000800017f */
[----:B0-----:R-:W-:Y:S05]  /*1a7e0*/  @!P0 NANOSLEEP.SYNCS 0x989680 ;  /* 0x009896800000895d */ /* 0x001fea0003900000 */
[----:B------:R-:W0:Y:S02]  /*1a7f0*/  @!P0 SYNCS.PHASECHK.TRANS64 P0, [R3+URZ], R2 ;  /* 0x00000002030085a7 */ /* 0x000e24000800007f */
[----:B0-----:R-:W-:Y:S05]  /*1a800*/  @!P0 BRA `(.L_x_2572) ;  /* 0xfffffffc00f08947 */ /* 0x001fea000383ffff */
.L_x_2565:
[----:B------:R-:W-:Y:S05]  /*1a810*/  BSYNC B0 ;  /* 0x0000000000007941 */ /* 0x000fea0003800000 */
.L_x_2564:
[----:B------:R-:W-:Y:S05]  /*1a820*/  EXIT ;  /* 0x000000000000794d */ /* 0x000fea0003800000 */
.L_x_2347:
[----:B0-----:R0:W1:Y:S02]  /*1a830*/  SYNCS.PHASECHK.TRANS64.TRYWAIT P0, [R3+URZ+0x22800], R0 ;  /* 0x02280000030075a7 */ /* 0x001064000800017f */
[----:B-1----:R-:W-:Y:S05]  /*1a840*/  @!P0 NANOSLEEP.SYNCS 0x989680 ;  /* 0x009896800000895d */ /* 0x002fea0003900000 */
[----:B------:R-:W1:Y:S02]  /*1a850*/  @!P0 SYNCS.PHASECHK.TRANS64 P0, [R3+URZ+0x22800], R0 ;  /* 0x02280000030085a7 */ /* 0x000e64000800007f */
[----:B-1----:R-:W-:Y:S05]  /*1a860*/  @!P0 BRA `(.L_x_2347) ;  /* 0xfffffffc00f08947 */ /* 0x002fea000383ffff */
[----:B------:R-:W-:Y:S05]  /*1a870*/  BRA `(.L_x_2573) ;  /* 0xfffffe7800e07947 */ /* 0x000fea000383ffff */
.L_x_2351:
[----:B-1----:R-:W-:-:S04]  /*1a880*/  IMAD.U32 R5, RZ, RZ, UR5 ;  /* 0x00000005ff057e24 */ /* 0x002fc8000f8e00ff */
[----:B------:R1:W2:Y:S03]  /*1a890*/  SYNCS.PHASECHK.TRANS64.TRYWAIT P1, [R5+URZ+0x22830], R8 ;  /* 0x02283008050075a7 */ /* 0x0002a6000802017f */
[----:B--2---:R-:W-:Y:S05]  /*1a8a0*/  @!P1 NANOSLEEP.SYNCS 0x989680 ;  /* 0x009896800000995d */ /* 0x004fea0003900000 */
[----:B------:R-:W2:Y:S02]  /*1a8b0*/  @!P1 SYNCS.PHASECHK.TRANS64 P1, [R5+URZ+0x22830], R8 ;  /* 0x02283008050095a7 */ /* 0x000ea4000802007f */
[----:B--2---:R-:W-:Y:S05]  /*1a8c0*/  @!P1 BRA `(.L_x_2351) ;  /* 0xfffffffc00ec9947 */ /* 0x004fea000383ffff */
[----:B------:R-:W-:Y:S05]  /*1a8d0*/  BRA `(.L_x_2350) ;  /* 0xfffffe7c00087947 */ /* 0x000fea000383ffff */
.L_x_2363:
[----:B-1----:R-:W-:-:S04]  /*1a8e0*/  IMAD.U32 R9, RZ, RZ, UR5 ;  /* 0x00000005ff097e24 */ /* 0x002fc8000f8e00ff */
[----:B------:R1:W2:Y:S03]  /*1a8f0*/  SYNCS.PHASECHK.TRANS64.TRYWAIT P2, [R9+URZ+0x22850], R8 ;  /* 0x02285008090075a7 */ /* 0x0002a6000804017f */
[----:B--2---:R-:W-:Y:S05]  /*1a900*/  @!P2 NANOSLEEP.SYNCS 0x989680 ;  /* 0x009896800000a95d */ /* 0x004fea0003900000 */
[----:B------:R-:W2:Y:S02]  /*1a910*/  @!P2 SYNCS.PHASECHK.TRANS64 P2, [R9+URZ+0x22850], R8 ;  /* 0x022850080900a5a7 */ /* 0x000ea4000804007f */
[----:B--2---:R-:W-:Y:S05]  /*1a920*/  @!P2 BRA `(.L_x_2363) ;  /* 0xfffffffc00eca947 */ /* 0x004fea000383ffff */
[----:B------:R-:W-:Y:S05]  /*1a930*/  BRA `(.L_x_2362) ;  /* 0xfffffea400447947 */ /* 0x000fea000383ffff */
.L_x_2371:
[----:B-1----:R-:W-:-:S04]  /*1a940*/  IMAD.U32 R6, RZ, RZ, UR23 ;  /* 0x00000017ff067e24 */ /* 0x002fc8000f8e00ff */
[----:B------:R1:W2:Y:S03]  /*1a950*/  SYNCS.PHASECHK.TRANS64.TRYWAIT P2, [R6+URZ+0x22830], R7 ;  /* 0x02283007060075a7 */ /* 0x0002a6000804017f */
[----:B--2---:R-:W-:Y:S05]  /*1a960*/  @!P2 NANOSLEEP.SYNCS 0x989680 ;  /* 0x009896800000a95d */ /* 0x004fea0003900000 */
[----:B------:R-:W2:Y:S02]  /*1a970*/  @!P2 SYNCS.PHASECHK.TRANS64 P2, [R6+URZ+0x22830], R7 ;  /* 0x022830070600a5a7 */ /* 0x000ea4000804007f */
[----:B--2---:R-:W-:Y:S05]  /*1a980*/  @!P2 BRA `(.L_x_2371) ;  /* 0xfffffffc00eca947 */ /* 0x004fea000383ffff */
[----:B------:R-:W-:Y:S05]  /*1a990*/  BRA `(.L_x_2370) ;  /* 0xfffffea800d47947 */ /* 0x000fea000383ffff */
.L_x_2383:
[----:B-1----:R1:W2:Y:S02]  /*1a9a0*/  SYNCS.PHASECHK.TRANS64.TRYWAIT P2, [R176+URZ+0x22850], R7 ;  /* 0x02285007b00075a7 */ /* 0x0022a4000804017f */
[----:B--2---:R-:W-:Y:S05]  /*1a9b0*/  @!P2 NANOSLEEP.SYNCS 0x989680 ;  /* 0x009896800000a95d */ /* 0x004fea0003900000 */
[----:B------:R-:W2:Y:S02]  /*1a9c0*/  @!P2 SYNCS.PHASECHK.TRANS64 P2, [R176+URZ+0x22850], R7 ;  /* 0x02285007b000a5a7 */ /* 0x000ea4000804007f */
[----:B--2---:R-:W-:Y:S05]  /*1a9d0*/  @!P2 BRA `(.L_x_2383) ;  /* 0xfffffffc00f0a947 */ /* 0x004fea000383ffff */
[----:B------:R-:W-:Y:S05]  /*1a9e0*/  BRA `(.L_x_2382) ;  /* 0xfffffedc00407947 */ /* 0x000fea000383ffff */
.L_x_2392:
[----:B--2---:R-:W-:-:S04]  /*1a9f0*/  IMAD.U32 R4, RZ, RZ, UR6 ;  /* 0x00000006ff047e24 */ /* 0x004fc8000f8e00ff */
[----:B------:R2:W3:Y:S03]  /*1aa00*/  SYNCS.PHASECHK.TRANS64.TRYWAIT P3, [R4+URZ+0x22830], R3 ;  /* 0x02283003040075a7 */ /* 0x0004e6000806017f */
[----:B---3--:R-:W-:Y:S05]  /*1aa10*/  @!P3 NANOSLEEP.SYNCS 0x989680 ;  /* 0x009896800000b95d */ /* 0x008fea0003900000 */
[----:B------:R-:W3:Y:S02]  /*1aa20*/  @!P3 SYNCS.PHASECHK.TRANS64 P3, [R4+URZ+0x22830], R3 ;  /* 0x022830030400b5a7 */ /* 0x000ee4000806007f */
[----:B---3--:R-:W-:Y:S05]  /*1aa30*/  @!P3 BRA `(.L_x_2392) ;  /* 0xfffffffc00ecb947 */ /* 0x008fea000383ffff */
[----:B------:R-:W-:Y:S05]  /*1aa40*/  BRA `(.L_x_2391) ;  /* 0xfffffee000fc7947 */ /* 0x000fea000383ffff */
.L_x_2396:
[----:B-1----:R1:W2:Y:S02]  /*1aa50*/  SYNCS.PHASECHK.TRANS64.TRYWAIT P3, [R12+URZ+0x22850], R3 ;  /* 0x022850030c0075a7 */ /* 0x0022a4000806017f */
[----:B--2---:R-:W-:Y:S05]  /*1aa60*/  @!P3 NANOSLEEP.SYNCS 0x989680 ;  /* 0x009896800000b95d */ /* 0x004fea0003900000 */
[----:B------:R-:W2:Y:S02]  /*1aa70*/  @!P3 SYNCS.PHASECHK.TRANS64 P3, [R12+URZ+0x22850], R3 ;  /* 0x022850030c00b5a7 */ /* 0x000ea4000806007f */
[----:B--2---:R-:W-:Y:S05]  /*1aa80*/  @!P3 BRA `(.L_x_2396) ;  /* 0xfffffffc00f0b947 */ /* 0x004fea000383ffff */
[----:B------:R-:W-:Y:S05]  /*1aa90*/  BRA `(.L_x_2395) ;  /* 0xffffff0000987947 */ /* 0x000fea000383ffff */
.L_x_2402:
[----:B--2---:R-:W-:-:S04]  /*1aaa0*/  IMAD.U32 R4, RZ, RZ, UR5 ;  /* 0x00000005ff047e24 */ /* 0x004fc8000f8e00ff */
[----:B------:R2:W3:Y:S03]  /*1aab0*/  SYNCS.PHASECHK.TRANS64.TRYWAIT P2, [R4+URZ+0x22830], R7 ;  /* 0x02283007040075a7 */ /* 0x0004e6000804017f */
[----:B---3--:R-:W-:Y:S05]  /*1aac0*/  @!P2 NANOSLEEP.SYNCS 0x989680 ;  /* 0x009896800000a95d */ /* 0x008fea0003900000 */
[----:B------:R-:W3:Y:S02]  /*1aad0*/  @!P2 SYNCS.PHASECHK.TRANS64 P2, [R4+URZ+0x22830], R7 ;  /* 0x022830070400a5a7 */ /* 0x000ee4000804007f */
[----:B---3--:R-:W-:Y:S05]  /*1aae0*/  @!P2 BRA `(.L_x_2402) ;  /* 0xfffffffc00eca947 */ /* 0x008fea000383ffff */
[----:B------:R-:W-:Y:S05]  /*1aaf0*/  BRA `(.L_x_2401) ;  /* 0xffffff0400a87947 */ /* 0x000fea000383ffff */
.L_x_2414:
[----:B-1----:R1:W2:Y:S02]  /*1ab00*/  SYNCS.PHASECHK.TRANS64.TRYWAIT P2, [R176+URZ+0x22850], R7 ;  /* 0x02285007b00075a7 */ /* 0x0022a4000804017f */
[----:B--2---:R-:W-:Y:S05]  /*1ab10*/  @!P2 NANOSLEEP.SYNCS 0x989680 ;  /* 0x009896800000a95d */ /* 0x004fea0003900000 */
[----:B------:R-:W2:Y:S02]  /*1ab20*/  @!P2 SYNCS.PHASECHK.TRANS64 P2, [R176+URZ+0x22850], R7 ;  /* 0x02285007b000a5a7 */ /* 0x000ea4000804007f */
[----:B--2---:R-:W-:Y:S05]  /*1ab30*/  @!P2 BRA `(.L_x_2414) ;  /* 0xfffffffc00f0a947 */ /* 0x004fea000383ffff */
[----:B------:R-:W-:Y:S05]  /*1ab40*/  BRA `(.L_x_2413) ;  /* 0xffffff3400f47947 */ /* 0x000fea000383ffff */
.L_x_2470:
[----:B-1----:R-:W1:Y:S01]  /*1ab50*/  S2R R4, SR_TID.X ;  /* 0x0000000000047919 */ /* 0x002e620000002100 */
        /* <DEDUP_REMOVED lines=8> */
[----:B------:R1:W3:Y:S02]  /*1abe0*/  SHFL.IDX P6, R14, R13, R12, R11 ;  /* 0x0000000c0d0e7389 */ /* 0x0002e400000c000b */
[----:B0123--:R-:W-:Y:S01]  /*1abf0*/  ENDCOLLECTIVE ;  /* 0x000000000000791b */ /* 0x00ffe20003800000 */
.L_x_2575:
[----:B------:R-:W-:Y:S05]  /*1ac00*/  BSYNC B0 ;  /* 0x0000000000007941 */ /* 0x000fea0003800000 */
.L_x_2574:
[----:B------:R-:W-:Y:S05]  /*1ac10*/  BRA `(.L_x_2576) ;  /* 0xffffffac008c7947 */ /* 0x000fea000383ffff */
.L_x_2472:
[----:B------:R-:W-:Y:S01]  /*1ac20*/  BSSY B0, `(.L_x_2577) ;  /* 0x0000006000007945 */ /* 0x000fe20003800000 */
[----:B------:R-:W-:-:S07]  /*1ac30*/  IMAD.MOV.U32 R15, RZ, RZ, -0x1 ;  /* 0xffffffffff0f7424 */ /* 0x000fce00078e00ff */
[----:B012---:R-:W-:Y:S05]  /*1ac40*/  WARPSYNC.COLLECTIVE R15, `(.L_x_2578) ;  /* 0x000000000f0c7348 */ /* 0x007fea0003c00000 */
[----:B------:R-:W-:Y:S02]  /*1ac50*/  ELECT P6, UR62, PT ;  /* 0x00000000003e782f */ /* 0x000fe400038c0000 */
[----:B------:R-:W-:Y:S01]  /*1ac60*/  MOV R14, UR62 ;  /* 0x0000003e000e7c02 */ /* 0x000fe20008000f00 */
[----:B012---:R-:W-:Y:S10]  /*1ac70*/  ENDCOLLECTIVE ;  /* 0x000000000000791b */ /* 0x007ff40003800000 */
.L_x_2578:
[----:B------:R-:W-:Y:S05]  /*1ac80*/  BSYNC B0 ;  /* 0x0000000000007941 */ /* 0x000fea0003800000 */
.L_x_2577:
[----:B------:R-:W-:Y:S05]  /*1ac90*/  BRA `(.L_x_2579) ;  /* 0xffffffac00907947 */ /* 0x000fea000383ffff */
.L_x_2474:
[----:B---3--:R3:W4:Y:S02]  /*1aca0*/  SYNCS.PHASECHK.TRANS64.TRYWAIT P0, [R0+URZ+0x22840], R2 ;  /* 0x02284002000075a7 */ /* 0x008724000800017f */
[----:B----4-:R-:W-:Y:S05]  /*1acb0*/  @!P0 NANOSLEEP.SYNCS 0x989680 ;  /* 0x009896800000895d */ /* 0x010fea0003900000 */
[----:B------:R-:W4:Y:S02]  /*1acc0*/  @!P0 SYNCS.PHASECHK.TRANS64 P0, [R0+URZ+0x22840], R2 ;  /* 0x02284002000085a7 */ /* 0x000f24000800007f */
[----:B----4-:R-:W-:Y:S05]  /*1acd0*/  @!P0 BRA `(.L_x_2474) ;  /* 0xfffffffc00f08947 */ /* 0x010fea000383ffff */
[----:B------:R-:W-:Y:S05]  /*1ace0*/  BRA `(.L_x_2580) ;  /* 0xffffffac00f47947 */ /* 0x000fea000383ffff */
.L_x_2478:
[----:B------:R-:W2:Y:S01]  /*1acf0*/  LDL.LU R11, [R1+0x2c] ;  /* 0x00002c00010b7983 */ /* 0x000ea20000300800 */
[----:B------:R-:W-:Y:S02]  /*1ad00*/  IMAD.MOV.U32 R5, RZ, RZ, R12 ;  /* 0x000000ffff057224 */ /* 0x000fe400078e000c */
[----:B------:R-:W-:Y:S02]  /*1ad10*/  IMAD.MOV.U32 R13, RZ, RZ, R2 ;  /* 0x000000ffff0d7224 */ /* 0x000fe400078e0002 */
[----:B------:R-:W-:Y:S02]  /*1ad20*/  IMAD.MOV.U32 R12, RZ, RZ, RZ ;  /* 0x000000ffff0c7224 */ /* 0x000fe400078e00ff */
[----:B------:R-:W-:Y:S02]  /*1ad30*/  IMAD.MOV.U32 R15, RZ, RZ, -0x1 ;  /* 0xffffffffff0f7424 */ /* 0x000fe400078e00ff */
        /* <DEDUP_REMOVED lines=8> */
.L_x_2581:
[----:B------:R-:W-:Y:S02]  /*1adc0*/  IMAD.MOV.U32 R13, RZ, RZ, R0 ;  /* 0x000000ffff0d7224 */ /* 0x000fe400078e0000 */
[----:B------:R-:W-:-:S07]  /*1add0*/  IMAD.MOV.U32 R6, RZ, RZ, R14 ;  /* 0x000000ffff067224 */ /* 0x000fce00078e000e */
[----:B------:R-:W-:Y:S05]  /*1ade0*/  WARPSYNC.COLLECTIVE R15, `(.L_x_2582) ;  /* 0x000000000f087348 */ /* 0x000fea0003c00000 */
[----:B------:R0:W1:Y:S02]  /*1adf0*/  SHFL.IDX P6, R14, R13, R12, R11 ;  /* 0x0000000c0d0e7389 */ /* 0x00006400000c000b */
[----:B01----:R-:W-:Y:S01]  /*1ae00*/  ENDCOLLECTIVE ;  /* 0x000000000000791b */ /* 0x003fe20003800000 */
.L_x_2582:
[----:B------:R-:W-:Y:S02]  /*1ae10*/  IMAD.MOV.U32 R13, RZ, RZ, R2 ;  /* 0x000000ffff0d7224 */ /* 0x000fe400078e0002 */
[----:B------:R-:W-:Y:S02]  /*1ae20*/  IMAD.MOV.U32 R12, RZ, RZ, 0x1 ;  /* 0x00000001ff0c7424 */ /* 0x000fe400078e00ff */
[----:B------:R-:W-:-:S07]  /*1ae30*/  IMAD.MOV.U32 R7, RZ, RZ, R14 ;  /* 0x000000ffff077224 */ /* 0x000fce00078e000e */
[----:B------:R-:W-:Y:S05]  /*1ae40*/  WARPSYNC.COLLECTIVE R15, `(.L_x_2583) ;  /* 0x000000000f087348 */ /* 0x000fea0003c00000 */
[----:B------:R0:W1:Y:S02]  /*1ae50*/  SHFL.IDX P6, R14, R13, R12, R11 ;  /* 0x0000000c0d0e7389 */ /* 0x00006400000c000b */
[----:B01----:R-:W-:Y:S01]  /*1ae60*/  ENDCOLLECTIVE ;  /* 0x000000000000791b */ /* 0x003fe20003800000 */
.L_x_2583:
        /* <DEDUP_REMOVED lines=15> */
.L_x_2584:
[----:B------:R-:W-:Y:S02]  /*1af60*/  IMAD.MOV.U32 R13, RZ, RZ, R2 ;  /* 0x000000ffff0d7224 */ /* 0x000fe400078e0002 */
[----:B------:R-:W-:Y:S02]  /*1af70*/  IMAD.MOV.U32 R12, RZ, RZ, 0x2 ;  /* 0x00000002ff0c7424 */ /* 0x000fe400078e00ff */
[----:B------:R-:W-:-:S07]  /*1af80*/  IMAD.MOV.U32 R5, RZ, RZ, R14 ;  /* 0x000000ffff057224 */ /* 0x000fce00078e000e */
[----:B------:R-:W-:Y:S05]  /*1af90*/  WARPSYNC.COLLECTIVE R15, `(.L_x_2585) ;  /* 0x000000000f087348 */ /* 0x000fea0003c00000 */
[----:B------:R0:W1:Y:S02]  /*1afa0*/  SHFL.IDX P6, R14, R13, R12, R11 ;  /* 0x0000000c0d0e7389 */ /* 0x00006400000c000b */
[----:B01----:R-:W-:Y:S01]  /*1afb0*/  ENDCOLLECTIVE ;  /* 0x000000000000791b */ /* 0x003fe20003800000 */
.L_x_2585:
        /* <DEDUP_REMOVED lines=15> */
.L_x_2586:
[----:B------:R-:W-:Y:S02]  /*1b0b0*/  IMAD.MOV.U32 R13, RZ, RZ, R2 ;  /* 0x000000ffff0d7224 */ /* 0x000fe400078e0002 */
[----:B------:R-:W-:Y:S02]  /*1b0c0*/  IMAD.MOV.U32 R12, RZ, RZ, 0x3 ;  /* 0x00000003ff0c7424 */ /* 0x000fe400078e00ff */
[----:B------:R-:W-:-:S07]  /*1b0d0*/  IMAD.MOV.U32 R5, RZ, RZ, R14 ;  /* 0x000000ffff057224 */ /* 0x000fce00078e000e */
[----:B------:R-:W-:Y:S05]  /*1b0e0*/  WARPSYNC.COLLECTIVE R15, `(.L_x_2587) ;  /* 0x000000000f087348 */ /* 0x000fea0003c00000 */
[----:B------:R0:W1:Y:S02]  /*1b0f0*/  SHFL.IDX P6, R14, R13, R12, R11 ;  /* 0x0000000c0d0e7389 */ /* 0x00006400000c000b */
[----:B01----:R-:W-:Y:S01]  /*1b100*/  ENDCOLLECTIVE ;  /* 0x000000000000791b */ /* 0x003fe20003800000 */
.L_x_2587:
        /* <DEDUP_REMOVED lines=15> */
.L_x_2588:
[----:B------:R-:W-:Y:S02]  /*1b200*/  IMAD.MOV.U32 R13, RZ, RZ, R2 ;  /* 0x000000ffff0d7224 */ /* 0x000fe400078e0002 */
[----:B------:R-:W-:Y:S02]  /*1b210*/  IMAD.MOV.U32 R12, RZ, RZ, 0x4 ;  /* 0x00000004ff0c7424 */ /* 0x000fe400078e00ff */
[----:B------:R-:W-:-:S07]  /*1b220*/  IMAD.MOV.U32 R5, RZ, RZ, R14 ;  /* 0x000000ffff057224 */ /* 0x000fce00078e000e */
[----:B------:R-:W-:Y:S05]  /*1b230*/  WARPSYNC.COLLECTIVE R15, `(.L_x_2589) ;  /* 0x000000000f087348 */ /* 0x000fea0003c00000 */
[----:B------:R0:W1:Y:S02]  /*1b240*/  SHFL.IDX P6, R14, R13, R12, R11 ;  /* 0x0000000c0d0e7389 */ /* 0x00006400000c000b */
[----:B01----:R-:W-:Y:S01]  /*1b250*/  ENDCOLLECTIVE ;  /* 0x000000000000791b */ /* 0x003fe20003800000 */
.L_x_2589:
        /* <DEDUP_REMOVED lines=15> */
.L_x_2590:
[----:B------:R-:W-:Y:S02]  /*1b350*/  IMAD.MOV.U32 R13, RZ, RZ, R2 ;  /* 0x000000ffff0d7224 */ /* 0x000fe400078e0002 */
[----:B------:R-:W-:Y:S02]  /*1b360*/  IMAD.MOV.U32 R12, RZ, RZ, 0x5 ;  /* 0x00000005ff0c7424 */ /* 0x000fe400078e00ff */
[----:B------:R-:W-:-:S07]  /*1b370*/  IMAD.MOV.U32 R5, RZ, RZ, R14 ;  /* 0x000000ffff057224 */ /* 0x000fce00078e000e */
[----:B------:R-:W-:Y:S05]  /*1b380*/  WARPSYNC.COLLECTIVE R15, `(.L_x_2591) ;  /* 0x000000000f087348 */ /* 0x000fea0003c00000 */
[----:B------:R0:W1:Y:S02]  /*1b390*/  SHFL.IDX P6, R14, R13, R12, R11 ;  /* 0x0000000c0d0e7389 */ /* 0x00006400000c000b */
[----:B01----:R-:W-:Y:S01]  /*1b3a0*/  ENDCOLLECTIVE ;  /* 0x000000000000791b */ /* 0x003fe20003800000 */
.L_x_2591:
        /* <DEDUP_REMOVED lines=15> */
.L_x_2592:
[----:B------:R-:W-:Y:S02]  /*1b4a0*/  IMAD.MOV.U32 R13, RZ, RZ, R2 ;  /* 0x000000ffff0d7224 */ /* 0x000fe400078e0002 */
[----:B------:R-:W-:Y:S02]  /*1b4b0*/  IMAD.MOV.U32 R12, RZ, RZ, 0x6 ;  /* 0x00000006ff0c7424 */ /* 0x000fe400078e00ff */
[----:B------:R-:W-:-:S07]  /*1b4c0*/  IMAD.MOV.U32 R5, RZ, RZ, R14 ;  /* 0x000000ffff057224 */ /* 0x000fce00078e000e */
[----:B------:R-:W-:Y:S05]  /*1b4d0*/  WARPSYNC.COLLECTIVE R15, `(.L_x_2593) ;  /* 0x000000000f087348 */ /* 0x000fea0003c00000 */
[----:B------:R0:W1:Y:S02]  /*1b4e0*/  SHFL.IDX P6, R14, R13, R12, R11 ;  /* 0x0000000c0d0e7389 */ /* 0x00006400000c000b */
[----:B01----:R-:W-:Y:S01]  /*1b4f0*/  ENDCOLLECTIVE ;  /* 0x000000000000791b */ /* 0x003fe20003800000 */
.L_x_2593:
        /* <DEDUP_REMOVED lines=13> */
.L_x_2594:
        /* <DEDUP_REMOVED lines=8> */
.L_x_2595:
        /* <DEDUP_REMOVED lines=13> */
.L_x_2596:
[----:B------:R-:W-:Y:S01]  /*1b720*/  IMAD.MOV.U32 R0, RZ, RZ, R14 ;  /* 0x000000ffff007224 */ /* 0x000fe200078e000e */
[----:B------:R-:W-:Y:S06]  /*1b730*/  BRA `(.L_x_2597) ;  /* 0xffffffb000747947 */ /* 0x000fec000383ffff */
.L_x_2481:
[----:B0-----:R0:W1:Y:S02]  /*1b740*/  SYNCS.PHASECHK.TRANS64.TRYWAIT P0, [R19+URZ+0x22820], R0 ;  /* 0x02282000130075a7 */ /* 0x001064000800017f */
[----:B-1----:R-:W-:Y:S05]  /*1b750*/  @!P0 NANOSLEEP.SYNCS 0x989680 ;  /* 0x009896800000895d */ /* 0x002fea0003900000 */
[----:B------:R-:W1:Y:S02]  /*1b760*/  @!P0 SYNCS.PHASECHK.TRANS64 P0, [R19+URZ+0x22820], R0 ;  /* 0x02282000130085a7 */ /* 0x000e64000800007f */
[----:B-1----:R-:W-:Y:S05]  /*1b770*/  @!P0 BRA `(.L_x_2481) ;  /* 0xfffffffc00f08947 */ /* 0x002fea000383ffff */
[----:B------:R-:W-:Y:S05]  /*1b780*/  BRA `(.L_x_2598) ;  /* 0xffffffb000d07947 */ /* 0x000fea000383ffff */
.L_x_2485:
[----:B0-----:R0:W1:Y:S02]  /*1b790*/  SYNCS.PHASECHK.TRANS64.TRYWAIT P0, [R2+URZ+0x22860], R0 ;  /* 0x02286000020075a7 */ /* 0x001064000800017f */
[----:B-1----:R-:W-:Y:S05]  /*1b7a0*/  @!P0 NANOSLEEP.SYNCS 0x989680 ;  /* 0x009896800000895d */ /* 0x002fea0003900000 */
[----:B------:R-:W1:Y:S02]  /*1b7b0*/  @!P0 SYNCS.PHASECHK.TRANS64 P0, [R2+URZ+0x22860], R0 ;  /* 0x02286000020085a7 */ /* 0x000e64000800007f */
[----:B-1----:R-:W-:Y:S05]  /*1b7c0*/  @!P0 BRA `(.L_x_2485) ;  /* 0xfffffffc00f08947 */ /* 0x002fea000383ffff */
[----:B------:R-:W-:Y:S05]  /*1b7d0*/  BRA `(.L_x_2599) ;  /* 0xffffffb000f47947 */ /* 0x000fea000383ffff */
.L_x_2500:
[----:B--2---:R2:W3:Y:S02]  /*1b7e0*/  SYNCS.PHASECHK.TRANS64.TRYWAIT P0, [R3+URZ+0x22840], R2 ;  /* 0x02284002030075a7 */ /* 0x0044e4000800017f */
[----:B---3--:R-:W-:Y:S05]  /*1b7f0*/  @!P0 NANOSLEEP.SYNCS 0x989680 ;  /* 0x009896800000895d */ /* 0x008fea0003900000 */
[----:B------:R-:W3:Y:S02]  /*1b800*/  @!P0 SYNCS.PHASECHK.TRANS64 P0, [R3+URZ+0x22840], R2 ;  /* 0x02284002030085a7 */ /* 0x000ee4000800007f */
[----:B---3--:R-:W-:Y:S05]  /*1b810*/  @!P0 BRA `(.L_x_2500) ;  /* 0xfffffffc00f08947 */ /* 0x008fea000383ffff */
[----:B------:R-:W-:Y:S05]  /*1b820*/  BRA `(.L_x_2600) ;  /* 0xffffffbc00347947 */ /* 0x000fea000383ffff */
.L_x_2505:
[----:B0-----:R0:W1:Y:S02]  /*1b830*/  SYNCS.PHASECHK.TRANS64.TRYWAIT P0, [R3+URZ+0x22860], R2 ;  /* 0x02286002030075a7 */ /* 0x001064000800017f */
[----:B-1----:R-:W-:Y:S05]  /*1b840*/  @!P0 NANOSLEEP.SYNCS 0x989680 ;  /* 0x009896800000895d */ /* 0x002fea0003900000 */
[----:B------:R-:W1:Y:S02]  /*1b850*/  @!P0 SYNCS.PHASECHK.TRANS64 P0, [R3+URZ+0x22860], R2 ;  /* 0x02286002030085a7 */ /* 0x000e64000800007f */
[----:B-1----:R-:W-:Y:S05]  /*1b860*/  @!P0 BRA `(.L_x_2505) ;  /* 0xfffffffc00f08947 */ /* 0x002fea000383ffff */
[----:B------:R-:W-:Y:S05]  /*1b870*/  BRA `(.L_x_2601) ;  /* 0xffffffbc00b47947 */ /* 0x000fea000383ffff */
.L_x_2516:
[----:B-1----:R1:W2:Y:S02]  /*1b880*/  SYNCS.PHASECHK.TRANS64.TRYWAIT P0, [R4+URZ+0x22840], R2 ;  /* 0x02284002040075a7 */ /* 0x0022a4000800017f */
[----:B--2---:R-:W-:Y:S05]  /*1b890*/  @!P0 NANOSLEEP.SYNCS 0x989680 ;  /* 0x009896800000895d */ /* 0x004fea0003900000 */
[----:B------:R-:W2:Y:S02]  /*1b8a0*/  @!P0 SYNCS.PHASECHK.TRANS64 P0, [R4+URZ+0x22840], R2 ;  /* 0x02284002040085a7 */ /* 0x000ea4000800007f */
[----:B--2---:R-:W-:Y:S05]  /*1b8b0*/  @!P0 BRA `(.L_x_2516) ;  /* 0xfffffffc00f08947 */ /* 0x004fea000383ffff */
[----:B------:R-:W-:Y:S05]  /*1b8c0*/  BRA `(.L_x_2602) ;  /* 0xffffffc400a07947 */ /* 0x000fea000383ffff */
.L_x_2521:
[----:B0-----:R0:W2:Y:S02]  /*1b8d0*/  SYNCS.PHASECHK.TRANS64.TRYWAIT P0, [R4+URZ+0x22860], R2 ;  /* 0x02286002040075a7 */ /* 0x0010a4000800017f */
[----:B--2---:R-:W-:Y:S05]  /*1b8e0*/  @!P0 NANOSLEEP.SYNCS 0x989680 ;  /* 0x009896800000895d */ /* 0x004fea0003900000 */
[----:B------:R-:W2:Y:S02]  /*1b8f0*/  @!P0 SYNCS.PHASECHK.TRANS64 P0, [R4+URZ+0x22860], R2 ;  /* 0x02286002040085a7 */ /* 0x000ea4000800007f */
[----:B--2---:R-:W-:Y:S05]  /*1b900*/  @!P0 BRA `(.L_x_2521) ;  /* 0xfffffffc00f08947 */ /* 0x004fea000383ffff */
[----:B------:R-:W-:Y:S05]  /*1b910*/  BRA `(.L_x_2603) ;  /* 0xffffffc8001c7947 */ /* 0x000fea000383ffff */
.L_x_2532:
[----:B-1----:R1:W2:Y:S02]  /*1b920*/  SYNCS.PHASECHK.TRANS64.TRYWAIT P0, [R2+URZ+0x22840], R3 ;  /* 0x02284003020075a7 */ /* 0x0022a4000800017f */
[----:B--2---:R-:W-:Y:S05]  /*1b930*/  @!P0 NANOSLEEP.SYNCS 0x989680 ;  /* 0x009896800000895d */ /* 0x004fea0003900000 */
[----:B------:R-:W2:Y:S02]  /*1b940*/  @!P0 SYNCS.PHASECHK.TRANS64 P0, [R2+URZ+0x22840], R3 ;  /* 0x02284003020085a7 */ /* 0x000ea4000800007f */
[----:B--2---:R-:W-:Y:S05]  /*1b950*/  @!P0 BRA `(.L_x_2532) ;  /* 0xfffffffc00f08947 */ /* 0x004fea000383ffff */
[----:B------:R-:W-:Y:S05]  /*1b960*/  BRA `(.L_x_2604) ;  /* 0xffffffcc00ec7947 */ /* 0x000fea000383ffff */
.L_x_2537:
[----:B--2---:R2:W3:Y:S02]  /*1b970*/  SYNCS.PHASECHK.TRANS64.TRYWAIT P0, [R2+URZ+0x22860], R3 ;  /* 0x02286003020075a7 */ /* 0x0044e4000800017f */
[----:B---3--:R-:W-:Y:S05]  /*1b980*/  @!P0 NANOSLEEP.SYNCS 0x989680 ;  /* 0x009896800000895d */ /* 0x008fea0003900000 */
[----:B------:R-:W3:Y:S02]  /*1b990*/  @!P0 SYNCS.PHASECHK.TRANS64 P0, [R2+URZ+0x22860], R3 ;  /* 0x02286003020085a7 */ /* 0x000ee4000800007f */
[----:B---3--:R-:W-:Y:S05]  /*1b9a0*/  @!P0 BRA `(.L_x_2537) ;  /* 0xfffffffc00f08947 */ /* 0x008fea000383ffff */
[----:B------:R-:W-:Y:S05]  /*1b9b0*/  BRA `(.L_x_2605) ;  /* 0xffffffd0006c7947 */ /* 0x000fea000383ffff */
.L_x_2549:
[----:B-1----:R-:W5:Y:S01]  /*1b9c0*/  LDL R3, [R1] ;  /* 0x0000000001037983 */ /* 0x002f620000100800 */
[----:B------:R-:W-:Y:S01]  /*1b9d0*/  BSSY B0, `(.L_x_2606) ;  /* 0x0000008000007945 */ /* 0x000fe20003800000 */
[----:B------:R-:W-:Y:S02]  /*1b9e0*/  IMAD.MOV.U32 R12, RZ, RZ, RZ ;  /* 0x000000ffff0c7224 */ /* 0x000fe400078e00ff */
[----:B------:R-:W-:Y:S02]  /*1b9f0*/  IMAD.MOV.U32 R11, RZ, RZ, 0x1f ;  /* 0x0000001fff0b7424 */ /* 0x000fe400078e00ff */
[----:B------:R-:W-:Y:S02]  /*1ba00*/  IMAD.MOV.U32 R15, RZ, RZ, -0x1 ;  /* 0xffffffffff0f7424 */ /* 0x000fe400078e00ff */
[----:B-----5:R-:W-:-:S07]  /*1ba10*/  IMAD.MOV.U32 R13, RZ, RZ, R3 ;  /* 0x000000ffff0d7224 */ /* 0x020fce00078e0003 */
[----:B0-234-:R-:W-:Y:S05]  /*1ba20*/  WARPSYNC.COLLECTIVE R15, `(.L_x_2607) ;  /* 0x000000000f087348 */ /* 0x01dfea0003c00000 */
[----:B------:R1:W0:Y:S02]  /*1ba30*/  SHFL.IDX P6, R14, R13, R12, R11 ;  /* 0x0000000c0d0e7389 */ /* 0x00022400000c000b */
[----:B01234-:R-:W-:Y:S01]  /*1ba40*/  ENDCOLLECTIVE ;  /* 0x000000000000791b */ /* 0x01ffe20003800000 */
.L_x_2607:
[----:B------:R-:W-:Y:S05]  /*1ba50*/  BSYNC B0 ;  /* 0x0000000000007941 */ /* 0x000fea0003800000 */
.L_x_2606:
        /* <DEDUP_REMOVED lines=9> */
.L_x_2608:
        /* <DEDUP_REMOVED lines=26> */
.L_x_2609:
[----:B------:R-:W-:Y:S01]  /*1bc90*/  IMAD.MOV.U32 R12, RZ, RZ, 0x2 ;  /* 0x00000002ff0c7424 */ /* 0x000fe200078e00ff */
[----:B------:R-:W-:-:S05]  /*1bca0*/  SEL R3, R14, RZ, P1 ;  /* 0x000000ff0e037207 */ /* 0x000fca0000800000 */
[----:B------:R-:W-:-:S04]  /*1bcb0*/  IMAD.IADD R2, R2, 0x1, R3 ;  /* 0x0000000102027824 */ /* 0x000fc800078e0203 */
[----:B------:R-:W-:-:S07]  /*1bcc0*/  IMAD.MOV.U32 R13, RZ, RZ, R2 ;  /* 0x000000ffff0d7224 */ /* 0x000fce00078e0002 */
[----:B------:R-:W-:Y:S05]  /*1bcd0*/  WARPSYNC.COLLECTIVE R15, `(.L_x_2610) ;  /* 0x000000000f087348 */ /* 0x000fea0003c00000 */
[----:B------:R0:W1:Y:S02]  /*1bce0*/  SHFL.UP P6, R14, R13, R12, R11 ;  /* 0x0400000c0d0e7389 */ /* 0x00006400000c000b */
[----:B01----:R-:W-:Y:S01]  /*1bcf0*/  ENDCOLLECTIVE ;  /* 0x000000000000791b */ /* 0x003fe20003800000 */
.L_x_2610:
[----:B------:R-:W-:Y:S01]  /*1bd00*/  IMAD.MOV.U32 R12, RZ, RZ, 0x4 ;  /* 0x00000004ff0c7424 */ /* 0x000fe200078e00ff */
[----:B------:R-:W-:-:S05]  /*1bd10*/  SEL R3, R14, RZ, P2 ;  /* 0x000000ff0e037207 */ /* 0x000fca0001000000 */
[----:B------:R-:W-:-:S04]  /*1bd20*/  IMAD.IADD R2, R2, 0x1, R3 ;  /* 0x0000000102027824 */ /* 0x000fc800078e0203 */
[----:B------:R-:W-:-:S07]  /*1bd30*/  IMAD.MOV.U32 R13, RZ, RZ, R2 ;  /* 0x000000ffff0d7224 */ /* 0x000fce00078e0002 */
[----:B------:R-:W-:Y:S05]  /*1bd40*/  WARPSYNC.COLLECTIVE R15, `(.L_x_2611) ;  /* 0x000000000f087348 */ /* 0x000fea0003c00000 */
[----:B------:R0:W1:Y:S02]  /*1bd50*/  SHFL.UP P6, R14, R13, R12, R11 ;  /* 0x0400000c0d0e7389 */ /* 0x00006400000c000b */
[----:B01----:R-:W-:Y:S01]  /*1bd60*/  ENDCOLLECTIVE ;  /* 0x000000000000791b */ /* 0x003fe20003800000 */
.L_x_2611:
[----:B------:R-:W-:Y:S01]  /*1bd70*/  IMAD.MOV.U32 R12, RZ, RZ, 0x8 ;  /* 0x00000008ff0c7424 */ /* 0x000fe200078e00ff */
[----:B------:R-:W-:-:S05]  /*1bd80*/  SEL R3, R14, RZ, P3 ;  /* 0x000000ff0e037207 */ /* 0x000fca0001800000 */
[----:B------:R-:W-:-:S04]  /*1bd90*/  IMAD.IADD R2, R2, 0x1, R3 ;  /* 0x0000000102027824 */ /* 0x000fc800078e0203 */
[----:B------:R-:W-:-:S07]  /*1bda0*/  IMAD.MOV.U32 R13, RZ, RZ, R2 ;  /* 0x000000ffff0d7224 */ /* 0x000fce00078e0002 */
[----:B------:R-:W-:Y:S05]  /*1bdb0*/  WARPSYNC.COLLECTIVE R15, `(.L_x_2612) ;  /* 0x000000000f087348 */ /* 0x000fea0003c00000 */
[----:B------:R0:W1:Y:S02]  /*1bdc0*/  SHFL.UP P6, R14, R13, R12, R11 ;  /* 0x0400000c0d0e7389 */ /* 0x00006400000c000b */
[----:B01----:R-:W-:Y:S01]  /*1bdd0*/  ENDCOLLECTIVE ;  /* 0x000000000000791b */ /* 0x003fe20003800000 */
.L_x_2612:
[----:B------:R-:W-:Y:S01]  /*1bde0*/  IMAD.MOV.U32 R12, RZ, RZ, 0x10 ;  /* 0x00000010ff0c7424 */ /* 0x000fe200078e00ff */
[----:B------:R-:W-:-:S05]  /*1bdf0*/  SEL R3, R14, RZ, P4 ;  /* 0x000000ff0e037207 */ /* 0x000fca0002000000 */
[----:B------:R-:W-:-:S04]  /*1be00*/  IMAD.IADD R2, R2, 0x1, R3 ;  /* 0x0000000102027824 */ /* 0x000fc800078e0203 */
[----:B------:R-:W-:-:S07]  /*1be10*/  IMAD.MOV.U32 R13, RZ, RZ, R2 ;  /* 0x000000ffff0d7224 */ /* 0x000fce00078e0002 */
[----:B------:R-:W-:Y:S05]  /*1be20*/  WARPSYNC.COLLECTIVE R15, `(.L_x_2613) ;  /* 0x000000000f087348 */ /* 0x000fea0003c00000 */
[----:B------:R0:W1:Y:S02]  /*1be30*/  SHFL.UP P6, R14, R13, R12, R11 ;  /* 0x0400000c0d0e7389 */ /* 0x00006400000c000b */
[----:B01----:R-:W-:Y:S01]  /*1be40*/  ENDCOLLECTIVE ;  /* 0x000000000000791b */ /* 0x003fe20003800000 */
.L_x_2613:
        /* <DEDUP_REMOVED lines=8> */
.L_x_2614:
[----:B------:R-:W-:Y:S05]  /*1bed0*/  BRA `(.L_x_2615) ;  /* 0xffffffd400d47947 */ /* 0x000fea000383ffff */
.L_x_2552:
        /* <DEDUP_REMOVED lines=8> */
.L_x_2617:
[----:B------:R-:W-:Y:S05]  /*1bf60*/  BSYNC B0 ;  /* 0x0000000000007941 */ /* 0x000fea0003800000 */
.L_x_2616:
        /* <DEDUP_REMOVED lines=9> */
.L_x_2618:
[----:B------:R-:W-:Y:S01]  /*1c000*/  IMAD.MOV.U32 R12, RZ, RZ, 0x4 ;  /* 0x00000004ff0c7424 */ /* 0x000fe200078e00ff */
[----:B------:R-:W-:-:S05]  /*1c010*/  SEL R3, R14, RZ, P2 ;  /* 0x000000ff0e037207 */ /* 0x000fca0001000000 */
[----:B------:R-:W-:-:S04]  /*1c020*/  IMAD.IADD R2, R2, 0x1, R3 ;  /* 0x0000000102027824 */ /* 0x000fc800078e0203 */
[----:B------:R-:W-:-:S07]  /*1c030*/  IMAD.MOV.U32 R13, RZ, RZ, R2 ;  /* 0x000000ffff0d7224 */ /* 0x000fce00078e0002 */
[----:B------:R-:W-:Y:S05]  /*1c040*/  WARPSYNC.COLLECTIVE R15, `(.L_x_2619) ;  /* 0x000000000f087348 */ /* 0x000fea0003c00000 */
[----:B------:R0:W1:Y:S02]  /*1c050*/  SHFL.UP P6, R14, R13, R12, R11 ;  /* 0x0400000c0d0e7389 */ /* 0x00006400000c000b */
[----:B01----:R-:W-:Y:S01]  /*1c060*/  ENDCOLLECTIVE ;  /* 0x000000000000791b */ /* 0x003fe20003800000 */
.L_x_2619:
[----:B------:R-:W-:Y:S01]  /*1c070*/  IMAD.MOV.U32 R12, RZ, RZ, 0x8 ;  /* 0x00000008ff0c7424 */ /* 0x000fe200078e00ff */
[----:B------:R-:W-:-:S05]  /*1c080*/  SEL R3, R14, RZ, P3 ;  /* 0x000000ff0e037207 */ /* 0x000fca0001800000 */
[----:B------:R-:W-:-:S04]  /*1c090*/  IMAD.IADD R2, R2, 0x1, R3 ;  /* 0x0000000102027824 */ /* 0x000fc800078e0203 */
[----:B------:R-:W-:-:S07]  /*1c0a0*/  IMAD.MOV.U32 R13, RZ, RZ, R2 ;  /* 0x000000ffff0d7224 */ /* 0x000fce00078e0002 */
[----:B------:R-:W-:Y:S05]  /*1c0b0*/  WARPSYNC.COLLECTIVE R15, `(.L_x_2620) ;  /* 0x000000000f087348 */ /* 0x000fea0003c00000 */
[----:B------:R0:W1:Y:S02]  /*1c0c0*/  SHFL.UP P6, R14, R13, R12, R11 ;  /* 0x0400000c0d0e7389 */ /* 0x00006400000c000b */
[----:B01----:R-:W-:Y:S01]  /*1c0d0*/  ENDCOLLECTIVE ;  /* 0x000000000000791b */ /* 0x003fe20003800000 */
.L_x_2620:
[----:B------:R-:W-:Y:S01]  /*1c0e0*/  IMAD.MOV.U32 R12, RZ, RZ, 0x10 ;  /* 0x00000010ff0c7424 */ /* 0x000fe200078e00ff */
[----:B------:R-:W-:-:S05]  /*1c0f0*/  SEL R3, R14, RZ, P4 ;  /* 0x000000ff0e037207 */ /* 0x000fca0002000000 */
[----:B------:R-:W-:-:S04]  /*1c100*/  IMAD.IADD R2, R2, 0x1, R3 ;  /* 0x0000000102027824 */ /* 0x000fc800078e0203 */
[----:B------:R-:W-:-:S07]  /*1c110*/  IMAD.MOV.U32 R13, RZ, RZ, R2 ;  /* 0x000000ffff0d7224 */ /* 0x000fce00078e0002 */
[----:B------:R-:W-:Y:S05]  /*1c120*/  WARPSYNC.COLLECTIVE R15, `(.L_x_2621) ;  /* 0x000000000f087348 */ /* 0x000fea0003c00000 */
[----:B------:R0:W1:Y:S02]  /*1c130*/  SHFL.UP P6, R14, R13, R12, R11 ;  /* 0x0400000c0d0e7389 */ /* 0x00006400000c000b */
[----:B01----:R-:W-:Y:S01]  /*1c140*/  ENDCOLLECTIVE ;  /* 0x000000000000791b */ /* 0x003fe20003800000 */
.L_x_2621:
        /* <DEDUP_REMOVED lines=8> */
.L_x_2622:
[----:B------:R-:W-:Y:S05]  /*1c1d0*/  BRA `(.L_x_2623) ;  /* 0xffffffd400c07947 */ /* 0x000fea000383ffff */
.L_x_2554:
[----:B------:R-:W-:Y:S01]  /*1c1e0*/  BSSY B0, `(.L_x_2624) ;  /* 0x0000006000007945 */ /* 0x000fe20003800000 */
[----:B------:R-:W-:Y:S01]  /*1c1f0*/  PLOP3.LUT P6, PT, P6, PT, PT, 0x8, 0x0 ;  /* 0x000000000000781c */ /* 0x000fe200037ce170 */
[----:B------:R-:W-:-:S12]  /*1c200*/  IMAD.MOV.U32 R15, RZ, RZ, -0x1 ;  /* 0xffffffffff0f7424 */ /* 0x000fd800078e00ff */
[----:B0-----:R-:W-:Y:S05]  /*1c210*/  WARPSYNC.COLLECTIVE R15, `(.L_x_2625) ;  /* 0x000000000f087348 */ /* 0x001fea0003c00000 */
[----:B------:R-:W-:Y:S01]  /*1c220*/  VOTE.ANY R14, PT, P6 ;  /* 0x00000000000e7806 */ /* 0x000fe200030e0100 */
[----:B0-----:R-:W-:Y:S06]  /*1c230*/  ENDCOLLECTIVE ;  /* 0x000000000000791b */ /* 0x001fec0003800000 */
.L_x_2625:
[----:B------:R-:W-:Y:S05]  /*1c240*/  BSYNC B0 ;  /* 0x0000000000007941 */ /* 0x000fea0003800000 */
.L_x_2624:
[----:B------:R0:W5:Y:S01]  /*1c250*/  LDL.LU R16, [R1+0xc] ;  /* 0x00000c0001107983 */ /* 0x0001620000300800 */
[----:B------:R-:W-:Y:S02]  /*1c260*/  IMAD.MOV.U32 R3, RZ, RZ, R14 ;  /* 0x000000ffff037224 */ /* 0x000fe400078e000e */
[----:B------:R-:W-:Y:S02]  /*1c270*/  IMAD.MOV.U32 R13, RZ, RZ, R5 ;  /* 0x000000ffff0d7224 */ /* 0x000fe400078e0005 */
[----:B------:R-:W1:Y:S01]  /*1c280*/  POPC R9, R3 ;  /* 0x0000000300097309 */ /* 0x000e620000000000 */
[----:B------:R-:W-:Y:S02]  /*1c290*/  IMAD.MOV.U32 R11, RZ, RZ, 0x1f ;  /* 0x0000001fff0b7424 */ /* 0x000fe400078e00ff */
[----:B------:R-:W-:Y:S02]  /*1c2a0*/  IMAD.MOV.U32 R15, RZ, RZ, -0x1 ;  /* 0xffffffffff0f7424 */ /* 0x000fe400078e00ff */
[----:B01----:R-:W-:-:S07]  /*1c2b0*/  IMAD.MOV.U32 R12, RZ, RZ, R9 ;  /* 0x000000ffff0c7224 */ /* 0x003fce00078e0009 */
[----:B-----5:R-:W-:Y:S05]  /*1c2c0*/  WARPSYNC.COLLECTIVE R15, `(.L_x_2626) ;  /* 0x000000000f087348 */ /* 0x020fea0003c00000 */
[----:B------:R0:W1:Y:S02]  /*1c2d0*/  SHFL.IDX P6, R14, R13, R12, R11 ;  /* 0x0000000c0d0e7389 */ /* 0x00006400000c000b */
[----:B01---5:R-:W-:Y:S01]  /*1c2e0*/  ENDCOLLECTIVE ;  /* 0x000000000000791b */ /* 0x023fe20003800000 */
.L_x_2626:
[----:B------:R-:W-:Y:S02]  /*1c2f0*/  IMAD.MOV.U32 R13, RZ, RZ, R6 ;  /* 0x000000ffff0d7224 */ /* 0x000fe400078e0006 */
[----:B------:R-:W-:-:S07]  /*1c300*/  IMAD.MOV.U32 R4, RZ, RZ, R14 ;  /* 0x000000ffff047224 */ /* 0x000fce00078e000e */
[----:B------:R-:W-:Y:S05]  /*1c310*/  WARPSYNC.COLLECTIVE R15, `(.L_x_2627) ;  /* 0x000000000f087348 */ /* 0x000fea0003c00000 */
[----:B------:R0:W1:Y:S02]  /*1c320*/  SHFL.IDX P6, R14, R13, R12, R11 ;  /* 0x0000000c0d0e7389 */ /* 0x00006400000c000b */
[----:B01----:R-:W-:Y:S01]  /*1c330*/  ENDCOLLECTIVE ;  /* 0x000000000000791b */ /* 0x003fe20003800000 */
.L_x_2627:
[----:B------:R-:W-:Y:S02]  /*1c340*/  IMAD.MOV.U32 R6, RZ, RZ, R14 ;  /* 0x000000ffff067224 */ /* 0x000fe400078e000e */
[----:B------:R-:W-:-:S05]  /*1c350*/  IMAD.IADD R5, R9, 0x1, R16 ;  /* 0x0000000109057824 */ /* 0x000fca00078e0210 */
[----:B------:R0:W-:Y:S01]  /*1c360*/  STL [R1+0xc], R5 ;  /* 0x00000c0501007387 */ /* 0x0001e20000100800 */
[----:B------:R-:W-:Y:S05]  /*1c370*/  BRA `(.L_x_2628) ;  /* 0xffffffd400a07947 */ /* 0x000fea000383ffff */
.L_x_2556:
[----:B------:R-:W-:Y:S01]  /*1c380*/  BSSY B0, `(.L_x_2629) ;  /* 0x0000007000007945 */ /* 0x000fe20003800000 */
[----:B------:R-:W-:Y:S02]  /*1c390*/  IMAD.MOV.U32 R13, RZ, RZ, R2 ;  /* 0x000000ffff0d7224 */ /* 0x000fe400078e0002 */
[----:B------:R-:W-:Y:S02]  /*1c3a0*/  IMAD.MOV.U32 R11, RZ, RZ, 0x1f ;  /* 0x0000001fff0b7424 */ /* 0x000fe400078e00ff */
[----:B------:R-:W-:-:S07]  /*1c3b0*/  IMAD.MOV.U32 R15, RZ, RZ, -0x1 ;  /* 0xffffffffff0f7424 */ /* 0x000fce00078e00ff */
[----:B0--3--:R-:W-:Y:S05]  /*1c3c0*/  WARPSYNC.COLLECTIVE R15, `(.L_x_2630) ;  /* 0x000000000f087348 */ /* 0x009fea0003c00000 */
[----:B------:R1:W2:Y:S02]  /*1c3d0*/  SHFL.IDX P6, R14, R13, R12, R11 ;  /* 0x0000000c0d0e7389 */ /* 0x0002a400000c000b */
[----:B0123--:R-:W-:Y:S01]  /*1c3e0*/  ENDCOLLECTIVE ;  /* 0x000000000000791b */ /* 0x00ffe20003800000 */
.L_x_2630:
[----:B------:R-:W-:Y:S05]  /*1c3f0*/  BSYNC B0 ;  /* 0x0000000000007941 */ /* 0x000fea0003800000 */
.L_x_2629:
[----:B------:R-:W-:Y:S01]  /*1c400*/  IMAD.MOV.U32 R8, RZ, RZ, R14 ;  /* 0x000000ffff087224 */ /* 0x000fe200078e000e */
[----:B------:R-:W-:Y:S06]  /*1c410*/  BRA `(.L_x_2555) ;  /* 0xffffffd400907947 */ /* 0x000fec000383ffff */
.L_x_2562:
[----:B0-----:R0:W1:Y:S02]  /*1c420*/  SYNCS.PHASECHK.TRANS64.TRYWAIT P0, [R0+URZ+0x22820], R3 ;  /* 0x02282003000075a7 */ /* 0x001064000800017f */
[----:B-1----:R-:W-:Y:S05]  /*1c430*/  @!P0 NANOSLEEP.SYNCS 0x989680 ;  /* 0x009896800000895d */ /* 0x002fea0003900000 */
[----:B------:R-:W1:Y:S02]  /*1c440*/  @!P0 SYNCS.PHASECHK.TRANS64 P0, [R0+URZ+0x22820], R3 ;  /* 0x02282003000085a7 */ /* 0x000e64000800007f */
[----:B-1----:R-:W-:Y:S05]  /*1c450*/  @!P0 BRA `(.L_x_2562) ;  /* 0xfffffffc00f08947 */ /* 0x002fea000383ffff */
[----:B------:R-:W-:Y:S05]  /*1c460*/  BRA `(.L_x_2631) ;  /* 0xffffffe0002c7947 */ /* 0x000fea000383ffff */
.L_x_2563:
[----:B------:R-:W1:Y:S01]  /*1c470*/  S2R R2, SR_TID.X ;  /* 0x0000000000027919 */ /* 0x000e620000002100 */
[----:B------:R-:W-:Y:S01]  /*1c480*/  BSSY B0, `(.L_x_2632) ;  /* 0x000000a000007945 */ /* 0x000fe20003800000 */
[----:B------:R-:W-:Y:S02]  /*1c490*/  IMAD.MOV.U32 R12, RZ, RZ, RZ ;  /* 0x000000ffff0c7224 */ /* 0x000fe400078e00ff */
[----:B---3--:R-:W-:Y:S02]  /*1c4a0*/  IMAD.MOV.U32 R11, RZ, RZ, 0x1f ;  /* 0x0000001fff0b7424 */ /* 0x008fe400078e00ff */
[----:B------:R-:W-:Y:S01]  /*1c4b0*/  IMAD.MOV.U32 R15, RZ, RZ, -0x1 ;  /* 0xffffffffff0f7424 */ /* 0x000fe200078e00ff */
[----:B-1----:R-:W-:-:S04]  /*1c4c0*/  SHF.R.U32.HI R2, RZ, 0x5, R2 ;  /* 0x00000005ff027819 */ /* 0x002fc80000011602 */
[----:B------:R-:W-:-:S05]  /*1c4d0*/  LOP3.LUT R2, R2, 0x3, RZ, 0xc0, !PT ;  /* 0x0000000302027812 */ /* 0x000fca00078ec0ff */
[----:B------:R-:W-:-:S07]  /*1c4e0*/  IMAD.MOV.U32 R13, RZ, RZ, R2 ;  /* 0x000000ffff0d7224 */ /* 0x000fce00078e0002 */
[----:B0-----:R-:W-:Y:S05]  /*1c4f0*/  WARPSYNC.COLLECTIVE R15, `(.L_x_2633) ;  /* 0x000000000f087348 */ /* 0x001fea0003c00000 */
[----:B------:R1:W2:Y:S02]  /*1c500*/  SHFL.IDX P6, R14, R13, R12, R11 ;  /* 0x0000000c0d0e7389 */ /* 0x0002a400000c000b */
[----:B012---:R-:W-:Y:S01]  /*1c510*/  ENDCOLLECTIVE ;  /* 0x000000000000791b */ /* 0x007fe20003800000 */
.L_x_2633:
[----:B------:R-:W-:Y:S05]  /*1c520*/  BSYNC B0 ;  /* 0x0000000000007941 */ /* 0x000fea0003800000 */
.L_x_2632:
[----:B------:R-:W-:Y:S05]  /*1c530*/  BRA `(.L_x_2634) ;  /* 0xffffffe000147947 */ /* 0x000fea000383ffff */
.L_x_2566:
[----:B------:R-:W-:Y:S01]  /*1c540*/  BSSY B1, `(.L_x_2635) ;  /* 0x0000006000017945 */ /* 0x000fe20003800000 */
[----:B------:R-:W-:-:S07]  /*1c550*/  IMAD.MOV.U32 R15, RZ, RZ, -0x1 ;  /* 0xffffffffff0f7424 */ /* 0x000fce00078e00ff */
[----:B01-3--:R-:W-:Y:S05]  /*1c560*/  WARPSYNC.COLLECTIVE R15, `(.L_x_2636) ;  /* 0x000000000f0c7348 */ /* 0x00bfea0003c00000 */
[----:B------:R-:W-:Y:S02]  /*1c570*/  ELECT P6, UR62, PT ;  /* 0x00000000003e782f */ /* 0x000fe400038c0000 */
[----:B------:R-:W-:Y:S01]  /*1c580*/  MOV R14, UR62 ;  /* 0x0000003e000e7c02 */ /* 0x000fe20008000f00 */
[----:B01-3--:R-:W-:Y:S10]  /*1c590*/  ENDCOLLECTIVE ;  /* 0x000000000000791b */ /* 0x00bff40003800000 */
.L_x_2636:
[----:B------:R-:W-:Y:S05]  /*1c5a0*/  BSYNC B1 ;  /* 0x0000000000017941 */ /* 0x000fea0003800000 */
.L_x_2635:
[----:B------:R-:W-:Y:S05]  /*1c5b0*/  BRA `(.L_x_2637) ;  /* 0xffffffe0000c7947 */ /* 0x000fea000383ffff */
.L_x_2568:
[----:B0-----:R0:W1:Y:S02]  /*1c5c0*/  SYNCS.PHASECHK.TRANS64.TRYWAIT P0, [R6+URZ], R5 ;  /* 0x00000005060075a7 */ /* 0x001064000800017f */
[----:B-1----:R-:W-:Y:S05]  /*1c5d0*/  @!P0 NANOSLEEP.SYNCS 0x989680 ;  /* 0x009896800000895d */ /* 0x002fea0003900000 */
[----:B------:R-:W1:Y:S02]  /*1c5e0*/  @!P0 SYNCS.PHASECHK.TRANS64 P0, [R6+URZ], R5 ;  /* 0x00000005060085a7 */ /* 0x000e64000800007f */
[----:B-1----:R-:W-:Y:S05]  /*1c5f0*/  @!P0 BRA `(.L_x_2568) ;  /* 0xfffffffc00f08947 */ /* 0x002fea000383ffff */
[----:B------:R-:W-:Y:S05]  /*1c600*/  BRA `(.L_x_2638) ;  /* 0xffffffe000487947 */ /* 0x000fea000383ffff */
.L_x_2569:
[----:B-1----:R1:W2:Y:S02]  /*1c610*/  SYNCS.PHASECHK.TRANS64.TRYWAIT P0, [R7+URZ], R2 ;  /* 0x00000002070075a7 */ /* 0x0022a4000800017f */
[----:B--2---:R-:W-:Y:S05]  /*1c620*/  @!P0 NANOSLEEP.SYNCS 0x989680 ;  /* 0x009896800000895d */ /* 0x004fea0003900000 */
[----:B------:R-:W2:Y:S02]  /*1c630*/  @!P0 SYNCS.PHASECHK.TRANS64 P0, [R7+URZ], R2 ;  /* 0x00000002070085a7 */ /* 0x000ea4000800007f */
[----:B--2---:R-:W-:Y:S05]  /*1c640*/  @!P0 BRA `(.L_x_2569) ;  /* 0xfffffffc00f08947 */ /* 0x004fea000383ffff */
[----:B------:R-:W-:Y:S05]  /*1c650*/  BRA `(.L_x_2639) ;  /* 0xffffffe0003c7947 */ /* 0x000fea000383ffff */
.L_x_2571:
[----:B--2---:R2:W4:Y:S02]  /*1c660*/  SYNCS.PHASECHK.TRANS64.TRYWAIT P0, [R4+URZ], R5 ;  /* 0x00000005040075a7 */ /* 0x004524000800017f */
[----:B----4-:R-:W-:Y:S05]  /*1c670*/  @!P0 NANOSLEEP.SYNCS 0x989680 ;  /* 0x009896800000895d */ /* 0x010fea0003900000 */
[----:B------:R-:W4:Y:S02]  /*1c680*/  @!P0 SYNCS.PHASECHK.TRANS64 P0, [R4+URZ], R5 ;  /* 0x00000005040085a7 */ /* 0x000f24000800007f */
[----:B----4-:R-:W-:Y:S05]  /*1c690*/  @!P0 BRA `(.L_x_2571) ;  /* 0xfffffffc00f08947 */ /* 0x010fea000383ffff */
[----:B------:R-:W-:Y:S05]  /*1c6a0*/  BRA `(.L_x_2640) ;  /* 0xffffffe000447947 */ /* 0x000fea000383ffff */
.L_x_2641:
        /* <DEDUP_REMOVED lines=13> */
.L_x_6137:


//--------------------- .text._ZN7cutlass13device_kernelIN5flash11enable_sm90INS1_16FlashAttnFwdSm90INS1_25CollectiveMainloopFwdSm90ILi2EN4cute5tupleIJNS5_1CILi1EEES8_S8_EEENS6_IJNS7_ILi128EEENS7_ILi96EEENS7_ILi64EEEEEELi256ENS_10bfloat16_tEfNS_4arch4Sm90ELb0ELb1ELb1ELb1ELb0ELb1ELb0ELb1ELb0ELb1ELb1ELb0EEENS1_21CollectiveEpilogueFwdINS6_IJSA_NS7_ILi256EEESB_EEES9_SE_SG_Li256ELb1ELb1ELb1ELb0EEENS1_36VarlenDynamicPersistentTileSchedulerILi128ELi96ELi256ELi128ELb1ELb1ELb1ELb1ELb0ELb1EEEEEEEEEvNT_6ParamsE --------------------------
	.section	.text._ZN7cutlass13device_kernelIN5flash11enable_sm90INS1_16FlashAttnFwdSm90INS1_25CollectiveMainloopFwdSm90ILi2EN4cute5tupleIJNS5_1CILi1EEES8_S8_EEENS6_IJNS7_ILi128EEENS7_ILi96EEENS7_ILi64EEEEEELi256ENS_10bfloat16_tEfNS_4arch4Sm90ELb0ELb1ELb1ELb1ELb0ELb1ELb0ELb1ELb0ELb1ELb1ELb0EEENS1_21CollectiveEpilogueFwdINS6_IJSA_NS7_ILi256EEESB_EEES9_SE_SG_Li256ELb1ELb1ELb1ELb0EEENS1_36VarlenDynamicPersistentTileSchedulerILi128ELi96ELi256ELi128ELb1ELb1ELb1ELb1ELb0ELb1EEEEEEEEEvNT_6ParamsE,"ax",@progbits
	.align	128
.text._ZN7cutlass13device_kernelIN5flash11enable_sm90INS1_16FlashAttnFwdSm90INS1_25CollectiveMainloopFwdSm90ILi2EN4cute5tupleIJNS5_1CILi1EEES8_S8_EEENS6_IJNS7_ILi128EEENS7_ILi96EEENS7_ILi64EEEEEELi256ENS_10bfloat16_tEfNS_4arch4Sm90ELb0ELb1ELb1ELb1ELb0ELb1ELb0ELb1ELb0ELb1ELb1ELb0EEENS1_21CollectiveEpilogueFwdINS6_IJSA_NS7_ILi256EEESB_EEES9_SE_SG_Li256ELb1ELb1ELb1ELb0EEENS1_36VarlenDynamicPersistentTileSchedulerILi128ELi96ELi256ELi128ELb1ELb1ELb1ELb1ELb0ELb1EEEEEEEEEvNT_6ParamsE:
        .type           _ZN7cutlass13device_kernelIN5flash11enable_sm90INS1_16FlashAttnFwdSm90INS1_25CollectiveMainloopFwdSm90ILi2EN4cute5tupleIJNS5_1CILi1EEES8_S8_EEENS6_IJNS7_ILi128EEENS7_ILi96EEENS7_ILi64EEEEEELi256ENS_10bfloat16_tEfNS_4arch4Sm90ELb0ELb1ELb1ELb1ELb0ELb1ELb0ELb1ELb0ELb1ELb1ELb0EEENS1_21CollectiveEpilogueFwdINS6_IJSA_NS7_ILi256EEESB_EEES9_SE_SG_Li256ELb1ELb1ELb1ELb0EEENS1_36VarlenDynamicPersistentTileSchedulerILi128ELi96ELi256ELi128ELb1ELb1ELb1ELb1ELb0ELb1EEEEEEEEEvNT_6ParamsE,@function
        .size           _ZN7cutlass13device_kernelIN5flash11enable_sm90INS1_16FlashAttnFwdSm90INS1_25CollectiveMainloopFwdSm90ILi2EN4cute5tupleIJNS5_1CILi1EEES8_S8_EEENS6_IJNS7_ILi128EEENS7_ILi96EEENS7_ILi64EEEEEELi256ENS_10bfloat16_tEfNS_4arch4Sm90ELb0ELb1ELb1ELb1ELb0ELb1ELb0ELb1ELb0ELb1ELb1ELb0EEENS1_21CollectiveEpilogueFwdINS6_IJSA_NS7_ILi256EEESB_EEES9_SE_SG_Li256ELb1ELb1ELb1ELb0EEENS1_36VarlenDynamicPersistentTileSchedulerILi128ELi96ELi256ELi128ELb1ELb1ELb1ELb1ELb0ELb1EEEEEEEEEvNT_6ParamsE,(.L_x_6138 - _ZN7cutlass13device_kernelIN5flash11enable_sm90INS1_16FlashAttnFwdSm90INS1_25CollectiveMainloopFwdSm90ILi2EN4cute5tupleIJNS5_1CILi1EEES8_S8_EEENS6_IJNS7_ILi128EEENS7_ILi96EEENS7_ILi64EEEEEELi256ENS_10bfloat16_tEfNS_4arch4Sm90ELb0ELb1ELb1ELb1ELb0ELb1ELb0ELb1ELb0ELb1ELb1ELb0EEENS1_21CollectiveEpilogueFwdINS6_IJSA_NS7_ILi256EEESB_EEES9_SE_SG_Li256ELb1ELb1ELb1ELb0EEENS1_36VarlenDynamicPersistentTileSchedulerILi128ELi96ELi256ELi128ELb1ELb1ELb1ELb1ELb0ELb1EEEEEEEEEvNT_6ParamsE)
        .other          _ZN7cutlass13device_kernelIN5flash11enable_sm90INS1_16FlashAttnFwdSm90INS1_25CollectiveMainloopFwdSm90ILi2EN4cute5tupleIJNS5_1CILi1EEES8_S8_EEENS6_IJNS7_ILi128EEENS7_ILi96EEENS7_ILi64EEEEEELi256ENS_10bfloat16_tEfNS_4arch4Sm90ELb0ELb1ELb1ELb1ELb0ELb1ELb0ELb1ELb0ELb1ELb1ELb0EEENS1_21CollectiveEpilogueFwdINS6_IJSA_NS7_ILi256EEESB_EEES9_SE_SG_Li256ELb1ELb1ELb1ELb0EEENS1_36VarlenDynamicPersistentTileSchedulerILi128ELi96ELi256ELi128ELb1ELb1ELb1ELb1ELb0ELb1EEEEEEEEEvNT_6ParamsE,@"STO_CUDA_ENTRY STV_DEFAULT"
_ZN7cutlass13device_kernelIN5flash11enable_sm90INS1_16FlashAttnFwdSm90INS1_25CollectiveMainloopFwdSm90ILi2EN4cute5tupleIJNS5_1CILi1EEES8_S8_EEENS6_IJNS7_ILi128EEENS7_ILi96EEENS7_ILi64EEEEEELi256ENS_10bfloat16_tEfNS_4arch4Sm90ELb0ELb1ELb1ELb1ELb0ELb1ELb0ELb1ELb0ELb1ELb1ELb0EEENS1_21CollectiveEpilogueFwdINS6_IJSA_NS7_ILi256EEESB_EEES9_SE_SG_Li256ELb1ELb1ELb1ELb0EEENS1_36VarlenDynamicPersistentTileSchedulerILi128ELi96ELi256ELi128ELb1ELb1ELb1ELb1ELb0ELb1EEEEEEEEEvNT_6ParamsE:
        /* <DEDUP_REMOVED lines=24> */
.L_x_2643:
[----:B------:R-:W-:Y:S05]  /*0180*/  BSYNC B0 ;  /* 0x0000000000007941 */ /* 0x000fea0003800000 */
.L_x_2642:
        /* <DEDUP_REMOVED lines=41> */
.L_x_2644:
        /* <DEDUP_REMOVED lines=22> */
.L_x_2645:
        /* <DEDUP_REMOVED lines=18> */
.L_x_2646:
        /* <DEDUP_REMOVED lines=22> */
.L_x_2647:
        /* <DEDUP_REMOVED lines=22> */
.L_x_2648:
        /* <DEDUP_REMOVED lines=8> */
.L_x_2651:
        /* <DEDUP_REMOVED lines=8> */
[----:B------:R-:W-:Y:S01]  /*0a60*/  UMOV UR4, 0x400 ;  /* 0x0000040000047882 */ /* 0x000fe20000000000 */
[----:B------:R-:W-:-:S11]  /*0a70*/  LOP3.LUT R18, R18, 0xffbfffff, RZ, 0xc0, !PT ;  /* 0xffbfffff12127812 */ /* 0x000fd600078ec0ff */
[----:B------:R-:W-:Y:S06]  /*0a80*/  @!P0 BAR.ARV 0x9, 0x100 ;  /* 0x0244000000008b1d */ /* 0x000fec0000002000 */
[----:B0-----:R-:W-:Y:S01]  /*0a90*/  ULEA UR4, UR5, UR4, 0x18 ;  /* 0x0000000405047291 */ /* 0x001fe2000f8ec03f */
[----:B------:R-:W-:Y:S01]  /*0aa0*/  @P0 LOP3.LUT R18, R18, 0x400000, RZ, 0xfc, !PT ;  /* 0x0040000012120812 */ /* 0x000fe200078efcff */
        /* <DEDUP_REMOVED lines=8> */
[----:B------:R-:W-:Y:S01]  /*0b30*/  ULOP3.LUT UR37, UR36, 0x1, URZ, 0xfc, !UPT ;  /* 0x0000000124257892 */ /* 0x000fe2000f8efc3f */
[----:B------:R-:W-:Y:S02]  /*0b40*/  IMAD.MOV.U32 R232, RZ, RZ, RZ ;  /* 0x000000ffffe87224 */ /* 0x000fe400078e00ff */
[----:B------:R-:W-:Y:S01]  /*0b50*/  IMAD.MOV.U32 R22, RZ, RZ, RZ ;  /* 0x000000ffff167224 */ /* 0x000fe200078e00ff */
[----:B------:R-:W-:Y:S01]  /*0b60*/  SHF.R.S32.HI R3, RZ, 0x1f, R6 ;  /* 0x0000001fff037819 */ /* 0x000fe20000011406 */
[----:B------:R-:W-:Y:S02]  /*0b70*/  IMAD.MOV.U32 R206, RZ, RZ, RZ ;  /* 0x000000ffffce7224 */ /* 0x000fe400078e00ff */
[----:B------:R-:W-:Y:S01]  /*0b80*/  IMAD.MOV.U32 R202, RZ, RZ, RZ ;  /* 0x000000ffffca7224 */ /* 0x000fe200078e00ff */
[CC--:B------:R-:W-:Y:S02]  /*0b90*/  LEA.HI R0, R3.reuse, R6.reuse, RZ, 0x7 ;  /* 0x0000000603007211 */ /* 0x0c0fe400078f38ff */
[----:B------:R-:W-:-:S02]  /*0ba0*/  LEA.HI R2, R3, R6, RZ, 0x4 ;  /* 0x0000000603027211 */ /* 0x000fc400078f20ff */
[----:B------:R-:W-:Y:S02]  /*0bb0*/  LOP3.LUT R5, R0, 0xffffff80, RZ, 0xc0, !PT ;  /* 0xffffff8000057812 */ /* 0x000fe400078ec0ff */
[----:B------:R-:W-:Y:S02]  /*0bc0*/  SHF.R.S32.HI R7, RZ, 0x4, R2 ;  /* 0x00000004ff077819 */ /* 0x000fe40000011402 */
[----:B------:R-:W-:Y:S01]  /*0bd0*/  LEA.HI R220, R3, R6, RZ, 0x5 ;  /* 0x0000000603dc7211 */ /* 0x000fe200078f28ff */
[----:B------:R-:W-:Y:S01]  /*0be0*/  IMAD.IADD R13, R6, 0x1, -R5 ;  /* 0x00000001060d7824 */ /* 0x000fe200078e0a05 */
[----:B------:R-:W-:Y:S02]  /*0bf0*/  SHF.R.S32.HI R5, RZ, 0x7, R0 ;  /* 0x00000007ff057819 */ /* 0x000fe40000011400 */
[----:B------:R-:W-:Y:S02]  /*0c00*/  LEA.HI R4, R2, R7, RZ, 0x1 ;  /* 0x0000000702047211 */ /* 0x000fe400078f08ff */
[----:B------:R-:W-:Y:S01]  /*0c10*/  SHF.R.S32.HI R8, RZ, 0x1f, R13 ;  /* 0x0000001fff087819 */ /* 0x000fe2000001140d */
[----:B------:R-:W-:Y:S01]  /*0c20*/  STL [R1+0x64], R13 ;  /* 0x0000640d01007387 */ /* 0x000fe20000100800 */
[----:B------:R-:W-:-:S02]  /*0c30*/  LEA.HI R0, R0, R5, RZ, 0x1 ;  /* 0x0000000500007211 */ /* 0x000fc400078f08ff */
[----:B------:R-:W-:Y:S02]  /*0c40*/  LEA.HI R9, R8, R13, RZ, 0x2 ;  /* 0x0000000d08097211 */ /* 0x000fe400078f10ff */
[----:B------:R-:W-:Y:S02]  /*0c50*/  LOP3.LUT R0, R0, 0x3fffffe, RZ, 0xc0, !PT ;  /* 0x03fffffe00007812 */ /* 0x000fe400078ec0ff */
[--C-:B------:R-:W-:Y:S02]  /*0c60*/  SHF.R.S32.HI R10, RZ, 0x2, R9.reuse ;  /* 0x00000002ff0a7819 */ /* 0x100fe40000011409 */
[----:B------:R-:W-:Y:S01]  /*0c70*/  SHF.R.S32.HI R11, RZ, 0x1f, R9 ;  /* 0x0000001fff0b7819 */ /* 0x000fe20000011409 */
[----:B------:R-:W-:Y:S01]  /*0c80*/  IMAD.IADD R0, R5, 0x1, -R0 ;  /* 0x0000000105007824 */ /* 0x000fe200078e0a00 */
[----:B------:R-:W-:Y:S02]  /*0c90*/  LOP3.LUT R4, R4, 0x1ffffffe, RZ, 0xc0, !PT ;  /* 0x1ffffffe04047812 */ /* 0x000fe400078ec0ff */
[----:B------:R-:W-:-:S02]  /*0ca0*/  LEA.HI R23, R3, R6, RZ, 0x2 ;  /* 0x0000000603177211 */ /* 0x000fc400078f10ff */
[----:B------:R-:W-:Y:S01]  /*0cb0*/  LEA.HI R3, R3, R6, RZ, 0x3 ;  /* 0x0000000603037211 */ /* 0x000fe200078f18ff */
[----:B------:R-:W-:Y:S01]  /*0cc0*/  IMAD.IADD R4, R7, 0x1, -R4 ;  /* 0x0000000107047824 */ /* 0x000fe200078e0a04 */
[----:B------:R-:W-:Y:S02]  /*0cd0*/  LEA.HI R11, R11, R10, RZ, 0x3 ;  /* 0x0000000a0b0b7211 */ /* 0x000fe400078f18ff */
[----:B------:R-:W-:Y:S01]  /*0ce0*/  LOP3.LUT R5, R2, 0x3fffff0, RZ, 0xc0, !PT ;  /* 0x03fffff002057812 */ /* 0x000fe200078ec0ff */
[----:B------:R-:W-:Y:S01]  /*0cf0*/  IMAD.MOV.U32 R2, RZ, RZ, RZ ;  /* 0x000000ffff027224 */ /* 0x000fe200078e00ff */
[----:B------:R-:W-:Y:S02]  /*0d00*/  LOP3.LUT R7, R3, 0xfffffff8, RZ, 0xc0, !PT ;  /* 0xfffffff803077812 */ /* 0x000fe400078ec0ff */
        /* <DEDUP_REMOVED lines=22> */
[----:B------:R-:W-:Y:S01]  /*0e70*/  IMAD.SHL.U32 R16, R3, 0x8, RZ ;  /* 0x0000000803107824 */ /* 0x000fe200078e00ff */
[----:B------:R-:W-:Y:S01]  /*0e80*/  LOP3.LUT R0, R0, 0x1ffffffe, RZ, 0xc0, !PT ;  /* 0x1ffffffe00007812 */ /* 0x000fe200078ec0ff */
[----:B------:R-:W-:Y:S01]  /*0e90*/  IMAD.IADD R9, R13, 0x1, -R9 ;  /* 0x000000010d097824 */ /* 0x000fe200078e0a09 */
[----:B------:R-:W-:Y:S01]  /*0ea0*/  LOP3.LUT R218, R218, 0x1c0, RZ, 0xc0, !PT ;  /* 0x000001c0dada7812 */ /* 0x000fe200078ec0ff */
[----:B------:R-:W-:Y:S01]  /*0eb0*/  IMAD.SHL.U32 R4, R4, 0x40, RZ ;  /* 0x0000004004047824 */ /* 0x000fe200078e00ff */
[----:B------:R-:W-:Y:S01]  /*0ec0*/  STL [R1+0x6c], R12 ;  /* 0x00006c0c01007387 */ /* 0x000fe20000100800 */
[C---:B------:R-:W-:Y:S01]  /*0ed0*/  IMAD.SHL.U32 R200, R3.reuse, 0x4, RZ ;  /* 0x0000000403c87824 */ /* 0x040fe200078e00ff */
[----:B------:R-:W-:Y:S01]  /*0ee0*/  LOP3.LUT R6, R218, 0x38, R16, 0xf8, !PT ;  /* 0x00000038da067812 */ /* 0x000fe200078ef810 */
[----:B------:R-:W-:Y:S01]  /*0ef0*/  IMAD.IADD R0, R3, 0x1, -R0 ;  /* 0x0000000103007824 */ /* 0x000fe200078e0a00 */
[----:B------:R-:W-:Y:S01]  /*0f00*/  SHF.R.S32.HI R3, RZ, 0x1f, R208 ;  /* 0x0000001fff037819 */ /* 0x000fe200000114d0 */
[----:B------:R-:W-:Y:S01]  /*0f10*/  IMAD.SHL.U32 R205, R9, 0x2, RZ ;  /* 0x0000000209cd7824 */ /* 0x000fe200078e00ff */
[----:B------:R-:W-:Y:S01]  /*0f20*/  SHF.R.U32.HI R3, RZ, 0x3, R218 ;  /* 0x00000003ff037819 */ /* 0x000fe200000116da */
[----:B------:R-:W-:Y:S01]  /*0f30*/  VIADD R223, R208, 0x40 ;  /* 0x00000040d0df7836 */ /* 0x000fe20000000000 */
[----:B------:R-:W-:Y:S01]  /*0f40*/  LOP3.LUT R221, R4, 0xfffffe00, RZ, 0xc0, !PT ;  /* 0xfffffe0004dd7812 */ /* 0x000fe200078ec0ff */
[----:B------:R-:W-:-:S02]  /*0f50*/  VIADD R39, R205, 0x8 ;  /* 0x00000008cd277836 */ /* 0x000fc40000000000 */
[----:B------:R-:W-:Y:S01]  /*0f60*/  VIADD R36, R205, 0x20 ;  /* 0x00000020cd247836 */ /* 0x000fe20000000000 */
[----:B------:R-:W-:Y:S01]  /*0f70*/  LOP3.LUT R6, R221, R6, R3, 0xf6, !PT ;  /* 0x00000006dd067212 */ /* 0x000fe200078ef603 */
[C---:B------:R-:W-:Y:S01]  /*0f80*/  VIADD R33, R205.reuse, 0x38 ;  /* 0x00000038cd217836 */ /* 0x040fe20000000000 */
[----:B------:R-:W-:Y:S01]  /*0f90*/  SHF.R.S32.HI R4, RZ, 0x1f, R223 ;  /* 0x0000001fff047819 */ /* 0x000fe200000114df */
[----:B------:R-:W-:Y:S02]  /*0fa0*/  VIADD R222, R208, 0x80 ;  /* 0x00000080d0de7836 */ /* 0x000fe40000000000 */
[----:B------:R-:W-:Y:S02]  /*0fb0*/  VIADD R30, R205, 0x50 ;  /* 0x00000050cd1e7836 */ /* 0x000fe40000000000 */
[----:B------:R-:W-:Y:S01]  /*0fc0*/  IMAD.SHL.U32 R4, R5, 0x8, RZ ;  /* 0x0000000805047824 */ /* 0x000fe200078e00ff */
[----:B------:R-:W-:Y:S01]  /*0fd0*/  SHF.R.S32.HI R7, RZ, 0x1f, R222 ;  /* 0x0000001fff077819 */ /* 0x000fe200000114de */
[----:B------:R-:W-:Y:S01]  /*0fe0*/  IMAD R3, R6, 0x2, R19 ;  /* 0x0000000206037824 */ /* 0x000fe200078e0213 */
        /* <DEDUP_REMOVED lines=55> */
[----:B------:R-:W-:Y:S01]  /*1360*/  VIADD R207, R200, 0x10 ;  /* 0x00000010c8cf7836 */ /* 0x000fe20000000000 */
[----:B------:R-:W-:Y:S01]  /*1370*/  SHF.R.S32.HI R13, RZ, 0x1f, R13 ;  /* 0x0000001fff0d7819 */ /* 0x000fe2000001140d */
[----:B------:R-:W-:Y:S01]  /*1380*/  IMAD R210, R0, 0x8, R12 ;  /* 0x0000000800d27824 */ /* 0x000fe200078e020c */
[----:B------:R-:W-:-:S02]  /*1390*/  SHF.R.S32.HI R10, RZ, 0x1f, R10 ;  /* 0x0000001fff0a7819 */ /* 0x000fc4000001140a */
[----:B------:R-:W-:Y:S02]  /*13a0*/  SHF.R.S32.HI R9, RZ, 0x1f, R9 ;  /* 0x0000001fff097819 */ /* 0x000fe40000011409 */
[----:B------:R-:W-:Y:S02]  /*13b0*/  SHF.R.S32.HI R4, RZ, 0x1f, R237 ;  /* 0x0000001fff047819 */ /* 0x000fe400000114ed */
[----:B------:R-:W-:-:S07]  /*13c0*/  SHF.R.S32.HI R3, RZ, 0x1f, R236 ;  /* 0x0000001fff037819 */ /* 0x000fce00000114ec */
.L_x_2871:
[----:B------:R-:W-:Y:S05]  /*13d0*/  YIELD ;  /* 0x0000000000007946 */ /* 0x000fea0003800000 */
[----:B------:R-:W-:Y:S01]  /*13e0*/  ULDC.64 UR4, c[0x0][0xa28] ;  /* 0x00028a0000047ab9 */ /* 0x000fe20000000a00 */
[----:B01----:R-:W0:Y:S01]  /*13f0*/  LDC.64 R6, c[0x0][0xa08] ;  /* 0x00028200ff067b82 */ /* 0x003e220000000a00 */
[----:B------:R-:W-:Y:S01]  /*1400*/  ISETP.NE.U32.AND P1, PT, RZ, UR4, PT ;  /* 0x00000004ff007c0c */ /* 0x000fe2000bf25070 */
[----:B------:R-:W-:Y:S02]  /*1410*/  IMAD.MOV.U32 R12, RZ, RZ, RZ ;  /* 0x000000ffff0c7224 */ /* 0x000fe400078e00ff */
[----:B------:R-:W-:Y:S01]  /*1420*/  IMAD.MOV.U32 R30, RZ, RZ, RZ ;  /* 0x000000ffff1e7224 */ /* 0x000fe200078e00ff */
[----:B------:R-:W-:Y:S01]  /*1430*/  ISETP.NE.AND.EX P1, PT, RZ, UR5, PT, P1 ;  /* 0x00000005ff007c0c */ /* 0x000fe2000bf25310 */
[----:B------:R-:W-:-:S02]  /*1440*/  ULDC.64 UR4, c[0x0][0xa18] ;  /* 0x0002860000047ab9 */ /* 0x000fc40000000a00 */
[----:B------:R-:W-:-:S04]  /*1450*/  ISETP.NE.U32.AND P2, PT, RZ, UR4, PT ;  /* 0x00000004ff007c0c */ /* 0x000fc8000bf45070 */
[----:B------:R-:W-:Y:S01]  /*1460*/  ISETP.NE.AND.EX P2, PT, RZ, UR5, PT, P2 ;  /* 0x00000005ff007c0c */ /* 0x000fe2000bf45320 */
[----:B------:R-:W-:Y:S02]  /*1470*/  ULDC.64 UR4, c[0x0][0xa08] ;  /* 0x0002820000047ab9 */ /* 0x000fe40000000a00 */
[----:B------:R-:W-:-:S03]  /*1480*/  ISETP.NE.U32.AND P0, PT, RZ, UR4, PT ;  /* 0x00000004ff007c0c */ /* 0x000fc6000bf05070 */
[----:B------:R-:W1:Y:S01]  /*1490*/  @P1 LDC.64 R4, c[0x0][0xa28] ;  /* 0x00028a00ff041b82 */ /* 0x000e620000000a00 */
[----:B------:R-:W-:Y:S01]  /*14a0*/  ISETP.NE.AND.EX P0, PT, RZ, UR5, PT, P0 ;  /* 0x00000005ff007c0c */ /* 0x000fe2000bf05300 */
[----:B0-2-4-:R-:W-:-:S06]  /*14b0*/  IMAD.WIDE R10, R155, 0x4, R6 ;  /* 0x000000049b0a7825 */ /* 0x015fcc00078e0206 */
[----:B------:R-:W0:Y:S01]  /*14c0*/  @P2 LDC.64 R8, c[0x0][0xa18] ;  /* 0x00028600ff082b82 */ /* 0x000e220000000a00 */
[----:B------:R-:W-:Y:S02]  /*14d0*/  ULDC UR4, c[0x0][0x288] ;  /* 0x0000a20000047ab9 */ /* 0x000fe40000000800 */
[----:B------:R-:W-:Y:S01]  /*14e0*/  IMAD.U32 R203, RZ, RZ, UR4 ;  /* 0x00000004ffcb7e24 */ /* 0x000fe2000f8e00ff */
[----:B------:R-:W-:Y:S02]  /*14f0*/  ULDC.64 UR4, c[0x0][0x418] ;  /* 0x0001060000047ab9 */ /* 0x000fe40000000a00 */
[----:B------:R2:W5:Y:S01]  /*1500*/  @P0 LDG.E R30, desc[UR38][R10.64] ;  /* 0x000000260a1e0981 */ /* 0x000562000c1e1900 */
[----:B-1----:R-:W-:-:S05]  /*1510*/  @P1 IMAD.WIDE R4, R155, 0x4, R4 ;  /* 0x000000049b041825 */ /* 0x002fca00078e0204 */
[----:B------:R2:W5:Y:S01]  /*1520*/  @P1 LDG.E R12, desc[UR38][R4.64] ;  /* 0x00000026040c1981 */ /* 0x000562000c1e1900 */
[----:B0-----:R-:W-:-:S05]  /*1530*/  @P2 IMAD.WIDE R6, R155, 0x4, R8 ;  /* 0x000000049b062825 */ /* 0x001fca00078e0208 */
        /* <DEDUP_REMOVED lines=10> */
[----:B--2---:R-:W-:Y:S06]  /*15e0*/  @P2 BRA `(.L_x_2653) ;  /* 0x0000000000242947 */ /* 0x004fec0003800000 */
        /* <DEDUP_REMOVED lines=9> */
.L_x_2653:
        /* <DEDUP_REMOVED lines=10> */
[----:B------:R-:W0:Y:S02]  /*1720*/  LDC.64 R4, c[0x0][0xa20] ;  /* 0x00028800ff047b82 */ /* 0x000e240000000a00 */
[----:B0-----:R-:W-:-:S05]  /*1730*/  IMAD.WIDE R4, R155, 0x4, R4 ;  /* 0x000000049b047825 */ /* 0x001fca00078e0204 */
[----:B------:R0:W5:Y:S01]  /*1740*/  LDG.E R31, desc[UR38][R4.64] ;  /* 0x00000026041f7981 */ /* 0x000162000c1e1900 */
[----:B------:R-:W-:Y:S05]  /*1750*/  BRA `(.L_x_2655) ;  /* 0x0000000000107947 */ /* 0x000fea0003800000 */
.L_x_2654:
[----:B------:R-:W-:Y:S05]  /*1760*/  @!P0 BRA `(.L_x_2655) ;  /* 0x00000000000c8947 */ /* 0x000fea0003800000 */
[----:B------:R-:W2:Y:S04]  /*1770*/  LDG.E R0, desc[UR38][R10.64] ;  /* 0x000000260a007981 */ /* 0x000ea8000c1e1900 */
[----:B------:R-:W2:Y:S02]  /*1780*/  LDG.E R31, desc[UR38][R10.64+0x4] ;  /* 0x000004260a1f7981 */ /* 0x000ea4000c1e1900 */
[----:B--2---:R-:W-:-:S07]  /*1790*/  IMAD.IADD R31, R31, 0x1, -R0 ;  /* 0x000000011f1f7824 */ /* 0x004fce00078e0a00 */
.L_x_2655:
[----:B------:R-:W-:Y:S01]  /*17a0*/  ULDC.64 UR4, c[0x0][0xa10] ;  /* 0x0002840000047ab9 */ /* 0x000fe20000000a00 */
[----:B0-----:R-:W0:Y:S01]  /*17b0*/  LDC R4, c[0x0][0x448] ;  /* 0x00011200ff047b82 */ /* 0x001e220000000800 */
[----:B------:R-:W-:-:S04]  /*17c0*/  ISETP.NE.U32.AND P0, PT, RZ, UR4, PT ;  /* 0x00000004ff007c0c */ /* 0x000fc8000bf05070 */
[----:B------:R-:W-:Y:S01]  /*17d0*/  ISETP.NE.AND.EX P0, PT, RZ, UR5, PT, P0 ;  /* 0x00000005ff007c0c */ /* 0x000fe2000bf05300 */
[----:B------:R-:W-:Y:S02]  /*17e0*/  ULDC.64 UR4, c[0x0][0xa30] ;  /* 0x00028c0000047ab9 */ /* 0x000fe40000000a00 */
[----:B------:R-:W-:-:S04]  /*17f0*/  ISETP.NE.U32.AND P1, PT, RZ, UR4, PT ;  /* 0x00000004ff007c0c */ /* 0x000fc8000bf25070 */
[----:B------:R-:W-:-:S06]  /*1800*/  ISETP.NE.AND.EX P1, PT, RZ, UR5, PT, P1 ;  /* 0x00000005ff007c0c */ /* 0x000fcc000bf25310 */
[----:B------:R-:W1:Y:S08]  /*1810*/  @P0 LDC.64 R6, c[0x0][0xa10] ;  /* 0x00028400ff060b82 */ /* 0x000e700000000a00 */
[----:B------:R-:W2:Y:S01]  /*1820*/  @P1 LDC.64 R8, c[0x0][0xa30] ;  /* 0x00028c00ff081b82 */ /* 0x000ea20000000a00 */
[----:B-1----:R-:W-:-:S05]  /*1830*/  @P0 IMAD.WIDE R6, R155, 0x4, R6 ;  /* 0x000000049b060825 */ /* 0x002fca00078e0206 */
[----:B------:R-:W3:Y:S04]  /*1840*/  @P0 LDG.E R0, desc[UR38][R6.64] ;  /* 0x0000002606000981 */ /* 0x000ee8000c1e1900 */
[----:B------:R-:W3:Y:S01]  /*1850*/  @P0 LDG.E R3, desc[UR38][R6.64+0x4] ;  /* 0x0000042606030981 */ /* 0x000ee2000c1e1900 */
[----:B-----5:R-:W-:Y:S02]  /*1860*/  IMAD.MOV.U32 R152, RZ, RZ, R31 ;  /* 0x000000ffff987224 */ /* 0x020fe400078e001f */
[----:B--2---:R-:W-:-:S05]  /*1870*/  @P1 IMAD.WIDE R8, R155, 0x4, R8 ;  /* 0x000000049b081825 */ /* 0x004fca00078e0208 */
[----:B------:R1:W5:Y:S01]  /*1880*/  @P1 LDG.E R152, desc[UR38][R8.64] ;  /* 0x0000002608981981 */ /* 0x000362000c1e1900 */
[----:B0-----:R-:W-:Y:S01]  /*1890*/  ISETP.NE.AND P1, PT, R4, 0x1, PT ;  /* 0x000000010400780c */ /* 0x001fe20003f25270 */
[----:B------:R-:W-:Y:S01]  /*18a0*/  IMAD.SHL.U32 R209, R153, 0x80, RZ ;  /* 0x0000008099d17824 */ /* 0x000fe200078e00ff */
[----:B------:R-:W0:Y:S01]  /*18b0*/  LDC.64 R4, c[0x0][0x9e0] ;  /* 0x00027800ff047b82 */ /* 0x000e220000000a00 */
[----:B------:R-:W-:-:S10]  /*18c0*/  IMAD.IADD R13, R31, 0x1, -R12 ;  /* 0x000000011f0d7824 */ /* 0x000fd400078e0a0c */
[----:B------:R-:W2:Y:S08]  /*18d0*/  @P1 LDC R10, c[0x0][0x44c] ;  /* 0x00011300ff0a1b82 */ /* 0x000eb00000000800 */
[----:B------:R-:W4:Y:S01]  /*18e0*/  @P1 LDC R11, c[0x0][0x450] ;  /* 0x00011400ff0b1b82 */ /* 0x000f220000000800 */
[----:B0-----:R-:W-:Y:S01]  /*18f0*/  ISETP.GE.AND P2, PT, R5, 0x1, PT ;  /* 0x000000010500780c */ /* 0x001fe20003f46270 */
[----:B---3--:R-:W-:-:S02]  /*1900*/  @P0 IMAD.IADD R24, R3, 0x1, -R0 ;  /* 0x0000000103180824 */ /* 0x008fc400078e0a00 */
[----:B------:R-:W-:Y:S02]  /*1910*/  VIADD R3, R209, 0x7f ;  /* 0x0000007fd1037836 */ /* 0x000fe40000000000 */
[----:B------:R-:W-:Y:S02]  /*1920*/  IMAD.IADD R204, R13, 0x1, R24 ;  /* 0x000000010dcc7824 */ /* 0x000fe400078e0218 */
[----:B--2---:R-:W-:-:S04]  /*1930*/  @P1 IMAD.HI.U32 R6, R3, R10, RZ ;  /* 0x0000000a03061227 */ /* 0x004fc800078e00ff */
[C---:B------:R-:W-:Y:S01]  /*1940*/  VIADD R0, R204.reuse, 0x5f ;  /* 0x0000005fcc007836 */ /* 0x040fe20000000000 */
[----:B----4-:R-:W-:Y:S02]  /*1950*/  @P1 SHF.R.U32.HI R3, RZ, R11, R6 ;  /* 0x0000000bff031219 */ /* 0x010fe40000011606 */
[----:B------:R-:W-:Y:S01]  /*1960*/  IADD3 R6, R204, 0x1, -R203 ;  /* 0x00000001cc067810 */ /* 0x000fe20007ffe8cb */
[----:B------:R-:W-:-:S04]  /*1970*/  IMAD.HI R0, R0, 0x2aaaaaab, RZ ;  /* 0x2aaaaaab00007827 */ /* 0x000fc800078e02ff */
[----:B------:R-:W-:Y:S01]  /*1980*/  IMAD.IADD R3, R6, 0x1, R3 ;  /* 0x0000000106037824 */ /* 0x000fe200078e0203 */
[----:B------:R-:W-:-:S03]  /*1990*/  SHF.R.U32.HI R29, RZ, 0x1f, R0 ;  /* 0x0000001fff1d7819 */ /* 0x000fc60000011600 */
[----:B------:R-:W-:Y:S01]  /*19a0*/  IMAD.IADD R4, R3, 0x1, R4 ;  /* 0x0000000103047824 */ /* 0x000fe200078e0204 */
[----:B------:R-:W-:Y:S01]  /*19b0*/  LEA.HI.SX32 R29, R0, R29, 0x1c ;  /* 0x0000001d001d7211 */ /* 0x000fe200078fe2ff */
[----:B-1----:R-:W-:Y:S06]  /*19c0*/  @!P2 BRA `(.L_x_2656) ;  /* 0x000000000048a947 */ /* 0x002fec0003800000 */
[C---:B------:R-:W-:Y:S01]  /*19d0*/  ISETP.GT.AND P0, PT, R3.reuse, RZ, PT ;  /* 0x000000ff0300720c */ /* 0x040fe20003f04270 */
[----:B------:R-:W-:Y:S01]  /*19e0*/  BSSY B0, `(.L_x_2657) ;  /* 0x000000e000007945 */ /* 0x000fe20003800000 */
[----:B------:R-:W-:-:S11]  /*19f0*/  VIADD R0, R3, 0xffffffff ;  /* 0xffffffff03007836 */ /* 0x000fd60000000000 */
        /* <DEDUP_REMOVED lines=8> */
.L_x_2658:
[----:B------:R-:W-:-:S13]  /*1a80*/  ISETP.NE.AND P0, PT, R5, 0x1, PT ;  /* 0x000000010500780c */ /* 0x000fda0003f05270 */
[----:B------:R-:W0:Y:S02]  /*1a90*/  @P0 LDC.64 R6, c[0x0][0x9e8] ;  /* 0x00027a00ff060b82 */ /* 0x000e240000000a00 */
[----:B0-----:R-:W-:-:S05]  /*1aa0*/  @P0 IMAD.HI.U32 R6, R0, R6, RZ ;  /* 0x0000000600060227 */ /* 0x001fca00078e00ff */
[----:B------:R-:W-:-:S07]  /*1ab0*/  @P0 SHF.R.U32.HI R0, RZ, R7, R6 ;  /* 0x00000007ff000219 */ /* 0x000fce0000011606 */
.L_x_2659:
[----:B------:R-:W-:Y:S05]  /*1ac0*/  BSYNC B0 ;  /* 0x0000000000007941 */ /* 0x000fea0003800000 */
.L_x_2657:
[----:B------:R-:W-:-:S05]  /*1ad0*/  IMAD R3, R0, R5, R5 ;  /* 0x0000000500037224 */ /* 0x000fca00078e0205 */
[----:B------:R-:W-:-:S07]  /*1ae0*/  VIMNMX R4, R4, R3, PT ;  /* 0x0000000304047248 */ /* 0x000fce0003fe0100 */
.L_x_2656:
[----:B------:R-:W0:Y:S01]  /*1af0*/  @P1 LDC R6, c[0x0][0x44c] ;  /* 0x00011300ff061b82 */ /* 0x000e220000000800 */
[----:B------:R-:W-:Y:S01]  /*1b00*/  VIADD R4, R4, 0x5f ;  /* 0x0000005f04047836 */ /* 0x000fe20000000000 */
[----:B------:R-:W-:Y:S01]  /*1b10*/  ULDC UR4, c[0x0][0x9dc] ;  /* 0x0002770000047ab9 */ /* 0x000fe20000000800 */
[----:B------:R-:W-:Y:S02]  /*1b20*/  IMAD.MOV.U32 R0, RZ, RZ, R209 ;  /* 0x000000ffff007224 */ /* 0x000fe400078e00d1 */
[----:B------:R-:W-:-:S03]  /*1b30*/  IMAD.HI R4, R4, 0x2aaaaaab, RZ ;  /* 0x2aaaaaab04047827 */ /* 0x000fc600078e02ff */
[----:B------:R-:W1:Y:S02]  /*1b40*/  @P1 LDC R7, c[0x0][0x450] ;  /* 0x00011400ff071b82 */ /* 0x000e640000000800 */
[----:B------:R-:W-:-:S04]  /*1b50*/  SHF.R.U32.HI R3, RZ, 0x1f, R4 ;  /* 0x0000001fff037819 */ /* 0x000fc80000011604 */
[----:B------:R-:W-:-:S04]  /*1b60*/  LEA.HI.SX32 R4, R4, R3, 0x1c ;  /* 0x0000000304047211 */ /* 0x000fc800078fe2ff */
[----:B------:R-:W-:Y:S01]  /*1b70*/  VIMNMX R8, R29, R4, PT ;  /* 0x000000041d087248 */ /* 0x000fe20003fe0100 */
[----:B0-----:R-:W-:-:S05]  /*1b80*/  @P1 IMAD.HI.U32 R6, R209, R6, RZ ;  /* 0x00000006d1061227 */ /* 0x001fca00078e00ff */
[----:B-1----:R-:W-:-:S04]  /*1b90*/  @P1 SHF.R.U32.HI R0, RZ, R7, R6 ;  /* 0x00000007ff001219 */ /* 0x002fc80000011606 */
[----:B------:R-:W-:-:S05]  /*1ba0*/  IADD3 R0, R0, R204, -R203 ;  /* 0x000000cc00007210 */ /* 0x000fca0007ffe8cb */
[----:B------:R-:W-:Y:S01]  /*1bb0*/  VIADD R3, R0, -UR4 ;  /* 0x8000000400037c36 */ /* 0x000fe20008000000 */
[----:B------:R-:W-:Y:S06]  /*1bc0*/  @!P2 BRA `(.L_x_2660) ;  /* 0x000000000044a947 */ /* 0x000fec0003800000 */
        /* <DEDUP_REMOVED lines=10> */
.L_x_2662:
[----:B------:R-:W-:-:S13]  /*1c70*/  ISETP.NE.AND P0, PT, R5, 0x1, PT ;  /* 0x000000010500780c */ /* 0x000fda0003f05270 */
[----:B------:R-:W0:Y:S02]  /*1c80*/  @P0 LDC.64 R6, c[0x0][0x9e8] ;  /* 0x00027a00ff060b82 */ /* 0x000e240000000a00 */
[----:B0-----:R-:W-:-:S05]  /*1c90*/  @P0 IMAD.HI.U32 R4, R0, R6, RZ ;  /* 0x0000000600040227 */ /* 0x001fca00078e00ff */
[----:B------:R-:W-:-:S07]  /*1ca0*/  @P0 SHF.R.U32.HI R0, RZ, R7, R4 ;  /* 0x00000007ff000219 */ /* 0x000fce0000011604 */
.L_x_2663:
[----:B------:R-:W-:Y:S05]  /*1cb0*/  BSYNC B0 ;  /* 0x0000000000007941 */ /* 0x000fea0003800000 */
.L_x_2661:
[----:B------:R-:W-:-:S05]  /*1cc0*/  IMAD R0, R0, R5, RZ ;  /* 0x0000000500007224 */ /* 0x000fca00078e02ff */
[----:B------:R-:W-:-:S07]  /*1cd0*/  VIMNMX R3, R3, R0, !PT ;  /* 0x0000000003037248 */ /* 0x000fce0007fe0100 */
.L_x_2660:
[----:B------:R-:W-:Y:S01]  /*1ce0*/  IMAD.HI R3, R3, 0x2aaaaaab, RZ ;  /* 0x2aaaaaab03037827 */ /* 0x000fe200078e02ff */
[----:B------:R-:W-:Y:S01]  /*1cf0*/  BSSY B0, `(.L_x_2664) ;  /* 0x0000028000007945 */ /* 0x000fe20003800000 */
[----:B------:R-:W-:Y:S02]  /*1d00*/  LOP3.LUT R233, R225, 0xff, RZ, 0xc0, !PT ;  /* 0x000000ffe1e97812 */ /* 0x000fe400078ec0ff */
[----:B------:R-:W-:Y:S02]  /*1d10*/  SHF.R.U32.HI R225, RZ, 0x10, R225 ;  /* 0x00000010ffe17819 */ /* 0x000fe400000116e1 */
[----:B------:R-:W-:-:S04]  /*1d20*/  SHF.R.U32.HI R0, RZ, 0x1f, R3 ;  /* 0x0000001fff007819 */ /* 0x000fc80000011603 */
[----:B------:R-:W-:-:S04]  /*1d30*/  LEA.HI.SX32 R0, R3, R0, 0x1c ;  /* 0x0000000003007211 */ /* 0x000fc800078fe2ff */
[----:B------:R-:W-:Y:S01]  /*1d40*/  VIMNMX R9, RZ, R0, !PT ;  /* 0x00000000ff097248 */ /* 0x000fe20007fe0100 */
[----:B------:R-:W-:-:S03]  /*1d50*/  IMAD.MOV.U32 R0, RZ, RZ, RZ ;  /* 0x000000ffff007224 */ /* 0x000fc600078e00ff */
[----:B------:R-:W-:-:S13]  /*1d60*/  ISETP.GT.AND P0, PT, R8, R9, PT ;  /* 0x000000090800720c */ /* 0x000fda0003f04270 */
[----:B------:R-:W-:Y:S05]  /*1d70*/  @!P0 BRA `(.L_x_2665) ;  /* 0x00000000007c8947 */ /* 0x000fea0003800000 */
[----:B------:R-:W-:Y:S01]  /*1d80*/  ISETP.NE.AND P0, PT, R225, RZ, PT ;  /* 0x000000ffe100720c */ /* 0x000fe20003f05270 */
[----:B------:R-:W-:-:S03]  /*1d90*/  ULDC UR4, c[0x0][0x9f0] ;  /* 0x00027c0000047ab9 */ /* 0x000fc60000000800 */
[----:B------:R-:W-:-:S04]  /*1da0*/  SEL R11, R225, UR4, P0 ;  /* 0x00000004e10b7c07 */ /* 0x000fc80008000000 */
[-C--:B------:R-:W-:Y:S02]  /*1db0*/  IABS R6, R11.reuse ;  /* 0x0000000b00067213 */ /* 0x080fe40000000000 */
[----:B------:R-:W-:Y:S02]  /*1dc0*/  IADD3 R0, R11, -0x1, R8 ;  /* 0xffffffff0b007810 */ /* 0x000fe40007ffe008 */
[----:B------:R-:W0:Y:S01]  /*1dd0*/  I2F.RP R3, R6 ;  /* 0x0000000600037306 */ /* 0x000e220000209400 */
[----:B------:R-:W-:Y:S02]  /*1de0*/  IABS R12, R11 ;  /* 0x0000000b000c7213 */ /* 0x000fe40000000000 */
[----:B------:R-:W-:-:S05]  /*1df0*/  IMAD.IADD R0, R0, 0x1, -R9 ;  /* 0x0000000100007824 */ /* 0x000fca00078e0a09 */
        /* <DEDUP_REMOVED lines=23> */
.L_x_2665:
[----:B------:R-:W-:Y:S05]  /*1f70*/  BSYNC B0 ;  /* 0x0000000000007941 */ /* 0x000fea0003800000 */
.L_x_2664:
[----:B------:R-:W-:-:S05]  /*1f80*/  IMAD R3, R233, R0, R9 ;  /* 0x00000000e9037224 */ /* 0x000fca00078e0209 */
        /* <DEDUP_REMOVED lines=36> */
.L_x_2668:
[----:B------:R-:W-:Y:S05]  /*21d0*/  BSYNC B6 ;  /* 0x0000000000067941 */ /* 0x000fea0003800000 */
.L_x_2667:
        /* <DEDUP_REMOVED lines=20> */
.L_x_2670:
[----:B------:R-:W-:Y:S05]  /*2320*/  BSYNC B6 ;  /* 0x0000000000067941 */ /* 0x000fea0003800000 */
.L_x_2669:
[----:B------:R-:W-:Y:S01]  /*2330*/  ULDC.64 UR4, c[0x0][0x9f8] ;  /* 0x00027e0000047ab9 */ /* 0x000fe20000000a00 */
[----:B------:R-:W0:Y:S01]  /*2340*/  LDC.64 R8, c[0x0][0x300] ;  /* 0x0000c000ff087b82 */ /* 0x000e220000000a00 */
[----:B------:R-:W-:-:S04]  /*2350*/  ISETP.NE.U32.AND P0, PT, RZ, UR4, PT ;  /* 0x00000004ff007c0c */ /* 0x000fc8000bf05070 */
[----:B------:R-:W-:Y:S01]  /*2360*/  ISETP.NE.AND.EX P0, PT, RZ, UR5, PT, P0 ;  /* 0x00000005ff007c0c */ /* 0x000fe2000bf05300 */
[----:B------:R-:W1:Y:S01]  /*2370*/  S2R R36, SR_TID.X ;  /* 0x0000000000247919 */ /* 0x000e620000002100 */
[----:B------:R-:W2:Y:S01]  /*2380*/  S2R R10, SR_TID.X ;  /* 0x00000000000a7919 */ /* 0x000ea20000002100 */
[----:B------:R-:W-:Y:S01]  /*2390*/  IMAD.IADD R58, R30, 0x1, R31 ;  /* 0x000000011e3a7824 */ /* 0x000fe200078e021f */
[----:B------:R-:W-:Y:S01]  /*23a0*/  ULDC.64 UR4, c[0x0][0xa08] ;  /* 0x0002820000047ab9 */ /* 0x000fe20000000a00 */
[----:B------:R-:W-:Y:S01]  /*23b0*/  SHF.R.S32.HI R17, RZ, 0x1f, R16 ;  /* 0x0000001fff117819 */ /* 0x000fe20000011410 */
[C---:B------:R-:W-:Y:S01]  /*23c0*/  VIADD R14, R16.reuse, 0xe0 ;  /* 0x000000e0100e7836 */ /* 0x040fe20000000000 */
[----:B------:R-:W3:Y:S08]  /*23d0*/  LDC R41, c[0x0][0x3f4] ;  /* 0x0000fd00ff297b82 */ /* 0x000ef00000000800 */
[----:B------:R-:W4:Y:S01]  /*23e0*/  @P0 LDC.64 R4, c[0x0][0x9f8] ;  /* 0x00027e00ff040b82 */ /* 0x000f220000000a00 */
[----:B------:R-:W-:-:S02]  /*23f0*/  VIADD R62, R16, 0x40 ;  /* 0x00000040103e7836 */ /* 0x000fc40000000000 */
[C---:B------:R-:W-:Y:S02]  /*2400*/  VIADD R63, R16.reuse, 0x60 ;  /* 0x00000060103f7836 */ /* 0x040fe40000000000 */
[C---:B------:R-:W-:Y:S02]  /*2410*/  VIADD R12, R16.reuse, 0xc0 ;  /* 0x000000c0100c7836 */ /* 0x040fe40000000000 */
[----:B------:R-:W-:Y:S01]  /*2420*/  VIADD R64, R16, 0x80 ;  /* 0x0000008010407836 */ /* 0x000fe20000000000 */
[----:B------:R-:W3:Y:S01]  /*2430*/  LDC.64 R56, c[0x0][0x408] ;  /* 0x00010200ff387b82 */ /* 0x000ee20000000a00 */
[----:B----4-:R-:W-:-:S05]  /*2440*/  @P0 IMAD.WIDE R4, R155, 0x4, R4 ;  /* 0x000000049b040825 */ /* 0x010fca00078e0204 */
[----:B------:R4:W3:Y:S01]  /*2450*/  @P0 LDG.E R155, desc[UR38][R4.64] ;  /* 0x00000026049b0981 */ /* 0x0008e2000c1e1900 */
[----:B------:R-:W-:Y:S01]  /*2460*/  SHF.R.S32.HI R43, RZ, 0x1f, R58 ;  /* 0x0000001fff2b7819 */ /* 0x000fe2000001143a */
[-C--:B0-----:R-:W-:Y:S01]  /*2470*/  IMAD.WIDE.U32 R6, R58, R8.reuse, RZ ;  /* 0x000000083a067225 */ /* 0x081fe200078e00ff */
[----:B------:R-:W-:Y:S02]  /*2480*/  ISETP.NE.U32.AND P0, PT, RZ, UR4, PT ;  /* 0x00000004ff007c0c */ /* 0x000fe4000bf05070 */
[----:B-1----:R-:W-:Y:S01]  /*2490*/  SHF.R.U32.HI R36, RZ, 0x7, R36 ;  /* 0x00000007ff247819 */ /* 0x002fe20000011624 */
[----:B------:R-:W-:Y:S01]  /*24a0*/  IMAD R0, R43, R8, RZ ;  /* 0x000000082b007224 */ /* 0x000fe200078e02ff */
[----:B------:R-:W-:Y:S01]  /*24b0*/  ISETP.NE.AND.EX P0, PT, RZ, UR5, PT, P0 ;  /* 0x00000005ff007c0c */ /* 0x000fe2000bf05300 */
[----:B------:R-:W-:Y:S01]  /*24c0*/  ULDC.64 UR4, c[0x0][0x308] ;  /* 0x0000c20000047ab9 */ /* 0x000fe20000000a00 */
[----:B--2---:R-:W-:Y:S01]  /*24d0*/  VIADD R10, R10, 0xffffff80 ;  /* 0xffffff800a0a7836 */ /* 0x004fe20000000000 */
[----:B------:R-:W-:Y:S01]  /*24e0*/  ISETP.NE.AND P6, PT, R36, 0x1, PT ;  /* 0x000000012400780c */ /* 0x000fe20003fc5270 */
[----:B------:R-:W-:Y:S01]  /*24f0*/  IMAD R3, R58, R9, R0 ;  /* 0x000000093a037224 */ /* 0x000fe200078e0200 */
[----:B------:R-:W-:Y:S01]  /*2500*/  SHF.R.S32.HI R201, RZ, 0x1f, R200 ;  /* 0x0000001fffc97819 */ /* 0x000fe200000114c8 */
[----:B------:R-:W-:Y:S01]  /*2510*/  VIADD R65, R16, 0xa0 ;  /* 0x000000a010417836 */ /* 0x000fe20000000000 */
[----:B------:R-:W-:Y:S01]  /*2520*/  SHF.L.U64.HI R66, R8, 0x6, R9 ;  /* 0x0000000608427819 */ /* 0x000fe20000010209 */
[----:B------:R-:W-:Y:S01]  /*2530*/  IMAD.IADD R7, R7, 0x1, R3 ;  /* 0x0000000107077824 */ /* 0x000fe200078e0203 */
[----:B------:R-:W-:Y:S01]  /*2540*/  SHF.R.S32.HI R3, RZ, 0x1f, R10 ;  /* 0x0000001fff037819 */ /* 0x000fe2000001140a */
[----:B------:R-:W-:Y:S01]  /*2550*/  VIADD R73, R36, 0x8 ;  /* 0x0000000824497836 */ /* 0x000fe20000000000 */
[----:B------:R-:W-:Y:S01]  /*2560*/  SHF.R.U32.HI R36, RZ, 0x3, R218 ;  /* 0x00000003ff247819 */ /* 0x000fe200000116da */
[----:B----4-:R-:W-:Y:S01]  /*2570*/  IMAD.WIDE.U32 R4, R224, UR4, R6 ;  /* 0x00000004e0047c25 */ /* 0x010fe2000f8e0006 */
[----:B------:R-:W-:-:S02]  /*2580*/  LEA.HI R34, R3, R10, RZ, 0x2 ;  /* 0x0000000a03227211 */ /* 0x000fc400078f10ff */
[----:B---3--:R-:W-:Y:S01]  /*2590*/  SHF.L.U64.HI R70, R56, 0x6, R57 ;  /* 0x0000000638467819 */ /* 0x008fe20000010239 */
[----:B------:R-:W-:Y:S01]  /*25a0*/  IMAD R5, R224, UR5, R5 ;  /* 0x00000005e0057c24 */ /* 0x000fe2000f8e0205 */
[----:B------:R-:W-:Y:S01]  /*25b0*/  ULDC.64 UR4, c[0x0][0x310] ;  /* 0x0000c40000047ab9 */ /* 0x000fe20000000a00 */
[-C--:B------:R-:W-:Y:S01]  /*25c0*/  IMAD R10, R234, R8.reuse, RZ ;  /* 0x00000008ea0a7224 */ /* 0x080fe200078e02ff */
[----:B------:R-:W-:Y:S01]  /*25d0*/  SHF.R.S32.HI R34, RZ, 0x1f, R34 ;  /* 0x0000001fff227819 */ /* 0x000fe20000011422 */
[C---:B------:R-:W-:Y:S01]  /*25e0*/  IMAD.WIDE.U32 R6, R23.reuse, R8, R16 ;  /* 0x0000000817067225 */ /* 0x040fe200078e0010 */
[----:B------:R-:W-:Y:S02]  /*25f0*/  SHF.R.S32.HI R72, RZ, 0x1f, R231 ;  /* 0x0000001fff487819 */ /* 0x000fe400000114e7 */
[----:B------:R-:W-:Y:S01]  /*2600*/  LEA.HI R34, R34, R23, RZ, 0x3 ;  /* 0x0000001722227211 */ /* 0x000fe200078f18ff */
[C---:B------:R-:W-:Y:S02]  /*2610*/  IMAD R61, R23.reuse, R9, R10 ;  /* 0x00000009173d7224 */ /* 0x040fe400078e020a */
[-C--:B------:R-:W-:Y:S01]  /*2620*/  IMAD R30, R234, R56.reuse, RZ ;  /* 0x00000038ea1e7224 */ /* 0x080fe200078e02ff */
[----:B------:R-:W-:Y:S01]  /*2630*/  LOP3.LUT R34, R34, 0xfffffff8, RZ, 0xc0, !PT ;  /* 0xfffffff822227812 */ /* 0x000fe200078ec0ff */
[----:B------:R-:W-:-:S04]  /*2640*/  IMAD.WIDE.U32 R20, R23, R56, R200 ;  /* 0x0000003817147225 */ /* 0x000fc800078e00c8 */
[C---:B------:R-:W-:Y:S02]  /*2650*/  IMAD.IADD R34, R23.reuse, 0x1, -R34 ;  /* 0x0000000117227824 */ /* 0x040fe400078e0a22 */
[C---:B------:R-:W-:Y:S02]  /*2660*/  IMAD R37, R23.reuse, R57, R30 ;  /* 0x0000003917257224 */ /* 0x040fe400078e021e */
[----:B------:R-:W-:Y:S02]  /*2670*/  IMAD.SHL.U32 R82, R34, 0x40, RZ ;  /* 0x0000004022527824 */ /* 0x000fe400078e00ff */
[----:B------:R-:W-:-:S03]  /*2680*/  IMAD.WIDE.U32 R30, R23, R56, R16 ;  /* 0x00000038171e7225 */ /* 0x000fc600078e0010 */
[----:B------:R-:W-:Y:S01]  /*2690*/  LOP3.LUT R82, R82, 0x1c0, RZ, 0xc0, !PT ;  /* 0x000001c052527812 */ /* 0x000fe200078ec0ff */
[----:B------:R-:W-:Y:S02]  /*26a0*/  IMAD.MOV.U32 R88, RZ, RZ, 0x20 ;  /* 0x00000020ff587424 */ /* 0x000fe400078e00ff */
[----:B------:R-:W-:Y:S01]  /*26b0*/  IMAD.IADD R21, R21, 0x1, R37 ;  /* 0x0000000115157824 */ /* 0x000fe200078e0225 */
[----:B------:R-:W-:Y:S01]  /*26c0*/  SHF.R.U32.HI R85, RZ, 0x3, R82 ;  /* 0x00000003ff557819 */ /* 0x000fe20000011652 */
[----:B------:R-:W-:Y:S02]  /*26d0*/  IMAD.IADD R31, R37, 0x1, R31 ;  /* 0x00000001251f7824 */ /* 0x000fe400078e021f */
[----:B------:R-:W-:Y:S02]  /*26e0*/  IMAD R75, R9, 0x60, RZ ;  /* 0x00000060094b7824 */ /* 0x000fe400078e02ff */
[----:B------:R-:W-:Y:S02]  /*26f0*/  IMAD.SHL.U32 R67, R8, 0x40, RZ ;  /* 0x0000004008437824 */ /* 0x000fe400078e00ff */
[----:B------:R-:W-:-:S02]  /*2700*/  IMAD R77, R57, 0x60, RZ ;  /* 0x00000060394d7824 */ /* 0x000fc400078e02ff */
[----:B------:R-:W-:Y:S02]  /*2710*/  IMAD.SHL.U32 R71, R56, 0x40, RZ ;  /* 0x0000004038477824 */ /* 0x000fe400078e00ff */
[----:B-----5:R-:W-:-:S04]  /*2720*/  IMAD.WIDE.U32 R20, R152, R56, R20 ;  /* 0x0000003898147225 */ /* 0x020fc800078e0014 */
[----:B------:R-:W-:-:S04]  /*2730*/  IMAD.WIDE.U32 R30, R152, R56, R30 ;  /* 0x00000038981e7225 */ /* 0x000fc800078e001e */
[----:B------:R-:W-:-:S04]  /*2740*/  IMAD.WIDE.U32 R8, R8, 0x60, RZ ;  /* 0x0000006008087825 */ /* 0x000fc800078e00ff */
[----:B------:R-:W-:Y:S02]  /*2750*/  IMAD.SHL.U32 R74, R41, 0x2, RZ ;  /* 0x00000002294a7824 */ /* 0x000fe400078e00ff */
[----:B------:R-:W-:Y:S01]  /*2760*/  IMAD.IADD R75, R9, 0x1, R75 ;  /* 0x00000001094b7824 */ /* 0x000fe200078e024b */
[----:B------:R-:W-:Y:S02]  /*2770*/  SHF.R.S32.HI R0, RZ, 0x1f, R155 ;  /* 0x0000001fff007819 */ /* 0x000fe4000001149b */
[----:B------:R-:W-:Y:S02]  /*2780*/  SEL R155, R155, RZ, !P0 ;  /* 0x000000ff9b9b7207 */ /* 0x000fe40004000000 */
[----:B------:R-:W-:-:S03]  /*2790*/  SEL R13, R0, RZ, !P0 ;  /* 0x000000ff000d7207 */ /* 0x000fc60004000000 */
[----:B------:R-:W-:-:S04]  /*27a0*/  IMAD.WIDE.U32 R4, R155, UR4, R4 ;  /* 0x000000049b047c25 */ /* 0x000fc8000f8e0004 */
[----:B------:R-:W-:-:S04]  /*27b0*/  IMAD R0, R13, UR4, RZ ;  /* 0x000000040d007c24 */ /* 0x000fc8000f8e02ff */
[----:B------:R-:W-:Y:S01]  /*27c0*/  IMAD R3, R155, UR5, R0 ;  /* 0x000000059b037c24 */ /* 0x000fe2000f8e0200 */
[----:B------:R-:W-:Y:S05]  /*27d0*/  @!P6 WARPSYNC.ALL ;  /* 0x000000000000e948 */ /* 0x000fea0003800000 */
[----:B------:R-:W-:Y:S01]  /*27e0*/  VIADD R0, R16, 0x20 ;  /* 0x0000002010007836 */ /* 0x000fe20000000000 */
[----:B------:R-:W-:Y:S01]  /*27f0*/  ULDC UR4, c[0x0][0x320] ;  /* 0x0000c80000047ab9 */ /* 0x000fe20000000800 */
[----:B------:R-:W-:Y:S01]  /*2800*/  IMAD.IADD R3, R5, 0x1, R3 ;  /* 0x0000000105037824 */ /* 0x000fe200078e0203 */
[----:B------:R-:W-:Y:S01]  /*2810*/  @!P6 BAR.SYNC.DEFER_BLOCKING 0x9, 0x100 ;  /* 0x024400000000eb1d */ /* 0x000fe20000010000 */
[----:B------:R-:W-:-:S02]  /*2820*/  ISETP.GE.AND P3, PT, R14, UR4, PT ;  /* 0x000000040e007c0c */ /* 0x000fc4000bf66270 */
[----:B------:R-:W-:Y:S02]  /*2830*/  ISETP.GE.AND P1, PT, R0, UR4, PT ;  /* 0x0000000400007c0c */ /* 0x000fe4000bf26270 */
[----:B------:R-:W-:-:S03]  /*2840*/  ISETP.GE.AND P0, PT, R16, UR4, PT ;  /* 0x0000000410007c0c */ /* 0x000fc6000bf06270 */
[----:B------:R-:W0:Y:S01]  /*2850*/  LDC.64 R14, c[0x0][0x3f8] ;  /* 0x0000fe00ff0e7b82 */ /* 0x000e220000000a00 */
[----:B------:R-:W-:Y:S01]  /*2860*/  SEL R10, RZ, 0xffffffff, P1 ;  /* 0xffffffffff0a7807 */ /* 0x000fe20000800000 */
[----:B------:R-:W-:Y:S01]  /*2870*/  ULDC.64 UR6, c[0x0][0x330] ;  /* 0x0000cc0000067ab9 */ /* 0x000fe20000000a00 */
[----:B------:R-:W-:Y:S02]  /*2880*/  IADD3 R60, P1, R4, R6, RZ ;  /* 0x00000006043c7210 */ /* 0x000fe40007f3e0ff */
[----:B------:R-:W-:Y:S01]  /*2890*/  SEL R6, RZ, 0x1, P0 ;  /* 0x00000001ff067807 */ /* 0x000fe20000000000 */
[----:B------:R-:W-:Y:S01]  /*28a0*/  IMAD.SHL.U32 R11, R10, 0x2, RZ ;  /* 0x000000020a0b7824 */ /* 0x000fe200078e00ff */
[----:B------:R-:W-:Y:S02]  /*28b0*/  IADD3.X R61, R3, R7, R61, P1, !PT ;  /* 0x00000007033d7210 */ /* 0x000fe40000ffe43d */
[----:B------:R-:W-:Y:S02]  /*28c0*/  ISETP.GE.AND P0, PT, R62, UR4, PT ;  /* 0x000000043e007c0c */ /* 0x000fe4000bf06270 */
[----:B------:R-:W-:-:S02]  /*28d0*/  ISETP.GE.AND P1, PT, R63, UR4, PT ;  /* 0x000000043f007c0c */ /* 0x000fc4000bf26270 */
[----:B------:R-:W-:Y:S02]  /*28e0*/  ISETP.GE.AND P2, PT, R12, UR4, PT ;  /* 0x000000040c007c0c */ /* 0x000fe4000bf46270 */
[----:B------:R-:W-:Y:S01]  /*28f0*/  LOP3.LUT R10, R11, 0x2, R6, 0xe2, !PT ;  /* 0x000000020b0a7812 */ /* 0x000fe200078ee206 */
[C---:B------:R-:W-:Y:S01]  /*2900*/  IMAD.WIDE.U32 R6, R224.reuse, UR6, R16 ;  /* 0x00000006e0067c25 */ /* 0x040fe2000f8e0010 */
[----:B------:R-:W-:Y:S02]  /*2910*/  SEL R11, RZ, 0x4, P0 ;  /* 0x00000004ff0b7807 */ /* 0x000fe40000000000 */
        /* <DEDUP_REMOVED lines=8> */
[----:B0-----:R-:W-:Y:S01]  /*29a0*/  IMAD R37, R15, 0x60, RZ ;  /* 0x000000600f257824 */ /* 0x001fe200078e02ff */
[----:B------:R-:W-:Y:S01]  /*29b0*/  SEL R12, RZ, 0x20, P1 ;  /* 0x00000020ff0c7807 */ /* 0x000fe20000800000 */
[----:B------:R-:W-:Y:S01]  /*29c0*/  IMAD R39, R155, UR5, R13 ;  /* 0x000000059b277c24 */ /* 0x000fe2000f8e020d */
[----:B------:R-:W-:Y:S01]  /*29d0*/  ISETP.GE.AND P0, PT, R16, R41, PT ;  /* 0x000000291000720c */ /* 0x000fe20003f06270 */
[----:B------:R-:W-:Y:S01]  /*29e0*/  IMAD.SHL.U32 R69, R14, 0x40, RZ ;  /* 0x000000400e457824 */ /* 0x000fe200078e00ff */
[----:B------:R-:W-:Y:S01]  /*29f0*/  LOP3.LUT R11, R12, R10, R11, 0xfe, !PT ;  /* 0x0000000a0c0b7212 */ /* 0x000fe200078efe0b */
[----:B------:R-:W-:Y:S01]  /*2a00*/  IMAD.WIDE.U32 R12, R23, R14, R16 ;  /* 0x0000000e170c7225 */ /* 0x000fe200078e0010 */
[----:B------:R-:W-:-:S02]  /*2a10*/  SEL R10, RZ, 0x40, P2 ;  /* 0x00000040ff0a7807 */ /* 0x000fc40001000000 */
[----:B------:R-:W-:Y:S01]  /*2a20*/  SEL R33, R41, RZ, P0 ;  /* 0x000000ff29217207 */ /* 0x000fe20000000000 */
[----:B------:R-:W-:Y:S01]  /*2a30*/  IMAD.WIDE.U32 R6, R155, UR4, R6 ;  /* 0x000000049b067c25 */ /* 0x000fe2000f8e0006 */
[----:B------:R-:W-:Y:S01]  /*2a40*/  LOP3.LUT R94, R11, R10, RZ, 0xfc, !PT ;  /* 0x0000000a0b5e7212 */ /* 0x000fe200078efcff */
[----:B------:R-:W-:Y:S01]  /*2a50*/  ULDC UR4, c[0x0][0x2f4] ;  /* 0x0000bd0000047ab9 */ /* 0x000fe20000000800 */
[C---:B------:R-:W-:Y:S01]  /*2a60*/  IADD3 R58, P1, R23.reuse, R58, RZ ;  /* 0x0000003a173a7210 */ /* 0x040fe20007f3e0ff */
[-C--:B------:R-:W-:Y:S01]  /*2a70*/  IMAD R10, R234, R14.reuse, RZ ;  /* 0x0000000eea0a7224 */ /* 0x080fe200078e02ff */
[----:B------:R-:W-:Y:S01]  /*2a80*/  SHF.L.U64.HI R68, R14, 0x6, R15 ;  /* 0x000000060e447819 */ /* 0x000fe2000001020f */
[----:B------:R-:W-:Y:S01]  /*2a90*/  IMAD.IADD R33, R16, 0x1, R33 ;  /* 0x0000000110217824 */ /* 0x000fe200078e0221 */
[----:B------:R-:W-:Y:S01]  /*2aa0*/  SEL R93, RZ, 0xffffff80, P3 ;  /* 0xffffff80ff5d7807 */ /* 0x000fe20001800000 */
[C---:B------:R-:W-:Y:S01]  /*2ab0*/  IMAD R35, R23.reuse, R15, R10 ;  /* 0x0000000f17237224 */ /* 0x040fe200078e020a */
[----:B------:R-:W-:Y:S01]  /*2ac0*/  ISETP.GE.AND P2, PT, R0, UR4, PT ;  /* 0x0000000400007c0c */ /* 0x000fe2000bf46270 */
[----:B------:R-:W-:Y:S01]  /*2ad0*/  IMAD.WIDE.U32 R10, R23, R14, R200 ;  /* 0x0000000e170a7225 */ /* 0x000fe200078e00c8 */
[----:B------:R-:W-:-:S02]  /*2ae0*/  SHF.R.S32.HI R32, RZ, 0x1f, R33 ;  /* 0x0000001fff207819 */ /* 0x000fc40000011421 */
[----:B------:R-:W-:Y:S01]  /*2af0*/  LOP3.LUT R93, R94, 0x80, R93, 0xc8, !PT ;  /* 0x000000805e5d7812 */ /* 0x000fe200078ec85d */
[----:B------:R-:W-:Y:S01]  /*2b00*/  IMAD.IADD R11, R11, 0x1, R35 ;  /* 0x000000010b0b7824 */ /* 0x000fe200078e0223 */
[----:B------:R-:W-:Y:S01]  /*2b10*/  LEA.HI R33, R32, R33, RZ, 0x3 ;  /* 0x0000002120217211 */ /* 0x000fe200078f18ff */
[----:B------:R-:W-:Y:S01]  /*2b20*/  IMAD.IADD R13, R35, 0x1, R13 ;  /* 0x00000001230d7824 */ /* 0x000fe200078e020d */
[----:B------:R-:W-:Y:S01]  /*2b30*/  SHF.R.S32.HI R35, RZ, 0x1f, R152 ;  /* 0x0000001fff237819 */ /* 0x000fe20000011498 */
[----:B------:R-:W-:Y:S01]  /*2b40*/  IMAD.X R59, R234, 0x1, R43, P1 ;  /* 0x00000001ea3b7824 */ /* 0x000fe200008e062b */
[----:B------:R-:W-:Y:S01]  /*2b50*/  LOP3.LUT P1, RZ, R34, 0x4, RZ, 0xc0, !PT ;  /* 0x0000000422ff7812 */ /* 0x000fe2000782c0ff */
[-C--:B------:R-:W-:Y:S01]  /*2b60*/  IMAD.WIDE.U32 R10, R152, R14.reuse, R10 ;  /* 0x0000000e980a7225 */ /* 0x080fe200078e000a */
[----:B------:R-:W-:Y:S02]  /*2b70*/  LOP3.LUT R34, R82, 0x18, R16, 0xf8, !PT ;  /* 0x0000001852227812 */ /* 0x000fe400078ef810 */
[--C-:B------:R-:W-:Y:S01]  /*2b80*/  SHF.R.S32.HI R83, RZ, 0x3, R33.reuse ;  /* 0x00000003ff537819 */ /* 0x100fe20000011421 */
[C---:B------:R-:W-:Y:S01]  /*2b90*/  IMAD R32, R35.reuse, R14, RZ ;  /* 0x0000000e23207224 */ /* 0x040fe200078e02ff */
[----:B------:R-:W-:Y:S01]  /*2ba0*/  LOP3.LUT R89, R34, R85, RZ, 0x3c, !PT ;  /* 0x0000005522597212 */ /* 0x000fe200078e3cff */
[----:B------:R-:W-:Y:S01]  /*2bb0*/  IMAD R35, R35, R56, RZ ;  /* 0x0000003823237224 */ /* 0x000fe200078e02ff */
[----:B------:R-:W-:Y:S01]  /*2bc0*/  LOP3.LUT R84, R33, 0xfffffff8, RZ, 0xc0, !PT ;  /* 0xfffffff821547812 */ /* 0x000fe200078ec0ff */
[----:B------:R-:W-:Y:S01]  /*2bd0*/  IMAD R79, R152, R15, R32 ;  /* 0x0000000f984f7224 */ /* 0x000fe200078e0220 */
[----:B------:R-:W-:Y:S01]  /*2be0*/  LOP3.LUT R32, R218, 0x38, R33, 0xf8, !PT ;  /* 0x00000038da207812 */ /* 0x000fe200078ef821 */
[----:B------:R-:W-:Y:S01]  /*2bf0*/  IMAD.WIDE.U32 R12, R152, R14, R12 ;  /* 0x0000000e980c7225 */ /* 0x000fe200078e000c */
[----:B------:R-:W-:-:S02]  /*2c00*/  SEL R88, R88, 0xffffffe0, !P1 ;  /* 0xffffffe058587807 */ /* 0x000fc40004800000 */
[----:B------:R-:W-:Y:S01]  /*2c10*/  LOP3.LUT R32, R32, R36, RZ, 0x3c, !PT ;  /* 0x0000002420207212 */ /* 0x000fe200078e3cff */
[----:B------:R-:W-:Y:S01]  /*2c20*/  IMAD R35, R152, R57, R35 ;  /* 0x0000003998237224 */ /* 0x000fe200078e0223 */
[----:B------:R-:W-:Y:S01]  /*2c30*/  SHF.R.S32.HI R86, RZ, 0x1f, R84 ;  /* 0x0000001fff567819 */ /* 0x000fe20000011454 */
[----:B------:R-:W-:Y:S01]  /*2c40*/  IMAD.WIDE.U32 R14, R14, 0x60, RZ ;  /* 0x000000600e0e7825 */ /* 0x000fe200078e00ff */
[----:B------:R-:W-:Y:S02]  /*2c50*/  ISETP.GE.AND P1, PT, R16, UR4, PT ;  /* 0x0000000410007c0c */ /* 0x000fe4000bf26270 */
[----:B------:R-:W-:Y:S01]  /*2c60*/  LOP3.LUT R94, R94, 0x40, RZ, 0xc0, !PT ;  /* 0x000000405e5e7812 */ /* 0x000fe200078ec0ff */
[----:B------:R-:W-:Y:S01]  /*2c70*/  IMAD.IADD R87, R221, 0x1, R32 ;  /* 0x00000001dd577824 */ /* 0x000fe200078e0220 */
[----:B------:R-:W-:Y:S01]  /*2c80*/  LOP3.LUT R32, R82, 0x38, R33, 0xf8, !PT ;  /* 0x0000003852207812 */ /* 0x000fe200078ef821 */
[----:B------:R-:W-:-:S03]  /*2c90*/  IMAD.WIDE.U32 R56, R56, 0x60, RZ ;  /* 0x0000006038387825 */ /* 0x000fc600078e00ff */
[----:B------:R-:W-:Y:S01]  /*2ca0*/  LOP3.LUT R33, R32, R85, RZ, 0x3c, !PT ;  /* 0x0000005520217212 */ /* 0x000fe200078e3cff */
        /* <DEDUP_REMOVED lines=10> */
.L_x_2718:
[----:B------:R-:W0:Y:S01]  /*2d50*/  LDC.64 R98, c[0x0][0x2e8] ;  /* 0x0000ba00ff627b82 */ /* 0x000e220000000a00 */
[----:B------:R-:W-:Y:S01]  /*2d60*/  VIADD R45, R27, 0xffffffff ;  /* 0xffffffff1b2d7836 */ /* 0x000fe20000000000 */
[----:B------:R-:W-:Y:S05]  /*2d70*/  YIELD ;  /* 0x0000000000007946 */ /* 0x000fea0003800000 */
[----:B------:R-:W-:Y:S01]  /*2d80*/  SHF.R.S32.HI R39, RZ, 0x1f, R45 ;  /* 0x0000001fff277819 */ /* 0x000fe2000001142d */
[----:B-1----:R-:W1:Y:S01]  /*2d90*/  LDC R102, c[0x0][0x3f4] ;  /* 0x0000fd00ff667b82 */ /* 0x002e620000000800 */
[-C--:B------:R-:W-:Y:S01]  /*2da0*/  IMAD R27, R75, R45.reuse, RZ ;  /* 0x0000002d4b1b7224 */ /* 0x080fe200078e02ff */
[----:B------:R-:W-:Y:S01]  /*2db0*/  BSSY B0, `(.L_x_2671) ;  /* 0x00002d1000007945 */ /* 0x000fe20003800000 */
[----:B------:R-:W-:-:S04]  /*2dc0*/  IMAD.WIDE.U32 R100, R8, R45, RZ ;  /* 0x0000002d08647225 */ /* 0x000fc800078e00ff */
[----:B------:R-:W-:Y:S01]  /*2dd0*/  IMAD R27, R39, R8, R27 ;  /* 0x00000008271b7224 */ /* 0x000fe200078e021b */
[-C--:B------:R-:W-:Y:S01]  /*2de0*/  IADD3 R33, P5, R60, R100.reuse, RZ ;  /* 0x000000643c217210 */ /* 0x080fe20007fbe0ff */
[----:B------:R-:W-:Y:S02]  /*2df0*/  IMAD R103, R22, 0x1800, R91 ;  /* 0x0000180016677824 */ /* 0x000fe400078e025b */
[----:B------:R-:W-:Y:S01]  /*2e00*/  IMAD.IADD R50, R101, 0x1, R27 ;  /* 0x0000000165327824 */ /* 0x000fe200078e021b */
[----:B------:R-:W-:Y:S01]  /*2e10*/  IADD3 R27, P3, P4, R60, R100, R67 ;  /* 0x000000643c1b7210 */ /* 0x000fe20007c7e043 */
[----:B------:R-:W-:Y:S02]  /*2e20*/  IMAD R103, R103, 0x2, R26 ;  /* 0x0000000267677824 */ /* 0x000fe400078e021a */
[----:B------:R-:W-:Y:S01]  /*2e30*/  IMAD.X R34, R50, 0x1, R61, P5 ;  /* 0x0000000132227824 */ /* 0x000fe200028e063d */
[----:B------:R-:W-:Y:S02]  /*2e40*/  IADD3.X R32, R61, R50, R66, P3, P4 ;  /* 0x000000323d207210 */ /* 0x000fe40001fe8442 */
[----:B0-----:R-:W-:-:S02]  /*2e50*/  LEA R40, P3, R27, R98, 0x1 ;  /* 0x000000621b287211 */ /* 0x001fc400078608ff */
[----:B------:R-:W-:Y:S02]  /*2e60*/  LEA R42, P5, R33, R98, 0x1 ;  /* 0x00000062212a7211 */ /* 0x000fe400078a08ff */
[-C--:B------:R-:W-:Y:S01]  /*2e70*/  LEA.HI.X R41, R27, R99.reuse, R32, 0x1, P3 ;  /* 0x000000631b297211 */ /* 0x080fe200018f0c20 */
[----:B------:R-:W-:Y:S01]  /*2e80*/  IMAD R27, R22, 0x1800, R89 ;  /* 0x00001800161b7824 */ /* 0x000fe200078e0259 */
[----:B-1----:R-:W-:Y:S02]  /*2e90*/  ISETP.GE.AND P3, PT, R102, 0x1, PT ;  /* 0x000000016600780c */ /* 0x002fe40003f66270 */
[----:B------:R-:W-:Y:S01]  /*2ea0*/  ISETP.GT.AND P4, PT, R45, R28, PT ;  /* 0x0000001c2d00720c */ /* 0x000fe20003f84270 */
[----:B------:R-:W-:Y:S01]  /*2eb0*/  IMAD R104, R27, 0x2, R26 ;  /* 0x000000021b687824 */ /* 0x000fe200078e021a */
[----:B------:R-:W-:Y:S01]  /*2ec0*/  LEA.HI.X R43, R33, R99, R34, 0x1, P5 ;  /* 0x00000063212b7211 */ /* 0x000fe200028f0c22 */
[----:B------:R-:W-:Y:S01]  /*2ed0*/  IMAD.MOV.U32 R27, RZ, RZ, R45 ;  /* 0x000000ffff1b7224 */ /* 0x000fe200078e002d */
[----:B------:R-:W-:-:S07]  /*2ee0*/  P2R R96, PR, RZ, 0x10 ;  /* 0x00000010ff607803 */ /* 0x000fce0000000000 */
        /* <DEDUP_REMOVED lines=20> */
[----:B------:R-:W-:-:S03]  /*3030*/  CS2R R54, SRZ ;  /* 0x0000000000367805 */ /* 0x000fc6000001ff00 */
[----:B------:R-:W-:Y:S05]  /*3040*/  @P4 BRA `(.L_x_2675) ;  /* 0x0000000000504947 */ /* 0x000fea0003800000 */
[----:B------:R-:W-:Y:S01]  /*3050*/  IADD3 R37, P3, R10, R32, RZ ;  /* 0x000000200a257210 */ /* 0x000fe20007f7e0ff */
[----:B------:R-:W-:Y:S01]  /*3060*/  ULDC.64 UR4, c[0x0][0x3e8] ;  /* 0x0000fa0000047ab9 */ /* 0x000fe20000000a00 */
[----:B------:R-:W-:Y:S02]  /*3070*/  CS2R R52, SRZ ;  /* 0x0000000000347805 */ /* 0x000fe4000001ff00 */
[----:B------:R-:W-:Y:S01]  /*3080*/  CS2R R54, SRZ ;  /* 0x0000000000367805 */ /* 0x000fe2000001ff00 */
[----:B------:R-:W-:Y:S01]  /*3090*/  IMAD.X R44, R95, 0x1, R78, P3 ;  /* 0x000000015f2c7824 */ /* 0x000fe200018e064e */
[----:B------:R-:W-:-:S04]  /*30a0*/  LEA R36, P3, R37, UR4, 0x1 ;  /* 0x0000000425247c11 */ /* 0x000fc8000f8608ff */
[----:B------:R-:W-:Y:S01]  /*30b0*/  LEA.HI.X R37, R37, UR5, R44, 0x1, P3 ;  /* 0x0000000525257c11 */ /* 0x000fe200098f0c2c */
[----:B------:R-:W-:Y:S01]  /*30c0*/  ULDC.64 UR4, c[0x0][0x400] ;  /* 0x0001000000047ab9 */ /* 0x000fe20000000a00 */
[----:B------:R-:W-:-:S05]  /*30d0*/  IADD3 R45, P3, R20, R34, RZ ;  /* 0x00000022142d7210 */ /* 0x000fca0007f7e0ff */
[----:B------:R-:W-:Y:S01]  /*30e0*/  IMAD.X R46, R105, 0x1, R80, P3 ;  /* 0x00000001692e7824 */ /* 0x000fe200018e0650 */
        /* <DEDUP_REMOVED lines=10> */
.L_x_2675:
[----:B------:R-:W-:Y:S05]  /*3190*/  BSYNC B1 ;  /* 0x0000000000017941 */ /* 0x000fea0003800000 */
.L_x_2674:
[----:B------:R-:W-:Y:S01]  /*31a0*/  ISETP.GE.AND P5, PT, R231, R97, PT ;  /* 0x00000061e700720c */ /* 0x000fe20003fa6270 */
[----:B------:R-:W-:Y:S01]  /*31b0*/  BSSY B1, `(.L_x_2676) ;  /* 0x000001b000017945 */ /* 0x000fe20003800000 */
[----:B0-----:R-:W-:Y:S02]  /*31c0*/  CS2R R44, SRZ ;  /* 0x00000000002c7805 */ /* 0x001fe4000001ff00 */
[----:B------:R-:W-:Y:S01]  /*31d0*/  CS2R R36, SRZ ;  /* 0x0000000000247805 */ /* 0x000fe2000001ff00 */
[----:B-----5:R-:W-:Y:S01]  /*31e0*/  IMAD.MOV.U32 R98, RZ, RZ, R50 ;  /* 0x000000ffff627224 */ /* 0x020fe200078e0032 */
[----:B------:R-:W-:Y:S01]  /*31f0*/  CS2R R46, SRZ ;  /* 0x00000000002e7805 */ /* 0x000fe2000001ff00 */
[----:B------:R-:W-:-:S06]  /*3200*/  IMAD.MOV.U32 R99, RZ, RZ, R51 ;  /* 0x000000ffff637224 */ /* 0x000fcc00078e0033 */
        /* <DEDUP_REMOVED lines=21> */
.L_x_2677:
[----:B------:R-:W-:Y:S05]  /*3360*/  BSYNC B1 ;  /* 0x0000000000017941 */ /* 0x000fea0003800000 */
.L_x_2676:
[----:B0-----:R-:W-:Y:S01]  /*3370*/  IMAD.MOV.U32 R32, RZ, RZ, R52 ;  /* 0x000000ffff207224 */ /* 0x001fe200078e0034 */
[----:B------:R-:W-:Y:S01]  /*3380*/  UISETP.NE.AND UP0, UPT, UR37, 0x3, UPT ;  /* 0x000000032500788c */ /* 0x000fe2000bf05270 */
[----:B------:R-:W-:Y:S01]  /*3390*/  IMAD.MOV.U32 R33, RZ, RZ, R53 ;  /* 0x000000ffff217224 */ /* 0x000fe200078e0035 */
[----:B------:R-:W-:Y:S01]  /*33a0*/  PRMT R98, R98, 0x5410, R98 ;  /* 0x0000541062627816 */ /* 0x000fe20000000062 */
        /* <DEDUP_REMOVED lines=30> */
.L_x_2678:
[----:B------:R-:W-:Y:S01]  /*3590*/  IMAD R95, R22, 0x8, R19 ;  /* 0x00000008165f7824 */ /* 0x000fe200078e0213 */
[----:B------:R-:W-:Y:S01]  /*35a0*/  SHF.L.U32 R106, R206, 0x1f, RZ ;  /* 0x0000001fce6a7819 */ /* 0x000fe200000006ff */
[----:B------:R-:W-:Y:S03]  /*35b0*/  BSSY B1, `(.L_x_2679) ;  /* 0x0000003000017945 */ /* 0x000fe60003800000 */
[----:B------:R-:W0:Y:S02]  /*35c0*/  SYNCS.PHASECHK.TRANS64.TRYWAIT P6, [R95+URZ+0x22890], R106 ;  /* 0x0228906a5f0075a7 */ /* 0x000e2400080c017f */
[----:B0-----:R-:W-:Y:S05]  /*35d0*/  @!P6 BRA `(.L_x_2680) ;  /* 0x0000021800f0e947 */ /* 0x001fea0003800000 */
.L_x_3052:
[----:B------:R-:W-:Y:S05]  /*35e0*/  BSYNC B1 ;  /* 0x0000000000017941 */ /* 0x000fea0003800000 */
.L_x_2679:
        /* <DEDUP_REMOVED lines=10> */
[----:B------:R-:W-:Y:S02]  /*3690*/  PRMT R113, R111, 0x5410, R113 ;  /* 0x000054106f717816 */ /* 0x000fe40000000071 */
[----:B------:R-:W-:Y:S02]  /*36a0*/  PRMT R110, R100, 0x5432, R110 ;  /* 0x00005432646e7816 */ /* 0x000fe4000000006e */
[----:B------:R-:W-:Y:S01]  /*36b0*/  SHF.R.U32.HI R112, RZ, 0x10, R53 ;  /* 0x00000010ff707819 */ /* 0x000fe20000011635 */
[----:B--2---:R-:W-:Y:S01]  /*36c0*/  IMAD.U32 R53, R34, 0x10000, RZ ;  /* 0x0001000022357824 */ /* 0x004fe200078e00ff */
[----:B------:R-:W-:-:S02]  /*36d0*/  SHF.R.U32.HI R116, RZ, 0x10, R55 ;  /* 0x00000010ff747819 */ /* 0x000fc40000011637 */
[----:B------:R-:W-:Y:S02]  /*36e0*/  LOP3.LUT R54, R33, 0xffff0000, RZ, 0xc0, !PT ;  /* 0xffff000021367812 */ /* 0x000fe400078ec0ff */
[C---:B------:R-:W-:Y:S01]  /*36f0*/  LOP3.LUT R115, R113.reuse, 0xffff0000, RZ, 0xc0, !PT ;  /* 0xffff000071737812 */ /* 0x040fe200078ec0ff */
[----:B------:R-:W-:Y:S01]  /*3700*/  IMAD.U32 R113, R113, 0x10000, RZ ;  /* 0x0001000071717824 */ /* 0x000fe200078e00ff */
[C---:B------:R-:W-:Y:S01]  /*3710*/  LOP3.LUT R111, R110.reuse, 0xffff0000, RZ, 0xc0, !PT ;  /* 0xffff00006e6f7812 */ /* 0x040fe200078ec0ff */
[----:B------:R-:W-:Y:S01]  /*3720*/  IMAD.U32 R110, R110, 0x10000, RZ ;  /* 0x000100006e6e7824 */ /* 0x000fe200078e00ff */
[----:B------:R-:W-:Y:S01]  /*3730*/  PRMT R112, R101, 0x5432, R112 ;  /* 0x0000543265707816 */ /* 0x000fe20000000070 */
[----:B------:R-:W-:Y:S01]  /*3740*/  FMUL.FTZ R120, R54, R115 ;  /* 0x0000007336787220 */ /* 0x000fe20000410000 */
[----:B------:R-:W-:Y:S01]  /*3750*/  PRMT R116, R108, 0x5432, R116 ;  /* 0x000054326c747816 */ /* 0x000fe20000000074 */
[----:B------:R-:W-:Y:S01]  /*3760*/  FMUL.FTZ R54, R54, R111 ;  /* 0x0000006f36367220 */ /* 0x000fe20000410000 */
[----:B------:R-:W-:Y:S01]  /*3770*/  LOP3.LUT R55, R34, 0xffff0000, RZ, 0xc0, !PT ;  /* 0xffff000022377812 */ /* 0x000fe200078ec0ff */
[C---:B------:R-:W-:Y:S01]  /*3780*/  IMAD.U32 R34, R35.reuse, 0x10000, RZ ;  /* 0x0001000023227824 */ /* 0x040fe200078e00ff */
[----:B------:R-:W-:Y:S01]  /*3790*/  LOP3.LUT R52, R35, 0xffff0000, RZ, 0xc0, !PT ;  /* 0xffff000023347812 */ /* 0x000fe200078ec0ff */
[----:B------:R-:W-:-:S02]  /*37a0*/  IMAD.U32 R35, R33, 0x10000, RZ ;  /* 0x0001000021237824 */ /* 0x000fc400078e00ff */
[----:B------:R-:W-:Y:S02]  /*37b0*/  IMAD.U32 R118, R116, 0x10000, RZ ;  /* 0x0001000074767824 */ /* 0x000fe400078e00ff */
[----:B------:R-:W-:Y:S02]  /*37c0*/  IMAD.U32 R114, R112, 0x10000, RZ ;  /* 0x0001000070727824 */ /* 0x000fe400078e00ff */
[----:B------:R-:W-:Y:S01]  /*37d0*/  FFMA.FTZ R115, R35, R115, R54 ;  /* 0x0000007323737223 */ /* 0x000fe20000010036 */
[----:B------:R-:W-:Y:S01]  /*37e0*/  FMUL.FTZ R122, R55, R118 ;  /* 0x00000076377a7220 */ /* 0x000fe20000410000 */
[----:B------:R-:W-:Y:S01]  /*37f0*/  FFMA.FTZ R120, R35, R111, -R120 ;  /* 0x0000006f23787223 */ /* 0x000fe20000010878 */
[-C--:B------:R-:W-:Y:S01]  /*3800*/  FMUL.FTZ R54, R55, R114.reuse ;  /* 0x0000007237367220 */ /* 0x080fe20000410000 */
[----:B------:R-:W-:Y:S01]  /*3810*/  IMAD.U32 R33, R32, 0x10000, RZ ;  /* 0x0001000020217824 */ /* 0x000fe200078e00ff */
[----:B------:R-:W-:Y:S01]  /*3820*/  LOP3.LUT R55, R116, 0xffff0000, RZ, 0xc0, !PT ;  /* 0xffff000074377812 */ /* 0x000fe200078ec0ff */
[C---:B------:R-:W-:Y:S01]  /*3830*/  FFMA.FTZ R122, R53.reuse, R114, -R122 ;  /* 0x00000072357a7223 */ /* 0x040fe2000001087a */
[----:B------:R-:W-:Y:S01]  /*3840*/  LOP3.LUT R35, R112, 0xffff0000, RZ, 0xc0, !PT ;  /* 0xffff000070237812 */ /* 0x000fe200078ec0ff */
[----:B------:R-:W-:Y:S01]  /*3850*/  FFMA.FTZ R53, R53, R118, R54 ;  /* 0x0000007635357223 */ /* 0x000fe20000010036 */
[----:B------:R-:W-:Y:S01]  /*3860*/  LOP3.LUT R32, R32, 0xffff0000, RZ, 0xc0, !PT ;  /* 0xffff000020207812 */ /* 0x000fe200078ec0ff */
[C---:B------:R-:W-:Y:S01]  /*3870*/  FMUL.FTZ R111, R52.reuse, R55 ;  /* 0x00000037346f7220 */ /* 0x040fe20000410000 */
[----:B------:R-:W-:Y:S01]  /*3880*/  F2FP.BF16.F32.PACK_AB R115, R115, R120 ;  /* 0x000000787373723e */ /* 0x000fe200000010ff */
[----:B------:R-:W-:-:S02]  /*3890*/  FMUL.FTZ R54, R52, R35 ;  /* 0x0000002334367220 */ /* 0x000fc40000410000 */
[C---:B------:R-:W-:Y:S01]  /*38a0*/  FMUL.FTZ R52, R32.reuse, R113 ;  /* 0x0000007120347220 */ /* 0x040fe20000410000 */
[-C--:B------:R-:W-:Y:S01]  /*38b0*/  FMUL.FTZ R32, R32, R110.reuse ;  /* 0x0000006e20207220 */ /* 0x080fe20000410000 */
[C---:B------:R-:W-:Y:S01]  /*38c0*/  FFMA.FTZ R111, R34.reuse, R35, -R111 ;  /* 0x00000023226f7223 */ /* 0x040fe2000001086f */
[----:B------:R-:W-:Y:S01]  /*38d0*/  FFMA.FTZ R54, R34, R55, R54 ;  /* 0x0000003722367223 */ /* 0x000fe20000010036 */
[C---:B------:R-:W-:Y:S01]  /*38e0*/  FFMA.FTZ R52, R33.reuse, R110, -R52 ;  /* 0x0000006e21347223 */ /* 0x040fe20000010834 */
[----:B------:R-:W-:Y:S01]  /*38f0*/  FFMA.FTZ R33, R33, R113, R32 ;  /* 0x0000007121217223 */ /* 0x000fe20000010020 */
[----:B------:R-:W-:Y:S02]  /*3900*/  F2FP.BF16.F32.PACK_AB R34, R53, R122 ;  /* 0x0000007a3522723e */ /* 0x000fe400000010ff */
[----:B------:R-:W-:Y:S02]  /*3910*/  F2FP.BF16.F32.PACK_AB R35, R54, R111 ;  /* 0x0000006f3623723e */ /* 0x000fe400000010ff */
[----:B------:R-:W-:Y:S01]  /*3920*/  F2FP.BF16.F32.PACK_AB R32, R33, R52 ;  /* 0x000000342120723e */ /* 0x000fe200000010ff */
[----:B------:R-:W-:-:S07]  /*3930*/  IMAD.MOV.U32 R33, RZ, RZ, R115 ;  /* 0x000000ffff217224 */ /* 0x000fce00078e0073 */
.L_x_2686:
[----:B------:R-:W-:Y:S05]  /*3940*/  BSYNC B3 ;  /* 0x0000000000037941 */ /* 0x000fea0003800000 */
.L_x_2685:
[----:B--2---:R1:W-:Y:S02]  /*3950*/  STG.E.128 desc[UR38][R42.64], R32 ;  /* 0x000000202a007986 */ /* 0x0043e4000c101d26 */
.L_x_2684:
[----:B------:R-:W-:Y:S05]  /*3960*/  BSYNC B2 ;  /* 0x0000000000027941 */ /* 0x000fea0003800000 */
.L_x_2683:
[----:B------:R-:W-:Y:S05]  /*3970*/  @P2 BRA `(.L_x_2682) ;  /* 0x0000000000d02947 */ /* 0x000fea0003800000 */
[----:B-1----:R1:W2:Y:S01]  /*3980*/  LDS.128 R32, [R103] ;  /* 0x0000000067207984 */ /* 0x0022a20000000c00 */
[----:B------:R-:W-:Y:S01]  /*3990*/  ISETP.GE.AND P4, PT, R207, R102, PT ;  /* 0x00000066cf00720c */ /* 0x000fe20003f86270 */
[----:B------:R-:W-:-:S12]  /*39a0*/  BSSY B2, `(.L_x_2687) ;  /* 0x0000030000027945 */ /* 0x000fd80003800000 */
[----:B-1----:R-:W-:Y:S05]  /*39b0*/  @P4 BRA `(.L_x_2688) ;  /* 0x0000000000b84947 */ /* 0x002fea0003800000 */
[----:B------:R-:W-:Y:S01]  /*39c0*/  SHF.R.U64 R52, R50, 0x10, R51 ;  /* 0x0000001032347819 */ /* 0x000fe20000001233 */
[----:B--2---:R-:W-:Y:S01]  /*39d0*/  IMAD.U32 R50, R35, 0x10000, RZ ;  /* 0x0001000023327824 */ /* 0x004fe200078e00ff */
[--C-:B------:R-:W-:Y:S01]  /*39e0*/  SHF.R.U64 R110, R48, 0x10, R49.reuse ;  /* 0x00000010306e7819 */ /* 0x100fe20000001231 */
[----:B------:R-:W-:Y:S01]  /*39f0*/  IMAD.U32 R48, R34, 0x10000, RZ ;  /* 0x0001000022307824 */ /* 0x000fe200078e00ff */
[----:B------:R-:W-:Y:S02]  /*3a00*/  SHF.R.U32.HI R112, RZ, 0x10, R49 ;  /* 0x00000010ff707819 */ /* 0x000fe40000011631 */
[----:B------:R-:W-:Y:S02]  /*3a10*/  SHF.R.U32.HI R54, RZ, 0x10, R51 ;  /* 0x00000010ff367819 */ /* 0x000fe40000011633 */
[----:B------:R-:W-:Y:S02]  /*3a20*/  PRMT R52, R98, 0x5432, R52 ;  /* 0x0000543262347816 */ /* 0x000fe40000000034 */
[----:B------:R-:W-:-:S02]  /*3a30*/  PRMT R110, R105, 0x5432, R110 ;  /* 0x00005432696e7816 */ /* 0x000fc4000000006e */
[----:B------:R-:W-:Y:S02]  /*3a40*/  PRMT R112, R107, 0x5432, R112 ;  /* 0x000054326b707816 */ /* 0x000fe40000000070 */
[----:B------:R-:W-:Y:S02]  /*3a50*/  PRMT R54, R99, 0x5432, R54 ;  /* 0x0000543263367816 */ /* 0x000fe40000000036 */
[----:B------:R-:W-:Y:S01]  /*3a60*/  LOP3.LUT R51, R35, 0xffff0000, RZ, 0xc0, !PT ;  /* 0xffff000023337812 */ /* 0x000fe200078ec0ff */
[----:B------:R-:W-:Y:S01]  /*3a70*/  IMAD.U32 R113, R112, 0x10000, RZ ;  /* 0x0001000070717824 */ /* 0x000fe200078e00ff */
[----:B------:R-:W-:Y:S01]  /*3a80*/  LOP3.LUT R35, R33, 0xffff0000, RZ, 0xc0, !PT ;  /* 0xffff000021237812 */ /* 0x000fe200078ec0ff */
[----:B------:R-:W-:Y:S01]  /*3a90*/  IMAD.U32 R55, R54, 0x10000, RZ ;  /* 0x0001000036377824 */ /* 0x000fe200078e00ff */
[C---:B------:R-:W-:Y:S01]  /*3aa0*/  LOP3.LUT R111, R110.reuse, 0xffff0000, RZ, 0xc0, !PT ;  /* 0xffff00006e6f7812 */ /* 0x040fe200078ec0ff */
[----:B------:R-:W-:Y:S01]  /*3ab0*/  IMAD.U32 R110, R110, 0x10000, RZ ;  /* 0x000100006e6e7824 */ /* 0x000fe200078e00ff */
[C---:B------:R-:W-:Y:S01]  /*3ac0*/  LOP3.LUT R53, R52.reuse, 0xffff0000, RZ, 0xc0, !PT ;  /* 0xffff000034357812 */ /* 0x040fe200078ec0ff */
[----:B------:R-:W-:Y:S01]  /*3ad0*/  IMAD.U32 R52, R52, 0x10000, RZ ;  /* 0x0001000034347824 */ /* 0x000fe200078e00ff */
[----:B------:R-:W-:Y:S01]  /*3ae0*/  LOP3.LUT R49, R34, 0xffff0000, RZ, 0xc0, !PT ;  /* 0xffff000022317812 */ /* 0x000fe200078ec0ff */
[C---:B------:R-:W-:Y:S01]  /*3af0*/  FMUL.FTZ R115, R35.reuse, R111 ;  /* 0x0000006f23737220 */ /* 0x040fe20000410000 */
[----:B------:R-:W-:Y:S01]  /*3b00*/  LOP3.LUT R112, R112, 0xffff0000, RZ, 0xc0, !PT ;  /* 0xffff000070707812 */ /* 0x000fe200078ec0ff */
[----:B------:R-:W-:Y:S01]  /*3b10*/  FMUL.FTZ R114, R35, R53 ;  /* 0x0000003523727220 */ /* 0x000fe20000410000 */
[----:B------:R-:W-:Y:S01]  /*3b20*/  LOP3.LUT R54, R54, 0xffff0000, RZ, 0xc0, !PT ;  /* 0xffff000036367812 */ /* 0x000fe200078ec0ff */
[C---:B------:R-:W-:Y:S01]  /*3b30*/  FMUL.FTZ R35, R49.reuse, R113 ;  /* 0x0000007131237220 */ /* 0x040fe20000410000 */
[----:B------:R-:W-:Y:S01]  /*3b40*/  FMUL.FTZ R49, R49, R55 ;  /* 0x0000003731317220 */ /* 0x000fe20000410000 */
[----:B------:R-:W-:-:S02]  /*3b50*/  IMAD.U32 R34, R33, 0x10000, RZ ;  /* 0x0001000021227824 */ /* 0x000fc400078e00ff */
[----:B------:R-:W-:Y:S01]  /*3b60*/  FFMA.FTZ R55, R48, R55, -R35 ;  /* 0x0000003730377223 */ /* 0x000fe20000010823 */
[----:B------:R-:W-:Y:S02]  /*3b70*/  IMAD.U32 R33, R32, 0x10000, RZ ;  /* 0x0001000020217824 */ /* 0x000fe400078e00ff */
[----:B------:R-:W-:Y:S01]  /*3b80*/  FFMA.FTZ R48, R48, R113, R49 ;  /* 0x0000007130307223 */ /* 0x000fe20000010031 */
[----:B------:R-:W-:Y:S01]  /*3b90*/  LOP3.LUT R32, R32, 0xffff0000, RZ, 0xc0, !PT ;  /* 0xffff000020207812 */ /* 0x000fe200078ec0ff */
[C---:B------:R-:W-:Y:S01]  /*3ba0*/  FMUL.FTZ R49, R51.reuse, R112 ;  /* 0x0000007033317220 */ /* 0x040fe20000410000 */
[-C--:B------:R-:W-:Y:S01]  /*3bb0*/  FMUL.FTZ R51, R51, R54.reuse ;  /* 0x0000003633337220 */ /* 0x080fe20000410000 */
[C---:B------:R-:W-:Y:S01]  /*3bc0*/  FFMA.FTZ R115, R34.reuse, R53, -R115 ;  /* 0x0000003522737223 */ /* 0x040fe20000010873 */
[----:B------:R-:W-:Y:S01]  /*3bd0*/  FFMA.FTZ R114, R34, R111, R114 ;  /* 0x0000006f22727223 */ /* 0x000fe20000010072 */
[----:B------:R-:W-:Y:S01]  /*3be0*/  FFMA.FTZ R49, R50, R54, -R49 ;  /* 0x0000003632317223 */ /* 0x000fe20000010831 */
[C---:B------:R-:W-:Y:S01]  /*3bf0*/  FMUL.FTZ R34, R32.reuse, R110 ;  /* 0x0000006e20227220 */ /* 0x040fe20000410000 */
[----:B------:R-:W-:Y:S01]  /*3c00*/  FMUL.FTZ R35, R32, R52 ;  /* 0x0000003420237220 */ /* 0x000fe20000410000 */
[----:B------:R-:W-:Y:S01]  /*3c10*/  FFMA.FTZ R50, R50, R112, R51 ;  /* 0x0000007032327223 */ /* 0x000fe20000010033 */
[----:B------:R-:W-:Y:S01]  /*3c20*/  F2FP.BF16.F32.PACK_AB R48, R48, R55 ;  /* 0x000000373030723e */ /* 0x000fe200000010ff */
[C---:B------:R-:W-:Y:S01]  /*3c30*/  FFMA.FTZ R34, R33.reuse, R52, -R34 ;  /* 0x0000003421227223 */ /* 0x040fe20000010822 */
[----:B------:R-:W-:Y:S01]  /*3c40*/  FFMA.FTZ R35, R33, R110, R35 ;  /* 0x0000006e21237223 */ /* 0x000fe20000010023 */
[----:B------:R-:W-:-:S02]  /*3c50*/  F2FP.BF16.F32.PACK_AB R33, R114, R115 ;  /* 0x000000737221723e */ /* 0x000fc400000010ff */
[----:B------:R-:W-:Y:S02]  /*3c60*/  F2FP.BF16.F32.PACK_AB R49, R50, R49 ;  /* 0x000000313231723e */ /* 0x000fe400000010ff */
[----:B------:R-:W-:Y:S01]  /*3c70*/  F2FP.BF16.F32.PACK_AB R32, R35, R34 ;  /* 0x000000222320723e */ /* 0x000fe200000010ff */
[----:B------:R-:W-:Y:S02]  /*3c80*/  IMAD.MOV.U32 R34, RZ, RZ, R48 ;  /* 0x000000ffff227224 */ /* 0x000fe400078e0030 */
[----:B------:R-:W-:-:S07]  /*3c90*/  IMAD.MOV.U32 R35, RZ, RZ, R49 ;  /* 0x000000ffff237224 */ /* 0x000fce00078e0031 */
.L_x_2688:
[----:B------:R-:W-:Y:S05]  /*3ca0*/  BSYNC B2 ;  /* 0x0000000000027941 */ /* 0x000fea0003800000 */
.L_x_2687:
[----:B--2---:R2:W-:Y:S02]  /*3cb0*/  STG.E.128 desc[UR38][R42.64+0x40], R32 ;  /* 0x000040202a007986 */ /* 0x0045e4000c101d26 */
.L_x_2682:
[----:B------:R-:W-:Y:S05]  /*3cc0*/  BSYNC B1 ;  /* 0x0000000000017941 */ /* 0x000fea0003800000 */
.L_x_2681:
        /* <DEDUP_REMOVED lines=53> */
.L_x_2693:
[----:B------:R-:W-:Y:S05]  /*4020*/  BSYNC B2 ;  /* 0x0000000000027941 */ /* 0x000fea0003800000 */
.L_x_2692:
[----:B--2---:R3:W-:Y:S02]  /*4030*/  STG.E.128 desc[UR38][R40.64], R32 ;  /* 0x0000002028007986 */ /* 0x0047e4000c101d26 */
.L_x_2691:
[----:B------:R-:W-:Y:S05]  /*4040*/  BSYNC B1 ;  /* 0x0000000000017941 */ /* 0x000fea0003800000 */
.L_x_2690:
        /* <DEDUP_REMOVED lines=51> */
.L_x_2695:
[----:B------:R-:W-:Y:S05]  /*4380*/  BSYNC B1 ;  /* 0x0000000000017941 */ /* 0x000fea0003800000 */
.L_x_2694:
[----:B--2---:R1:W-:Y:S01]  /*4390*/  STG.E.128 desc[UR38][R40.64+0x40], R32 ;  /* 0x0000402028007986 */ /* 0x0043e2000c101d26 */
[----:B------:R-:W-:Y:S05]  /*43a0*/  BRA `(.L_x_2689) ;  /* 0x0000001400c47947 */ /* 0x000fea0003800000 */
.L_x_2673:
[----:B------:R-:W-:-:S04]  /*43b0*/  ISETP.GE.AND P3, PT, R231, R97, PT ;  /* 0x00000061e700720c */ /* 0x000fc80003f66270 */
        /* <DEDUP_REMOVED lines=20> */
[----:B------:R-:W-:Y:S02]  /*4500*/  CS2R R32, SRZ ;  /* 0x0000000000207805 */ /* 0x000fe4000001ff00 */
[----:B------:R-:W-:-:S04]  /*4510*/  CS2R R38, SRZ ;  /* 0x0000000000267805 */ /* 0x000fc8000001ff00 */
[----:B------:R2:W3:Y:S02]  /*4520*/  @!P4 LDG.E.128 R32, desc[UR38][R36.64] ;  /* 0x000000262420c981 */ /* 0x0004e4000c1e1d00 */
[----:B--2---:R-:W-:-:S06]  /*4530*/  CS2R R36, SRZ ;  /* 0x0000000000247805 */ /* 0x004fcc000001ff00 */
[----:B------:R2:W4:Y:S01]  /*4540*/  @!P4 LDG.E.128 R36, desc[UR38][R40.64] ;  /* 0x000000262824c981 */ /* 0x000522000c1e1d00 */
[----:B0-----:R-:W-:-:S04]  /*4550*/  @!P3 LEA R44, P4, R42, R44, 0x1 ;  /* 0x0000002c2a2cb211 */ /* 0x001fc800078808ff */
[----:B------:R-:W-:Y:S02]  /*4560*/  @!P3 LEA.HI.X R45, R42, R45, R43, 0x1, P4 ;  /* 0x0000002d2a2db211 */ /* 0x000fe400020f0c2b */
[----:B------:R-:W-:Y:S02]  /*4570*/  CS2R R42, SRZ ;  /* 0x00000000002a7805 */ /* 0x000fe4000001ff00 */
[C---:B-1----:R-:W-:Y:S02]  /*4580*/  @!P3 LEA R48, P4, R46.reuse, R48, 0x1 ;  /* 0x000000302e30b211 */ /* 0x042fe400078808ff */
[----:B--2---:R-:W-:Y:S02]  /*4590*/  CS2R R40, SRZ ;  /* 0x0000000000287805 */ /* 0x004fe4000001ff00 */
[----:B------:R-:W-:Y:S02]  /*45a0*/  @!P3 LEA.HI.X R49, R46, R49, R47, 0x1, P4 ;  /* 0x000000312e31b211 */ /* 0x000fe400020f0c2f */
[----:B------:R-:W-:-:S02]  /*45b0*/  CS2R R46, SRZ ;  /* 0x00000000002e7805 */ /* 0x000fc4000001ff00 */
[----:B------:R0:W2:Y:S02]  /*45c0*/  @!P3 LDG.E.128 R40, desc[UR38][R44.64] ;  /* 0x000000262c28b981 */ /* 0x0000a4000c1e1d00 */
[----:B0-----:R-:W-:-:S06]  /*45d0*/  CS2R R44, SRZ ;  /* 0x00000000002c7805 */ /* 0x001fcc000001ff00 */
[----:B------:R0:W5:Y:S01]  /*45e0*/  @!P3 LDG.E.128 R44, desc[UR38][R48.64] ;  /* 0x00000026302cb981 */ /* 0x000162000c1e1d00 */
[----:B------:R-:W-:Y:S01]  /*45f0*/  UISETP.NE.AND UP0, UPT, UR37, 0x3, UPT ;  /* 0x000000032500788c */ /* 0x000fe2000bf05270 */
[----:B------:R-:W-:-:S05]  /*4600*/  ISETP.GE.AND P4, PT, R16, R102, PT ;  /* 0x000000661000720c */ /* 0x000fca0003f86270 */
[----:B------:R-:W-:Y:S01]  /*4610*/  PLOP3.LUT P3, PT, PT, PT, UP0, 0x80, 0x0 ;  /* 0x000000000000781c */ /* 0x000fe20003f6f008 */
[----:B---3--:R-:W-:Y:S02]  /*4620*/  IMAD.MOV.U32 R51, RZ, RZ, R34 ;  /* 0x000000ffff337224 */ /* 0x008fe400078e0022 */
[----:B------:R-:W-:Y:S02]  /*4630*/  IMAD.MOV.U32 R52, RZ, RZ, R35 ;  /* 0x000000ffff347224 */ /* 0x000fe400078e0023 */
[----:B------:R-:W-:Y:S01]  /*4640*/  IMAD.MOV.U32 R53, RZ, RZ, R32 ;  /* 0x000000ffff357224 */ /* 0x000fe200078e0020 */
[----:B------:R-:W-:Y:S01]  /*4650*/  PRMT R120, R120, 0x5410, R51 ;  /* 0x0000541078787816 */ /* 0x000fe20000000033 */
[----:B------:R-:W-:Y:S01]  /*4660*/  IMAD.MOV.U32 R54, RZ, RZ, R33 ;  /* 0x000000ffff367224 */ /* 0x000fe200078e0021 */
[----:B------:R-:W-:Y:S02]  /*4670*/  PRMT R131, R52, 0x7610, R131 ;  /* 0x0000761034837816 */ /* 0x000fe40000000083 */
[----:B------:R-:W-:-:S02]  /*4680*/  PRMT R121, R121, 0x5410, R53 ;  /* 0x0000541079797816 */ /* 0x000fc40000000035 */
[----:B------:R-:W-:Y:S01]  /*4690*/  PRMT R130, R54, 0x7610, R130 ;  /* 0x0000761036827816 */ /* 0x000fe20000000082 */
[----:B----4-:R-:W-:Y:S02]  /*46a0*/  IMAD.MOV.U32 R51, RZ, RZ, R38 ;  /* 0x000000ffff337224 */ /* 0x010fe400078e0026 */
[----:B0-----:R-:W-:Y:S02]  /*46b0*/  IMAD.MOV.U32 R48, RZ, RZ, R39 ;  /* 0x000000ffff307224 */ /* 0x001fe400078e0027 */
[----:B------:R-:W-:Y:S01]  /*46c0*/  IMAD.MOV.U32 R49, RZ, RZ, R36 ;  /* 0x000000ffff317224 */ /* 0x000fe200078e0024 */
[----:B------:R-:W-:Y:S01]  /*46d0*/  PRMT R133, R51, 0x7610, R133 ;  /* 0x0000761033857816 */ /* 0x000fe20000000085 */
[----:B------:R-:W-:Y:S01]  /*46e0*/  IMAD.MOV.U32 R52, RZ, RZ, R37 ;  /* 0x000000ffff347224 */ /* 0x000fe200078e0025 */
[----:B------:R-:W-:Y:S02]  /*46f0*/  PRMT R122, R122, 0x5410, R48 ;  /* 0x000054107a7a7816 */ /* 0x000fe40000000030 */
[----:B------:R-:W-:-:S02]  /*4700*/  PRMT R123, R123, 0x5410, R49 ;  /* 0x000054107b7b7816 */ /* 0x000fc40000000031 */
[----:B------:R-:W-:Y:S01]  /*4710*/  PRMT R132, R52, 0x7610, R132 ;  /* 0x0000761034847816 */ /* 0x000fe20000000084 */
[----:B--2---:R-:W-:Y:S02]  /*4720*/  IMAD.MOV.U32 R48, RZ, RZ, R42 ;  /* 0x000000ffff307224 */ /* 0x004fe400078e002a */
[----:B------:R-:W-:Y:S02]  /*4730*/  IMAD.MOV.U32 R49, RZ, RZ, R43 ;  /* 0x000000ffff317224 */ /* 0x000fe400078e002b */
[----:B------:R-:W-:Y:S01]  /*4740*/  IMAD.MOV.U32 R51, RZ, RZ, R40 ;  /* 0x000000ffff337224 */ /* 0x000fe200078e0028 */
[----:B------:R-:W-:Y:S01]  /*4750*/  PRMT R125, R48, 0x7610, R125 ;  /* 0x00007610307d7816 */ /* 0x000fe2000000007d */
[----:B------:R-:W-:Y:S01]  /*4760*/  IMAD.MOV.U32 R52, RZ, RZ, R41 ;  /* 0x000000ffff347224 */ /* 0x000fe200078e0029 */
[----:B------:R-:W-:Y:S02]  /*4770*/  PRMT R121, R49, 0x7610, R121 ;  /* 0x0000761031797816 */ /* 0x000fe40000000079 */
[----:B------:R-:W-:-:S02]  /*4780*/  PRMT R127, R51, 0x7610, R127 ;  /* 0x00007610337f7816 */ /* 0x000fc4000000007f */
[----:B------:R-:W-:Y:S01]  /*4790*/  PRMT R126, R52, 0x7610, R126 ;  /* 0x00007610347e7816 */ /* 0x000fe2000000007e */
[----:B-----5:R-:W-:Y:S02]  /*47a0*/  IMAD.MOV.U32 R48, RZ, RZ, R46 ;  /* 0x000000ffff307224 */ /* 0x020fe400078e002e */
[----:B------:R-:W-:Y:S02]  /*47b0*/  IMAD.MOV.U32 R49, RZ, RZ, R47 ;  /* 0x000000ffff317224 */ /* 0x000fe400078e002f */
[----:B------:R-:W-:Y:S01]  /*47c0*/  IMAD.MOV.U32 R51, RZ, RZ, R44 ;  /* 0x000000ffff337224 */ /* 0x000fe200078e002c */
[----:B------:R-:W-:Y:S01]  /*47d0*/  PRMT R122, R48, 0x7610, R122 ;  /* 0x00007610307a7816 */ /* 0x000fe2000000007a */
[----:B------:R-:W-:Y:S01]  /*47e0*/  IMAD.MOV.U32 R52, RZ, RZ, R45 ;  /* 0x000000ffff347224 */ /* 0x000fe200078e002d */
[----:B------:R-:W-:Y:S02]  /*47f0*/  PRMT R120, R49, 0x7610, R120 ;  /* 0x0000761031787816 */ /* 0x000fe40000000078 */
[----:B------:R-:W-:-:S02]  /*4800*/  PRMT R123, R51, 0x7610, R123 ;  /* 0x00007610337b7816 */ /* 0x000fc4000000007b */
[----:B------:R-:W-:Y:S01]  /*4810*/  PRMT R124, R52, 0x7610, R124 ;  /* 0x00007610347c7816 */ /* 0x000fe2000000007c */
[----:B------:R-:W-:Y:S06]  /*4820*/  @!P3 BRA `(.L_x_2696) ;  /* 0x000000000004b947 */ /* 0x000fec0003800000 */
[----:B------:R-:W-:Y:S01]  /*4830*/  BPT.TRAP 0x1 ;  /* 0x000000040000795c */ /* 0x000fe20000300000 */
.L_x_2696:
        /* <DEDUP_REMOVED lines=9> */
.L_x_3053:
[----:B------:R-:W-:Y:S05]  /*48d0*/  BSYNC B1 ;  /* 0x0000000000017941 */ /* 0x000fea0003800000 */
.L_x_2697:
        /* <DEDUP_REMOVED lines=29> */
[----:B------:R-:W-:Y:S01]  /*4ab0*/  SHF.R.U64 R32, R32, 0x10, R33 ;  /* 0x0000001020207819 */ /* 0x000fe20000001221 */
[----:B-1----:R-:W-:Y:S01]  /*4ac0*/  IMAD.U32 R117, R49, 0x10000, RZ ;  /* 0x0001000031757824 */ /* 0x002fe200078e00ff */
[----:B------:R-:W-:Y:S01]  /*4ad0*/  SHF.R.U64 R36, R36, 0x10, R37 ;  /* 0x0000001024247819 */ /* 0x000fe20000001225 */
[----:B------:R-:W-:Y:S01]  /*4ae0*/  IMAD.U32 R37, R52, 0x10000, RZ ;  /* 0x0001000034257824 */ /* 0x000fe200078e00ff */
[----:B------:R-:W-:Y:S02]  /*4af0*/  PRMT R113, R130, 0x5410, R113 ;  /* 0x0000541082717816 */ /* 0x000fe40000000071 */
[----:B------:R-:W-:-:S02]  /*4b00*/  PRMT R129, R132, 0x5410, R129 ;  /* 0x0000541084817816 */ /* 0x000fc40000000081 */
[----:B------:R-:W-:Y:S02]  /*4b10*/  SHF.R.U64 R33, R38, 0x10, R39 ;  /* 0x0000001026217819 */ /* 0x000fe40000001227 */
[----:B------:R-:W-:Y:S01]  /*4b20*/  LOP3.LUT R118, R53, 0xffff0000, RZ, 0xc0, !PT ;  /* 0xffff000035767812 */ /* 0x000fe200078ec0ff */
[C---:B------:R-:W-:Y:S01]  /*4b30*/  IMAD.U32 R53, R51.reuse, 0x10000, RZ ;  /* 0x0001000033357824 */ /* 0x040fe200078e00ff */
[----:B------:R-:W-:Y:S01]  /*4b40*/  LOP3.LUT R38, R51, 0xffff0000, RZ, 0xc0, !PT ;  /* 0xffff000033267812 */ /* 0x000fe200078ec0ff */
[----:B------:R-:W-:Y:S01]  /*4b50*/  IMAD.U32 R130, R129, 0x10000, RZ ;  /* 0x0001000081827824 */ /* 0x000fe200078e00ff */
[----:B------:R-:W-:Y:S02]  /*4b60*/  LOP3.LUT R51, R55, 0xffff0000, RZ, 0xc0, !PT ;  /* 0xffff000037337812 */ /* 0x000fe400078ec0ff */
[----:B------:R-:W-:Y:S01]  /*4b70*/  SHF.R.U32.HI R115, RZ, 0x10, R35 ;  /* 0x00000010ff737819 */ /* 0x000fe20000011623 */
[----:B------:R-:W-:Y:S01]  /*4b80*/  FMUL.FTZ R132, R128, R130 ;  /* 0x0000008280847220 */ /* 0x000fe20000410000 */
[----:B------:R-:W-:Y:S01]  /*4b90*/  PRMT R55, R123, 0x5432, R36 ;  /* 0x000054327b377816 */ /* 0x000fe20000000024 */
[----:B------:R-:W-:Y:S01]  /*4ba0*/  IMAD.U32 R36, R113, 0x10000, RZ ;  /* 0x0001000071247824 */ /* 0x000fe200078e00ff */
[----:B------:R-:W-:Y:S01]  /*4bb0*/  SHF.R.U32.HI R116, RZ, 0x10, R39 ;  /* 0x00000010ff747819 */ /* 0x000fe20000011627 */
[----:B------:R-:W-:Y:S01]  /*4bc0*/  IMAD.U32 R39, R50, 0x10000, RZ ;  /* 0x0001000032277824 */ /* 0x000fe200078e00ff */
[----:B------:R-:W-:Y:S01]  /*4bd0*/  PRMT R115, R131, 0x5410, R115 ;  /* 0x0000541083737816 */ /* 0x000fe20000000073 */
[-C--:B------:R-:W-:Y:S01]  /*4be0*/  FMUL.FTZ R131, R128, R36.reuse ;  /* 0x0000002480837220 */ /* 0x080fe20000410000 */
[----:B------:R-:W-:Y:S01]  /*4bf0*/  PRMT R128, R122, 0x5432, R116 ;  /* 0x000054327a807816 */ /* 0x000fe20000000074 */
[----:B------:R-:W-:Y:S01]  /*4c00*/  FFMA.FTZ R36, R117, R36, -R132 ;  /* 0x0000002475247223 */ /* 0x000fe20000010884 */
[----:B------:R-:W-:Y:S01]  /*4c10*/  LOP3.LUT R129, R129, 0xffff0000, RZ, 0xc0, !PT ;  /* 0xffff000081817812 */ /* 0x000fe200078ec0ff */
[----:B------:R-:W-:Y:S01]  /*4c20*/  FFMA.FTZ R117, R117, R130, R131 ;  /* 0x0000008275757223 */ /* 0x000fe20000010083 */
[----:B------:R-:W-:Y:S01]  /*4c30*/  LOP3.LUT R113, R113, 0xffff0000, RZ, 0xc0, !PT ;  /* 0xffff000071717812 */ /* 0x000fe200078ec0ff */
[----:B------:R-:W-:Y:S01]  /*4c40*/  IMAD.U32 R130, R128, 0x10000, RZ ;  /* 0x0001000080827824 */ /* 0x000fe200078e00ff */
[----:B------:R-:W-:Y:S01]  /*4c50*/  PRMT R33, R133, 0x5410, R33 ;  /* 0x0000541085217816 */ /* 0x000fe20000000021 */
[----:B------:R-:W-:-:S02]  /*4c60*/  IMAD.U32 R116, R115, 0x10000, RZ ;  /* 0x0001000073747824 */ /* 0x000fc400078e00ff */
[C---:B------:R-:W-:Y:S01]  /*4c70*/  FMUL.FTZ R131, R118.reuse, R129 ;  /* 0x0000008176837220 */ /* 0x040fe20000410000 */
[-C--:B------:R-:W-:Y:S01]  /*4c80*/  FMUL.FTZ R133, R118, R113.reuse ;  /* 0x0000007176857220 */ /* 0x080fe20000410000 */
[C---:B------:R-:W-:Y:S01]  /*4c90*/  FMUL.FTZ R132, R119.reuse, R130 ;  /* 0x0000008277847220 */ /* 0x040fe20000410000 */
[----:B------:R-:W-:Y:S01]  /*4ca0*/  SHF.R.U64 R114, R34, 0x10, R35 ;  /* 0x0000001022727819 */ /* 0x000fe20000001223 */
[-C--:B------:R-:W-:Y:S01]  /*4cb0*/  FMUL.FTZ R119, R119, R116.reuse ;  /* 0x0000007477777220 */ /* 0x080fe20000410000 */
[----:B------:R-:W-:Y:S01]  /*4cc0*/  LOP3.LUT R118, R128, 0xffff0000, RZ, 0xc0, !PT ;  /* 0xffff000080767812 */ /* 0x000fe200078ec0ff */
[----:B------:R-:W-:Y:S01]  /*4cd0*/  FFMA.FTZ R116, R53, R116, -R132 ;  /* 0x0000007435747223 */ /* 0x000fe20000010884 */
[----:B------:R-:W-:Y:S01]  /*4ce0*/  LOP3.LUT R34, R49, 0xffff0000, RZ, 0xc0, !PT ;  /* 0xffff000031227812 */ /* 0x000fe200078ec0ff */
[----:B------:R-:W-:Y:S01]  /*4cf0*/  FFMA.FTZ R53, R53, R130, R119 ;  /* 0x0000008235357223 */ /* 0x000fe20000010077 */
[----:B------:R-:W-:Y:S01]  /*4d00*/  LOP3.LUT R115, R115, 0xffff0000, RZ, 0xc0, !PT ;  /* 0xffff000073737812 */ /* 0x000fe200078ec0ff */
[----:B------:R-:W-:Y:S01]  /*4d10*/  FMUL.FTZ R119, R51, R118 ;  /* 0x0000007633777220 */ /* 0x000fe20000410000 */
[----:B------:R-:W-:Y:S01]  /*4d20*/  PRMT R32, R121, 0x5432, R32 ;  /* 0x0000543279207816 */ /* 0x000fe20000000020 */
[C---:B------:R-:W-:Y:S01]  /*4d30*/  FFMA.FTZ R113, R34.reuse, R113, -R131 ;  /* 0x0000007122717223 */ /* 0x040fe20000010883 */
[----:B------:R-:W-:Y:S01]  /*4d40*/  FFMA.FTZ R34, R34, R129, R133 ;  /* 0x0000008122227223 */ /* 0x000fe20000010085 */
[----:B------:R-:W-:-:S02]  /*4d50*/  IMAD.U32 R130, R55, 0x10000, RZ ;  /* 0x0001000037827824 */ /* 0x000fc400078e00ff */
[-C--:B------:R-:W-:Y:S01]  /*4d60*/  FMUL.FTZ R129, R51, R115.reuse ;  /* 0x0000007333817220 */ /* 0x080fe20000410000 */
[----:B------:R-:W-:Y:S02]  /*4d70*/  IMAD.U32 R128, R32, 0x10000, RZ ;  /* 0x0001000020807824 */ /* 0x000fe400078e00ff */
[----:B------:R-:W-:Y:S01]  /*4d80*/  FFMA.FTZ R51, R38, R115, -R119 ;  /* 0x0000007326337223 */ /* 0x000fe20000010877 */
[----:B------:R-:W-:Y:S01]  /*4d90*/  LOP3.LUT R115, R55, 0xffff0000, RZ, 0xc0, !PT ;  /* 0xffff000037737812 */ /* 0x000fe200078ec0ff */
[----:B------:R-:W-:Y:S01]  /*4da0*/  IMAD.U32 R35, R48, 0x10000, RZ ;  /* 0x0001000030237824 */ /* 0x000fe200078e00ff */
[----:B------:R-:W-:Y:S01]  /*4db0*/  LOP3.LUT R55, R32, 0xffff0000, RZ, 0xc0, !PT ;  /* 0xffff000020377812 */ /* 0x000fe200078ec0ff */
[C---:B------:R-:W-:Y:S01]  /*4dc0*/  FMUL.FTZ R32, R37.reuse, R130 ;  /* 0x0000008225207220 */ /* 0x040fe20000410000 */
[----:B------:R-:W-:Y:S01]  /*4dd0*/  LOP3.LUT R52, R52, 0xffff0000, RZ, 0xc0, !PT ;  /* 0xffff000034347812 */ /* 0x000fe200078ec0ff */
[-C--:B------:R-:W-:Y:S01]  /*4de0*/  FMUL.FTZ R37, R37, R128.reuse ;  /* 0x0000008025257220 */ /* 0x080fe20000410000 */
[----:B------:R-:W-:Y:S01]  /*4df0*/  PRMT R114, R120, 0x5432, R114 ;  /* 0x0000543278727816 */ /* 0x000fe20000000072 */
[----:B------:R-:W-:Y:S01]  /*4e00*/  FFMA.FTZ R32, R35, R128, -R32 ;  /* 0x0000008023207223 */ /* 0x000fe20000010820 */
[----:B------:R-:W-:Y:S01]  /*4e10*/  LOP3.LUT R48, R48, 0xffff0000, RZ, 0xc0, !PT ;  /* 0xffff000030307812 */ /* 0x000fe200078ec0ff */
[----:B------:R-:W-:-:S02]  /*4e20*/  IMAD.U32 R49, R54, 0x10000, RZ ;  /* 0x0001000036317824 */ /* 0x000fc400078e00ff */
[----:B------:R-:W-:Y:S01]  /*4e30*/  FFMA.FTZ R38, R38, R118, R129 ;  /* 0x0000007626267223 */ /* 0x000fe20000010081 */
[----:B------:R-:W-:Y:S01]  /*4e40*/  FFMA.FTZ R35, R35, R130, R37 ;  /* 0x0000008223237223 */ /* 0x000fe20000010025 */
[----:B------:R-:W-:Y:S01]  /*4e50*/  LOP3.LUT R54, R54, 0xffff0000, RZ, 0xc0, !PT ;  /* 0xffff000036367812 */ /* 0x000fe200078ec0ff */
[C---:B------:R-:W-:Y:S01]  /*4e60*/  FMUL.FTZ R119, R52.reuse, R115 ;  /* 0x0000007334777220 */ /* 0x040fe20000410000 */
[C---:B------:R-:W-:Y:S01]  /*4e70*/  IMAD.U32 R118, R33.reuse, 0x10000, RZ ;  /* 0x0001000021767824 */ /* 0x040fe200078e00ff */
[----:B------:R-:W-:Y:S01]  /*4e80*/  LOP3.LUT R37, R33, 0xffff0000, RZ, 0xc0, !PT ;  /* 0xffff000021257812 */ /* 0x000fe200078ec0ff */
[-C--:B------:R-:W-:Y:S01]  /*4e90*/  FMUL.FTZ R129, R52, R55.reuse ;  /* 0x0000003734817220 */ /* 0x080fe20000410000 */
[C---:B------:R-:W-:Y:S01]  /*4ea0*/  LOP3.LUT R33, R114.reuse, 0xffff0000, RZ, 0xc0, !PT ;  /* 0xffff000072217812 */ /* 0x040fe200078ec0ff */
[----:B------:R-:W-:Y:S02]  /*4eb0*/  IMAD.U32 R52, R114, 0x10000, RZ ;  /* 0x0001000072347824 */ /* 0x000fe400078e00ff */
[----:B------:R-:W-:Y:S01]  /*4ec0*/  FFMA.FTZ R119, R48, R55, -R119 ;  /* 0x0000003730777223 */ /* 0x000fe20000010877 */
[----:B------:R-:W-:Y:S01]  /*4ed0*/  LOP3.LUT R50, R50, 0xffff0000, RZ, 0xc0, !PT ;  /* 0xffff000032327812 */ /* 0x000fe200078ec0ff */
[C---:B------:R-:W-:Y:S01]  /*4ee0*/  FMUL.FTZ R114, R49.reuse, R118 ;  /* 0x0000007631727220 */ /* 0x040fe20000410000 */
[C---:B------:R-:W-:Y:S01]  /*4ef0*/  FMUL.FTZ R55, R54.reuse, R37 ;  /* 0x0000002536377220 */ /* 0x040fe20000410000 */
[-C--:B------:R-:W-:Y:S01]  /*4f00*/  FMUL.FTZ R49, R49, R52.reuse ;  /* 0x0000003431317220 */ /* 0x080fe20000410000 */
[----:B------:R-:W-:Y:S01]  /*4f10*/  FMUL.FTZ R54, R54, R33 ;  /* 0x0000002136367220 */ /* 0x000fe20000410000 */
[----:B------:R-:W-:Y:S01]  /*4f20*/  FFMA.FTZ R48, R48, R115, R129 ;  /* 0x0000007330307223 */ /* 0x000fe20000010081 */
        /* <DEDUP_REMOVED lines=15> */
[----:B------:R-:W-:-:S07]  /*5020*/  IMAD.MOV.U32 R55, RZ, RZ, R38 ;  /* 0x000000ffff377224 */ /* 0x000fce00078e0026 */
.L_x_2702:
[----:B------:R-:W-:Y:S05]  /*5030*/  BSYNC B2 ;  /* 0x0000000000027941 */ /* 0x000fea0003800000 */
.L_x_2701:
        /* <DEDUP_REMOVED lines=12> */
.L_x_2700:
[----:B------:R-:W-:Y:S05]  /*5100*/  BSYNC B1 ;  /* 0x0000000000017941 */ /* 0x000fea0003800000 */
.L_x_2699:
        /* <DEDUP_REMOVED lines=18> */
[----:B------:R-:W-:-:S05]  /*5230*/  LOP3.LUT R32, R32, R34, RZ, 0x3c, !PT ;  /* 0x0000002220207212 */ /* 0x000fca00078e3cff */
[----:B------:R-:W-:Y:S02]  /*5240*/  IMAD.IADD R33, R221, 0x1, R32 ;  /* 0x00000001dd217824 */ /* 0x000fe400078e0220 */
[C---:B------:R-:W-:Y:S02]  /*5250*/  IMAD R32, R22.reuse, 0x1800, R87 ;  /* 0x0000180016207824 */ /* 0x040fe400078e0257 */
[----:B------:R-:W-:Y:S02]  /*5260*/  IMAD R34, R22, 0x1800, R33 ;  /* 0x0000180016227824 */ /* 0x000fe400078e0221 */
[--C-:B------:R-:W-:Y:S02]  /*5270*/  IMAD R32, R32, 0x2, R19.reuse ;  /* 0x0000000220207824 */ /* 0x100fe400078e0213 */
[----:B------:R-:W-:-:S04]  /*5280*/  IMAD R36, R34, 0x2, R19 ;  /* 0x0000000222247824 */ /* 0x000fc800078e0213 */
[----:B------:R-:W1:Y:S04]  /*5290*/  LDS.128 R32, [R32+0x1c400] ;  /* 0x01c4000020207984 */ /* 0x000e680000000c00 */
[----:B------:R-:W2:Y:S01]  /*52a0*/  LDS.128 R36, [R36+0x1c400] ;  /* 0x01c4000024247984 */ /* 0x000ea20000000c00 */
[----:B------:R-:W-:Y:S05]  /*52b0*/  @P4 BRA `(.L_x_2704) ;  /* 0x00000004006c4947 */ /* 0x000fea0003800000 */
[----:B------:R-:W-:Y:S01]  /*52c0*/  SHF.R.U32.HI R53, RZ, 0x10, R45 ;  /* 0x00000010ff357819 */ /* 0x000fe2000001162d */
[----:B--2---:R-:W-:Y:S01]  /*52d0*/  IMAD.U32 R52, R39, 0x10000, RZ ;  /* 0x0001000027347824 */ /* 0x004fe200078e00ff */
[----:B------:R-:W-:Y:S02]  /*52e0*/  SHF.R.U32.HI R105, RZ, 0x10, R41 ;  /* 0x00000010ff697819 */ /* 0x000fe40000011629 */
[----:B------:R-:W-:Y:S02]  /*52f0*/  PRMT R124, R124, 0x5410, R53 ;  /* 0x000054107c7c7816 */ /* 0x000fe40000000035 */
[----:B------:R-:W-:Y:S02]  /*5300*/  PRMT R126, R126, 0x5410, R105 ;  /* 0x000054107e7e7816 */ /* 0x000fe40000000069 */
[--C-:B------:R-:W-:Y:S01]  /*5310*/  SHF.R.U64 R104, R42, 0x10, R43.reuse ;  /* 0x000000102a687819 */ /* 0x100fe2000000122b */
[----:B------:R-:W-:Y:S01]  /*5320*/  IMAD.U32 R53, R124, 0x10000, RZ ;  /* 0x000100007c357824 */ /* 0x000fe200078e00ff */
[----:B------:R-:W-:Y:S01]  /*5330*/  SHF.R.U32.HI R102, RZ, 0x10, R43 ;  /* 0x00000010ff667819 */ /* 0x000fe2000001162b */
[----:B-1----:R-:W-:Y:S01]  /*5340*/  IMAD.U32 R42, R33, 0x10000, RZ ;  /* 0x00010000212a7824 */ /* 0x002fe200078e00ff */
[----:B------:R-:W-:Y:S01]  /*5350*/  SHF.R.U64 R54, R44, 0x10, R45 ;  /* 0x000000102c367819 */ /* 0x000fe2000000122d */
[----:B------:R-:W-:Y:S01]  /*5360*/  IMAD.U32 R44, R37, 0x10000, RZ ;  /* 0x00010000252c7824 */ /* 0x000fe200078e00ff */
[--C-:B------:R-:W-:Y:S01]  /*5370*/  SHF.R.U64 R55, R46, 0x10, R47.reuse ;  /* 0x000000102e377819 */ /* 0x100fe2000000122f */
[----:B------:R-:W-:Y:S01]  /*5380*/  IMAD.U32 R46, R35, 0x10000, RZ ;  /* 0x00010000232e7824 */ /* 0x000fe200078e00ff */
[----:B------:R-:W-:-:S02]  /*5390*/  SHF.R.U32.HI R103, RZ, 0x10, R47 ;  /* 0x00000010ff677819 */ /* 0x000fc4000001162f */
[----:B------:R-:W-:Y:S01]  /*53a0*/  LOP3.LUT R43, R39, 0xffff0000, RZ, 0xc0, !PT ;  /* 0xffff0000272b7812 */ /* 0x000fe200078ec0ff */
[----:B------:R-:W-:Y:S01]  /*53b0*/  IMAD.U32 R39, R126, 0x10000, RZ ;  /* 0x000100007e277824 */ /* 0x000fe200078e00ff */
[----:B------:R-:W-:Y:S01]  /*53c0*/  PRMT R122, R122, 0x5410, R55 ;  /* 0x000054107a7a7816 */ /* 0x000fe20000000037 */
[----:B------:R-:W-:Y:S01]  /*53d0*/  FMUL.FTZ R55, R44, R53 ;  /* 0x000000352c377220 */ /* 0x000fe20000410000 */
[----:B------:R-:W-:Y:S01]  /*53e0*/  LOP3.LUT R47, R37, 0xffff0000, RZ, 0xc0, !PT ;  /* 0xffff0000252f7812 */ /* 0x000fe200078ec0ff */
[----:B------:R-:W-:Y:S01]  /*53f0*/  IMAD.U32 R37, R36, 0x10000, RZ ;  /* 0x0001000024257824 */ /* 0x000fe200078e00ff */
[----:B------:R-:W-:Y:S01]  /*5400*/  PRMT R120, R120, 0x5410, R103 ;  /* 0x0000541078787816 */ /* 0x000fe20000000067 */
[-C--:B------:R-:W-:Y:S01]  /*5410*/  FMUL.FTZ R103, R44, R39.reuse ;  /* 0x000000272c677220 */ /* 0x080fe20000410000 */
[----:B------:R-:W-:Y:S01]  /*5420*/  LOP3.LUT R124, R124, 0xffff0000, RZ, 0xc0, !PT ;  /* 0xffff00007c7c7812 */ /* 0x000fe200078ec0ff */
[C---:B------:R-:W-:Y:S01]  /*5430*/  FFMA.FTZ R39, R42.reuse, R39, -R55 ;  /* 0x000000272a277223 */ /* 0x040fe20000010837 */
[----:B------:R-:W-:Y:S01]  /*5440*/  PRMT R121, R121, 0x5410, R102 ;  /* 0x0000541079797816 */ /* 0x000fe20000000066 */
[----:B------:R-:W-:Y:S01]  /*5450*/  FFMA.FTZ R42, R42, R53, R103 ;  /* 0x000000352a2a7223 */ /* 0x000fe20000010067 */
[----:B------:R-:W-:Y:S01]  /*5460*/  LOP3.LUT R44, R126, 0xffff0000, RZ, 0xc0, !PT ;  /* 0xffff00007e2c7812 */ /* 0x000fe200078ec0ff */
[----:B------:R-:W-:Y:S01]  /*5470*/  IMAD.U32 R55, R120, 0x10000, RZ ;  /* 0x0001000078377824 */ /* 0x000fe200078e00ff */
[----:B------:R-:W-:Y:S01]  /*5480*/  LOP3.LUT R45, R33, 0xffff0000, RZ, 0xc0, !PT ;  /* 0xffff0000212d7812 */ /* 0x000fe200078ec0ff */
[----:B------:R-:W-:Y:S01]  /*5490*/  IMAD.U32 R53, R121, 0x10000, RZ ;  /* 0x0001000079357824 */ /* 0x000fe200078e00ff */
[----:B------:R-:W-:Y:S01]  /*54a0*/  PRMT R123, R123, 0x5410, R54 ;  /* 0x000054107b7b7816 */ /* 0x000fe20000000036 */
[C---:B------:R-:W-:Y:S01]  /*54b0*/  FMUL.FTZ R54, R47.reuse, R124 ;  /* 0x0000007c2f367220 */ /* 0x040fe20000410000 */
[----:B------:R-:W-:Y:S01]  /*54c0*/  SHF.R.U64 R108, R40, 0x10, R41 ;  /* 0x00000010286c7819 */ /* 0x000fe20000001229 */
[-C--:B------:R-:W-:Y:S01]  /*54d0*/  FMUL.FTZ R102, R47, R44.reuse ;  /* 0x0000002c2f667220 */ /* 0x080fe20000410000 */
[C---:B------:R-:W-:Y:S01]  /*54e0*/  FMUL.FTZ R103, R52.reuse, R55 ;  /* 0x0000003734677220 */ /* 0x040fe20000410000 */
[----:B------:R-:W-:Y:S01]  /*54f0*/  FFMA.FTZ R44, R45, R44, -R54 ;  /* 0x0000002c2d2c7223 */ /* 0x000fe20000010836 */
[-C--:B------:R-:W-:Y:S01]  /*5500*/  FMUL.FTZ R54, R52, R53.reuse ;  /* 0x0000003534367220 */ /* 0x080fe20000410000 */
[----:B------:R-:W-:Y:S01]  /*5510*/  PRMT R127, R127, 0x5410, R108 ;  /* 0x000054107f7f7816 */ /* 0x000fe2000000006c */
[----:B------:R-:W-:Y:S01]  /*5520*/  FFMA.FTZ R103, R46, R53, -R103 ;  /* 0x000000352e677223 */ /* 0x000fe20000010867 */
[----:B------:R-:W-:Y:S01]  /*5530*/  LOP3.LUT R120, R120, 0xffff0000, RZ, 0xc0, !PT ;  /* 0xffff000078787812 */ /* 0x000fe200078ec0ff */
[----:B------:R-:W-:Y:S01]  /*5540*/  FFMA.FTZ R54, R46, R55, R54 ;  /* 0x000000372e367223 */ /* 0x000fe20000010036 */
[----:B------:R-:W-:Y:S01]  /*5550*/  LOP3.LUT R52, R121, 0xffff0000, RZ, 0xc0, !PT ;  /* 0xffff000079347812 */ /* 0x000fe200078ec0ff */
[----:B------:R-:W-:Y:S01]  /*5560*/  FFMA.FTZ R47, R45, R124, R102 ;  /* 0x0000007c2d2f7223 */ /* 0x000fe20000010066 */
[----:B------:R-:W-:Y:S01]  /*5570*/  IMAD.U32 R46, R123, 0x10000, RZ ;  /* 0x000100007b2e7824 */ /* 0x000fe200078e00ff */
[----:B------:R-:W-:Y:S01]  /*5580*/  PRMT R125, R125, 0x5410, R104 ;  /* 0x000054107d7d7816 */ /* 0x000fe20000000068 */
[----:B------:R-:W-:-:S02]  /*5590*/  IMAD.U32 R45, R127, 0x10000, RZ ;  /* 0x000100007f2d7824 */ /* 0x000fc400078e00ff */
[C---:B------:R-:W-:Y:S01]  /*55a0*/  FMUL.FTZ R102, R43.reuse, R120 ;  /* 0x000000782b667220 */ /* 0x040fe20000410000 */
[----:B------:R-:W-:Y:S01]  /*55b0*/  FMUL.FTZ R104, R43, R52 ;  /* 0x000000342b687220 */ /* 0x000fe20000410000 */
[----:B------:R-:W-:Y:S01]  /*55c0*/  IMAD.U32 R40, R32, 0x10000, RZ ;  /* 0x0001000020287824 */ /* 0x000fe200078e00ff */
[----:B------:R-:W-:Y:S01]  /*55d0*/  LOP3.LUT R41, R35, 0xffff0000, RZ, 0xc0, !PT ;  /* 0xffff000023297812 */ /* 0x000fe200078ec0ff */
[C---:B------:R-:W-:Y:S01]  /*55e0*/  FMUL.FTZ R43, R37.reuse, R46 ;  /* 0x0000002e252b7220 */ /* 0x040fe20000410000 */
[----:B------:R-:W-:Y:S01]  /*55f0*/  LOP3.LUT R36, R36, 0xffff0000, RZ, 0xc0, !PT ;  /* 0xffff000024247812 */ /* 0x000fe200078ec0ff */
[-C--:B------:R-:W-:Y:S01]  /*5600*/  FMUL.FTZ R37, R37, R45.reuse ;  /* 0x0000002d25257220 */ /* 0x080fe20000410000 */
[----:B------:R-:W-:Y:S01]  /*5610*/  LOP3.LUT R123, R123, 0xffff0000, RZ, 0xc0, !PT ;  /* 0xffff00007b7b7812 */ /* 0x000fe200078ec0ff */
[----:B------:R-:W-:Y:S01]  /*5620*/  FFMA.FTZ R43, R40, R45, -R43 ;  /* 0x0000002d282b7223 */ /* 0x000fe2000001082b */
[----:B------:R-:W-:Y:S01]  /*5630*/  LOP3.LUT R127, R127, 0xffff0000, RZ, 0xc0, !PT ;  /* 0xffff00007f7f7812 */ /* 0x000fe200078ec0ff */
[C---:B------:R-:W-:Y:S01]  /*5640*/  IMAD.U32 R33, R34.reuse, 0x10000, RZ ;  /* 0x0001000022217824 */ /* 0x040fe200078e00ff */
[----:B------:R-:W-:Y:S01]  /*5650*/  LOP3.LUT R35, R34, 0xffff0000, RZ, 0xc0, !PT ;  /* 0xffff000022237812 */ /* 0x000fe200078ec0ff */
[C---:B------:R-:W-:Y:S01]  /*5660*/  FFMA.FTZ R102, R41.reuse, R52, -R102 ;  /* 0x0000003429667223 */ /* 0x040fe20000010866 */
[----:B------:R-:W-:Y:S01]  /*5670*/  FFMA.FTZ R53, R41, R120, R104 ;  /* 0x0000007829357223 */ /* 0x000fe20000010068 */
[----:B------:R-:W-:Y:S01]  /*5680*/  FFMA.FTZ R40, R40, R46, R37 ;  /* 0x0000002e28287223 */ /* 0x000fe20000010025 */
[----:B------:R-:W-:Y:S01]  /*5690*/  LOP3.LUT R32, R32, 0xffff0000, RZ, 0xc0, !PT ;  /* 0xffff000020207812 */ /* 0x000fe200078ec0ff */
[----:B------:R-:W-:-:S02]  /*56a0*/  IMAD.U32 R34, R38, 0x10000, RZ ;  /* 0x0001000026227824 */ /* 0x000fc400078e00ff */
[C---:B------:R-:W-:Y:S01]  /*56b0*/  FMUL.FTZ R41, R36.reuse, R123 ;  /* 0x0000007b24297220 */ /* 0x040fe20000410000 */
[-C--:B------:R-:W-:Y:S01]  /*56c0*/  FMUL.FTZ R45, R36, R127.reuse ;  /* 0x0000007f242d7220 */ /* 0x080fe20000410000 */
[----:B------:R-:W-:Y:S01]  /*56d0*/  IMAD.U32 R37, R122, 0x10000, RZ ;  /* 0x000100007a257824 */ /* 0x000fe200078e00ff */
[----:B------:R-:W-:Y:S01]  /*56e0*/  LOP3.LUT R38, R38, 0xffff0000, RZ, 0xc0, !PT ;  /* 0xffff000026267812 */ /* 0x000fe200078ec0ff */
[C---:B------:R-:W-:Y:S01]  /*56f0*/  IMAD.U32 R36, R125.reuse, 0x10000, RZ ;  /* 0x000100007d247824 */ /* 0x040fe200078e00ff */
[----:B------:R-:W-:Y:S01]  /*5700*/  LOP3.LUT R122, R122, 0xffff0000, RZ, 0xc0, !PT ;  /* 0xffff00007a7a7812 */ /* 0x000fe200078ec0ff */
[C---:B------:R-:W-:Y:S01]  /*5710*/  FFMA.FTZ R46, R32.reuse, R127, -R41 ;  /* 0x0000007f202e7223 */ /* 0x040fe20000010829 */
[----:B------:R-:W-:Y:S01]  /*5720*/  LOP3.LUT R125, R125, 0xffff0000, RZ, 0xc0, !PT ;  /* 0xffff00007d7d7812 */ /* 0x000fe200078ec0ff */
[----:B------:R-:W-:Y:S01]  /*5730*/  FFMA.FTZ R45, R32, R123, R45 ;  /* 0x0000007b202d7223 */ /* 0x000fe2000001002d */
[----:B------:R-:W-:Y:S01]  /*5740*/  FMUL.FTZ R32, R34, R37 ;  /* 0x0000002522207220 */ /* 0x000fe20000410000 */
[----:B------:R-:W-:Y:S01]  /*5750*/  FMUL.FTZ R52, R38, R122 ;  /* 0x0000007a26347220 */ /* 0x000fe20000410000 */
[-C--:B------:R-:W-:Y:S01]  /*5760*/  FMUL.FTZ R34, R34, R36.reuse ;  /* 0x0000002422227220 */ /* 0x080fe20000410000 */
[-C--:B------:R-:W-:Y:S01]  /*5770*/  FMUL.FTZ R41, R38, R125.reuse ;  /* 0x0000007d26297220 */ /* 0x080fe20000410000 */
[----:B------:R-:W-:Y:S01]  /*5780*/  FFMA.FTZ R32, R33, R36, -R32 ;  /* 0x0000002421207223 */ /* 0x000fe20000010820 */
[----:B------:R-:W-:Y:S01]  /*5790*/  FFMA.FTZ R125, R35, R125, -R52 ;  /* 0x0000007d237d7223 */ /* 0x000fe20000010834 */
[----:B------:R-:W-:Y:S01]  /*57a0*/  FFMA.FTZ R34, R33, R37, R34 ;  /* 0x0000002521227223 */ /* 0x000fe20000010022 */
[----:B------:R-:W-:Y:S01]  /*57b0*/  FFMA.FTZ R41, R35, R122, R41 ;  /* 0x0000007a23297223 */ /* 0x000fe20000010029 */
[----:B------:R-:W-:-:S02]  /*57c0*/  F2FP.BF16.F32.PACK_AB R36, R45, R40 ;  /* 0x000000282d24723e */ /* 0x000fc400000010ff */
        /* <DEDUP_REMOVED lines=8> */
[----:B------:R-:W-:-:S02]  /*5850*/  F2FP.BF16.F32.PACK_AB R37, R47, R42 ;  /* 0x0000002a2f25723e */ /* 0x000fc400000010ff */
[----:B------:R-:W-:-:S07]  /*5860*/  F2FP.BF16.F32.PACK_AB R39, R53, R54 ;  /* 0x000000363527723e */ /* 0x000fce00000010ff */
.L_x_2704:
[----:B------:R-:W-:Y:S05]  /*5870*/  BSYNC B1 ;  /* 0x0000000000017941 */ /* 0x000fea0003800000 */
.L_x_2703:
[----:B-1----:R4:W-:Y:S01]  /*5880*/  STG.E.128 desc[UR38][R48.64], R32 ;  /* 0x0000002030007986 */ /* 0x0029e2000c101d26 */
[----:B------:R-:W-:-:S13]  /*5890*/  ISETP.GE.AND P4, PT, R51, R107, PT ;  /* 0x0000006b3300720c */ /* 0x000fda0003f86270 */
[----:B------:R-:W-:Y:S05]  /*58a0*/  @P4 BRA `(.L_x_2689) ;  /* 0x0000000000844947 */ /* 0x000fea0003800000 */
[--C-:B----4-:R-:W-:Y:S02]  /*58b0*/  SHF.R.S32.HI R32, RZ, 0x1f, R51.reuse ;  /* 0x0000001fff207819 */ /* 0x110fe40000011433 */
[----:B------:R-:W-:-:S04]  /*58c0*/  IADD3 R51, P4, P5, R4, R100, R51 ;  /* 0x0000006404337210 */ /* 0x000fc80007d9e033 */
[----:B------:R-:W-:Y:S02]  /*58d0*/  IADD3.X R50, R3, R50, R32, P4, P5 ;  /* 0x0000003203327210 */ /* 0x000fe400027ea420 */
[----:B------:R-:W-:-:S04]  /*58e0*/  LEA R98, P4, R51, R98, 0x1 ;  /* 0x0000006233627211 */ /* 0x000fc800078808ff */
[----:B------:R-:W-:-:S05]  /*58f0*/  LEA.HI.X R99, R51, R99, R50, 0x1, P4 ;  /* 0x0000006333637211 */ /* 0x000fca00020f0c32 */
[----:B--2---:R1:W-:Y:S01]  /*5900*/  STG.E.128 desc[UR38][R98.64], R36 ;  /* 0x0000002462007986 */ /* 0x0043e2000c101d26 */
[----:B------:R-:W-:Y:S05]  /*5910*/  BRA `(.L_x_2689) ;  /* 0x0000000000687947 */ /* 0x000fea0003800000 */
.L_x_2672:
[----:B------:R-:W-:-:S06]  /*5920*/  UISETP.NE.AND UP0, UPT, UR37, 0x3, UPT ;  /* 0x000000032500788c */ /* 0x000fcc000bf05270 */
[----:B------:R-:W-:-:S13]  /*5930*/  PLOP3.LUT P3, PT, PT, PT, UP0, 0x80, 0x0 ;  /* 0x000000000000781c */ /* 0x000fda0003f6f008 */
[----:B------:R-:W-:Y:S05]  /*5940*/  @!P3 BRA `(.L_x_2705) ;  /* 0x000000000004b947 */ /* 0x000fea0003800000 */
[----:B------:R-:W-:Y:S01]  /*5950*/  BPT.TRAP 0x1 ;  /* 0x000000040000795c */ /* 0x000fe20000300000 */
.L_x_2705:
[----:B------:R-:W-:Y:S01]  /*5960*/  IMAD R95, R22, 0x8, R19 ;  /* 0x00000008165f7824 */ /* 0x000fe200078e0213 */
[----:B------:R-:W-:Y:S01]  /*5970*/  SHF.L.U32 R106, R206, 0x1f, RZ ;  /* 0x0000001fce6a7819 */ /* 0x000fe200000006ff */
[----:B------:R-:W-:Y:S01]  /*5980*/  IMAD R97, R27, -0x60, R24 ;  /* 0xffffffa01b617824 */ /* 0x000fe200078e0218 */
[----:B------:R-:W-:Y:S02]  /*5990*/  BSSY B1, `(.L_x_2706) ;  /* 0x0000004000017945 */ /* 0x000fe40003800000 */
[----:B------:R-:W0:Y:S02]  /*59a0*/  SYNCS.PHASECHK.TRANS64.TRYWAIT P4, [R95+URZ+0x22890], R106 ;  /* 0x0228906a5f0075a7 */ /* 0x000e24000808017f */
[----:B------:R-:W-:Y:S01]  /*59b0*/  VIMNMX R97, R97, 0x60, PT ;  /* 0x0000006061617848 */ /* 0x000fe20003fe0100 */
[----:B0-----:R-:W-:Y:S06]  /*59c0*/  @!P4 BRA `(.L_x_2707) ;  /* 0x000001f8001cc947 */ /* 0x001fec0003800000 */
.L_x_3054:
[----:B------:R-:W-:Y:S05]  /*59d0*/  BSYNC B1 ;  /* 0x0000000000017941 */ /* 0x000fea0003800000 */
.L_x_2706:
[-C--:B------:R-:W-:Y:S01]  /*59e0*/  ISETP.GE.AND P5, PT, R23, R97.reuse, PT ;  /* 0x000000611700720c */ /* 0x080fe20003fa6270 */
[----:B------:R-:W-:Y:S01]  /*59f0*/  BSSY B1, `(.L_x_2708) ;  /* 0x0000007000017945 */ /* 0x000fe20003800000 */
[----:B------:R-:W-:-:S11]  /*5a00*/  ISETP.GE.AND P4, PT, R231, R97, PT ;  /* 0x00000061e700720c */ /* 0x000fd60003f86270 */
[----:B------:R-:W-:Y:S05]  /*5a10*/  @P5 BRA `(.L_x_2709) ;  /* 0x0000000000105947 */ /* 0x000fea0003800000 */
[----:B------:R-:W1:Y:S04]  /*5a20*/  @!P1 LDS.128 R32, [R104] ;  /* 0x0000000068209984 */ /* 0x000e680000000c00 */
[----:B------:R-:W2:Y:S04]  /*5a30*/  @!P2 LDS.128 R36, [R103] ;  /* 0x000000006724a984 */ /* 0x000ea80000000c00 */
[----:B-1----:R1:W-:Y:S04]  /*5a40*/  @!P1 STG.E.128 desc[UR38][R42.64], R32 ;  /* 0x000000202a009986 */ /* 0x0023e8000c101d26 */
[----:B--2---:R1:W-:Y:S02]  /*5a50*/  @!P2 STG.E.128 desc[UR38][R42.64+0x40], R36 ;  /* 0x000040242a00a986 */ /* 0x0043e4000c101d26 */
.L_x_2709:
[----:B------:R-:W-:Y:S05]  /*5a60*/  BSYNC B1 ;  /* 0x0000000000017941 */ /* 0x000fea0003800000 */
.L_x_2708:
[----:B------:R-:W-:Y:S05]  /*5a70*/  @P4 BRA `(.L_x_2689) ;  /* 0x0000000000104947 */ /* 0x000fea0003800000 */
[----:B-1----:R-:W1:Y:S04]  /*5a80*/  @!P1 LDS.128 R32, [R104+0x2000] ;  /* 0x0020000068209984 */ /* 0x002e680000000c00 */
[----:B------:R-:W2:Y:S04]  /*5a90*/  @!P2 LDS.128 R36, [R103+0x2000] ;  /* 0x002000006724a984 */ /* 0x000ea80000000c00 */
[----:B-1----:R3:W-:Y:S04]  /*5aa0*/  @!P1 STG.E.128 desc[UR38][R40.64], R32 ;  /* 0x0000002028009986 */ /* 0x0027e8000c101d26 */
[----:B--2---:R3:W-:Y:S02]  /*5ab0*/  @!P2 STG.E.128 desc[UR38][R40.64+0x40], R36 ;  /* 0x000040242800a986 */ /* 0x0047e4000c101d26 */
.L_x_2689:
[----:B------:R-:W-:Y:S05]  /*5ac0*/  BSYNC B0 ;  /* 0x0000000000007941 */ /* 0x000fea0003800000 */
.L_x_2671:
        /* <DEDUP_REMOVED lines=17> */
.L_x_2711:
[----:B------:R-:W-:Y:S05]  /*5be0*/  BSYNC B0 ;  /* 0x0000000000007941 */ /* 0x000fea0003800000 */
.L_x_2710:
[----:B------:R-:W2:Y:S01]  /*5bf0*/  SYNCS.PHASECHK.TRANS64.TRYWAIT P3, [R95+URZ+0x228b0], R106 ;  /* 0x0228b06a5f0075a7 */ /* 0x000ea2000806017f */
[----:B------:R-:W-:Y:S01]  /*5c00*/  ULDC UR41, c[0x0][0x320] ;  /* 0x0000c80000297ab9 */ /* 0x000fe20000000800 */
[----:B------:R-:W-:Y:S01]  /*5c10*/  ULDC.64 UR46, c[0x0][0x328] ;  /* 0x0000ca00002e7ab9 */ /* 0x000fe20000000a00 */
[----:B------:R-:W-:Y:S01]  /*5c20*/  ULDC.64 UR44, c[0x0][0x318] ;  /* 0x0000c600002c7ab9 */ /* 0x000fe20000000a00 */
[----:B------:R-:W-:Y:S01]  /*5c30*/  BSSY B0, `(.L_x_2712) ;  /* 0x0000003000007945 */ /* 0x000fe20003800000 */
[----:B------:R-:W-:-:S03]  /*5c40*/  IMAD R41, R22, 0x6000, R89 ;  /* 0x0000600016297824 */ /* 0x000fc600078e0259 */
[----:B--2---:R-:W-:Y:S05]  /*5c50*/  @!P3 BRA `(.L_x_2713) ;  /* 0x000001f4008cb947 */ /* 0x004fea0003800000 */
.L_x_3055:
[----:B------:R-:W-:Y:S05]  /*5c60*/  BSYNC B0 ;  /* 0x0000000000007941 */ /* 0x000fea0003800000 */
.L_x_2712:
[----:B------:R-:W-:Y:S01]  /*5c70*/  ISETP.GE.AND P3, PT, R23, R97, PT ;  /* 0x000000611700720c */ /* 0x000fe20003f66270 */
[----:B------:R-:W-:Y:S01]  /*5c80*/  IMAD.IADD R40, R88, 0x1, R41 ;  /* 0x0000000158287824 */ /* 0x000fe200078e0229 */
[----:B------:R-:W-:Y:S01]  /*5c90*/  BSSY B0, `(.L_x_2714) ;  /* 0x0000025000007945 */ /* 0x000fe20003800000 */
[----:B------:R-:W-:Y:S02]  /*5ca0*/  IMAD R41, R41, 0x2, R25 ;  /* 0x0000000229297824 */ /* 0x000fe400078e0219 */
[----:B------:R-:W-:-:S04]  /*5cb0*/  IMAD.WIDE R36, R27, 0x60, R58 ;  /* 0x000000601b247825 */ /* 0x000fc800078e023a */
[----:B------:R-:W-:-:S04]  /*5cc0*/  IMAD R40, R40, 0x2, R25 ;  /* 0x0000000228287824 */ /* 0x000fc800078e0219 */
        /* <DEDUP_REMOVED lines=33> */
.L_x_2715:
[----:B------:R-:W-:Y:S05]  /*5ee0*/  BSYNC B0 ;  /* 0x0000000000007941 */ /* 0x000fea0003800000 */
.L_x_2714:
        /* <DEDUP_REMOVED lines=37> */
.L_x_2717:
[----:B------:R-:W-:Y:S05]  /*6140*/  BSYNC B0 ;  /* 0x0000000000007941 */ /* 0x000fea0003800000 */
.L_x_2716:
        /* <DEDUP_REMOVED lines=12> */
[----:B---34-:R-:W-:Y:S02]  /*6210*/  SEL R33, RZ, 0x1, P3 ;  /* 0x00000001ff217807 */ /* 0x018fe40001800000 */
[----:B------:R-:W-:Y:S02]  /*6220*/  SEL R22, R22, RZ, P3 ;  /* 0x000000ff16167207 */ /* 0x000fe40001800000 */
[----:B------:R-:W-:Y:S01]  /*6230*/  LOP3.LUT R206, R206, R33, RZ, 0x3c, !PT ;  /* 0x00000021cece7212 */ /* 0x000fe200078e3cff */
[----:B------:R1:W-:Y:S01]  /*6240*/  @!P4 SYNCS.ARRIVE.TRANS64.RED.A1T0 RZ, [R95+URZ], RZ ;  /* 0x000000ff5fffc9a7 */ /* 0x0003e2000810043f */
[----:B------:R-:W-:Y:S05]  /*6250*/  @P5 BRA `(.L_x_2718) ;  /* 0xffffffc800bc5947 */ /* 0x000fea000383ffff */
[----:B-1----:R-:W0:Y:S01]  /*6260*/  S2R R32, SR_TID.X ;  /* 0x0000000000207919 */ /* 0x002e220000002100 */
[----:B------:R-:W-:Y:S02]  /*6270*/  PLOP3.LUT P0, PT, PT, PT, PT, 0x8, 0x0 ;  /* 0x000000000000781c */ /* 0x000fe40003f0e170 */
[----:B0-----:R-:W-:-:S04]  /*6280*/  SHF.R.U32.HI R32, RZ, 0x7, R32 ;  /* 0x00000007ff207819 */ /* 0x001fc80000011620 */
[----:B------:R-:W-:-:S13]  /*6290*/  ISETP.NE.AND P5, PT, R32, 0x1, PT ;  /* 0x000000012000780c */ /* 0x000fda0003fa5270 */
[----:B------:R-:W-:Y:S06]  /*62a0*/  @!P5 BAR.ARV 0x9, 0x100 ;  /* 0x024400000000db1d */ /* 0x000fec0000002000 */
.L_x_2666:
[----:B------:R-:W0:Y:S01]  /*62b0*/  LDC R0, c[0x0][0x448] ;  /* 0x00011200ff007b82 */ /* 0x000e220000000800 */
[----:B------:R-:W-:-:S07]  /*62c0*/  IADD3 R7, R204, 0x1, -R203 ;  /* 0x00000001cc077810 */ /* 0x000fce0007ffe8cb */
[----:B------:R-:W1:Y:S01]  /*62d0*/  LDC.64 R4, c[0x0][0x9e0] ;  /* 0x00027800ff047b82 */ /* 0x000e620000000a00 */
[----:B0-----:R-:W-:Y:S01]  /*62e0*/  ISETP.NE.AND P1, PT, R0, 0x1, PT ;  /* 0x000000010000780c */ /* 0x001fe20003f25270 */
[----:B------:R-:W-:Y:S01]  /*62f0*/  VIADD R0, R209, 0x7f ;  /* 0x0000007fd1007836 */ /* 0x000fe20000000000 */
[----:B-1----:R-:W-:-:S11]  /*6300*/  ISETP.GE.AND P2, PT, R5, 0x1, PT ;  /* 0x000000010500780c */ /* 0x002fd60003f46270 */
[----:B------:R-:W0:Y:S08]  /*6310*/  @P1 LDC R3, c[0x0][0x44c] ;  /* 0x00011300ff031b82 */ /* 0x000e300000000800 */
[----:B------:R-:W1:Y:S01]  /*6320*/  @P1 LDC R6, c[0x0][0x450] ;  /* 0x00011400ff061b82 */ /* 0x000e620000000800 */
[----:B0-----:R-:W-:-:S05]  /*6330*/  @P1 IMAD.HI.U32 R3, R0, R3, RZ ;  /* 0x0000000300031227 */ /* 0x001fca00078e00ff */
[----:B-1----:R-:W-:-:S05]  /*6340*/  @P1 SHF.R.U32.HI R0, RZ, R6, R3 ;  /* 0x00000006ff001219 */ /* 0x002fca0000011603 */
[----:B------:R-:W-:Y:S01]  /*6350*/  IMAD.IADD R3, R7, 0x1, R0 ;  /* 0x0000000107037824 */ /* 0x000fe200078e0200 */
[----:B------:R-:W-:Y:S06]  /*6360*/  @P0 BRA `(.L_x_2719) ;  /* 0x00000000000c0947 */ /* 0x000fec0003800000 */
[----:B------:R-:W0:Y:S01]  /*6370*/  FENCE.VIEW.ASYNC.G ;  /* 0x00000000000073c6 */ /* 0x000e220000000100 */
[----:B------:R-:W-:Y:S05]  /*6380*/  WARPSYNC.ALL ;  /* 0x0000000000007948 */ /* 0x000fea0003800000 */
[----:B0-----:R-:W-:Y:S06]  /*6390*/  BAR.ARV 0xc, 0x180 ;  /* 0x0306000000007b1d */ /* 0x001fec0000002000 */
.L_x_2719:
[----:B------:R-:W-:Y:S01]  /*63a0*/  IMAD.IADD R4, R3, 0x1, R4 ;  /* 0x0000000103047824 */ /* 0x000fe200078e0204 */
[----:B------:R-:W-:Y:S06]  /*63b0*/  @!P2 BRA `(.L_x_2720) ;  /* 0x000000000048a947 */ /* 0x000fec0003800000 */
        /* <DEDUP_REMOVED lines=11> */
.L_x_2722:
[----:B------:R-:W-:-:S13]  /*6470*/  ISETP.NE.AND P0, PT, R5, 0x1, PT ;  /* 0x000000010500780c */ /* 0x000fda0003f05270 */
[----:B------:R-:W0:Y:S02]  /*6480*/  @P0 LDC.64 R6, c[0x0][0x9e8] ;  /* 0x00027a00ff060b82 */ /* 0x000e240000000a00 */
[----:B0-----:R-:W-:-:S05]  /*6490*/  @P0 IMAD.HI.U32 R6, R0, R6, RZ ;  /* 0x0000000600060227 */ /* 0x001fca00078e00ff */
[----:B------:R-:W-:-:S07]  /*64a0*/  @P0 SHF.R.U32.HI R0, RZ, R7, R6 ;  /* 0x00000007ff000219 */ /* 0x000fce0000011606 */
.L_x_2723:
[----:B------:R-:W-:Y:S05]  /*64b0*/  BSYNC B0 ;  /* 0x0000000000007941 */ /* 0x000fea0003800000 */
.L_x_2721:
[----:B------:R-:W-:-:S05]  /*64c0*/  IMAD R3, R0, R5, R5 ;  /* 0x0000000500037224 */ /* 0x000fca00078e0205 */
[----:B------:R-:W-:-:S07]  /*64d0*/  VIMNMX R4, R4, R3, PT ;  /* 0x0000000304047248 */ /* 0x000fce0003fe0100 */
.L_x_2720:
[----:B------:R-:W0:Y:S01]  /*64e0*/  @P1 LDC R0, c[0x0][0x44c] ;  /* 0x00011300ff001b82 */ /* 0x000e220000000800 */
[----:B------:R-:W-:Y:S01]  /*64f0*/  VIADD R4, R4, 0x5f ;  /* 0x0000005f04047836 */ /* 0x000fe20000000000 */
[----:B------:R-:W-:-:S03]  /*6500*/  ULDC UR4, c[0x0][0x9dc] ;  /* 0x0002770000047ab9 */ /* 0x000fc60000000800 */
[----:B------:R-:W-:-:S03]  /*6510*/  IMAD.HI R4, R4, 0x2aaaaaab, RZ ;  /* 0x2aaaaaab04047827 */ /* 0x000fc600078e02ff */
[----:B------:R-:W1:Y:S02]  /*6520*/  @P1 LDC R7, c[0x0][0x450] ;  /* 0x00011400ff071b82 */ /* 0x000e640000000800 */
[----:B------:R-:W-:-:S04]  /*6530*/  SHF.R.U32.HI R3, RZ, 0x1f, R4 ;  /* 0x0000001fff037819 */ /* 0x000fc80000011604 */
[----:B------:R-:W-:-:S04]  /*6540*/  LEA.HI.SX32 R4, R4, R3, 0x1c ;  /* 0x0000000304047211 */ /* 0x000fc800078fe2ff */
[----:B------:R-:W-:Y:S01]  /*6550*/  VIMNMX R29, R29, R4, PT ;  /* 0x000000041d1d7248 */ /* 0x000fe20003fe0100 */
[----:B0-----:R-:W-:-:S04]  /*6560*/  @P1 IMAD.HI.U32 R6, R209, R0, RZ ;  /* 0x00000000d1061227 */ /* 0x001fc800078e00ff */
[----:B------:R-:W-:Y:S01]  /*6570*/  IMAD.MOV.U32 R0, RZ, RZ, R209 ;  /* 0x000000ffff007224 */ /* 0x000fe200078e00d1 */
        /* <DEDUP_REMOVED lines=14> */
.L_x_2726:
[----:B------:R-:W-:-:S13]  /*6660*/  ISETP.NE.AND P0, PT, R5, 0x1, PT ;  /* 0x000000010500780c */ /* 0x000fda0003f05270 */
[----:B------:R-:W0:Y:S02]  /*6670*/  @P0 LDC.64 R6, c[0x0][0x9e8] ;  /* 0x00027a00ff060b82 */ /* 0x000e240000000a00 */
[----:B0-----:R-:W-:-:S05]  /*6680*/  @P0 IMAD.HI.U32 R4, R0, R6, RZ ;  /* 0x0000000600040227 */ /* 0x001fca00078e00ff */
[----:B------:R-:W-:-:S07]  /*6690*/  @P0 SHF.R.U32.HI R0, RZ, R7, R4 ;  /* 0x00000007ff000219 */ /* 0x000fce0000011604 */
.L_x_2727:
[----:B------:R-:W-:Y:S05]  /*66a0*/  BSYNC B0 ;  /* 0x0000000000007941 */ /* 0x000fea0003800000 */
.L_x_2725:
[----:B------:R-:W-:-:S05]  /*66b0*/  IMAD R0, R0, R5, RZ ;  /* 0x0000000500007224 */ /* 0x000fca00078e02ff */
[----:B------:R-:W-:-:S07]  /*66c0*/  VIMNMX R3, R3, R0, !PT ;  /* 0x0000000003037248 */ /* 0x000fce0007fe0100 */
.L_x_2724:
[----:B------:R-:W-:Y:S01]  /*66d0*/  IMAD.HI R3, R3, 0x2aaaaaab, RZ ;  /* 0x2aaaaaab03037827 */ /* 0x000fe200078e02ff */
[----:B------:R-:W-:Y:S03]  /*66e0*/  BSSY B0, `(.L_x_2728) ;  /* 0x0000026000007945 */ /* 0x000fe60003800000 */
[----:B------:R-:W-:Y:S01]  /*66f0*/  IMAD.MOV.U32 R176, RZ, RZ, RZ ;  /* 0x000000ffffb07224 */ /* 0x000fe200078e00ff */
[----:B------:R-:W-:-:S04]  /*6700*/  SHF.R.U32.HI R0, RZ, 0x1f, R3 ;  /* 0x0000001fff007819 */ /* 0x000fc80000011603 */
[----:B------:R-:W-:-:S04]  /*6710*/  LEA.HI.SX32 R0, R3, R0, 0x1c ;  /* 0x0000000003007211 */ /* 0x000fc800078fe2ff */
[----:B------:R-:W-:-:S04]  /*6720*/  VIMNMX R219, RZ, R0, !PT ;  /* 0x00000000ffdb7248 */ /* 0x000fc80007fe0100 */
        /* <DEDUP_REMOVED lines=33> */
.L_x_2729:
[----:B------:R-:W-:Y:S05]  /*6940*/  BSYNC B0 ;  /* 0x0000000000007941 */ /* 0x000fea0003800000 */
.L_x_2728:
[-C--:B------:R-:W-:Y:S01]  /*6950*/  IMAD R219, R233, R176.reuse, R219 ;  /* 0x000000b0e9db7224 */ /* 0x080fe200078e02db */
        /* <DEDUP_REMOVED lines=78> */
.L_x_3058:
        /* <DEDUP_REMOVED lines=26> */
.L_x_2733:
[----:B------:R-:W-:Y:S05]  /*6fe0*/  BSYNC B6 ;  /* 0x0000000000067941 */ /* 0x000fea0003800000 */
.L_x_2732:
        /* <DEDUP_REMOVED lines=12> */
.L_x_2737:
[----:B--2---:R2:W3:Y:S02]  /*70b0*/  SYNCS.PHASECHK.TRANS64.TRYWAIT P0, [R19+URZ+0x22800], R0 ;  /* 0x02280000130075a7 */ /* 0x0044e4000800017f */
[----:B---3--:R-:W-:Y:S05]  /*70c0*/  @!P0 NANOSLEEP.SYNCS 0x989680 ;  /* 0x009896800000895d */ /* 0x008fea0003900000 */
[----:B------:R-:W3:Y:S02]  /*70d0*/  @!P0 SYNCS.PHASECHK.TRANS64 P0, [R19+URZ+0x22800], R0 ;  /* 0x02280000130085a7 */ /* 0x000ee4000800007f */
[----:B---3--:R-:W-:Y:S05]  /*70e0*/  @!P0 BRA `(.L_x_2737) ;  /* 0xfffffffc00f08947 */ /* 0x008fea000383ffff */
.L_x_2736:
[----:B------:R-:W-:Y:S05]  /*70f0*/  BSYNC B0 ;  /* 0x0000000000007941 */ /* 0x000fea0003800000 */
.L_x_2735:
[----:B------:R-:W-:Y:S05]  /*7100*/  BRA `(.L_x_2738) ;  /* 0x0000002c00947947 */ /* 0x000fea0003800000 */
.L_x_2734:
[----:B------:R-:W-:Y:S01]  /*7110*/  LOP3.LUT P0, RZ, R24, 0x3ff, RZ, 0xc0, !PT ;  /* 0x000003ff18ff7812 */ /* 0x000fe2000780c0ff */
[----:B------:R-:W-:Y:S01]  /*7120*/  ULDC.64 UR4, c[0x0][0x3f8] ;  /* 0x0000fe0000047ab9 */ /* 0x000fe20000000a00 */
[----:B-----5:R-:W-:Y:S01]  /*7130*/  SHF.R.S32.HI R0, RZ, 0x1f, R152 ;  /* 0x0000001fff007819 */ /* 0x020fe20000011498 */
[----:B------:R-:W-:Y:S01]  /*7140*/  ULDC.64 UR6, c[0x0][0x408] ;  /* 0x0001020000067ab9 */ /* 0x000fe20000000a00 */
[----:B------:R-:W-:Y:S01]  /*7150*/  IMAD.WIDE.U32 R24, R152, UR4, RZ ;  /* 0x0000000498187c25 */ /* 0x000fe2000f8e00ff */
[----:B------:R-:W-:Y:S03]  /*7160*/  BSSY B6, `(.L_x_2739) ;  /* 0x0000019000067945 */ /* 0x000fe60003800000 */
[C---:B------:R-:W-:Y:S02]  /*7170*/  IMAD R3, R0.reuse, UR4, RZ ;  /* 0x0000000400037c24 */ /* 0x040fe4000f8e02ff */
[----:B------:R-:W-:-:S02]  /*7180*/  IMAD R5, R0, UR6, RZ ;  /* 0x0000000600057c24 */ /* 0x000fc4000f8e02ff */
[C---:B------:R-:W-:Y:S02]  /*7190*/  IMAD R3, R152.reuse, UR5, R3 ;  /* 0x0000000598037c24 */ /* 0x040fe4000f8e0203 */
[C---:B------:R-:W-:Y:S02]  /*71a0*/  IMAD R5, R152.reuse, UR7, R5 ;  /* 0x0000000798057c24 */ /* 0x040fe4000f8e0205 */
[----:B------:R-:W-:-:S04]  /*71b0*/  IMAD.WIDE.U32 R152, R152, UR6, RZ ;  /* 0x0000000698987c25 */ /* 0x000fc8000f8e00ff */
[----:B------:R-:W-:Y:S02]  /*71c0*/  IMAD.IADD R27, R3, 0x1, R25 ;  /* 0x00000001031b7824 */ /* 0x000fe400078e0219 */
[----:B------:R-:W-:Y:S01]  /*71d0*/  IMAD.IADD R29, R5, 0x1, R153 ;  /* 0x00000001051d7824 */ /* 0x000fe200078e0299 */
        /* <DEDUP_REMOVED lines=17> */
.L_x_2740:
[----:B------:R-:W-:Y:S05]  /*72f0*/  BSYNC B6 ;  /* 0x0000000000067941 */ /* 0x000fea0003800000 */
.L_x_2739:
[----:B------:R-:W-:Y:S01]  /*7300*/  LEA.HI R31, R31, R26, RZ, 0x2 ;  /* 0x0000001a1f1f7211 */ /* 0x000fe200078f10ff */
[----:B------:R-:W-:Y:S01]  /*7310*/  ULDC.U8 UR4, c[0x0][0x410] ;  /* 0x0001040000047ab9 */ /* 0x000fe20000000000 */
[----:B------:R-:W-:Y:S01]  /*7320*/  BSSY B0, `(.L_x_2741) ;  /* 0x00002bb000007945 */ /* 0x000fe20003800000 */
[----:B------:R-:W-:Y:S01]  /*7330*/  ISETP.NE.AND P0, PT, RZ, UR4, PT ;  /* 0x00000004ff007c0c */ /* 0x000fe2000bf05270 */
[----:B------:R-:W-:Y:S01]  /*7340*/  IMAD.IADD R41, R23, 0x1, R209 ;  /* 0x0000000117297824 */ /* 0x000fe200078e02d1 */
[----:B------:R-:W-:Y:S02]  /*7350*/  SHF.R.S32.HI R0, RZ, 0x1f, R31 ;  /* 0x0000001fff007819 */ /* 0x000fe4000001141f */
[----:B------:R-:W-:Y:S02]  /*7360*/  LOP3.LUT R31, R31, 0xfffffffc, RZ, 0xc0, !PT ;  /* 0xfffffffc1f1f7812 */ /* 0x000fe400078ec0ff */
[----:B------:R-:W-:-:S03]  /*7370*/  LEA.HI R0, R0, R23, RZ, 0x3 ;  /* 0x0000001700007211 */ /* 0x000fc600078f18ff */
[----:B------:R-:W-:Y:S01]  /*7380*/  IMAD.IADD R26, R26, 0x1, -R31 ;  /* 0x000000011a1a7824 */ /* 0x000fe200078e0a1f */
[----:B------:R-:W-:-:S05]  /*7390*/  LOP3.LUT R0, R0, 0xfffffff8, RZ, 0xc0, !PT ;  /* 0xfffffff800007812 */ /* 0x000fca00078ec0ff */
[----:B------:R-:W-:Y:S01]  /*73a0*/  IMAD.IADD R38, R23, 0x1, -R0 ;  /* 0x0000000117267824 */ /* 0x000fe200078e0a00 */
[----:B------:R-:W-:Y:S06]  /*73b0*/  @!P0 BRA `(.L_x_2742) ;  /* 0x0000001400988947 */ /* 0x000fec0003800000 */
[----:B------:R-:W1:Y:S01]  /*73c0*/  LDC R42, c[0x0][0x448] ;  /* 0x00011200ff2a7b82 */ /* 0x000e620000000800 */
[----:B------:R-:W-:Y:S01]  /*73d0*/  IMAD R3, R26, 0x40, R41 ;  /* 0x000000401a037824 */ /* 0x000fe200078e0229 */
[----:B------:R-:W-:Y:S01]  /*73e0*/  ULDC.64 UR4, c[0x0][0x3f8] ;  /* 0x0000fe0000047ab9 */ /* 0x000fe20000000a00 */
[----:B------:R-:W-:Y:S01]  /*73f0*/  ULDC.64 UR6, c[0x0][0x408] ;  /* 0x0001020000067ab9 */ /* 0x000fe20000000a00 */
[----:B------:R-:W-:Y:S01]  /*7400*/  IMAD.MOV.U32 R8, RZ, RZ, R24 ;  /* 0x000000ffff087224 */ /* 0x000fe200078e0018 */
[----:B------:R-:W-:Y:S01]  /*7410*/  SHF.R.S32.HI R32, RZ, 0x1f, R207 ;  /* 0x0000001fff207819 */ /* 0x000fe200000114cf */
[----:B------:R-:W-:Y:S02]  /*7420*/  IMAD.MOV.U32 R9, RZ, RZ, R27 ;  /* 0x000000ffff097224 */ /* 0x000fe400078e001b */
[----:B------:R-:W-:Y:S02]  /*7430*/  IMAD.MOV.U32 R10, RZ, RZ, R152 ;  /* 0x000000ffff0a7224 */ /* 0x000fe400078e0098 */
[----:B------:R-:W-:Y:S01]  /*7440*/  IMAD.MOV.U32 R11, RZ, RZ, R29 ;  /* 0x000000ffff0b7224 */ /* 0x000fe200078e001d */
[----:B-1----:R-:W-:-:S13]  /*7450*/  ISETP.NE.AND P0, PT, R42, 0x1, PT ;  /* 0x000000012a00780c */ /* 0x002fda0003f05270 */
[----:B------:R-:W1:Y:S08]  /*7460*/  @P0 LDC R0, c[0x0][0x44c] ;  /* 0x00011300ff000b82 */ /* 0x000e700000000800 */
[----:B------:R-:W2:Y:S01]  /*7470*/  @P0 LDC R5, c[0x0][0x450] ;  /* 0x00011400ff050b82 */ /* 0x000ea20000000800 */
[----:B-1----:R-:W-:-:S05]  /*7480*/  @P0 IMAD.HI.U32 R0, R3, R0, RZ ;  /* 0x0000000003000227 */ /* 0x002fca00078e00ff */
[----:B--2---:R-:W-:-:S04]  /*7490*/  @P0 SHF.R.U32.HI R3, RZ, R5, R0 ;  /* 0x00000005ff030219 */ /* 0x004fc80000011600 */
[----:B------:R-:W-:Y:S01]  /*74a0*/  SHF.R.S32.HI R0, RZ, 0x1f, R3 ;  /* 0x0000001fff007819 */ /* 0x000fe20000011403 */
[----:B------:R-:W-:-:S04]  /*74b0*/  IMAD.WIDE.U32 R8, R3, UR4, R8 ;  /* 0x0000000403087c25 */ /* 0x000fc8000f8e0008 */
[C---:B------:R-:W-:Y:S02]  /*74c0*/  IMAD R4, R0.reuse, UR4, RZ ;  /* 0x0000000400047c24 */ /* 0x040fe4000f8e02ff */
[----:B------:R-:W-:Y:S02]  /*74d0*/  IMAD R0, R0, UR6, RZ ;  /* 0x0000000600007c24 */ /* 0x000fe4000f8e02ff */
[C---:B------:R-:W-:Y:S01]  /*74e0*/  IMAD R7, R3.reuse, UR5, R4 ;  /* 0x0000000503077c24 */ /* 0x040fe2000f8e0204 */
[----:B------:R-:W-:Y:S01]  /*74f0*/  ULDC.64 UR4, c[0x0][0x3e8] ;  /* 0x0000fa0000047ab9 */ /* 0x000fe20000000a00 */
[C---:B------:R-:W-:Y:S01]  /*7500*/  IMAD.WIDE.U32 R10, R3.reuse, UR6, R10 ;  /* 0x00000006030a7c25 */ /* 0x040fe2000f8e000a */
[----:B------:R-:W-:Y:S01]  /*7510*/  LEA R6, P0, R8, UR4, 0x1 ;  /* 0x0000000408067c11 */ /* 0x000fe2000f8008ff */
[----:B------:R-:W-:Y:S02]  /*7520*/  UMOV UR4, 0xffffffff ;  /* 0xffffffff00047882 */ /* 0x000fe40000000000 */
[----:B------:R-:W-:Y:S01]  /*7530*/  IMAD R3, R3, UR7, R0 ;  /* 0x0000000703037c24 */ /* 0x000fe2000f8e0200 */
[----:B------:R-:W-:Y:S01]  /*7540*/  ULDC.64 UR6, c[0x0][0x400] ;  /* 0x0001000000067ab9 */ /* 0x000fe20000000a00 */
[----:B------:R-:W-:Y:S01]  /*7550*/  IMAD.IADD R7, R9, 0x1, R7 ;  /* 0x0000000109077824 */ /* 0x000fe200078e0207 */
[----:B------:R-:W-:Y:S01]  /*7560*/  LEA R4, P1, R10, UR6, 0x1 ;  /* 0x000000060a047c11 */ /* 0x000fe2000f8208ff */
[----:B------:R-:W-:-:S03]  /*7570*/  IMAD.IADD R3, R11, 0x1, R3 ;  /* 0x000000010b037824 */ /* 0x000fc600078e0203 */
[----:B------:R-:W-:Y:S02]  /*7580*/  LEA.HI.X R7, R8, UR5, R7, 0x1, P0 ;  /* 0x0000000508077c11 */ /* 0x000fe400080f0c07 */
[----:B------:R-:W-:Y:S01]  /*7590*/  LEA.HI.X R10, R10, UR7, R3, 0x1, P1 ;  /* 0x000000070a0a7c11 */ /* 0x000fe200088f0c03 */
[----:B------:R-:W-:Y:S06]  /*75a0*/  BRA.DIV UR4, `(.L_x_2743) ;  /* 0x000001de04707947 */ /* 0x000fec000b800000 */
[----:B------:R1:W2:Y:S04]  /*75b0*/  SHFL.IDX PT, R3, R7, RZ, 0x1c1f ;  /* 0x001c1fff07037589 */ /* 0x0002a800000e0000 */
[----:B------:R1:W3:Y:S04]  /*75c0*/  SHFL.IDX PT, R0, R6, RZ, 0x1c1f ;  /* 0x001c1fff06007589 */ /* 0x0002e800000e0000 */
[----:B------:R1:W4:Y:S04]  /*75d0*/  SHFL.IDX PT, R5, R10, RZ, 0x1c1f ;  /* 0x001c1fff0a057589 */ /* 0x00032800000e0000 */
[----:B------:R1:W0:Y:S02]  /*75e0*/  SHFL.IDX PT, R14, R4, RZ, 0x1c1f ;  /* 0x001c1fff040e7589 */ /* 0x00022400000e0000 */
.L_x_3064:
[----:B------:R-:W-:Y:S01]  /*75f0*/  IMAD R42, R203, R42, RZ ;  /* 0x0000002acb2a7224 */ /* 0x000fe200078e02ff */
[----:B------:R-:W-:Y:S01]  /*7600*/  BSSY B1, `(.L_x_2744) ;  /* 0x000001d000017945 */ /* 0x000fe20003800000 */
[----:B------:R-:W-:Y:S02]  /*7610*/  CS2R R26, SRZ ;  /* 0x00000000001a7805 */ /* 0x000fe4000001ff00 */
[----:B------:R-:W-:Y:S02]  /*7620*/  CS2R R24, SRZ ;  /* 0x0000000000187805 */ /* 0x000fe4000001ff00 */
[----:B------:R-:W-:Y:S02]  /*7630*/  CS2R R28, SRZ ;  /* 0x00000000001c7805 */ /* 0x000fe4000001ff00 */
[----:B------:R-:W-:Y:S02]  /*7640*/  ISETP.GE.AND P0, PT, R41, R42, PT ;  /* 0x0000002a2900720c */ /* 0x000fe40003f06270 */
[----:B------:R-:W-:-:S11]  /*7650*/  CS2R R20, SRZ ;  /* 0x0000000000147805 */ /* 0x000fd6000001ff00 */
[----:B------:R-:W-:Y:S05]  /*7660*/  @P0 BRA `(.L_x_2745) ;  /* 0x0000000000580947 */ /* 0x000fea0003800000 */
[----:B------:R-:W-:Y:S01]  /*7670*/  ULDC UR4, c[0x0][0x3f4] ;  /* 0x0000fd0000047ab9 */ /* 0x000fe20000000800 */
[----:B---3--:R-:W-:Y:S01]  /*7680*/  IMAD.MOV.U32 R8, RZ, RZ, R0 ;  /* 0x000000ffff087224 */ /* 0x008fe200078e0000 */
[----:B------:R-:W-:Y:S01]  /*7690*/  ISETP.GE.AND P3, PT, R207, UR4, PT ;  /* 0x00000004cf007c0c */ /* 0x000fe2000bf66270 */
[----:B--2---:R-:W-:Y:S01]  /*76a0*/  IMAD.MOV.U32 R9, RZ, RZ, R3 ;  /* 0x000000ffff097224 */ /* 0x004fe200078e0003 */
[----:B------:R-:W-:Y:S01]  /*76b0*/  ISETP.GE.AND P2, PT, R200, UR4, PT ;  /* 0x00000004c8007c0c */ /* 0x000fe2000bf46270 */
[----:B----4-:R-:W-:Y:S01]  /*76c0*/  IMAD.MOV.U32 R15, RZ, RZ, R5 ;  /* 0x000000ffff0f7224 */ /* 0x010fe200078e0005 */
[----:B------:R-:W-:-:S09]  /*76d0*/  CS2R R28, SRZ ;  /* 0x00000000001c7805 */ /* 0x000fd2000001ff00 */
[C---:B0-----:R-:W-:Y:S01]  /*76e0*/  @!P3 IMAD.SHL.U32 R13, R207.reuse, 0x2, RZ ;  /* 0x00000002cf0db824 */ /* 0x041fe200078e00ff */
[----:B------:R-:W-:Y:S01]  /*76f0*/  @!P3 SHF.L.U64.HI R24, R207, 0x1, R32 ;  /* 0x00000001cf18b819 */ /* 0x000fe20000010220 */
[----:B------:R-:W-:-:S03]  /*7700*/  @!P2 IMAD.WIDE R30, R200, 0x2, R8 ;  /* 0x00000002c81ea825 */ /* 0x000fc600078e0208 */
[-C--:B------:R-:W-:Y:S02]  /*7710*/  @!P3 IADD3 R8, P0, R0, R13.reuse, RZ ;  /* 0x0000000d0008b210 */ /* 0x080fe40007f1e0ff */
[----:B------:R-:W-:Y:S02]  /*7720*/  @!P3 IADD3 R12, P1, R14, R13, RZ ;  /* 0x0000000d0e0cb210 */ /* 0x000fe40007f3e0ff */
        /* <DEDUP_REMOVED lines=10> */
.L_x_2745:
[----:B------:R-:W-:Y:S05]  /*77d0*/  BSYNC B1 ;  /* 0x0000000000017941 */ /* 0x000fea0003800000 */
.L_x_2744:
[----:B0----5:R-:W-:Y:S01]  /*77e0*/  IMAD.MOV.U32 R8, RZ, RZ, R25 ;  /* 0x000000ffff087224 */ /* 0x021fe200078e0019 */
[----:B------:R-:W-:Y:S01]  /*77f0*/  UMOV UR4, 0xffffffff ;  /* 0xffffffff00047882 */ /* 0x000fe20000000000 */
[----:B---3--:R-:W-:Y:S02]  /*7800*/  IMAD.MOV.U32 R0, RZ, RZ, R26 ;  /* 0x000000ffff007224 */ /* 0x008fe400078e001a */
[----:B--2---:R-:W-:Y:S01]  /*7810*/  IMAD.MOV.U32 R3, RZ, RZ, R27 ;  /* 0x000000ffff037224 */ /* 0x004fe200078e001b */
[----:B------:R-:W-:Y:S01]  /*7820*/  PRMT R44, R8, 0x7610, R44 ;  /* 0x00007610082c7816 */ /* 0x000fe2000000002c */
[----:B----4-:R-:W-:Y:S02]  /*7830*/  IMAD.MOV.U32 R5, RZ, RZ, R24 ;  /* 0x000000ffff057224 */ /* 0x010fe400078e0018 */
[----:B------:R-:W-:Y:S01]  /*7840*/  IMAD.MOV.U32 R8, RZ, RZ, R21 ;  /* 0x000000ffff087224 */ /* 0x000fe200078e0015 */
[----:B------:R-:W-:Y:S01]  /*7850*/  PRMT R39, R0, 0x5410, R3 ;  /* 0x0000541000277816 */ /* 0x000fe20000000003 */
[----:B------:R-:W-:Y:S01]  /*7860*/  IMAD.MOV.U32 R0, RZ, RZ, R28 ;  /* 0x000000ffff007224 */ /* 0x000fe200078e001c */
[----:B------:R-:W-:Y:S01]  /*7870*/  PRMT R43, R5, 0x7610, R43 ;  /* 0x00007610052b7816 */ /* 0x000fe2000000002b */
[----:B------:R-:W-:Y:S01]  /*7880*/  IMAD.MOV.U32 R3, RZ, RZ, R29 ;  /* 0x000000ffff037224 */ /* 0x000fe200078e001d */
[----:B------:R-:W-:Y:S01]  /*7890*/  PRMT R46, R8, 0x7610, R46 ;  /* 0x00007610082e7816 */ /* 0x000fe2000000002e */
[----:B------:R-:W-:Y:S01]  /*78a0*/  IMAD.MOV.U32 R5, RZ, RZ, R20 ;  /* 0x000000ffff057224 */ /* 0x000fe200078e0014 */
[----:B------:R-:W-:-:S02]  /*78b0*/  PRMT R45, R0, 0x7610, R45 ;  /* 0x00007610002d7816 */ /* 0x000fc4000000002d */
[----:B------:R-:W-:Y:S02]  /*78c0*/  CS2R R8, SRZ ;  /* 0x0000000000087805 */ /* 0x000fe4000001ff00 */
[----:B------:R-:W-:Y:S02]  /*78d0*/  PRMT R43, R43, 0x5410, R3 ;  /* 0x000054102b2b7816 */ /* 0x000fe40000000003 */
[----:B------:R-:W-:Y:S01]  /*78e0*/  PRMT R44, R44, 0x5410, R5 ;  /* 0x000054102c2c7816 */ /* 0x000fe20000000005 */
[----:B------:R-:W-:Y:S06]  /*78f0*/  BRA.DIV UR4, `(.L_x_2746) ;  /* 0x000001de040c7947 */ /* 0x000fec000b800000 */
[----:B------:R0:W2:Y:S04]  /*7900*/  SHFL.IDX PT, R3, R7, 0x1, 0x1c1f ;  /* 0x003c1f0007037f89 */ /* 0x0000a800000e0000 */
[----:B------:R0:W3:Y:S04]  /*7910*/  SHFL.IDX PT, R0, R6, 0x1, 0x1c1f ;  /* 0x003c1f0006007f89 */ /* 0x0000e800000e0000 */
[----:B------:R0:W4:Y:S04]  /*7920*/  SHFL.IDX PT, R5, R10, 0x1, 0x1c1f ;  /* 0x003c1f000a057f89 */ /* 0x00012800000e0000 */
[----:B-1----:R-:W1:Y:S02]  /*7930*/  SHFL.IDX PT, R4, R4, 0x1, 0x1c1f ;  /* 0x003c1f0004047f89 */ /* 0x002e6400000e0000 */
.L_x_3070:
[----:B------:R-:W-:Y:S01]  /*7940*/  VIADD R41, R41, 0x40 ;  /* 0x0000004029297836 */ /* 0x000fe20000000000 */
[----:B0-----:R-:W-:Y:S01]  /*7950*/  LEA.HI R6, R232, R232, RZ, 0x1 ;  /* 0x000000e8e8067211 */ /* 0x001fe200078f08ff */
[----:B------:R-:W-:Y:S01]  /*7960*/  BSSY B1, `(.L_x_2747) ;  /* 0x000001e000017945 */ /* 0x000fe20003800000 */
[----:B------:R-:W-:Y:S02]  /*7970*/  CS2R R10, SRZ ;  /* 0x00000000000a7805 */ /* 0x000fe4000001ff00 */
[----:B------:R-:W-:Y:S02]  /*7980*/  CS2R R14, SRZ ;  /* 0x00000000000e7805 */ /* 0x000fe4000001ff00 */
[----:B------:R-:W-:Y:S02]  /*7990*/  ISETP.GE.AND P0, PT, R41, R42, PT ;  /* 0x0000002a2900720c */ /* 0x000fe40003f06270 */
[----:B------:R-:W-:Y:S02]  /*79a0*/  CS2R R12, SRZ ;  /* 0x00000000000c7805 */ /* 0x000fe4000001ff00 */
[----:B------:R-:W-:-:S05]  /*79b0*/  LOP3.LUT R7, R6, 0xfffffffe, RZ, 0xc0, !PT ;  /* 0xfffffffe06077812 */ /* 0x000fca00078ec0ff */
[----:B------:R-:W-:-:S05]  /*79c0*/  IMAD.IADD R7, R232, 0x1, -R7 ;  /* 0x00000001e8077824 */ /* 0x000fca00078e0a07 */
[----:B------:R-:W-:Y:S01]  /*79d0*/  SHF.L.U32 R40, R7, 0x1f, RZ ;  /* 0x0000001f07287819 */ /* 0x000fe200000006ff */
[----:B------:R-:W-:Y:S06]  /*79e0*/  @P0 BRA `(.L_x_2748) ;  /* 0x0000000000540947 */ /* 0x000fec0003800000 */
[----:B------:R-:W-:Y:S01]  /*79f0*/  ULDC UR4, c[0x0][0x3f4] ;  /* 0x0000fd0000047ab9 */ /* 0x000fe20000000800 */
[----:B---3--:R-:W-:Y:S01]  /*7a00*/  IMAD.MOV.U32 R6, RZ, RZ, R0 ;  /* 0x000000ffff067224 */ /* 0x008fe200078e0000 */
[----:B------:R-:W-:Y:S01]  /*7a10*/  ISETP.GE.AND P2, PT, R200, UR4, PT ;  /* 0x00000004c8007c0c */ /* 0x000fe2000bf46270 */
[----:B--2---:R-:W-:Y:S01]  /*7a20*/  IMAD.MOV.U32 R7, RZ, RZ, R3 ;  /* 0x000000ffff077224 */ /* 0x004fe200078e0003 */
[----:B------:R-:W-:Y:S02]  /*7a30*/  ISETP.GE.AND P3, PT, R207, UR4, PT ;  /* 0x00000004cf007c0c */ /* 0x000fe4000bf66270 */
[----:B------:R-:W-:-:S09]  /*7a40*/  CS2R R14, SRZ ;  /* 0x00000000000e7805 */ /* 0x000fd2000001ff00 */
[C---:B------:R-:W-:Y:S02]  /*7a50*/  @!P2 IMAD.WIDE R36, R200.reuse, 0x2, R6 ;  /* 0x00000002c824a825 */ /* 0x040fe400078e0206 */
[C---:B------:R-:W-:Y:S02]  /*7a60*/  @!P3 SHF.L.U64.HI R10, R207.reuse, 0x1, R32 ;  /* 0x00000001cf0ab819 */ /* 0x040fe40000010220 */
[----:B------:R-:W-:Y:S01]  /*7a70*/  @!P3 IMAD.SHL.U32 R7, R207, 0x2, RZ ;  /* 0x00000002cf07b824 */ /* 0x000fe200078e00ff */
[----:B------:R-:W-:Y:S02]  /*7a80*/  CS2R R8, SRZ ;  /* 0x0000000000087805 */ /* 0x000fe4000001ff00 */
[----:B------:R-:W-:Y:S01]  /*7a90*/  CS2R R12, SRZ ;  /* 0x00000000000c7805 */ /* 0x000fe2000001ff00 */
[----:B------:R0:W5:Y:S01]  /*7aa0*/  @!P2 LD.E.64 R14, desc[UR38][R36.64] ;  /* 0x00000026240ea980 */ /* 0x000162000c101b00 */
[----:B-1--4-:R-:W-:Y:S01]  /*7ab0*/  @!P2 IMAD.WIDE R32, R200, 0x2, R4 ;  /* 0x00000002c820a825 */ /* 0x012fe200078e0204 */
[----:B------:R-:W-:-:S02]  /*7ac0*/  @!P3 IADD3 R30, P0, R0, R7, RZ ;  /* 0x00000007001eb210 */ /* 0x000fc40007f1e0ff */
[----:B------:R-:W-:Y:S02]  /*7ad0*/  @!P3 IADD3 R6, P1, R4, R7, RZ ;  /* 0x000000070406b210 */ /* 0x000fe40007f3e0ff */
[----:B------:R0:W5:Y:S01]  /*7ae0*/  @!P2 LD.E.64 R8, desc[UR38][R32.64] ;  /* 0x000000262008a980 */ /* 0x000162000c101b00 */
[--C-:B------:R-:W-:Y:S02]  /*7af0*/  @!P3 IMAD.X R31, R3, 0x1, R10.reuse, P0 ;  /* 0x00000001031fb824 */ /* 0x100fe400000e060a */
[----:B------:R-:W-:Y:S01]  /*7b00*/  @!P3 IMAD.X R7, R5, 0x1, R10, P1 ;  /* 0x000000010507b824 */ /* 0x000fe200008e060a */
[----:B------:R-:W-:Y:S02]  /*7b10*/  CS2R R10, SRZ ;  /* 0x00000000000a7805 */ /* 0x000fe4000001ff00 */
[----:B------:R0:W5:Y:S04]  /*7b20*/  @!P3 LD.E.64 R12, desc[UR38][R30.64] ;  /* 0x000000261e0cb980 */ /* 0x000168000c101b00 */
[----:B------:R0:W5:Y:S02]  /*7b30*/  @!P3 LD.E.64 R10, desc[UR38][R6.64] ;  /* 0x00000026060ab980 */ /* 0x000164000c101b00 */
.L_x_2748:
[----:B------:R-:W-:Y:S05]  /*7b40*/  BSYNC B1 ;  /* 0x0000000000017941 */ /* 0x000fea0003800000 */
.L_x_2747:
[----:B------:R-:W2:Y:S01]  /*7b50*/  SYNCS.PHASECHK.TRANS64.TRYWAIT P0, [R19+URZ+0x22800], R40 ;  /* 0x02280028130075a7 */ /* 0x000ea2000800017f */
[----:B---3--:R-:W-:Y:S01]  /*7b60*/  IMAD.SHL.U32 R0, R38, 0x40, RZ ;  /* 0x0000004026007824 */ /* 0x008fe200078e00ff */
[----:B0-----:R-:W-:Y:S01]  /*7b70*/  VIADDMNMX R30, R42, -R209, 0x80, PT ;  /* 0x000000802a1e7446 */ /* 0x001fe200038009d1 */
[----:B-1---5:R-:W-:Y:S01]  /*7b80*/  IMAD.MOV.U32 R4, RZ, RZ, R8 ;  /* 0x000000ffff047224 */ /* 0x022fe200078e0008 */
[----:B------:R-:W-:Y:S01]  /*7b90*/  BSSY B1, `(.L_x_2749) ;  /* 0x000001a000017945 */ /* 0x000fe20003800000 */
[----:B----4-:R-:W-:Y:S01]  /*7ba0*/  IMAD.MOV.U32 R5, RZ, RZ, R11 ;  /* 0x000000ffff057224 */ /* 0x010fe200078e000b */
[----:B--2---:R-:W-:Y:S01]  /*7bb0*/  LOP3.LUT R3, R0, 0x1c0, RZ, 0xc0, !PT ;  /* 0x000001c000037812 */ /* 0x004fe200078ec0ff */
[----:B------:R-:W-:Y:S01]  /*7bc0*/  IMAD.MOV.U32 R6, RZ, RZ, R14 ;  /* 0x000000ffff067224 */ /* 0x000fe200078e000e */
[----:B------:R-:W-:Y:S01]  /*7bd0*/  PRMT R41, R4, 0x7610, R41 ;  /* 0x0000761004297816 */ /* 0x000fe20000000029 */
[----:B------:R-:W-:Y:S01]  /*7be0*/  IMAD.MOV.U32 R4, RZ, RZ, R10 ;  /* 0x000000ffff047224 */ /* 0x000fe200078e000a */
[----:B------:R-:W-:-:S02]  /*7bf0*/  LOP3.LUT R0, R3, 0x18, R16, 0xf8, !PT ;  /* 0x0000001803007812 */ /* 0x000fc400078ef810 */
[----:B------:R-:W-:Y:S02]  /*7c00*/  SHF.R.U32.HI R3, RZ, 0x3, R3 ;  /* 0x00000003ff037819 */ /* 0x000fe40000011603 */
[----:B------:R-:W-:Y:S01]  /*7c10*/  PRMT R45, R45, 0x5410, R4 ;  /* 0x000054102d2d7816 */ /* 0x000fe20000000004 */
[----:B------:R-:W-:Y:S01]  /*7c20*/  IMAD.MOV.U32 R4, RZ, RZ, R15 ;  /* 0x000000ffff047224 */ /* 0x000fe200078e000f */
[----:B------:R-:W-:Y:S01]  /*7c30*/  LOP3.LUT R3, R0, R3, RZ, 0x3c, !PT ;  /* 0x0000000300037212 */ /* 0x000fe200078e3cff */
[----:B------:R-:W-:Y:S01]  /*7c40*/  IMAD.MOV.U32 R0, RZ, RZ, R9 ;  /* 0x000000ffff007224 */ /* 0x000fe200078e0009 */
[----:B------:R-:W-:Y:S01]  /*7c50*/  PRMT R47, R5, 0x7610, R47 ;  /* 0x00007610052f7816 */ /* 0x000fe2000000002f */
[----:B------:R-:W-:Y:S01]  /*7c60*/  IMAD.MOV.U32 R5, RZ, RZ, R12 ;  /* 0x000000ffff057224 */ /* 0x000fe200078e000c */
[----:B------:R-:W-:Y:S02]  /*7c70*/  PRMT R42, R4, 0x7610, R42 ;  /* 0x00007610042a7816 */ /* 0x000fe4000000002a */
[----:B------:R-:W-:Y:S01]  /*7c80*/  PRMT R41, R41, 0x5410, R0 ;  /* 0x0000541029297816 */ /* 0x000fe20000000000 */
[----:B------:R-:W-:Y:S01]  /*7c90*/  IMAD R0, R220, 0x200, R3 ;  /* 0x00000200dc007824 */ /* 0x000fe200078e0203 */
[----:B------:R-:W-:Y:S01]  /*7ca0*/  PRMT R48, R5, 0x7610, R48 ;  /* 0x0000761005307816 */ /* 0x000fe20000000030 */
[----:B------:R-:W-:Y:S01]  /*7cb0*/  IMAD.MOV.U32 R5, RZ, RZ, R13 ;  /* 0x000000ffff057224 */ /* 0x000fe200078e000d */
[----:B------:R-:W-:Y:S01]  /*7cc0*/  LOP3.LUT P2, RZ, R38, 0x4, RZ, 0xc0, !PT ;  /* 0x0000000426ff7812 */ /* 0x000fe2000784c0ff */
[----:B------:R-:W-:Y:S01]  /*7cd0*/  IMAD R3, R0, 0x2, R19 ;  /* 0x0000000200037824 */ /* 0x000fe200078e0213 */
[----:B------:R-:W-:-:S02]  /*7ce0*/  PRMT R46, R46, 0x5410, R6 ;  /* 0x000054102e2e7816 */ /* 0x000fc40000000006 */
[----:B------:R-:W-:Y:S01]  /*7cf0*/  ISETP.GE.AND P1, PT, R23, R30, PT ;  /* 0x0000001e1700720c */ /* 0x000fe20003f26270 */
[C---:B------:R-:W-:Y:S02]  /*7d00*/  VIADD R4, R3.reuse, 0x18400 ;  /* 0x0001840003047836 */ /* 0x040fe40000000000 */
[----:B------:R-:W-:Y:S01]  /*7d10*/  VIADD R0, R3, 0x18440 ;  /* 0x0001844003007836 */ /* 0x000fe20000000000 */
[----:B------:R-:W-:Y:S09]  /*7d20*/  @!P0 BRA `(.L_x_2750) ;  /* 0x000001d800748947 */ /* 0x000ff20003800000 */
.L_x_3071:
[----:B------:R-:W-:Y:S05]  /*7d30*/  BSYNC B1 ;  /* 0x0000000000017941 */ /* 0x000fea0003800000 */
.L_x_2749:
[----:B------:R-:W-:Y:S01]  /*7d40*/  BSSY B1, `(.L_x_2751) ;  /* 0x0000067000017945 */ /* 0x000fe20003800000 */
[----:B------:R-:W-:Y:S01]  /*7d50*/  PRMT R42, R42, 0x5410, R5 ;  /* 0x000054102a2a7816 */ /* 0x000fe20000000005 */
[----:B------:R-:W-:Y:S02]  /*7d60*/  @P2 VIADD R0, R4, 0xffffffc0 ;  /* 0xffffffc004002836 */ /* 0x000fe40000000000 */
[----:B------:R-:W-:Y:S05]  /*7d70*/  @P1 BRA `(.L_x_2752) ;  /* 0x00000004008c1947 */ /* 0x000fea0003800000 */
[----:B------:R-:W1:Y:S01]  /*7d80*/  LDC R4, c[0x0][0x3f4] ;  /* 0x0000fd00ff047b82 */ /* 0x000e620000000800 */
[----:B------:R-:W-:Y:S01]  /*7d90*/  BSSY B2, `(.L_x_2753) ;  /* 0x0000032000027945 */ /* 0x000fe20003800000 */
[-C--:B-1----:R-:W-:Y:S02]  /*7da0*/  ISETP.GE.AND P0, PT, R200, R4.reuse, PT ;  /* 0x00000004c800720c */ /* 0x082fe40003f06270 */
[----:B------:R-:W-:-:S11]  /*7db0*/  ISETP.GE.AND P1, PT, R207, R4, PT ;  /* 0x00000004cf00720c */ /* 0x000fd60003f26270 */
[----:B------:R-:W-:Y:S05]  /*7dc0*/  @P0 BRA `(.L_x_2754) ;  /* 0x0000000000b80947 */ /* 0x000fea0003800000 */
[----:B------:R-:W1:Y:S01]  /*7dd0*/  LDS.128 R4, [R3+0x18400] ;  /* 0x0184000003047984 */ /* 0x000e620000000c00 */
[----:B------:R-:W-:Y:S02]  /*7de0*/  SHF.R.U32.HI R36, RZ, 0x10, R27 ;  /* 0x00000010ff247819 */ /* 0x000fe4000001161b */
[----:B------:R-:W-:Y:S02]  /*7df0*/  SHF.R.U32.HI R32, RZ, 0x10, R29 ;  /* 0x00000010ff207819 */ /* 0x000fe4000001161d */
[----:B------:R-:W-:Y:S02]  /*7e00*/  PRMT R36, R39, 0x5432, R36 ;  /* 0x0000543227247816 */ /* 0x000fe40000000024 */
[----:B------:R-:W-:Y:S02]  /*7e10*/  PRMT R32, R43, 0x5432, R32 ;  /* 0x000054322b207816 */ /* 0x000fe40000000020 */
[----:B------:R-:W-:Y:S01]  /*7e20*/  SHF.R.U64 R35, R26, 0x10, R27 ;  /* 0x000000101a237819 */ /* 0x000fe2000000121b */
[----:B------:R-:W-:Y:S01]  /*7e30*/  IMAD.U32 R37, R36, 0x10000, RZ ;  /* 0x0001000024257824 */ /* 0x000fe200078e00ff */
[----:B------:R-:W-:Y:S01]  /*7e40*/  SHF.R.U64 R31, R28, 0x10, R29 ;  /* 0x000000101c1f7819 */ /* 0x000fe2000000121d */
[----:B------:R-:W-:Y:S01]  /*7e50*/  IMAD.U32 R33, R32, 0x10000, RZ ;  /* 0x0001000020217824 */ /* 0x000fe200078e00ff */
[----:B------:R-:W-:-:S02]  /*7e60*/  LOP3.LUT R36, R36, 0xffff0000, RZ, 0xc0, !PT ;  /* 0xffff000024247812 */ /* 0x000fc400078ec0ff */
[----:B------:R-:W-:Y:S02]  /*7e70*/  PRMT R35, R39, 0x5410, R35 ;  /* 0x0000541027237816 */ /* 0x000fe40000000023 */
[----:B------:R-:W-:Y:S02]  /*7e80*/  LOP3.LUT R32, R32, 0xffff0000, RZ, 0xc0, !PT ;  /* 0xffff000020207812 */ /* 0x000fe400078ec0ff */
[----:B------:R-:W-:Y:S02]  /*7e90*/  PRMT R31, R45, 0x5410, R31 ;  /* 0x000054102d1f7816 */ /* 0x000fe4000000001f */
[C---:B-1----:R-:W-:Y:S01]  /*7ea0*/  LOP3.LUT R27, R6.reuse, 0xffff0000, RZ, 0xc0, !PT ;  /* 0xffff0000061b7812 */ /* 0x042fe200078ec0ff */
[----:B------:R-:W-:Y:S01]  /*7eb0*/  IMAD.U32 R26, R6, 0x10000, RZ ;  /* 0x00010000061a7824 */ /* 0x000fe200078e00ff */
[C---:B------:R-:W-:Y:S01]  /*7ec0*/  LOP3.LUT R29, R7.reuse, 0xffff0000, RZ, 0xc0, !PT ;  /* 0xffff0000071d7812 */ /* 0x040fe200078ec0ff */
[----:B------:R-:W-:Y:S02]  /*7ed0*/  IMAD.U32 R28, R7, 0x10000, RZ ;  /* 0x00010000071c7824 */ /* 0x000fe400078e00ff */
[C---:B------:R-:W-:Y:S01]  /*7ee0*/  FMUL.FTZ R39, R27.reuse, R37 ;  /* 0x000000251b277220 */ /* 0x040fe20000410000 */
[----:B------:R-:W-:Y:S01]  /*7ef0*/  FMUL.FTZ R38, R27, R33 ;  /* 0x000000211b267220 */ /* 0x000fe20000410000 */
[----:B------:R-:W-:Y:S01]  /*7f00*/  FMUL.FTZ R27, R29, R36 ;  /* 0x000000241d1b7220 */ /* 0x000fe20000410000 */
[----:B------:R-:W-:-:S02]  /*7f10*/  IMAD.U32 R6, R4, 0x10000, RZ ;  /* 0x0001000004067824 */ /* 0x000fc400078e00ff */
[C---:B------:R-:W-:Y:S01]  /*7f20*/  FFMA.FTZ R39, R26.reuse, R33, -R39 ;  /* 0x000000211a277223 */ /* 0x040fe20000010827 */
[----:B------:R-:W-:Y:S01]  /*7f30*/  FFMA.FTZ R38, R26, R37, R38 ;  /* 0x000000251a267223 */ /* 0x000fe20000010026 */
[----:B------:R-:W-:Y:S02]  /*7f40*/  IMAD.U32 R7, R5, 0x10000, RZ ;  /* 0x0001000005077824 */ /* 0x000fe400078e00ff */
[-C--:B------:R-:W-:Y:S01]  /*7f50*/  FMUL.FTZ R33, R29, R32.reuse ;  /* 0x000000201d217220 */ /* 0x080fe20000410000 */
[----:B------:R-:W-:Y:S01]  /*7f60*/  FFMA.FTZ R37, R28, R32, -R27 ;  /* 0x000000201c257223 */ /* 0x000fe2000001081b */
[----:B------:R-:W-:Y:S01]  /*7f70*/  LOP3.LUT R4, R4, 0xffff0000, RZ, 0xc0, !PT ;  /* 0xffff000004047812 */ /* 0x000fe200078ec0ff */
[----:B------:R-:W-:Y:S01]  /*7f80*/  IMAD.U32 R29, R35, 0x10000, RZ ;  /* 0x00010000231d7824 */ /* 0x000fe200078e00ff */
[----:B------:R-:W-:Y:S01]  /*7f90*/  LOP3.LUT R5, R5, 0xffff0000, RZ, 0xc0, !PT ;  /* 0xffff000005057812 */ /* 0x000fe200078ec0ff */
[----:B------:R-:W-:Y:S01]  /*7fa0*/  IMAD.U32 R27, R31, 0x10000, RZ ;  /* 0x000100001f1b7824 */ /* 0x000fe200078e00ff */
[----:B------:R-:W-:Y:S01]  /*7fb0*/  LOP3.LUT R32, R35, 0xffff0000, RZ, 0xc0, !PT ;  /* 0xffff000023207812 */ /* 0x000fe200078ec0ff */
[----:B0-----:R-:W-:Y:S01]  /*7fc0*/  FFMA.FTZ R40, R28, R36, R33 ;  /* 0x000000241c287223 */ /* 0x001fe20000010021 */
[----:B------:R-:W-:Y:S01]  /*7fd0*/  LOP3.LUT R26, R31, 0xffff0000, RZ, 0xc0, !PT ;  /* 0xffff00001f1a7812 */ /* 0x000fe200078ec0ff */
[C---:B------:R-:W-:Y:S01]  /*7fe0*/  FMUL.FTZ R31, R4.reuse, R29 ;  /* 0x0000001d041f7220 */ /* 0x040fe20000410000 */
[----:B------:R-:W-:Y:S01]  /*7ff0*/  FMUL.FTZ R28, R4, R27 ;  /* 0x0000001b041c7220 */ /* 0x000fe20000410000 */
[----:B------:R-:W-:-:S02]  /*8000*/  FMUL.FTZ R36, R5, R32 ;  /* 0x0000002005247220 */ /* 0x000fc40000410000 */
[-C--:B------:R-:W-:Y:S01]  /*8010*/  FMUL.FTZ R33, R5, R26.reuse ;  /* 0x0000001a05217220 */ /* 0x080fe20000410000 */
[C---:B------:R-:W-:Y:S01]  /*8020*/  FFMA.FTZ R4, R6.reuse, R27, -R31 ;  /* 0x0000001b06047223 */ /* 0x040fe2000001081f */
[----:B------:R-:W-:Y:S01]  /*8030*/  FFMA.FTZ R29, R6, R29, R28 ;  /* 0x0000001d061d7223 */ /* 0x000fe2000001001c */
[C---:B------:R-:W-:Y:S01]  /*8040*/  FFMA.FTZ R5, R7.reuse, R26, -R36 ;  /* 0x0000001a07057223 */ /* 0x040fe20000010824 */
[----:B------:R-:W-:Y:S01]  /*8050*/  FFMA.FTZ R32, R7, R32, R33 ;  /* 0x0000002007207223 */ /* 0x000fe20000010021 */
[----:B------:R-:W-:Y:S02]  /*8060*/  F2FP.BF16.F32.PACK_AB R6, R38, R39 ;  /* 0x000000272606723e */ /* 0x000fe400000010ff */
[----:B------:R-:W-:Y:S02]  /*8070*/  F2FP.BF16.F32.PACK_AB R7, R40, R37 ;  /* 0x000000252807723e */ /* 0x000fe400000010ff */
[----:B------:R-:W-:Y:S02]  /*8080*/  F2FP.BF16.F32.PACK_AB R4, R29, R4 ;  /* 0x000000041d04723e */ /* 0x000fe400000010ff */
[----:B------:R-:W-:-:S05]  /*8090*/  F2FP.BF16.F32.PACK_AB R5, R32, R5 ;  /* 0x000000052005723e */ /* 0x000fca00000010ff */
[----:B------:R1:W-:Y:S02]  /*80a0*/  STS.128 [R3+0x18400], R4 ;  /* 0x0184000403007388 */ /* 0x0003e40000000c00 */
.L_x_2754:
[----:B------:R-:W-:Y:S05]  /*80b0*/  BSYNC B2 ;  /* 0x0000000000027941 */ /* 0x000fea0003800000 */
.L_x_2753:
[----:B------:R-:W-:Y:S05]  /*80c0*/  @P1 BRA `(.L_x_2752) ;  /* 0x0000000000b81947 */ /* 0x000fea0003800000 */
[----:B-1----:R-:W1:Y:S01]  /*80d0*/  LDS.128 R4, [R0] ;  /* 0x0000000000047984 */ /* 0x002e620000000c00 */
        /* <DEDUP_REMOVED lines=8> */
[----:B------:R-:W-:-:S02]  /*8160*/  PRMT R26, R44, 0x5432, R26 ;  /* 0x000054322c1a7816 */ /* 0x000fc4000000001a */
[----:B------:R-:W-:Y:S02]  /*8170*/  LOP3.LUT R31, R31, 0xffff0000, RZ, 0xc0, !PT ;  /* 0xffff00001f1f7812 */ /* 0x000fe400078ec0ff */
        /* <DEDUP_REMOVED lines=8> */
[C---:B------:R-:W-:Y:S01]  /*8200*/  IMAD.U32 R6, R4.reuse, 0x10000, RZ ;  /* 0x0001000004067824 */ /* 0x040fe200078e00ff */
[----:B------:R-:W-:Y:S01]  /*8210*/  LOP3.LUT R4, R4, 0xffff0000, RZ, 0xc0, !PT ;  /* 0xffff000004047812 */ /* 0x000fe200078ec0ff */
[----:B------:R-:W-:-:S02]  /*8220*/  IMAD.U32 R7, R5, 0x10000, RZ ;  /* 0x0001000005077824 */ /* 0x000fc400078e00ff */
[C---:B------:R-:W-:Y:S01]  /*8230*/  FFMA.FTZ R32, R20.reuse, R32, R21 ;  /* 0x0000002014207223 */ /* 0x040fe20000010015 */
[----:B------:R-:W-:Y:S01]  /*8240*/  FFMA.FTZ R33, R20, R28, -R33 ;  /* 0x0000001c14217223 */ /* 0x000fe20000010821 */
[C---:B------:R-:W-:Y:S01]  /*8250*/  IMAD.U32 R21, R26.reuse, 0x10000, RZ ;  /* 0x000100001a157824 */ /* 0x040fe200078e00ff */
[----:B------:R-:W-:Y:S01]  /*8260*/  LOP3.LUT R5, R5, 0xffff0000, RZ, 0xc0, !PT ;  /* 0xffff000005057812 */ /* 0x000fe200078ec0ff */
[C---:B------:R-:W-:Y:S01]  /*8270*/  FMUL.FTZ R35, R25.reuse, R31 ;  /* 0x0000001f19237220 */ /* 0x040fe20000410000 */
[-C--:B------:R-:W-:Y:S01]  /*8280*/  FMUL.FTZ R37, R25, R27.reuse ;  /* 0x0000001b19257220 */ /* 0x080fe20000410000 */
[C---:B------:R-:W-:Y:S01]  /*8290*/  LOP3.LUT R20, R29.reuse, 0xffff0000, RZ, 0xc0, !PT ;  /* 0xffff00001d147812 */ /* 0x040fe200078ec0ff */
[----:B------:R-:W-:Y:S01]  /*82a0*/  IMAD.U32 R25, R29, 0x10000, RZ ;  /* 0x000100001d197824 */ /* 0x000fe200078e00ff */
[----:B------:R-:W-:Y:S01]  /*82b0*/  LOP3.LUT R26, R26, 0xffff0000, RZ, 0xc0, !PT ;  /* 0xffff00001a1a7812 */ /* 0x000fe200078ec0ff */
[C---:B------:R-:W-:Y:S01]  /*82c0*/  FFMA.FTZ R35, R24.reuse, R27, -R35 ;  /* 0x0000001b18237223 */ /* 0x040fe20000010823 */
[----:B------:R-:W-:Y:S01]  /*82d0*/  FFMA.FTZ R36, R24, R31, R37 ;  /* 0x0000001f18247223 */ /* 0x000fe20000010025 */
        /* <DEDUP_REMOVED lines=13> */
.L_x_2752:
[----:B------:R-:W-:Y:S05]  /*83b0*/  BSYNC B1 ;  /* 0x0000000000017941 */ /* 0x000fea0003800000 */
.L_x_2751:
        /* <DEDUP_REMOVED lines=17> */
[----:B------:R-:W-:Y:S02]  /*84d0*/  LOP3.LUT R21, R21, 0xffff0000, RZ, 0xc0, !PT ;  /* 0xffff000015157812 */ /* 0x000fe400078ec0ff */
[----:B------:R-:W-:Y:S02]  /*84e0*/  PRMT R20, R46, 0x5432, R20 ;  /* 0x000054322e147816 */ /* 0x000fe40000000014 */
        /* <DEDUP_REMOVED lines=11> */
[-C--:B------:R-:W-:Y:S01]  /*85a0*/  FFMA.FTZ R27, R14, R21.reuse, -R9 ;  /* 0x000000150e1b7223 */ /* 0x080fe20000010809 */
[C---:B------:R-:W-:Y:S01]  /*85b0*/  IMAD.U32 R7, R5.reuse, 0x10000, RZ ;  /* 0x0001000005077824 */ /* 0x040fe200078e00ff */
[----:B------:R-:W-:Y:S01]  /*85c0*/  LOP3.LUT R4, R4, 0xffff0000, RZ, 0xc0, !PT ;  /* 0xffff000004047812 */ /* 0x000fe200078ec0ff */
[C---:B------:R-:W-:Y:S01]  /*85d0*/  IMAD.U32 R9, R20.reuse, 0x10000, RZ ;  /* 0x0001000014097824 */ /* 0x040fe200078e00ff */
[----:B------:R-:W-:Y:S01]  /*85e0*/  LOP3.LUT R5, R5, 0xffff0000, RZ, 0xc0, !PT ;  /* 0xffff000005057812 */ /* 0x000fe200078ec0ff */
[----:B------:R-:W-:Y:S01]  /*85f0*/  FMUL.FTZ R31, R15, R21 ;  /* 0x000000150f1f7220 */ /* 0x000fe20000410000 */
[C---:B------:R-:W-:Y:S01]  /*8600*/  LOP3.LUT R8, R25.reuse, 0xffff0000, RZ, 0xc0, !PT ;  /* 0xffff000019087812 */ /* 0x040fe200078ec0ff */
[----:B------:R-:W-:Y:S01]  /*8610*/  IMAD.U32 R15, R25, 0x10000, RZ ;  /* 0x00010000190f7824 */ /* 0x000fe200078e00ff */
[----:B------:R-:W-:Y:S01]  /*8620*/  LOP3.LUT R20, R20, 0xffff0000, RZ, 0xc0, !PT ;  /* 0xffff000014147812 */ /* 0x000fe200078ec0ff */
        /* <DEDUP_REMOVED lines=12> */
[----:B------:R-:W-:-:S05]  /*86f0*/  F2FP.BF16.F32.PACK_AB R5, R8, R5 ;  /* 0x000000050805723e */ /* 0x000fca00000010ff */
[----:B------:R1:W-:Y:S02]  /*8700*/  STS.128 [R3+0x1a400], R4 ;  /* 0x01a4000403007388 */ /* 0x0003e40000000c00 */
.L_x_2757:
[----:B------:R-:W-:Y:S05]  /*8710*/  BSYNC B1 ;  /* 0x0000000000017941 */ /* 0x000fea0003800000 */
.L_x_2756:
[----:B------:R-:W-:Y:S05]  /*8720*/  @P1 BRA `(.L_x_2755) ;  /* 0x0000001400e81947 */ /* 0x000fea0003800000 */
[----:B-1----:R-:W1:Y:S01]  /*8730*/  LDS.128 R4, [R0+0x2000] ;  /* 0x0020000000047984 */ /* 0x002e620000000c00 */
[----:B------:R-:W-:Y:S02]  /*8740*/  SHF.R.U64 R3, R12, 0x10, R13 ;  /* 0x000000100c037819 */ /* 0x000fe4000000120d */
[----:B------:R-:W-:Y:S02]  /*8750*/  SHF.R.U32.HI R15, RZ, 0x10, R11 ;  /* 0x00000010ff0f7819 */ /* 0x000fe4000001160b */
[----:B------:R-:W-:Y:S02]  /*8760*/  SHF.R.U32.HI R12, RZ, 0x10, R13 ;  /* 0x00000010ff0c7819 */ /* 0x000fe4000001160d */
[----:B------:R-:W-:Y:S02]  /*8770*/  PRMT R15, R47, 0x5410, R15 ;  /* 0x000054102f0f7816 */ /* 0x000fe4000000000f */
[----:B------:R-:W-:Y:S02]  /*8780*/  PRMT R12, R42, 0x5432, R12 ;  /* 0x000054322a0c7816 */ /* 0x000fe4000000000c */
[----:B------:R-:W-:Y:S01]  /*8790*/  SHF.R.U64 R14, R10, 0x10, R11 ;  /* 0x000000100a0e7819 */ /* 0x000fe2000000120b */
[C---:B------:R-:W-:Y:S01]  /*87a0*/  IMAD.U32 R20, R15.reuse, 0x10000, RZ ;  /* 0x000100000f147824 */ /* 0x040fe200078e00ff */
[----:B------:R-:W-:Y:S01]  /*87b0*/  LOP3.LUT R15, R15, 0xffff0000, RZ, 0xc0, !PT ;  /* 0xffff00000f0f7812 */ /* 0x000fe200078ec0ff */
[C---:B------:R-:W-:Y:S01]  /*87c0*/  IMAD.U32 R13, R12.reuse, 0x10000, RZ ;  /* 0x000100000c0d7824 */ /* 0x040fe200078e00ff */
[----:B------:R-:W-:-:S02]  /*87d0*/  LOP3.LUT R12, R12, 0xffff0000, RZ, 0xc0, !PT ;  /* 0xffff00000c0c7812 */ /* 0x000fc400078ec0ff */
[----:B------:R-:W-:Y:S02]  /*87e0*/  PRMT R11, R48, 0x5410, R3 ;  /* 0x00005410300b7816 */ /* 0x000fe40000000003 */
[----:B------:R-:W-:Y:S02]  /*87f0*/  PRMT R14, R45, 0x5432, R14 ;  /* 0x000054322d0e7816 */ /* 0x000fe4000000000e */
[C---:B-1----:R-:W-:Y:S01]  /*8800*/  LOP3.LUT R9, R6.reuse, 0xffff0000, RZ, 0xc0, !PT ;  /* 0xffff000006097812 */ /* 0x042fe200078ec0ff */
[C---:B------:R-:W-:Y:S01]  /*8810*/  IMAD.U32 R10, R7.reuse, 0x10000, RZ ;  /* 0x00010000070a7824 */ /* 0x040fe200078e00ff */
[----:B------:R-:W-:Y:S01]  /*8820*/  LOP3.LUT R7, R7, 0xffff0000, RZ, 0xc0, !PT ;  /* 0xffff000007077812 */ /* 0x000fe200078ec0ff */
[----:B------:R-:W-:Y:S02]  /*8830*/  IMAD.U32 R8, R6, 0x10000, RZ ;  /* 0x0001000006087824 */ /* 0x000fe400078e00ff */
[C---:B------:R-:W-:Y:S01]  /*8840*/  FMUL.FTZ R21, R9.reuse, R20 ;  /* 0x0000001409157220 */ /* 0x040fe20000410000 */
[----:B------:R-:W-:Y:S01]  /*8850*/  FMUL.FTZ R9, R9, R13 ;  /* 0x0000000d09097220 */ /* 0x000fe20000410000 */
[----:B------:R-:W-:Y:S01]  /*8860*/  FMUL.FTZ R25, R7, R15 ;  /* 0x0000000f07197220 */ /* 0x000fe20000410000 */
[----:B------:R-:W-:-:S02]  /*8870*/  IMAD.U32 R3, R4, 0x10000, RZ ;  /* 0x0001000004037824 */ /* 0x000fc400078e00ff */
[C---:B------:R-:W-:Y:S01]  /*8880*/  FFMA.FTZ R21, R8.reuse, R13, -R21 ;  /* 0x0000000d08157223 */ /* 0x040fe20000010815 */
        /* <DEDUP_REMOVED lines=9> */
[----:B------:R-:W-:Y:S01]  /*8920*/  LOP3.LUT R11, R11, 0xffff0000, RZ, 0xc0, !PT ;  /* 0xffff00000b0b7812 */ /* 0x000fe200078ec0ff */
        /* <DEDUP_REMOVED lines=13> */
[----:B------:R3:W-:Y:S01]  /*8a00*/  STS.128 [R0+0x2000], R4 ;  /* 0x0020000400007388 */ /* 0x0007e20000000c00 */
[----:B------:R-:W-:Y:S05]  /*8a10*/  BRA `(.L_x_2755) ;  /* 0x00000014002c7947 */ /* 0x000fea0003800000 */
.L_x_2742:
[----:B------:R-:W1:Y:S01]  /*8a20*/  LDC R36, c[0x0][0x448] ;  /* 0x00011200ff247b82 */ /* 0x000e620000000800 */
[----:B------:R-:W-:Y:S01]  /*8a30*/  IMAD R3, R26, 0x40, R41 ;  /* 0x000000401a037824 */ /* 0x000fe200078e0229 */
[----:B------:R-:W-:Y:S01]  /*8a40*/  ULDC.64 UR4, c[0x0][0x3f8] ;  /* 0x0000fe0000047ab9 */ /* 0x000fe20000000a00 */
[----:B------:R-:W-:Y:S01]  /*8a50*/  ULDC.64 UR6, c[0x0][0x408] ;  /* 0x0001020000067ab9 */ /* 0x000fe20000000a00 */
[----:B------:R-:W-:Y:S01]  /*8a60*/  IMAD.MOV.U32 R26, RZ, RZ, R24 ;  /* 0x000000ffff1a7224 */ /* 0x000fe200078e0018 */
[----:B------:R-:W-:Y:S01]  /*8a70*/  SHF.R.S32.HI R43, RZ, 0x1f, R16 ;  /* 0x0000001fff2b7819 */ /* 0x000fe20000011410 */
[----:B------:R-:W-:Y:S01]  /*8a80*/  IMAD.MOV.U32 R4, RZ, RZ, R152 ;  /* 0x000000ffff047224 */ /* 0x000fe200078e0098 */
[----:B-1----:R-:W-:-:S13]  /*8a90*/  ISETP.NE.AND P0, PT, R36, 0x1, PT ;  /* 0x000000012400780c */ /* 0x002fda0003f05270 */
[----:B------:R-:W1:Y:S08]  /*8aa0*/  @P0 LDC R0, c[0x0][0x44c] ;  /* 0x00011300ff000b82 */ /* 0x000e700000000800 */
[----:B------:R-:W2:Y:S01]  /*8ab0*/  @P0 LDC R5, c[0x0][0x450] ;  /* 0x00011400ff050b82 */ /* 0x000ea20000000800 */
[----:B-1----:R-:W-:-:S05]  /*8ac0*/  @P0 IMAD.HI.U32 R0, R3, R0, RZ ;  /* 0x0000000003000227 */ /* 0x002fca00078e00ff */
[----:B--2---:R-:W-:Y:S01]  /*8ad0*/  @P0 SHF.R.U32.HI R3, RZ, R5, R0 ;  /* 0x00000005ff030219 */ /* 0x004fe20000011600 */
[----:B------:R-:W-:-:S03]  /*8ae0*/  IMAD.MOV.U32 R5, RZ, RZ, R29 ;  /* 0x000000ffff057224 */ /* 0x000fc600078e001d */
        /* <DEDUP_REMOVED lines=17> */
[----:B------:R-:W1:Y:S01]  /*8c00*/  LDC R39, c[0x0][0x3f4] ;  /* 0x0000fd00ff277b82 */ /* 0x000e620000000800 */
[----:B------:R-:W2:Y:S01]  /*8c10*/  SHFL.IDX PT, R3, R25, RZ, 0x1c1f ;  /* 0x001c1fff19037589 */ /* 0x000ea200000e0000 */
[----:B------:R-:W-:-:S03]  /*8c20*/  IMAD R36, R203, R36, RZ ;  /* 0x00000024cb247224 */ /* 0x000fc600078e02ff */
[----:B------:R-:W3:Y:S04]  /*8c30*/  SHFL.IDX PT, R0, R26, RZ, 0x1c1f ;  /* 0x001c1fff1a007589 */ /* 0x000ee800000e0000 */
[----:B------:R-:W4:Y:S04]  /*8c40*/  SHFL.IDX PT, R14, R27, RZ, 0x1c1f ;  /* 0x001c1fff1b0e7589 */ /* 0x000f2800000e0000 */
[----:B------:R-:W5:Y:S01]  /*8c50*/  SHFL.IDX PT, R4, R24, RZ, 0x1c1f ;  /* 0x001c1fff18047589 */ /* 0x000f6200000e0000 */
[----:B-1----:R-:W-:-:S04]  /*8c60*/  ISETP.GE.AND P0, PT, R16, R39, PT ;  /* 0x000000271000720c */ /* 0x002fc80003f06270 */
[----:B------:R-:W-:-:S13]  /*8c70*/  ISETP.GE.OR P1, PT, R41, R36, P0 ;  /* 0x000000242900720c */ /* 0x000fda0000726670 */
[C---:B------:R-:W-:Y:S01]  /*8c80*/  @!P1 IMAD.SHL.U32 R5, R16.reuse, 0x2, RZ ;  /* 0x0000000210059824 */ /* 0x040fe200078e00ff */
[----:B------:R-:W-:-:S04]  /*8c90*/  @!P1 SHF.L.U64.HI R21, R16, 0x1, R43 ;  /* 0x0000000110159819 */ /* 0x000fc8000001022b */
[----:B--2---:R-:W-:-:S05]  /*8ca0*/  @!P1 IADD3 R6, P2, R3, R5, RZ ;  /* 0x0000000503069210 */ /* 0x004fca0007f5e0ff */
[----:B---3--:R-:W-:-:S05]  /*8cb0*/  @!P1 IMAD.X R7, R0, 0x1, R21, P2 ;  /* 0x0000000100079824 */ /* 0x008fca00010e0615 */
[----:B------:R-:W2:Y:S01]  /*8cc0*/  @!P1 LD.E.128 R8, desc[UR38][R6.64] ;  /* 0x0000002606089980 */ /* 0x000ea2000c101d00 */
[----:B----4-:R-:W-:-:S05]  /*8cd0*/  @!P1 IADD3 R14, P2, R14, R5, RZ ;  /* 0x000000050e0e9210 */ /* 0x010fca0007f5e0ff */
[----:B-----5:R-:W-:-:S04]  /*8ce0*/  @!P1 IMAD.X R3, R4, 0x1, R21, P2 ;  /* 0x0000000104039824 */ /* 0x020fc800010e0615 */
[----:B------:R-:W-:-:S05]  /*8cf0*/  @!P1 IMAD.MOV.U32 R15, RZ, RZ, R3 ;  /* 0x000000ffff0f9224 */ /* 0x000fca00078e0003 */
[----:B------:R1:W3:Y:S01]  /*8d00*/  @!P1 LD.E.128 R4, desc[UR38][R14.64] ;  /* 0x000000260e049980 */ /* 0x0002e2000c101d00 */
[----:B------:R-:W-:Y:S02]  /*8d10*/  CS2R R20, SRZ ;  /* 0x0000000000147805 */ /* 0x000fe4000001ff00 */
[----:B------:R-:W-:Y:S02]  /*8d20*/  CS2R R28, SRZ ;  /* 0x00000000001c7805 */ /* 0x000fe4000001ff00 */
[----:B------:R-:W-:Y:S01]  /*8d30*/  CS2R R30, SRZ ;  /* 0x00000000001e7805 */ /* 0x000fe2000001ff00 */
[----:B------:R-:W4:Y:S01]  /*8d40*/  SHFL.IDX PT, R24, R24, 0x1, 0x1c1f ;  /* 0x003c1f0018187f89 */ /* 0x000f2200000e0000 */
[----:B------:R-:W-:-:S03]  /*8d50*/  CS2R R32, SRZ ;  /* 0x0000000000207805 */ /* 0x000fc6000001ff00 */
[----:B-1----:R1:W0:Y:S01]  /*8d60*/  SHFL.IDX PT, R14, R27, 0x1, 0x1c1f ;  /* 0x003c1f001b0e7f89 */ /* 0x00222200000e0000 */
[----:B--2---:R-:W-:Y:S02]  /*8d70*/  @!P1 IMAD.MOV.U32 R20, RZ, RZ, R8 ;  /* 0x000000ffff149224 */ /* 0x004fe400078e0008 */
[----:B------:R-:W-:Y:S02]  /*8d80*/  @!P1 IMAD.MOV.U32 R21, RZ, RZ, R9 ;  /* 0x000000ffff159224 */ /* 0x000fe400078e0009 */
[----:B------:R-:W-:Y:S02]  /*8d90*/  IMAD.MOV.U32 R0, RZ, RZ, R20 ;  /* 0x000000ffff007224 */ /* 0x000fe400078e0014 */
[----:B------:R-:W-:Y:S02]  /*8da0*/  IMAD.MOV.U32 R3, RZ, RZ, R21 ;  /* 0x000000ffff037224 */ /* 0x000fe400078e0015 */
[----:B------:R-:W-:Y:S01]  /*8db0*/  @!P1 IMAD.MOV.U32 R28, RZ, RZ, R10 ;  /* 0x000000ffff1c9224 */ /* 0x000fe200078e000a */
[----:B------:R-:W-:Y:S01]  /*8dc0*/  PRMT R37, R37, 0x5410, R0 ;  /* 0x0000541025257816 */ /* 0x000fe20000000000 */
[----:B------:R-:W-:Y:S01]  /*8dd0*/  @!P1 IMAD.MOV.U32 R29, RZ, RZ, R11 ;  /* 0x000000ffff1d9224 */ /* 0x000fe200078e000b */
[----:B------:R-:W-:Y:S01]  /*8de0*/  PRMT R49, R49, 0x5410, R3 ;  /* 0x0000541031317816 */ /* 0x000fe20000000003 */
[----:B------:R1:W2:Y:S01]  /*8df0*/  SHFL.IDX PT, R0, R26, 0x1, 0x1c1f ;  /* 0x003c1f001a007f89 */ /* 0x0002a200000e0000 */
[----:B------:R-:W-:-:S02]  /*8e00*/  IMAD.MOV.U32 R8, RZ, RZ, R28 ;  /* 0x000000ffff087224 */ /* 0x000fc400078e001c */
[----:B---3--:R-:W-:Y:S01]  /*8e10*/  @!P1 IMAD.MOV.U32 R30, RZ, RZ, R4 ;  /* 0x000000ffff1e9224 */ /* 0x008fe200078e0004 */
[----:B------:R1:W3:Y:S01]  /*8e20*/  SHFL.IDX PT, R3, R25, 0x1, 0x1c1f ;  /* 0x003c1f0019037f89 */ /* 0x0002e200000e0000 */
[----:B------:R-:W-:Y:S01]  /*8e30*/  @!P1 IMAD.MOV.U32 R31, RZ, RZ, R5 ;  /* 0x000000ffff1f9224 */ /* 0x000fe200078e0005 */
[----:B------:R-:W-:Y:S01]  /*8e40*/  PRMT R35, R8, 0x7610, R35 ;  /* 0x0000761008237816 */ /* 0x000fe20000000023 */
[----:B------:R-:W-:Y:S02]  /*8e50*/  @!P1 IMAD.MOV.U32 R33, RZ, RZ, R7 ;  /* 0x000000ffff219224 */ /* 0x000fe400078e0007 */
[----:B------:R-:W-:Y:S02]  /*8e60*/  @!P1 IMAD.MOV.U32 R32, RZ, RZ, R6 ;  /* 0x000000ffff209224 */ /* 0x000fe400078e0006 */
[----:B------:R-:W-:Y:S02]  /*8e70*/  IMAD.MOV.U32 R4, RZ, RZ, R30 ;  /* 0x000000ffff047224 */ /* 0x000fe400078e001e */
[----:B------:R-:W-:-:S02]  /*8e80*/  IMAD.MOV.U32 R5, RZ, RZ, R31 ;  /* 0x000000ffff057224 */ /* 0x000fc400078e001f */
[----:B------:R-:W-:Y:S01]  /*8e90*/  IMAD.MOV.U32 R7, RZ, RZ, R33 ;  /* 0x000000ffff077224 */ /* 0x000fe200078e0021 */
[----:B------:R-:W-:Y:S01]  /*8ea0*/  PRMT R35, R35, 0x5410, R4 ;  /* 0x0000541023237816 */ /* 0x000fe20000000004 */
[----:B------:R-:W-:Y:S02]  /*8eb0*/  IMAD.MOV.U32 R9, RZ, RZ, R29 ;  /* 0x000000ffff097224 */ /* 0x000fe400078e001d */
[----:B------:R-:W-:Y:S01]  /*8ec0*/  IMAD.MOV.U32 R6, RZ, RZ, R32 ;  /* 0x000000ffff067224 */ /* 0x000fe200078e0020 */
[----:B------:R-:W-:Y:S02]  /*8ed0*/  PRMT R45, R7, 0x5410, R5 ;  /* 0x00005410072d7816 */ /* 0x000fe40000000005 */
[----:B------:R-:W-:Y:S02]  /*8ee0*/  CS2R R4, SRZ ;  /* 0x0000000000047805 */ /* 0x000fe4000001ff00 */
[----:B------:R-:W-:Y:S02]  /*8ef0*/  PRMT R37, R9, 0x7610, R37 ;  /* 0x0000761009257816 */ /* 0x000fe40000000025 */
[----:B012-4-:R-:W-:-:S07]  /*8f00*/  PRMT R48, R48, 0x5410, R6 ;  /* 0x0000541030307816 */ /* 0x017fce0000000006 */
.L_x_3081:
[----:B------:R-:W-:Y:S01]  /*8f10*/  VIADD R41, R41, 0x40 ;  /* 0x0000004029297836 */ /* 0x000fe20000000000 */
[----:B------:R-:W-:Y:S01]  /*8f20*/  LEA.HI R6, R232, R232, RZ, 0x1 ;  /* 0x000000e8e8067211 */ /* 0x000fe200078f08ff */
[----:B------:R-:W-:Y:S01]  /*8f30*/  BSSY B1, `(.L_x_2759) ;  /* 0x0000015000017945 */ /* 0x000fe20003800000 */
[----:B------:R-:W-:Y:S02]  /*8f40*/  CS2R R8, SRZ ;  /* 0x0000000000087805 */ /* 0x000fe4000001ff00 */
[----:B------:R-:W-:Y:S02]  /*8f50*/  CS2R R10, SRZ ;  /* 0x00000000000a7805 */ /* 0x000fe4000001ff00 */
[----:B------:R-:W-:Y:S02]  /*8f60*/  ISETP.GE.AND P1, PT, R41, R36, PT ;  /* 0x000000242900720c */ /* 0x000fe40003f26270 */
[----:B------:R-:W-:-:S05]  /*8f70*/  LOP3.LUT R7, R6, 0xfffffffe, RZ, 0xc0, !PT ;  /* 0xfffffffe06077812 */ /* 0x000fca00078ec0ff */
[----:B------:R-:W-:Y:S01]  /*8f80*/  IMAD.IADD R12, R232, 0x1, -R7 ;  /* 0x00000001e80c7824 */ /* 0x000fe200078e0a07 */
[----:B------:R-:W-:-:S04]  /*8f90*/  CS2R R6, SRZ ;  /* 0x0000000000067805 */ /* 0x000fc8000001ff00 */
[----:B------:R-:W-:Y:S01]  /*8fa0*/  SHF.L.U32 R12, R12, 0x1f, RZ ;  /* 0x0000001f0c0c7819 */ /* 0x000fe200000006ff */
[----:B------:R-:W-:Y:S06]  /*8fb0*/  @P1 BRA `(.L_x_2760) ;  /* 0x0000000000301947 */ /* 0x000fec0003800000 */
[----:B------:R-:W-:Y:S02]  /*8fc0*/  CS2R R6, SRZ ;  /* 0x0000000000067805 */ /* 0x000fe4000001ff00 */
[----:B------:R-:W-:Y:S02]  /*8fd0*/  CS2R R8, SRZ ;  /* 0x0000000000087805 */ /* 0x000fe4000001ff00 */
[----:B------:R-:W-:Y:S01]  /*8fe0*/  CS2R R10, SRZ ;  /* 0x00000000000a7805 */ /* 0x000fe2000001ff00 */
[----:B------:R-:W-:Y:S06]  /*8ff0*/  @P0 BRA `(.L_x_2760) ;  /* 0x0000000000200947 */ /* 0x000fec0003800000 */
[C---:B------:R-:W-:Y:S01]  /*9000*/  IMAD.SHL.U32 R4, R16.reuse, 0x2, RZ ;  /* 0x0000000210047824 */ /* 0x040fe200078e00ff */
[----:B------:R-:W-:-:S04]  /*9010*/  SHF.L.U64.HI R5, R16, 0x1, R43 ;  /* 0x0000000110057819 */ /* 0x000fc8000001022b */
[-C--:B---3--:R-:W-:Y:S02]  /*9020*/  IADD3 R8, P1, R3, R4.reuse, RZ ;  /* 0x0000000403087210 */ /* 0x088fe40007f3e0ff */
[----:B------:R-:W-:-:S03]  /*9030*/  IADD3 R4, P2, R14, R4, RZ ;  /* 0x000000040e047210 */ /* 0x000fc60007f5e0ff */
[--C-:B------:R-:W-:Y:S02]  /*9040*/  IMAD.X R9, R0, 0x1, R5.reuse, P1 ;  /* 0x0000000100097824 */ /* 0x100fe400008e0605 */
[----:B------:R-:W-:-:S04]  /*9050*/  IMAD.X R5, R24, 0x1, R5, P2 ;  /* 0x0000000118057824 */ /* 0x000fc800010e0605 */
[----:B------:R-:W5:Y:S04]  /*9060*/  LD.E.128 R8, desc[UR38][R8.64] ;  /* 0x0000002608087980 */ /* 0x000f68000c101d00 */
[----:B------:R-:W5:Y:S02]  /*9070*/  LD.E.128 R4, desc[UR38][R4.64] ;  /* 0x0000002604047980 */ /* 0x000f64000c101d00 */
.L_x_2760:
[----:B------:R-:W-:Y:S05]  /*9080*/  BSYNC B1 ;  /* 0x0000000000017941 */ /* 0x000fea0003800000 */
.L_x_2759:
[----:B------:R-:W0:Y:S01]  /*9090*/  SYNCS.PHASECHK.TRANS64.TRYWAIT P1, [R19+URZ+0x22800], R12 ;  /* 0x0228000c130075a7 */ /* 0x000e22000802017f */
[----:B-----5:R-:W-:Y:S01]  /*90a0*/  IMAD.MOV.U32 R0, RZ, RZ, R4 ;  /* 0x000000ffff007224 */ /* 0x020fe200078e0004 */
[----:B------:R-:W-:Y:S01]  /*90b0*/  VIADDMNMX R36, R36, -R209, 0x80, PT ;  /* 0x0000008024247446 */ /* 0x000fe200038009d1 */
[----:B---3--:R-:W-:Y:S01]  /*90c0*/  IMAD.MOV.U32 R3, RZ, RZ, R5 ;  /* 0x000000ffff037224 */ /* 0x008fe200078e0005 */
[----:B------:R-:W-:Y:S01]  /*90d0*/  BSSY B1, `(.L_x_2761) ;  /* 0x000000f000017945 */ /* 0x000fe20003800000 */
[----:B------:R-:W-:Y:S01]  /*90e0*/  IMAD.MOV.U32 R13, RZ, RZ, R8 ;  /* 0x000000ffff0d7224 */ /* 0x000fe200078e0008 */
[-C--:B------:R-:W-:Y:S01]  /*90f0*/  ISETP.GE.OR P2, PT, R23, R36.reuse, P0 ;  /* 0x000000241700720c */ /* 0x080fe20000746670 */
[----:B------:R-:W-:Y:S01]  /*9100*/  IMAD.MOV.U32 R14, RZ, RZ, R9 ;  /* 0x000000ffff0e7224 */ /* 0x000fe200078e0009 */
[----:B------:R-:W-:Y:S01]  /*9110*/  PRMT R54, R3, 0x5410, R0 ;  /* 0x0000541003367816 */ /* 0x000fe20000000000 */
[----:B------:R-:W-:Y:S01]  /*9120*/  IMAD.MOV.U32 R0, RZ, RZ, R6 ;  /* 0x000000ffff007224 */ /* 0x000fe200078e0006 */
[----:B------:R-:W-:Y:S01]  /*9130*/  ISETP.GE.OR P0, PT, R231, R36, P0 ;  /* 0x00000024e700720c */ /* 0x000fe20000706670 */
[----:B------:R-:W-:Y:S01]  /*9140*/  IMAD.MOV.U32 R3, RZ, RZ, R7 ;  /* 0x000000ffff037224 */ /* 0x000fe200078e0007 */
[----:B------:R-:W-:-:S02]  /*9150*/  PRMT R57, R13, 0x7610, R57 ;  /* 0x000076100d397816 */ /* 0x000fc40000000039 */
[----:B------:R-:W-:Y:S01]  /*9160*/  PRMT R55, R0, 0x7610, R55 ;  /* 0x0000761000377816 */ /* 0x000fe20000000037 */
[----:B------:R-:W-:Y:S01]  /*9170*/  IMAD.MOV.U32 R0, RZ, RZ, R10 ;  /* 0x000000ffff007224 */ /* 0x000fe200078e000a */
[----:B------:R-:W-:Y:S01]  /*9180*/  PRMT R56, R3, 0x7610, R56 ;  /* 0x0000761003387816 */ /* 0x000fe20000000038 */
[----:B------:R-:W-:Y:S01]  /*9190*/  IMAD.MOV.U32 R3, RZ, RZ, R11 ;  /* 0x000000ffff037224 */ /* 0x000fe200078e000b */
[----:B------:R-:W-:Y:S01]  /*91a0*/  PRMT R58, R14, 0x7610, R58 ;  /* 0x000076100e3a7816 */ /* 0x000fe2000000003a */
[----:B0-----:R-:W-:Y:S06]  /*91b0*/  @!P1 BRA `(.L_x_2762) ;  /* 0x000001c800d09947 */ /* 0x001fec0003800000 */
.L_x_3082:
[----:B------:R-:W-:Y:S05]  /*91c0*/  BSYNC B1 ;  /* 0x0000000000017941 */ /* 0x000fea0003800000 */
.L_x_2761:
[----:B------:R-:W-:Y:S04]  /*91d0*/  BSSY B1, `(.L_x_2763) ;  /* 0x000006a000017945 */ /* 0x000fe80003800000 */
[----:B------:R-:W-:Y:S05]  /*91e0*/  @P2 BRA `(.L_x_2764) ;  /* 0x0000000400a02947 */ /* 0x000fea0003800000 */
[----:B------:R-:W-:Y:S01]  /*91f0*/  IMAD.SHL.U32 R38, R38, 0x40, RZ ;  /* 0x0000004026267824 */ /* 0x000fe200078e00ff */
[----:B------:R-:W-:Y:S01]  /*9200*/  SHF.R.U64 R42, R30, 0x10, R31 ;  /* 0x000000101e2a7819 */ /* 0x000fe2000000121f */
[----:B------:R-:W-:Y:S01]  /*9210*/  IMAD.IADD R14, R16, 0x1, R39 ;  /* 0x00000001100e7824 */ /* 0x000fe200078e0227 */
[--C-:B------:R-:W-:Y:S02]  /*9220*/  SHF.R.U32.HI R40, RZ, 0x10, R21.reuse ;  /* 0x00000010ff287819 */ /* 0x100fe40000011615 */
[----:B------:R-:W-:Y:S02]  /*9230*/  LOP3.LUT R15, R38, 0x1c0, RZ, 0xc0, !PT ;  /* 0x000001c0260f7812 */ /* 0x000fe400078ec0ff */
[----:B------:R-:W-:Y:S02]  /*9240*/  SHF.R.U64 R38, R20, 0x10, R21 ;  /* 0x0000001014267819 */ /* 0x000fe40000001215 */
[----:B0-----:R-:W-:Y:S02]  /*9250*/  LOP3.LUT R12, R15, 0x38, R16, 0xf8, !PT ;  /* 0x000000380f0c7812 */ /* 0x001fe400078ef810 */
[----:B------:R-:W-:-:S02]  /*9260*/  SHF.R.U32.HI R25, RZ, 0x3, R15 ;  /* 0x00000003ff197819 */ /* 0x000fc4000001160f */
[----:B------:R-:W-:Y:S02]  /*9270*/  LOP3.LUT R14, R15, 0x38, R14, 0xf8, !PT ;  /* 0x000000380f0e7812 */ /* 0x000fe400078ef80e */
[-C--:B------:R-:W-:Y:S02]  /*9280*/  LOP3.LUT R13, R12, R25.reuse, RZ, 0x3c, !PT ;  /* 0x000000190c0d7212 */ /* 0x080fe400078e3cff */
[----:B------:R-:W-:Y:S02]  /*9290*/  PRMT R42, R35, 0x5432, R42 ;  /* 0x00005432232a7816 */ /* 0x000fe4000000002a */
[----:B------:R-:W-:Y:S01]  /*92a0*/  SHF.R.U64 R20, R28, 0x10, R29 ;  /* 0x000000101c147819 */ /* 0x000fe2000000121d */
[----:B------:R-:W-:Y:S01]  /*92b0*/  IMAD R36, R220, 0x200, R13 ;  /* 0x00000200dc247824 */ /* 0x000fe200078e020d */
[----:B------:R-:W-:Y:S01]  /*92c0*/  LOP3.LUT R13, R14, R25, RZ, 0x3c, !PT ;  /* 0x000000190e0d7212 */ /* 0x000fe200078e3cff */
[----:B------:R-:W-:Y:S01]  /*92d0*/  IMAD.U32 R43, R42, 0x10000, RZ ;  /* 0x000100002a2b7824 */ /* 0x000fe200078e00ff */
[----:B------:R-:W-:Y:S01]  /*92e0*/  PRMT R38, R37, 0x5432, R38 ;  /* 0x0000543225267816 */ /* 0x000fe20000000026 */
[----:B------:R-:W-:Y:S01]  /*92f0*/  IMAD R36, R36, 0x2, R19 ;  /* 0x0000000224247824 */ /* 0x000fe200078e0213 */
[----:B------:R-:W-:Y:S01]  /*9300*/  SHF.R.U32.HI R44, RZ, 0x10, R31 ;  /* 0x00000010ff2c7819 */ /* 0x000fe2000001161f */
[----:B------:R-:W-:Y:S01]  /*9310*/  IMAD R24, R220, 0x200, R13 ;  /* 0x00000200dc187824 */ /* 0x000fe200078e020d */
[----:B------:R-:W-:-:S02]  /*9320*/  PRMT R40, R49, 0x5432, R40 ;  /* 0x0000543231287816 */ /* 0x000fc40000000028 */
[----:B------:R-:W0:Y:S01]  /*9330*/  LDS.128 R12, [R36+0x18400] ;  /* 0x01840000240c7984 */ /* 0x000e220000000c00 */
[----:B------:R-:W-:Y:S01]  /*9340*/  IMAD R52, R24, 0x2, R19 ;  /* 0x0000000218347824 */ /* 0x000fe200078e0213 */
[----:B------:R-:W-:Y:S01]  /*9350*/  PRMT R41, R35, 0x5410, R20 ;  /* 0x0000541023297816 */ /* 0x000fe20000000014 */
[----:B------:R-:W-:Y:S01]  /*9360*/  IMAD.U32 R35, R38, 0x10000, RZ ;  /* 0x0001000026237824 */ /* 0x000fe200078e00ff */
[----:B------:R-:W-:Y:S02]  /*9370*/  SHF.R.U32.HI R47, RZ, 0x10, R33 ;  /* 0x00000010ff2f7819 */ /* 0x000fe40000011621 */
[----:B------:R-:W1:Y:S01]  /*9380*/  LDS.128 R24, [R52+0x18400] ;  /* 0x0184000034187984 */ /* 0x000e620000000c00 */
[C---:B------:R-:W-:Y:S02]  /*9390*/  PRMT R44, R45.reuse, 0x5432, R44 ;  /* 0x000054322d2c7816 */ /* 0x040fe4000000002c */
[----:B------:R-:W-:Y:S02]  /*93a0*/  PRMT R47, R45, 0x5410, R47 ;  /* 0x000054102d2f7816 */ /* 0x000fe4000000002f */
[----:B------:R-:W-:-:S02]  /*93b0*/  SHF.R.U64 R46, R32, 0x10, R33 ;  /* 0x00000010202e7819 */ /* 0x000fc40000001221 */
[----:B------:R-:W-:Y:S02]  /*93c0*/  LOP3.LUT R45, R42, 0xffff0000, RZ, 0xc0, !PT ;  /* 0xffff00002a2d7812 */ /* 0x000fe400078ec0ff */
[----:B------:R-:W-:Y:S02]  /*93d0*/  SHF.R.U32.HI R28, RZ, 0x10, R29 ;  /* 0x00000010ff1c7819 */ /* 0x000fe4000001161d */
[----:B------:R-:W-:Y:S02]  /*93e0*/  PRMT R46, R48, 0x5432, R46 ;  /* 0x00005432302e7816 */ /* 0x000fe4000000002e */
[----:B------:R-:W-:Y:S01]  /*93f0*/  PRMT R37, R37, 0x5410, R28 ;  /* 0x0000541025257816 */ /* 0x000fe2000000001c */
[C---:B0-----:R-:W-:Y:S01]  /*9400*/  IMAD.U32 R20, R12.reuse, 0x10000, RZ ;  /* 0x000100000c147824 */ /* 0x041fe200078e00ff */
        /* <DEDUP_REMOVED lines=14> */
[----:B------:R-:W-:Y:S01]  /*94f0*/  LOP3.LUT R35, R38, 0xffff0000, RZ, 0xc0, !PT ;  /* 0xffff000026237812 */ /* 0x000fe200078ec0ff */
[----:B------:R-:W-:Y:S01]  /*9500*/  FFMA.FTZ R51, R20, R43, R51 ;  /* 0x0000002b14337223 */ /* 0x000fe20000010033 */
[----:B------:R-:W-:Y:S02]  /*9510*/  IMAD.U32 R20, R40, 0x10000, RZ ;  /* 0x0001000028147824 */ /* 0x000fe400078e00ff */
[----:B------:R-:W-:Y:S01]  /*9520*/  FMUL.FTZ R48, R31, R30 ;  /* 0x0000001e1f307220 */ /* 0x000fe20000410000 */
[----:B------:R-:W-:Y:S02]  /*9530*/  IMAD.U32 R33, R27, 0x10000, RZ ;  /* 0x000100001b217824 */ /* 0x000fe400078e00ff */
[----:B------:R-:W-:Y:S01]  /*9540*/  FMUL.FTZ R43, R24, R35 ;  /* 0x00000023182b7220 */ /* 0x000fe20000410000 */
[----:B------:R-:W-:-:S02]  /*9550*/  IMAD.U32 R24, R47, 0x10000, RZ ;  /* 0x000100002f187824 */ /* 0x000fc400078e00ff */
[C---:B------:R-:W-:Y:S01]  /*9560*/  FFMA.FTZ R38, R12.reuse, R35, -R53 ;  /* 0x000000230c267223 */ /* 0x040fe20000010835 */
[-C--:B------:R-:W-:Y:S01]  /*9570*/  FMUL.FTZ R31, R31, R20.reuse ;  /* 0x000000141f1f7220 */ /* 0x080fe20000410000 */
[----:B------:R-:W-:Y:S01]  /*9580*/  FFMA.FTZ R42, R12, R45, R43 ;  /* 0x0000002d0c2a7223 */ /* 0x000fe2000001002b */
[----:B------:R-:W-:Y:S01]  /*9590*/  FFMA.FTZ R48, R21, R20, -R48 ;  /* 0x0000001415307223 */ /* 0x000fe20000010830 */
[----:B------:R-:W-:Y:S02]  /*95a0*/  IMAD.U32 R12, R37, 0x10000, RZ ;  /* 0x00010000250c7824 */ /* 0x000fe400078e00ff */
[----:B------:R-:W-:Y:S01]  /*95b0*/  FMUL.FTZ R20, R33, R24 ;  /* 0x0000001821147220 */ /* 0x000fe20000410000 */
[----:B------:R-:W-:Y:S01]  /*95c0*/  LOP3.LUT R40, R40, 0xffff0000, RZ, 0xc0, !PT ;  /* 0xffff000028287812 */ /* 0x000fe200078ec0ff */
[----:B------:R-:W-:Y:S01]  /*95d0*/  FFMA.FTZ R30, R21, R30, R31 ;  /* 0x0000001e151e7223 */ /* 0x000fe2000001001f */
[----:B------:R-:W-:Y:S01]  /*95e0*/  LOP3.LUT R44, R44, 0xffff0000, RZ, 0xc0, !PT ;  /* 0xffff00002c2c7812 */ /* 0x000fe200078ec0ff */
[-C--:B------:R-:W-:Y:S01]  /*95f0*/  FMUL.FTZ R50, R33, R12.reuse ;  /* 0x0000000c21327220 */ /* 0x080fe20000410000 */
[----:B------:R-:W-:Y:S01]  /*9600*/  FFMA.FTZ R43, R29, R12, -R20 ;  /* 0x0000000c1d2b7223 */ /* 0x000fe20000010814 */
[----:B------:R-:W-:Y:S01]  /*9610*/  FMUL.FTZ R33, R25, R40 ;  /* 0x0000002819217220 */ /* 0x000fe20000410000 */
[----:B------:R-:W-:-:S02]  /*9620*/  IMAD.U32 R32, R26, 0x10000, RZ ;  /* 0x000100001a207824 */ /* 0x000fc400078e00ff */
[----:B------:R-:W-:Y:S01]  /*9630*/  FMUL.FTZ R12, R25, R44 ;  /* 0x0000002c190c7220 */ /* 0x000fe20000410000 */
[----:B------:R-:W-:Y:S02]  /*9640*/  IMAD.U32 R31, R46, 0x10000, RZ ;  /* 0x000100002e1f7824 */ /* 0x000fe400078e00ff */
[----:B------:R-:W-:Y:S01]  /*9650*/  FFMA.FTZ R50, R29, R24, R50 ;  /* 0x000000181d327223 */ /* 0x000fe20000010032 */
[C---:B------:R-:W-:Y:S01]  /*9660*/  FFMA.FTZ R33, R13.reuse, R44, R33 ;  /* 0x0000002c0d217223 */ /* 0x040fe20000010021 */
[----:B------:R-:W-:Y:S01]  /*9670*/  FFMA.FTZ R25, R13, R40, -R12 ;  /* 0x000000280d197223 */ /* 0x000fe2000001080c */
[----:B------:R-:W-:Y:S01]  /*9680*/  IMAD.U32 R28, R14, 0x10000, RZ ;  /* 0x000100000e1c7824 */ /* 0x000fe200078e00ff */
[----:B------:R-:W-:Y:S01]  /*9690*/  LOP3.LUT R26, R26, 0xffff0000, RZ, 0xc0, !PT ;  /* 0xffff00001a1a7812 */ /* 0x000fe200078ec0ff */
[----:B------:R-:W-:Y:S01]  /*96a0*/  IMAD.U32 R21, R41, 0x10000, RZ ;  /* 0x0001000029157824 */ /* 0x000fe200078e00ff */
[----:B------:R-:W-:Y:S01]  /*96b0*/  LOP3.LUT R27, R27, 0xffff0000, RZ, 0xc0, !PT ;  /* 0xffff00001b1b7812 */ /* 0x000fe200078ec0ff */
[----:B------:R-:W-:Y:S01]  /*96c0*/  FMUL.FTZ R29, R32, R31 ;  /* 0x0000001f201d7220 */ /* 0x000fe20000410000 */
[----:B------:R-:W-:Y:S01]  /*96d0*/  LOP3.LUT R13, R46, 0xffff0000, RZ, 0xc0, !PT ;  /* 0xffff00002e0d7812 */ /* 0x000fe200078ec0ff */
[-C--:B------:R-:W-:Y:S01]  /*96e0*/  FMUL.FTZ R35, R32, R21.reuse ;  /* 0x0000001520237220 */ /* 0x080fe20000410000 */
[----:B------:R-:W-:Y:S01]  /*96f0*/  LOP3.LUT R20, R47, 0xffff0000, RZ, 0xc0, !PT ;  /* 0xffff00002f147812 */ /* 0x000fe200078ec0ff */
[----:B------:R-:W-:Y:S01]  /*9700*/  FFMA.FTZ R29, R28, R21, -R29 ;  /* 0x000000151c1d7223 */ /* 0x000fe2000001081d */
[----:B------:R-:W-:Y:S01]  /*9710*/  LOP3.LUT R41, R41, 0xffff0000, RZ, 0xc0, !PT ;  /* 0xffff000029297812 */ /* 0x000fe200078ec0ff */
[----:B------:R-:W-:Y:S01]  /*9720*/  FMUL.FTZ R21, R26, R13 ;  /* 0x0000000d1a157220 */ /* 0x000fe20000410000 */
[----:B------:R-:W-:Y:S01]  /*9730*/  LOP3.LUT R12, R37, 0xffff0000, RZ, 0xc0, !PT ;  /* 0xffff0000250c7812 */ /* 0x000fe200078ec0ff */
[C---:B------:R-:W-:Y:S01]  /*9740*/  FMUL.FTZ R32, R27.reuse, R20 ;  /* 0x000000141b207220 */ /* 0x040fe20000410000 */
[----:B------:R-:W-:Y:S01]  /*9750*/  LOP3.LUT R14, R14, 0xffff0000, RZ, 0xc0, !PT ;  /* 0xffff00000e0e7812 */ /* 0x000fe200078ec0ff */
[----:B------:R-:W-:Y:S01]  /*9760*/  FMUL.FTZ R24, R26, R41 ;  /* 0x000000291a187220 */ /* 0x000fe20000410000 */
[----:B------:R-:W-:Y:S01]  /*9770*/  FFMA.FTZ R35, R28, R31, R35 ;  /* 0x0000001f1c237223 */ /* 0x000fe20000010023 */
[-C--:B------:R-:W-:Y:S01]  /*9780*/  FMUL.FTZ R27, R27, R12.reuse ;  /* 0x0000000c1b1b7220 */ /* 0x080fe20000410000 */
[C---:B------:R-:W-:Y:S01]  /*9790*/  FFMA.FTZ R32, R15.reuse, R12, -R32 ;  /* 0x0000000c0f207223 */ /* 0x040fe20000010820 */
[C---:B------:R-:W-:Y:S01]  /*97a0*/  FFMA.FTZ R26, R14.reuse, R41, -R21 ;  /* 0x000000290e1a7223 */ /* 0x040fe20000010815 */
[----:B------:R-:W-:Y:S01]  /*97b0*/  FFMA.FTZ R28, R14, R13, R24 ;  /* 0x0000000d0e1c7223 */ /* 0x000fe20000010018 */
[----:B------:R-:W-:Y:S01]  /*97c0*/  FFMA.FTZ R27, R15, R20, R27 ;  /* 0x000000140f1b7223 */ /* 0x000fe2000001001b */
[----:B------:R-:W-:-:S02]  /*97d0*/  F2FP.BF16.F32.PACK_AB R12, R38, R49 ;  /* 0x00000031260c723e */ /* 0x000fc400000010ff */
[----:B------:R-:W-:Y:S02]  /*97e0*/  F2FP.BF16.F32.PACK_AB R13, R25, R48 ;  /* 0x00000030190d723e */ /* 0x000fe400000010ff */
[----:B------:R-:W-:Y:S02]  /*97f0*/  F2FP.BF16.F32.PACK_AB R14, R26, R29 ;  /* 0x0000001d1a0e723e */ /* 0x000fe400000010ff */
[----:B------:R-:W-:Y:S02]  /*9800*/  F2FP.BF16.F32.PACK_AB R15, R32, R43 ;  /* 0x0000002b200f723e */ /* 0x000fe400000010ff */
[----:B------:R-:W-:Y:S02]  /*9810*/  F2FP.BF16.F32.PACK_AB R24, R42, R51 ;  /* 0x000000332a18723e */ /* 0x000fe400000010ff */
[----:B------:R-:W-:Y:S01]  /*9820*/  F2FP.BF16.F32.PACK_AB R25, R33, R30 ;  /* 0x0000001e2119723e */ /* 0x000fe200000010ff */
[----:B------:R1:W-:Y:S01]  /*9830*/  STS.128 [R36+0x18400], R12 ;  /* 0x0184000c24007388 */ /* 0x0003e20000000c00 */
[----:B------:R-:W-:-:S02]  /*9840*/  F2FP.BF16.F32.PACK_AB R26, R28, R35 ;  /* 0x000000231c1a723e */ /* 0x000fc400000010ff */
[----:B------:R-:W-:-:S05]  /*9850*/  F2FP.BF16.F32.PACK_AB R27, R27, R50 ;  /* 0x000000321b1b723e */ /* 0x000fca00000010ff */
[----:B------:R1:W-:Y:S02]  /*9860*/  STS.128 [R52+0x18400], R24 ;  /* 0x0184001834007388 */ /* 0x0003e40000000c00 */
.L_x_2764:
[----:B------:R-:W-:Y:S05]  /*9870*/  BSYNC B1 ;  /* 0x0000000000017941 */ /* 0x000fea0003800000 */
.L_x_2763:
[----:B------:R-:W-:Y:S01]  /*9880*/  PRMT R3, R3, 0x5410, R0 ;  /* 0x0000541003037816 */ /* 0x000fe20000000000 */
[----:B------:R-:W-:Y:S06]  /*9890*/  @P0 BRA `(.L_x_2755) ;  /* 0x00000004008c0947 */ /* 0x000fec0003800000 */
[----:B------:R-:W2:Y:S01]  /*98a0*/  LDL R41, [R1+0x68] ;  /* 0x0000680001297983 */ /* 0x000ea20000100800 */
[----:B------:R-:W-:Y:S01]  /*98b0*/  IMAD.IADD R39, R16, 0x1, R39 ;  /* 0x0000000110277824 */ /* 0x000fe200078e0227 */
[----:B01----:R-:W-:-:S04]  /*98c0*/  SHF.R.U32.HI R12, RZ, 0x3, R218 ;  /* 0x00000003ff0c7819 */ /* 0x003fc800000116da */
[----:B------:R-:W-:-:S04]  /*98d0*/  LOP3.LUT R0, R218, 0x38, R39, 0xf8, !PT ;  /* 0x00000038da007812 */ /* 0x000fc800078ef827 */
[----:B------:R-:W-:-:S05]  /*98e0*/  LOP3.LUT R0, R0, R12, RZ, 0x3c, !PT ;  /* 0x0000000c00007212 */ /* 0x000fca00078e3cff */
[----:B------:R-:W-:-:S04]  /*98f0*/  IMAD.IADD R0, R221, 0x1, R0 ;  /* 0x00000001dd007824 */ /* 0x000fc800078e0200 */
[----:B------:R-:W-:-:S05]  /*9900*/  IMAD R0, R0, 0x2, R19 ;  /* 0x0000000200007824 */ /* 0x000fca00078e0213 */
[----:B------:R-:W0:Y:S01]  /*9910*/  LDS.128 R24, [R0+0x18400] ;  /* 0x0184000000187984 */ /* 0x000e220000000c00 */
[----:B------:R-:W-:Y:S02]  /*9920*/  SHF.R.U64 R32, R4, 0x10, R5 ;  /* 0x0000001004207819 */ /* 0x000fe40000001205 */
[--C-:B------:R-:W-:Y:S02]  /*9930*/  SHF.R.U64 R21, R8, 0x10, R9.reuse ;  /* 0x0000001008157819 */ /* 0x100fe40000001209 */
[----:B------:R-:W-:Y:S02]  /*9940*/  PRMT R32, R54, 0x5432, R32 ;  /* 0x0000543236207816 */ /* 0x000fe40000000020 */
[----:B------:R-:W-:Y:S02]  /*9950*/  SHF.R.U32.HI R29, RZ, 0x10, R9 ;  /* 0x00000010ff1d7819 */ /* 0x000fe40000011609 */
[--C-:B------:R-:W-:Y:S01]  /*9960*/  SHF.R.U64 R30, R10, 0x10, R11.reuse ;  /* 0x000000100a1e7819 */ /* 0x100fe2000000120b */
[----:B------:R-:W-:Y:S01]  /*9970*/  IMAD.U32 R36, R32, 0x10000, RZ ;  /* 0x0001000020247824 */ /* 0x000fe200078e00ff */
[----:B------:R-:W-:-:S02]  /*9980*/  SHF.R.U32.HI R31, RZ, 0x10, R11 ;  /* 0x00000010ff1f7819 */ /* 0x000fc4000001160b */
[----:B------:R-:W-:Y:S02]  /*9990*/  SHF.R.U32.HI R33, RZ, 0x10, R5 ;  /* 0x00000010ff217819 */ /* 0x000fe40000011605 */
[----:B------:R-:W-:Y:S02]  /*99a0*/  PRMT R21, R57, 0x5410, R21 ;  /* 0x0000541039157816 */ /* 0x000fe40000000015 */
[----:B------:R-:W-:Y:S02]  /*99b0*/  SHF.R.U32.HI R37, RZ, 0x10, R7 ;  /* 0x00000010ff257819 */ /* 0x000fe40000011607 */
[----:B------:R-:W-:Y:S01]  /*99c0*/  PRMT R30, R3, 0x5432, R30 ;  /* 0x00005432031e7816 */ /* 0x000fe2000000001e */
[----:B------:R-:W-:Y:S01]  /*99d0*/  IMAD.U32 R28, R21, 0x10000, RZ ;  /* 0x00010000151c7824 */ /* 0x000fe200078e00ff */
[----:B------:R-:W-:Y:S02]  /*99e0*/  PRMT R31, R3, 0x5410, R31 ;  /* 0x00005410031f7816 */ /* 0x000fe4000000001f */
[----:B------:R-:W-:-:S02]  /*99f0*/  PRMT R33, R54, 0x5410, R33 ;  /* 0x0000541036217816 */ /* 0x000fc40000000021 */
[----:B------:R-:W-:Y:S02]  /*9a00*/  PRMT R29, R58, 0x5410, R29 ;  /* 0x000054103a1d7816 */ /* 0x000fe4000000001d */
[----:B------:R-:W-:Y:S01]  /*9a10*/  PRMT R37, R56, 0x5410, R37 ;  /* 0x0000541038257816 */ /* 0x000fe20000000025 */
[----:B------:R-:W-:Y:S02]  /*9a20*/  IMAD.U32 R38, R33, 0x10000, RZ ;  /* 0x0001000021267824 */ /* 0x000fe400078e00ff */
[----:B0-----:R-:W-:-:S04]  /*9a30*/  IMAD.U32 R9, R24, 0x10000, RZ ;  /* 0x0001000018097824 */ /* 0x001fc800078e00ff */
[----:B------:R-:W-:Y:S01]  /*9a40*/  FMUL.FTZ R40, R9, R36 ;  /* 0x0000002409287220 */ /* 0x000fe20000410000 */
[----:B------:R-:W-:Y:S01]  /*9a50*/  IMAD.U32 R11, R25, 0x10000, RZ ;  /* 0x00010000190b7824 */ /* 0x000fe200078e00ff */
[----:B------:R-:W-:Y:S01]  /*9a60*/  LOP3.LUT R10, R24, 0xffff0000, RZ, 0xc0, !PT ;  /* 0xffff0000180a7812 */ /* 0x000fe200078ec0ff */
[----:B------:R-:W-:Y:S01]  /*9a70*/  FMUL.FTZ R42, R9, R28 ;  /* 0x0000001c092a7220 */ /* 0x000fe20000410000 */
[----:B------:R-:W-:Y:S01]  /*9a80*/  LOP3.LUT R24, R25, 0xffff0000, RZ, 0xc0, !PT ;  /* 0xffff000019187812 */ /* 0x000fe200078ec0ff */
[----:B------:R-:W-:Y:S02]  /*9a90*/  IMAD.U32 R20, R27, 0x10000, RZ ;  /* 0x000100001b147824 */ /* 0x000fe400078e00ff */
[----:B------:R-:W-:Y:S02]  /*9aa0*/  IMAD.U32 R25, R37, 0x10000, RZ ;  /* 0x0001000025197824 */ /* 0x000fe400078e00ff */
[----:B------:R-:W-:Y:S01]  /*9ab0*/  FMUL.FTZ R44, R11, R38 ;  /* 0x000000260b2c7220 */ /* 0x000fe20000410000 */
[----:B------:R-:W-:-:S02]  /*9ac0*/  SHF.R.U64 R35, R6, 0x10, R7 ;  /* 0x0000001006237819 */ /* 0x000fc40000001207 */
[----:B------:R-:W-:Y:S02]  /*9ad0*/  LOP3.LUT R9, R32, 0xffff0000, RZ, 0xc0, !PT ;  /* 0xffff000020097812 */ /* 0x000fe400078ec0ff */
[----:B------:R-:W-:Y:S02]  /*9ae0*/  LOP3.LUT R21, R21, 0xffff0000, RZ, 0xc0, !PT ;  /* 0xffff000015157812 */ /* 0x000fe400078ec0ff */
[----:B------:R-:W-:Y:S02]  /*9af0*/  PRMT R35, R55, 0x5410, R35 ;  /* 0x0000541037237816 */ /* 0x000fe40000000023 */
[----:B------:R-:W-:Y:S02]  /*9b00*/  LOP3.LUT R33, R33, 0xffff0000, RZ, 0xc0, !PT ;  /* 0xffff000021217812 */ /* 0x000fe400078ec0ff */
[----:B------:R-:W-:Y:S01]  /*9b10*/  LOP3.LUT R37, R37, 0xffff0000, RZ, 0xc0, !PT ;  /* 0xffff000025257812 */ /* 0x000fe200078ec0ff */
[----:B--2---:R-:W0:Y:S02]  /*9b20*/  LDS.128 R12, [R41+0x18400] ;  /* 0x01840000290c7984 */ /* 0x004e240000000c00 */
[----:B0-----:R-:W-:-:S04]  /*9b30*/  IMAD.U32 R3, R12, 0x10000, RZ ;  /* 0x000100000c037824 */ /* 0x001fc800078e00ff */
[----:B------:R-:W-:Y:S01]  /*9b40*/  FFMA.FTZ R40, R3, R28, -R40 ;  /* 0x0000001c03287223 */ /* 0x000fe20000010828 */
[----:B------:R-:W-:Y:S02]  /*9b50*/  IMAD.U32 R28, R29, 0x10000, RZ ;  /* 0x000100001d1c7824 */ /* 0x000fe400078e00ff */
[----:B------:R-:W-:Y:S01]  /*9b60*/  FFMA.FTZ R42, R3, R36, R42 ;  /* 0x00000024032a7223 */ /* 0x000fe2000001002a */
[----:B------:R-:W-:Y:S02]  /*9b70*/  IMAD.U32 R5, R13, 0x10000, RZ ;  /* 0x000100000d057824 */ /* 0x000fe400078e00ff */
[----:B------:R-:W-:Y:S02]  /*9b80*/  IMAD.U32 R3, R31, 0x10000, RZ ;  /* 0x000100001f037824 */ /* 0x000fe400078e00ff */
[-C--:B------:R-:W-:Y:S01]  /*9b90*/  FMUL.FTZ R36, R11, R28.reuse ;  /* 0x0000001c0b247220 */ /* 0x080fe20000410000 */
[----:B------:R-:W-:Y:S02]  /*9ba0*/  IMAD.U32 R8, R15, 0x10000, RZ ;  /* 0x000100000f087824 */ /* 0x000fe400078e00ff */
[C---:B------:R-:W-:Y:S01]  /*9bb0*/  FMUL.FTZ R11, R20.reuse, R25 ;  /* 0x00000019140b7220 */ /* 0x040fe20000410000 */
[----:B------:R-:W-:Y:S01]  /*9bc0*/  FFMA.FTZ R44, R5, R28, -R44 ;  /* 0x0000001c052c7223 */ /* 0x000fe2000001082c */
[-C--:B------:R-:W-:Y:S01]  /*9bd0*/  FMUL.FTZ R28, R20, R3.reuse ;  /* 0x00000003141c7220 */ /* 0x080fe20000410000 */
[----:B------:R-:W-:Y:S01]  /*9be0*/  LOP3.LUT R4, R12, 0xffff0000, RZ, 0xc0, !PT ;  /* 0xffff00000c047812 */ /* 0x000fe200078ec0ff */
[----:B------:R-:W-:Y:S01]  /*9bf0*/  FFMA.FTZ R20, R8, R3, -R11 ;  /* 0x0000000308147223 */ /* 0x000fe2000001080b */
[C---:B------:R-:W-:Y:S01]  /*9c00*/  FMUL.FTZ R3, R10.reuse, R9 ;  /* 0x000000090a037220 */ /* 0x040fe20000410000 */
[----:B------:R-:W-:Y:S01]  /*9c10*/  LOP3.LUT R12, R13, 0xffff0000, RZ, 0xc0, !PT ;  /* 0xffff00000d0c7812 */ /* 0x000fe200078ec0ff */
[----:B------:R-:W-:Y:S01]  /*9c20*/  FFMA.FTZ R36, R5, R38, R36 ;  /* 0x0000002605247223 */ /* 0x000fe20000010024 */
[----:B------:R-:W-:Y:S01]  /*9c30*/  FMUL.FTZ R11, R10, R21 ;  /* 0x000000150a0b7220 */ /* 0x000fe20000410000 */
[C---:B------:R-:W-:Y:S01]  /*9c40*/  IMAD.U32 R6, R14.reuse, 0x10000, RZ ;  /* 0x000100000e067824 */ /* 0x040fe200078e00ff */
[----:B------:R-:W-:Y:S01]  /*9c50*/  LOP3.LUT R7, R14, 0xffff0000, RZ, 0xc0, !PT ;  /* 0xffff00000e077812 */ /* 0x000fe200078ec0ff */
[----:B------:R-:W-:-:S02]  /*9c60*/  IMAD.U32 R13, R26, 0x10000, RZ ;  /* 0x000100001a0d7824 */ /* 0x000fc400078e00ff */
[----:B------:R-:W-:Y:S01]  /*9c70*/  FFMA.FTZ R21, R4, R21, -R3 ;  /* 0x0000001504157223 */ /* 0x000fe20000010803 */
[----:B------:R-:W-:Y:S01]  /*9c80*/  IMAD.U32 R5, R35, 0x10000, RZ ;  /* 0x0001000023057824 */ /* 0x000fe200078e00ff */
[----:B------:R-:W-:Y:S01]  /*9c90*/  LOP3.LUT R14, R15, 0xffff0000, RZ, 0xc0, !PT ;  /* 0xffff00000f0e7812 */ /* 0x000fe200078ec0ff */
[----:B------:R-:W-:Y:S01]  /*9ca0*/  IMAD.U32 R3, R30, 0x10000, RZ ;  /* 0x000100001e037824 */ /* 0x000fe200078e00ff */
[----:B------:R-:W-:Y:S01]  /*9cb0*/  LOP3.LUT R15, R26, 0xffff0000, RZ, 0xc0, !PT ;  /* 0xffff00001a0f7812 */ /* 0x000fe200078ec0ff */
[----:B------:R-:W-:Y:S01]  /*9cc0*/  FFMA.FTZ R11, R4, R9, R11 ;  /* 0x00000009040b7223 */ /* 0x000fe2000001000b */
[----:B------:R-:W-:Y:S01]  /*9cd0*/  LOP3.LUT R26, R27, 0xffff0000, RZ, 0xc0, !PT ;  /* 0xffff00001b1a7812 */ /* 0x000fe200078ec0ff */
[C---:B------:R-:W-:Y:S01]  /*9ce0*/  FMUL.FTZ R27, R13.reuse, R5 ;  /* 0x000000050d1b7220 */ /* 0x040fe20000410000 */
[----:B------:R-:W-:Y:S01]  /*9cf0*/  FMUL.FTZ R13, R13, R3 ;  /* 0x000000030d0d7220 */ /* 0x000fe20000410000 */
[----:B------:R-:W-:Y:S02]  /*9d00*/  LOP3.LUT R4, R35, 0xffff0000, RZ, 0xc0, !PT ;  /* 0xffff000023047812 */ /* 0x000fe400078ec0ff */
[----:B------:R-:W-:-:S02]  /*9d10*/  LOP3.LUT R29, R29, 0xffff0000, RZ, 0xc0, !PT ;  /* 0xffff00001d1d7812 */ /* 0x000fc400078ec0ff */
[----:B------:R-:W-:Y:S02]  /*9d20*/  LOP3.LUT R30, R30, 0xffff0000, RZ, 0xc0, !PT ;  /* 0xffff00001e1e7812 */ /* 0x000fe400078ec0ff */
[----:B------:R-:W-:Y:S01]  /*9d30*/  LOP3.LUT R31, R31, 0xffff0000, RZ, 0xc0, !PT ;  /* 0xffff00001f1f7812 */ /* 0x000fe200078ec0ff */
[----:B------:R-:W-:Y:S01]  /*9d40*/  FFMA.FTZ R28, R8, R25, R28 ;  /* 0x00000019081c7223 */ /* 0x000fe2000001001c */
[C---:B------:R-:W-:Y:S01]  /*9d50*/  FFMA.FTZ R27, R6.reuse, R3, -R27 ;  /* 0x00000003061b7223 */ /* 0x040fe2000001081b */
[----:B------:R-:W-:Y:S01]  /*9d60*/  FFMA.FTZ R10, R6, R5, R13 ;  /* 0x00000005060a7223 */ /* 0x000fe2000001000d */
[----:B------:R-:W-:Y:S01]  /*9d70*/  FMUL.FTZ R25, R24, R33 ;  /* 0x0000002118197220 */ /* 0x000fe20000410000 */
[C---:B------:R-:W-:Y:S01]  /*9d80*/  FMUL.FTZ R6, R15.reuse, R4 ;  /* 0x000000040f067220 */ /* 0x040fe20000410000 */
[----:B------:R-:W-:Y:S01]  /*9d90*/  FMUL.FTZ R3, R26, R37 ;  /* 0x000000251a037220 */ /* 0x000fe20000410000 */
[----:B------:R-:W-:Y:S01]  /*9da0*/  FMUL.FTZ R24, R24, R29 ;  /* 0x0000001d18187220 */ /* 0x000fe20000410000 */
[-C--:B------:R-:W-:Y:S01]  /*9db0*/  FMUL.FTZ R15, R15, R30.reuse ;  /* 0x0000001e0f0f7220 */ /* 0x080fe20000410000 */
[----:B------:R-:W-:Y:S01]  /*9dc0*/  FMUL.FTZ R26, R26, R31 ;  /* 0x0000001f1a1a7220 */ /* 0x000fe20000410000 */
[----:B------:R-:W-:Y:S01]  /*9dd0*/  FFMA.FTZ R25, R12, R29, -R25 ;  /* 0x0000001d0c197223 */ /* 0x000fe20000010819 */
[C---:B------:R-:W-:Y:S01]  /*9de0*/  FFMA.FTZ R6, R7.reuse, R30, -R6 ;  /* 0x0000001e07067223 */ /* 0x040fe20000010806 */
        /* <DEDUP_REMOVED lines=14> */
.L_x_2755:
[----:B------:R-:W-:Y:S05]  /*9ed0*/  BSYNC B0 ;  /* 0x0000000000007941 */ /* 0x000fea0003800000 */
.L_x_2741:
        /* <DEDUP_REMOVED lines=8> */
.L_x_2738:
[----:B-1----:R-:W1:Y:S01]  /*9f60*/  S2R R3, SR_TID.X ;  /* 0x0000000000037919 */ /* 0x002e620000002100 */
[----:B--23--:R-:W-:Y:S01]  /*9f70*/  IMAD.U32 R0, RZ, RZ, UR37 ;  /* 0x00000025ff007e24 */ /* 0x00cfe2000f8e00ff */
[----:B------:R-:W-:Y:S05]  /*9f80*/  WARPSYNC.ALL ;  /* 0x0000000000007948 */ /* 0x000fea0003800000 */
[----:B------:R-:W-:Y:S02]  /*9f90*/  ISETP.NE.AND P0, PT, R0, 0x3, PT ;  /* 0x000000030000780c */ /* 0x000fe40003f05270 */
[----:B------:R-:W-:-:S11]  /*9fa0*/  LOP3.LUT R18, R18, 0xfff7ffff, RZ, 0xc0, !PT ;  /* 0xfff7ffff12127812 */ /* 0x000fd600078ec0ff */
[----:B------:R-:W-:Y:S02]  /*9fb0*/  @P0 LOP3.LUT R18, R18, 0x80000, RZ, 0xfc, !PT ;  /* 0x0008000012120812 */ /* 0x000fe400078efcff */
[----:B-1----:R-:W-:-:S05]  /*9fc0*/  SHF.R.U32.HI R3, RZ, 0x7, R3 ;  /* 0x00000007ff037819 */ /* 0x002fca0000011603 */
[----:B------:R-:W-:-:S05]  /*9fd0*/  VIADD R72, R3, 0x8 ;  /* 0x0000000803487836 */ /* 0x000fca0000000000 */
[----:B------:R1:W-:Y:S06]  /*9fe0*/  BAR.SYNC.DEFER_BLOCKING R72, 0x100 ;  /* 0x000400480000751d */ /* 0x0003ec0000010000 */
[----:B------:R-:W-:Y:S05]  /*9ff0*/  @!P0 BRA `(.L_x_2765) ;  /* 0x0000000000048947 */ /* 0x000fea0003800000 */
[----:B------:R-:W-:Y:S01]  /*a000*/  BPT.TRAP 0x1 ;  /* 0x000000040000795c */ /* 0x000fe20000300000 */
.L_x_2765:
[----:B------:R-:W-:Y:S01]  /*a010*/  IMAD R4, R2, 0x8, R19 ;  /* 0x0000000802047824 */ /* 0x000fe200078e0213 */
[----:B------:R-:W-:-:S04]  /*a020*/  SHF.L.U32 R73, R202, 0x1f, RZ ;  /* 0x0000001fca497819 */ /* 0x000fc800000006ff */
[----:B------:R2:W3:Y:S01]  /*a030*/  SYNCS.PHASECHK.TRANS64.TRYWAIT P1, [R4+URZ+0x22830], R73 ;  /* 0x02283049040075a7 */ /* 0x0004e2000802017f */
[----:B------:R-:W-:Y:S05]  /*a040*/  @!P0 BRA `(.L_x_2766) ;  /* 0x0000000000048947 */ /* 0x000fea0003800000 */
[----:B------:R-:W-:Y:S01]  /*a050*/  BPT.TRAP 0x1 ;  /* 0x000000040000795c */ /* 0x000fe20000300000 */
.L_x_2766:
[----:B------:R-:W4:Y:S01]  /*a060*/  S2R R3, SR_TID.X ;  /* 0x0000000000037919 */ /* 0x000f220000002100 */
[----:B------:R-:W-:-:S05]  /*a070*/  VIADD R0, R19, 0x1c400 ;  /* 0x0001c40013007836 */ /* 0x000fca0000000000 */
[----:B------:R-:W-:-:S04]  /*a080*/  SHF.R.U32.HI R0, RZ, 0x4, R0 ;  /* 0x00000004ff007819 */ /* 0x000fc80000011600 */
[----:B------:R-:W-:Y:S02]  /*a090*/  LOP3.LUT R0, R0, 0x3fff, RZ, 0xc0, !PT ;  /* 0x00003fff00007812 */ /* 0x000fe400078ec0ff */
[----:B----4-:R-:W-:-:S04]  /*a0a0*/  LOP3.LUT R3, R3, 0x7f, RZ, 0xc0, !PT ;  /* 0x0000007f03037812 */ /* 0x010fc800078ec0ff */
[----:B------:R-:W-:Y:S01]  /*a0b0*/  ISETP.NE.AND P0, PT, R3, RZ, PT ;  /* 0x000000ff0300720c */ /* 0x000fe20003f05270 */
[----:B---3--:R-:W-:-:S12]  /*a0c0*/  @P1 BRA `(.L_x_2767) ;  /* 0x0000000000081947 */ /* 0x008fd80003800000 */
[----:B------:R-:W3:Y:S02]  /*a0d0*/  SYNCS.PHASECHK.TRANS64.TRYWAIT P1, [R4+URZ+0x22830], R73 ;  /* 0x02283049040075a7 */ /* 0x000ee4000802017f */
[----:B---3--:R-:W-:Y:S05]  /*a0e0*/  @!P1 BRA `(.L_x_2768) ;  /* 0x000001bc00189947 */ /* 0x008fea0003800000 */
.L_x_2767:
[----:B------:R-:W-:Y:S05]  /*a0f0*/  WARPSYNC.ALL ;  /* 0x0000000000007948 */ /* 0x000fea0003800000 */
[----:B------:R-:W-:-:S05]  /*a100*/  LOP3.LUT R21, R0, 0x10000, RZ, 0xfc, !PT ;  /* 0x0001000000157812 */ /* 0x000fca00078efcff */
[----:B------:R-:W-:Y:S01]  /*a110*/  IMAD R8, R2, 0x300, R21 ;  /* 0x0000030002087824 */ /* 0x000fe200078e0215 */
[----:B------:R-:W-:Y:S01]  /*a120*/  LOP3.LUT R6, R34, 0x10000, RZ, 0xfc, !PT ;  /* 0x0001000022067812 */ /* 0x000fe200078efcff */
[----:B------:R-:W-:Y:S01]  /*a130*/  IMAD.MOV.U32 R9, RZ, RZ, 0x40000040 ;  /* 0x40000040ff097424 */ /* 0x000fe200078e00ff */
[----:B0-----:R-:W-:Y:S01]  /*a140*/  WARPGROUP.ARRIVE ;  /* 0x00000000000079c5 */ /* 0x001fe20000000000 */
[----:B------:R-:W-:Y:S01]  /*a150*/  IMAD.MOV.U32 R7, RZ, RZ, 0x40000040 ;  /* 0x40000040ff077424 */ /* 0x000fe200078e00ff */
[C---:B------:R-:W-:Y:S01]  /*a160*/  R2UR UR6, R8.reuse ;  /* 0x00000000080672ca */ /* 0x040fe200000e0000 */
[----:B------:R-:W-:Y:S01]  /*a170*/  VIADD R10, R8, 0x2 ;  /* 0x00000002080a7836 */ /* 0x000fe20000000000 */
[----:B------:R-:W-:Y:S01]  /*a180*/  R2UR UR7, R9 ;  /* 0x00000000090772ca */ /* 0x000fe200000e0000 */
[C---:B------:R-:W-:Y:S01]  /*a190*/  VIADD R14, R6.reuse, 0x2 ;  /* 0x00000002060e7836 */ /* 0x040fe20000000000 */
[C---:B------:R-:W-:Y:S01]  /*a1a0*/  R2UR UR4, R6.reuse ;  /* 0x00000000060472ca */ /* 0x040fe200000e0000 */
[----:B------:R-:W-:Y:S01]  /*a1b0*/  IMAD.MOV.U32 R11, RZ, RZ, 0x40000040 ;  /* 0x40000040ff0b7424 */ /* 0x000fe200078e00ff */
[----:B------:R-:W-:Y:S01]  /*a1c0*/  R2UR UR5, R7 ;  /* 0x00000000070572ca */ /* 0x000fe200000e0000 */
[----:B------:R-:W-:Y:S01]  /*a1d0*/  IMAD.MOV.U32 R15, RZ, RZ, 0x40000040 ;  /* 0x40000040ff0f7424 */ /* 0x000fe200078e00ff */
[----:B------:R-:W0:Y:S01]  /*a1e0*/  LDC R20, c[0x0][0x448] ;  /* 0x00011200ff147b82 */ /* 0x000e220000000800 */
[----:B------:R-:W-:Y:S01]  /*a1f0*/  VIADD R12, R6, 0x4 ;  /* 0x00000004060c7836 */ /* 0x000fe20000000000 */
[----:B------:R-:W4:Y:S01]  /*a200*/  S2R R80, SR_TID.X ;  /* 0x0000000000507919 */ /* 0x000f220000002100 */
[----:B------:R-:W-:Y:S01]  /*a210*/  IMAD.MOV.U32 R13, RZ, RZ, 0x40000040 ;  /* 0x40000040ff0d7424 */ /* 0x000fe200078e00ff */
[----:B------:R-:W-:Y:S01]  /*a220*/  ULDC.64 UR8, c[0x0][0x9e0] ;  /* 0x0002780000087ab9 */ /* 0x000fe20000000a00 */
[----:B------:R-:W-:Y:S01]  /*a230*/  IMAD.MOV.U32 R9, RZ, RZ, 0x40000040 ;  /* 0x40000040ff097424 */ /* 0x000fe200078e00ff */
[----:B------:R-:W-:Y:S01]  /*a240*/  UISETP.GE.AND UP0, UPT, UR9, 0x1, UPT ;  /* 0x000000010900788c */ /* 0x000fe2000bf06270 */
[----:B------:R-:W-:Y:S01]  /*a250*/  LOP3.LUT R18, R18, 0xffefffff, RZ, 0xc0, !PT ;  /* 0xffefffff12127812 */ /* 0x000fe200078ec0ff */
[----:B------:R-:W-:-:S02]  /*a260*/  ULDC UR43, c[0x0][0x9dc] ;  /* 0x00027700002b7ab9 */ /* 0x000fc40000000800 */
[----:B------:R-:W-:Y:S01]  /*a270*/  ULOP3.LUT UR43, URZ, UR43, URZ, 0x33, !UPT ;  /* 0x0000002b3f2b7292 */ /* 0x000fe2000f8e333f */
[----:B------:R-:W-:Y:S01]  /*a280*/  HGMMA.64x96x16.F32.BF16 R24, gdesc[UR4], RZ, !UPT, gsb0 ;  /* 0x01600000041879f0 */ /* 0x000fe2000c0018ff */
[----:B------:R-:W-:Y:S01]  /*a290*/  R2UR UR6, R10 ;  /* 0x000000000a0672ca */ /* 0x000fe200000e0000 */
[----:B------:R-:W-:Y:S01]  /*a2a0*/  VIADD R10, R8, 0x4 ;  /* 0x00000004080a7836 */ /* 0x000fe20000000000 */
[----:B------:R-:W-:Y:S01]  /*a2b0*/  R2UR UR7, R11 ;  /* 0x000000000b0772ca */ /* 0x000fe200000e0000 */
[----:B------:R-:W-:Y:S01]  /*a2c0*/  IMAD.MOV.U32 R11, RZ, RZ, 0x40000040 ;  /* 0x40000040ff0b7424 */ /* 0x000fe200078e00ff */
[----:B------:R-:W-:Y:S01]  /*a2d0*/  R2UR UR4, R14 ;  /* 0x000000000e0472ca */ /* 0x000fe200000e0000 */
[----:B------:R-:W-:Y:S01]  /*a2e0*/  UP2UR UR40, UPR, URZ, 0x1 ;  /* 0x000000013f287883 */ /* 0x000fe20008000000 */
[----:B------:R-:W-:Y:S02]  /*a2f0*/  R2UR UR5, R15 ;  /* 0x000000000f0572ca */ /* 0x000fe400000e0000 */
[----:B0-----:R-:W-:-:S02]  /*a300*/  ISETP.NE.AND P1, PT, R20, 0x1, PT ;  /* 0x000000011400780c */ /* 0x001fc40003f25270 */
[----:B----4-:R-:W-:-:S11]  /*a310*/  SHF.R.U32.HI R80, RZ, 0x7, R80 ;  /* 0x00000007ff507819 */ /* 0x010fd60000011650 */
[----:B------:R-:W0:Y:S01]  /*a320*/  @P1 LDC R20, c[0x0][0x44c] ;  /* 0x00011300ff141b82 */ /* 0x000e220000000800 */
[----:B------:R-:W-:Y:S01]  /*a330*/  @P1 LOP3.LUT R18, R18, 0x100000, RZ, 0xfc, !PT ;  /* 0x0010000012121812 */ /* 0x000fe200078efcff */
[----:B------:R-:W-:Y:S02]  /*a340*/  WARPGROUP.DEPBAR.LE gsb0, 0x0 ;  /* 0x00008000000079c5 */ /* 0x000fe40000010000 */
[----:B------:R-:W-:-:S06]  /*a350*/  WARPGROUP.ARRIVE ;  /* 0x00000000000079c5 */ /* 0x000fcc0000000000 */
[----:B------:R-:W-:Y:S01]  /*a360*/  HGMMA.64x96x16.F32.BF16 R24, gdesc[UR4], R24, gsb0 ;  /* 0x01600000041879f0 */ /* 0x000fe20008001818 */
[----:B------:R-:W-:Y:S01]  /*a370*/  R2UR UR6, R10 ;  /* 0x000000000a0672ca */ /* 0x000fe200000e0000 */
[----:B------:R-:W-:Y:S01]  /*a380*/  VIADD R10, R8, 0x6 ;  /* 0x00000006080a7836 */ /* 0x000fe20000000000 */
[----:B------:R-:W-:Y:S01]  /*a390*/  R2UR UR7, R11 ;  /* 0x000000000b0772ca */ /* 0x000fe200000e0000 */
[----:B------:R-:W-:Y:S01]  /*a3a0*/  VIADD R8, R6, 0x6 ;  /* 0x0000000606087836 */ /* 0x000fe20000000000 */
[----:B------:R-:W-:Y:S01]  /*a3b0*/  R2UR UR4, R12 ;  /* 0x000000000c0472ca */ /* 0x000fe200000e0000 */
[----:B------:R-:W-:Y:S01]  /*a3c0*/  IMAD.MOV.U32 R11, RZ, RZ, 0x40000040 ;  /* 0x40000040ff0b7424 */ /* 0x000fe200078e00ff */
        /* <DEDUP_REMOVED lines=11> */
[----:B------:R-:W-:Y:S02]  /*a480*/  ULDC UR4, c[0x0][0x9d8] ;  /* 0x0002760000047ab9 */ /* 0x000fe40000000800 */
[----:B------:R-:W-:Y:S02]  /*a490*/  WARPGROUP.DEPBAR.LE gsb0, 0x0 ;  /* 0x00008000000079c5 */ /* 0x000fe40000010000 */
[----:B------:R-:W-:Y:S01]  /*a4a0*/  FMUL.FTZ R79, R49, UR4 ;  /* 0x00000004314f7c20 */ /* 0x000fe20008410000 */
[----:B------:R-:W-:Y:S01]  /*a4b0*/  FMUL.FTZ R3, R27, UR4 ;  /* 0x000000041b037c20 */ /* 0x000fe20008410000 */
[----:B------:R-:W4:Y:S01]  /*a4c0*/  @P1 LDC R49, c[0x0][0x450] ;  /* 0x00011400ff311b82 */ /* 0x000f220000000800 */
[----:B------:R-:W-:Y:S01]  /*a4d0*/  FMUL.FTZ R27, R39, UR4 ;  /* 0x00000004271b7c20 */ /* 0x000fe20008410000 */
[----:B------:R-:W-:Y:S01]  /*a4e0*/  FMUL.FTZ R39, R55, UR4 ;  /* 0x0000000437277c20 */ /* 0x000fe20008410000 */
[----:B------:R-:W-:Y:S01]  /*a4f0*/  FMUL.FTZ R55, R57, UR4 ;  /* 0x0000000439377c20 */ /* 0x000fe20008410000 */
[----:B------:R-:W-:Y:S01]  /*a500*/  FMUL.FTZ R57, R61, UR4 ;  /* 0x000000043d397c20 */ /* 0x000fe20008410000 */
[----:B------:R-:W-:-:S02]  /*a510*/  IMAD.IADD R61, R210, 0x1, R209 ;  /* 0x00000001d23d7824 */ /* 0x000fc400078e02d1 */
[----:B------:R-:W-:Y:S01]  /*a520*/  FMUL.FTZ R74, R25, UR4 ;  /* 0x00000004194a7c20 */ /* 0x000fe20008410000 */
[----:B------:R-:W-:Y:S01]  /*a530*/  FMUL.FTZ R25, R35, UR4 ;  /* 0x0000000423197c20 */ /* 0x000fe20008410000 */
[----:B------:R-:W-:Y:S01]  /*a540*/  FMUL.FTZ R35, R51, UR4 ;  /* 0x0000000433237c20 */ /* 0x000fe20008410000 */
[----:B0-----:R-:W-:-:S04]  /*a550*/  @P1 IMAD.HI.U32 R20, R61, R20, RZ ;  /* 0x000000143d141227 */ /* 0x001fc800078e00ff */
        /* <DEDUP_REMOVED lines=14> */
[----:B----4-:R-:W-:Y:S01]  /*a640*/  @P1 SHF.R.U32.HI R61, RZ, R49, R20 ;  /* 0x00000031ff3d1219 */ /* 0x010fe20000011614 */
[----:B------:R-:W-:-:S02]  /*a650*/  @!P0 VIADD R49, R4, 0x22840 ;  /* 0x0002284004318836 */ /* 0x000fc40000000000 */
[----:B------:R-:W-:Y:S01]  /*a660*/  FMUL.FTZ R44, R59, UR4 ;  /* 0x000000043b2c7c20 */ /* 0x000fe20008410000 */
[----:B------:R-:W-:Y:S01]  /*a670*/  FMUL.FTZ R28, R42, UR4 ;  /* 0x000000042a1c7c20 */ /* 0x000fe20008410000 */
[----:B------:R-:W-:Y:S01]  /*a680*/  FMUL.FTZ R29, R43, UR4 ;  /* 0x000000042b1d7c20 */ /* 0x000fe20008410000 */
[----:B------:R-:W0:Y:S01]  /*a690*/  SHFL.IDX PT, R60, R61, RZ, 0x1c1f ;  /* 0x001c1fff3d3c7589 */ /* 0x000e2200000e0000 */
[----:B------:R-:W-:Y:S01]  /*a6a0*/  FMUL.FTZ R30, R46, UR4 ;  /* 0x000000042e1e7c20 */ /* 0x000fe20008410000 */
[----:B------:R-:W-:Y:S01]  /*a6b0*/  FMUL.FTZ R31, R47, UR4 ;  /* 0x000000042f1f7c20 */ /* 0x000fe20008410000 */
[----:B------:R-:W-:Y:S01]  /*a6c0*/  FMUL.FTZ R78, R48, UR4 ;  /* 0x00000004304e7c20 */ /* 0x000fe20008410000 */
[----:B------:R-:W-:Y:S01]  /*a6d0*/  FMUL.FTZ R34, R50, UR4 ;  /* 0x0000000432227c20 */ /* 0x000fe20008410000 */
[----:B------:R-:W-:Y:S01]  /*a6e0*/  FMUL.FTZ R59, R64, UR4 ;  /* 0x00000004403b7c20 */ /* 0x000fe20008410000 */
[----:B------:R-:W-:Y:S01]  /*a6f0*/  IADD3 R20, -R80, 0xb, RZ ;  /* 0x0000000b50147810 */ /* 0x000fe20007ffe1ff */
        /* <DEDUP_REMOVED lines=15> */
[----:B------:R-:W-:Y:S01]  /*a7f0*/  @!P0 PRMT R49, RZ, 0x654, R49 ;  /* 0x00000654ff318816 */ /* 0x000fe20000000031 */
[----:B------:R-:W-:Y:S01]  /*a800*/  FMUL.FTZ R50, R71, UR4 ;  /* 0x0000000447327c20 */ /* 0x000fe20008410000 */
[----:B------:R-:W-:Y:S01]  /*a810*/  FMUL.FTZ R68, R68, UR4 ;  /* 0x0000000444447c20 */ /* 0x000fe20008410000 */
[----:B------:R-:W-:Y:S01]  /*a820*/  FMUL.FTZ R70, R70, UR4 ;  /* 0x0000000446467c20 */ /* 0x000fe20008410000 */
[----:B------:R-:W-:Y:S01]  /*a830*/  PLOP3.LUT P1, PT, PT, PT, UP0, 0x40, 0x0 ;  /* 0x000000000000781c */ /* 0x000fe20003f2e808 */
[----:B------:R4:W-:Y:S06]  /*a840*/  BAR.ARV R20, 0x100 ;  /* 0x000400140000751d */ /* 0x0009ec0000002000 */
[C-C-:B------:R-:W-:Y:S01]  /*a850*/  IADD3 R58, -R205.reuse, 0x61, R54.reuse ;  /* 0x00000061cd3a7810 */ /* 0x140fe20007ffe136 */
[----:B------:R1:W-:Y:S01]  /*a860*/  @!P0 SYNCS.ARRIVE.TRANS64.RED.A1T0 RZ, [R49+URZ], RZ ;  /* 0x000000ff31ff89a7 */ /* 0x0003e2000810043f */
[----:B------:R-:W1:Y:S01]  /*a870*/  MUFU.TANH R5, R5 ;  /* 0x0000000500057308 */ /* 0x000e620000002400 */
[----:B------:R-:W-:Y:S01]  /*a880*/  IMAD.MOV.U32 R63, RZ, RZ, -0x60 ;  /* 0xffffffa0ff3f7424 */ /* 0x000fe200078e00ff */
[----:B------:R-:W-:Y:S01]  /*a890*/  IADD3 R67, -R205, 0x60, R54 ;  /* 0x00000060cd437810 */ /* 0x000fe20007ffe136 */
[----:B------:R-:W-:-:S02]  /*a8a0*/  IMAD.IADD R58, R58, 0x1, -R203 ;  /* 0x000000013a3a7824 */ /* 0x000fc400078e0acb */
[----:B------:R-:W-:Y:S02]  /*a8b0*/  IMAD R82, R176, R63, 0x60 ;  /* 0x00000060b0527424 */ /* 0x000fe400078e023f */
[C---:B------:R-:W-:Y:S01]  /*a8c0*/  VIADD R80, R58.reuse, UR8 ;  /* 0x000000083a507c36 */ /* 0x040fe20008000000 */
[----:B------:R-:W1:Y:S01]  /*a8d0*/  MUFU.TANH R74, R74 ;  /* 0x0000004a004a7308 */ /* 0x000e620000002400 */
[----:B------:R-:W-:Y:S02]  /*a8e0*/  VIADD R71, R58, UR43 ;  /* 0x0000002b3a477c36 */ /* 0x000fe40008000000 */
[----:B------:R-:W-:Y:S01]  /*a8f0*/  IMAD.IADD R81, R82, 0x1, -R205 ;  /* 0x0000000152517824 */ /* 0x000fe200078e0acd */
[----:B0-----:R-:W-:Y:S01]  /*a900*/  VIADDMNMX R62, R60, R80, R67, PT ;  /* 0x000000503c3e7246 */ /* 0x001fe20003800143 */
[----:B------:R-:W-:-:S03]  /*a910*/  IMAD.IADD R63, R71, 0x1, R60 ;  /* 0x00000001473f7824 */ /* 0x000fc600078e023c */
        /* <DEDUP_REMOVED lines=43> */
[----:B------:R-:W0:Y:S08]  /*abd0*/  MUFU.TANH R69, R69 ;  /* 0x0000004500457308 */ /* 0x000e300000002400 */
[----:B-1----:R4:W1:Y:S08]  /*abe0*/  MUFU.TANH R49, R70 ;  /* 0x0000004600317308 */ /* 0x0028700000002400 */
[----:B------:R-:W0:Y:S01]  /*abf0*/  MUFU.TANH R50, R50 ;  /* 0x0000003200327308 */ /* 0x000e220000002400 */
[----:B----4-:R-:W-:Y:S05]  /*ac00*/  @P1 BRA `(.L_x_2769) ;  /* 0x0000000000541947 */ /* 0x010fea0003800000 */
        /* <DEDUP_REMOVED lines=12> */
.L_x_2771:
[----:B------:R-:W-:-:S06]  /*acd0*/  UISETP.NE.AND UP0, UPT, UR9, 0x1, UPT ;  /* 0x000000010900788c */ /* 0x000fcc000bf05270 */
[----:B------:R-:W-:-:S05]  /*ace0*/  PLOP3.LUT P1, PT, PT, PT, UP0, 0x80, 0x0 ;  /* 0x000000000000781c */ /* 0x000fca0003f2f008 */
[----:B------:R-:W-:-:S08]  /*acf0*/  @UP0 ULDC.64 UR4, c[0x0][0x9e8] ;  /* 0x00027a0000040ab9 */ /* 0x000fd00000000a00 */
[----:B------:R-:W-:-:S05]  /*ad00*/  @P1 IMAD.HI.U32 R58, R54, UR4, RZ ;  /* 0x00000004363a1c27 */ /* 0x000fca000f8e00ff */
[----:B------:R-:W-:-:S07]  /*ad10*/  @P1 SHF.R.U32.HI R54, RZ, UR5, R58 ;  /* 0x00000005ff361c19 */ /* 0x000fce000801163a */
.L_x_2772:
[----:B------:R-:W-:Y:S05]  /*ad20*/  BSYNC B0 ;  /* 0x0000000000007941 */ /* 0x000fea0003800000 */
.L_x_2770:
[----:B------:R-:W-:-:S05]  /*ad30*/  IMAD R54, R54, UR9, R81 ;  /* 0x0000000936367c24 */ /* 0x000fca000f8e0251 */
[----:B------:R-:W-:Y:S02]  /*ad40*/  VIMNMX R63, R63, R54, !PT ;  /* 0x000000363f3f7248 */ /* 0x000fe40007fe0100 */
[----:B------:R-:W-:-:S07]  /*ad50*/  VIADDMNMX R62, R54, UR9, R62, PT ;  /* 0x00000009363e7c46 */ /* 0x000fce000b80013e */
.L_x_2769:
[C---:B------:R-:W-:Y:S01]  /*ad60*/  ISETP.GE.AND P1, PT, R82.reuse, 0x2, PT ;  /* 0x000000025200780c */ /* 0x040fe20003f26270 */
[----:B------:R-:W-:Y:S01]  /*ad70*/  UISETP.NE.AND UP0, UPT, UR40, URZ, UPT ;  /* 0x0000003f2800728c */ /* 0x000fe2000bf05270 */
[C---:B------:R-:W-:Y:S02]  /*ad80*/  ISETP.GE.AND P6, PT, R82.reuse, 0x9, PT ;  /* 0x000000095200780c */ /* 0x040fe40003fc6270 */
[----:B------:R-:W-:Y:S02]  /*ad90*/  ISETP.GT.AND P2, PT, R63, 0x1, !P1 ;  /* 0x000000013f00780c */ /* 0x000fe40004f44270 */
[----:B------:R-:W-:Y:S02]  /*ada0*/  ISETP.GE.AND P3, PT, R82, 0xa, PT ;  /* 0x0000000a5200780c */ /* 0x000fe40003f66270 */
[----:B------:R-:W-:Y:S02]  /*adb0*/  ISETP.LT.OR P2, PT, R62, 0x2, P2 ;  /* 0x000000023e00780c */ /* 0x000fe40001741670 */
[----:B------:R-:W-:-:S02]  /*adc0*/  ISETP.GE.AND P5, PT, R82, 0x1, PT ;  /* 0x000000015200780c */ /* 0x000fc40003fa6270 */
[----:B------:R-:W-:Y:S02]  /*add0*/  FSEL R112, R74, -INF , !P2 ;  /* 0xff8000004a707808 */ /* 0x000fe40005000000 */
[----:B------:R-:W-:-:S04]  /*ade0*/  ISETP.GT.AND P2, PT, R63, 0x8, !P6 ;  /* 0x000000083f00780c */ /* 0x000fc80007744270 */
[----:B------:R-:W-:-:S04]  /*adf0*/  ISETP.LT.OR P2, PT, R62, 0x9, P2 ;  /* 0x000000093e00780c */ /* 0x000fc80001741670 */
[----:B0-----:R-:W-:Y:S02]  /*ae00*/  FSEL R110, R75, -INF , !P2 ;  /* 0xff8000004b6e7808 */ /* 0x001fe40005000000 */
        /* <DEDUP_REMOVED lines=50> */
[----:B------:R-:W-:Y:S01]  /*b130*/  ISETP.GT.AND P2, PT, R63, 0x31, !P3 ;  /* 0x000000313f00780c */ /* 0x000fe20005f44270 */
[----:B------:R-:W0:Y:S01]  /*b140*/  SHFL.IDX PT, R78, R61, 0x1, 0x1c1f ;  /* 0x003c1f003d4e7f89 */ /* 0x000e2200000e0000 */
        /* <DEDUP_REMOVED lines=11> */
[----:B------:R-:W-:Y:S01]  /*b200*/  ISETP.LT.OR P2, PT, R62, 0x3a, P2 ;  /* 0x0000003a3e00780c */ /* 0x000fe20001741670 */
[----:B0-----:R-:W-:Y:S01]  /*b210*/  IMAD.IADD R37, R71, 0x1, R78 ;  /* 0x0000000147257824 */ /* 0x001fe200078e024e */
        /* <DEDUP_REMOVED lines=25> */
[----:B------:R-:W-:-:S02]  /*b3b0*/  VIADDMNMX R33, R78, R80, R67, PT ;  /* 0x000000504e217246 */ /* 0x000fc40003800143 */
        /* <DEDUP_REMOVED lines=12> */
[----:B------:R-:W-:-:S04]  /*b480*/  ISETP.GE.AND P4, PT, R82, 0x5a, PT ;  /* 0x0000005a5200780c */ /* 0x000fc80003f86270 */
[----:B------:R-:W-:Y:S02]  /*b490*/  P2R R41, PR, RZ, 0x10 ;  /* 0x00000010ff297803 */ /* 0x000fe40000000000 */
        /* <DEDUP_REMOVED lines=18> */
.L_x_2775:
[----:B------:R-:W-:-:S06]  /*b5c0*/  UISETP.NE.AND UP0, UPT, UR9, 0x1, UPT ;  /* 0x000000010900788c */ /* 0x000fcc000bf05270 */
[----:B------:R-:W-:-:S05]  /*b5d0*/  PLOP3.LUT P4, PT, PT, PT, UP0, 0x80, 0x0 ;  /* 0x000000000000781c */ /* 0x000fca0003f8f008 */
[----:B------:R-:W-:-:S08]  /*b5e0*/  @UP0 ULDC.64 UR4, c[0x0][0x9e8] ;  /* 0x00027a0000040ab9 */ /* 0x000fd00000000a00 */
[----:B------:R-:W-:Y:S01]  /*b5f0*/  @P4 IMAD.HI.U32 R59, R5, UR4, RZ ;  /* 0x00000004053b4c27 */ /* 0x000fe2000f8e00ff */
[----:B------:R-:W-:-:S13]  /*b600*/  PLOP3.LUT P4, PT, PT, PT, UP0, 0x80, 0x0 ;  /* 0x000000000000781c */ /* 0x000fda0003f8f008 */
[----:B------:R-:W-:-:S07]  /*b610*/  @P4 SHF.R.U32.HI R5, RZ, UR5, R59 ;  /* 0x00000005ff054c19 */ /* 0x000fce000801163b */
.L_x_2776:
[----:B------:R-:W-:Y:S05]  /*b620*/  BSYNC B0 ;  /* 0x0000000000007941 */ /* 0x000fea0003800000 */
.L_x_2774:
[----:B------:R-:W-:-:S05]  /*b630*/  IMAD R78, R5, UR9, R81 ;  /* 0x00000009054e7c24 */ /* 0x000fca000f8e0251 */
[----:B------:R-:W-:Y:S02]  /*b640*/  VIMNMX R37, R37, R78, !PT ;  /* 0x0000004e25257248 */ /* 0x000fe40007fe0100 */
[----:B------:R-:W-:-:S07]  /*b650*/  VIADDMNMX R33, R78, UR9, R33, PT ;  /* 0x000000094e217c46 */ /* 0x000fce000b800121 */
.L_x_2773:
[C---:B------:R-:W-:Y:S01]  /*b660*/  ISETP.GT.AND P1, PT, R37.reuse, 0x1, !P1 ;  /* 0x000000012500780c */ /* 0x040fe20004f24270 */
[----:B------:R-:W-:Y:S01]  /*b670*/  ULDC UR4, c[0x0][0x988] ;  /* 0x0002620000047ab9 */ /* 0x000fe20000000800 */
[----:B------:R-:W-:Y:S01]  /*b680*/  ISETP.GT.AND P6, PT, R37, 0x8, !P6 ;  /* 0x000000082500780c */ /* 0x000fe200077c4270 */
[----:B------:R-:W-:Y:S01]  /*b690*/  IMAD.U32 R59, RZ, RZ, UR37 ;  /* 0x00000025ff3b7e24 */ /* 0x000fe2000f8e00ff */
        /* <DEDUP_REMOVED lines=8> */
[----:B------:R-:W-:Y:S02]  /*b720*/  FMNMX.FTZ R3, R108, R3, !PT ;  /* 0x000000036c037209 */ /* 0x000fe40007810000 */
[----:B------:R-:W-:Y:S01]  /*b730*/  FSEL R92, R11, -INF , !P1 ;  /* 0xff8000000b5c7808 */ /* 0x000fe20004800000 */
[----:B------:R-:W-:Y:S01]  /*b740*/  IMAD.U32 R11, RZ, RZ, UR4 ;  /* 0x00000004ff0b7e24 */ /* 0x000fe2000f8e00ff */
        /* <DEDUP_REMOVED lines=17> */
[----:B------:R-:W-:Y:S02]  /*b860*/  ISETP.NE.AND P4, PT, R87, RZ, PT ;  /* 0x000000ff5700720c */ /* 0x000fe40003f85270 */
        /* <DEDUP_REMOVED lines=8> */
[----:B------:R-:W-:Y:S02]  /*b8f0*/  ISETP.GT.AND P1, PT, R37, 0x20, !P4 ;  /* 0x000000202500780c */ /* 0x000fe40006724270 */
[----:B------:R-:W-:Y:S02]  /*b900*/  FMNMX.FTZ R3, R54, R3, !PT ;  /* 0x0000000336037209 */ /* 0x000fe40007810000 */
        /* <DEDUP_REMOVED lines=27> */
[----:B------:R-:W-:Y:S01]  /*bac0*/  ISETP.GT.AND P5, PT, R37, RZ, !P5 ;  /* 0x000000ff2500720c */ /* 0x000fe20006fa4270 */
[----:B------:R-:W0:Y:S01]  /*bad0*/  SHFL.BFLY PT, R10, R3, 0x2, 0x1f ;  /* 0x0c401f00030a7f89 */ /* 0x000e2200000e0000 */
[C---:B------:R-:W-:Y:S02]  /*bae0*/  ISETP.LT.OR P1, PT, R33.reuse, 0x31, P1 ;  /* 0x000000312100780c */ /* 0x040fe40000f21670 */
[----:B------:R-:W-:Y:S02]  /*baf0*/  ISETP.LT.OR P5, PT, R33, 0x1, P5 ;  /* 0x000000012100780c */ /* 0x000fe40002fa1670 */
[----:B------:R-:W-:Y:S02]  /*bb00*/  FSEL R82, R34, -INF , !P1 ;  /* 0xff80000022527808 */ /* 0x000fe40004800000 */
[----:B------:R-:W-:Y:S02]  /*bb10*/  ISETP.NE.AND P1, PT, R93, RZ, PT ;  /* 0x000000ff5d00720c */ /* 0x000fe40003f25270 */
[----:B------:R-:W-:-:S02]  /*bb20*/  FSEL R0, R0, -INF , !P5 ;  /* 0xff80000000007808 */ /* 0x000fc40006800000 */
[----:B------:R-:W-:Y:S02]  /*bb30*/  ISETP.GT.AND P1, PT, R37, 0x31, !P1 ;  /* 0x000000312500780c */ /* 0x000fe40004f24270 */
[----:B------:R-:W-:Y:S02]  /*bb40*/  ISETP.NE.AND P6, PT, R55, RZ, PT ;  /* 0x000000ff3700720c */ /* 0x000fe40003fc5270 */
[----:B------:R-:W-:Y:S02]  /*bb50*/  ISETP.LT.OR P1, PT, R33, 0x32, P1 ;  /* 0x000000322100780c */ /* 0x000fe40000f21670 */
[----:B------:R-:W-:Y:S02]  /*bb60*/  ISETP.NE.AND P4, PT, R97, RZ, PT ;  /* 0x000000ff6100720c */ /* 0x000fe40003f85270 */
[----:B------:R-:W-:Y:S02]  /*bb70*/  FSEL R34, R35, -INF , !P1 ;  /* 0xff80000023227808 */ /* 0x000fe40004800000 */
[----:B------:R-:W-:-:S02]  /*bb80*/  ISETP.NE.AND P1, PT, R79, RZ, PT ;  /* 0x000000ff4f00720c */ /* 0x000fc40003f25270 */
[C---:B------:R-:W-:Y:S02]  /*bb90*/  ISETP.GT.AND P2, PT, R37.reuse, 0x51, !P2 ;  /* 0x000000512500780c */ /* 0x040fe40005744270 */
[----:B------:R-:W-:Y:S02]  /*bba0*/  ISETP.GT.AND P1, PT, R37, 0x38, !P1 ;  /* 0x000000382500780c */ /* 0x000fe40004f24270 */
[----:B0-----:R-:W-:Y:S02]  /*bbb0*/  FMNMX.FTZ R10, R3, R10, !PT ;  /* 0x0000000a030a7209 */ /* 0x001fe40007810000 */
[----:B------:R-:W-:Y:S02]  /*bbc0*/  ISETP.LT.OR P1, PT, R33, 0x39, P1 ;  /* 0x000000392100780c */ /* 0x000fe40000f21670 */
[----:B------:R-:W-:Y:S01]  /*bbd0*/  FMNMX.FTZ R3, R0, R94, !PT ;  /* 0x0000005e00037209 */ /* 0x000fe20007810000 */
[----:B------:R-:W0:Y:S01]  /*bbe0*/  SHFL.BFLY PT, R5, R10, 0x1, 0x1f ;  /* 0x0c201f000a057f89 */ /* 0x000e2200000e0000 */
        /* <DEDUP_REMOVED lines=30> */
[----:B0-----:R-:W-:-:S02]  /*bdd0*/  FMNMX.FTZ R5, R10, R5, !PT ;  /* 0x000000050a057209 */ /* 0x001fc40007810000 */
[----:B------:R-:W-:Y:S02]  /*bde0*/  ISETP.LT.OR P1, PT, R33, 0x4a, P1 ;  /* 0x0000004a2100780c */ /* 0x000fe40000f21670 */
[----:B------:R-:W-:Y:S01]  /*bdf0*/  FMNMX.FTZ R31, R80, R31, !PT ;  /* 0x0000001f501f7209 */ /* 0x000fe20007810000 */
[----:B------:R-:W-:Y:S01]  /*be00*/  FMUL.FTZ R27, R5, R11 ;  /* 0x0000000b051b7220 */ /* 0x000fe20000410000 */
[----:B------:R-:W-:Y:S02]  /*be10*/  FSEL R106, R47, -INF , !P1 ;  /* 0xff8000002f6a7808 */ /* 0x000fe40004800000 */
[----:B------:R-:W-:Y:S02]  /*be20*/  FSETP.NEU.FTZ.AND P1, PT, R5, -INF , PT ;  /* 0xff8000000500780b */ /* 0x000fe40003f3d000 */
[----:B------:R-:W-:Y:S02]  /*be30*/  ISETP.NE.AND P4, PT, R57, RZ, PT ;  /* 0x000000ff3900720c */ /* 0x000fe40003f85270 */
[----:B------:R-:W-:-:S02]  /*be40*/  FMNMX.FTZ R35, R42, R31, !PT ;  /* 0x0000001f2a237209 */ /* 0x000fc40007810000 */
[----:B------:R-:W-:Y:S02]  /*be50*/  FSEL R27, R27, RZ, P1 ;  /* 0x000000ff1b1b7208 */ /* 0x000fe40000800000 */
[----:B------:R-:W-:Y:S02]  /*be60*/  ISETP.GT.AND P1, PT, R37, 0x50, !P4 ;  /* 0x000000502500780c */ /* 0x000fe40006724270 */
[----:B------:R-:W-:Y:S01]  /*be70*/  FMNMX.FTZ R35, R44, R35, !PT ;  /* 0x000000232c237209 */ /* 0x000fe20007810000 */
[-CC-:B------:R-:W-:Y:S01]  /*be80*/  FFMA.FTZ R96, R96, R11.reuse, -R27.reuse ;  /* 0x0000000b60607223 */ /* 0x180fe2000001081b */
[----:B------:R-:W-:Y:S01]  /*be90*/  ISETP.LT.OR P1, PT, R33, 0x51, P1 ;  /* 0x000000512100780c */ /* 0x000fe20000f21670 */
[--C-:B------:R-:W-:Y:S01]  /*bea0*/  FFMA.FTZ R166, R36, R11, -R27.reuse ;  /* 0x0000000b24a67223 */ /* 0x100fe2000001081b */
[----:B------:R-:W-:Y:S01]  /*beb0*/  FMNMX.FTZ R35, R46, R35, !PT ;  /* 0x000000232e237209 */ /* 0x000fe20007810000 */
[----:B------:R0:W-:Y:S01]  /*bec0*/  MUFU.EX2 R31, R96 ;  /* 0x00000060001f7308 */ /* 0x0001e20000000800 */
[----:B------:R-:W-:Y:S01]  /*bed0*/  ISETP.NE.AND P4, PT, R41, RZ, PT ;  /* 0x000000ff2900720c */ /* 0x000fe20003f85270 */
[-CC-:B-----5:R-:W-:Y:S01]  /*bee0*/  FFMA.FTZ R152, R114, R11.reuse, -R27.reuse ;  /* 0x0000000b72987223 */ /* 0x1a0fe2000001081b */
[----:B------:R-:W-:Y:S01]  /*bef0*/  FSEL R48, R48, -INF , !P1 ;  /* 0xff80000030307808 */ /* 0x000fe20004800000 */
[-CC-:B------:R-:W-:Y:S01]  /*bf00*/  FFMA.FTZ R112, R112, R11.reuse, -R27.reuse ;  /* 0x0000000b70707223 */ /* 0x180fe2000001081b */
[----:B------:R-:W-:Y:S01]  /*bf10*/  ISETP.GT.AND P3, PT, R37, 0x58, !P3 ;  /* 0x000000582500780c */ /* 0x000fe20005f64270 */
[--C-:B------:R-:W-:Y:S01]  /*bf20*/  FFMA.FTZ R154, R110, R11, -R27.reuse ;  /* 0x0000000b6e9a7223 */ /* 0x100fe2000001081b */
[----:B------:R-:W-:Y:S01]  /*bf30*/  ISETP.LT.OR P2, PT, R33, 0x52, P2 ;  /* 0x000000522100780c */ /* 0x000fe20001741670 */
[----:B------:R-:W-:Y:S01]  /*bf40*/  MUFU.EX2 R152, R152 ;  /* 0x0000009800987308 */ /* 0x000fe20000000800 */
[----:B------:R-:W-:Y:S01]  /*bf50*/  FMNMX.FTZ R35, R106, R35, !PT ;  /* 0x000000236a237209 */ /* 0x000fe20007810000 */
[-CC-:B------:R-:W-:Y:S01]  /*bf60*/  FFMA.FTZ R108, R108, R11.reuse, -R27.reuse ;  /* 0x0000000b6c6c7223 */ /* 0x180fe2000001081b */
[----:B------:R-:W-:Y:S01]  /*bf70*/  ISETP.GT.AND P1, PT, R37, 0x59, !P4 ;  /* 0x000000592500780c */ /* 0x000fe20006724270 */
[-CC-:B------:R-:W-:Y:S01]  /*bf80*/  FFMA.FTZ R37, R76, R11.reuse, -R27.reuse ;  /* 0x0000000b4c257223 */ /* 0x180fe2000001081b */
[----:B------:R-:W-:Y:S01]  /*bf90*/  ISETP.LT.OR P3, PT, R33, 0x59, P3 ;  /* 0x000000592100780c */ /* 0x000fe20001f61670 */
[--C-:B------:R-:W-:Y:S01]  /*bfa0*/  FFMA.FTZ R156, R104, R11, -R27.reuse ;  /* 0x0000000b689c7223 */ /* 0x100fe2000001081b */
[----:B0-----:R-:W-:Y:S01]  /*bfb0*/  FSEL R96, R43, -INF , !P2 ;  /* 0xff8000002b607808 */ /* 0x001fe20005000000 */
[----:B------:R-:W0:Y:S01]  /*bfc0*/  MUFU.EX2 R3, R112 ;  /* 0x0000007000037308 */ /* 0x000e220000000800 */
[----:B------:R-:W-:Y:S01]  /*bfd0*/  FMNMX.FTZ R35, R48, R35, !PT ;  /* 0x0000002330237209 */ /* 0x000fe20007810000 */
[-CC-:B------:R-:W-:Y:S01]  /*bfe0*/  FFMA.FTZ R100, R100, R11.reuse, -R27.reuse ;  /* 0x0000000b64647223 */ /* 0x180fe2000001081b */
[----:B------:R-:W-:Y:S01]  /*bff0*/  ISETP.LT.OR P1, PT, R33, 0x5a, P1 ;  /* 0x0000005a2100780c */ /* 0x000fe20000f21670 */
[-CC-:B------:R-:W-:Y:S01]  /*c000*/  FFMA.FTZ R158, R102, R11.reuse, -R27.reuse ;  /* 0x0000000b669e7223 */ /* 0x180fe2000001081b */
[----:B-1----:R-:W-:Y:S01]  /*c010*/  FSEL R76, R49, -INF , !P3 ;  /* 0xff800000314c7808 */ /* 0x002fe20005800000 */
[--C-:B------:R-:W-:Y:S01]  /*c020*/  FFMA.FTZ R174, R32, R11, -R27.reuse ;  /* 0x0000000b20ae7223 */ /* 0x100fe2000001081b */
[----:B------:R-:W-:Y:S01]  /*c030*/  FMNMX.FTZ R35, R96, R35, !PT ;  /* 0x0000002360237209 */ /* 0x000fe20007810000 */
[----:B------:R-:W1:Y:S01]  /*c040*/  MUFU.EX2 R154, R154 ;  /* 0x0000009a009a7308 */ /* 0x000e620000000800 */
[----:B------:R-:W-:Y:S01]  /*c050*/  FSEL R50, R50, -INF , !P1 ;  /* 0xff80000032327808 */ /* 0x000fe20004800000 */
[--C-:B------:R-:W-:Y:S01]  /*c060*/  FFMA.FTZ R160, R98, R11, -R27.reuse ;  /* 0x0000000b62a07223 */ /* 0x100fe2000001081b */
[----:B------:R-:W-:Y:S01]  /*c070*/  FMNMX.FTZ R35, R76, R35, !PT ;  /* 0x000000234c237209 */ /* 0x000fe20007810000 */
[-CC-:B------:R-:W-:Y:S01]  /*c080*/  FFMA.FTZ R162, R60, R11.reuse, -R27.reuse ;  /* 0x0000000b3ca27223 */ /* 0x180fe2000001081b */
[-CC-:B------:R-:W-:Y:S01]  /*c090*/  FFMA.FTZ R172, R40, R11.reuse, -R27.reuse ;  /* 0x0000000b28ac7223 */ /* 0x180fe2000001081b */
[----:B------:R-:W-:Y:S01]  /*c0a0*/  FFMA.FTZ R164, R54, R11, -R27 ;  /* 0x0000000b36a47223 */ /* 0x000fe2000001081b */
[----:B------:R-:W-:Y:S01]  /*c0b0*/  FMNMX.FTZ R10, R50, R35, !PT ;  /* 0x00000023320a7209 */ /* 0x000fe20007810000 */
[----:B------:R-:W4:Y:S01]  /*c0c0*/  MUFU.EX2 R25, R108 ;  /* 0x0000006c00197308 */ /* 0x000f220000000800 */
[----:B0-----:R-:W-:Y:S01]  /*c0d0*/  FADD.FTZ R49, R152, R3 ;  /* 0x0000000398317221 */ /* 0x001fe20000010000 */
[-CC-:B------:R-:W-:Y:S01]  /*c0e0*/  FFMA.FTZ R35, R58, R11.reuse, -R27.reuse ;  /* 0x0000000b3a237223 */ /* 0x180fe2000001081b */
[-CC-:B------:R-:W-:Y:S01]  /*c0f0*/  FFMA.FTZ R39, R70, R11.reuse, -R27.reuse ;  /* 0x0000000b46277223 */ /* 0x180fe2000001081b */
[----:B------:R-:W0:Y:S01]  /*c100*/  SHFL.BFLY PT, R41, R10, 0x2, 0x1f ;  /* 0x0c401f000a297f89 */ /* 0x000e2200000e0000 */
[-CC-:B------:R-:W-:Y:S01]  /*c110*/  FFMA.FTZ R168, R52, R11.reuse, -R27.reuse ;  /* 0x0000000b34a87223 */ /* 0x180fe2000001081b */
[-CC-:B------:R-:W-:Y:S01]  /*c120*/  FFMA.FTZ R170, R56, R11.reuse, -R27.reuse ;  /* 0x0000000b38aa7223 */ /* 0x180fe2000001081b */
[-CC-:B------:R-:W-:Y:S01]  /*c130*/  FFMA.FTZ R43, R66, R11.reuse, -R27.reuse ;  /* 0x0000000b422b7223 */ /* 0x180fe2000001081b */
[----:B------:R-:W2:Y:S01]  /*c140*/  MUFU.EX2 R156, R156 ;  /* 0x0000009c009c7308 */ /* 0x000ea20000000800 */
[----:B------:R-:W-:Y:S01]  /*c150*/  F2FP.BF16.F32.PACK_AB R152, R3, R152 ;  /* 0x000000980398723e */ /* 0x000fe200000010ff */
[----:B------:R-:W-:Y:S01]  /*c160*/  FFMA.FTZ R45, R64, R11, -R27 ;  /* 0x0000000b402d7223 */ /* 0x000fe2000001081b */
[----:B------:R-:W-:-:S05]  /*c170*/  ISETP.NE.AND P4, PT, R59, 0x3, PT ;  /* 0x000000033b00780c */ /* 0x000fca0003f85270 */
[----:B------:R-:W3:Y:S08]  /*c180*/  MUFU.EX2 R29, R100 ;  /* 0x00000064001d7308 */ /* 0x000ef00000000800 */
[----:B------:R-:W3:Y:S01]  /*c190*/  MUFU.EX2 R158, R158 ;  /* 0x0000009e009e7308 */ /* 0x000ee20000000800 */
[----:B0-----:R-:W-:Y:S01]  /*c1a0*/  FMNMX.FTZ R36, R10, R41, !PT ;  /* 0x000000290a247209 */ /* 0x001fe20007810000 */
[----:B------:R-:W-:-:S06]  /*c1b0*/  FFMA.FTZ R41, R68, R11, -R27 ;  /* 0x0000000b44297223 */ /* 0x000fcc000001081b */
[----:B------:R-:W0:Y:S01]  /*c1c0*/  MUFU.EX2 R160, R160 ;  /* 0x000000a000a07308 */ /* 0x000e220000000800 */
[----:B------:R-:W1:Y:S07]  /*c1d0*/  SHFL.BFLY PT, R47, R36, 0x1, 0x1f ;  /* 0x0c201f00242f7f89 */ /* 0x000e6e00000e0000 */
[----:B------:R4:W0:Y:S08]  /*c1e0*/  MUFU.EX2 R33, R37 ;  /* 0x0000002500217308 */ /* 0x0008300000000800 */
[----:B------:R-:W-:Y:S01]  /*c1f0*/  MUFU.EX2 R162, R162 ;  /* 0x000000a200a27308 */ /* 0x000fe20000000800 */
[-CC-:B----4-:R-:W-:Y:S01]  /*c200*/  FFMA.FTZ R37, R74, R11.reuse, -R27.reuse ;  /* 0x0000000b4a257223 */ /* 0x190fe2000001081b */
[----:B------:R-:W-:-:S06]  /*c210*/  FFMA.FTZ R27, R62, R11, -R27 ;  /* 0x0000000b3e1b7223 */ /* 0x000fcc000001081b */
[----:B------:R-:W-:Y:S01]  /*c220*/  MUFU.EX2 R35, R35 ;  /* 0x0000002300237308 */ /* 0x000fe20000000800 */
[----:B-1----:R-:W-:Y:S01]  /*c230*/  FMNMX.FTZ R10, R36, R47, !PT ;  /* 0x0000002f240a7209 */ /* 0x002fe20007810000 */
[----:B------:R-:W-:Y:S01]  /*c240*/  FADD.FTZ R36, R154, R49 ;  /* 0x000000319a247221 */ /* 0x000fe20000010000 */
[C---:B------:R-:W-:Y:S02]  /*c250*/  F2FP.BF16.F32.PACK_AB R154, R25.reuse, R154 ;  /* 0x0000009a199a723e */ /* 0x040fe400000010ff */
[C---:B------:R-:W-:Y:S01]  /*c260*/  FSETP.NEU.FTZ.AND P1, PT, R10.reuse, -INF , PT ;  /* 0xff8000000a00780b */ /* 0x040fe20003f3d000 */
[----:B------:R-:W-:Y:S01]  /*c270*/  FMUL.FTZ R47, R10, R11 ;  /* 0x0000000b0a2f7220 */ /* 0x000fe20000410000 */
[----:B------:R-:W-:Y:S01]  /*c280*/  FADD.FTZ R49, R25, R36 ;  /* 0x0000002419317221 */ /* 0x000fe20000010000 */
[----:B------:R-:W-:Y:S03]  /*c290*/  MUFU.EX2 R164, R164 ;  /* 0x000000a400a47308 */ /* 0x000fe60000000800 */
[----:B------:R-:W-:Y:S01]  /*c2a0*/  FSEL R47, R47, RZ, P1 ;  /* 0x000000ff2f2f7208 */ /* 0x000fe20000800000 */
[----:B--2---:R-:W-:Y:S01]  /*c2b0*/  FADD.FTZ R36, R156, R49 ;  /* 0x000000319c247221 */ /* 0x004fe20000010000 */
[----:B---3--:R-:W-:-:S03]  /*c2c0*/  F2FP.BF16.F32.PACK_AB R156, R29, R156 ;  /* 0x0000009c1d9c723e */ /* 0x008fc600000010ff */
        /* <DEDUP_REMOVED lines=10> */
[----:B------:R-:W-:Y:S01]  /*c370*/  FADD.FTZ R51, R29, R36 ;  /* 0x000000241d337221 */ /* 0x000fe20000010000 */
[-CC-:B------:R-:W-:Y:S01]  /*c380*/  FFMA.FTZ R161, R28, R11.reuse, -R47.reuse ;  /* 0x0000000b1ca17223 */ /* 0x180fe2000001082f */
[-CC-:B------:R-:W-:Y:S01]  /*c390*/  FFMA.FTZ R28, R86, R11.reuse, -R47.reuse ;  /* 0x0000000b561c7223 */ /* 0x180fe2000001082f */
[-C--:B------:R-:W-:Y:S01]  /*c3a0*/  FFMA.FTZ R163, R30, R11.reuse, -R47 ;  /* 0x0000000b1ea37223 */ /* 0x080fe2000001082f */
[----:B------:R-:W1:Y:S01]  /*c3b0*/  MUFU.EX2 R0, R0 ;  /* 0x0000000000007308 */ /* 0x000e620000000800 */
[----:B------:R-:W-:Y:S01]  /*c3c0*/  FADD.FTZ R40, R158, R51 ;  /* 0x000000339e287221 */ /* 0x000fe20000010000 */
[-CC-:B------:R-:W-:Y:S01]  /*c3d0*/  FFMA.FTZ R30, R84, R11.reuse, -R47.reuse ;  /* 0x0000000b541e7223 */ /* 0x180fe2000001082f */
[-CC-:B------:R-:W-:Y:S01]  /*c3e0*/  FFMA.FTZ R165, R82, R11.reuse, -R47.reuse ;  /* 0x0000000b52a57223 */ /* 0x180fe2000001082f */
[-CC-:B------:R-:W-:Y:S01]  /*c3f0*/  FFMA.FTZ R34, R34, R11.reuse, -R47.reuse ;  /* 0x0000000b22227223 */ /* 0x180fe2000001082f */
[----:B------:R-:W-:Y:S01]  /*c400*/  FADD.FTZ R51, R31, R40 ;  /* 0x000000281f337221 */ /* 0x000fe20000010000 */
[-CC-:B------:R-:W-:Y:S01]  /*c410*/  FFMA.FTZ R36, R80, R11.reuse, -R47.reuse ;  /* 0x0000000b50247223 */ /* 0x180fe2000001082f */
[-C--:B------:R-:W-:Y:S01]  /*c420*/  FFMA.FTZ R169, R42, R11.reuse, -R47 ;  /* 0x0000000b2aa97223 */ /* 0x080fe2000001082f */
[----:B------:R-:W2:Y:S01]  /*c430*/  MUFU.EX2 R155, R155 ;  /* 0x0000009b009b7308 */ /* 0x000ea20000000800 */
[----:B0-----:R-:W-:Y:S01]  /*c440*/  FADD.FTZ R40, R160, R51 ;  /* 0x00000033a0287221 */ /* 0x001fe20000010000 */
[-CC-:B------:R-:W-:Y:S01]  /*c450*/  FFMA.FTZ R44, R44, R11.reuse, -R47.reuse ;  /* 0x0000000b2c2c7223 */ /* 0x180fe2000001082f */
[-CC-:B------:R-:W-:Y:S01]  /*c460*/  FFMA.FTZ R46, R46, R11.reuse, -R47.reuse ;  /* 0x0000000b2e2e7223 */ /* 0x180fe2000001082f */
[-CC-:B------:R-:W-:Y:S01]  /*c470*/  FFMA.FTZ R106, R106, R11.reuse, -R47.reuse ;  /* 0x0000000b6a6a7223 */ /* 0x180fe2000001082f */
[----:B------:R-:W-:Y:S01]  /*c480*/  FADD.FTZ R51, R33, R40 ;  /* 0x0000002821337221 */ /* 0x000fe20000010000 */
[-CC-:B------:R-:W-:Y:S01]  /*c490*/  FFMA.FTZ R48, R48, R11.reuse, -R47.reuse ;  /* 0x0000000b30307223 */ /* 0x180fe2000001082f */
[-C--:B------:R-:W-:Y:S01]  /*c4a0*/  FFMA.FTZ R96, R96, R11.reuse, -R47 ;  /* 0x0000000b60607223 */ /* 0x080fe2000001082f */
[----:B------:R-:W0:Y:S01]  /*c4b0*/  MUFU.EX2 R32, R32 ;  /* 0x0000002000207308 */ /* 0x000e220000000800 */
[----:B-1----:R-:W-:Y:S01]  /*c4c0*/  FADD.FTZ R38, R153, R0 ;  /* 0x0000000099267221 */ /* 0x002fe20000010000 */
[----:B------:R-:W-:Y:S01]  /*c4d0*/  FADD.FTZ R40, R162, R51 ;  /* 0x00000033a2287221 */ /* 0x000fe20000010000 */
[-CC-:B------:R-:W-:Y:S01]  /*c4e0*/  FFMA.FTZ R76, R76, R11.reuse, -R47.reuse ;  /* 0x0000000b4c4c7223 */ /* 0x180fe2000001082f */
[----:B------:R-:W-:Y:S01]  /*c4f0*/  FFMA.FTZ R47, R50, R11, -R47 ;  /* 0x0000000b322f7223 */ /* 0x000fe2000001082f */
[----:B------:R-:W-:Y:S01]  /*c500*/  F2FP.BF16.F32.PACK_AB R153, R0, R153 ;  /* 0x000000990099723e */ /* 0x000fe200000010ff */
[----:B------:R-:W-:Y:S01]  /*c510*/  FADD.FTZ R51, R35, R40 ;  /* 0x0000002823337221 */ /* 0x000fe20000010000 */
[----:B------:R-:W-:Y:S01]  /*c520*/  F2FP.BF16.F32.PACK_AB R158, R31, R158 ;  /* 0x0000009e1f9e723e */ /* 0x000fe200000010ff */
[----:B------:R-:W1:Y:S01]  /*c530*/  MUFU.EX2 R157, R157 ;  /* 0x0000009d009d7308 */ /* 0x000e620000000800 */
[----:B--2---:R-:W-:Y:S01]  /*c540*/  FADD.FTZ R49, R155, R38 ;  /* 0x000000269b317221 */ /* 0x004fe20000010000 */
[----:B------:R-:W-:Y:S01]  /*c550*/  FADD.FTZ R40, R164, R51 ;  /* 0x00000033a4287221 */ /* 0x000fe20000010000 */
[----:B------:R-:W-:-:S02]  /*c560*/  F2FP.BF16.F32.PACK_AB R160, R33, R160 ;  /* 0x000000a021a0723e */ /* 0x000fc400000010ff */
[----:B------:R-:W-:-:S03]  /*c570*/  F2FP.BF16.F32.PACK_AB R162, R35, R162 ;  /* 0x000000a223a2723e */ /* 0x000fc600000010ff */
        /* <DEDUP_REMOVED lines=74> */
[----:B--2---:R-:W-:Y:S01]  /*ca20*/  FADD.FTZ R0, R76, R25 ;  /* 0x000000194c007221 */ /* 0x004fe20000010000 */
[C---:B0-----:R-:W-:Y:S01]  /*ca30*/  FADD.FTZ R3, R27.reuse, R40 ;  /* 0x000000281b037221 */ /* 0x041fe20000010000 */
[----:B------:R-:W-:Y:S02]  /*ca40*/  F2FP.BF16.F32.PACK_AB R174, R27, R174 ;  /* 0x000000ae1bae723e */ /* 0x000fe400000010ff */
[C---:B-1----:R-:W-:Y:S01]  /*ca50*/  FADD.FTZ R0, R47.reuse, R0 ;  /* 0x000000002f007221 */ /* 0x042fe20000010000 */
[----:B------:R-:W-:Y:S01]  /*ca60*/  F2FP.BF16.F32.PACK_AB R175, R47, R76 ;  /* 0x0000004c2faf723e */ /* 0x000fe200000010ff */
[----:B------:R-:W-:Y:S06]  /*ca70*/  @!P4 BRA `(.L_x_2777) ;  /* 0x000000000004c947 */ /* 0x000fec0003800000 */
[----:B------:R-:W-:Y:S01]  /*ca80*/  BPT.TRAP 0x1 ;  /* 0x000000040000795c */ /* 0x000fe20000300000 */
.L_x_2777:
[----:B------:R0:W1:Y:S01]  /*ca90*/  SYNCS.PHASECHK.TRANS64.TRYWAIT P1, [R4+URZ+0x22850], R73 ;  /* 0x02285049040075a7 */ /* 0x000062000802017f */
[----:B------:R-:W-:Y:S05]  /*caa0*/  @!P4 BRA `(.L_x_2778) ;  /* 0x000000000004c947 */ /* 0x000fea0003800000 */
[----:B------:R-:W-:Y:S01]  /*cab0*/  BPT.TRAP 0x1 ;  /* 0x000000040000795c */ /* 0x000fe20000300000 */
.L_x_2778:
[----:B------:R-:W-:Y:S04]  /*cac0*/  BSSY B0, `(.L_x_2779) ;  /* 0x0000004000007945 */ /* 0x000fe80003800000 */
[----:B-1----:R-:W-:Y:S05]  /*cad0*/  @P1 BRA `(.L_x_2780) ;  /* 0x0000000000081947 */ /* 0x002fea0003800000 */
[----:B------:R-:W1:Y:S02]  /*cae0*/  SYNCS.PHASECHK.TRANS64.TRYWAIT P1, [R4+URZ+0x22850], R73 ;  /* 0x02285049040075a7 */ /* 0x000e64000802017f */
[----:B-1----:R-:W-:Y:S05]  /*caf0*/  @!P1 BRA `(.L_x_2781) ;  /* 0x0000019000a89947 */ /* 0x002fea0003800000 */
.L_x_2780:
[----:B------:R-:W-:Y:S05]  /*cb00*/  BSYNC B0 ;  /* 0x0000000000007941 */ /* 0x000fea0003800000 */
.L_x_2779:
[----:B------:R-:W-:Y:S05]  /*cb10*/  WARPSYNC.ALL ;  /* 0x0000000000007948 */ /* 0x000fea0003800000 */
[----:B------:R-:W2:Y:S01]  /*cb20*/  LDC R24, c[0x0][0x448] ;  /* 0x00011200ff187b82 */ /* 0x000ea20000000800 */
[----:B------:R-:W-:Y:S01]  /*cb30*/  R2UR UR4, R19 ;  /* 0x00000000130472ca */ /* 0x000fe200000e0000 */
[----:B------:R-:W-:Y:S01]  /*cb40*/  IMAD.MOV.U32 R27, RZ, RZ, 0xc00 ;  /* 0x00000c00ff1b7424 */ /* 0x000fe200078e00ff */
[----:B------:R-:W-:Y:S01]  /*cb50*/  UISETP.NE.AND UP0, UPT, UR40, URZ, UPT ;  /* 0x0000003f2800728c */ /* 0x000fe2000bf05270 */
[----:B------:R-:W-:Y:S02]  /*cb60*/  IMAD.MOV.U32 R177, RZ, RZ, R209 ;  /* 0x000000ffffb17224 */ /* 0x000fe400078e00d1 */
[----:B------:R-:W-:-:S02]  /*cb70*/  IMAD.MOV.U32 R29, RZ, RZ, 0x40000040 ;  /* 0x40000040ff1d7424 */ /* 0x000fc400078e00ff */
[----:B------:R-:W-:Y:S02]  /*cb80*/  IMAD.MOV.U32 R31, RZ, RZ, 0x40000040 ;  /* 0x40000040ff1f7424 */ /* 0x000fe400078e00ff */
[----:B01----:R-:W-:Y:S01]  /*cb90*/  @!P0 VIADD R4, R4, 0x22860 ;  /* 0x0002286004048836 */ /* 0x003fe20000000000 */
[C---:B------:R-:W-:Y:S02]  /*cba0*/  R2UR UR11, R29.reuse ;  /* 0x000000001d0b72ca */ /* 0x040fe400000e0000 */
[----:B------:R-:W-:Y:S01]  /*cbb0*/  R2UR UR19, R29 ;  /* 0x000000001d1372ca */ /* 0x000fe200000e0000 */
[----:B------:R-:W-:Y:S01]  /*cbc0*/  UIADD3 UR4, UR4, 0x400, URZ ;  /* 0x0000040004047890 */ /* 0x000fe2000fffe03f */
[----:B------:R-:W-:Y:S02]  /*cbd0*/  R2UR UR23, R31 ;  /* 0x000000001f1772ca */ /* 0x000fe400000e0000 */
[----:B------:R-:W-:Y:S01]  /*cbe0*/  @!P0 PRMT R4, RZ, 0x654, R4 ;  /* 0x00000654ff048816 */ /* 0x000fe20000000004 */
[----:B------:R-:W-:-:S04]  /*cbf0*/  USHF.R.U32.HI UR4, URZ, 0x4, UR4 ;  /* 0x000000043f047899 */ /* 0x000fc80008011604 */
[----:B------:R-:W-:Y:S01]  /*cc00*/  ULOP3.LUT UR4, UR4, 0x3fff, URZ, 0xc0, !UPT ;  /* 0x00003fff04047892 */ /* 0x000fe2000f8ec03f */
[----:B------:R0:W-:Y:S01]  /*cc10*/  BAR.SYNC.DEFER_BLOCKING R72, 0x100 ;  /* 0x000400480000751d */ /* 0x0001e20000010000 */
[----:B--2---:R-:W-:Y:S02]  /*cc20*/  ISETP.NE.AND P1, PT, R24, 0x1, PT ;  /* 0x000000011800780c */ /* 0x004fe40003f25270 */
[----:B------:R-:W-:-:S06]  /*cc30*/  ULOP3.LUT UR42, UR4, 0x3000000, URZ, 0xfc, !UPT ;  /* 0x03000000042a7892 */ /* 0x000fcc000f8efc3f */
[----:B------:R-:W-:Y:S02]  /*cc40*/  IMAD R24, R2, R27, UR42 ;  /* 0x0000002a02187e24 */ /* 0x000fe4000f8e021b */
[----:B------:R-:W-:Y:S02]  /*cc50*/  IMAD.MOV.U32 R27, RZ, RZ, 0x40000040 ;  /* 0x40000040ff1b7424 */ /* 0x000fe400078e00ff */
[C---:B------:R-:W-:Y:S01]  /*cc60*/  VIADD R28, R24.reuse, 0x80 ;  /* 0x00000080181c7836 */ /* 0x040fe20000000000 */
[----:B------:R-:W1:Y:S01]  /*cc70*/  @P1 LDC R26, c[0x0][0x44c] ;  /* 0x00011300ff1a1b82 */ /* 0x000e620000000800 */
[C---:B------:R-:W-:Y:S01]  /*cc80*/  R2UR UR6, R24.reuse ;  /* 0x00000000180672ca */ /* 0x040fe200000e0000 */
[----:B------:R-:W-:Y:S01]  /*cc90*/  VIADD R30, R24, 0x200 ;  /* 0x00000200181e7836 */ /* 0x000fe20000000000 */
[----:B------:R-:W-:Y:S02]  /*cca0*/  R2UR UR15, R27 ;  /* 0x000000001b0f72ca */ /* 0x000fe400000e0000 */
[----:B------:R-:W-:Y:S01]  /*ccb0*/  R2UR UR10, R28 ;  /* 0x000000001c0a72ca */ /* 0x000fe200000e0000 */
[----:B------:R-:W-:Y:S01]  /*ccc0*/  VIADD R28, R24, 0x180 ;  /* 0x00000180181c7836 */ /* 0x000fe20000000000 */
[----:B------:R-:W-:Y:S01]  /*ccd0*/  R2UR UR22, R30 ;  /* 0x000000001e1672ca */ /* 0x000fe200000e0000 */
[----:B------:R-:W2:Y:S03]  /*cce0*/  @P1 LDC R25, c[0x0][0x450] ;  /* 0x00011400ff191b82 */ /* 0x000ea60000000800 */
[----:B------:R-:W-:Y:S01]  /*ccf0*/  R2UR UR18, R28 ;  /* 0x000000001c1272ca */ /* 0x000fe200000e0000 */
[----:B-1----:R-:W-:-:S05]  /*cd00*/  @P1 IMAD.HI.U32 R26, R209, R26, RZ ;  /* 0x0000001ad11a1227 */ /* 0x002fca00078e00ff */
[----:B--2---:R-:W-:Y:S01]  /*cd10*/  @P1 SHF.R.U32.HI R177, RZ, R25, R26 ;  /* 0x00000019ffb11219 */ /* 0x004fe2000001161a */
[----:B------:R-:W-:Y:S01]  /*cd20*/  IMAD.MOV.U32 R25, RZ, RZ, 0x40000040 ;  /* 0x40000040ff197424 */ /* 0x000fe200078e00ff */
[----:B------:R-:W-:Y:S01]  /*cd30*/  PLOP3.LUT P1, PT, PT, PT, UP0, 0x40, 0x0 ;  /* 0x000000000000781c */ /* 0x000fe20003f2e808 */
[C---:B------:R-:W-:Y:S02]  /*cd40*/  VIADD R26, R24.reuse, 0x100 ;  /* 0x00000100181a7836 */ /* 0x040fe40000000000 */
[----:B------:R-:W-:Y:S01]  /*cd50*/  VIADD R24, R24, 0x280 ;  /* 0x0000028018187836 */ /* 0x000fe20000000000 */
[----:B------:R-:W-:Y:S02]  /*cd60*/  R2UR UR7, R25 ;  /* 0x00000000190772ca */ /* 0x000fe400000e0000 */
[----:B------:R-:W-:Y:S02]  /*cd70*/  R2UR UR14, R26 ;  /* 0x000000001a0e72ca */ /* 0x000fe400000e0000 */
[----:B------:R-:W-:-:S02]  /*cd80*/  R2UR UR26, R24 ;  /* 0x00000000181a72ca */ /* 0x000fc400000e0000 */
[----:B------:R-:W-:Y:S02]  /*cd90*/  R2UR UR27, R25 ;  /* 0x00000000191b72ca */ /* 0x000fe400000e0000 */
[----:B0-----:R-:W-:-:S06]  /*cda0*/  WARPGROUP.ARRIVE ;  /* 0x00000000000079c5 */ /* 0x001fcc0000000000 */
[----:B------:R-:W-:Y:S03]  /*cdb0*/  HGMMA.64x256x16.F32.BF16 R24, R152, gdesc[UR4].tnspB, RZ, !UPT, gsb0 ;  /* 0x43e0000498187df0 */ /* 0x000fe6000c0018ff */
[----:B------:R-:W-:Y:S02]  /*cdc0*/  WARPGROUP.DEPBAR.LE gsb0, 0x0 ;  /* 0x00008000000079c5 */ /* 0x000fe40000010000 */
[----:B------:R-:W-:Y:S01]  /*cdd0*/  WARPGROUP.ARRIVE ;  /* 0x00000000000079c5 */ /* 0x000fe20000000000 */
[----:B------:R-:W-:-:S15]  /*cde0*/  IADD3 R152, R177, R204, -R203 ;  /* 0x000000ccb1987210 */ /* 0x000fde0007ffe8cb */
[----:B------:R-:W-:-:S07]  /*cdf0*/  NOP ;  /* 0x0000000000007918 */ /* 0x000fce0000000000 */
[----:B------:R-:W-:Y:S01]  /*ce00*/  HGMMA.64x256x16.F32.BF16 R24, R156, gdesc[UR8].tnspB, R24, gsb0 ;  /* 0x43e000089c187df0 */ /* 0x000fe20008001818 */
[----:B------:R-:W-:Y:S02]  /*ce10*/  VIADD R153, R152, UR8 ;  /* 0x0000000898997c36 */ /* 0x000fe40008000000 */
        /* <DEDUP_REMOVED lines=18> */
[----:B0-----:R-:W-:Y:S01]  /*cf40*/  VIADD R4, R176, 0xfffffffe ;  /* 0xfffffffeb0047836 */ /* 0x001fe20000000000 */
[----:B------:R-:W-:Y:S06]  /*cf50*/  @P1 BRA `(.L_x_2782) ;  /* 0x0000000000541947 */ /* 0x000fec0003800000 */
[C---:B------:R-:W-:Y:S01]  /*cf60*/  ISETP.GT.AND P1, PT, R152.reuse, RZ, PT ;  /* 0x000000ff9800720c */ /* 0x040fe20003f24270 */
[----:B------:R-:W-:Y:S01]  /*cf70*/  BSSY B0, `(.L_x_2783) ;  /* 0x0000010000007945 */ /* 0x000fe20003800000 */
[----:B------:R-:W-:-:S11]  /*cf80*/  VIADD R154, R152, 0xffffffff ;  /* 0xffffffff989a7836 */ /* 0x000fd60000000000 */
[----:B------:R-:W-:Y:S05]  /*cf90*/  @P1 BRA `(.L_x_2784) ;  /* 0x0000000000201947 */ /* 0x000fea0003800000 */
[----:B------:R-:W-:Y:S01]  /*cfa0*/  UISETP.NE.AND UP0, UPT, UR9, 0x1, UPT ;  /* 0x000000010900788c */ /* 0x000fe2000bf05270 */
[----:B------:R-:W-:-:S05]  /*cfb0*/  IMAD.MOV R152, RZ, RZ, -R152 ;  /* 0x000000ffff987224 */ /* 0x000fca00078e0a98 */
[----:B------:R-:W-:-:S05]  /*cfc0*/  PLOP3.LUT P1, PT, PT, PT, UP0, 0x80, 0x0 ;  /* 0x000000000000781c */ /* 0x000fca0003f2f008 */
[----:B------:R-:W-:-:S08]  /*cfd0*/  @UP0 ULDC.64 UR4, c[0x0][0x9e8] ;  /* 0x00027a0000040ab9 */ /* 0x000fd00000000a00 */
[----:B------:R-:W-:-:S05]  /*cfe0*/  @P1 IMAD.HI.U32 R154, R152, UR4, RZ ;  /* 0x00000004989a1c27 */ /* 0x000fca000f8e00ff */
[----:B------:R-:W-:-:S04]  /*cff0*/  @P1 SHF.R.U32.HI R152, RZ, UR5, R154 ;  /* 0x00000005ff981c19 */ /* 0x000fc8000801169a */
[----:B------:R-:W-:Y:S01]  /*d000*/  LOP3.LUT R154, RZ, R152, RZ, 0x33, !PT ;  /* 0x00000098ff9a7212 */ /* 0x000fe200078e33ff */
[----:B------:R-:W-:Y:S06]  /*d010*/  BRA `(.L_x_2785) ;  /* 0x0000000000147947 */ /* 0x000fec0003800000 */
.L_x_2784:
[----:B------:R-:W-:-:S06]  /*d020*/  UISETP.NE.AND UP0, UPT, UR9, 0x1, UPT ;  /* 0x000000010900788c */ /* 0x000fcc000bf05270 */
[----:B------:R-:W-:-:S05]  /*d030*/  PLOP3.LUT P1, PT, PT, PT, UP0, 0x80, 0x0 ;  /* 0x000000000000781c */ /* 0x000fca0003f2f008 */
[----:B------:R-:W-:-:S08]  /*d040*/  @UP0 ULDC.64 UR4, c[0x0][0x9e8] ;  /* 0x00027a0000040ab9 */ /* 0x000fd00000000a00 */
[----:B------:R-:W-:-:S05]  /*d050*/  @P1 IMAD.HI.U32 R152, R154, UR4, RZ ;  /* 0x000000049a981c27 */ /* 0x000fca000f8e00ff */
[----:B------:R-:W-:-:S07]  /*d060*/  @P1 SHF.R.U32.HI R154, RZ, UR5, R152 ;  /* 0x00000005ff9a1c19 */ /* 0x000fce0008011698 */
.L_x_2785:
[----:B------:R-:W-:Y:S05]  /*d070*/  BSYNC B0 ;  /* 0x0000000000007941 */ /* 0x000fea0003800000 */
.L_x_2783:
[----:B------:R-:W-:-:S04]  /*d080*/  IMAD.U32 R152, RZ, RZ, UR9 ;  /* 0x00000009ff987e24 */ /* 0x000fc8000f8e00ff */
[----:B------:R-:W-:-:S05]  /*d090*/  IMAD R152, R154, R152, UR9 ;  /* 0x000000099a987e24 */ /* 0x000fca000f8e0298 */
[----:B------:R-:W-:-:S07]  /*d0a0*/  VIMNMX R153, R153, R152, PT ;  /* 0x0000009899997248 */ /* 0x000fce0003fe0100 */
.L_x_2782:
[----:B------:R-:W-:Y:S01]  /*d0b0*/  IMAD.HI R153, R153, 0x2aaaaaab, RZ ;  /* 0x2aaaaaab99997827 */ /* 0x000fe200078e02ff */
[----:B------:R-:W-:Y:S01]  /*d0c0*/  ULDC UR52, c[0x0][0x9e4] ;  /* 0x0002790000347ab9 */ /* 0x000fe20000000800 */
[----:B------:R-:W-:Y:S01]  /*d0d0*/  ULDC UR49, c[0x0][0x9e4] ;  /* 0x0002790000317ab9 */ /* 0x000fe20000000800 */
[----:B------:R-:W-:Y:S01]  /*d0e0*/  ULDC UR54, c[0x0][0x9d8] ;  /* 0x0002760000367ab9 */ /* 0x000fe20000000800 */
[----:B------:R-:W-:Y:S01]  /*d0f0*/  ULDC UR57, c[0x0][0x9d8] ;  /* 0x0002760000397ab9 */ /* 0x000fe20000000800 */
[----:B------:R-:W-:Y:S01]  /*d100*/  SHF.R.U32.HI R152, RZ, 0x1f, R153 ;  /* 0x0000001fff987819 */ /* 0x000fe20000011699 */
[----:B------:R-:W-:Y:S01]  /*d110*/  ULDC UR55, c[0x0][0x9d8] ;  /* 0x0002760000377ab9 */ /* 0x000fe20000000800 */
[----:B------:R-:W-:Y:S01]  /*d120*/  ULDC UR48, c[0x0][0x988] ;  /* 0x0002620000307ab9 */ /* 0x000fe20000000800 */
[----:B------:R-:W-:Y:S01]  /*d130*/  ULDC UR51, c[0x0][0x988] ;  /* 0x0002620000337ab9 */ /* 0x000fe20000000800 */
[----:B------:R-:W-:Y:S01]  /*d140*/  LEA.HI.SX32 R152, R153, R152, 0x1c ;  /* 0x0000009899987211 */ /* 0x000fe200078fe2ff */
[----:B------:R-:W-:Y:S01]  /*d150*/  ULDC UR50, c[0x0][0x988] ;  /* 0x0002620000327ab9 */ /* 0x000fe20000000800 */
[----:B------:R-:W-:Y:S01]  /*d160*/  ULDC UR56, c[0x0][0x9e0] ;  /* 0x0002780000387ab9 */ /* 0x000fe20000000800 */
[----:B------:R-:W-:Y:S01]  /*d170*/  ULDC UR53, c[0x0][0x9e0] ;  /* 0x0002780000357ab9 */ /* 0x000fe20000000800 */
[----:B------:R-:W-:-:S04]  /*d180*/  VIMNMX R213, R219, R152, !PT ;  /* 0x00000098dbd57248 */ /* 0x000fc80007fe0100 */
[----:B------:R-:W-:-:S13]  /*d190*/  ISETP.GE.AND P1, PT, R4, R213, PT ;  /* 0x000000d50400720c */ /* 0x000fda0003f26270 */
[----:B------:R-:W-:Y:S05]  /*d1a0*/  @!P1 BRA `(.L_x_2786) ;  /* 0x0000003400f09947 */ /* 0x000fea0003800000 */
.L_x_2804:
[----:B------:R-:W-:Y:S01]  /*d1b0*/  IMAD.U32 R20, RZ, RZ, UR37 ;  /* 0x00000025ff147e24 */ /* 0x000fe2000f8e00ff */
[----:B------:R-:W-:Y:S05]  /*d1c0*/  YIELD ;  /* 0x0000000000007946 */ /* 0x000fea0003800000 */
[----:B------:R-:W-:Y:S01]  /*d1d0*/  ISETP.NE.AND P2, PT, R20, 0x3, PT ;  /* 0x000000031400780c */ /* 0x000fe20003f45270 */
[----:B------:R-:W-:-:S05]  /*d1e0*/  VIADD R2, R2, 0x1 ;  /* 0x0000000102027836 */ /* 0x000fca0000000000 */
[----:B------:R-:W-:-:S04]  /*d1f0*/  ISETP.NE.AND P1, PT, R2, 0x2, PT ;  /* 0x000000020200780c */ /* 0x000fc80003f25270 */
[----:B------:R-:W-:Y:S02]  /*d200*/  SEL R11, RZ, 0x1, P1 ;  /* 0x00000001ff0b7807 */ /* 0x000fe40000800000 */
[----:B------:R-:W-:Y:S02]  /*d210*/  SEL R2, R2, RZ, P1 ;  /* 0x000000ff02027207 */ /* 0x000fe40000800000 */
[----:B------:R-:W-:Y:S01]  /*d220*/  LOP3.LUT R202, R202, R11, RZ, 0x3c, !PT ;  /* 0x0000000bcaca7212 */ /* 0x000fe200078e3cff */
[----:B0-----:R-:W-:Y:S06]  /*d230*/  @!P2 BRA `(.L_x_2787) ;  /* 0x000000000004a947 */ /* 0x001fec0003800000 */
[----:B------:R-:W-:Y:S01]  /*d240*/  BPT.TRAP 0x1 ;  /* 0x000000040000795c */ /* 0x000fe20000300000 */
.L_x_2787:
[----:B------:R-:W-:Y:S01]  /*d250*/  IMAD R212, R2, 0x8, R19 ;  /* 0x0000000802d47824 */ /* 0x000fe200078e0213 */
[----:B------:R-:W-:-:S04]  /*d260*/  SHF.L.U32 R211, R202, 0x1f, RZ ;  /* 0x0000001fcad37819 */ /* 0x000fc800000006ff */
[----:B------:R0:W1:Y:S01]  /*d270*/  SYNCS.PHASECHK.TRANS64.TRYWAIT P1, [R212+URZ+0x22830], R211 ;  /* 0x022830d3d40075a7 */ /* 0x000062000802017f */
[----:B------:R-:W-:Y:S05]  /*d280*/  @!P2 BRA `(.L_x_2788) ;  /* 0x000000000004a947 */ /* 0x000fea0003800000 */
[----:B------:R-:W-:Y:S01]  /*d290*/  BPT.TRAP 0x1 ;  /* 0x000000040000795c */ /* 0x000fe20000300000 */
.L_x_2788:
[----:B------:R-:W-:Y:S02]  /*d2a0*/  IMAD R214, R2, 0x300, R21 ;  /* 0x0000030002d67824 */ /* 0x000fe400078e0215 */
[----:B------:R-:W-:Y:S01]  /*d2b0*/  IMAD.MOV.U32 R215, RZ, RZ, 0x40000040 ;  /* 0x40000040ffd77424 */ /* 0x000fe200078e00ff */
[----:B-1----:R-:W-:Y:S06]  /*d2c0*/  @P1 BRA `(.L_x_2789) ;  /* 0x0000000000081947 */ /* 0x002fec0003800000 */
[----:B------:R-:W1:Y:S02]  /*d2d0*/  SYNCS.PHASECHK.TRANS64.TRYWAIT P1, [R212+URZ+0x22830], R211 ;  /* 0x022830d3d40075a7 */ /* 0x000e64000802017f */
[----:B-1----:R-:W-:Y:S05]  /*d2e0*/  @!P1 BRA `(.L_x_2790) ;  /* 0x0000018800c09947 */ /* 0x002fea0003800000 */
.L_x_2789:
[----:B------:R-:W-:Y:S05]  /*d2f0*/  WARPSYNC.ALL ;  /* 0x0000000000007948 */ /* 0x000fea0003800000 */
[C---:B------:R-:W-:Y:S01]  /*d300*/  R2UR UR6, R214.reuse ;  /* 0x00000000d60672ca */ /* 0x040fe200000e0000 */
[----:B------:R-:W-:Y:S01]  /*d310*/  WARPGROUP.ARRIVE ;  /* 0x00000000000079c5 */ /* 0x000fe20000000000 */
[----:B------:R-:W-:Y:S01]  /*d320*/  R2UR UR7, R215 ;  /* 0x00000000d70772ca */ /* 0x000fe200000e0000 */
[----:B------:R-:W-:Y:S01]  /*d330*/  VIADD R216, R214, 0x2 ;  /* 0x00000002d6d87836 */ /* 0x000fe20000000000 */
[----:B------:R-:W-:Y:S01]  /*d340*/  R2UR UR4, R6 ;  /* 0x00000000060472ca */ /* 0x000fe200000e0000 */
[----:B------:R-:W-:Y:S01]  /*d350*/  IMAD.MOV.U32 R217, RZ, RZ, 0x40000040 ;  /* 0x40000040ffd97424 */ /* 0x000fe200078e00ff */
[----:B------:R-:W-:Y:S01]  /*d360*/  R2UR UR5, R7 ;  /* 0x00000000070572ca */ /* 0x000fe200000e0000 */
[----:B------:R-:W-:Y:S01]  /*d370*/  IMAD.MOV.U32 R215, RZ, RZ, 0x40000040 ;  /* 0x40000040ffd77424 */ /* 0x000fe200078e00ff */
[----:B------:R-:W2:Y:S01]  /*d380*/  LDC R11, c[0x0][0x448] ;  /* 0x00011200ff0b7b82 */ /* 0x000ea20000000800 */
[----:B------:R-:W3:Y:S01]  /*d390*/  S2R R228, SR_TID.X ;  /* 0x0000000000e47919 */ /* 0x000ee20000002100 */
[----:B------:R-:W-:-:S09]  /*d3a0*/  UISETP.NE.AND UP0, UPT, UR40, URZ, UPT ;  /* 0x0000003f2800728c */ /* 0x000fd2000bf05270 */
[----:B------:R-:W-:Y:S01]  /*d3b0*/  HGMMA.64x96x16.F32.BF16 R152, gdesc[UR4], RZ, !UPT, gsb0 ;  /* 0x01600000049879f0 */ /* 0x000fe2000c0018ff */
[----:B------:R-:W-:Y:S01]  /*d3c0*/  R2UR UR6, R216 ;  /* 0x00000000d80672ca */ /* 0x000fe200000e0000 */
[----:B------:R-:W-:Y:S01]  /*d3d0*/  VIADD R216, R214, 0x4 ;  /* 0x00000004d6d87836 */ /* 0x000fe20000000000 */
[----:B------:R-:W-:Y:S01]  /*d3e0*/  R2UR UR7, R217 ;  /* 0x00000000d90772ca */ /* 0x000fe200000e0000 */
[----:B------:R-:W-:Y:S01]  /*d3f0*/  IMAD.MOV.U32 R217, RZ, RZ, 0x40000040 ;  /* 0x40000040ffd97424 */ /* 0x000fe200078e00ff */
[----:B------:R-:W-:Y:S01]  /*d400*/  R2UR UR4, R14 ;  /* 0x000000000e0472ca */ /* 0x000fe200000e0000 */
[----:B------:R-:W-:Y:S01]  /*d410*/  VIADD R214, R214, 0x6 ;  /* 0x00000006d6d67836 */ /* 0x000fe20000000000 */
[----:B------:R-:W-:Y:S02]  /*d420*/  R2UR UR5, R15 ;  /* 0x000000000f0572ca */ /* 0x000fe400000e0000 */
[----:B--2---:R-:W-:Y:S01]  /*d430*/  ISETP.NE.AND P1, PT, R11, 0x1, PT ;  /* 0x000000010b00780c */ /* 0x004fe20003f25270 */
[----:B------:R-:W-:Y:S01]  /*d440*/  IMAD.IADD R11, R210, 0x1, R209 ;  /* 0x00000001d20b7824 */ /* 0x000fe200078e02d1 */
[----:B---3--:R-:W-:-:S11]  /*d450*/  SHF.R.U32.HI R228, RZ, 0x7, R228 ;  /* 0x00000007ffe47819 */ /* 0x008fd600000116e4 */
[----:B------:R-:W2:Y:S01]  /*d460*/  @P1 LDC R20, c[0x0][0x450] ;  /* 0x00011400ff141b82 */ /* 0x000ea20000000800 */
        /* <DEDUP_REMOVED lines=11> */
[----:B------:R-:W-:Y:S01]  /*d520*/  R2UR UR7, R215 ;  /* 0x00000000d70772ca */ /* 0x000fe200000e0000 */
[----:B------:R-:W3:Y:S01]  /*d530*/  @P1 LDC R214, c[0x0][0x44c] ;  /* 0x00011300ffd61b82 */ /* 0x000ee20000000800 */
[----:B------:R-:W-:Y:S02]  /*d540*/  R2UR UR4, R8 ;  /* 0x00000000080472ca */ /* 0x000fe400000e0000 */
[----:B------:R-:W-:Y:S01]  /*d550*/  R2UR UR5, R9 ;  /* 0x00000000090572ca */ /* 0x000fe200000e0000 */
[----:B---3--:R-:W-:-:S05]  /*d560*/  @P1 IMAD.HI.U32 R214, R11, R214, RZ ;  /* 0x000000d60bd61227 */ /* 0x008fca00078e00ff */
[----:B--2---:R-:W-:Y:S02]  /*d570*/  @P1 SHF.R.U32.HI R11, RZ, R20, R214 ;  /* 0x00000014ff0b1219 */ /* 0x004fe400000116d6 */
[----:B------:R-:W-:Y:S02]  /*d580*/  PLOP3.LUT P1, PT, PT, PT, UP0, 0x40, 0x0 ;  /* 0x000000000000781c */ /* 0x000fe40003f2e808 */
[----:B------:R-:W-:Y:S01]  /*d590*/  IADD3 R20, -R228, 0xb, RZ ;  /* 0x0000000be4147810 */ /* 0x000fe20007ffe1ff */
[----:B------:R-:W2:Y:S01]  /*d5a0*/  SHFL.IDX PT, R229, R11, RZ, 0x1c1f ;  /* 0x001c1fff0be57589 */ /* 0x000ea200000e0000 */
        /* <DEDUP_REMOVED lines=53> */
[----:B------:R-:W-:Y:S01]  /*d900*/  IADD3 R199, -R205, 0x1, R194 ;  /* 0x00000001cdc77810 */ /* 0x000fe20007ffe1c2 */
[----:B------:R-:W3:Y:S01]  /*d910*/  MUFU.TANH R152, R152 ;  /* 0x0000009800987308 */ /* 0x000ee20000002400 */
[----:B------:R-:W-:-:S02]  /*d920*/  @!P0 VIADD R166, R212, 0x22840 ;  /* 0x00022840d4a68836 */ /* 0x000fc40000000000 */
[----:B------:R-:W-:-:S03]  /*d930*/  IADD3 R199, -R203, R199, R204 ;  /* 0x000000c7cbc77210 */ /* 0x000fc60007ffe1cc */
        /* <DEDUP_REMOVED lines=54> */
[----:B--234-:R-:W-:Y:S05]  /*dca0*/  @P1 BRA `(.L_x_2791) ;  /* 0x0000000000581947 */ /* 0x01cfea0003800000 */
[----:B------:R-:W-:Y:S01]  /*dcb0*/  IADD3 R229, -R203, R204, R229 ;  /* 0x000000cccbe57210 */ /* 0x000fe20007ffe1e5 */
[----:B------:R-:W-:Y:S03]  /*dcc0*/  BSSY B0, `(.L_x_2792) ;  /* 0x0000010000007945 */ /* 0x000fe60003800000 */
[----:B------:R-:W-:-:S13]  /*dcd0*/  ISETP.GT.AND P1, PT, R229, -0x1, PT ;  /* 0xffffffffe500780c */ /* 0x000fda0003f24270 */
[----:B------:R-:W-:Y:S05]  /*dce0*/  @P1 BRA `(.L_x_2793) ;  /* 0x0000000000201947 */ /* 0x000fea0003800000 */
[----:B------:R-:W-:Y:S01]  /*dcf0*/  IMAD.U32 R235, RZ, RZ, UR52 ;  /* 0x00000034ffeb7e24 */ /* 0x000fe2000f8e00ff */
[----:B------:R-:W-:-:S04]  /*dd00*/  LOP3.LUT R229, RZ, R229, RZ, 0x33, !PT ;  /* 0x000000e5ffe57212 */ /* 0x000fc800078e33ff */
[----:B------:R-:W-:-:S13]  /*dd10*/  ISETP.NE.AND P1, PT, R235, 0x1, PT ;  /* 0x00000001eb00780c */ /* 0x000fda0003f25270 */
[----:B------:R-:W2:Y:S02]  /*dd20*/  @P1 LDC.64 R166, c[0x0][0x9e8] ;  /* 0x00027a00ffa61b82 */ /* 0x000ea40000000a00 */
[----:B--2---:R-:W-:-:S05]  /*dd30*/  @P1 IMAD.HI.U32 R166, R229, R166, RZ ;  /* 0x000000a6e5a61227 */ /* 0x004fca00078e00ff */
[----:B------:R-:W-:-:S04]  /*dd40*/  @P1 SHF.R.U32.HI R229, RZ, R167, R166 ;  /* 0x000000a7ffe51219 */ /* 0x000fc800000116a6 */
[----:B------:R-:W-:Y:S01]  /*dd50*/  LOP3.LUT R229, RZ, R229, RZ, 0x33, !PT ;  /* 0x000000e5ffe57212 */ /* 0x000fe200078e33ff */
[----:B------:R-:W-:Y:S06]  /*dd60*/  BRA `(.L_x_2794) ;  /* 0x0000000000147947 */ /* 0x000fec0003800000 */
.L_x_2793:
[----:B------:R-:W-:-:S05]  /*dd70*/  IMAD.U32 R235, RZ, RZ, UR52 ;  /* 0x00000034ffeb7e24 */ /* 0x000fca000f8e00ff */
[----:B------:R-:W-:-:S13]  /*dd80*/  ISETP.NE.AND P1, PT, R235, 0x1, PT ;  /* 0x00000001eb00780c */ /* 0x000fda0003f25270 */
[----:B------:R-:W2:Y:S02]  /*dd90*/  @P1 LDC.64 R166, c[0x0][0x9e8] ;  /* 0x00027a00ffa61b82 */ /* 0x000ea40000000a00 */
[----:B--2---:R-:W-:-:S05]  /*dda0*/  @P1 IMAD.HI.U32 R166, R229, R166, RZ ;  /* 0x000000a6e5a61227 */ /* 0x004fca00078e00ff */
[----:B------:R-:W-:-:S07]  /*ddb0*/  @P1 SHF.R.U32.HI R229, RZ, R167, R166 ;  /* 0x000000a7ffe51219 */ /* 0x000fce00000116a6 */
.L_x_2794:
[----:B------:R-:W-:Y:S05]  /*ddc0*/  BSYNC B0 ;  /* 0x0000000000007941 */ /* 0x000fea0003800000 */
.L_x_2792:
[----:B------:R-:W-:-:S04]  /*ddd0*/  IMAD.IADD R166, R194, 0x1, -R205 ;  /* 0x00000001c2a67824 */ /* 0x000fc800078e0acd */
[----:B------:R-:W-:-:S05]  /*dde0*/  IMAD R166, R229, R235, R166 ;  /* 0x000000ebe5a67224 */ /* 0x000fca00078e02a6 */
[----:B------:R-:W-:Y:S02]  /*ddf0*/  VIADDMNMX R198, R166, R235, R198, PT ;  /* 0x000000eba6c67246 */ /* 0x000fe400038001c6 */
[----:B------:R-:W-:-:S07]  /*de00*/  VIMNMX R197, R197, R166, !PT ;  /* 0x000000a6c5c57248 */ /* 0x000fce0007fe0100 */
.L_x_2791:
[----:B------:R-:W-:Y:S01]  /*de10*/  ISETP.GE.AND P1, PT, R194, 0x1, PT ;  /* 0x00000001c200780c */ /* 0x000fe20003f26270 */
[----:B------:R-:W2:Y:S01]  /*de20*/  SHFL.IDX PT, R11, R11, 0x1, 0x1c1f ;  /* 0x003c1f000b0b7f89 */ /* 0x000ea200000e0000 */
[----:B------:R-:W-:Y:S01]  /*de30*/  LOP3.LUT R18, R18, 0xfffbffff, RZ, 0xc0, !PT ;  /* 0xfffbffff12127812 */ /* 0x000fe200078ec0ff */
[----:B------:R-:W-:Y:S01]  /*de40*/  UISETP.NE.AND UP0, UPT, UR40, URZ, UPT ;  /* 0x0000003f2800728c */ /* 0x000fe2000bf05270 */
[----:B------:R-:W-:-:S09]  /*de50*/  ISETP.GE.AND P3, PT, R194, 0x9, PT ;  /* 0x00000009c200780c */ /* 0x000fd20003f66270 */
[----:B------:R-:W-:Y:S02]  /*de60*/  @P1 LOP3.LUT R18, R18, 0x40000, RZ, 0xfc, !PT ;  /* 0x0004000012121812 */ /* 0x000fe400078efcff */
[----:B------:R-:W-:Y:S02]  /*de70*/  ISETP.GT.AND P1, PT, R197, RZ, !P1 ;  /* 0x000000ffc500720c */ /* 0x000fe40004f24270 */
[----:B------:R-:W-:Y:S02]  /*de80*/  LOP3.LUT R18, R18, 0xfffffffd, RZ, 0xc0, !PT ;  /* 0xfffffffd12127812 */ /* 0x000fe400078ec0ff */
[----:B------:R-:W-:Y:S02]  /*de90*/  ISETP.LT.OR P2, PT, R198, 0x1, P1 ;  /* 0x00000001c600780c */ /* 0x000fe40000f41670 */
[----:B------:R-:W-:Y:S02]  /*dea0*/  ISETP.GE.AND P1, PT, R194, 0x2, PT ;  /* 0x00000002c200780c */ /* 0x000fe40003f26270 */
[----:B------:R-:W-:-:S02]  /*deb0*/  FSEL R152, R152, -INF , !P2 ;  /* 0xff80000098987808 */ /* 0x000fc40005000000 */
[----:B------:R-:W-:Y:S01]  /*dec0*/  ISETP.GT.AND P2, PT, R197, 0x1, !P1 ;  /* 0x00000001c500780c */ /* 0x000fe20004f44270 */
[--C-:B--2---:R-:W-:Y:S01]  /*ded0*/  IMAD.IADD R228, R228, 0x1, R11.reuse ;  /* 0x00000001e4e47824 */ /* 0x104fe200078e020b */
[----:B------:R-:W-:Y:S01]  /*dee0*/  @P3 LOP3.LUT R18, R18, 0x2, RZ, 0xfc, !PT ;  /* 0x0000000212123812 */ /* 0x000fe200078efcff */
[----:B------:R-:W-:Y:S01]  /*def0*/  IMAD.IADD R199, R199, 0x1, R11 ;  /* 0x00000001c7c77824 */ /* 0x000fe200078e020b */
[----:B------:R-:W-:Y:S02]  /*df00*/  ISETP.LT.OR P2, PT, R198, 0x2, P2 ;  /* 0x00000002c600780c */ /* 0x000fe40001741670 */
[----:B------:R-:W-:Y:S02]  /*df10*/  LOP3.LUT R18, R18, 0xfffffffb, RZ, 0xc0, !PT ;  /* 0xfffffffb12127812 */ /* 0x000fe400078ec0ff */
[----:B0-----:R-:W-:Y:S02]  /*df20*/  FSEL R214, R214, -INF , !P2 ;  /* 0xff800000d6d67808 */ /* 0x001fe40005000000 */
[----:B------:R-:W-:-:S02]  /*df30*/  ISETP.GT.AND P2, PT, R197, 0x8, !P3 ;  /* 0x00000008c500780c */ /* 0x000fc40005f44270 */
[----:B------:R-:W-:Y:S02]  /*df40*/  ISETP.GE.AND P3, PT, R194, 0xa, PT ;  /* 0x0000000ac200780c */ /* 0x000fe40003f66270 */
[----:B------:R-:W-:-:S04]  /*df50*/  ISETP.LT.OR P2, PT, R198, 0x9, P2 ;  /* 0x00000009c600780c */ /* 0x000fc80001741670 */
        /* <DEDUP_REMOVED lines=131> */
.L_x_2797:
[----:B------:R-:W-:-:S05]  /*e790*/  IMAD.U32 R197, RZ, RZ, UR52 ;  /* 0x00000034ffc57e24 */ /* 0x000fca000f8e00ff */
[----:B------:R-:W-:-:S13]  /*e7a0*/  ISETP.NE.AND P6, PT, R197, 0x1, PT ;  /* 0x00000001c500780c */ /* 0x000fda0003fc5270 */
[----:B------:R-:W0:Y:S02]  /*e7b0*/  @P6 LDC.64 R166, c[0x0][0x9e8] ;  /* 0x00027a00ffa66b82 */ /* 0x000e240000000a00 */
[----:B0-----:R-:W-:-:S05]  /*e7c0*/  @P6 IMAD.HI.U32 R166, R11, R166, RZ ;  /* 0x000000a60ba66227 */ /* 0x001fca00078e00ff */
[----:B------:R-:W-:-:S07]  /*e7d0*/  @P6 SHF.R.U32.HI R11, RZ, R167, R166 ;  /* 0x000000a7ff0b6219 */ /* 0x000fce00000116a6 */
.L_x_2798:
[----:B------:R-:W-:Y:S05]  /*e7e0*/  BSYNC B0 ;  /* 0x0000000000007941 */ /* 0x000fea0003800000 */
.L_x_2796:
[----:B------:R-:W-:-:S04]  /*e7f0*/  IMAD.IADD R194, R194, 0x1, -R205 ;  /* 0x00000001c2c27824 */ /* 0x000fc800078e0acd */
[----:B------:R-:W-:-:S05]  /*e800*/  IMAD R194, R11, R197, R194 ;  /* 0x000000c50bc27224 */ /* 0x000fca00078e02c2 */
[----:B------:R-:W-:Y:S02]  /*e810*/  VIMNMX R199, R199, R194, !PT ;  /* 0x000000c2c7c77248 */ /* 0x000fe40007fe0100 */
[----:B------:R-:W-:-:S07]  /*e820*/  VIADDMNMX R228, R194, R197, R228, PT ;  /* 0x000000c5c2e47246 */ /* 0x000fce00038001e4 */
.L_x_2795:
[----:B------:R-:W-:Y:S01]  /*e830*/  ISETP.GT.AND P1, PT, R199, 0x1, !P1 ;  /* 0x00000001c700780c */ /* 0x000fe20004f24270 */
[----:B------:R-:W-:Y:S01]  /*e840*/  IMAD.U32 R235, RZ, RZ, UR37 ;  /* 0x00000025ffeb7e24 */ /* 0x000fe2000f8e00ff */
        /* <DEDUP_REMOVED lines=67> */
[----:B------:R-:W-:Y:S02]  /*ec80*/  FSEL R187, R187, -INF , !P2 ;  /* 0xff800000bbbb7808 */ /* 0x000fe40005000000 */
[C---:B------:R-:W-:Y:S02]  /*ec90*/  ISETP.GT.AND P1, PT, R199.reuse, 0x29, !P1 ;  /* 0x00000029c700780c */ /* 0x040fe40004f24270 */
[----:B------:R-:W-:Y:S02]  /*eca0*/  LOP3.LUT P2, RZ, R18, 0x40000, RZ, 0xc0, !PT ;  /* 0x0004000012ff7812 */ /* 0x000fe4000784c0ff */
[----:B------:R-:W-:Y:S02]  /*ecb0*/  ISETP.LT.OR P1, PT, R228, 0x2a, P1 ;  /* 0x0000002ae400780c */ /* 0x000fe40000f21670 */
[----:B------:R-:W-:Y:S02]  /*ecc0*/  ISETP.GT.AND P3, PT, R199, 0x50, !P3 ;  /* 0x00000050c700780c */ /* 0x000fe40005f64270 */
[----:B------:R-:W-:-:S02]  /*ecd0*/  FSEL R175, R175, -INF , !P1 ;  /* 0xff800000afaf7808 */ /* 0x000fc40004800000 */
[----:B------:R-:W-:Y:S02]  /*ece0*/  LOP3.LUT P1, RZ, R18, 0x800, RZ, 0xc0, !PT ;  /* 0x0000080012ff7812 */ /* 0x000fe4000782c0ff */
[----:B0-----:R-:W-:Y:S02]  /*ecf0*/  FMNMX.FTZ R167, R11, R167, !PT ;  /* 0x000000a70ba77209 */ /* 0x001fe40007810000 */
[C---:B------:R-:W-:Y:S02]  /*ed00*/  ISETP.GT.AND P1, PT, R199.reuse, 0x30, !P1 ;  /* 0x00000030c700780c */ /* 0x040fe40004f24270 */
[C---:B------:R-:W-:Y:S02]  /*ed10*/  ISETP.LT.OR P3, PT, R228.reuse, 0x51, P3 ;  /* 0x00000051e400780c */ /* 0x040fe40001f61670 */
[----:B------:R-:W-:Y:S02]  /*ed20*/  ISETP.LT.OR P1, PT, R228, 0x31, P1 ;  /* 0x00000031e400780c */ /* 0x000fe40000f21670 */
[----:B------:R-:W-:-:S02]  /*ed30*/  ISETP.GT.AND P4, PT, R199, 0x51, !P4 ;  /* 0x00000051c700780c */ /* 0x000fc40006784270 */
[----:B------:R-:W-:Y:S02]  /*ed40*/  FSEL R166, R178, -INF , !P1 ;  /* 0xff800000b2a67808 */ /* 0x000fe40004800000 */
[----:B------:R-:W-:Y:S01]  /*ed50*/  LOP3.LUT P1, RZ, R18, 0x400, RZ, 0xc0, !PT ;  /* 0x0000040012ff7812 */ /* 0x000fe2000782c0ff */
[----:B------:R-:W0:Y:S01]  /*ed60*/  SHFL.BFLY PT, R178, R167, 0x1, 0x1f ;  /* 0x0c201f00a7b27f89 */ /* 0x000e2200000e0000 */
[----:B------:R-:W-:Y:S02]  /*ed70*/  FSEL R190, R190, -INF , !P3 ;  /* 0xff800000bebe7808 */ /* 0x000fe40005800000 */
[C---:B------:R-:W-:Y:S02]  /*ed80*/  ISETP.GT.AND P1, PT, R199.reuse, 0x31, !P1 ;  /* 0x00000031c700780c */ /* 0x040fe40004f24270 */
[----:B------:R-:W-:Y:S02]  /*ed90*/  ISETP.GT.AND P5, PT, R199, 0x58, !P5 ;  /* 0x00000058c700780c */ /* 0x000fe40006fa4270 */
[----:B------:R-:W-:-:S02]  /*eda0*/  ISETP.LT.OR P1, PT, R228, 0x32, P1 ;  /* 0x00000032e400780c */ /* 0x000fc40000f21670 */
[----:B------:R-:W-:Y:S02]  /*edb0*/  ISETP.LT.OR P4, PT, R228, 0x52, P4 ;  /* 0x00000052e400780c */ /* 0x000fe40002781670 */
[----:B------:R-:W-:Y:S02]  /*edc0*/  FSEL R179, R179, -INF , !P1 ;  /* 0xff800000b3b37808 */ /* 0x000fe40004800000 */
[----:B------:R-:W-:Y:S02]  /*edd0*/  LOP3.LUT P1, RZ, R18, 0x200, RZ, 0xc0, !PT ;  /* 0x0000020012ff7812 */ /* 0x000fe4000782c0ff */
[----:B------:R-:W-:Y:S02]  /*ede0*/  ISETP.LT.OR P5, PT, R228, 0x59, P5 ;  /* 0x00000059e400780c */ /* 0x000fe40002fa1670 */
[----:B------:R-:W-:Y:S02]  /*edf0*/  ISETP.GT.AND P1, PT, R199, 0x38, !P1 ;  /* 0x00000038c700780c */ /* 0x000fe40004f24270 */
[----:B------:R-:W-:-:S02]  /*ee00*/  FSEL R189, R189, -INF , !P4 ;  /* 0xff800000bdbd7808 */ /* 0x000fc40006000000 */
[----:B------:R-:W-:Y:S02]  /*ee10*/  ISETP.LT.OR P1, PT, R228, 0x39, P1 ;  /* 0x00000039e400780c */ /* 0x000fe40000f21670 */
[----:B------:R-:W-:Y:S02]  /*ee20*/  FSEL R191, R191, -INF , !P5 ;  /* 0xff800000bfbf7808 */ /* 0x000fe40006800000 */
        /* <DEDUP_REMOVED lines=21> */
[----:B------:R-:W-:-:S04]  /*ef80*/  IMAD.U32 R11, RZ, RZ, UR51 ;  /* 0x00000033ff0b7e24 */ /* 0x000fc8000f8e00ff */
[-C--:B------:R-:W-:Y:S01]  /*ef90*/  FMUL.FTZ R194, R178, R11.reuse ;  /* 0x0000000bb2c27220 */ /* 0x080fe20000410000 */
[----:B------:R-:W-:-:S04]  /*efa0*/  FMUL.FTZ R5, R5, R11 ;  /* 0x0000000b05057220 */ /* 0x000fc80000410000 */
[----:B------:R-:W-:Y:S02]  /*efb0*/  FSEL R194, R194, RZ, P1 ;  /* 0x000000ffc2c27208 */ /* 0x000fe40000800000 */
[----:B------:R-:W-:Y:S01]  /*efc0*/  ISETP.GT.AND P1, PT, R199, RZ, !P2 ;  /* 0x000000ffc700720c */ /* 0x000fe20005724270 */
[----:B------:R-:W0:Y:S01]  /*efd0*/  MUFU.EX2 R5, R5 ;  /* 0x0000000500057308 */ /* 0x000e220000000800 */
[----:B------:R-:W-:Y:S01]  /*efe0*/  ISETP.NE.AND P2, PT, R235, 0x3, PT ;  /* 0x00000003eb00780c */ /* 0x000fe20003f45270 */
[-CC-:B------:R-:W-:Y:S01]  /*eff0*/  FFMA.FTZ R152, R152, R11.reuse, -R194.reuse ;  /* 0x0000000b98987223 */ /* 0x180fe200000108c2 */
[----:B------:R-:W-:Y:S01]  /*f000*/  ISETP.LT.OR P1, PT, R228, 0x1, P1 ;  /* 0x00000001e400780c */ /* 0x000fe20000f21670 */
[-CC-:B------:R-:W-:Y:S01]  /*f010*/  FFMA.FTZ R214, R214, R11.reuse, -R194.reuse ;  /* 0x0000000bd6d67223 */ /* 0x180fe200000108c2 */
[-CC-:B------:R-:W-:Y:S01]  /*f020*/  FFMA.FTZ R155, R155, R11.reuse, -R194.reuse ;  /* 0x0000000b9b9b7223 */ /* 0x180fe200000108c2 */
[-CC-:B------:R-:W-:Y:S01]  /*f030*/  FFMA.FTZ R156, R156, R11.reuse, -R194.reuse ;  /* 0x0000000b9c9c7223 */ /* 0x180fe200000108c2 */
[----:B------:R-:W-:Y:S01]  /*f040*/  FSEL R153, R153, -INF , !P1 ;  /* 0xff80000099997808 */ /* 0x000fe20004800000 */
[-CC-:B------:R-:W-:Y:S01]  /*f050*/  FFMA.FTZ R159, R159, R11.reuse, -R194.reuse ;  /* 0x0000000b9f9f7223 */ /* 0x180fe200000108c2 */
[----:B------:R-:W-:Y:S01]  /*f060*/  ISETP.GT.AND P1, PT, R199, 0x59, !P6 ;  /* 0x00000059c700780c */ /* 0x000fe20007724270 */
[-CC-:B------:R-:W-:Y:S01]  /*f070*/  FFMA.FTZ R160, R160, R11.reuse, -R194.reuse ;  /* 0x0000000ba0a07223 */ /* 0x180fe200000108c2 */
[----:B------:R-:W-:Y:S01]  /*f080*/  FMNMX.FTZ R167, R153, R10, !PT ;  /* 0x0000000a99a77209 */ /* 0x000fe20007810000 */
[-CC-:B------:R-:W-:Y:S01]  /*f090*/  FFMA.FTZ R163, R163, R11.reuse, -R194.reuse ;  /* 0x0000000ba3a37223 */ /* 0x180fe200000108c2 */
[----:B------:R-:W-:Y:S01]  /*f0a0*/  ISETP.LT.OR P1, PT, R228, 0x5a, P1 ;  /* 0x0000005ae400780c */ /* 0x000fe20000f21670 */
[--C-:B------:R-:W-:Y:S01]  /*f0b0*/  FFMA.FTZ R164, R164, R11, -R194.reuse ;  /* 0x0000000ba4a47223 */ /* 0x100fe200000108c2 */
[----:B------:R-:W-:Y:S01]  /*f0c0*/  FMNMX.FTZ R167, R154, R167, !PT ;  /* 0x000000a79aa77209 */ /* 0x000fe20007810000 */
[-CC-:B------:R-:W-:Y:S01]  /*f0d0*/  FFMA.FTZ R168, R168, R11.reuse, -R194.reuse ;  /* 0x0000000ba8a87223 */ /* 0x180fe200000108c2 */
[----:B------:R-:W-:Y:S01]  /*f0e0*/  FSEL R193, R193, -INF , !P1 ;  /* 0xff800000c1c17808 */ /* 0x000fe20004800000 */
[--C-:B------:R-:W-:Y:S01]  /*f0f0*/  FFMA.FTZ R169, R169, R11, -R194.reuse ;  /* 0x0000000ba9a97223 */ /* 0x100fe200000108c2 */
[----:B------:R-:W-:Y:S01]  /*f100*/  FMNMX.FTZ R167, R157, R167, !PT ;  /* 0x000000a79da77209 */ /* 0x000fe20007810000 */
[-CC-:B------:R-:W-:Y:S01]  /*f110*/  FFMA.FTZ R172, R172, R11.reuse, -R194.reuse ;  /* 0x0000000bacac7223 */ /* 0x180fe200000108c2 */
[-CC-:B------:R-:W-:Y:S01]  /*f120*/  FFMA.FTZ R173, R173, R11.reuse, -R194.reuse ;  /* 0x0000000badad7223 */ /* 0x180fe200000108c2 */
        /* <DEDUP_REMOVED lines=15> */
[----:B------:R-:W-:Y:S01]  /*f220*/  FFMA.FTZ R194, R196, R11, -R194 ;  /* 0x0000000bc4c27223 */ /* 0x000fe200000108c2 */
[----:B------:R-:W2:Y:S01]  /*f230*/  MUFU.EX2 R152, R152 ;  /* 0x0000009800987308 */ /* 0x000ea20000000800 */
[----:B------:R-:W-:Y:S01]  /*f240*/  FMNMX.FTZ R167, R215, R167, !PT ;  /* 0x000000a7d7a77209 */ /* 0x000fe20007810000 */
[-C--:B0-----:R-:W-:Y:S01]  /*f250*/  FMUL.FTZ R24, R24, R5.reuse ;  /* 0x0000000518187220 */ /* 0x081fe20000410000 */
[-C--:B------:R-:W-:Y:S01]  /*f260*/  FMUL.FTZ R25, R25, R5.reuse ;  /* 0x0000000519197220 */ /* 0x080fe20000410000 */
[----:B------:R-:W-:Y:S01]  /*f270*/  FMUL.FTZ R28, R28, R5 ;  /* 0x000000051c1c7220 */ /* 0x000fe20000410000 */
[----:B------:R-:W-:Y:S01]  /*f280*/  FMNMX.FTZ R167, R170, R167, !PT ;  /* 0x000000a7aaa77209 */ /* 0x000fe20007810000 */
[-C--:B------:R-:W-:Y:S01]  /*f290*/  FMUL.FTZ R29, R29, R5.reuse ;  /* 0x000000051d1d7220 */ /* 0x080fe20000410000 */
[----:B------:R-:W-:Y:S01]  /*f2a0*/  FMUL.FTZ R32, R32, R5 ;  /* 0x0000000520207220 */ /* 0x000fe20000410000 */
[----:B------:R-:W0:Y:S01]  /*f2b0*/  MUFU.EX2 R214, R214 ;  /* 0x000000d600d67308 */ /* 0x000e220000000800 */
[----:B------:R-:W-:Y:S01]  /*f2c0*/  FMNMX.FTZ R167, R171, R167, !PT ;  /* 0x000000a7aba77209 */ /* 0x000fe20007810000 */
[-C--:B------:R-:W-:Y:S01]  /*f2d0*/  FMUL.FTZ R33, R33, R5.reuse ;  /* 0x0000000521217220 */ /* 0x080fe20000410000 */
[-C--:B------:R-:W-:Y:S01]  /*f2e0*/  FMUL.FTZ R36, R36, R5.reuse ;  /* 0x0000000524247220 */ /* 0x080fe20000410000 */
[----:B------:R-:W-:Y:S01]  /*f2f0*/  FMUL.FTZ R37, R37, R5 ;  /* 0x0000000525257220 */ /* 0x000fe20000410000 */
[----:B------:R-:W-:Y:S01]  /*f300*/  FMNMX.FTZ R167, R174, R167, !PT ;  /* 0x000000a7aea77209 */ /* 0x000fe20007810000 */
[-C--:B------:R-:W-:Y:S01]  /*f310*/  FMUL.FTZ R40, R40, R5.reuse ;  /* 0x0000000528287220 */ /* 0x080fe20000410000 */
[----:B------:R-:W-:Y:S01]  /*f320*/  FMUL.FTZ R41, R41, R5 ;  /* 0x0000000529297220 */ /* 0x000fe20000410000 */
[----:B------:R-:W3:Y:S01]  /*f330*/  MUFU.EX2 R155, R155 ;  /* 0x0000009b009b7308 */ /* 0x000ee20000000800 */
[----:B------:R-:W-:Y:S01]  /*f340*/  FMNMX.FTZ R167, R175, R167, !PT ;  /* 0x000000a7afa77209 */ /* 0x000fe20007810000 */
[----:B--2---:R-:W-:Y:S01]  /*f350*/  FFMA.FTZ R3, R5, R3, R152 ;  /* 0x0000000305037223 */ /* 0x004fe20000010098 */
[-C--:B------:R-:W-:Y:S01]  /*f360*/  FMUL.FTZ R44, R44, R5.reuse ;  /* 0x000000052c2c7220 */ /* 0x080fe20000410000 */
[----:B------:R-:W-:Y:S01]  /*f370*/  FMUL.FTZ R45, R45, R5 ;  /* 0x000000052d2d7220 */ /* 0x000fe20000410000 */
[----:B------:R-:W-:Y:S01]  /*f380*/  FMNMX.FTZ R167, R166, R167, !PT ;  /* 0x000000a7a6a77209 */ /* 0x000fe20007810000 */
[-C--:B------:R-:W-:Y:S01]  /*f390*/  FMUL.FTZ R48, R48, R5.reuse ;  /* 0x0000000530307220 */ /* 0x080fe20000410000 */
[----:B------:R-:W-:Y:S01]  /*f3a0*/  FMUL.FTZ R49, R49, R5 ;  /* 0x0000000531317220 */ /* 0x000fe20000410000 */
[----:B------:R-:W2:Y:S01]  /*f3b0*/  MUFU.EX2 R156, R156 ;  /* 0x0000009c009c7308 */ /* 0x000ea20000000800 */
[----:B------:R-:W-:Y:S01]  /*f3c0*/  FMNMX.FTZ R167, R179, R167, !PT ;  /* 0x000000a7b3a77209 */ /* 0x000fe20007810000 */
[C---:B0-----:R-:W-:Y:S01]  /*f3d0*/  FADD.FTZ R3, R214.reuse, R3 ;  /* 0x00000003d6037221 */ /* 0x041fe20000010000 */
[----:B------:R-:W-:Y:S01]  /*f3e0*/  F2FP.BF16.F32.PACK_AB R152, R214, R152 ;  /* 0x00000098d698723e */ /* 0x000fe200000010ff */
[----:B------:R-:W-:Y:S01]  /*f3f0*/  FMUL.FTZ R52, R52, R5 ;  /* 0x0000000534347220 */ /* 0x000fe20000410000 */
[----:B------:R-:W-:Y:S01]  /*f400*/  FMNMX.FTZ R167, R180, R167, !PT ;  /* 0x000000a7b4a77209 */ /* 0x000fe20007810000 */
[-C--:B------:R-:W-:Y:S01]  /*f410*/  FMUL.FTZ R53, R53, R5.reuse ;  /* 0x0000000535357220 */ /* 0x080fe20000410000 */
[----:B------:R-:W-:Y:S01]  /*f420*/  FMUL.FTZ R56, R56, R5 ;  /* 0x0000000538387220 */ /* 0x000fe20000410000 */
[----:B------:R-:W0:Y:S01]  /*f430*/  MUFU.EX2 R159, R159 ;  /* 0x0000009f009f7308 */ /* 0x000e220000000800 */
[----:B------:R-:W-:Y:S01]  /*f440*/  FMNMX.FTZ R167, R181, R167, !PT ;  /* 0x000000a7b5a77209 */ /* 0x000fe20007810000 */
[----:B---3--:R-:W-:Y:S01]  /*f450*/  FADD.FTZ R3, R155, R3 ;  /* 0x000000039b037221 */ /* 0x008fe20000010000 */
[-C--:B------:R-:W-:Y:S01]  /*f460*/  FMUL.FTZ R57, R57, R5.reuse ;  /* 0x0000000539397220 */ /* 0x080fe20000410000 */
[----:B------:R-:W-:Y:S01]  /*f470*/  FMUL.FTZ R60, R60, R5 ;  /* 0x000000053c3c7220 */ /* 0x000fe20000410000 */
[----:B------:R-:W-:Y:S01]  /*f480*/  FMNMX.FTZ R167, R182, R167, !PT ;  /* 0x000000a7b6a77209 */ /* 0x000fe20007810000 */
[-C--:B------:R-:W-:Y:S01]  /*f490*/  FMUL.FTZ R61, R61, R5.reuse ;  /* 0x000000053d3d7220 */ /* 0x080fe20000410000 */
[----:B------:R-:W-:Y:S01]  /*f4a0*/  FMUL.FTZ R64, R64, R5 ;  /* 0x0000000540407220 */ /* 0x000fe20000410000 */
[----:B------:R-:W3:Y:S01]  /*f4b0*/  MUFU.EX2 R160, R160 ;  /* 0x000000a000a07308 */ /* 0x000ee20000000800 */
        /* <DEDUP_REMOVED lines=9> */
[----:B0-----:R-:W-:Y:S01]  /*f550*/  FADD.FTZ R3, R159, R3 ;  /* 0x000000039f037221 */ /* 0x001fe20000010000 */
[-C--:B------:R-:W-:Y:S01]  /*f560*/  FMUL.FTZ R73, R73, R5.reuse ;  /* 0x0000000549497220 */ /* 0x080fe20000410000 */
        /* <DEDUP_REMOVED lines=12> */
[----:B------:R-:W2:Y:S01]  /*f630*/  MUFU.EX2 R164, R164 ;  /* 0x000000a400a47308 */ /* 0x000ea20000000800 */
[----:B------:R-:W-:Y:S01]  /*f640*/  FMNMX.FTZ R167, R193, R167, !PT ;  /* 0x000000a7c1a77209 */ /* 0x000fe20007810000 */
[-C--:B------:R-:W-:Y:S01]  /*f650*/  FMUL.FTZ R89, R89, R5.reuse ;  /* 0x0000000559597220 */ /* 0x080fe20000410000 */
[-C--:B------:R-:W-:Y:S01]  /*f660*/  FMUL.FTZ R92, R92, R5.reuse ;  /* 0x000000055c5c7220 */ /* 0x080fe20000410000 */
[-C--:B------:R-:W-:Y:S01]  /*f670*/  FMUL.FTZ R93, R93, R5.reuse ;  /* 0x000000055d5d7220 */ /* 0x080fe20000410000 */
[-C--:B------:R-:W-:Y:S01]  /*f680*/  FMUL.FTZ R96, R96, R5.reuse ;  /* 0x0000000560607220 */ /* 0x080fe20000410000 */
[----:B------:R-:W3:Y:S01]  /*f690*/  SHFL.BFLY PT, R196, R167, 0x2, 0x1f ;  /* 0x0c401f00a7c47f89 */ /* 0x000ee200000e0000 */
[-C--:B------:R-:W-:Y:S01]  /*f6a0*/  FMUL.FTZ R97, R97, R5.reuse ;  /* 0x0000000561617220 */ /* 0x080fe20000410000 */
[----:B------:R-:W4:Y:S01]  /*f6b0*/  MUFU.EX2 R168, R168 ;  /* 0x000000a800a87308 */ /* 0x000f220000000800 */
        /* <DEDUP_REMOVED lines=16> */
[----:B----4-:R-:W-:Y:S01]  /*f7c0*/  FADD.FTZ R3, R168, R3 ;  /* 0x00000003a8037221 */ /* 0x010fe20000010000 */
[-C--:B------:R-:W-:Y:S01]  /*f7d0*/  FMUL.FTZ R124, R124, R5.reuse ;  /* 0x000000057c7c7220 */ /* 0x080fe20000410000 */
[-C--:B------:R-:W-:Y:S01]  /*f7e0*/  FMUL.FTZ R125, R125, R5.reuse ;  /* 0x000000057d7d7220 */ /* 0x080fe20000410000 */
[-C--:B------:R-:W-:Y:S01]  /*f7f0*/  FMUL.FTZ R128, R128, R5.reuse ;  /* 0x0000000580807220 */ /* 0x080fe20000410000 */
[-C--:B------:R-:W-:Y:S01]  /*f800*/  FMUL.FTZ R129, R129, R5.reuse ;  /* 0x0000000581817220 */ /* 0x080fe20000410000 */
[----:B---3--:R-:W-:Y:S01]  /*f810*/  FMNMX.FTZ R167, R167, R196, !PT ;  /* 0x000000c4a7a77209 */ /* 0x008fe20007810000 */
[-C--:B------:R-:W-:Y:S01]  /*f820*/  FMUL.FTZ R132, R132, R5.reuse ;  /* 0x0000000584847220 */ /* 0x080fe20000410000 */
[----:B------:R-:W3:Y:S01]  /*f830*/  MUFU.EX2 R173, R173 ;  /* 0x000000ad00ad7308 */ /* 0x000ee20000000800 */
[----:B0-----:R-:W-:Y:S01]  /*f840*/  FADD.FTZ R3, R169, R3 ;  /* 0x00000003a9037221 */ /* 0x001fe20000010000 */
[-C--:B------:R-:W-:Y:S01]  /*f850*/  FMUL.FTZ R133, R133, R5.reuse ;  /* 0x0000000585857220 */ /* 0x080fe20000410000 */
[----:B------:R-:W0:Y:S01]  /*f860*/  SHFL.BFLY PT, R196, R167, 0x1, 0x1f ;  /* 0x0c201f00a7c47f89 */ /* 0x000e2200000e0000 */
[-C--:B------:R-:W-:Y:S01]  /*f870*/  FMUL.FTZ R136, R136, R5.reuse ;  /* 0x0000000588887220 */ /* 0x080fe20000410000 */
[-C--:B------:R-:W-:Y:S01]  /*f880*/  FMUL.FTZ R137, R137, R5.reuse ;  /* 0x0000000589897220 */ /* 0x080fe20000410000 */
[-C--:B------:R-:W-:Y:S01]  /*f890*/  FMUL.FTZ R140, R140, R5.reuse ;  /* 0x000000058c8c7220 */ /* 0x080fe20000410000 */
[-C--:B------:R-:W-:Y:S01]  /*f8a0*/  FMUL.FTZ R141, R141, R5.reuse ;  /* 0x000000058d8d7220 */ /* 0x080fe20000410000 */
[----:B------:R-:W4:Y:S01]  /*f8b0*/  MUFU.EX2 R177, R177 ;  /* 0x000000b100b17308 */ /* 0x000f220000000800 */
[----:B--2---:R-:W-:Y:S01]  /*f8c0*/  FADD.FTZ R3, R172, R3 ;  /* 0x00000003ac037221 */ /* 0x004fe20000010000 */
[-C--:B------:R-:W-:Y:S01]  /*f8d0*/  FMUL.FTZ R144, R144, R5.reuse ;  /* 0x0000000590907220 */ /* 0x080fe20000410000 */
[-C--:B------:R-:W-:Y:S01]  /*f8e0*/  FMUL.FTZ R145, R145, R5.reuse ;  /* 0x0000000591917220 */ /* 0x080fe20000410000 */
[-C--:B------:R-:W-:Y:S01]  /*f8f0*/  FMUL.FTZ R148, R148, R5.reuse ;  /* 0x0000000594947220 */ /* 0x080fe20000410000 */
[----:B------:R-:W-:-:S03]  /*f900*/  FMUL.FTZ R149, R149, R5 ;  /* 0x0000000595957220 */ /* 0x000fc60000410000 */
[----:B------:R-:W2:Y:S01]  /*f910*/  MUFU.EX2 R216, R216 ;  /* 0x000000d800d87308 */ /* 0x000ea20000000800 */
[----:B---3--:R-:W-:-:S04]  /*f920*/  FADD.FTZ R3, R173, R3 ;  /* 0x00000003ad037221 */ /* 0x008fc80000010000 */
[----:B------:R-:W-:-:S03]  /*f930*/  FADD.FTZ R3, R197, R3 ;  /* 0x00000003c5037221 */ /* 0x000fc60000010000 */
[----:B------:R-:W3:Y:S01]  /*f940*/  MUFU.EX2 R217, R217 ;  /* 0x000000d900d97308 */ /* 0x000ee20000000800 */
[----:B----4-:R-:W-:Y:S01]  /*f950*/  FADD.FTZ R3, R177, R3 ;  /* 0x00000003b1037221 */ /* 0x010fe20000010000 */
[----:B0-----:R-:W-:-:S04]  /*f960*/  FMNMX.FTZ R176, R167, R196, !PT ;  /* 0x000000c4a7b07209 */ /* 0x001fc80007810000 */
[C---:B------:R-:W-:Y:S01]  /*f970*/  FSETP.NEU.FTZ.AND P1, PT, R176.reuse, -INF , PT ;  /* 0xff800000b000780b */ /* 0x040fe20003f3d000 */
[----:B------:R-:W-:Y:S01]  /*f980*/  FMUL.FTZ R198, R176, R11 ;  /* 0x0000000bb0c67220 */ /* 0x000fe20000410000 */
[----:B------:R-:W0:Y:S01]  /*f990*/  MUFU.EX2 R184, R184 ;  /* 0x000000b800b87308 */ /* 0x000e220000000800 */
[----:B--2---:R-:W-:-:S03]  /*f9a0*/  FADD.FTZ R3, R216, R3 ;  /* 0x00000003d8037221 */ /* 0x004fc60000010000 */
[----:B------:R-:W-:-:S04]  /*f9b0*/  FSEL R198, R198, RZ, P1 ;  /* 0x000000ffc6c67208 */ /* 0x000fc80000800000 */
[----:B------:R-:W2:Y:S01]  /*f9c0*/  MUFU.EX2 R185, R185 ;  /* 0x000000b900b97308 */ /* 0x000ea20000000800 */
[-CC-:B------:R-:W-:Y:S01]  /*f9d0*/  FFMA.FTZ R228, R153, R11.reuse, -R198.reuse ;  /* 0x0000000b99e47223 */ /* 0x180fe200000108c6 */
[-CC-:B------:R-:W-:Y:S01]  /*f9e0*/  FFMA.FTZ R153, R170, R11.reuse, -R198.reuse ;  /* 0x0000000baa997223 */ /* 0x180fe200000108c6 */
[--C-:B------:R-:W-:Y:S01]  /*f9f0*/  FFMA.FTZ R196, R158, R11, -R198.reuse ;  /* 0x0000000b9ec47223 */ /* 0x100fe200000108c6 */
[----:B------:R-:W-:Y:S01]  /*fa00*/  F2FP.BF16.F32.PACK_AB R158, R164, R163 ;  /* 0x000000a3a49e723e */ /* 0x000fe200000010ff */
[-CC-:B------:R-:W-:Y:S01]  /*fa10*/  FFMA.FTZ R167, R154, R11.reuse, -R198.reuse ;  /* 0x0000000b9aa77223 */ /* 0x180fe200000108c6 */
[--C-:B------:R-:W-:Y:S01]  /*fa20*/  FFMA.FTZ R214, R157, R11, -R198.reuse ;  /* 0x0000000b9dd67223 */ /* 0x100fe200000108c6 */
[----:B------:R-:W-:Y:S01]  /*fa30*/  F2FP.BF16.F32.PACK_AB R154, R156, R155 ;  /* 0x0000009b9c9a723e */ /* 0x000fe200000010ff */
[----:B------:R4:W-:Y:S01]  /*fa40*/  MUFU.EX2 R163, R153 ;  /* 0x0000009900a37308 */ /* 0x0009e20000000800 */
[-CC-:B------:R-:W-:Y:S01]  /*fa50*/  FFMA.FTZ R199, R161, R11.reuse, -R198.reuse ;  /* 0x0000000ba1c77223 */ /* 0x180fe200000108c6 */
[-CC-:B------:R-:W-:Y:S01]  /*fa60*/  FFMA.FTZ R161, R162, R11.reuse, -R198.reuse ;  /* 0x0000000ba2a17223 */ /* 0x180fe200000108c6 */
[-CC-:B------:R-:W-:Y:S01]  /*fa70*/  FFMA.FTZ R165, R165, R11.reuse, -R198.reuse ;  /* 0x0000000ba5a57223 */ /* 0x180fe200000108c6 */
[--C-:B------:R-:W-:Y:S01]  /*fa80*/  FFMA.FTZ R215, R215, R11, -R198.reuse ;  /* 0x0000000bd7d77223 */ /* 0x100fe200000108c6 */
[----:B------:R-:W-:Y:S01]  /*fa90*/  F2FP.BF16.F32.PACK_AB R156, R160, R159 ;  /* 0x0000009fa09c723e */ /* 0x000fe200000010ff */
[-CC-:B------:R-:W-:Y:S01]  /*faa0*/  FFMA.FTZ R171, R171, R11.reuse, -R198.reuse ;  /* 0x0000000babab7223 */ /* 0x180fe200000108c6 */
[-CC-:B------:R-:W-:Y:S01]  /*fab0*/  FFMA.FTZ R157, R174, R11.reuse, -R198.reuse ;  /* 0x0000000bae9d7223 */ /* 0x180fe200000108c6 */
[----:B------:R-:W-:Y:S01]  /*fac0*/  MUFU.EX2 R228, R228 ;  /* 0x000000e400e47308 */ /* 0x000fe20000000800 */
[----:B----4-:R-:W-:Y:S01]  /*fad0*/  FSEL R153, R176, RZ, P1 ;  /* 0x000000ffb0997208 */ /* 0x010fe20000800000 */
[-CC-:B------:R-:W-:Y:S01]  /*fae0*/  FFMA.FTZ R175, R175, R11.reuse, -R198.reuse ;  /* 0x0000000bafaf7223 */ /* 0x180fe200000108c6 */
[-CC-:B------:R-:W-:Y:S01]  /*faf0*/  FFMA.FTZ R229, R166, R11.reuse, -R198.reuse ;  /* 0x0000000ba6e57223 */ /* 0x180fe200000108c6 */
[-CC-:B------:R-:W-:Y:S01]  /*fb00*/  FFMA.FTZ R179, R179, R11.reuse, -R198.reuse ;  /* 0x0000000bb3b37223 */ /* 0x180fe200000108c6 */
[-C--:B------:R-:W-:Y:S01]  /*fb10*/  FFMA.FTZ R180, R180, R11.reuse, -R198 ;  /* 0x0000000bb4b47223 */ /* 0x080fe200000108c6 */
[----:B------:R-:W-:Y:S01]  /*fb20*/  FADD.FTZ R10, -R153, R10 ;  /* 0x0000000a990a7221 */ /* 0x000fe20000010100 */
[-CC-:B------:R-:W-:Y:S01]  /*fb30*/  FFMA.FTZ R181, R181, R11.reuse, -R198.reuse ;  /* 0x0000000bb5b57223 */ /* 0x180fe200000108c6 */
[----:B------:R-:W4:Y:S01]  /*fb40*/  MUFU.EX2 R167, R167 ;  /* 0x000000a700a77308 */ /* 0x000f220000000800 */
[-CC-:B------:R-:W-:Y:S01]  /*fb50*/  FFMA.FTZ R182, R182, R11.reuse, -R198.reuse ;  /* 0x0000000bb6b67223 */ /* 0x180fe200000108c6 */
[-C--:B------:R-:W-:Y:S01]  /*fb60*/  FMUL.FTZ R10, R10, R11.reuse ;  /* 0x0000000b0a0a7220 */ /* 0x080fe20000410000 */
[-CC-:B------:R-:W-:Y:S01]  /*fb70*/  FFMA.FTZ R183, R183, R11.reuse, -R198.reuse ;  /* 0x0000000bb7b77223 */ /* 0x180fe200000108c6 */
[----:B------:R-:W-:Y:S01]  /*fb80*/  F2FP.BF16.F32.PACK_AB R160, R169, R168 ;  /* 0x000000a8a9a0723e */ /* 0x000fe200000010ff */
[-CC-:B------:R-:W-:Y:S01]  /*fb90*/  FFMA.FTZ R186, R186, R11.reuse, -R198.reuse ;  /* 0x0000000bbaba7223 */ /* 0x180fe200000108c6 */
[-CC-:B------:R-:W-:Y:S01]  /*fba0*/  FFMA.FTZ R187, R187, R11.reuse, -R198.reuse ;  /* 0x0000000bbbbb7223 */ /* 0x180fe200000108c6 */
[-CC-:B------:R-:W-:Y:S01]  /*fbb0*/  FFMA.FTZ R190, R190, R11.reuse, -R198.reuse ;  /* 0x0000000bbebe7223 */ /* 0x180fe200000108c6 */
[----:B------:R-:W5:Y:S01]  /*fbc0*/  MUFU.EX2 R10, R10 ;  /* 0x0000000a000a7308 */ /* 0x000f620000000800 */
[----:B---3--:R-:W-:Y:S01]  /*fbd0*/  FADD.FTZ R3, R217, R3 ;  /* 0x00000003d9037221 */ /* 0x008fe20000010000 */
[-CC-:B------:R-:W-:Y:S01]  /*fbe0*/  FFMA.FTZ R189, R189, R11.reuse, -R198.reuse ;  /* 0x0000000bbdbd7223 */ /* 0x180fe200000108c6 */
[----:B------:R-:W-:Y:S01]  /*fbf0*/  F2FP.BF16.F32.PACK_AB R162, R173, R172 ;  /* 0x000000acada2723e */ /* 0x000fe200000010ff */
[-CC-:B------:R-:W-:Y:S01]  /*fc00*/  FFMA.FTZ R191, R191, R11.reuse, -R198.reuse ;  /* 0x0000000bbfbf7223 */ /* 0x180fe200000108c6 */
[----:B0-----:R-:W-:Y:S01]  /*fc10*/  FADD.FTZ R3, R184, R3 ;  /* 0x00000003b8037221 */ /* 0x001fe20000010000 */
[----:B------:R-:W-:Y:S01]  /*fc20*/  FFMA.FTZ R193, R193, R11, -R198 ;  /* 0x0000000bc1c17223 */ /* 0x000fe200000108c6 */
[----:B------:R-:W-:Y:S01]  /*fc30*/  F2FP.BF16.F32.PACK_AB R164, R177, R197 ;  /* 0x000000c5b1a4723e */ /* 0x000fe200000010ff */
[----:B------:R-:W0:Y:S01]  /*fc40*/  MUFU.EX2 R155, R214 ;  /* 0x000000d6009b7308 */ /* 0x000e220000000800 */
[----:B--2---:R-:W-:Y:S01]  /*fc50*/  FADD.FTZ R3, R185, R3 ;  /* 0x00000003b9037221 */ /* 0x004fe20000010000 */
[----:B----4-:R-:W-:-:S02]  /*fc60*/  F2FP.BF16.F32.PACK_AB R153, R167, R228 ;  /* 0x000000e4a799723e */ /* 0x010fc400000010ff */
[----:B------:R-:W-:Y:S02]  /*fc70*/  F2FP.BF16.F32.PACK_AB R166, R217, R216 ;  /* 0x000000d8d9a6723e */ /* 0x000fe400000010ff */
[----:B------:R-:W-:Y:S02]  /*fc80*/  F2FP.BF16.F32.PACK_AB R168, R185, R184 ;  /* 0x000000b8b9a8723e */ /* 0x000fe400000010ff */
[----:B------:R-:W2:Y:S01]  /*fc90*/  MUFU.EX2 R196, R196 ;  /* 0x000000c400c47308 */ /* 0x000ea20000000800 */
[----:B-----5:R-:W-:Y:S01]  /*fca0*/  FFMA.FTZ R0, R10, R0, R228 ;  /* 0x000000000a007223 */ /* 0x020fe200000100e4 */
[-C--:B------:R-:W-:Y:S01]  /*fcb0*/  FMUL.FTZ R26, R26, R10.reuse ;  /* 0x0000000a1a1a7220 */ /* 0x080fe20000410000 */
[-C--:B------:R-:W-:Y:S01]  /*fcc0*/  FMUL.FTZ R27, R27, R10.reuse ;  /* 0x0000000a1b1b7220 */ /* 0x080fe20000410000 */
[-C--:B------:R-:W-:Y:S01]  /*fcd0*/  FMUL.FTZ R30, R30, R10.reuse ;  /* 0x0000000a1e1e7220 */ /* 0x080fe20000410000 */
[----:B------:R-:W-:Y:S01]  /*fce0*/  FADD.FTZ R0, R167, R0 ;  /* 0x00000000a7007221 */ /* 0x000fe20000010000 */
        /* <DEDUP_REMOVED lines=42> */
[----:B------:R2:W4:Y:S01]  /*ff90*/  MUFU.EX2 R165, R157 ;  /* 0x0000009d00a57308 */ /* 0x0005220000000800 */
[C---:B---3--:R-:W-:Y:S01]  /*ffa0*/  FADD.FTZ R0, R215.reuse, R0 ;  /* 0x00000000d7007221 */ /* 0x048fe20000010000 */
[----:B------:R-:W-:Y:S01]  /*ffb0*/  F2FP.BF16.F32.PACK_AB R159, R215, R159 ;  /* 0x0000009fd79f723e */ /* 0x000fe200000010ff */
[-C--:B------:R-:W-:Y:S01]  /*ffc0*/  FMUL.FTZ R94, R94, R10.reuse ;  /* 0x0000000a5e5e7220 */ /* 0x080fe20000410000 */
[-C--:B------:R-:W-:Y:S01]  /*ffd0*/  FMUL.FTZ R95, R95, R10.reuse ;  /* 0x0000000a5f5f7220 */ /* 0x080fe20000410000 */
[----:B------:R-:W-:Y:S01]  /*ffe0*/  FADD.FTZ R0, R163, R0 ;  /* 0x00000000a3007221 */ /* 0x000fe20000010000 */
[-C--:B------:R-:W-:Y:S01]  /*fff0*/  FMUL.FTZ R98, R98, R10.reuse ;  /* 0x0000000a62627220 */ /* 0x080fe20000410000 */
[-C--:B------:R-:W-:Y:S01]  /*10000*/  FMUL.FTZ R99, R99, R10.reuse ;  /* 0x0000000a63637220 */ /* 0x080fe20000410000 */
[----:B------:R-:W3:Y:S01]  /*10010*/  MUFU.EX2 R175, R175 ;  /* 0x000000af00af7308 */ /* 0x000ee20000000800 */
[----:B0-----:R-:W-:Y:S01]  /*10020*/  FADD.FTZ R0, R171, R0 ;  /* 0x00000000ab007221 */ /* 0x001fe20000010000 */
[----:B--2---:R-:W-:Y:S01]  /*10030*/  F2FP.BF16.F32.PACK_AB R157, R161, R199 ;  /* 0x000000c7a19d723e */ /* 0x004fe200000010ff */
[-C--:B------:R-:W-:Y:S01]  /*10040*/  FMUL.FTZ R102, R102, R10.reuse ;  /* 0x0000000a66667220 */ /* 0x080fe20000410000 */
[----:B------:R-:W-:Y:S01]  /*10050*/  F2FP.BF16.F32.PACK_AB R161, R171, R163 ;  /* 0x000000a3aba1723e */ /* 0x000fe200000010ff */
[-C--:B------:R-:W-:Y:S01]  /*10060*/  FMUL.FTZ R103, R103, R10.reuse ;  /* 0x0000000a67677220 */ /* 0x080fe20000410000 */
[-C--:B------:R-:W-:Y:S01]  /*10070*/  FMUL.FTZ R106, R106, R10.reuse ;  /* 0x0000000a6a6a7220 */ /* 0x080fe20000410000 */
[-C--:B------:R-:W-:Y:S01]  /*10080*/  FMUL.FTZ R107, R107, R10.reuse ;  /* 0x0000000a6b6b7220 */ /* 0x080fe20000410000 */
[----:B------:R-:W0:Y:S01]  /*10090*/  MUFU.EX2 R229, R229 ;  /* 0x000000e500e57308 */ /* 0x000e220000000800 */
[----:B----4-:R-:W-:Y:S01]  /*100a0*/  FADD.FTZ R0, R165, R0 ;  /* 0x00000000a5007221 */ /* 0x010fe20000010000 */
        /* <DEDUP_REMOVED lines=29> */
[----:B------:R-:W-:Y:S01]  /*10280*/  FMUL.FTZ R151, R151, R10 ;  /* 0x0000000a97977220 */ /* 0x000fe20000410000 */
        /* <DEDUP_REMOVED lines=23> */
[----:B---3--:R-:W-:-:S07]  /*10400*/  FADD.FTZ R0, R173, R0 ;  /* 0x00000000ad007221 */ /* 0x008fce0000010000 */
        /* <DEDUP_REMOVED lines=14> */
[----:B------:R-:W-:Y:S06]  /*104f0*/  @!P2 BRA `(.L_x_2799) ;  /* 0x000000000004a947 */ /* 0x000fec0003800000 */
[----:B------:R-:W-:Y:S01]  /*10500*/  BPT.TRAP 0x1 ;  /* 0x000000040000795c */ /* 0x000fe20000300000 */
.L_x_2799:
[----:B------:R0:W2:Y:S01]  /*10510*/  SYNCS.PHASECHK.TRANS64.TRYWAIT P1, [R212+URZ+0x22850], R211 ;  /* 0x022850d3d40075a7 */ /* 0x0000a2000802017f */
[----:B------:R-:W-:Y:S05]  /*10520*/  @!P2 BRA `(.L_x_2800) ;  /* 0x000000000004a947 */ /* 0x000fea0003800000 */
[----:B------:R-:W-:Y:S01]  /*10530*/  BPT.TRAP 0x1 ;  /* 0x000000040000795c */ /* 0x000fe20000300000 */
.L_x_2800:
[----:B------:R-:W-:Y:S04]  /*10540*/  BSSY B0, `(.L_x_2801) ;  /* 0x0000004000007945 */ /* 0x000fe80003800000 */
[----:B--2---:R-:W-:Y:S05]  /*10550*/  @P1 BRA `(.L_x_2802) ;  /* 0x0000000000081947 */ /* 0x004fea0003800000 */
[----:B------:R-:W2:Y:S02]  /*10560*/  SYNCS.PHASECHK.TRANS64.TRYWAIT P1, [R212+URZ+0x22850], R211 ;  /* 0x022850d3d40075a7 */ /* 0x000ea4000802017f */
[----:B--2---:R-:W-:Y:S05]  /*10570*/  @!P1 BRA `(.L_x_2803) ;  /* 0x0000015800309947 */ /* 0x004fea0003800000 */
.L_x_2802:
[----:B------:R-:W-:Y:S05]  /*10580*/  BSYNC B0 ;  /* 0x0000000000007941 */ /* 0x000fea0003800000 */
.L_x_2801:
[----:B------:R-:W3:Y:S01]  /*10590*/  S2R R5, SR_TID.X ;  /* 0x0000000000057919 */ /* 0x000ee20000002100 */
[----:B------:R-:W-:Y:S05]  /*105a0*/  WARPSYNC.ALL ;  /* 0x0000000000007948 */ /* 0x000fea0003800000 */
[----:B------:R-:W-:Y:S01]  /*105b0*/  IMAD.MOV.U32 R180, RZ, RZ, 0xc00 ;  /* 0x00000c00ffb47424 */ /* 0x000fe200078e00ff */
[----:B------:R-:W-:Y:S01]  /*105c0*/  ISETP.GT.AND P1, PT, R4, R213, PT ;  /* 0x000000d50400720c */ /* 0x000fe20003f24270 */
[----:B------:R-:W-:Y:S02]  /*105d0*/  IMAD.MOV.U32 R181, RZ, RZ, 0x40000040 ;  /* 0x40000040ffb57424 */ /* 0x000fe400078e00ff */
[----:B------:R-:W-:-:S02]  /*105e0*/  IMAD R180, R2, R180, UR42 ;  /* 0x0000002a02b47e24 */ /* 0x000fc4000f8e02b4 */
[----:B012---:R-:W-:Y:S01]  /*105f0*/  @!P0 VIADD R212, R212, 0x22860 ;  /* 0x00022860d4d48836 */ /* 0x007fe20000000000 */
[----:B------:R-:W-:Y:S01]  /*10600*/  R2UR UR7, R181 ;  /* 0x00000000b50772ca */ /* 0x000fe200000e0000 */
[----:B------:R-:W-:Y:S01]  /*10610*/  IMAD.MOV.U32 R181, RZ, RZ, 0x40000040 ;  /* 0x40000040ffb57424 */ /* 0x000fe200078e00ff */
[----:B------:R-:W-:Y:S01]  /*10620*/  R2UR UR6, R180 ;  /* 0x00000000b40672ca */ /* 0x000fe200000e0000 */
[----:B------:R-:W-:Y:S01]  /*10630*/  VIADD R4, R4, 0xffffffff ;  /* 0xffffffff04047836 */ /* 0x000fe20000000000 */
[----:B------:R-:W-:Y:S01]  /*10640*/  @!P0 PRMT R212, RZ, 0x654, R212 ;  /* 0x00000654ffd48816 */ /* 0x000fe200000000d4 */
[----:B------:R-:W-:Y:S01]  /*10650*/  IMAD.MOV.U32 R10, RZ, RZ, R176 ;  /* 0x000000ffff0a7224 */ /* 0x000fe200078e00b0 */
[----:B---3--:R-:W-:-:S05]  /*10660*/  SHF.R.U32.HI R5, RZ, 0x7, R5 ;  /* 0x00000007ff057819 */ /* 0x008fca0000011605 */
[----:B------:R-:W-:-:S05]  /*10670*/  VIADD R5, R5, 0x8 ;  /* 0x0000000805057836 */ /* 0x000fca0000000000 */
[----:B------:R0:W-:Y:S02]  /*10680*/  BAR.SYNC.DEFER_BLOCKING R5, 0x100 ;  /* 0x000400050000751d */ /* 0x0001e40000010000 */
[----:B0-----:R-:W-:-:S04]  /*10690*/  IMAD.MOV.U32 R5, RZ, RZ, R178 ;  /* 0x000000ffff057224 */ /* 0x001fc800078e00b2 */
        /* <DEDUP_REMOVED lines=43> */
[----:B------:R-:W-:Y:S02]  /*10950*/  IMAD.MOV.U32 R10, RZ, RZ, R176 ;  /* 0x000000ffff0a7224 */ /* 0x000fe400078e00b0 */
[----:B------:R-:W-:-:S07]  /*10960*/  IMAD.MOV.U32 R5, RZ, RZ, R178 ;  /* 0x000000ffff057224 */ /* 0x000fce00078e00b2 */
.L_x_2786:
[----:B------:R-:W1:Y:S01]  /*10970*/  LDC R152, c[0x0][0x448] ;  /* 0x00011200ff987b82 */ /* 0x000e620000000800 */
[----:B------:R-:W-:Y:S01]  /*10980*/  VIADD R153, R209, 0x7f ;  /* 0x0000007fd1997836 */ /* 0x000fe20000000000 */
[----:B------:R-:W-:Y:S01]  /*10990*/  LOP3.LUT R18, R18, 0xffefffff, RZ, 0xc0, !PT ;  /* 0xffefffff12127812 */ /* 0x000fe200078ec0ff */
[----:B------:R-:W-:Y:S02]  /*109a0*/  ULDC UR4, c[0x0][0x9dc] ;  /* 0x0002770000047ab9 */ /* 0x000fe40000000800 */
[----:B------:R-:W-:-:S03]  /*109b0*/  IMAD.MOV.U32 R155, RZ, RZ, R153 ;  /* 0x000000ffff9b7224 */ /* 0x000fc600078e0099 */
[----:B------:R-:W2:Y:S01]  /*109c0*/  LDC R235, c[0x0][0x9e4] ;  /* 0x00027900ffeb7b82 */ /* 0x000ea20000000800 */
[----:B-1----:R-:W-:-:S13]  /*109d0*/  ISETP.NE.AND P1, PT, R152, 0x1, PT ;  /* 0x000000019800780c */ /* 0x002fda0003f25270 */
[----:B------:R-:W1:Y:S01]  /*109e0*/  @P1 LDC R154, c[0x0][0x44c] ;  /* 0x00011300ff9a1b82 */ /* 0x000e620000000800 */
[----:B------:R-:W-:-:S04]  /*109f0*/  @P1 LOP3.LUT R18, R18, 0x100000, RZ, 0xfc, !PT ;  /* 0x0010000012121812 */ /* 0x000fc800078efcff */
[----:B------:R-:W-:-:S03]  /*10a00*/  LOP3.LUT R18, R18, 0xffdfffff, RZ, 0xc0, !PT ;  /* 0xffdfffff12127812 */ /* 0x000fc600078ec0ff */
[----:B------:R-:W3:Y:S01]  /*10a10*/  @P1 LDC R152, c[0x0][0x450] ;  /* 0x00011400ff981b82 */ /* 0x000ee20000000800 */
[----:B-1----:R-:W-:-:S05]  /*10a20*/  @P1 IMAD.HI.U32 R154, R153, R154, RZ ;  /* 0x0000009a999a1227 */ /* 0x002fca00078e00ff */
[----:B---3--:R-:W-:Y:S02]  /*10a30*/  @P1 SHF.R.U32.HI R155, RZ, R152, R154 ;  /* 0x00000098ff9b1219 */ /* 0x008fe4000001169a */
[----:B--2---:R-:W-:Y:S02]  /*10a40*/  ISETP.GE.AND P1, PT, R235, 0x1, PT ;  /* 0x00000001eb00780c */ /* 0x004fe40003f26270 */
[----:B------:R-:W-:-:S05]  /*10a50*/  IADD3 R152, R204, 0x1, -R203 ;  /* 0x00000001cc987810 */ /* 0x000fca0007ffe8cb */
[----:B------:R-:W-:-:S04]  /*10a60*/  IMAD.IADD R155, R152, 0x1, R155 ;  /* 0x00000001989b7824 */ /* 0x000fc800078e029b */
[----:B------:R-:W-:Y:S02]  /*10a70*/  VIADD R154, R155, -UR4 ;  /* 0x800000049b9a7c36 */ /* 0x000fe40008000000 */
[----:B------:R-:W-:Y:S01]  /*10a80*/  @P1 LOP3.LUT R18, R18, 0x200000, RZ, 0xfc, !PT ;  /* 0x0020000012121812 */ /* 0x000fe200078efcff */
[----:B------:R-:W-:Y:S06]  /*10a90*/  @!P1 BRA `(.L_x_2805) ;  /* 0x0000000000449947 */ /* 0x000fec0003800000 */
[----:B------:R-:W-:Y:S01]  /*10aa0*/  ISETP.GT.AND P1, PT, R155, -0x1, PT ;  /* 0xffffffff9b00780c */ /* 0x000fe20003f24270 */
[----:B------:R-:W-:-:S12]  /*10ab0*/  BSSY B0, `(.L_x_2806) ;  /* 0x000000d000007945 */ /* 0x000fd80003800000 */
[----:B------:R-:W-:Y:S05]  /*10ac0*/  @P1 BRA `(.L_x_2807) ;  /* 0x00000000001c1947 */ /* 0x000fea0003800000 */
[----:B------:R-:W-:Y:S02]  /*10ad0*/  ISETP.NE.AND P1, PT, R235, 0x1, PT ;  /* 0x00000001eb00780c */ /* 0x000fe40003f25270 */
[----:B------:R-:W-:-:S11]  /*10ae0*/  LOP3.LUT R155, RZ, R155, RZ, 0x33, !PT ;  /* 0x0000009bff9b7212 */ /* 0x000fd600078e33ff */
[----:B------:R-:W1:Y:S02]  /*10af0*/  @P1 LDC.64 R152, c[0x0][0x9e8] ;  /* 0x00027a00ff981b82 */ /* 0x000e640000000a00 */
[----:B-1----:R-:W-:-:S05]  /*10b00*/  @P1 IMAD.HI.U32 R152, R155, R152, RZ ;  /* 0x000000989b981227 */ /* 0x002fca00078e00ff */
[----:B------:R-:W-:-:S04]  /*10b10*/  @P1 SHF.R.U32.HI R155, RZ, R153, R152 ;  /* 0x00000099ff9b1219 */ /* 0x000fc80000011698 */
[----:B------:R-:W-:Y:S01]  /*10b20*/  LOP3.LUT R155, RZ, R155, RZ, 0x33, !PT ;  /* 0x0000009bff9b7212 */ /* 0x000fe200078e33ff */
[----:B------:R-:W-:Y:S06]  /*10b30*/  BRA `(.L_x_2808) ;  /* 0x0000000000107947 */ /* 0x000fec0003800000 */
.L_x_2807:
[----:B------:R-:W-:-:S13]  /*10b40*/  ISETP.NE.AND P1, PT, R235, 0x1, PT ;  /* 0x00000001eb00780c */ /* 0x000fda0003f25270 */
[----:B------:R-:W1:Y:S02]  /*10b50*/  @P1 LDC.64 R152, c[0x0][0x9e8] ;  /* 0x00027a00ff981b82 */ /* 0x000e640000000a00 */
[----:B-1----:R-:W-:-:S05]  /*10b60*/  @P1 IMAD.HI.U32 R152, R155, R152, RZ ;  /* 0x000000989b981227 */ /* 0x002fca00078e00ff */
[----:B------:R-:W-:-:S07]  /*10b70*/  @P1 SHF.R.U32.HI R155, RZ, R153, R152 ;  /* 0x00000099ff9b1219 */ /* 0x000fce0000011698 */
.L_x_2808:
[----:B------:R-:W-:Y:S05]  /*10b80*/  BSYNC B0 ;  /* 0x0000000000007941 */ /* 0x000fea0003800000 */
.L_x_2806:
[----:B------:R-:W-:-:S05]  /*10b90*/  IMAD R155, R155, R235, RZ ;  /* 0x000000eb9b9b7224 */ /* 0x000fca00078e02ff */
[----:B------:R-:W-:-:S07]  /*10ba0*/  VIMNMX R154, R154, R155, !PT ;  /* 0x0000009b9a9a7248 */ /* 0x000fce0007fe0100 */
.L_x_2805:
[----:B------:R-:W-:-:S04]  /*10bb0*/  VIADD R152, R154, 0x5f ;  /* 0x0000005f9a987836 */ /* 0x000fc80000000000 */
[----:B------:R-:W-:-:S05]  /*10bc0*/  IMAD.HI R152, R152, 0x2aaaaaab, RZ ;  /* 0x2aaaaaab98987827 */ /* 0x000fca00078e02ff */
[----:B------:R-:W-:-:S04]  /*10bd0*/  SHF.R.U32.HI R153, RZ, 0x1f, R152 ;  /* 0x0000001fff997819 */ /* 0x000fc80000011698 */
[----:B------:R-:W-:-:S04]  /*10be0*/  LEA.HI.SX32 R153, R152, R153, 0x1c ;  /* 0x0000009998997211 */ /* 0x000fc800078fe2ff */
[----:B------:R-:W-:-:S04]  /*10bf0*/  VIMNMX R211, R219, R153, !PT ;  /* 0x00000099dbd37248 */ /* 0x000fc80007fe0100 */
[----:B------:R-:W-:-:S13]  /*10c00*/  ISETP.GE.AND P1, PT, R4, R211, PT ;  /* 0x000000d30400720c */ /* 0x000fda0003f26270 */
[----:B------:R-:W-:Y:S05]  /*10c10*/  @!P1 BRA `(.L_x_2809) ;  /* 0x0000002400509947 */ /* 0x000fea0003800000 */
[----:B------:R-:W-:Y:S02]  /*10c20*/  IMAD.MOV.U32 R214, RZ, RZ, R10 ;  /* 0x000000ffffd67224 */ /* 0x000fe400078e000a */
[----:B------:R-:W-:Y:S02]  /*10c30*/  IMAD.MOV.U32 R215, RZ, RZ, R5 ;  /* 0x000000ffffd77224 */ /* 0x000fe400078e0005 */
[----:B------:R-:W-:-:S07]  /*10c40*/  IMAD.MOV.U32 R213, RZ, RZ, R4 ;  /* 0x000000ffffd57224 */ /* 0x000fce00078e0004 */
.L_x_2819:
[----:B------:R-:W-:Y:S01]  /*10c50*/  IMAD.U32 R5, RZ, RZ, UR37 ;  /* 0x00000025ff057e24 */ /* 0x000fe2000f8e00ff */
[----:B------:R-:W-:Y:S05]  /*10c60*/  YIELD ;  /* 0x0000000000007946 */ /* 0x000fea0003800000 */
[----:B------:R-:W-:Y:S01]  /*10c70*/  ISETP.NE.AND P3, PT, R5, 0x3, PT ;  /* 0x000000030500780c */ /* 0x000fe20003f65270 */
[----:B------:R-:W-:Y:S02]  /*10c80*/  VIADD R2, R2, 0x1 ;  /* 0x0000000102027836 */ /* 0x000fe40000000000 */
[----:B-1----:R-:W-:Y:S02]  /*10c90*/  IMAD.MOV.U32 R4, RZ, RZ, R213 ;  /* 0x000000ffff047224 */ /* 0x002fe400078e00d5 */
[----:B------:R-:W-:Y:S01]  /*10ca0*/  VIADD R213, R213, 0xffffffff ;  /* 0xffffffffd5d57836 */ /* 0x000fe20000000000 */
[----:B------:R-:W-:-:S02]  /*10cb0*/  ISETP.NE.AND P2, PT, R2, 0x2, PT ;  /* 0x000000020200780c */ /* 0x000fc40003f45270 */
[----:B------:R-:W-:Y:S02]  /*10cc0*/  ISETP.GT.AND P1, PT, R4, R211, PT ;  /* 0x000000d30400720c */ /* 0x000fe40003f24270 */
[----:B------:R-:W-:Y:S02]  /*10cd0*/  SEL R4, RZ, 0x1, P2 ;  /* 0x00000001ff047807 */ /* 0x000fe40001000000 */
[----:B------:R-:W-:Y:S02]  /*10ce0*/  SEL R2, R2, RZ, P2 ;  /* 0x000000ff02027207 */ /* 0x000fe40001000000 */
[----:B------:R-:W-:Y:S01]  /*10cf0*/  LOP3.LUT R202, R202, R4, RZ, 0x3c, !PT ;  /* 0x00000004caca7212 */ /* 0x000fe200078e3cff */
[----:B------:R-:W-:Y:S06]  /*10d00*/  @!P3 BRA `(.L_x_2810) ;  /* 0x000000000004b947 */ /* 0x000fec0003800000 */
[----:B------:R-:W-:Y:S01]  /*10d10*/  BPT.TRAP 0x1 ;  /* 0x000000040000795c */ /* 0x000fe20000300000 */
.L_x_2810:
[----:B------:R-:W-:Y:S01]  /*10d20*/  IMAD R4, R2, 0x8, R19 ;  /* 0x0000000802047824 */ /* 0x000fe200078e0213 */
[----:B0-----:R-:W-:-:S04]  /*10d30*/  SHF.L.U32 R212, R202, 0x1f, RZ ;  /* 0x0000001fcad47819 */ /* 0x001fc800000006ff */
[----:B------:R0:W1:Y:S01]  /*10d40*/  SYNCS.PHASECHK.TRANS64.TRYWAIT P2, [R4+URZ+0x22830], R212 ;  /* 0x022830d4040075a7 */ /* 0x000062000804017f */
[----:B------:R-:W-:Y:S05]  /*10d50*/  @!P3 BRA `(.L_x_2811) ;  /* 0x000000000004b947 */ /* 0x000fea0003800000 */
[----:B------:R-:W-:Y:S01]  /*10d60*/  BPT.TRAP 0x1 ;  /* 0x000000040000795c */ /* 0x000fe20000300000 */
.L_x_2811:
[----:B------:R-:W-:Y:S02]  /*10d70*/  IMAD R154, R2, 0x300, R21 ;  /* 0x00000300029a7824 */ /* 0x000fe400078e0215 */
[----:B------:R-:W-:Y:S01]  /*10d80*/  IMAD.MOV.U32 R155, RZ, RZ, 0x40000040 ;  /* 0x40000040ff9b7424 */ /* 0x000fe200078e00ff */
[----:B-1----:R-:W-:Y:S06]  /*10d90*/  @P2 BRA `(.L_x_2812) ;  /* 0x0000000000082947 */ /* 0x002fec0003800000 */
[----:B------:R-:W1:Y:S02]  /*10da0*/  SYNCS.PHASECHK.TRANS64.TRYWAIT P2, [R4+URZ+0x22830], R212 ;  /* 0x022830d4040075a7 */ /* 0x000e64000804017f */
[----:B-1----:R-:W-:Y:S05]  /*10db0*/  @!P2 BRA `(.L_x_2813) ;  /* 0x000001500034a947 */ /* 0x002fea0003800000 */
.L_x_2812:
        /* <DEDUP_REMOVED lines=13> */
[----:B------:R-:W-:Y:S01]  /*10e90*/  R2UR UR11, R153 ;  /* 0x00000000990b72ca */ /* 0x000fe200000e0000 */
[----:B------:R-:W2:Y:S01]  /*10ea0*/  S2R R216, SR_TID.X ;  /* 0x0000000000d87919 */ /* 0x000ea20000002100 */
        /* <DEDUP_REMOVED lines=11> */
[----:B--2---:R-:W-:Y:S01]  /*10f60*/  SHF.R.U32.HI R216, RZ, 0x7, R216 ;  /* 0x00000007ffd87819 */ /* 0x004fe200000116d8 */
        /* <DEDUP_REMOVED lines=103> */
[C---:B------:R-:W-:Y:S01]  /*115e0*/  FMUL.FTZ R154, R5.reuse, R11 ;  /* 0x0000000b059a7220 */ /* 0x040fe20000410000 */
[----:B------:R-:W-:-:S03]  /*115f0*/  FADD.FTZ R215, -R5, R215 ;  /* 0x000000d705d77221 */ /* 0x000fc60000010100 */
[-CC-:B------:R-:W-:Y:S01]  /*11600*/  FFMA.FTZ R10, R10, R11.reuse, -R154.reuse ;  /* 0x0000000b0a0a7223 */ /* 0x180fe2000001089a */
[-C--:B------:R-:W-:Y:S01]  /*11610*/  FMUL.FTZ R215, R215, R11.reuse ;  /* 0x0000000bd7d77220 */ /* 0x080fe20000410000 */
        /* <DEDUP_REMOVED lines=25> */
[-C--:B--2---:R-:W-:Y:S01]  /*117b0*/  FMUL.FTZ R24, R24, R152.reuse ;  /* 0x0000009818187220 */ /* 0x084fe20000410000 */
        /* <DEDUP_REMOVED lines=65> */
[----:B------:R-:W-:Y:S01]  /*11bd0*/  FMUL.FTZ R3, R170, UR55 ;  /* 0x00000037aa037c20 */ /* 0x000fe20008410000 */
[----:B------:R-:W-:Y:S01]  /*11be0*/  FMUL.FTZ R170, R174, UR55 ;  /* 0x00000037aeaa7c20 */ /* 0x000fe20008410000 */
[----:B--2---:R-:W-:Y:S01]  /*11bf0*/  FMUL.FTZ R20, R171, UR55 ;  /* 0x00000037ab147c20 */ /* 0x004fe20008410000 */
[C---:B----4-:R-:W-:Y:S01]  /*11c00*/  FADD.FTZ R174, R154.reuse, R152 ;  /* 0x000000989aae7221 */ /* 0x050fe20000010000 */
[----:B------:R-:W-:Y:S01]  /*11c10*/  F2FP.BF16.F32.PACK_AB R152, R154, R10 ;  /* 0x0000000a9a98723e */ /* 0x000fe200000010ff */
[----:B------:R-:W-:Y:S01]  /*11c20*/  FMUL.FTZ R171, R178, UR55 ;  /* 0x00000037b2ab7c20 */ /* 0x000fe20008410000 */
[----:B------:R-:W2:Y:S01]  /*11c30*/  MUFU.EX2 R154, R197 ;  /* 0x000000c5009a7308 */ /* 0x000ea20000000800 */
[----:B------:R-:W-:Y:S01]  /*11c40*/  FMUL.FTZ R178, R182, UR55 ;  /* 0x00000037b6b27c20 */ /* 0x000fe20008410000 */
[----:B------:R-:W-:Y:S01]  /*11c50*/  FMUL.FTZ R182, R186, UR55 ;  /* 0x00000037bab67c20 */ /* 0x000fe20008410000 */
[----:B------:R-:W-:Y:S01]  /*11c60*/  FMUL.FTZ R186, R190, UR55 ;  /* 0x00000037beba7c20 */ /* 0x000fe20008410000 */
[----:B------:R-:W-:Y:S01]  /*11c70*/  FMUL.FTZ R190, R194, UR55 ;  /* 0x00000037c2be7c20 */ /* 0x000fe20008410000 */
[----:B------:R-:W-:-:S03]  /*11c80*/  FMUL.FTZ R194, R198, UR55 ;  /* 0x00000037c6c27c20 */ /* 0x000fc60008410000 */
[----:B------:R3:W4:Y:S08]  /*11c90*/  MUFU.EX2 R10, R153 ;  /* 0x00000099000a7308 */ /* 0x0007300000000800 */
[----:B------:R-:W5:Y:S01]  /*11ca0*/  MUFU.TANH R3, R3 ;  /* 0x0000000300037308 */ /* 0x000f620000002400 */
[----:B--2---:R-:W-:Y:S01]  /*11cb0*/  FADD.FTZ R174, R154, R174 ;  /* 0x000000ae9aae7221 */ /* 0x004fe20000010000 */
[----:B---3--:R-:W-:Y:S01]  /*11cc0*/  FMUL.FTZ R153, R175, UR55 ;  /* 0x00000037af997c20 */ /* 0x008fe20008410000 */
[----:B------:R-:W-:Y:S01]  /*11cd0*/  FMUL.FTZ R175, R179, UR55 ;  /* 0x00000037b3af7c20 */ /* 0x000fe20008410000 */
[----:B------:R-:W-:Y:S01]  /*11ce0*/  FMUL.FTZ R179, R183, UR55 ;  /* 0x00000037b7b37c20 */ /* 0x000fe20008410000 */
[----:B------:R-:W-:Y:S01]  /*11cf0*/  FMUL.FTZ R183, R187, UR55 ;  /* 0x00000037bbb77c20 */ /* 0x000fe20008410000 */
[----:B------:R-:W-:Y:S01]  /*11d00*/  FMUL.FTZ R187, R191, UR55 ;  /* 0x00000037bfbb7c20 */ /* 0x000fe20008410000 */
[----:B------:R-:W-:Y:S01]  /*11d10*/  FMUL.FTZ R191, R195, UR55 ;  /* 0x00000037c3bf7c20 */ /* 0x000fe20008410000 */
[----:B------:R-:W2:Y:S01]  /*11d20*/  MUFU.TANH R20, R20 ;  /* 0x0000001400147308 */ /* 0x000ea20000002400 */
[C---:B----4-:R-:W-:Y:S01]  /*11d30*/  FADD.FTZ R174, R10.reuse, R174 ;  /* 0x000000ae0aae7221 */ /* 0x050fe20000010000 */
[----:B------:R-:W-:Y:S01]  /*11d40*/  F2FP.BF16.F32.PACK_AB R154, R10, R154 ;  /* 0x0000009a0a9a723e */ /* 0x000fe200000010ff */
[----:B------:R-:W-:Y:S01]  /*11d50*/  FMUL.FTZ R195, R199, UR55 ;  /* 0x00000037c7c37c20 */ /* 0x000fe20008410000 */
        /* <DEDUP_REMOVED lines=8> */
[----:B------:R-:W0:Y:S03]  /*11de0*/  MUFU.TANH R171, R171 ;  /* 0x000000ab00ab7308 */ /* 0x000e260000002400 */
[----:B------:R-:W-:-:S04]  /*11df0*/  FMNMX.FTZ R10, R166, R10, !PT ;  /* 0x0000000aa60a7209 */ /* 0x000fc80007810000 */
[----:B------:R-:W-:Y:S01]  /*11e00*/  FMNMX.FTZ R10, R167, R10, !PT ;  /* 0x0000000aa70a7209 */ /* 0x000fe20007810000 */
[----:B------:R-:W1:Y:S03]  /*11e10*/  MUFU.TANH R175, R175 ;  /* 0x000000af00af7308 */ /* 0x000e660000002400 */
[----:B-----5:R-:W-:-:S04]  /*11e20*/  FMNMX.FTZ R10, R3, R10, !PT ;  /* 0x0000000a030a7209 */ /* 0x020fc80007810000 */
[----:B--2---:R-:W-:Y:S01]  /*11e30*/  FMNMX.FTZ R10, R20, R10, !PT ;  /* 0x0000000a140a7209 */ /* 0x004fe20007810000 */
[----:B------:R-:W2:Y:S03]  /*11e40*/  MUFU.TANH R178, R178 ;  /* 0x000000b200b27308 */ /* 0x000ea60000002400 */
[----:B---3--:R-:W-:-:S04]  /*11e50*/  FMNMX.FTZ R10, R170, R10, !PT ;  /* 0x0000000aaa0a7209 */ /* 0x008fc80007810000 */
[----:B----4-:R-:W-:Y:S01]  /*11e60*/  FMNMX.FTZ R10, R153, R10, !PT ;  /* 0x0000000a990a7209 */ /* 0x010fe20007810000 */
[----:B------:R-:W3:Y:S03]  /*11e70*/  MUFU.TANH R179, R179 ;  /* 0x000000b300b37308 */ /* 0x000ee60000002400 */
[----:B0-----:R-:W-:-:S04]  /*11e80*/  FMNMX.FTZ R10, R171, R10, !PT ;  /* 0x0000000aab0a7209 */ /* 0x001fc80007810000 */
[----:B-1----:R-:W-:Y:S01]  /*11e90*/  FMNMX.FTZ R10, R175, R10, !PT ;  /* 0x0000000aaf0a7209 */ /* 0x002fe20007810000 */
[----:B------:R-:W0:Y:S03]  /*11ea0*/  MUFU.TANH R182, R182 ;  /* 0x000000b600b67308 */ /* 0x000e260000002400 */
[----:B--2---:R-:W-:-:S05]  /*11eb0*/  FMNMX.FTZ R10, R178, R10, !PT ;  /* 0x0000000ab20a7209 */ /* 0x004fca0007810000 */
[----:B------:R-:W1:Y:S01]  /*11ec0*/  MUFU.TANH R183, R183 ;  /* 0x000000b700b77308 */ /* 0x000e620000002400 */
[----:B---3--:R-:W-:-:S07]  /*11ed0*/  FMNMX.FTZ R10, R179, R10, !PT ;  /* 0x0000000ab30a7209 */ /* 0x008fce0007810000 */
        /* <DEDUP_REMOVED lines=12> */
[----:B------:R-:W2:Y:S01]  /*11fa0*/  MUFU.EX2 R156, R156 ;  /* 0x0000009c009c7308 */ /* 0x000ea20000000800 */
[----:B0-----:R-:W-:-:S07]  /*11fb0*/  FMNMX.FTZ R10, R194, R10, !PT ;  /* 0x0000000ac20a7209 */ /* 0x001fce0007810000 */
[----:B------:R-:W0:Y:S01]  /*11fc0*/  MUFU.EX2 R157, R157 ;  /* 0x0000009d009d7308 */ /* 0x000e220000000800 */
[----:B-1----:R-:W-:-:S05]  /*11fd0*/  FMNMX.FTZ R10, R195, R10, !PT ;  /* 0x0000000ac30a7209 */ /* 0x002fca0007810000 */
[----:B------:R-:W1:Y:S02]  /*11fe0*/  SHFL.BFLY PT, R197, R10, 0x2, 0x1f ;  /* 0x0c401f000ac57f89 */ /* 0x000e6400000e0000 */
[----:B------:R-:W-:Y:S08]  /*11ff0*/  MUFU.EX2 R160, R160 ;  /* 0x000000a000a07308 */ /* 0x000ff00000000800 */
[----:B------:R-:W-:Y:S08]  /*12000*/  MUFU.EX2 R161, R161 ;  /* 0x000000a100a17308 */ /* 0x000ff00000000800 */
[----:B------:R-:W-:Y:S01]  /*12010*/  MUFU.EX2 R164, R164 ;  /* 0x000000a400a47308 */ /* 0x000fe20000000800 */
[----:B-1----:R-:W-:-:S07]  /*12020*/  FMNMX.FTZ R10, R10, R197, !PT ;  /* 0x000000c50a0a7209 */ /* 0x002fce0007810000 */
[----:B------:R-:W-:Y:S01]  /*12030*/  MUFU.EX2 R165, R165 ;  /* 0x000000a500a57308 */ /* 0x000fe20000000800 */
[----:B------:R-:W1:Y:S07]  /*12040*/  SHFL.BFLY PT, R197, R10, 0x1, 0x1f ;  /* 0x0c201f000ac57f89 */ /* 0x000e6e00000e0000 */
[----:B------:R-:W-:Y:S08]  /*12050*/  MUFU.EX2 R168, R168 ;  /* 0x000000a800a87308 */ /* 0x000ff00000000800 */
[----:B------:R-:W-:Y:S08]  /*12060*/  MUFU.EX2 R169, R169 ;  /* 0x000000a900a97308 */ /* 0x000ff00000000800 */
[----:B------:R-:W-:Y:S01]  /*12070*/  MUFU.EX2 R172, R172 ;  /* 0x000000ac00ac7308 */ /* 0x000fe20000000800 */
[----:B-1----:R-:W-:-:S05]  /*12080*/  FMNMX.FTZ R10, R10, R197, !PT ;  /* 0x000000c50a0a7209 */ /* 0x002fca0007810000 */
        /* <DEDUP_REMOVED lines=30> */
[----:B------:R-:W-:Y:S01]  /*12270*/  FFMA.FTZ R195, R195, R11, -R198 ;  /* 0x0000000bc3c37223 */ /* 0x000fe200000108c6 */
[----:B--2---:R-:W-:Y:S01]  /*12280*/  FADD.FTZ R20, R156, R174 ;  /* 0x000000ae9c147221 */ /* 0x004fe20000010000 */
[----:B0-----:R-:W-:Y:S01]  /*12290*/  F2FP.BF16.F32.PACK_AB R156, R157, R156 ;  /* 0x0000009c9d9c723e */ /* 0x001fe200000010ff */
[----:B------:R0:W2:Y:S01]  /*122a0*/  MUFU.EX2 R198, R158 ;  /* 0x0000009e00c67308 */ /* 0x0000a20000000800 */
[----:B-1----:R-:W-:Y:S01]  /*122b0*/  FFMA.FTZ R0, R197, R0, R192 ;  /* 0x00000000c5007223 */ /* 0x002fe200000100c0 */
[----:B------:R-:W-:Y:S01]  /*122c0*/  FADD.FTZ R20, R157, R20 ;  /* 0x000000149d147221 */ /* 0x000fe20000010000 */
[----:B------:R-:W-:-:S02]  /*122d0*/  @!P0 VIADD R157, R4, 0x22840 ;  /* 0x00022840049d8836 */ /* 0x000fc40000000000 */
[-C--:B------:R-:W-:Y:S01]  /*122e0*/  FMUL.FTZ R26, R26, R197.reuse ;  /* 0x000000c51a1a7220 */ /* 0x080fe20000410000 */
[-C--:B------:R-:W-:Y:S01]  /*122f0*/  FMUL.FTZ R27, R27, R197.reuse ;  /* 0x000000c51b1b7220 */ /* 0x080fe20000410000 */
[-C--:B------:R-:W-:Y:S01]  /*12300*/  FMUL.FTZ R30, R30, R197.reuse ;  /* 0x000000c51e1e7220 */ /* 0x080fe20000410000 */
[-C--:B------:R-:W-:Y:S01]  /*12310*/  FMUL.FTZ R31, R31, R197.reuse ;  /* 0x000000c51f1f7220 */ /* 0x080fe20000410000 */
[----:B------:R-:W1:Y:S01]  /*12320*/  MUFU.EX2 R159, R159 ;  /* 0x0000009f009f7308 */ /* 0x000e620000000800 */
[----:B---3--:R-:W-:Y:S01]  /*12330*/  FADD.FTZ R0, R155, R0 ;  /* 0x000000009b007221 */ /* 0x008fe20000010000 */
[----:B0-----:R-:W-:Y:S01]  /*12340*/  FADD.FTZ R158, R160, R20 ;  /* 0x00000014a09e7221 */ /* 0x001fe20000010000 */
[----:B------:R-:W-:Y:S01]  /*12350*/  IADD3 R20, -R216, 0xb, RZ ;  /* 0x0000000bd8147810 */ /* 0x000fe20007ffe1ff */
[----:B------:R-:W-:Y:S01]  /*12360*/  IMAD.U32 R216, RZ, RZ, UR37 ;  /* 0x00000025ffd87e24 */ /* 0x000fe2000f8e00ff */
[----:B------:R-:W-:Y:S01]  /*12370*/  @!P0 PRMT R157, RZ, 0x654, R157 ;  /* 0x00000654ff9d8816 */ /* 0x000fe2000000009d */
[----:B------:R-:W-:Y:S01]  /*12380*/  FADD.FTZ R158, R161, R158 ;  /* 0x0000009ea19e7221 */ /* 0x000fe20000010000 */
[-C--:B------:R-:W-:Y:S01]  /*12390*/  FMUL.FTZ R34, R34, R197.reuse ;  /* 0x000000c522227220 */ /* 0x080fe20000410000 */
[----:B------:R0:W3:Y:S01]  /*123a0*/  MUFU.EX2 R214, R162 ;  /* 0x000000a200d67308 */ /* 0x0000e20000000800 */
[----:B--2---:R-:W-:Y:S01]  /*123b0*/  FADD.FTZ R0, R198, R0 ;  /* 0x00000000c6007221 */ /* 0x004fe20000010000 */
[----:B------:R2:W-:Y:S06]  /*123c0*/  BAR.ARV R20, 0x100 ;  /* 0x000400140000751d */ /* 0x0005ec0000002000 */
[----:B------:R-:W4:Y:S01]  /*123d0*/  MUFU.EX2 R163, R163 ;  /* 0x000000a300a37308 */ /* 0x000f220000000800 */
[----:B-1----:R-:W-:Y:S01]  /*123e0*/  FADD.FTZ R0, R159, R0 ;  /* 0x000000009f007221 */ /* 0x002fe20000010000 */
[----:B------:R1:W-:Y:S01]  /*123f0*/  @!P0 SYNCS.ARRIVE.TRANS64.RED.A1T0 RZ, [R157+URZ], RZ ;  /* 0x000000ff9dff89a7 */ /* 0x0003e2000810043f */
[----:B0-----:R-:W-:Y:S01]  /*12400*/  F2FP.BF16.F32.PACK_AB R162, R169, R168 ;  /* 0x000000a8a9a2723e */ /* 0x001fe200000010ff */
[-C--:B------:R-:W-:Y:S01]  /*12410*/  FMUL.FTZ R35, R35, R197.reuse ;  /* 0x000000c523237220 */ /* 0x080fe20000410000 */
[----:B------:R-:W-:Y:S01]  /*12420*/  ISETP.NE.AND P3, PT, R216, 0x3, PT ;  /* 0x00000003d800780c */ /* 0x000fe20003f65270 */
[-C--:B------:R-:W-:Y:S01]  /*12430*/  FMUL.FTZ R38, R38, R197.reuse ;  /* 0x000000c526267220 */ /* 0x080fe20000410000 */
[-C--:B------:R-:W-:Y:S01]  /*12440*/  FMUL.FTZ R39, R39, R197.reuse ;  /* 0x000000c527277220 */ /* 0x080fe20000410000 */
[----:B------:R-:W0:Y:S01]  /*12450*/  MUFU.EX2 R215, R166 ;  /* 0x000000a600d77308 */ /* 0x000e220000000800 */
[----:B---3--:R-:W-:Y:S01]  /*12460*/  FADD.FTZ R0, R214, R0 ;  /* 0x00000000d6007221 */ /* 0x008fe20000010000 */
[----:B-1----:R-:W-:Y:S01]  /*12470*/  FADD.FTZ R157, R164, R158 ;  /* 0x0000009ea49d7221 */ /* 0x002fe20000010000 */
[----:B------:R-:W-:Y:S01]  /*12480*/  F2FP.BF16.F32.PACK_AB R158, R161, R160 ;  /* 0x000000a0a19e723e */ /* 0x000fe200000010ff */
[-C--:B------:R-:W-:Y:S01]  /*12490*/  FMUL.FTZ R42, R42, R197.reuse ;  /* 0x000000c52a2a7220 */ /* 0x080fe20000410000 */
[C---:B------:R-:W-:Y:S01]  /*124a0*/  F2FP.BF16.F32.PACK_AB R160, R165.reuse, R164 ;  /* 0x000000a4a5a0723e */ /* 0x040fe200000010ff */
[----:B------:R-:W-:Y:S01]  /*124b0*/  FADD.FTZ R157, R165, R157 ;  /* 0x0000009da59d7221 */ /* 0x000fe20000010000 */
[----:B------:R-:W-:Y:S01]  /*124c0*/  F2FP.BF16.F32.PACK_AB R164, R173, R172 ;  /* 0x000000acada4723e */ /* 0x000fe200000010ff */
[----:B------:R-:W1:Y:S01]  /*124d0*/  MUFU.EX2 R167, R167 ;  /* 0x000000a700a77308 */ /* 0x000e620000000800 */
[----:B----4-:R-:W-:Y:S01]  /*124e0*/  FADD.FTZ R0, R163, R0 ;  /* 0x00000000a3007221 */ /* 0x010fe20000010000 */
[----:B------:R-:W-:Y:S01]  /*124f0*/  FADD.FTZ R157, R168, R157 ;  /* 0x0000009da89d7221 */ /* 0x000fe20000010000 */
[-C--:B------:R-:W-:Y:S01]  /*12500*/  FMUL.FTZ R43, R43, R197.reuse ;  /* 0x000000c52b2b7220 */ /* 0x080fe20000410000 */
[-C--:B------:R-:W-:Y:S01]  /*12510*/  FMUL.FTZ R46, R46, R197.reuse ;  /* 0x000000c52e2e7220 */ /* 0x080fe20000410000 */
[-C--:B------:R-:W-:Y:S01]  /*12520*/  FMUL.FTZ R47, R47, R197.reuse ;  /* 0x000000c52f2f7220 */ /* 0x080fe20000410000 */
[----:B------:R-:W-:Y:S01]  /*12530*/  FADD.FTZ R157, R169, R157 ;  /* 0x0000009da99d7221 */ /* 0x000fe20000010000 */
[-C--:B------:R-:W-:Y:S01]  /*12540*/  FMUL.FTZ R50, R50, R197.reuse ;  /* 0x000000c532327220 */ /* 0x080fe20000410000 */
[----:B------:R-:W3:Y:S01]  /*12550*/  MUFU.EX2 R199, R199 ;  /* 0x000000c700c77308 */ /* 0x000ee20000000800 */
        /* <DEDUP_REMOVED lines=33> */
[----:B---3--:R-:W-:Y:S01]  /*12770*/  F2FP.BF16.F32.PACK_AB R153, R155, R192 ;  /* 0x000000c09b99723e */ /* 0x008fe200000010ff */
[-C--:B------:R-:W-:Y:S01]  /*12780*/  FMUL.FTZ R95, R95, R197.reuse ;  /* 0x000000c55f5f7220 */ /* 0x080fe20000410000 */
[----:B------:R-:W-:Y:S01]  /*12790*/  F2FP.BF16.F32.PACK_AB R155, R159, R198 ;  /* 0x000000c69f9b723e */ /* 0x000fe200000010ff */
[----:B------:R-:W-:Y:S01]  /*127a0*/  FMUL.FTZ R98, R98, R197 ;  /* 0x000000c562627220 */ /* 0x000fe20000410000 */
[----:B------:R-:W-:Y:S01]  /*127b0*/  F2FP.BF16.F32.PACK_AB R159, R167, R215 ;  /* 0x000000d7a79f723e */ /* 0x000fe200000010ff */
[-C--:B------:R-:W-:Y:S01]  /*127c0*/  FMUL.FTZ R99, R99, R197.reuse ;  /* 0x000000c563637220 */ /* 0x080fe20000410000 */
[----:B------:R-:W1:Y:S01]  /*127d0*/  MUFU.EX2 R176, R176 ;  /* 0x000000b000b07308 */ /* 0x000e620000000800 */
[----:B----4-:R-:W-:Y:S01]  /*127e0*/  FADD.FTZ R0, R169, R0 ;  /* 0x00000000a9007221 */ /* 0x010fe20000010000 */
        /* <DEDUP_REMOVED lines=34> */
[----:B------:R-:W-:Y:S01]  /*12a10*/  FMUL.FTZ R151, R151, R197 ;  /* 0x000000c597977220 */ /* 0x000fe20000410000 */
[----:B------:R-:W-:-:S03]  /*12a20*/  F2FP.BF16.F32.PACK_AB R161, R161, R199 ;  /* 0x000000c7a1a1723e */ /* 0x000fc600000010ff */
[----:B------:R-:W0:Y:S01]  /*12a30*/  MUFU.EX2 R179, R179 ;  /* 0x000000b300b37308 */ /* 0x000e220000000800 */
[----:B-1----:R-:W-:-:S07]  /*12a40*/  FADD.FTZ R0, R178, R0 ;  /* 0x00000000b2007221 */ /* 0x002fce0000010000 */
[----:B------:R-:W1:Y:S01]  /*12a50*/  MUFU.EX2 R181, R181 ;  /* 0x000000b500b57308 */ /* 0x000e620000000800 */
[----:B---3--:R-:W-:-:S07]  /*12a60*/  FADD.FTZ R157, R180, R157 ;  /* 0x0000009db49d7221 */ /* 0x008fce0000010000 */
[----:B------:R-:W3:Y:S01]  /*12a70*/  MUFU.EX2 R182, R182 ;  /* 0x000000b600b67308 */ /* 0x000ee20000000800 */
[C---:B0-----:R-:W-:Y:S01]  /*12a80*/  FADD.FTZ R0, R179.reuse, R0 ;  /* 0x00000000b3007221 */ /* 0x041fe20000010000 */
[----:B------:R-:W-:-:S06]  /*12a90*/  F2FP.BF16.F32.PACK_AB R167, R179, R178 ;  /* 0x000000b2b3a7723e */ /* 0x000fcc00000010ff */
[----:B------:R-:W0:Y:S01]  /*12aa0*/  MUFU.EX2 R184, R184 ;  /* 0x000000b800b87308 */ /* 0x000e220000000800 */
[C---:B-1----:R-:W-:Y:S01]  /*12ab0*/  FADD.FTZ R157, R181.reuse, R157 ;  /* 0x0000009db59d7221 */ /* 0x042fe20000010000 */
[----:B------:R-:W-:-:S06]  /*12ac0*/  F2FP.BF16.F32.PACK_AB R168, R181, R180 ;  /* 0x000000b4b5a8723e */ /* 0x000fcc00000010ff */
[----:B------:R-:W1:Y:S01]  /*12ad0*/  MUFU.EX2 R183, R183 ;  /* 0x000000b700b77308 */ /* 0x000e620000000800 */
[----:B---3--:R-:W-:-:S07]  /*12ae0*/  FADD.FTZ R0, R182, R0 ;  /* 0x00000000b6007221 */ /* 0x008fce0000010000 */
[----:B------:R-:W3:Y:S01]  /*12af0*/  MUFU.EX2 R185, R185 ;  /* 0x000000b900b97308 */ /* 0x000ee20000000800 */
[----:B0-----:R-:W-:-:S07]  /*12b00*/  FADD.FTZ R157, R184, R157 ;  /* 0x0000009db89d7221 */ /* 0x001fce0000010000 */
        /* <DEDUP_REMOVED lines=23> */
[----:B------:R-:W-:Y:S02]  /*12c80*/  F2FP.BF16.F32.PACK_AB R157, R163, R214 ;  /* 0x000000d6a39d723e */ /* 0x000fe400000010ff */
[----:B------:R-:W-:Y:S02]  /*12c90*/  F2FP.BF16.F32.PACK_AB R163, R169, R165 ;  /* 0x000000a5a9a3723e */ /* 0x000fe400000010ff */
[----:B------:R-:W-:Y:S02]  /*12ca0*/  F2FP.BF16.F32.PACK_AB R165, R175, R171 ;  /* 0x000000abafa5723e */ /* 0x000fe400000010ff */
[----:B------:R-:W-:Y:S01]  /*12cb0*/  F2FP.BF16.F32.PACK_AB R174, R196, R193 ;  /* 0x000000c1c4ae723e */ /* 0x000fe200000010ff */
[----:B---3--:R-:W-:Y:S01]  /*12cc0*/  FADD.FTZ R0, R194, R0 ;  /* 0x00000000c2007221 */ /* 0x008fe20000010000 */
[----:B------:R-:W-:-:S02]  /*12cd0*/  F2FP.BF16.F32.PACK_AB R169, R183, R182 ;  /* 0x000000b6b7a9723e */ /* 0x000fc400000010ff */
[----:B------:R-:W-:Y:S01]  /*12ce0*/  F2FP.BF16.F32.PACK_AB R171, R187, R186 ;  /* 0x000000babbab723e */ /* 0x000fe200000010ff */
[C---:B0-----:R-:W-:Y:S01]  /*12cf0*/  FADD.FTZ R0, R195.reuse, R0 ;  /* 0x00000000c3007221 */ /* 0x041fe20000010000 */
[----:B------:R-:W-:Y:S01]  /*12d00*/  F2FP.BF16.F32.PACK_AB R175, R195, R194 ;  /* 0x000000c2c3af723e */ /* 0x000fe200000010ff */
[----:B--2---:R-:W-:Y:S06]  /*12d10*/  @!P3 BRA `(.L_x_2814) ;  /* 0x000000000004b947 */ /* 0x004fec0003800000 */
[----:B------:R-:W-:Y:S01]  /*12d20*/  BPT.TRAP 0x1 ;  /* 0x000000040000795c */ /* 0x000fe20000300000 */
.L_x_2814:
[----:B------:R0:W1:Y:S01]  /*12d30*/  SYNCS.PHASECHK.TRANS64.TRYWAIT P2, [R4+URZ+0x22850], R212 ;  /* 0x022850d4040075a7 */ /* 0x000062000804017f */
[----:B------:R-:W-:Y:S05]  /*12d40*/  @!P3 BRA `(.L_x_2815) ;  /* 0x000000000004b947 */ /* 0x000fea0003800000 */
[----:B------:R-:W-:Y:S01]  /*12d50*/  BPT.TRAP 0x1 ;  /* 0x000000040000795c */ /* 0x000fe20000300000 */
.L_x_2815:
[----:B------:R-:W-:Y:S04]  /*12d60*/  BSSY B0, `(.L_x_2816) ;  /* 0x0000004000007945 */ /* 0x000fe80003800000 */
[----:B-1----:R-:W-:Y:S05]  /*12d70*/  @P2 BRA `(.L_x_2817) ;  /* 0x0000000000082947 */ /* 0x002fea0003800000 */
[----:B------:R-:W1:Y:S02]  /*12d80*/  SYNCS.PHASECHK.TRANS64.TRYWAIT P2, [R4+URZ+0x22850], R212 ;  /* 0x022850d4040075a7 */ /* 0x000e64000804017f */
[----:B-1----:R-:W-:Y:S05]  /*12d90*/  @!P2 BRA `(.L_x_2818) ;  /* 0x000001300050a947 */ /* 0x002fea0003800000 */
.L_x_2817:
[----:B------:R-:W-:Y:S05]  /*12da0*/  BSYNC B0 ;  /* 0x0000000000007941 */ /* 0x000fea0003800000 */
.L_x_2816:
[----:B------:R-:W2:Y:S01]  /*12db0*/  S2R R178, SR_TID.X ;  /* 0x0000000000b27919 */ /* 0x000ea20000002100 */
[----:B------:R-:W-:Y:S01]  /*12dc0*/  IMAD.MOV.U32 R177, RZ, RZ, 0x40000040 ;  /* 0x40000040ffb17424 */ /* 0x000fe200078e00ff */
[----:B------:R-:W-:Y:S05]  /*12dd0*/  WARPSYNC.ALL ;  /* 0x0000000000007948 */ /* 0x000fea0003800000 */
[----:B------:R-:W-:Y:S01]  /*12de0*/  R2UR UR7, R177 ;  /* 0x00000000b10772ca */ /* 0x000fe200000e0000 */
[----:B------:R-:W-:Y:S02]  /*12df0*/  IMAD.MOV.U32 R176, RZ, RZ, 0xc00 ;  /* 0x00000c00ffb07424 */ /* 0x000fe400078e00ff */
[----:B01----:R-:W-:-:S02]  /*12e00*/  @!P0 VIADD R4, R4, 0x22860 ;  /* 0x0002286004048836 */ /* 0x003fc40000000000 */
[----:B------:R-:W-:Y:S02]  /*12e10*/  IMAD R176, R2, R176, UR42 ;  /* 0x0000002a02b07e24 */ /* 0x000fe4000f8e02b0 */
[----:B------:R-:W-:Y:S01]  /*12e20*/  IMAD.MOV.U32 R214, RZ, RZ, R10 ;  /* 0x000000ffffd67224 */ /* 0x000fe200078e000a */
[----:B------:R-:W-:Y:S01]  /*12e30*/  @!P0 PRMT R4, RZ, 0x654, R4 ;  /* 0x00000654ff048816 */ /* 0x000fe20000000004 */
[----:B------:R-:W-:Y:S01]  /*12e40*/  IMAD.MOV.U32 R215, RZ, RZ, R5 ;  /* 0x000000ffffd77224 */ /* 0x000fe200078e0005 */
[----:B------:R-:W-:Y:S02]  /*12e50*/  R2UR UR6, R176 ;  /* 0x00000000b00672ca */ /* 0x000fe400000e0000 */
[----:B--2---:R-:W-:-:S05]  /*12e60*/  SHF.R.U32.HI R178, RZ, 0x7, R178 ;  /* 0x00000007ffb27819 */ /* 0x004fca00000116b2 */
[----:B------:R-:W-:-:S05]  /*12e70*/  VIADD R177, R178, 0x8 ;  /* 0x00000008b2b17836 */ /* 0x000fca0000000000 */
[----:B------:R0:W-:Y:S02]  /*12e80*/  BAR.SYNC.DEFER_BLOCKING R177, 0x100 ;  /* 0x000400b10000751d */ /* 0x0001e40000010000 */
[----:B0-----:R-:W-:-:S04]  /*12e90*/  IMAD.MOV.U32 R177, RZ, RZ, 0x40000040 ;  /* 0x40000040ffb17424 */ /* 0x001fc800078e00ff */
        /* <DEDUP_REMOVED lines=43> */
[----:B-1----:R-:W-:-:S07]  /*13150*/  IMAD.MOV.U32 R4, RZ, RZ, R213 ;  /* 0x000000ffff047224 */ /* 0x002fce00078e00d5 */
.L_x_2809:
[----:B------:R-:W-:-:S13]  /*13160*/  ISETP.GE.AND P1, PT, R4, R219, PT ;  /* 0x000000db0400720c */ /* 0x000fda0003f26270 */
[----:B------:R-:W-:Y:S05]  /*13170*/  @!P1 BRA `(.L_x_2820) ;  /* 0x0000003400e89947 */ /* 0x000fea0003800000 */
[----:B------:R-:W-:Y:S02]  /*13180*/  IMAD.MOV.U32 R213, RZ, RZ, R10 ;  /* 0x000000ffffd57224 */ /* 0x000fe400078e000a */
[----:B------:R-:W-:-:S07]  /*13190*/  IMAD.MOV.U32 R216, RZ, RZ, R5 ;  /* 0x000000ffffd87224 */ /* 0x000fce00078e0005 */
.L_x_2838:
        /* <DEDUP_REMOVED lines=8> */
[----:B-1----:R-:W-:Y:S06]  /*13220*/  @!P2 BRA `(.L_x_2821) ;  /* 0x000000000004a947 */ /* 0x002fec0003800000 */
[----:B------:R-:W-:Y:S01]  /*13230*/  BPT.TRAP 0x1 ;  /* 0x000000040000795c */ /* 0x000fe20000300000 */
.L_x_2821:
[----:B------:R-:W-:Y:S01]  /*13240*/  IMAD R211, R2, 0x8, R19 ;  /* 0x0000000802d37824 */ /* 0x000fe200078e0213 */
[----:B0-----:R-:W-:-:S04]  /*13250*/  SHF.L.U32 R212, R202, 0x1f, RZ ;  /* 0x0000001fcad47819 */ /* 0x001fc800000006ff */
[----:B------:R0:W1:Y:S01]  /*13260*/  SYNCS.PHASECHK.TRANS64.TRYWAIT P1, [R211+URZ+0x22830], R212 ;  /* 0x022830d4d30075a7 */ /* 0x000062000802017f */
[----:B------:R-:W-:Y:S05]  /*13270*/  @!P2 BRA `(.L_x_2822) ;  /* 0x000000000004a947 */ /* 0x000fea0003800000 */
[----:B------:R-:W-:Y:S01]  /*13280*/  BPT.TRAP 0x1 ;  /* 0x000000040000795c */ /* 0x000fe20000300000 */
.L_x_2822:
[----:B------:R-:W-:Y:S02]  /*13290*/  IMAD R10, R2, 0x300, R21 ;  /* 0x00000300020a7824 */ /* 0x000fe400078e0215 */
[----:B------:R-:W-:Y:S01]  /*132a0*/  IMAD.MOV.U32 R11, RZ, RZ, 0x40000040 ;  /* 0x40000040ff0b7424 */ /* 0x000fe200078e00ff */
[----:B-1----:R-:W-:Y:S06]  /*132b0*/  @P1 BRA `(.L_x_2823) ;  /* 0x0000000000081947 */ /* 0x002fec0003800000 */
[----:B------:R-:W1:Y:S02]  /*132c0*/  SYNCS.PHASECHK.TRANS64.TRYWAIT P1, [R211+URZ+0x22830], R212 ;  /* 0x022830d4d30075a7 */ /* 0x000e64000802017f */
[----:B-1----:R-:W-:Y:S05]  /*132d0*/  @!P1 BRA `(.L_x_2824) ;  /* 0x0000012c00149947 */ /* 0x002fea0003800000 */
.L_x_2823:
        /* <DEDUP_REMOVED lines=10> */
[----:B------:R-:W3:Y:S10]  /*13380*/  S2R R20, SR_TID.X ;  /* 0x0000000000147919 */ /* 0x000ef40000002100 */
[----:B------:R-:W-:Y:S01]  /*13390*/  HGMMA.64x96x16.F32.BF16 R152, gdesc[UR4], RZ, !UPT, gsb0 ;  /* 0x01600000049879f0 */ /* 0x000fe2000c0018ff */
[----:B------:R-:W-:Y:S01]  /*133a0*/  R2UR UR6, R214 ;  /* 0x00000000d60672ca */ /* 0x000fe200000e0000 */
[----:B------:R-:W-:Y:S01]  /*133b0*/  VIADD R214, R10, 0x4 ;  /* 0x000000040ad67836 */ /* 0x000fe20000000000 */
[----:B------:R-:W-:Y:S01]  /*133c0*/  R2UR UR7, R215 ;  /* 0x00000000d70772ca */ /* 0x000fe200000e0000 */
[----:B------:R-:W-:Y:S01]  /*133d0*/  IMAD.MOV.U32 R215, RZ, RZ, 0x40000040 ;  /* 0x40000040ffd77424 */ /* 0x000fe200078e00ff */
[----:B------:R-:W-:Y:S01]  /*133e0*/  R2UR UR4, R14 ;  /* 0x000000000e0472ca */ /* 0x000fe200000e0000 */
[----:B------:R-:W-:Y:S01]  /*133f0*/  VIADD R10, R10, 0x6 ;  /* 0x000000060a0a7836 */ /* 0x000fe20000000000 */
[----:B------:R-:W-:-:S02]  /*13400*/  R2UR UR5, R15 ;  /* 0x000000000f0572ca */ /* 0x000fc400000e0000 */
[----:B--2---:R-:W-:Y:S01]  /*13410*/  ISETP.NE.AND P1, PT, R5, 0x1, PT ;  /* 0x000000010500780c */ /* 0x004fe20003f25270 */
[----:B------:R-:W-:Y:S01]  /*13420*/  IMAD.IADD R5, R210, 0x1, R209 ;  /* 0x00000001d2057824 */ /* 0x000fe200078e02d1 */
[----:B---3--:R-:W-:-:S04]  /*13430*/  SHF.R.U32.HI R20, RZ, 0x7, R20 ;  /* 0x00000007ff147819 */ /* 0x008fc80000011614 */
[----:B------:R-:W-:Y:S01]  /*13440*/  IADD3 R20, -R20, 0xb, RZ ;  /* 0x0000000b14147810 */ /* 0x000fe20007ffe1ff */
        /* <DEDUP_REMOVED lines=12> */
[----:B------:R-:W2:Y:S01]  /*13510*/  @P1 LDC R10, c[0x0][0x450] ;  /* 0x00011400ff0a1b82 */ /* 0x000ea20000000800 */
[----:B------:R-:W-:Y:S02]  /*13520*/  R2UR UR4, R8 ;  /* 0x00000000080472ca */ /* 0x000fe400000e0000 */
[----:B------:R-:W-:-:S05]  /*13530*/  R2UR UR5, R9 ;  /* 0x00000000090572ca */ /* 0x000fca00000e0000 */
[----:B------:R-:W3:Y:S02]  /*13540*/  @P1 LDC R11, c[0x0][0x44c] ;  /* 0x00011300ff0b1b82 */ /* 0x000ee40000000800 */
[----:B---3--:R-:W-:-:S05]  /*13550*/  @P1 IMAD.HI.U32 R11, R5, R11, RZ ;  /* 0x0000000b050b1227 */ /* 0x008fca00078e00ff */
[----:B--2---:R-:W-:Y:S02]  /*13560*/  @P1 SHF.R.U32.HI R5, RZ, R10, R11 ;  /* 0x0000000aff051219 */ /* 0x004fe4000001160b */
[----:B------:R-:W-:-:S03]  /*13570*/  ISETP.GE.AND P1, PT, R235, 0x1, PT ;  /* 0x00000001eb00780c */ /* 0x000fc60003f26270 */
        /* <DEDUP_REMOVED lines=53> */
[----:B------:R-:W-:-:S02]  /*138d0*/  IMAD R194, R4, -0x60, RZ ;  /* 0xffffffa004c27824 */ /* 0x000fc400078e02ff */
[----:B------:R-:W-:Y:S01]  /*138e0*/  FMUL.FTZ R191, R198, UR54 ;  /* 0x00000036c6bf7c20 */ /* 0x000fe20008410000 */
[----:B------:R-:W-:Y:S01]  /*138f0*/  FMUL.FTZ R193, R199, UR54 ;  /* 0x00000036c7c17c20 */ /* 0x000fe20008410000 */
[----:B------:R3:W-:Y:S06]  /*13900*/  BAR.ARV R20, 0x100 ;  /* 0x000400140000751d */ /* 0x0007ec0000002000 */
[----:B------:R4:W-:Y:S01]  /*13910*/  @!P0 SYNCS.ARRIVE.TRANS64.RED.A1T0 RZ, [R164+URZ], RZ ;  /* 0x000000ffa4ff89a7 */ /* 0x0009e2000810043f */
[----:B------:R-:W0:Y:S01]  /*13920*/  MUFU.TANH R10, R10 ;  /* 0x0000000a000a7308 */ /* 0x000e220000002400 */
[----:B----4-:R-:W-:-:S07]  /*13930*/  IADD3 R164, -R205, 0x1, R194 ;  /* 0x00000001cda47810 */ /* 0x010fce0007ffe1c2 */
[----:B------:R-:W4:Y:S01]  /*13940*/  MUFU.TANH R11, R11 ;  /* 0x0000000b000b7308 */ /* 0x000f220000002400 */
[----:B------:R-:W-:-:S07]  /*13950*/  IADD3 R164, -R203, R164, R204 ;  /* 0x000000a4cba47210 */ /* 0x000fce0007ffe1cc */
[----:B------:R-:W0:Y:S01]  /*13960*/  MUFU.TANH R152, R152 ;  /* 0x0000009800987308 */ /* 0x000e220000002400 */
[C---:B------:R-:W-:Y:S02]  /*13970*/  VIADD R227, R164.reuse, UR53 ;  /* 0x00000035a4e37c36 */ /* 0x040fe40008000000 */
[----:B------:R-:W-:Y:S02]  /*13980*/  VIADD R199, R164, UR43 ;  /* 0x0000002ba4c77c36 */ /* 0x000fe40008000000 */
        /* <DEDUP_REMOVED lines=47> */
[----:B--234-:R-:W-:Y:S05]  /*13c80*/  @!P1 BRA `(.L_x_2825) ;  /* 0x0000000000589947 */ /* 0x01cfea0003800000 */
        /* <DEDUP_REMOVED lines=12> */
.L_x_2827:
[----:B------:R-:W-:-:S05]  /*13d50*/  IMAD.U32 R229, RZ, RZ, UR49 ;  /* 0x00000031ffe57e24 */ /* 0x000fca000f8e00ff */
[----:B------:R-:W-:-:S13]  /*13d60*/  ISETP.NE.AND P1, PT, R229, 0x1, PT ;  /* 0x00000001e500780c */ /* 0x000fda0003f25270 */
[----:B------:R-:W2:Y:S02]  /*13d70*/  @P1 LDC.64 R164, c[0x0][0x9e8] ;  /* 0x00027a00ffa41b82 */ /* 0x000ea40000000a00 */
[----:B--2---:R-:W-:-:S05]  /*13d80*/  @P1 IMAD.HI.U32 R164, R228, R164, RZ ;  /* 0x000000a4e4a41227 */ /* 0x004fca00078e00ff */
[----:B------:R-:W-:-:S07]  /*13d90*/  @P1 SHF.R.U32.HI R228, RZ, R165, R164 ;  /* 0x000000a5ffe41219 */ /* 0x000fce00000116a4 */
.L_x_2828:
[----:B------:R-:W-:Y:S05]  /*13da0*/  BSYNC B0 ;  /* 0x0000000000007941 */ /* 0x000fea0003800000 */
.L_x_2826:
[----:B------:R-:W-:-:S04]  /*13db0*/  IMAD.IADD R164, R194, 0x1, -R205 ;  /* 0x00000001c2a47824 */ /* 0x000fc800078e0acd */
[----:B------:R-:W-:-:S05]  /*13dc0*/  IMAD R164, R228, R229, R164 ;  /* 0x000000e5e4a47224 */ /* 0x000fca00078e02a4 */
[----:B------:R-:W-:Y:S02]  /*13dd0*/  VIADDMNMX R198, R164, R229, R198, PT ;  /* 0x000000e5a4c67246 */ /* 0x000fe400038001c6 */
[----:B------:R-:W-:-:S07]  /*13de0*/  VIMNMX R197, R197, R164, !PT ;  /* 0x000000a4c5c57248 */ /* 0x000fce0007fe0100 */
.L_x_2825:
[----:B------:R-:W-:Y:S01]  /*13df0*/  ISETP.GE.AND P1, PT, R194, 0x1, PT ;  /* 0x00000001c200780c */ /* 0x000fe20003f26270 */
[----:B------:R-:W2:Y:S01]  /*13e00*/  SHFL.IDX PT, R5, R5, 0x1, 0x1c1f ;  /* 0x003c1f0005057f89 */ /* 0x000ea200000e0000 */
[----:B------:R-:W-:Y:S02]  /*13e10*/  LOP3.LUT R18, R18, 0xfffbffff, RZ, 0xc0, !PT ;  /* 0xfffbffff12127812 */ /* 0x000fe400078ec0ff */
[----:B------:R-:W-:-:S09]  /*13e20*/  ISETP.GE.AND P3, PT, R194, 0x9, PT ;  /* 0x00000009c200780c */ /* 0x000fd20003f66270 */
[----:B------:R-:W-:Y:S02]  /*13e30*/  @P1 LOP3.LUT R18, R18, 0x40000, RZ, 0xfc, !PT ;  /* 0x0004000012121812 */ /* 0x000fe400078efcff */
[----:B------:R-:W-:Y:S02]  /*13e40*/  ISETP.GT.AND P1, PT, R197, RZ, !P1 ;  /* 0x000000ffc500720c */ /* 0x000fe40004f24270 */
[----:B------:R-:W-:Y:S02]  /*13e50*/  LOP3.LUT R18, R18, 0xfffffffd, RZ, 0xc0, !PT ;  /* 0xfffffffd12127812 */ /* 0x000fe400078ec0ff */
[----:B------:R-:W-:Y:S02]  /*13e60*/  ISETP.LT.OR P1, PT, R198, 0x1, P1 ;  /* 0x00000001c600780c */ /* 0x000fe40000f21670 */
[----:B------:R-:W-:Y:S02]  /*13e70*/  @P3 LOP3.LUT R18, R18, 0x2, RZ, 0xfc, !PT ;  /* 0x0000000212123812 */ /* 0x000fe400078efcff */
[----:B0-----:R-:W-:-:S02]  /*13e80*/  FSEL R164, R10, -INF , !P1 ;  /* 0xff8000000aa47808 */ /* 0x001fc40004800000 */
[----:B------:R-:W-:Y:S01]  /*13e90*/  ISETP.GE.AND P1, PT, R194, 0x2, PT ;  /* 0x00000002c200780c */ /* 0x000fe20003f26270 */
[--C-:B--2---:R-:W-:Y:S01]  /*13ea0*/  IMAD.IADD R227, R227, 0x1, R5.reuse ;  /* 0x00000001e3e37824 */ /* 0x104fe200078e0205 */
[----:B------:R-:W-:Y:S01]  /*13eb0*/  LOP3.LUT R18, R18, 0xfffffffb, RZ, 0xc0, !PT ;  /* 0xfffffffb12127812 */ /* 0x000fe200078ec0ff */
[----:B------:R-:W-:Y:S01]  /*13ec0*/  IMAD.IADD R199, R199, 0x1, R5 ;  /* 0x00000001c7c77824 */ /* 0x000fe200078e0205 */
[----:B------:R-:W-:-:S04]  /*13ed0*/  ISETP.GT.AND P2, PT, R197, 0x1, !P1 ;  /* 0x00000001c500780c */ /* 0x000fc80004f44270 */
[----:B------:R-:W-:-:S04]  /*13ee0*/  ISETP.LT.OR P2, PT, R198, 0x2, P2 ;  /* 0x00000002c600780c */ /* 0x000fc80001741670 */
[----:B------:R-:W-:Y:S02]  /*13ef0*/  FSEL R165, R11, -INF , !P2 ;  /* 0xff8000000ba57808 */ /* 0x000fe40005000000 */
[----:B------:R-:W-:Y:S02]  /*13f00*/  ISETP.GT.AND P2, PT, R197, 0x8, !P3 ;  /* 0x00000008c500780c */ /* 0x000fe40005f44270 */
        /* <DEDUP_REMOVED lines=119> */
[----:B------:R-:W-:-:S13]  /*14680*/  ISETP.GE.AND P6, PT, R235, 0x1, PT ;  /* 0x00000001eb00780c */ /* 0x000fda0003fc6270 */
[----:B------:R-:W-:Y:S05]  /*14690*/  @!P6 BRA `(.L_x_2829) ;  /* 0x000000000058e947 */ /* 0x000fea0003800000 */
        /* <DEDUP_REMOVED lines=12> */
.L_x_2831:
[----:B------:R-:W-:-:S05]  /*14760*/  IMAD.U32 R197, RZ, RZ, UR49 ;  /* 0x00000031ffc57e24 */ /* 0x000fca000f8e00ff */
[----:B------:R-:W-:-:S13]  /*14770*/  ISETP.NE.AND P6, PT, R197, 0x1, PT ;  /* 0x00000001c500780c */ /* 0x000fda0003fc5270 */
[----:B------:R-:W0:Y:S02]  /*14780*/  @P6 LDC.64 R10, c[0x0][0x9e8] ;  /* 0x00027a00ff0a6b82 */ /* 0x000e240000000a00 */
[----:B0-----:R-:W-:-:S05]  /*14790*/  @P6 IMAD.HI.U32 R10, R5, R10, RZ ;  /* 0x0000000a050a6227 */ /* 0x001fca00078e00ff */
[----:B------:R-:W-:-:S07]  /*147a0*/  @P6 SHF.R.U32.HI R5, RZ, R11, R10 ;  /* 0x0000000bff056219 */ /* 0x000fce000001160a */
.L_x_2832:
[----:B------:R-:W-:Y:S05]  /*147b0*/  BSYNC B0 ;  /* 0x0000000000007941 */ /* 0x000fea0003800000 */
.L_x_2830:
[----:B------:R-:W-:-:S04]  /*147c0*/  IMAD.IADD R194, R194, 0x1, -R205 ;  /* 0x00000001c2c27824 */ /* 0x000fc800078e0acd */
[----:B------:R-:W-:-:S05]  /*147d0*/  IMAD R194, R5, R197, R194 ;  /* 0x000000c505c27224 */ /* 0x000fca00078e02c2 */
[----:B------:R-:W-:Y:S02]  /*147e0*/  VIMNMX R199, R199, R194, !PT ;  /* 0x000000c2c7c77248 */ /* 0x000fe40007fe0100 */
[----:B------:R-:W-:-:S07]  /*147f0*/  VIADDMNMX R227, R194, R197, R227, PT ;  /* 0x000000c5c2e37246 */ /* 0x000fce00038001e3 */
.L_x_2829:
[----:B------:R-:W-:Y:S01]  /*14800*/  ISETP.GT.AND P1, PT, R199, 0x1, !P1 ;  /* 0x00000001c700780c */ /* 0x000fe20004f24270 */
[----:B------:R-:W-:Y:S01]  /*14810*/  IMAD.U32 R11, RZ, RZ, UR48 ;  /* 0x00000030ff0b7e24 */ /* 0x000fe2000f8e00ff */
[----:B------:R-:W-:Y:S01]  /*14820*/  FMNMX.FTZ R5, R164, R216, !PT ;  /* 0x000000d8a4057209 */ /* 0x000fe20007810000 */
[----:B------:R-:W-:Y:S01]  /*14830*/  IMAD.U32 R228, RZ, RZ, UR37 ;  /* 0x00000025ffe47e24 */ /* 0x000fe2000f8e00ff */
        /* <DEDUP_REMOVED lines=67> */
[----:B------:R-:W-:Y:S02]  /*14c70*/  ISETP.GT.AND P1, PT, R199, 0x29, !P1 ;  /* 0x00000029c700780c */ /* 0x000fe40004f24270 */
[----:B------:R-:W-:Y:S02]  /*14c80*/  LOP3.LUT P2, RZ, R18, 0x40000, RZ, 0xc0, !PT ;  /* 0x0004000012ff7812 */ /* 0x000fe4000784c0ff */
        /* <DEDUP_REMOVED lines=12> */
[----:B------:R-:W-:Y:S02]  /*14d50*/  FSEL R190, R190, -INF , !P3 ;  /* 0xff800000bebe7808 */ /* 0x000fe40005800000 */
[----:B------:R-:W-:Y:S02]  /*14d60*/  ISETP.GT.AND P1, PT, R199, 0x31, !P1 ;  /* 0x00000031c700780c */ /* 0x000fe40004f24270 */
[C---:B------:R-:W-:Y:S02]  /*14d70*/  ISETP.LT.OR P4, PT, R227.reuse, 0x52, P4 ;  /* 0x00000052e300780c */ /* 0x040fe40002781670 */
[----:B------:R-:W-:-:S02]  /*14d80*/  ISETP.LT.OR P1, PT, R227, 0x32, P1 ;  /* 0x00000032e300780c */ /* 0x000fc40000f21670 */
[----:B------:R-:W-:Y:S02]  /*14d90*/  ISETP.GT.AND P5, PT, R199, 0x58, !P5 ;  /* 0x00000058c700780c */ /* 0x000fe40006fa4270 */
[----:B------:R-:W-:Y:S02]  /*14da0*/  FSEL R179, R179, -INF , !P1 ;  /* 0xff800000b3b37808 */ /* 0x000fe40004800000 */
[----:B------:R-:W-:Y:S02]  /*14db0*/  LOP3.LUT P1, RZ, R18, 0x200, RZ, 0xc0, !PT ;  /* 0x0000020012ff7812 */ /* 0x000fe4000782c0ff */
[----:B------:R-:W-:Y:S02]  /*14dc0*/  FSEL R189, R189, -INF , !P4 ;  /* 0xff800000bdbd7808 */ /* 0x000fe40006000000 */
[----:B------:R-:W-:Y:S02]  /*14dd0*/  ISETP.GT.AND P1, PT, R199, 0x38, !P1 ;  /* 0x00000038c700780c */ /* 0x000fe40004f24270 */
[----:B0-----:R-:W-:-:S02]  /*14de0*/  FMNMX.FTZ R5, R5, R10, !PT ;  /* 0x0000000a05057209 */ /* 0x001fc40007810000 */
[C---:B------:R-:W-:Y:S02]  /*14df0*/  ISETP.LT.OR P1, PT, R227.reuse, 0x39, P1 ;  /* 0x00000039e300780c */ /* 0x040fe40000f21670 */
[----:B------:R-:W-:Y:S01]  /*14e00*/  ISETP.LT.OR P5, PT, R227, 0x59, P5 ;  /* 0x00000059e300780c */ /* 0x000fe20002fa1670 */
[----:B------:R-:W-:Y:S01]  /*14e10*/  FMUL.FTZ R10, R5, R11 ;  /* 0x0000000b050a7220 */ /* 0x000fe20000410000 */
[----:B------:R-:W-:Y:S02]  /*14e20*/  FSEL R180, R180, -INF , !P1 ;  /* 0xff800000b4b47808 */ /* 0x000fe40004800000 */
[----:B------:R-:W-:Y:S02]  /*14e30*/  LOP3.LUT P1, RZ, R18, 0x100, RZ, 0xc0, !PT ;  /* 0x0000010012ff7812 */ /* 0x000fe4000782c0ff */
[----:B------:R-:W-:Y:S02]  /*14e40*/  FSEL R191, R191, -INF , !P5 ;  /* 0xff800000bfbf7808 */ /* 0x000fe40006800000 */
        /* <DEDUP_REMOVED lines=16> */
[----:B------:R-:W-:Y:S02]  /*14f50*/  FSEL R194, R5, RZ, P1 ;  /* 0x000000ff05c27208 */ /* 0x000fe40000800000 */
[----:B------:R-:W-:Y:S02]  /*14f60*/  FSEL R10, R10, RZ, P1 ;  /* 0x000000ff0a0a7208 */ /* 0x000fe40000800000 */
[----:B------:R-:W-:Y:S01]  /*14f70*/  ISETP.GT.AND P1, PT, R199, RZ, !P2 ;  /* 0x000000ffc700720c */ /* 0x000fe20005724270 */
[----:B------:R-:W-:Y:S01]  /*14f80*/  FADD.FTZ R194, -R194, R216 ;  /* 0x000000d8c2c27221 */ /* 0x000fe20000010100 */
        /* <DEDUP_REMOVED lines=27> */
[----:B------:R-:W-:Y:S01]  /*15140*/  FMNMX.FTZ R10, R198, R213, !PT ;  /* 0x000000d5c60a7209 */ /* 0x000fe20007810000 */
[----:B------:R-:W-:Y:S01]  /*15150*/  MUFU.EX2 R152, R164 ;  /* 0x000000a400987308 */ /* 0x000fe20000000800 */
[----:B------:R-:W-:Y:S01]  /*15160*/  ISETP.GT.AND P1, PT, R199, 0x59, !P6 ;  /* 0x00000059c700780c */ /* 0x000fe20007724270 */
[----:B------:R-:W-:Y:S01]  /*15170*/  FMUL.FTZ R184, R194, R11 ;  /* 0x0000000bc2b87220 */ /* 0x000fe20000410000 */
[----:B------:R-:W-:-:S02]  /*15180*/  FMNMX.FTZ R10, R153, R10, !PT ;  /* 0x0000000a990a7209 */ /* 0x000fc40007810000 */
[----:B------:R-:W-:Y:S02]  /*15190*/  ISETP.LT.OR P1, PT, R227, 0x5a, P1 ;  /* 0x0000005ae300780c */ /* 0x000fe40000f21670 */
[----:B------:R-:W-:Y:S01]  /*151a0*/  FMNMX.FTZ R10, R156, R10, !PT ;  /* 0x0000000a9c0a7209 */ /* 0x000fe20007810000 */
[----:B------:R-:W0:Y:S01]  /*151b0*/  MUFU.EX2 R184, R184 ;  /* 0x000000b800b87308 */ /* 0x000e220000000800 */
[----:B------:R-:W-:Y:S02]  /*151c0*/  FSEL R193, R193, -INF , !P1 ;  /* 0xff800000c1c17808 */ /* 0x000fe40004800000 */
[----:B------:R-:W-:-:S04]  /*151d0*/  FMNMX.FTZ R10, R157, R10, !PT ;  /* 0x0000000a9d0a7209 */ /* 0x000fc80007810000 */
[----:B------:R-:W-:Y:S01]  /*151e0*/  FMNMX.FTZ R10, R160, R10, !PT ;  /* 0x0000000aa00a7209 */ /* 0x000fe20007810000 */
[----:B------:R-:W2:Y:S03]  /*151f0*/  MUFU.EX2 R165, R165 ;  /* 0x000000a500a57308 */ /* 0x000ea60000000800 */
[----:B------:R-:W-:-:S04]  /*15200*/  FMNMX.FTZ R10, R161, R10, !PT ;  /* 0x0000000aa10a7209 */ /* 0x000fc80007810000 */
[----:B------:R-:W-:Y:S01]  /*15210*/  FMNMX.FTZ R10, R166, R10, !PT ;  /* 0x0000000aa60a7209 */ /* 0x000fe20007810000 */
[----:B------:R-:W3:Y:S01]  /*15220*/  MUFU.EX2 R154, R154 ;  /* 0x0000009a009a7308 */ /* 0x000ee20000000800 */
[----:B0-----:R-:W-:Y:S01]  /*15230*/  FFMA.FTZ R3, R184, R3, R152 ;  /* 0x00000003b8037223 */ /* 0x001fe20000010098 */
[----:B------:R-:W-:Y:S01]  /*15240*/  FMUL.FTZ R24, R24, R184 ;  /* 0x000000b818187220 */ /* 0x000fe20000410000 */
[----:B------:R-:W-:Y:S01]  /*15250*/  FMNMX.FTZ R10, R167, R10, !PT ;  /* 0x0000000aa70a7209 */ /* 0x000fe20007810000 */
[-C--:B------:R-:W-:Y:S01]  /*15260*/  FMUL.FTZ R25, R25, R184.reuse ;  /* 0x000000b819197220 */ /* 0x080fe20000410000 */
[-C--:B------:R-:W-:Y:S01]  /*15270*/  FMUL.FTZ R28, R28, R184.reuse ;  /* 0x000000b81c1c7220 */ /* 0x080fe20000410000 */
[----:B------:R-:W-:Y:S01]  /*15280*/  FMUL.FTZ R29, R29, R184 ;  /* 0x000000b81d1d7220 */ /* 0x000fe20000410000 */
[----:B------:R-:W-:Y:S01]  /*15290*/  FMNMX.FTZ R10, R170, R10, !PT ;  /* 0x0000000aaa0a7209 */ /* 0x000fe20007810000 */
[----:B------:R-:W0:Y:S01]  /*152a0*/  MUFU.EX2 R155, R155 ;  /* 0x0000009b009b7308 */ /* 0x000e220000000800 */
[C---:B--2---:R-:W-:Y:S01]  /*152b0*/  FADD.FTZ R3, R165.reuse, R3 ;  /* 0x00000003a5037221 */ /* 0x044fe20000010000 */
[----:B------:R-:W-:Y:S01]  /*152c0*/  F2FP.BF16.F32.PACK_AB R152, R165, R152 ;  /* 0x00000098a598723e */ /* 0x000fe200000010ff */
[----:B------:R-:W-:Y:S01]  /*152d0*/  FMUL.FTZ R32, R32, R184 ;  /* 0x000000b820207220 */ /* 0x000fe20000410000 */
[----:B------:R-:W-:Y:S01]  /*152e0*/  FMNMX.FTZ R10, R171, R10, !PT ;  /* 0x0000000aab0a7209 */ /* 0x000fe20007810000 */
[-C--:B------:R-:W-:Y:S01]  /*152f0*/  FMUL.FTZ R33, R33, R184.reuse ;  /* 0x000000b821217220 */ /* 0x080fe20000410000 */
[-C--:B------:R-:W-:Y:S01]  /*15300*/  FMUL.FTZ R36, R36, R184.reuse ;  /* 0x000000b824247220 */ /* 0x080fe20000410000 */
[----:B------:R-:W-:Y:S01]  /*15310*/  FMUL.FTZ R37, R37, R184 ;  /* 0x000000b825257220 */ /* 0x000fe20000410000 */
[----:B------:R-:W-:Y:S01]  /*15320*/  FMNMX.FTZ R10, R174, R10, !PT ;  /* 0x0000000aae0a7209 */ /* 0x000fe20007810000 */
[----:B------:R-:W2:Y:S01]  /*15330*/  MUFU.EX2 R158, R158 ;  /* 0x0000009e009e7308 */ /* 0x000ea20000000800 */
[----:B---3--:R-:W-:Y:S01]  /*15340*/  FADD.FTZ R3, R154, R3 ;  /* 0x000000039a037221 */ /* 0x008fe20000010000 */
[----:B------:R-:W-:Y:S01]  /*15350*/  FMUL.FTZ R40, R40, R184 ;  /* 0x000000b828287220 */ /* 0x000fe20000410000 */
[----:B------:R-:W-:Y:S01]  /*15360*/  FMNMX.FTZ R10, R175, R10, !PT ;  /* 0x0000000aaf0a7209 */ /* 0x000fe20007810000 */
[-C--:B------:R-:W-:Y:S01]  /*15370*/  FMUL.FTZ R41, R41, R184.reuse ;  /* 0x000000b829297220 */ /* 0x080fe20000410000 */
[-C--:B------:R-:W-:Y:S01]  /*15380*/  FMUL.FTZ R44, R44, R184.reuse ;  /* 0x000000b82c2c7220 */ /* 0x080fe20000410000 */
[----:B------:R-:W-:Y:S01]  /*15390*/  FMUL.FTZ R45, R45, R184 ;  /* 0x000000b82d2d7220 */ /* 0x000fe20000410000 */
[----:B------:R-:W-:Y:S01]  /*153a0*/  FMNMX.FTZ R10, R178, R10, !PT ;  /* 0x0000000ab20a7209 */ /* 0x000fe20007810000 */
[----:B------:R-:W3:Y:S01]  /*153b0*/  MUFU.EX2 R159, R159 ;  /* 0x0000009f009f7308 */ /* 0x000ee20000000800 */
[C---:B0-----:R-:W-:Y:S01]  /*153c0*/  FADD.FTZ R3, R155.reuse, R3 ;  /* 0x000000039b037221 */ /* 0x041fe20000010000 */
[----:B------:R-:W-:Y:S01]  /*153d0*/  F2FP.BF16.F32.PACK_AB R154, R155, R154 ;  /* 0x0000009a9b9a723e */ /* 0x000fe200000010ff */
[----:B------:R-:W-:Y:S01]  /*153e0*/  FMUL.FTZ R48, R48, R184 ;  /* 0x000000b830307220 */ /* 0x000fe20000410000 */
[----:B------:R-:W-:Y:S01]  /*153f0*/  FMNMX.FTZ R10, R179, R10, !PT ;  /* 0x0000000ab30a7209 */ /* 0x000fe20007810000 */
[-C--:B------:R-:W-:Y:S01]  /*15400*/  FMUL.FTZ R49, R49, R184.reuse ;  /* 0x000000b831317220 */ /* 0x080fe20000410000 */
[-C--:B------:R-:W-:Y:S01]  /*15410*/  FMUL.FTZ R52, R52, R184.reuse ;  /* 0x000000b834347220 */ /* 0x080fe20000410000 */
[----:B------:R-:W-:Y:S01]  /*15420*/  FMUL.FTZ R53, R53, R184 ;  /* 0x000000b835357220 */ /* 0x000fe20000410000 */
[----:B------:R-:W-:Y:S01]  /*15430*/  FMNMX.FTZ R10, R180, R10, !PT ;  /* 0x0000000ab40a7209 */ /* 0x000fe20007810000 */
[----:B------:R-:W0:Y:S01]  /*15440*/  MUFU.EX2 R162, R162 ;  /* 0x000000a200a27308 */ /* 0x000e220000000800 */
[----:B--2---:R-:W-:Y:S01]  /*15450*/  FADD.FTZ R3, R158, R3 ;  /* 0x000000039e037221 */ /* 0x004fe20000010000 */
        /* <DEDUP_REMOVED lines=15> */
[----:B0-----:R-:W-:Y:S01]  /*15550*/  FADD.FTZ R3, R162, R3 ;  /* 0x00000003a2037221 */ /* 0x001fe20000010000 */
        /* <DEDUP_REMOVED lines=20> */
[-C--:B------:R-:W-:Y:S01]  /*156a0*/  FMUL.FTZ R93, R93, R184.reuse ;  /* 0x000000b85d5d7220 */ /* 0x080fe20000410000 */
[-C--:B------:R-:W-:Y:S01]  /*156b0*/  FMUL.FTZ R96, R96, R184.reuse ;  /* 0x000000b860607220 */ /* 0x080fe20000410000 */
[----:B------:R-:W3:Y:S01]  /*156c0*/  SHFL.BFLY PT, R164, R10, 0x2, 0x1f ;  /* 0x0c401f000aa47f89 */ /* 0x000ee200000e0000 */
        /* <DEDUP_REMOVED lines=22> */
[----:B------:R-:W-:Y:S01]  /*15830*/  FMUL.FTZ R129, R129, R184 ;  /* 0x000000b881817220 */ /* 0x000fe20000410000 */
[----:B---3--:R-:W-:Y:S01]  /*15840*/  FMNMX.FTZ R10, R10, R164, !PT ;  /* 0x000000a40a0a7209 */ /* 0x008fe20007810000 */
[----:B------:R-:W3:Y:S01]  /*15850*/  MUFU.EX2 R214, R214 ;  /* 0x000000d600d67308 */ /* 0x000ee20000000800 */
[----:B0-----:R-:W-:Y:S01]  /*15860*/  FADD.FTZ R3, R176, R3 ;  /* 0x00000003b0037221 */ /* 0x001fe20000010000 */
[-C--:B------:R-:W-:Y:S01]  /*15870*/  FMUL.FTZ R132, R132, R184.reuse ;  /* 0x000000b884847220 */ /* 0x080fe20000410000 */
[-C--:B------:R-:W-:Y:S01]  /*15880*/  FMUL.FTZ R133, R133, R184.reuse ;  /* 0x000000b885857220 */ /* 0x080fe20000410000 */
[----:B------:R-:W0:Y:S01]  /*15890*/  SHFL.BFLY PT, R164, R10, 0x1, 0x1f ;  /* 0x0c201f000aa47f89 */ /* 0x000e2200000e0000 */
        /* <DEDUP_REMOVED lines=8> */
[-C--:B------:R-:W-:Y:S01]  /*15920*/  FMUL.FTZ R148, R148, R184.reuse ;  /* 0x000000b894947220 */ /* 0x080fe20000410000 */
[----:B------:R-:W-:-:S02]  /*15930*/  FMUL.FTZ R149, R149, R184 ;  /* 0x000000b895957220 */ /* 0x000fc40000410000 */
[----:B------:R-:W2:Y:S01]  /*15940*/  MUFU.EX2 R197, R197 ;  /* 0x000000c500c57308 */ /* 0x000ea20000000800 */
[----:B---3--:R-:W-:-:S07]  /*15950*/  FADD.FTZ R3, R214, R3 ;  /* 0x00000003d6037221 */ /* 0x008fce0000010000 */
[----:B------:R-:W3:Y:S01]  /*15960*/  MUFU.EX2 R185, R185 ;  /* 0x000000b900b97308 */ /* 0x000ee20000000800 */
[----:B----4-:R-:W-:Y:S01]  /*15970*/  FADD.FTZ R3, R215, R3 ;  /* 0x00000003d7037221 */ /* 0x010fe20000010000 */
[----:B0-----:R-:W-:-:S04]  /*15980*/  FMNMX.FTZ R10, R10, R164, !PT ;  /* 0x000000a40a0a7209 */ /* 0x001fc80007810000 */
[C---:B------:R-:W-:Y:S01]  /*15990*/  FSETP.NEU.FTZ.AND P1, PT, R10.reuse, -INF , PT ;  /* 0xff8000000a00780b */ /* 0x040fe20003f3d000 */
[----:B------:R-:W-:Y:S01]  /*159a0*/  FMUL.FTZ R194, R10, R11 ;  /* 0x0000000b0ac27220 */ /* 0x000fe20000410000 */
[----:B------:R-:W0:Y:S01]  /*159b0*/  MUFU.EX2 R188, R188 ;  /* 0x000000bc00bc7308 */ /* 0x000e220000000800 */
[----:B--2---:R-:W-:-:S03]  /*159c0*/  FADD.FTZ R3, R197, R3 ;  /* 0x00000003c5037221 */ /* 0x004fc60000010000 */
[----:B------:R-:W-:Y:S01]  /*159d0*/  FSEL R194, R194, RZ, P1 ;  /* 0x000000ffc2c27208 */ /* 0x000fe20000800000 */
[----:B---3--:R-:W-:-:S03]  /*159e0*/  FADD.FTZ R3, R185, R3 ;  /* 0x00000003b9037221 */ /* 0x008fc60000010000 */
[----:B------:R-:W2:Y:S01]  /*159f0*/  MUFU.EX2 R217, R217 ;  /* 0x000000d900d97308 */ /* 0x000ea20000000800 */
[-CC-:B------:R-:W-:Y:S01]  /*15a00*/  FFMA.FTZ R164, R153, R11.reuse, -R194.reuse ;  /* 0x0000000b99a47223 */ /* 0x180fe200000108c2 */
[-CC-:B------:R-:W-:Y:S01]  /*15a10*/  FFMA.FTZ R153, R170, R11.reuse, -R194.reuse ;  /* 0x0000000baa997223 */ /* 0x180fe200000108c2 */
[-CC-:B------:R-:W-:Y:S01]  /*15a20*/  FFMA.FTZ R216, R156, R11.reuse, -R194.reuse ;  /* 0x0000000b9cd87223 */ /* 0x180fe200000108c2 */
[----:B------:R-:W-:Y:S01]  /*15a30*/  F2FP.BF16.F32.PACK_AB R156, R159, R158 ;  /* 0x0000009e9f9c723e */ /* 0x000fe200000010ff */
[-CC-:B------:R-:W-:Y:S01]  /*15a40*/  FFMA.FTZ R227, R198, R11.reuse, -R194.reuse ;  /* 0x0000000bc6e37223 */ /* 0x180fe200000108c2 */
[----:B------:R-:W-:Y:S01]  /*15a50*/  F2FP.BF16.F32.PACK_AB R158, R163, R162 ;  /* 0x000000a2a39e723e */ /* 0x000fe200000010ff */
[-CC-:B------:R-:W-:Y:S01]  /*15a60*/  FFMA.FTZ R157, R157, R11.reuse, -R194.reuse ;  /* 0x0000000b9d9d7223 */ /* 0x180fe200000108c2 */
[----:B------:R3:W-:Y:S01]  /*15a70*/  MUFU.EX2 R163, R153 ;  /* 0x0000009900a37308 */ /* 0x0007e20000000800 */
[-CC-:B------:R-:W-:Y:S01]  /*15a80*/  FFMA.FTZ R199, R160, R11.reuse, -R194.reuse ;  /* 0x0000000ba0c77223 */ /* 0x180fe200000108c2 */
[-CC-:B------:R-:W-:Y:S01]  /*15a90*/  FFMA.FTZ R161, R161, R11.reuse, -R194.reuse ;  /* 0x0000000ba1a17223 */ /* 0x180fe200000108c2 */
[-CC-:B------:R-:W-:Y:S01]  /*15aa0*/  FFMA.FTZ R198, R166, R11.reuse, -R194.reuse ;  /* 0x0000000ba6c67223 */ /* 0x180fe200000108c2 */
[-CC-:B------:R-:W-:Y:S01]  /*15ab0*/  FFMA.FTZ R167, R167, R11.reuse, -R194.reuse ;  /* 0x0000000ba7a77223 */ /* 0x180fe200000108c2 */
[-CC-:B------:R-:W-:Y:S01]  /*15ac0*/  FFMA.FTZ R171, R171, R11.reuse, -R194.reuse ;  /* 0x0000000babab7223 */ /* 0x180fe200000108c2 */
[-CC-:B------:R-:W-:Y:S01]  /*15ad0*/  FFMA.FTZ R165, R174, R11.reuse, -R194.reuse ;  /* 0x0000000baea57223 */ /* 0x180fe200000108c2 */
[-CC-:B------:R-:W-:Y:S01]  /*15ae0*/  FFMA.FTZ R175, R175, R11.reuse, -R194.reuse ;  /* 0x0000000bafaf7223 */ /* 0x180fe200000108c2 */
[----:B------:R4:W-:Y:S01]  /*15af0*/  MUFU.EX2 R155, R164 ;  /* 0x000000a4009b7308 */ /* 0x0009e20000000800 */
[----:B---3--:R-:W-:Y:S01]  /*15b00*/  FSEL R153, R10, RZ, P1 ;  /* 0x000000ff0a997208 */ /* 0x008fe20000800000 */
[-CC-:B------:R-:W-:Y:S01]  /*15b10*/  FFMA.FTZ R178, R178, R11.reuse, -R194.reuse ;  /* 0x0000000bb2b27223 */ /* 0x180fe200000108c2 */
[-CC-:B------:R-:W-:Y:S01]  /*15b20*/  FFMA.FTZ R179, R179, R11.reuse, -R194.reuse ;  /* 0x0000000bb3b37223 */ /* 0x180fe200000108c2 */
[-CC-:B------:R-:W-:Y:S01]  /*15b30*/  FFMA.FTZ R180, R180, R11.reuse, -R194.reuse ;  /* 0x0000000bb4b47223 */ /* 0x180fe200000108c2 */
[-CC-:B------:R-:W-:Y:S01]  /*15b40*/  FFMA.FTZ R181, R181, R11.reuse, -R194.reuse ;  /* 0x0000000bb5b57223 */ /* 0x180fe200000108c2 */
[----:B------:R-:W-:Y:S01]  /*15b50*/  FADD.FTZ R153, -R153, R213 ;  /* 0x000000d599997221 */ /* 0x000fe20000010100 */
[-CC-:B------:R-:W-:Y:S01]  /*15b60*/  FFMA.FTZ R182, R182, R11.reuse, -R194.reuse ;  /* 0x0000000bb6b67223 */ /* 0x180fe200000108c2 */
[----:B------:R-:W3:Y:S01]  /*15b70*/  MUFU.EX2 R227, R227 ;  /* 0x000000e300e37308 */ /* 0x000ee20000000800 */
[----:B----4-:R-:W-:Y:S01]  /*15b80*/  F2FP.BF16.F32.PACK_AB R164, R177, R176 ;  /* 0x000000b0b1a4723e */ /* 0x010fe200000010ff */
[-C--:B------:R-:W-:Y:S01]  /*15b90*/  FMUL.FTZ R153, R153, R11.reuse ;  /* 0x0000000b99997220 */ /* 0x080fe20000410000 */
[-CC-:B------:R-:W-:Y:S01]  /*15ba0*/  FFMA.FTZ R183, R183, R11.reuse, -R194.reuse ;  /* 0x0000000bb7b77223 */ /* 0x180fe200000108c2 */
[----:B------:R-:W-:Y:S01]  /*15bb0*/  F2FP.BF16.F32.PACK_AB R160, R169, R168 ;  /* 0x000000a8a9a0723e */ /* 0x000fe200000010ff */
[-CC-:B------:R-:W-:Y:S01]  /*15bc0*/  FFMA.FTZ R186, R186, R11.reuse, -R194.reuse ;  /* 0x0000000bbaba7223 */ /* 0x180fe200000108c2 */
[-CC-:B------:R-:W-:Y:S01]  /*15bd0*/  FFMA.FTZ R187, R187, R11.reuse, -R194.reuse ;  /* 0x0000000bbbbb7223 */ /* 0x180fe200000108c2 */
[-CC-:B------:R-:W-:Y:S01]  /*15be0*/  FFMA.FTZ R190, R190, R11.reuse, -R194.reuse ;  /* 0x0000000bbebe7223 */ /* 0x180fe200000108c2 */
[----:B------:R3:W4:Y:S01]  /*15bf0*/  MUFU.EX2 R176, R153 ;  /* 0x0000009900b07308 */ /* 0x0007220000000800 */
[-CC-:B------:R-:W-:Y:S01]  /*15c00*/  FFMA.FTZ R189, R189, R11.reuse, -R194.reuse ;  /* 0x0000000bbdbd7223 */ /* 0x180fe200000108c2 */
[----:B------:R-:W-:Y:S01]  /*15c10*/  F2FP.BF16.F32.PACK_AB R162, R173, R172 ;  /* 0x000000acada2723e */ /* 0x000fe200000010ff */
[-CC-:B------:R-:W-:Y:S01]  /*15c20*/  FFMA.FTZ R191, R191, R11.reuse, -R194.reuse ;  /* 0x0000000bbfbf7223 */ /* 0x180fe200000108c2 */
[----:B------:R-:W-:Y:S01]  /*15c30*/  FFMA.FTZ R193, R193, R11, -R194 ;  /* 0x0000000bc1c17223 */ /* 0x000fe200000108c2 */
[----:B0-----:R-:W-:Y:S01]  /*15c40*/  FADD.FTZ R3, R188, R3 ;  /* 0x00000003bc037221 */ /* 0x001fe20000010000 */
[----:B------:R-:W-:-:S02]  /*15c50*/  F2FP.BF16.F32.PACK_AB R166, R215, R214 ;  /* 0x000000d6d7a6723e */ /* 0x000fc400000010ff */
[----:B------:R-:W0:Y:S01]  /*15c60*/  MUFU.EX2 R216, R216 ;  /* 0x000000d800d87308 */ /* 0x000e220000000800 */
[----:B--2---:R-:W-:Y:S01]  /*15c70*/  FADD.FTZ R3, R217, R3 ;  /* 0x00000003d9037221 */ /* 0x004fe20000010000 */
[----:B---3--:R-:W-:Y:S02]  /*15c80*/  F2FP.BF16.F32.PACK_AB R153, R155, R227 ;  /* 0x000000e39b99723e */ /* 0x008fe400000010ff */
[----:B------:R-:W-:Y:S02]  /*15c90*/  F2FP.BF16.F32.PACK_AB R168, R185, R197 ;  /* 0x000000c5b9a8723e */ /* 0x000fe400000010ff */
[----:B------:R-:W-:Y:S02]  /*15ca0*/  F2FP.BF16.F32.PACK_AB R170, R217, R188 ;  /* 0x000000bcd9aa723e */ /* 0x000fe400000010ff */
[----:B------:R-:W2:Y:S01]  /*15cb0*/  MUFU.EX2 R157, R157 ;  /* 0x0000009d009d7308 */ /* 0x000ea20000000800 */
[----:B----4-:R-:W-:Y:S01]  /*15cc0*/  FFMA.FTZ R0, R176, R0, R227 ;  /* 0x00000000b0007223 */ /* 0x010fe200000100e3 */
        /* <DEDUP_REMOVED lines=127> */
[----:B------:R-:W-:Y:S06]  /*164c0*/  @!P2 BRA `(.L_x_2833) ;  /* 0x000000000004a947 */ /* 0x000fec0003800000 */
[----:B------:R-:W-:Y:S01]  /*164d0*/  BPT.TRAP 0x1 ;  /* 0x000000040000795c */ /* 0x000fe20000300000 */
.L_x_2833:
[----:B------:R0:W2:Y:S01]  /*164e0*/  SYNCS.PHASECHK.TRANS64.TRYWAIT P1, [R211+URZ+0x22850], R212 ;  /* 0x022850d4d30075a7 */ /* 0x0000a2000802017f */
[----:B------:R-:W-:Y:S05]  /*164f0*/  @!P2 BRA `(.L_x_2834) ;  /* 0x000000000004a947 */ /* 0x000fea0003800000 */
[----:B------:R-:W-:Y:S01]  /*16500*/  BPT.TRAP 0x1 ;  /* 0x000000040000795c */ /* 0x000fe20000300000 */
.L_x_2834:
[----:B------:R-:W-:Y:S04]  /*16510*/  BSSY B0, `(.L_x_2835) ;  /* 0x0000004000007945 */ /* 0x000fe80003800000 */
[----:B--2---:R-:W-:Y:S05]  /*16520*/  @P1 BRA `(.L_x_2836) ;  /* 0x0000000000081947 */ /* 0x004fea0003800000 */
[----:B------:R-:W2:Y:S02]  /*16530*/  SYNCS.PHASECHK.TRANS64.TRYWAIT P1, [R211+URZ+0x22850], R212 ;  /* 0x022850d4d30075a7 */ /* 0x000ea4000802017f */
[----:B--2---:R-:W-:Y:S05]  /*16540*/  @!P1 BRA `(.L_x_2837) ;  /* 0x000000f8008c9947 */ /* 0x004fea0003800000 */
.L_x_2836:
[----:B------:R-:W-:Y:S05]  /*16550*/  BSYNC B0 ;  /* 0x0000000000007941 */ /* 0x000fea0003800000 */
.L_x_2835:
[----:B------:R-:W3:Y:S01]  /*16560*/  S2R R178, SR_TID.X ;  /* 0x0000000000b27919 */ /* 0x000ee20000002100 */
[----:B------:R-:W-:Y:S01]  /*16570*/  IMAD.MOV.U32 R177, RZ, RZ, 0x40000040 ;  /* 0x40000040ffb17424 */ /* 0x000fe200078e00ff */
[----:B------:R-:W-:Y:S05]  /*16580*/  WARPSYNC.ALL ;  /* 0x0000000000007948 */ /* 0x000fea0003800000 */
[----:B------:R-:W-:Y:S01]  /*16590*/  R2UR UR7, R177 ;  /* 0x00000000b10772ca */ /* 0x000fe200000e0000 */
[----:B------:R-:W-:Y:S01]  /*165a0*/  IMAD.MOV.U32 R176, RZ, RZ, 0xc00 ;  /* 0x00000c00ffb07424 */ /* 0x000fe200078e00ff */
[----:B------:R-:W-:Y:S01]  /*165b0*/  ISETP.GT.AND P1, PT, R4, R219, PT ;  /* 0x000000db0400720c */ /* 0x000fe20003f24270 */
[----:B012---:R-:W-:-:S02]  /*165c0*/  @!P0 VIADD R211, R211, 0x22860 ;  /* 0x00022860d3d38836 */ /* 0x007fc40000000000 */
[----:B------:R-:W-:Y:S02]  /*165d0*/  IMAD R176, R2, R176, UR42 ;  /* 0x0000002a02b07e24 */ /* 0x000fe4000f8e02b0 */
[----:B------:R-:W-:Y:S01]  /*165e0*/  VIADD R4, R4, 0xffffffff ;  /* 0xffffffff04047836 */ /* 0x000fe20000000000 */
[----:B------:R-:W-:Y:S01]  /*165f0*/  @!P0 PRMT R211, RZ, 0x654, R211 ;  /* 0x00000654ffd38816 */ /* 0x000fe200000000d3 */
[----:B------:R-:W-:Y:S01]  /*16600*/  IMAD.MOV.U32 R213, RZ, RZ, R10 ;  /* 0x000000ffffd57224 */ /* 0x000fe200078e000a */
[----:B------:R-:W-:Y:S01]  /*16610*/  R2UR UR6, R176 ;  /* 0x00000000b00672ca */ /* 0x000fe200000e0000 */
[----:B------:R-:W-:Y:S01]  /*16620*/  IMAD.MOV.U32 R216, RZ, RZ, R5 ;  /* 0x000000ffffd87224 */ /* 0x000fe200078e0005 */
[----:B---3--:R-:W-:-:S05]  /*16630*/  SHF.R.U32.HI R178, RZ, 0x7, R178 ;  /* 0x00000007ffb27819 */ /* 0x008fca00000116b2 */
        /* <DEDUP_REMOVED lines=46> */
.L_x_2820:
[----:B------:R-:W-:Y:S05]  /*16920*/  WARPSYNC.ALL ;  /* 0x0000000000007948 */ /* 0x000fea0003800000 */
[----:B------:R-:W2:Y:S01]  /*16930*/  SHFL.BFLY PT, R4, R3, 0x2, 0x1f ;  /* 0x0c401f0003047f89 */ /* 0x000ea200000e0000 */
[----:B------:R-:W-:Y:S02]  /*16940*/  IMAD.MOV.U32 R21, RZ, RZ, -0x800000 ;  /* 0xff800000ff157424 */ /* 0x000fe400078e00ff */
[----:B------:R-:W-:Y:S01]  /*16950*/  VIADD R2, R2, 0x1 ;  /* 0x0000000102027836 */ /* 0x000fe20000000000 */
[----:B------:R-:W3:Y:S01]  /*16960*/  SHFL.BFLY PT, R9, R0, 0x2, 0x1f ;  /* 0x0c401f0000097f89 */ /* 0x000ee200000e0000 */
[----:B------:R-:W-:Y:S01]  /*16970*/  VIADD R232, R232, 0x1 ;  /* 0x00000001e8e87836 */ /* 0x000fe20000000000 */
[----:B------:R4:W-:Y:S08]  /*16980*/  BAR.ARV R20, 0x100 ;  /* 0x000400140000751d */ /* 0x0009f00000002000 */
[----:B------:R-:W-:Y:S06]  /*16990*/  BAR.ARV 0x8, 0x180 ;  /* 0x0206000000007b1d */ /* 0x000fec0000002000 */
[----:B--2---:R-:W-:Y:S01]  /*169a0*/  FADD.FTZ R4, R4, R3 ;  /* 0x0000000304047221 */ /* 0x004fe20000010000 */
[----:B---3--:R-:W-:-:S04]  /*169b0*/  FADD.FTZ R9, R9, R0 ;  /* 0x0000000009097221 */ /* 0x008fc80000010000 */
[----:B------:R-:W2:Y:S04]  /*169c0*/  SHFL.BFLY PT, R7, R4, 0x1, 0x1f ;  /* 0x0c201f0004077f89 */ /* 0x000ea800000e0000 */
[----:B------:R-:W3:Y:S01]  /*169d0*/  SHFL.BFLY PT, R6, R9, 0x1, 0x1f ;  /* 0x0c201f0009067f89 */ /* 0x000ee200000e0000 */
[----:B--2---:R-:W-:Y:S01]  /*169e0*/  FADD.FTZ R7, R4, R7 ;  /* 0x0000000704077221 */ /* 0x004fe20000010000 */
[----:B------:R-:W-:Y:S02]  /*169f0*/  IMAD.MOV.U32 R4, RZ, RZ, RZ ;  /* 0x000000ffff047224 */ /* 0x000fe400078e00ff */
[----:B---3--:R-:W-:Y:S02]  /*16a00*/  FADD.FTZ R6, R9, R6 ;  /* 0x0000000609067221 */ /* 0x008fe40000010000 */
[----:B------:R-:W-:-:S03]  /*16a10*/  FSETP.NE.FTZ.AND P0, PT, R7, RZ, PT ;  /* 0x000000ff0700720b */ /* 0x000fc60003f15000 */
[----:B------:R-:W-:-:S10]  /*16a20*/  FSETP.NE.FTZ.AND P1, PT, R6, RZ, PT ;  /* 0x000000ff0600720b */ /* 0x000fd40003f35000 */
[----:B------:R-:W2:Y:S01]  /*16a30*/  @P0 MUFU.LG2 R8, R7 ;  /* 0x0000000700080308 */ /* 0x000ea20000000c00 */
[----:B------:R-:W-:-:S07]  /*16a40*/  @P0 FMUL.FTZ R0, R11, 0.69314718246459960938 ;  /* 0x3f3172180b000820 */ /* 0x000fce0000410000 */
[----:B------:R-:W3:Y:S08]  /*16a50*/  @P1 MUFU.LG2 R3, R6 ;  /* 0x0000000600031308 */ /* 0x000ef00000000c00 */
[----:B------:R-:W5:Y:S01]  /*16a60*/  @P0 MUFU.RCP R4, R7 ;  /* 0x0000000700040308 */ /* 0x000f620000001000 */
[----:B--2---:R-:W-:-:S04]  /*16a70*/  @P0 FMUL.FTZ R13, R8, 0.69314718246459960938 ;  /* 0x3f317218080d0820 */ /* 0x004fc80000410000 */
[----:B------:R-:W-:Y:S01]  /*16a80*/  @P0 FFMA.FTZ R21, R0, R5, R13 ;  /* 0x0000000500150223 */ /* 0x000fe2000001000d */
[----:B------:R-:W-:Y:S01]  /*16a90*/  @P1 FMUL.FTZ R0, R11, 0.69314718246459960938 ;  /* 0x3f3172180b001820 */ /* 0x000fe20000410000 */
[----:B------:R-:W-:Y:S01]  /*16aa0*/  PLOP3.LUT P0, PT, PT, PT, PT, 0x8, 0x0 ;  /* 0x000000000000781c */ /* 0x000fe20003f0e170 */
[----:B---3--:R-:W-:Y:S01]  /*16ab0*/  @P1 FMUL.FTZ R5, R3, 0.69314718246459960938 ;  /* 0x3f31721803051820 */ /* 0x008fe20000410000 */
[----:B------:R-:W-:-:S03]  /*16ac0*/  IMAD.MOV.U32 R3, RZ, RZ, -0x800000 ;  /* 0xff800000ff037424 */ /* 0x000fc600078e00ff */
[----:B------:R-:W-:Y:S01]  /*16ad0*/  @P1 FFMA.FTZ R3, R0, R10, R5 ;  /* 0x0000000a00031223 */ /* 0x000fe20000010005 */
[----:B------:R-:W-:Y:S02]  /*16ae0*/  IMAD.MOV.U32 R0, RZ, RZ, RZ ;  /* 0x000000ffff007224 */ /* 0x000fe400078e00ff */
[-C--:B-----5:R-:W-:Y:S01]  /*16af0*/  FMUL.FTZ R24, R24, R4.reuse ;  /* 0x0000000418187220 */ /* 0x0a0fe20000410000 */
[-C--:B------:R-:W-:Y:S01]  /*16b00*/  FMUL.FTZ R25, R25, R4.reuse ;  /* 0x0000000419197220 */ /* 0x080fe20000410000 */
[-C--:B------:R-:W-:Y:S02]  /*16b10*/  FMUL.FTZ R28, R28, R4.reuse ;  /* 0x000000041c1c7220 */ /* 0x080fe40000410000 */
[----:B------:R-:W2:Y:S01]  /*16b20*/  @P1 MUFU.RCP R0, R6 ;  /* 0x0000000600001308 */ /* 0x000ea20000001000 */
[----:B------:R-:W-:Y:S01]  /*16b30*/  ISETP.NE.AND P1, PT, R2, 0x2, PT ;  /* 0x000000020200780c */ /* 0x000fe20003f25270 */
[-C--:B------:R-:W-:Y:S01]  /*16b40*/  FMUL.FTZ R29, R29, R4.reuse ;  /* 0x000000041d1d7220 */ /* 0x080fe20000410000 */
[-C--:B------:R-:W-:Y:S01]  /*16b50*/  FMUL.FTZ R32, R32, R4.reuse ;  /* 0x0000000420207220 */ /* 0x080fe20000410000 */
[-C--:B------:R-:W-:Y:S01]  /*16b60*/  FMUL.FTZ R33, R33, R4.reuse ;  /* 0x0000000421217220 */ /* 0x080fe20000410000 */
[----:B------:R-:W-:Y:S01]  /*16b70*/  SEL R5, RZ, 0x1, P1 ;  /* 0x00000001ff057807 */ /* 0x000fe20000800000 */
        /* <DEDUP_REMOVED lines=122> */
[----:B------:R-:W-:-:S02]  /*17320*/  LOP3.LUT R202, R202, R5, RZ, 0x3c, !PT ;  /* 0x00000005caca7212 */ /* 0x000fc400078e3cff */
[----:B----4-:R-:W-:-:S07]  /*17330*/  SEL R2, R2, RZ, P1 ;  /* 0x000000ff02027207 */ /* 0x010fce0000800000 */
.L_x_2730:
[----:B------:R-:W-:Y:S05]  /*17340*/  WARPSYNC.ALL ;  /* 0x0000000000007948 */ /* 0x000fea0003800000 */
[----:B------:R-:W2:Y:S08]  /*17350*/  S2UR UR5, SR_CgaCtaId ;  /* 0x00000000000579c3 */ /* 0x000eb00000008800 */
[----:B------:R-:W-:Y:S06]  /*17360*/  BAR.SYNC.DEFER_BLOCKING 0x5, 0x180 ;  /* 0x0146000000007b1d */ /* 0x000fec0000010000 */
[----:B------:R-:W-:Y:S01]  /*17370*/  UMOV UR4, 0x400 ;  /* 0x0000040000047882 */ /* 0x000fe20000000000 */
[----:B------:R-:W-:Y:S01]  /*17380*/  BSSY B0, `(.L_x_2839) ;  /* 0x0000507000007945 */ /* 0x000fe20003800000 */
[----:B--2---:R-:W-:-:S06]  /*17390*/  ULEA UR4, UR5, UR4, 0x18 ;  /* 0x0000000405047291 */ /* 0x004fcc000f8ec03f */
[----:B------:R-:W-:-:S05]  /*173a0*/  IMAD.U32 R19, RZ, RZ, UR4 ;  /* 0x00000004ff137e24 */ /* 0x000fca000f8e00ff */
[----:B-----5:R2:W3:Y:S01]  /*173b0*/  LDS.128 R152, [R19+0x228d0] ;  /* 0x0228d00013987984 */ /* 0x0204e20000000c00 */
[----:B------:R-:W-:Y:S06]  /*173c0*/  BAR.ARV 0x4, 0x180 ;  /* 0x0106000000007b1d */ /* 0x000fec0000002000 */
[----:B------:R-:W-:Y:S05]  /*173d0*/  @P0 BRA `(.L_x_2840) ;  /* 0x0000004000300947 */ /* 0x000fea0003800000 */
[----:B------:R-:W4:Y:S01]  /*173e0*/  LDL R4, [R1+0x70] ;  /* 0x0000700001047983 */ /* 0x000f220000100800 */
[----:B------:R-:W-:Y:S01]  /*173f0*/  ISETP.NE.AND P0, PT, R225, RZ, PT ;  /* 0x000000ffe100720c */ /* 0x000fe20003f05270 */
[----:B------:R-:W-:Y:S01]  /*17400*/  ULDC UR4, c[0x0][0xad4] ;  /* 0x0002b50000047ab9 */ /* 0x000fe20000000800 */
[----:B------:R-:W-:Y:S01]  /*17410*/  F2FP.BF16.F32.PACK_AB R6, R29, R28 ;  /* 0x0000001c1d06723e */ /* 0x000fe200000010ff */
[----:B------:R-:W0:Y:S01]  /*17420*/  S2R R0, SR_SWINHI ;  /* 0x0000000000007919 */ /* 0x000e220000002f00 */
        /* <DEDUP_REMOVED lines=13> */
[----:B0-----:R-:W-:-:S03]  /*17500*/  MOV R13, R0 ;  /* 0x00000000000d7202 */ /* 0x001fc60000000f00 */
[----:B----4-:R-:W-:-:S04]  /*17510*/  IMAD.WIDE R14, R4, 0x2, R12 ;  /* 0x00000002040e7825 */ /* 0x010fc800078e020c */
        /* <DEDUP_REMOVED lines=162> */
[----:B0-----:R-:W-:Y:S01]  /*17f40*/  IADD3 R0, P0, R14, 0xc060, RZ ;  /* 0x0000c0600e007810 */ /* 0x001fe20007f1e0ff */
[----:B------:R-:W0:Y:S03]  /*17f50*/  LDC.64 R6, c[0x0][0xc00] ;  /* 0x00030000ff067b82 */ /* 0x000e260000000a00 */
[----:B------:R-:W-:Y:S01]  /*17f60*/  LOP3.LUT R4, R0, 0x380, RZ, 0xc0, !PT ;  /* 0x0000038000047812 */ /* 0x000fe200078ec0ff */
[----:B------:R-:W-:-:S03]  /*17f70*/  IMAD.X R15, RZ, RZ, R15, P0 ;  /* 0x000000ffff0f7224 */ /* 0x000fc600000e060f */
[----:B------:R-:W-:-:S04]  /*17f80*/  SHF.R.U64 R4, R4, 0x3, RZ ;  /* 0x0000000304047819 */ /* 0x000fc800000012ff */
[----:B------:R-:W-:Y:S01]  /*17f90*/  LOP3.LUT R14, R4, R0, RZ, 0x3c, !PT ;  /* 0x00000000040e7212 */ /* 0x000fe200078e3cff */
[----:B------:R-:W-:-:S03]  /*17fa0*/  IMAD.MOV.U32 R4, RZ, RZ, RZ ;  /* 0x000000ffff047224 */ /* 0x000fc600078e00ff */
[----:B------:R-:W-:-:S05]  /*17fb0*/  MOV R14, R14 ;  /* 0x0000000e000e7202 */ /* 0x000fca0000000f00 */
[----:B------:R4:W-:Y:S01]  /*17fc0*/  STSM.16.M88.4 [R14], R8 ;  /* 0x000000080e007844 */ /* 0x0009e20000000200 */
[----:B0-----:R-:W-:Y:S01]  /*17fd0*/  IMAD.WIDE R6, R230, 0x4, R6 ;  /* 0x00000004e6067825 */ /* 0x001fe200078e0206 */
[----:B------:R-:W-:Y:S06]  /*17fe0*/  BAR.SYNC.DEFER_BLOCKING 0x1, 0x100 ;  /* 0x0044000000007b1d */ /* 0x000fec0000010000 */
[----:B------:R-:W5:Y:S01]  /*17ff0*/  @P1 LDG.E R4, desc[UR38][R6.64] ;  /* 0x0000002606041981 */ /* 0x000f62000c1e1900 */
[----:B------:R-:W-:Y:S01]  /*18000*/  ISETP.NE.U32.AND P0, PT, RZ, UR6, PT ;  /* 0x00000006ff007c0c */ /* 0x000fe2000bf05070 */
[----:B------:R-:W-:Y:S01]  /*18010*/  ULDC UR6, c[0x0][0xa88] ;  /* 0x0002a20000067ab9 */ /* 0x000fe20000000800 */
[----:B------:R-:W-:-:S02]  /*18020*/  IMAD.MOV.U32 R20, RZ, RZ, 0x9b8 ;  /* 0x000009b8ff147424 */ /* 0x000fc400078e00ff */
[----:B------:R-:W-:Y:S01]  /*18030*/  ISETP.NE.AND.EX P0, PT, RZ, UR7, PT, P0 ;  /* 0x00000007ff007c0c */ /* 0x000fe2000bf05300 */
[----:B------:R-:W-:-:S12]  /*18040*/  IMAD.U32 R0, RZ, RZ, UR6 ;  /* 0x00000006ff007e24 */ /* 0x000fd8000f8e00ff */
[----:B----4-:R-:W0:Y:S01]  /*18050*/  @P0 LDC.64 R8, c[0x0][0xc08] ;  /* 0x00030200ff080b82 */ /* 0x010e220000000a00 */
[----:B------:R-:W-:-:S04]  /*18060*/  ISETP.GT.AND P2, PT, R225, 0x1, PT ;  /* 0x00000001e100780c */ /* 0x000fc80003f44270 */
[----:B------:R-:W-:-:S04]  /*18070*/  SEL R20, R20, 0x978, P2 ;  /* 0x0000097814147807 */ /* 0x000fc80001000000 */
[----:B------:R4:W1:Y:S01]  /*18080*/  LDC.64 R10, c[0x0][R20+0x220] ;  /* 0x00008800140a7b82 */ /* 0x0008620000000a00 */
[----:B0-----:R-:W-:-:S05]  /*18090*/  @P0 IMAD.WIDE R8, R230, 0x4, R8 ;  /* 0x00000004e6080825 */ /* 0x001fca00078e0208 */
[----:B------:R0:W5:Y:S02]  /*180a0*/  @P0 LDG.E R0, desc[UR38][R8.64] ;  /* 0x0000002608000981 */ /* 0x000164000c1e1900 */
[----:B0-----:R4:W0:Y:S01]  /*180b0*/  LDC.64 R8, c[0x0][R20+0x218] ;  /* 0x0000860014087b82 */ /* 0x0018220000000a00 */
[----:B-1----:R-:W-:Y:S05]  /*180c0*/  @P0 BRA `(.L_x_2841) ;  /* 0x0000000000100947 */ /* 0x002fea0003800000 */
[----:B------:R-:W-:Y:S05]  /*180d0*/  @!P1 BRA `(.L_x_2841) ;  /* 0x00000000000c9947 */ /* 0x000fea0003800000 */
[----:B-----5:R-:W2:Y:S04]  /*180e0*/  LDG.E R0, desc[UR38][R6.64] ;  /* 0x0000002606007981 */ /* 0x020ea8000c1e1900 */
[----:B------:R-:W2:Y:S02]  /*180f0*/  LDG.E R6, desc[UR38][R6.64+0x4] ;  /* 0x0000042606067981 */ /* 0x000ea4000c1e1900 */
[----:B--2---:R-:W-:-:S07]  /*18100*/  IMAD.IADD R0, R6, 0x1, -R0 ;  /* 0x0000000106007824 */ /* 0x004fce00078e0a00 */
.L_x_2841:
[----:B------:R-:W2:Y:S01]  /*18110*/  LDL R159, [R1+0x6c] ;  /* 0x00006c00019f7983 */ /* 0x000ea20000100800 */
[----:B------:R-:W1:Y:S03]  /*18120*/  LDC R157, c[0x0][0xbe8] ;  /* 0x0002fa00ff9d7b82 */ /* 0x000e660000000800 */
[----:B------:R-:W2:Y:S01]  /*18130*/  LDL R158, [R1+0x64] ;  /* 0x00006400019e7983 */ /* 0x000ea20000100800 */
[----:B------:R-:W-:Y:S02]  /*18140*/  ISETP.NE.U32.AND P0, PT, RZ, UR4, PT ;  /* 0x00000004ff007c0c */ /* 0x000fe4000bf05070 */
[----:B------:R-:W-:Y:S02]  /*18150*/  SHF.R.S32.HI R5, RZ, 0x1f, R230 ;  /* 0x0000001fff057819 */ /* 0x000fe400000114e6 */
[----:B------:R-:W4:Y:S01]  /*18160*/  LDC.64 R14, c[0x0][R20+0x228] ;  /* 0x00008a00140e7b82 */ /* 0x000f220000000a00 */
[----:B------:R-:W-:-:S04]  /*18170*/  ISETP.NE.AND.EX P0, PT, RZ, UR5, PT, P0 ;  /* 0x00000005ff007c0c */ /* 0x000fc8000bf05300 */
[----:B------:R-:W-:Y:S02]  /*18180*/  SEL R6, R230, RZ, !P0 ;  /* 0x000000ffe6067207 */ /* 0x000fe40004000000 */
[----:B------:R-:W-:-:S03]  /*18190*/  SEL R5, R5, RZ, !P0 ;  /* 0x000000ff05057207 */ /* 0x000fc60004000000 */
[----:B---3--:R-:W-:-:S04]  /*181a0*/  IMAD R152, R11, R6, RZ ;  /* 0x000000060b987224 */ /* 0x008fc800078e02ff */
[----:B------:R-:W-:Y:S01]  /*181b0*/  IMAD R152, R10, R5, R152 ;  /* 0x000000050a987224 */ /* 0x000fe200078e0298 */
[----:B-1----:R-:W-:Y:S01]  /*181c0*/  ISETP.NE.AND P1, PT, R157, 0x1, PT ;  /* 0x000000019d00780c */ /* 0x002fe20003f25270 */
[-C--:B0-----:R-:W-:Y:S02]  /*181d0*/  IMAD R5, R9, R224.reuse, RZ ;  /* 0x000000e009057224 */ /* 0x081fe400078e02ff */
[----:B------:R-:W-:-:S04]  /*181e0*/  IMAD.WIDE.U32 R8, R8, R224, RZ ;  /* 0x000000e008087225 */ /* 0x000fc800078e00ff */
[----:B------:R-:W-:-:S04]  /*181f0*/  IMAD.WIDE.U32 R10, R10, R6, RZ ;  /* 0x000000060a0a7225 */ /* 0x000fc800078e00ff */
[----:B------:R-:W-:Y:S01]  /*18200*/  IMAD.IADD R156, R9, 0x1, R5 ;  /* 0x00000001099c7824 */ /* 0x000fe200078e0205 */
[----:B-----5:R-:W-:Y:S01]  /*18210*/  IADD3 R7, P0, P3, R10, R8, R4 ;  /* 0x000000080a077210 */ /* 0x020fe20007b1e004 */
[----:B------:R-:W0:Y:S01]  /*18220*/  @P1 LDC R9, c[0x0][0xbec] ;  /* 0x0002fb00ff091b82 */ /* 0x000e220000000800 */
[----:B------:R-:W-:Y:S01]  /*18230*/  SEL R10, R233, RZ, P2 ;  /* 0x000000ffe90a7207 */ /* 0x000fe20001000000 */
[----:B------:R-:W-:Y:S01]  /*18240*/  IMAD.IADD R152, R11, 0x1, R152 ;  /* 0x000000010b987824 */ /* 0x000fe200078e0298 */
[----:B------:R-:W-:Y:S01]  /*18250*/  SHF.R.S32.HI R5, RZ, 0x1f, R4 ;  /* 0x0000001fff057819 */ /* 0x000fe20000011404 */
[----:B------:R-:W-:-:S04]  /*18260*/  IMAD R0, R0, R157, RZ ;  /* 0x0000009d00007224 */ /* 0x000fc800078e02ff */
[----:B------:R-:W1:Y:S01]  /*18270*/  @P1 LDC R8, c[0x0][0xbf0] ;  /* 0x0002fc00ff081b82 */ /* 0x000e620000000800 */
[-C--:B----4-:R-:W-:Y:S02]  /*18280*/  IMAD R15, R15, R10.reuse, RZ ;  /* 0x0000000a0f0f7224 */ /* 0x090fe400078e02ff */
[----:B------:R-:W-:Y:S01]  /*18290*/  IMAD.WIDE.U32 R10, R14, R10, RZ ;  /* 0x0000000a0e0a7225 */ /* 0x000fe200078e00ff */
[----:B------:R-:W-:-:S03]  /*182a0*/  IADD3.X R14, R152, R156, R5, P0, P3 ;  /* 0x0000009c980e7210 */ /* 0x000fc600007e6405 */
[----:B------:R-:W-:Y:S02]  /*182b0*/  IMAD.IADD R152, R210, 0x1, R209 ;  /* 0x00000001d2987824 */ /* 0x000fe400078e02d1 */
[----:B------:R-:W-:Y:S02]  /*182c0*/  IMAD.IADD R15, R11, 0x1, R15 ;  /* 0x000000010b0f7824 */ /* 0x000fe400078e020f */
[----:B0-----:R-:W-:-:S04]  /*182d0*/  @P1 IMAD.HI.U32 R9, R152, R9, RZ ;  /* 0x0000000998091227 */ /* 0x001fc800078e00ff */
[----:B------:R-:W-:Y:S01]  /*182e0*/  IMAD.MOV.U32 R156, RZ, RZ, R152 ;  /* 0x000000ffff9c7224 */ /* 0x000fe200078e0098 */
[----:B-1----:R-:W-:Y:S02]  /*182f0*/  @P1 SHF.R.U32.HI R156, RZ, R8, R9 ;  /* 0x00000008ff9c1219 */ /* 0x002fe40000011609 */
[----:B------:R0:W1:Y:S02]  /*18300*/  LDC.64 R8, c[0x0][R20+0x210] ;  /* 0x0000840014087b82 */ /* 0x0000640000000a00 */
[----:B------:R-:W-:Y:S02]  /*18310*/  IADD3 R10, P0, P3, R156, R7, R10 ;  /* 0x000000079c0a7210 */ /* 0x000fe40007b1e00a */
[----:B------:R-:W-:-:S04]  /*18320*/  SHF.R.S32.HI R7, RZ, 0x1f, R156 ;  /* 0x0000001fff077819 */ /* 0x000fc8000001149c */
[----:B------:R-:W-:Y:S01]  /*18330*/  IADD3.X R11, R7, R14, R15, P0, P3 ;  /* 0x0000000e070b7210 */ /* 0x000fe200007e640f */
[----:B0-----:R-:W-:Y:S01]  /*18340*/  IMAD.MOV R20, RZ, RZ, -R156 ;  /* 0x000000ffff147224 */ /* 0x001fe200078e0a9c */
[----:B------:R-:W0:Y:S03]  /*18350*/  LDC.64 R14, c[0x0][0xba8] ;  /* 0x0002ea00ff0e7b82 */ /* 0x000e260000000a00 */
[----:B------:R-:W-:-:S05]  /*18360*/  IMAD R20, R157, R20, R152 ;  /* 0x000000149d147224 */ /* 0x000fca00078e0298 */
[----:B------:R-:W-:Y:S01]  /*18370*/  SHF.R.S32.HI R7, RZ, 0x1f, R20 ;  /* 0x0000001fff077819 */ /* 0x000fe20000011414 */
[----:B0-----:R-:W0:Y:S08]  /*18380*/  @!P2 LDC R14, c[0x0][0xb50] ;  /* 0x0002d400ff0eab82 */ /* 0x001e300000000800 */
[----:B------:R-:W3:Y:S01]  /*18390*/  @!P2 LDC R15, c[0x0][0xb54] ;  /* 0x0002d500ff0fab82 */ /* 0x000ee20000000800 */
[----:B-1----:R-:W-:-:S02]  /*183a0*/  IMAD R9, R9, R20, RZ ;  /* 0x0000001409097224 */ /* 0x002fc400078e02ff */
[----:B------:R-:W-:-:S04]  /*183b0*/  IMAD.WIDE.U32 R10, R8, R20, R10 ;  /* 0x00000014080a7225 */ /* 0x000fc800078e000a */
[----:B------:R-:W-:-:S04]  /*183c0*/  IMAD R7, R8, R7, R9 ;  /* 0x0000000708077224 */ /* 0x000fc800078e0209 */
[----:B------:R-:W-:Y:S01]  /*183d0*/  IMAD.IADD R7, R11, 0x1, R7 ;  /* 0x000000010b077824 */ /* 0x000fe200078e0207 */
[----:B0-----:R-:W-:-:S05]  /*183e0*/  LEA R14, P0, R10, R14, 0x2 ;  /* 0x0000000e0a0e7211 */ /* 0x001fca00078010ff */
[----:B------:R-:W-:Y:S01]  /*183f0*/  SHFL.IDX PT, R8, R14, RZ, 0x1c1f ;  /* 0x001c1fff0e087589 */ /* 0x000fe200000e0000 */
[----:B---3--:R-:W-:-:S03]  /*18400*/  LEA.HI.X R7, R10, R15, R7, 0x2, P0 ;  /* 0x0000000f0a077211 */ /* 0x008fc600000f1407 */
[----:B------:R-:W-:Y:S04]  /*18410*/  SHFL.IDX PT, R10, R14, 0x1, 0x1c1f ;  /* 0x003c1f000e0a7f89 */ /* 0x000fe800000e0000 */
[----:B------:R-:W0:Y:S04]  /*18420*/  SHFL.IDX PT, R9, R7, RZ, 0x1c1f ;  /* 0x001c1fff07097589 */ /* 0x000e2800000e0000 */
[----:B------:R1:W3:Y:S01]  /*18430*/  SHFL.IDX PT, R11, R7, 0x1, 0x1c1f ;  /* 0x003c1f00070b7f89 */ /* 0x0002e200000e0000 */
[----:B--2---:R-:W-:Y:S01]  /*18440*/  IMAD.IADD R20, R159, 0x1, R209 ;  /* 0x000000019f147824 */ /* 0x004fe200078e02d1 */
[----:B------:R-:W-:-:S03]  /*18450*/  LOP3.LUT P0, RZ, R158, 0x3, RZ, 0xc0, !PT ;  /* 0x000000039eff7812 */ /* 0x000fc6000780c0ff */
[C---:B-1----:R-:W-:Y:S01]  /*18460*/  VIADD R7, R20.reuse, 0x8 ;  /* 0x0000000814077836 */ /* 0x042fe20000000000 */
[----:B------:R-:W-:-:S04]  /*18470*/  ISETP.GE.OR P3, PT, R20, R0, P0 ;  /* 0x000000001400720c */ /* 0x000fc80000766670 */
[----:B------:R-:W-:-:S09]  /*18480*/  ISETP.GE.OR P0, PT, R7, R0, P0 ;  /* 0x000000000700720c */ /* 0x000fd20000706670 */
[----:B0-----:R0:W-:Y:S04]  /*18490*/  @!P3 ST.E desc[UR38][R8.64], R21 ;  /* 0x000000150800b985 */ /* 0x0011e8000c101926 */
[----:B---3--:R0:W-:Y:S01]  /*184a0*/  @!P0 ST.E desc[UR38][R10.64], R3 ;  /* 0x000000030a008985 */ /* 0x0081e2000c101926 */
[----:B------:R-:W-:Y:S05]  /*184b0*/  @P2 BRA `(.L_x_2842) ;  /* 0x0000001000382947 */ /* 0x000fea0003800000 */
[----:B0-----:R-:W0:Y:S01]  /*184c0*/  S2R R3, SR_TID.X ;  /* 0x0000000000037919 */ /* 0x001e220000002100 */
        /* <DEDUP_REMOVED lines=10> */
[----:B------:R-:W-:Y:S02]  /*18570*/  IADD3 R41, P4, R12, 0x4000, RZ ;  /* 0x000040000c297810 */ /* 0x000fe40007f9e0ff */
[----:B------:R-:W-:Y:S02]  /*18580*/  LOP3.LUT R28, R29, 0x380, RZ, 0xc0, !PT ;  /* 0x000003801d1c7812 */ /* 0x000fe400078ec0ff */
[----:B------:R-:W-:-:S02]  /*18590*/  LOP3.LUT R32, R33, 0x380, RZ, 0xc0, !PT ;  /* 0x0000038021207812 */ /* 0x000fc400078ec0ff */
[----:B------:R-:W-:Y:S02]  /*185a0*/  LOP3.LUT R36, R37, 0x380, RZ, 0xc0, !PT ;  /* 0x0000038025247812 */ /* 0x000fe400078ec0ff */
[----:B------:R-:W-:Y:S02]  /*185b0*/  LOP3.LUT R40, R41, 0x380, RZ, 0xc0, !PT ;  /* 0x0000038029287812 */ /* 0x000fe400078ec0ff */
[----:B------:R-:W-:Y:S02]  /*185c0*/  IADD3 R45, P5, R12, 0x5000, RZ ;  /* 0x000050000c2d7810 */ /* 0x000fe40007fbe0ff */
[----:B------:R-:W-:Y:S02]  /*185d0*/  SHF.R.U64 R28, R28, 0x3, RZ ;  /* 0x000000031c1c7819 */ /* 0x000fe400000012ff */
[----:B------:R-:W-:Y:S02]  /*185e0*/  SHF.R.U64 R32, R32, 0x3, RZ ;  /* 0x0000000320207819 */ /* 0x000fe400000012ff */
[----:B------:R-:W-:-:S02]  /*185f0*/  SHF.R.U64 R36, R36, 0x3, RZ ;  /* 0x0000000324247819 */ /* 0x000fc400000012ff */
        /* <DEDUP_REMOVED lines=17> */
[----:B------:R-:W-:Y:S02]  /*18710*/  SHF.R.U64 R44, R44, 0x3, RZ ;  /* 0x000000032c2c7819 */ /* 0x000fe400000012ff */
[----:B------:R-:W-:Y:S01]  /*18720*/  LOP3.LUT R48, R49, 0x380, RZ, 0xc0, !PT ;  /* 0x0000038031307812 */ /* 0x000fe200078ec0ff */
[----:B------:R-:W5:Y:S01]  /*18730*/  LD.E.128 R36, desc[UR38][R36.64] ;  /* 0x0000002624247980 */ /* 0x000f62000c101d00 */
[----:B------:R-:W-:Y:S02]  /*18740*/  LOP3.LUT R52, R53, 0x380, RZ, 0xc0, !PT ;  /* 0x0000038035347812 */ /* 0x000fe400078ec0ff */
[----:B------:R-:W-:Y:S01]  /*18750*/  LOP3.LUT R56, R57, 0x380, RZ, 0xc0, !PT ;  /* 0x0000038039387812 */ /* 0x000fe200078ec0ff */
[----:B------:R-:W5:Y:S01]  /*18760*/  LD.E.128 R40, desc[UR38][R40.64] ;  /* 0x0000002628287980 */ /* 0x000f62000c101d00 */
[----:B------:R-:W-:-:S02]  /*18770*/  LOP3.LUT R60, R61, 0x380, RZ, 0xc0, !PT ;  /* 0x000003803d3c7812 */ /* 0x000fc400078ec0ff */
[----:B------:R-:W-:Y:S01]  /*18780*/  LOP3.LUT R44, R44, R45, RZ, 0x3c, !PT ;  /* 0x0000002d2c2c7212 */ /* 0x000fe200078e3cff */
[----:B------:R-:W-:Y:S01]  /*18790*/  IMAD.X R45, RZ, RZ, R13, P5 ;  /* 0x000000ffff2d7224 */ /* 0x000fe200028e060d */
[----:B------:R-:W-:Y:S02]  /*187a0*/  IADD3 R65, P5, R12, 0xa000, RZ ;  /* 0x0000a0000c417810 */ /* 0x000fe40007fbe0ff */
[----:B------:R-:W-:Y:S02]  /*187b0*/  SHF.R.U64 R48, R48, 0x3, RZ ;  /* 0x0000000330307819 */ /* 0x000fe400000012ff */
[----:B------:R-:W-:Y:S01]  /*187c0*/  SHF.R.U64 R52, R52, 0x3, RZ ;  /* 0x0000000334347819 */ /* 0x000fe200000012ff */
[----:B------:R-:W5:Y:S01]  /*187d0*/  LD.E.128 R44, desc[UR38][R44.64] ;  /* 0x000000262c2c7980 */ /* 0x000f62000c101d00 */
[----:B------:R-:W-:Y:S02]  /*187e0*/  SHF.R.U64 R56, R56, 0x3, RZ ;  /* 0x0000000338387819 */ /* 0x000fe400000012ff */
[----:B------:R-:W-:-:S02]  /*187f0*/  SHF.R.U64 R60, R60, 0x3, RZ ;  /* 0x000000033c3c7819 */ /* 0x000fc400000012ff */
        /* <DEDUP_REMOVED lines=14> */
[C---:B------:R-:W-:Y:S02]  /*188e0*/  IADD3 R81, P4, R12.reuse, 0xe000, RZ ;  /* 0x0000e0000c517810 */ /* 0x040fe40007f9e0ff */
[----:B------:R-:W-:Y:S01]  /*188f0*/  LOP3.LUT R11, R12, 0x380, RZ, 0xc0, !PT ;  /* 0x000003800c0b7812 */ /* 0x000fe200078ec0ff */
[----:B------:R-:W5:Y:S01]  /*18900*/  LD.E.128 R56, desc[UR38][R56.64] ;  /* 0x0000002638387980 */ /* 0x000f62000c101d00 */
[----:B------:R-:W-:Y:S02]  /*18910*/  SHF.R.U64 R64, R64, 0x3, RZ ;  /* 0x0000000340407819 */ /* 0x000fe400000012ff */
[----:B------:R-:W-:Y:S01]  /*18920*/  LOP3.LUT R68, R69, 0x380, RZ, 0xc0, !PT ;  /* 0x0000038045447812 */ /* 0x000fe200078ec0ff */
[----:B------:R-:W5:Y:S01]  /*18930*/  LD.E.128 R60, desc[UR38][R60.64] ;  /* 0x000000263c3c7980 */ /* 0x000f62000c101d00 */
[----:B------:R-:W-:-:S02]  /*18940*/  LOP3.LUT R72, R73, 0x380, RZ, 0xc0, !PT ;  /* 0x0000038049487812 */ /* 0x000fc400078ec0ff */
[----:B------:R-:W-:Y:S02]  /*18950*/  LOP3.LUT R76, R77, 0x380, RZ, 0xc0, !PT ;  /* 0x000003804d4c7812 */ /* 0x000fe400078ec0ff */
[----:B------:R-:W-:Y:S02]  /*18960*/  LOP3.LUT R80, R81, 0x380, RZ, 0xc0, !PT ;  /* 0x0000038051507812 */ /* 0x000fe400078ec0ff */
[----:B------:R-:W-:Y:S02]  /*18970*/  SHF.R.U64 R11, R11, 0x3, RZ ;  /* 0x000000030b0b7819 */ /* 0x000fe400000012ff */
[----:B------:R-:W-:Y:S01]  /*18980*/  LOP3.LUT R64, R64, R65, RZ, 0x3c, !PT ;  /* 0x0000004140407212 */ /* 0x000fe200078e3cff */
[----:B------:R-:W-:Y:S01]  /*18990*/  IMAD.X R65, RZ, RZ, R13, P5 ;  /* 0x000000ffff417224 */ /* 0x000fe200028e060d */
[----:B------:R-:W-:Y:S02]  /*189a0*/  IADD3 R10, P5, R12, 0xf000, RZ ;  /* 0x0000f0000c0a7810 */ /* 0x000fe40007fbe0ff */
[----:B------:R-:W-:-:S02]  /*189b0*/  SHF.R.U64 R68, R68, 0x3, RZ ;  /* 0x0000000344447819 */ /* 0x000fc400000012ff */
[----:B------:R-:W-:Y:S01]  /*189c0*/  SHF.R.U64 R72, R72, 0x3, RZ ;  /* 0x0000000348487819 */ /* 0x000fe200000012ff */
[--C-:B------:R-:W-:Y:S01]  /*189d0*/  IMAD.X R85, RZ, RZ, R13.reuse, P5 ;  /* 0x000000ffff557224 */ /* 0x100fe200028e060d */
[----:B------:R-:W-:Y:S01]  /*189e0*/  SHF.R.U64 R76, R76, 0x3, RZ ;  /* 0x000000034c4c7819 */ /* 0x000fe200000012ff */
[----:B------:R-:W5:Y:S01]  /*189f0*/  LD.E.128 R64, desc[UR38][R64.64] ;  /* 0x0000002640407980 */ /* 0x000f62000c101d00 */
[----:B------:R-:W-:Y:S02]  /*18a00*/  SHF.R.U64 R80, R80, 0x3, RZ ;  /* 0x0000000350507819 */ /* 0x000fe400000012ff */
        /* <DEDUP_REMOVED lines=9> */
[----:B------:R0:W5:Y:S01]  /*18aa0*/  LD.E.128 R24, desc[UR38][R12.64] ;  /* 0x000000260c187980 */ /* 0x000162000c101d00 */
[----:B------:R-:W-:-:S02]  /*18ab0*/  LOP3.LUT R9, R10, 0x380, RZ, 0xc0, !PT ;  /* 0x000003800a097812 */ /* 0x000fc400078ec0ff */
[----:B------:R-:W-:Y:S01]  /*18ac0*/  LOP3.LUT R8, R8, 0xfffffff8, RZ, 0xc0, !PT ;  /* 0xfffffff808087812 */ /* 0x000fe200078ec0ff */
[----:B------:R-:W5:Y:S01]  /*18ad0*/  LD.E.128 R68, desc[UR38][R68.64] ;  /* 0x0000002644447980 */ /* 0x000f62000c101d00 */
[----:B------:R-:W-:Y:S02]  /*18ae0*/  SHF.R.U64 R9, R9, 0x3, RZ ;  /* 0x0000000309097819 */ /* 0x000fe400000012ff */
[----:B------:R-:W-:Y:S01]  /*18af0*/  SHF.R.S32.HI R11, RZ, 0x1f, R6 ;  /* 0x0000001fff0b7819 */ /* 0x000fe20000011406 */
[----:B------:R-:W5:Y:S01]  /*18b00*/  LD.E.128 R72, desc[UR38][R72.64] ;  /* 0x0000002648487980 */ /* 0x000f62000c101d00 */
[----:B------:R-:W-:Y:S01]  /*18b10*/  LOP3.LUT R84, R9, R10, RZ, 0x3c, !PT ;  /* 0x0000000a09547212 */ /* 0x000fe200078e3cff */
[----:B0-----:R-:W0:Y:S01]  /*18b20*/  @P1 LDC R13, c[0x0][0xbec] ;  /* 0x0002fb00ff0d1b82 */ /* 0x001e220000000800 */
[----:B------:R-:W-:Y:S01]  /*18b30*/  IMAD.IADD R8, R3, 0x1, -R8 ;  /* 0x0000000103087824 */ /* 0x000fe200078e0a08 */
[----:B------:R-:W5:Y:S04]  /*18b40*/  LD.E.128 R76, desc[UR38][R76.64] ;  /* 0x000000264c4c7980 */ /* 0x000f68000c101d00 */
[----:B------:R-:W5:Y:S02]  /*18b50*/  LD.E.128 R80, desc[UR38][R80.64] ;  /* 0x0000002650507980 */ /* 0x000f64000c101d00 */
[----:B------:R-:W1:Y:S01]  /*18b60*/  @P1 LDC R12, c[0x0][0xbf0] ;  /* 0x0002fc00ff0c1b82 */ /* 0x000e620000000800 */
[C---:B------:R-:W-:Y:S01]  /*18b70*/  IMAD R9, R4.reuse, UR5, R5 ;  /* 0x0000000504097c24 */ /* 0x040fe2000f8e0205 */
[----:B------:R-:W5:Y:S01]  /*18b80*/  LD.E.128 R84, desc[UR38][R84.64] ;  /* 0x0000002654547980 */ /* 0x000f62000c101d00 */
[----:B------:R-:W-:Y:S01]  /*18b90*/  IMAD.WIDE.U32 R4, R4, UR4, RZ ;  /* 0x0000000404047c25 */ /* 0x000fe2000f8e00ff */
[----:B------:R-:W-:Y:S01]  /*18ba0*/  ULDC.64 UR4, c[0x0][0xae8] ;  /* 0x0002ba0000047ab9 */ /* 0x000fe20000000a00 */
[----:B------:R-:W-:Y:S01]  /*18bb0*/  @!PT LDS RZ, [RZ] ;  /* 0x00000000fffff984 */ /* 0x000fe20000000800 */
[----:B------:R-:W-:Y:S01]  /*18bc0*/  @!PT LDS RZ, [RZ] ;  /* 0x00000000fffff984 */ /* 0x000fe20000000800 */
[----:B------:R-:W-:Y:S01]  /*18bd0*/  @!PT LDS RZ, [RZ] ;  /* 0x00000000fffff984 */ /* 0x000fe20000000800 */
[----:B------:R-:W-:Y:S01]  /*18be0*/  @!PT LDS RZ, [RZ] ;  /* 0x00000000fffff984 */ /* 0x000fe20000000800 */
[----:B------:R2:W-:Y:S06]  /*18bf0*/  MEMBAR.ALL.CTA ;  /* 0x0000000000007992 */ /* 0x0005ec0000008000 */
[----:B--2---:R-:W2:Y:S01]  /*18c00*/  FENCE.VIEW.ASYNC.S ;  /* 0x00000000000073c6 */ /* 0x004ea20000000000 */
[----:B------:R-:W-:-:S02]  /*18c10*/  IMAD R8, R8, 0x20, R7 ;  /* 0x0000002008087824 */ /* 0x000fc400078e0207 */
[----:B------:R-:W-:Y:S02]  /*18c20*/  IMAD.IADD R5, R5, 0x1, R9 ;  /* 0x0000000105057824 */ /* 0x000fe400078e0209 */
[----:B------:R-:W-:Y:S02]  /*18c30*/  IMAD.IADD R10, R209, 0x1, R8 ;  /* 0x00000001d10a7824 */ /* 0x000fe400078e0208 */
[----:B------:R-:W-:-:S04]  /*18c40*/  IMAD.WIDE.U32 R4, R224, UR4, R4 ;  /* 0x00000004e0047c25 */ /* 0x000fc8000f8e0004 */
[----:B0-----:R-:W-:-:S04]  /*18c50*/  @P1 IMAD.HI.U32 R3, R10, R13, RZ ;  /* 0x0000000d0a031227 */ /* 0x001fc800078e00ff */
[----:B------:R-:W-:Y:S01]  /*18c60*/  IMAD R5, R224, UR5, R5 ;  /* 0x00000005e0057c24 */ /* 0x000fe2000f8e0205 */
[----:B------:R-:W-:Y:S01]  /*18c70*/  ULDC.64 UR4, c[0x0][0xaf0] ;  /* 0x0002bc0000047ab9 */ /* 0x000fe20000000a00 */
[----:B------:R-:W-:Y:S01]  /*18c80*/  IMAD.MOV.U32 R9, RZ, RZ, R10 ;  /* 0x000000ffff097224 */ /* 0x000fe200078e000a */
[----:B-1----:R-:W-:Y:S01]  /*18c90*/  @P1 SHF.R.U32.HI R9, RZ, R12, R3 ;  /* 0x0000000cff091219 */ /* 0x002fe20000011603 */
[----:B------:R-:W-:Y:S02]  /*18ca0*/  IMAD R11, R11, UR4, RZ ;  /* 0x000000040b0b7c24 */ /* 0x000fe4000f8e02ff */
[----:B------:R-:W-:Y:S01]  /*18cb0*/  IMAD.WIDE.U32 R4, R6, UR4, R4 ;  /* 0x0000000406047c25 */ /* 0x000fe2000f8e0004 */
[----:B------:R-:W-:-:S03]  /*18cc0*/  SHF.R.S32.HI R3, RZ, 0x1f, R9 ;  /* 0x0000001fff037819 */ /* 0x000fc60000011409 */
[----:B------:R-:W-:Y:S01]  /*18cd0*/  IMAD R11, R6, UR5, R11 ;  /* 0x00000005060b7c24 */ /* 0x000fe2000f8e020b */
[----:B------:R-:W-:Y:S01]  /*18ce0*/  ULDC.64 UR4, c[0x0][0xae0] ;  /* 0x0002b80000047ab9 */ /* 0x000fe20000000a00 */
[----:B------:R-:W-:Y:S02]  /*18cf0*/  IMAD.MOV R8, RZ, RZ, -R9 ;  /* 0x000000ffff087224 */ /* 0x000fe400078e0a09 */
[----:B------:R-:W-:Y:S02]  /*18d00*/  IMAD.IADD R5, R5, 0x1, R11 ;  /* 0x0000000105057824 */ /* 0x000fe400078e020b */
[----:B------:R-:W-:Y:S02]  /*18d10*/  IMAD R6, R3, UR4, RZ ;  /* 0x0000000403067c24 */ /* 0x000fe4000f8e02ff */
[----:B------:R-:W-:Y:S02]  /*18d20*/  IMAD R157, R157, R8, R10 ;  /* 0x000000089d9d7224 */ /* 0x000fe400078e020a */
[----:B------:R-:W-:-:S04]  /*18d30*/  IMAD.WIDE.U32 R4, R9, UR4, R4 ;  /* 0x0000000409047c25 */ /* 0x000fc8000f8e0004 */
[----:B------:R-:W-:Y:S01]  /*18d40*/  IMAD R9, R9, UR5, R6 ;  /* 0x0000000509097c24 */ /* 0x000fe2000f8e0206 */
[----:B------:R-:W-:Y:S01]  /*18d50*/  SHF.R.S32.HI R6, RZ, 0x1f, R157 ;  /* 0x0000001fff067819 */ /* 0x000fe2000001149d */
[----:B------:R-:W-:Y:S02]  /*18d60*/  ULDC.64 UR4, c[0x0][0xad8] ;  /* 0x0002b60000047ab9 */ /* 0x000fe40000000a00 */
[----:B------:R-:W-:Y:S02]  /*18d70*/  IMAD.IADD R5, R5, 0x1, R9 ;  /* 0x0000000105057824 */ /* 0x000fe400078e0209 */
[----:B------:R-:W-:Y:S02]  /*18d80*/  IMAD R6, R6, UR4, RZ ;  /* 0x0000000406067c24 */ /* 0x000fe4000f8e02ff */
[----:B------:R-:W-:Y:S02]  /*18d90*/  VIADD R3, R19, 0x22820 ;  /* 0x0002282013037836 */ /* 0x000fe40000000000 */
[----:B------:R-:W-:-:S04]  /*18da0*/  IMAD.WIDE.U32 R4, R157, UR4, R4 ;  /* 0x000000049d047c25 */ /* 0x000fc8000f8e0004 */
[----:B------:R-:W-:Y:S01]  /*18db0*/  IMAD R21, R157, UR5, R6 ;  /* 0x000000059d157c24 */ /* 0x000fe2000f8e0206 */
[----:B------:R-:W-:Y:S01]  /*18dc0*/  ULDC.64 UR4, c[0x0][0xa80] ;  /* 0x0002a00000047ab9 */ /* 0x000fe20000000a00 */
[----:B------:R-:W-:Y:S02]  /*18dd0*/  PRMT R3, RZ, 0x654, R3 ;  /* 0x00000654ff037816 */ /* 0x000fe40000000003 */
[----:B------:R-:W-:Y:S01]  /*18de0*/  IMAD.IADD R21, R5, 0x1, R21 ;  /* 0x0000000105157824 */ /* 0x000fe200078e0215 */
[C---:B------:R-:W-:Y:S01]  /*18df0*/  LEA R20, P0, R4.reuse, UR4, 0x1 ;  /* 0x0000000404147c11 */ /* 0x040fe2000f8008ff */
[----:B------:R-:W-:Y:S01]  /*18e00*/  UMOV UR4, 0xffffffff ;  /* 0xffffffff00047882 */ /* 0x000fe20000000000 */
[----:B--2---:R0:W-:Y:S02]  /*18e10*/  SYNCS.ARRIVE.TRANS64.RED.A1T0 RZ, [R3+URZ], RZ ;  /* 0x000000ff03ff79a7 */ /* 0x0041e4000810043f */
[----:B------:R-:W-:Y:S01]  /*18e20*/  LEA.HI.X R21, R4, UR5, R21, 0x1, P0 ;  /* 0x0000000504157c11 */ /* 0x000fe200080f0c15 */
[----:B------:R-:W-:Y:S08]  /*18e30*/  BRA.DIV UR4, `(.L_x_2843) ;  /* 0x000000d204647947 */ /* 0x000ff0000b800000 */
[----:B0-----:R0:W1:Y:S04]  /*18e40*/  SHFL.IDX PT, R3, R21, RZ, 0x181f ;  /* 0x00181fff15037589 */ /* 0x00106800000e0000 */
[----:B------:R0:W2:Y:S02]  /*18e50*/  SHFL.IDX PT, R14, R20, RZ, 0x181f ;  /* 0x00181fff140e7589 */ /* 0x0000a400000e0000 */
.L_x_3085:
[----:B------:R-:W-:Y:S01]  /*18e60*/  IMAD.IADD R209, R7, 0x1, R209 ;  /* 0x0000000107d17824 */ /* 0x000fe200078e02d1 */
        /* <DEDUP_REMOVED lines=14> */
[-C--:B------:R-:W-:Y:S02]  /*18f50*/  @!P2 LEA R6, P4, R223, R14.reuse, 0x1 ;  /* 0x0000000edf06a211 */ /* 0x080fe400078808ff */
[----:B-1----:R-:W-:Y:S02]  /*18f60*/  @!P3 LEA.HI.X R5, R208, R3, R8, 0x1, P5 ;  /* 0x00000003d005b211 */ /* 0x002fe400028f0c08 */
[----:B------:R-:W-:-:S02]  /*18f70*/  @!P1 LEA R8, P5, R222, R14, 0x1 ;  /* 0x0000000ede089211 */ /* 0x000fc400078a08ff */
[-C--:B------:R-:W-:Y:S01]  /*18f80*/  @!P2 LEA.HI.X R7, R223, R3.reuse, R10, 0x1, P4 ;  /* 0x00000003df07a211 */ /* 0x080fe200020f0c0a */
        /* <DEDUP_REMOVED lines=8> */
.L_x_2845:
[----:B------:R-:W-:Y:S05]  /*19010*/  BSYNC B1 ;  /* 0x0000000000017941 */ /* 0x000fea0003800000 */
.L_x_2844:
[----:B------:R-:W-:Y:S01]  /*19020*/  UMOV UR4, 0xffffffff ;  /* 0xffffffff00047882 */ /* 0x000fe20000000000 */
[----:B---3-5:R-:W-:Y:S02]  /*19030*/  SHF.R.S32.HI R24, RZ, 0x1f, R88 ;  /* 0x0000001fff187819 */ /* 0x028fe40000011458 */
[----:B------:R-:W-:Y:S05]  /*19040*/  BRA.DIV UR4, `(.L_x_2846) ;  /* 0x000000d204147947 */ /* 0x000fea000b800000 */
[----:B-1----:R1:W3:Y:S04]  /*19050*/  SHFL.IDX PT, R3, R21, 0x1, 0x181f ;  /* 0x00381f0015037f89 */ /* 0x0022e800000e0000 */
[----:B--2---:R1:W2:Y:S02]  /*19060*/  SHFL.IDX PT, R14, R20, 0x1, 0x181f ;  /* 0x00381f00140e7f89 */ /* 0x0042a400000e0000 */
.L_x_3089:
        /* <DEDUP_REMOVED lines=13> */
[CC--:B------:R-:W-:Y:S02]  /*19140*/  @!P2 LEA R6, P4, R223.reuse, R14.reuse, 0x1 ;  /* 0x0000000edf06a211 */ /* 0x0c0fe400078808ff */
[-C--:B---3--:R-:W-:Y:S02]  /*19150*/  @!P3 LEA.HI.X R5, R208, R3.reuse, R8, 0x1, P5 ;  /* 0x00000003d005b211 */ /* 0x088fe400028f0c08 */
[-C--:B------:R-:W-:Y:S02]  /*19160*/  @!P1 LEA R8, P5, R222, R14.reuse, 0x1 ;  /* 0x0000000ede089211 */ /* 0x080fe400078a08ff */
        /* <DEDUP_REMOVED lines=8> */
.L_x_2848:
[----:B------:R-:W-:Y:S05]  /*191f0*/  BSYNC B1 ;  /* 0x0000000000017941 */ /* 0x000fea0003800000 */
.L_x_2847:
[----:B------:R-:W-:-:S03]  /*19200*/  UMOV UR4, 0xffffffff ;  /* 0xffffffff00047882 */ /* 0x000fc60000000000 */
[----:B------:R-:W-:Y:S05]  /*19210*/  BRA.DIV UR4, `(.L_x_2849) ;  /* 0x000000ce04e87947 */ /* 0x000fea000b800000 */
[----:B---3--:R3:W0:Y:S04]  /*19220*/  SHFL.IDX PT, R3, R21, 0x2, 0x181f ;  /* 0x00581f0015037f89 */ /* 0x00862800000e0000 */
[----:B--2---:R3:W2:Y:S02]  /*19230*/  SHFL.IDX PT, R14, R20, 0x2, 0x181f ;  /* 0x00581f00140e7f89 */ /* 0x0046a400000e0000 */
.L_x_3093:
        /* <DEDUP_REMOVED lines=14> */
[-C--:B0-----:R-:W-:Y:S02]  /*19320*/  @!P3 LEA.HI.X R9, R208, R3.reuse, R4, 0x1, P5 ;  /* 0x00000003d009b211 */ /* 0x081fe400028f0c04 */
        /* <DEDUP_REMOVED lines=9> */
.L_x_2851:
[----:B------:R-:W-:Y:S05]  /*193c0*/  BSYNC B1 ;  /* 0x0000000000017941 */ /* 0x000fea0003800000 */
.L_x_2850:
[----:B------:R-:W-:-:S03]  /*193d0*/  UMOV UR4, 0xffffffff ;  /* 0xffffffff00047882 */ /* 0x000fc60000000000 */
[----:B------:R-:W-:Y:S05]  /*193e0*/  BRA.DIV UR4, `(.L_x_2852) ;  /* 0x000000ce04bc7947 */ /* 0x000fea000b800000 */
[----:B0-----:R0:W0:Y:S04]  /*193f0*/  SHFL.IDX PT, R3, R21, 0x3, 0x181f ;  /* 0x00781f0015037f89 */ /* 0x00102800000e0000 */
[----:B--2-4-:R2:W4:Y:S02]  /*19400*/  SHFL.IDX PT, R14, R20, 0x3, 0x181f ;  /* 0x00781f00140e7f89 */ /* 0x01452400000e0000 */
.L_x_3097:
[----:B------:R-:W-:-:S05]  /*19410*/  VIADD R5, R209, 0x60 ;  /* 0x00000060d1057836 */ /* 0x000fca0000000000 */
        /* <DEDUP_REMOVED lines=9> */
[-C--:B----4-:R-:W-:Y:S02]  /*194b0*/  @!P3 LEA R4, P0, R208, R14.reuse, 0x1 ;  /* 0x0000000ed004b211 */ /* 0x090fe400078008ff */
[CC--:B------:R-:W-:Y:S02]  /*194c0*/  @!P4 LEA R6, P1, R223.reuse, R14.reuse, 0x1 ;  /* 0x0000000edf06c211 */ /* 0x0c0fe400078208ff */
        /* <DEDUP_REMOVED lines=13> */
.L_x_2842:
[----:B0-----:R-:W0:Y:S01]  /*195a0*/  @P1 LDC R9, c[0x0][0xbec] ;  /* 0x0002fb00ff091b82 */ /* 0x001e220000000800 */
[----:B------:R-:W-:Y:S01]  /*195b0*/  ULDC.64 UR4, c[0x0][0xb08] ;  /* 0x0002c20000047ab9 */ /* 0x000fe20000000a00 */
[----:B------:R-:W-:Y:S02]  /*195c0*/  IMAD.MOV.U32 R3, RZ, RZ, R152 ;  /* 0x000000ffff037224 */ /* 0x000fe400078e0098 */
[----:B------:R-:W-:-:S04]  /*195d0*/  IMAD R5, R5, UR4, RZ ;  /* 0x0000000405057c24 */ /* 0x000fc8000f8e02ff */
[----:B------:R-:W1:Y:S01]  /*195e0*/  @P1 LDC R8, c[0x0][0xbf0] ;  /* 0x0002fc00ff081b82 */ /* 0x000e620000000800 */
[----:B0-----:R-:W-:-:S05]  /*195f0*/  @P1 IMAD.HI.U32 R9, R152, R9, RZ ;  /* 0x0000000998091227 */ /* 0x001fca00078e00ff */
[----:B-1----:R-:W-:Y:S01]  /*19600*/  @P1 SHF.R.U32.HI R3, RZ, R8, R9 ;  /* 0x00000008ff031219 */ /* 0x002fe20000011609 */
[C---:B------:R-:W-:Y:S01]  /*19610*/  IMAD R8, R4.reuse, UR5, R5 ;  /* 0x0000000504087c24 */ /* 0x040fe2000f8e0205 */
[----:B------:R-:W-:Y:S01]  /*19620*/  SHF.R.S32.HI R9, RZ, 0x1f, R6 ;  /* 0x0000001fff097819 */ /* 0x000fe20000011406 */
[----:B------:R-:W-:Y:S01]  /*19630*/  IMAD.WIDE.U32 R4, R4, UR4, RZ ;  /* 0x0000000404047c25 */ /* 0x000fe2000f8e00ff */
[----:B------:R-:W-:-:S03]  /*19640*/  ULDC.64 UR4, c[0x0][0xb38] ;  /* 0x0002ce0000047ab9 */ /* 0x000fc60000000a00 */
        /* <DEDUP_REMOVED lines=8> */
[--C-:B------:R-:W-:Y:S02]  /*196d0*/  IMAD.MOV R6, RZ, RZ, -R3.reuse ;  /* 0x000000ffff067224 */ /* 0x100fe400078e0a03 */
        /* <DEDUP_REMOVED lines=26> */
.L_x_3100:
        /* <DEDUP_REMOVED lines=22> */
[----:B-1----:R-:W-:Y:S01]  /*199e0*/  @!P1 LEA R4, P2, R12, R11, 0x2 ;  /* 0x0000000b0c049211 */ /* 0x002fe200078410ff */
[----:B------:R-:W-:-:S03]  /*199f0*/  VIADD R24, R205, 0xa0 ;  /* 0x000000a0cd187836 */ /* 0x000fc60000000000 */
[----:B------:R-:W-:Y:S01]  /*19a00*/  @!P1 LEA.HI.X R5, R12, R10, R13, 0x2, P2 ;  /* 0x0000000a0c059211 */ /* 0x000fe200010f140d */
[C---:B------:R-:W-:Y:S01]  /*19a10*/  VIADD R13, R205.reuse, 0x10 ;  /* 0x00000010cd0d7836 */ /* 0x040fe20000000000 */
[----:B------:R-:W-:Y:S01]  /*19a20*/  SHF.R.S32.HI R24, RZ, 0x1f, R24 ;  /* 0x0000001fff187819 */ /* 0x000fe20000011418 */
        /* <DEDUP_REMOVED lines=13> */
[----:B------:R-:W-:Y:S01]  /*19b00*/  VIADD R13, R205, 0x20 ;  /* 0x00000020cd0d7836 */ /* 0x000fe20000000000 */
        /* <DEDUP_REMOVED lines=104> */
[C---:B------:R-:W-:Y:S01]  /*1a190*/  VIADD R15, R205.reuse, 0xa8 ;  /* 0x000000a8cd0f7836 */ /* 0x040fe20000000000 */
        /* <DEDUP_REMOVED lines=10> */
[-C--:B------:R-:W-:Y:S01]  /*1a240*/  @!P0 LEA.HI.X R5, R21, R10.reuse, R24, 0x2, P3 ;  /* 0x0000000a15058211 */ /* 0x080fe200018f1418 */
[C---:B------:R-:W-:Y:S02]  /*1a250*/  VIADD R24, R205.reuse, 0xb0 ;  /* 0x000000b0cd187836 */ /* 0x040fe40000000000 */
[C---:B------:R-:W-:Y:S01]  /*1a260*/  VIADD R21, R205.reuse, 0xd0 ;  /* 0x000000d0cd157836 */ /* 0x040fe20000000000 */
[C---:B--2---:R-:W-:Y:S01]  /*1a270*/  @!P2 LEA R8, P5, R14.reuse, R11, 0x2 ;  /* 0x0000000b0e08a211 */ /* 0x044fe200078a10ff */
[----:B------:R1:W-:Y:S01]  /*1a280*/  @!P0 ST.E.64 desc[UR38][R4.64], R104 ;  /* 0x0000006804008985 */ /* 0x0003e2000c101b26 */
[----:B------:R-:W-:Y:S02]  /*1a290*/  SHF.R.S32.HI R24, RZ, 0x1f, R24 ;  /* 0x0000001fff187819 */ /* 0x000fe40000011418 */
[----:B------:R-:W-:Y:S01]  /*1a2a0*/  @!P2 LEA.HI.X R9, R14, R10, R15, 0x2, P5 ;  /* 0x0000000a0e09a211 */ /* 0x000fe200028f140f */
[C---:B------:R-:W-:Y:S01]  /*1a2b0*/  VIADD R14, R205.reuse, 0xc8 ;  /* 0x000000c8cd0e7836 */ /* 0x040fe20000000000 */
[----:B------:R-:W-:Y:S01]  /*1a2c0*/  ISETP.GE.AND P0, PT, R12, UR4, PT ;  /* 0x000000040c007c0c */ /* 0x000fe2000bf06270 */
[----:B------:R-:W-:-:S02]  /*1a2d0*/  VIADD R15, R205, 0xb8 ;  /* 0x000000b8cd0f7836 */ /* 0x000fc40000000000 */
[----:B------:R2:W-:Y:S01]  /*1a2e0*/  @!P2 ST.E.64 desc[UR38][R8.64], R108 ;  /* 0x0000006c0800a985 */ /* 0x0005e2000c101b26 */
[----:B------:R-:W-:Y:S02]  /*1a2f0*/  ISETP.GE.AND P2, PT, R14, UR4, PT ;  /* 0x000000040e007c0c */ /* 0x000fe4000bf46270 */
[----:B------:R-:W-:Y:S02]  /*1a300*/  SHF.R.S32.HI R15, RZ, 0x1f, R15 ;  /* 0x0000001fff0f7819 */ /* 0x000fe4000001140f */
[----:B-1----:R-:W-:-:S04]  /*1a310*/  @!P4 LEA R4, P3, R20, R11, 0x2 ;  /* 0x0000000b1404c211 */ /* 0x002fc800078610ff */
[-C--:B------:R-:W-:Y:S01]  /*1a320*/  @!P4 LEA.HI.X R5, R20, R10.reuse, R24, 0x2, P3 ;  /* 0x0000000a1405c211 */ /* 0x080fe200018f1418 */
[----:B------:R-:W-:Y:S01]  /*1a330*/  VIADD R24, R205, 0xc8 ;  /* 0x000000c8cd187836 */ /* 0x000fe20000000000 */
[----:B------:R-:W-:Y:S01]  /*1a340*/  ISETP.GE.AND P3, PT, R21, UR4, PT ;  /* 0x0000000415007c0c */ /* 0x000fe2000bf66270 */
[----:B------:R-:W-:Y:S01]  /*1a350*/  VIADD R20, R205, 0xd8 ;  /* 0x000000d8cd147836 */ /* 0x000fe20000000000 */
[C---:B--2---:R-:W-:Y:S01]  /*1a360*/  @!P1 LEA R8, P5, R13.reuse, R11, 0x2 ;  /* 0x0000000b0d089211 */ /* 0x044fe200078a10ff */
[----:B------:R1:W-:Y:S01]  /*1a370*/  @!P4 ST.E.64 desc[UR38][R4.64], R112 ;  /* 0x000000700400c985 */ /* 0x0003e2000c101b26 */
[----:B------:R-:W-:Y:S02]  /*1a380*/  SHF.R.S32.HI R24, RZ, 0x1f, R24 ;  /* 0x0000001fff187819 */ /* 0x000fe40000011418 */
[----:B------:R-:W-:Y:S01]  /*1a390*/  @!P1 LEA.HI.X R9, R13, R10, R15, 0x2, P5 ;  /* 0x0000000a0d099211 */ /* 0x000fe200028f140f */
[C---:B------:R-:W-:Y:S02]  /*1a3a0*/  VIADD R13, R205.reuse, 0xc0 ;  /* 0x000000c0cd0d7836 */ /* 0x040fe40000000000 */
[----:B------:R-:W-:-:S02]  /*1a3b0*/  VIADD R15, R205, 0xe0 ;  /* 0x000000e0cd0f7836 */ /* 0x000fc40000000000 */
        /* <DEDUP_REMOVED lines=8> */
[----:B------:R-:W-:Y:S02]  /*1a440*/  ISETP.GE.AND P0, PT, R15, UR4, PT ;  /* 0x000000040f007c0c */ /* 0x000fe4000bf06270 */
[----:B------:R-:W-:Y:S01]  /*1a450*/  @!P2 LEA.HI.X R9, R14, R10, R24, 0x2, P5 ;  /* 0x0000000a0e09a211 */ /* 0x000fe200028f1418 */
[C---:B------:R-:W-:Y:S02]  /*1a460*/  VIADD R24, R205.reuse, 0xd0 ;  /* 0x000000d0cd187836 */ /* 0x040fe40000000000 */
[----:B------:R-:W-:-:S02]  /*1a470*/  VIADD R14, R205, 0xe8 ;  /* 0x000000e8cd0e7836 */ /* 0x000fc40000000000 */
[----:B------:R2:W-:Y:S01]  /*1a480*/  @!P2 ST.E.64 desc[UR38][R8.64], R124 ;  /* 0x0000007c0800a985 */ /* 0x0005e2000c101b26 */
[----:B------:R-:W-:Y:S02]  /*1a490*/  SHF.R.S32.HI R24, RZ, 0x1f, R24 ;  /* 0x0000001fff187819 */ /* 0x000fe40000011418 */
[----:B------:R-:W-:Y:S02]  /*1a4a0*/  ISETP.GE.AND P2, PT, R237, UR4, PT ;  /* 0x00000004ed007c0c */ /* 0x000fe4000bf46270 */
[----:B------:R-:W-:Y:S01]  /*1a4b0*/  @!P3 LEA.HI.X R13, R21, R10, R24, 0x2, P4 ;  /* 0x0000000a150db211 */ /* 0x000fe200020f1418 */
[----:B------:R-:W-:Y:S01]  /*1a4c0*/  VIADD R21, R205, 0xd8 ;  /* 0x000000d8cd157836 */ /* 0x000fe20000000000 */
[----:B-1----:R-:W-:Y:S02]  /*1a4d0*/  @!P1 LEA R4, P5, R20, R11, 0x2 ;  /* 0x0000000b14049211 */ /* 0x002fe400078a10ff */
[----:B------:R-:W-:Y:S01]  /*1a4e0*/  ISETP.GE.AND P4, PT, R14, UR4, PT ;  /* 0x000000040e007c0c */ /* 0x000fe2000bf86270 */
[----:B------:R1:W-:Y:S01]  /*1a4f0*/  @!P3 ST.E.64 desc[UR38][R12.64], R128 ;  /* 0x000000800c00b985 */ /* 0x0003e2000c101b26 */
[----:B------:R-:W-:-:S02]  /*1a500*/  SHF.R.S32.HI R21, RZ, 0x1f, R21 ;  /* 0x0000001fff157819 */ /* 0x000fc40000011415 */
[----:B------:R-:W-:Y:S02]  /*1a510*/  ISETP.GE.AND P3, PT, R236, UR4, PT ;  /* 0x00000004ec007c0c */ /* 0x000fe4000bf66270 */
[----:B------:R-:W-:Y:S01]  /*1a520*/  @!P1 LEA.HI.X R5, R20, R10, R21, 0x2, P5 ;  /* 0x0000000a14059211 */ /* 0x000fe200028f1415 */
[----:B------:R-:W-:Y:S01]  /*1a530*/  VIADD R20, R205, 0xe0 ;  /* 0x000000e0cd147836 */ /* 0x000fe20000000000 */
[-C--:B--2---:R-:W-:Y:S02]  /*1a540*/  @!P0 LEA R8, P5, R15, R11.reuse, 0x2 ;  /* 0x0000000b0f088211 */ /* 0x084fe400078a10ff */
[----:B------:R-:W-:Y:S01]  /*1a550*/  SHF.R.S32.HI R21, RZ, 0x1f, R237 ;  /* 0x0000001fff157819 */ /* 0x000fe200000114ed */
[----:B------:R2:W-:Y:S01]  /*1a560*/  @!P1 ST.E.64 desc[UR38][R4.64], R132 ;  /* 0x0000008404009985 */ /* 0x0005e2000c101b26 */
[----:B------:R-:W-:Y:S02]  /*1a570*/  SHF.R.S32.HI R20, RZ, 0x1f, R20 ;  /* 0x0000001fff147819 */ /* 0x000fe40000011414 */
[----:B-1----:R-:W-:-:S02]  /*1a580*/  @!P4 LEA R12, P1, R14, R11, 0x2 ;  /* 0x0000000b0e0cc211 */ /* 0x002fc400078210ff */
[----:B------:R-:W-:Y:S01]  /*1a590*/  @!P0 LEA.HI.X R9, R15, R10, R20, 0x2, P5 ;  /* 0x0000000a0f098211 */ /* 0x000fe200028f1414 */
[----:B------:R-:W-:Y:S01]  /*1a5a0*/  VIADD R15, R205, 0xe8 ;  /* 0x000000e8cd0f7836 */ /* 0x000fe20000000000 */
[----:B------:R-:W-:-:S03]  /*1a5b0*/  SHF.R.S32.HI R20, RZ, 0x1f, R236 ;  /* 0x0000001fff147819 */ /* 0x000fc600000114ec */
[----:B------:R3:W-:Y:S01]  /*1a5c0*/  @!P0 ST.E.64 desc[UR38][R8.64], R136 ;  /* 0x0000008808008985 */ /* 0x0007e2000c101b26 */
[----:B------:R-:W-:Y:S02]  /*1a5d0*/  SHF.R.S32.HI R15, RZ, 0x1f, R15 ;  /* 0x0000001fff0f7819 */ /* 0x000fe4000001140f */
[CC--:B--2---:R-:W-:Y:S02]  /*1a5e0*/  @!P2 LEA R4, P5, R237.reuse, R11.reuse, 0x2 ;  /* 0x0000000bed04a211 */ /* 0x0c4fe400078a10ff */
[-C--:B------:R-:W-:Y:S02]  /*1a5f0*/  @!P4 LEA.HI.X R13, R14, R10.reuse, R15, 0x2, P1 ;  /* 0x0000000a0e0dc211 */ /* 0x080fe400008f140f */
[C---:B------:R-:W-:Y:S02]  /*1a600*/  @!P3 LEA R14, P1, R236.reuse, R11, 0x2 ;  /* 0x0000000bec0eb211 */ /* 0x040fe400078210ff */
[-C--:B------:R-:W-:Y:S01]  /*1a610*/  @!P2 LEA.HI.X R5, R237, R10.reuse, R21, 0x2, P5 ;  /* 0x0000000aed05a211 */ /* 0x080fe200028f1415 */
[----:B------:R3:W-:Y:S01]  /*1a620*/  @!P4 ST.E.64 desc[UR38][R12.64], R140 ;  /* 0x0000008c0c00c985 */ /* 0x0007e2000c101b26 */
[----:B------:R-:W-:-:S03]  /*1a630*/  @!P3 LEA.HI.X R15, R236, R10, R20, 0x2, P1 ;  /* 0x0000000aec0fb211 */ /* 0x000fc600008f1414 */
[----:B------:R3:W-:Y:S04]  /*1a640*/  @!P2 ST.E.64 desc[UR38][R4.64], R144 ;  /* 0x000000900400a985 */ /* 0x0007e8000c101b26 */
[----:B------:R3:W-:Y:S02]  /*1a650*/  @!P3 ST.E.64 desc[UR38][R14.64], R148 ;  /* 0x000000940e00b985 */ /* 0x0007e4000c101b26 */
.L_x_2856:
[----:B------:R-:W-:Y:S05]  /*1a660*/  BSYNC B1 ;  /* 0x0000000000017941 */ /* 0x000fea0003800000 */
.L_x_2855:
[----:B------:R-:W-:-:S03]  /*1a670*/  UMOV UR4, 0xffffffff ;  /* 0xffffffff00047882 */ /* 0x000fc60000000000 */
[----:B------:R-:W-:Y:S05]  /*1a680*/  BRA.DIV UR4, `(.L_x_2857) ;  /* 0x000000be04947947 */ /* 0x000fea000b800000 */
[----:B-1----:R1:W4:Y:S04]  /*1a690*/  SHFL.IDX PT, R10, R6, 0x1, 0x1c1f ;  /* 0x003c1f00060a7f89 */ /* 0x00232800000e0000 */
[----:B---3--:R1:W3:Y:S02]  /*1a6a0*/  SHFL.IDX PT, R14, R3, 0x1, 0x1c1f ;  /* 0x003c1f00030e7f89 */ /* 0x0082e400000e0000 */
.L_x_3104:
[----:B------:R-:W-:-:S13]  /*1a6b0*/  ISETP.GE.AND P0, PT, R7, R0, PT ;  /* 0x000000000700720c */ /* 0x000fda0003f06270 */
[----:B------:R-:W-:Y:S05]  /*1a6c0*/  @P0 BRA `(.L_x_2853) ;  /* 0x0000001c00480947 */ /* 0x000fea0003800000 */
[----:B------:R-:W-:Y:S01]  /*1a6d0*/  ULDC UR4, c[0x0][0xac8] ;  /* 0x0002b20000047ab9 */ /* 0x000fe20000000800 */
[C---:B------:R-:W-:Y:S01]  /*1a6e0*/  VIADD R9, R205.reuse, 0x8 ;  /* 0x00000008cd097836 */ /* 0x040fe20000000000 */
[C---:B------:R-:W-:Y:S01]  /*1a6f0*/  ISETP.GE.AND P2, PT, R205.reuse, UR4, PT ;  /* 0x00000004cd007c0c */ /* 0x040fe2000bf46270 */
[C---:B01----:R-:W-:Y:S02]  /*1a700*/  VIADD R3, R205.reuse, 0x10 ;  /* 0x00000010cd037836 */ /* 0x043fe40000000000 */
[----:B------:R-:W-:Y:S01]  /*1a710*/  VIADD R12, R205, 0x18 ;  /* 0x00000018cd0c7836 */ /* 0x000fe20000000000 */
[----:B------:R-:W-:Y:S01]  /*1a720*/  ISETP.GE.AND P3, PT, R9, UR4, PT ;  /* 0x0000000409007c0c */ /* 0x000fe2000bf66270 */
[----:B------:R-:W-:Y:S01]  /*1a730*/  VIADD R13, R205, 0x8 ;  /* 0x00000008cd0d7836 */ /* 0x000fe20000000000 */
[----:B------:R-:W-:Y:S01]  /*1a740*/  ISETP.GE.AND P1, PT, R3, UR4, PT ;  /* 0x0000000403007c0c */ /* 0x000fe2000bf26270 */
[C---:B------:R-:W-:Y:S01]  /*1a750*/  VIADD R8, R205.reuse, 0x20 ;  /* 0x00000020cd087836 */ /* 0x040fe20000000000 */
[----:B------:R-:W-:Y:S01]  /*1a760*/  ISETP.GE.AND P0, PT, R12, UR4, PT ;  /* 0x000000040c007c0c */ /* 0x000fe2000bf06270 */
[C---:B--2---:R-:W-:Y:S01]  /*1a770*/  VIADD R11, R205.reuse, 0x10 ;  /* 0x00000010cd0b7836 */ /* 0x044fe20000000000 */
[----:B------:R-:W-:Y:S01]  /*1a780*/  SHF.R.S32.HI R13, RZ, 0x1f, R13 ;  /* 0x0000001fff0d7819 */ /* 0x000fe2000001140d */
[----:B------:R-:W-:-:S02]  /*1a790*/  VIADD R24, R205, 0x68 ;  /* 0x00000068cd187836 */ /* 0x000fc40000000000 */
[----:B---3--:R-:W-:Y:S01]  /*1a7a0*/  @!P2 IMAD.MOV.U32 R4, RZ, RZ, R14 ;  /* 0x000000ffff04a224 */ /* 0x008fe200078e000e */
[----:B------:R-:W-:Y:S01]  /*1a7b0*/  SHF.R.S32.HI R11, RZ, 0x1f, R11 ;  /* 0x0000001fff0b7819 */ /* 0x000fe2000001140b */
[----:B----4-:R-:W-:Y:S02]  /*1a7c0*/  @!P2 IMAD.MOV.U32 R5, RZ, RZ, R10 ;  /* 0x000000ffff05a224 */ /* 0x010fe400078e000a */
[----:B------:R-:W-:Y:S01]  /*1a7d0*/  @!P3 LEA R6, P4, R9, R14, 0x2 ;  /* 0x0000000e0906b211 */ /* 0x000fe200078810ff */
[C---:B------:R-:W-:Y:S02]  /*1a7e0*/  VIADD R15, R205.reuse, 0x58 ;  /* 0x00000058cd0f7836 */ /* 0x040fe40000000000 */
[----:B------:R-:W-:Y:S01]  /*1a7f0*/  @!P2 IMAD.WIDE R4, R205, 0x4, R4 ;  /* 0x00000004cd04a825 */ /* 0x000fe200078e0204 */
[----:B------:R-:W-:Y:S02]  /*1a800*/  @!P3 LEA.HI.X R7, R9, R10, R13, 0x2, P4 ;  /* 0x0000000a0907b211 */ /* 0x000fe400020f140d */
[----:B------:R-:W-:Y:S01]  /*1a810*/  SHF.R.S32.HI R15, RZ, 0x1f, R15 ;  /* 0x0000001fff0f7819 */ /* 0x000fe2000001140f */
[C---:B------:R-:W-:Y:S01]  /*1a820*/  VIADD R9, R205.reuse, 0x28 ;  /* 0x00000028cd097836 */ /* 0x040fe20000000000 */
[----:B------:R0:W-:Y:S01]  /*1a830*/  @!P2 ST.E.64 desc[UR38][R4.64], R26 ;  /* 0x0000001a0400a985 */ /* 0x0001e2000c101b26 */
[----:B------:R-:W-:Y:S01]  /*1a840*/  ISETP.GE.AND P2, PT, R8, UR4, PT ;  /* 0x0000000408007c0c */ /* 0x000fe2000bf46270 */
[----:B------:R-:W-:-:S02]  /*1a850*/  VIADD R13, R205, 0x18 ;  /* 0x00000018cd0d7836 */ /* 0x000fc40000000000 */
[----:B------:R1:W-:Y:S01]  /*1a860*/  @!P3 ST.E.64 desc[UR38][R6.64], R30 ;  /* 0x0000001e0600b985 */ /* 0x0003e2000c101b26 */
[----:B------:R-:W-:Y:S01]  /*1a870*/  ISETP.GE.AND P3, PT, R9, UR4, PT ;  /* 0x0000000409007c0c */ /* 0x000fe2000bf66270 */
[C---:B------:R-:W-:Y:S01]  /*1a880*/  VIADD R25, R205.reuse, 0x78 ;  /* 0x00000078cd197836 */ /* 0x040fe20000000000 */
[----:B------:R-:W-:Y:S01]  /*1a890*/  SHF.R.S32.HI R13, RZ, 0x1f, R13 ;  /* 0x0000001fff0d7819 */ /* 0x000fe2000001140d */
[C---:B------:R-:W-:Y:S02]  /*1a8a0*/  VIADD R28, R205.reuse, 0x68 ;  /* 0x00000068cd1c7836 */ /* 0x040fe40000000000 */
[----:B------:R-:W-:-:S03]  /*1a8b0*/  VIADD R29, R205, 0x98 ;  /* 0x00000098cd1d7836 */ /* 0x000fc60000000000 */
[----:B------:R-:W-:Y:S02]  /*1a8c0*/  SHF.R.S32.HI R28, RZ, 0x1f, R28 ;  /* 0x0000001fff1c7819 */ /* 0x000fe4000001141c */
[C---:B0-----:R-:W-:Y:S02]  /*1a8d0*/  @!P1 LEA R4, P5, R3.reuse, R14, 0x2 ;  /* 0x0000000e03049211 */ /* 0x041fe400078a10ff */
[----:B------:R-:W-:Y:S02]  /*1a8e0*/  SHF.R.S32.HI R29, RZ, 0x1f, R29 ;  /* 0x0000001fff1d7819 */ /* 0x000fe4000001141d */
[----:B------:R-:W-:Y:S01]  /*1a8f0*/  @!P1 LEA.HI.X R5, R3, R10, R11, 0x2, P5 ;  /* 0x0000000a03059211 */ /* 0x000fe200028f140b */
[C---:B------:R-:W-:Y:S01]  /*1a900*/  VIADD R3, R205.reuse, 0x30 ;  /* 0x00000030cd037836 */ /* 0x040fe20000000000 */
[----:B-1----:R-:W-:Y:S01]  /*1a910*/  @!P0 LEA R6, P4, R12, R14, 0x2 ;  /* 0x0000000e0c068211 */ /* 0x002fe200078810ff */
[----:B------:R-:W-:Y:S02]  /*1a920*/  VIADD R11, R205, 0x20 ;  /* 0x00000020cd0b7836 */ /* 0x000fe40000000000 */
[----:B------:R0:W-:Y:S01]  /*1a930*/  @!P1 ST.E.64 desc[UR38][R4.64], R34 ;  /* 0x0000002204009985 */ /* 0x0001e2000c101b26 */
[----:B------:R-:W-:-:S02]  /*1a940*/  ISETP.GE.AND P1, PT, R3, UR4, PT ;  /* 0x0000000403007c0c */ /* 0x000fc4000bf26270 */
[----:B------:R-:W-:Y:S02]  /*1a950*/  SHF.R.S32.HI R11, RZ, 0x1f, R11 ;  /* 0x0000001fff0b7819 */ /* 0x000fe4000001140b */
[----:B------:R-:W-:Y:S01]  /*1a960*/  @!P0 LEA.HI.X R7, R12, R10, R13, 0x2, P4 ;  /* 0x0000000a0c078211 */ /* 0x000fe200020f140d */
[C---:B------:R-:W-:Y:S02]  /*1a970*/  VIADD R12, R205.reuse, 0x38 ;  /* 0x00000038cd0c7836 */ /* 0x040fe40000000000 */
[----:B------:R-:W-:Y:S02]  /*1a980*/  VIADD R13, R205, 0x28 ;  /* 0x00000028cd0d7836 */ /* 0x000fe40000000000 */
[----:B------:R1:W-:Y:S01]  /*1a990*/  @!P0 ST.E.64 desc[UR38][R6.64], R38 ;  /* 0x0000002606008985 */ /* 0x0003e2000c101b26 */
[----:B------:R-:W-:Y:S02]  /*1a9a0*/  ISETP.GE.AND P0, PT, R12, UR4, PT ;  /* 0x000000040c007c0c */ /* 0x000fe4000bf06270 */
[----:B------:R-:W-:-:S02]  /*1a9b0*/  SHF.R.S32.HI R13, RZ, 0x1f, R13 ;  /* 0x0000001fff0d7819 */ /* 0x000fc4000001140d */
[----:B0-----:R-:W-:-:S04]  /*1a9c0*/  @!P2 LEA R4, P5, R8, R14, 0x2 ;  /* 0x0000000e0804a211 */ /* 0x001fc800078a10ff */
[----:B------:R-:W-:Y:S01]  /*1a9d0*/  @!P2 LEA.HI.X R5, R8, R10, R11, 0x2, P5 ;  /* 0x0000000a0805a211 */ /* 0x000fe200028f140b */
[C---:B------:R-:W-:Y:S02]  /*1a9e0*/  VIADD R8, R205.reuse, 0x40 ;  /* 0x00000040cd087836 */ /* 0x040fe40000000000 */
[----:B------:R-:W-:Y:S01]  /*1a9f0*/  VIADD R11, R205, 0x30 ;  /* 0x00000030cd0b7836 */ /* 0x000fe20000000000 */
[C---:B-1----:R-:W-:Y:S01]  /*1aa00*/  @!P3 LEA R6, P4, R9.reuse, R14, 0x2 ;  /* 0x0000000e0906b211 */ /* 0x042fe200078810ff */
        /* <DEDUP_REMOVED lines=9> */
[----:B0-----:R-:W-:-:S04]  /*1aaa0*/  @!P1 LEA R4, P5, R3, R14, 0x2 ;  /* 0x0000000e03049211 */ /* 0x001fc800078a10ff */
[----:B------:R-:W-:Y:S01]  /*1aab0*/  @!P1 LEA.HI.X R5, R3, R10, R11, 0x2, P5 ;  /* 0x0000000a03059211 */ /* 0x000fe200028f140b */
[C---:B------:R-:W-:Y:S02]  /*1aac0*/  VIADD R3, R205.reuse, 0x50 ;  /* 0x00000050cd037836 */ /* 0x040fe40000000000 */
[----:B------:R-:W-:Y:S01]  /*1aad0*/  VIADD R11, R205, 0x40 ;  /* 0x00000040cd0b7836 */ /* 0x000fe20000000000 */
[C---:B-1----:R-:W-:Y:S01]  /*1aae0*/  @!P0 LEA R6, P4, R12.reuse, R14, 0x2 ;  /* 0x0000000e0c068211 */ /* 0x042fe200078810ff */
        /* <DEDUP_REMOVED lines=12> */
[----:B------:R-:W-:Y:S01]  /*1abb0*/  VIADD R8, R205, 0x50 ;  /* 0x00000050cd087836 */ /* 0x000fe20000000000 */
[----:B-1----:R-:W-:Y:S01]  /*1abc0*/  @!P3 LEA R6, P4, R9, R14, 0x2 ;  /* 0x0000000e0906b211 */ /* 0x002fe200078810ff */
[----:B------:R0:W-:Y:S01]  /*1abd0*/  @!P2 ST.E.64 desc[UR38][R4.64], R58 ;  /* 0x0000003a0400a985 */ /* 0x0001e2000c101b26 */
[----:B------:R-:W-:Y:S02]  /*1abe0*/  ISETP.GE.AND P2, PT, R11, UR4, PT ;  /* 0x000000040b007c0c */ /* 0x000fe4000bf46270 */
[----:B------:R-:W-:Y:S01]  /*1abf0*/  @!P3 LEA.HI.X R7, R9, R10, R12, 0x2, P4 ;  /* 0x0000000a0907b211 */ /* 0x000fe200020f140c */
[----:B------:R-:W-:Y:S01]  /*1ac00*/  VIADD R12, R205, 0x60 ;  /* 0x00000060cd0c7836 */ /* 0x000fe20000000000 */
[----:B------:R-:W-:-:S03]  /*1ac10*/  SHF.R.S32.HI R8, RZ, 0x1f, R8 ;  /* 0x0000001fff087819 */ /* 0x000fc60000011408 */
[----:B------:R1:W-:Y:S01]  /*1ac20*/  @!P3 ST.E.64 desc[UR38][R6.64], R62 ;  /* 0x0000003e0600b985 */ /* 0x0003e2000c101b26 */
[----:B------:R-:W-:Y:S02]  /*1ac30*/  ISETP.GE.AND P3, PT, R24, UR4, PT ;  /* 0x0000000418007c0c */ /* 0x000fe4000bf66270 */
[----:B------:R-:W-:Y:S02]  /*1ac40*/  SHF.R.S32.HI R12, RZ, 0x1f, R12 ;  /* 0x0000001fff0c7819 */ /* 0x000fe4000001140c */
[----:B0-----:R-:W-:-:S04]  /*1ac50*/  @!P1 LEA R4, P5, R3, R14, 0x2 ;  /* 0x0000000e03049211 */ /* 0x001fc800078a10ff */
[----:B------:R-:W-:Y:S01]  /*1ac60*/  @!P1 LEA.HI.X R5, R3, R10, R8, 0x2, P5 ;  /* 0x0000000a03059211 */ /* 0x000fe200028f1408 */
[----:B------:R-:W-:Y:S01]  /*1ac70*/  VIADD R3, R205, 0x70 ;  /* 0x00000070cd037836 */ /* 0x000fe20000000000 */
[-C--:B------:R-:W-:Y:S02]  /*1ac80*/  @!P2 LEA R8, P5, R11, R14.reuse, 0x2 ;  /* 0x0000000e0b08a211 */ /* 0x080fe400078a10ff */
[----:B-1----:R-:W-:Y:S01]  /*1ac90*/  @!P0 LEA R6, P4, R13, R14, 0x2 ;  /* 0x0000000e0d068211 */ /* 0x002fe200078810ff */
        /* <DEDUP_REMOVED lines=9> */
[----:B------:R-:W-:Y:S01]  /*1ad30*/  @!P3 LEA.HI.X R13, R24, R10, R28, 0x2, P4 ;  /* 0x0000000a180db211 */ /* 0x000fe200020f141c */
[----:B------:R2:W-:Y:S01]  /*1ad40*/  @!P2 ST.E.64 desc[UR38][R8.64], R74 ;  /* 0x0000004a0800a985 */ /* 0x0005e2000c101b26 */
[----:B------:R-:W-:Y:S01]  /*1ad50*/  ISETP.GE.AND P2, PT, R11, UR4, PT ;  /* 0x000000040b007c0c */ /* 0x000fe2000bf46270 */
[C---:B------:R-:W-:Y:S01]  /*1ad60*/  VIADD R24, R205.reuse, 0x88 ;  /* 0x00000088cd187836 */ /* 0x040fe20000000000 */
[----:B------:R-:W-:Y:S01]  /*1ad70*/  SHF.R.S32.HI R15, RZ, 0x1f, R15 ;  /* 0x0000001fff0f7819 */ /* 0x000fe2000001140f */
[----:B------:R-:W-:Y:S01]  /*1ad80*/  VIADD R28, R205, 0x78 ;  /* 0x00000078cd1c7836 */ /* 0x000fe20000000000 */
[C---:B------:R-:W-:Y:S01]  /*1ad90*/  @!P1 LEA R20, P5, R3.reuse, R14, 0x2 ;  /* 0x0000000e03149211 */ /* 0x040fe200078a10ff */
[----:B------:R3:W-:Y:S01]  /*1ada0*/  @!P3 ST.E.64 desc[UR38][R12.64], R78 ;  /* 0x0000004e0c00b985 */ /* 0x0007e2000c101b26 */
[----:B------:R-:W-:Y:S02]  /*1adb0*/  ISETP.GE.AND P3, PT, R24, UR4, PT ;  /* 0x0000000418007c0c */ /* 0x000fe4000bf66270 */
[----:B------:R-:W-:Y:S01]  /*1adc0*/  @!P1 LEA.HI.X R21, R3, R10, R15, 0x2, P5 ;  /* 0x0000000a03159211 */ /* 0x000fe200028f140f */
[----:B------:R-:W-:Y:S01]  /*1add0*/  VIADD R3, R205, 0x90 ;  /* 0x00000090cd037836 */ /* 0x000fe20000000000 */
[----:B0-----:R-:W-:Y:S01]  /*1ade0*/  @!P0 LEA R4, P4, R25, R14, 0x2 ;  /* 0x0000000e19048211 */ /* 0x001fe200078810ff */
[----:B------:R-:W-:Y:S01]  /*1adf0*/  VIADD R15, R205, 0x80 ;  /* 0x00000080cd0f7836 */ /* 0x000fe20000000000 */
[----:B------:R-:W-:Y:S01]  /*1ae00*/  SHF.R.S32.HI R28, RZ, 0x1f, R28 ;  /* 0x0000001fff1c7819 */ /* 0x000fe2000001141c */
[----:B------:R0:W-:Y:S01]  /*1ae10*/  @!P1 ST.E.64 desc[UR38][R20.64], R82 ;  /* 0x0000005214009985 */ /* 0x0001e2000c101b26 */
[----:B------:R-:W-:-:S02]  /*1ae20*/  ISETP.GE.AND P1, PT, R3, UR4, PT ;  /* 0x0000000403007c0c */ /* 0x000fc4000bf26270 */
[----:B------:R-:W-:Y:S02]  /*1ae30*/  SHF.R.S32.HI R15, RZ, 0x1f, R15 ;  /* 0x0000001fff0f7819 */ /* 0x000fe4000001140f */
[----:B-1----:R-:W-:Y:S02]  /*1ae40*/  @!P2 LEA R6, P5, R11, R14, 0x2 ;  /* 0x0000000e0b06a211 */ /* 0x002fe400078a10ff */
[-C--:B------:R-:W-:Y:S01]  /*1ae50*/  @!P0 LEA.HI.X R5, R25, R10.reuse, R28, 0x2, P4 ;  /* 0x0000000a19058211 */ /* 0x080fe200020f141c */
[----:B------:R-:W-:Y:S01]  /*1ae60*/  VIADD R25, R205, 0x98 ;  /* 0x00000098cd197836 */ /* 0x000fe20000000000 */
[----:B------:R-:W-:Y:S01]  /*1ae70*/  @!P2 LEA.HI.X R7, R11, R10, R15, 0x2, P5 ;  /* 0x0000000a0b07a211 */ /* 0x000fe200028f140f */
[C---:B------:R-:W-:Y:S01]  /*1ae80*/  VIADD R28, R205.reuse, 0x88 ;  /* 0x00000088cd1c7836 */ /* 0x040fe20000000000 */
[----:B--2---:R-:W-:Y:S01]  /*1ae90*/  @!P3 LEA R8, P4, R24, R14, 0x2 ;  /* 0x0000000e1808b211 */ /* 0x004fe200078810ff */
[----:B------:R-:W-:Y:S01]  /*1aea0*/  VIADD R11, R205, 0xa0 ;  /* 0x000000a0cd0b7836 */ /* 0x000fe20000000000 */
[----:B------:R1:W-:Y:S01]  /*1aeb0*/  @!P0 ST.E.64 desc[UR38][R4.64], R86 ;  /* 0x0000005604008985 */ /* 0x0003e2000c101b26 */
[----:B------:R-:W-:Y:S01]  /*1aec0*/  ISETP.GE.AND P0, PT, R25, UR4, PT ;  /* 0x0000000419007c0c */ /* 0x000fe2000bf06270 */
[----:B------:R-:W-:Y:S01]  /*1aed0*/  VIADD R15, R205, 0x90 ;  /* 0x00000090cd0f7836 */ /* 0x000fe20000000000 */
[----:B------:R-:W-:Y:S01]  /*1aee0*/  SHF.R.S32.HI R28, RZ, 0x1f, R28 ;  /* 0x0000001fff1c7819 */ /* 0x000fe2000001141c */
[----:B------:R2:W-:Y:S01]  /*1aef0*/  @!P2 ST.E.64 desc[UR38][R6.64], R90 ;  /* 0x0000005a0600a985 */ /* 0x0005e2000c101b26 */
[----:B------:R-:W-:-:S02]  /*1af00*/  ISETP.GE.AND P2, PT, R11, UR4, PT ;  /* 0x000000040b007c0c */ /* 0x000fc4000bf46270 */
[----:B------:R-:W-:Y:S01]  /*1af10*/  @!P3 LEA.HI.X R9, R24, R10, R28, 0x2, P4 ;  /* 0x0000000a1809b211 */ /* 0x000fe200020f141c */
[C---:B------:R-:W-:Y:S01]  /*1af20*/  VIADD R28, R205.reuse, 0xa8 ;  /* 0x000000a8cd1c7836 */ /* 0x040fe20000000000 */
[----:B------:R-:W-:Y:S01]  /*1af30*/  SHF.R.S32.HI R15, RZ, 0x1f, R15 ;  /* 0x0000001fff0f7819 */ /* 0x000fe2000001140f */
[----:B------:R-:W-:Y:S01]  /*1af40*/  VIADD R24, R205, 0xa0 ;  /* 0x000000a0cd187836 */ /* 0x000fe20000000000 */
[C---:B---3--:R-:W-:Y:S01]  /*1af50*/  @!P1 LEA R12, P5, R3.reuse, R14, 0x2 ;  /* 0x0000000e030c9211 */ /* 0x048fe200078a10ff */
[----:B------:R3:W-:Y:S01]  /*1af60*/  @!P3 ST.E.64 desc[UR38][R8.64], R94 ;  /* 0x0000005e0800b985 */ /* 0x0007e2000c101b26 */
[----:B------:R-:W-:Y:S02]  /*1af70*/  ISETP.GE.AND P4, PT, R28, UR4, PT ;  /* 0x000000041c007c0c */ /* 0x000fe4000bf86270 */
[----:B------:R-:W-:Y:S01]  /*1af80*/  @!P1 LEA.HI.X R13, R3, R10, R15, 0x2, P5 ;  /* 0x0000000a030d9211 */ /* 0x000fe200028f140f */
[----:B------:R-:W-:Y:S01]  /*1af90*/  VIADD R15, R205, 0xb0 ;  /* 0x000000b0cd0f7836 */ /* 0x000fe20000000000 */
[-C--:B0-----:R-:W-:Y:S01]  /*1afa0*/  @!P0 LEA R20, P5, R25, R14.reuse, 0x2 ;  /* 0x0000000e19148211 */ /* 0x081fe200078a10ff */
[----:B------:R-:W-:Y:S01]  /*1afb0*/  VIADD R3, R205, 0xb8 ;  /* 0x000000b8cd037836 */ /* 0x000fe20000000000 */
[----:B------:R-:W-:Y:S01]  /*1afc0*/  SHF.R.S32.HI R24, RZ, 0x1f, R24 ;  /* 0x0000001fff187819 */ /* 0x000fe20000011418 */
[----:B------:R0:W-:Y:S01]  /*1afd0*/  @!P1 ST.E.64 desc[UR38][R12.64], R98 ;  /* 0x000000620c009985 */ /* 0x0001e2000c101b26 */
[----:B-1----:R-:W-:-:S02]  /*1afe0*/  @!P2 LEA R4, P1, R11, R14, 0x2 ;  /* 0x0000000e0b04a211 */ /* 0x002fc400078210ff */
[----:B------:R-:W-:Y:S02]  /*1aff0*/  ISETP.GE.AND P3, PT, R15, UR4, PT ;  /* 0x000000040f007c0c */ /* 0x000fe4000bf66270 */
[-C--:B------:R-:W-:Y:S01]  /*1b000*/  @!P0 LEA.HI.X R21, R25, R10.reuse, R29, 0x2, P5 ;  /* 0x0000000a19158211 */ /* 0x080fe200028f141d */
[----:B------:R-:W-:Y:S01]  /*1b010*/  VIADD R29, R205, 0xa8 ;  /* 0x000000a8cd1d7836 */ /* 0x000fe20000000000 */
[----:B------:R-:W-:Y:S01]  /*1b020*/  @!P2 LEA.HI.X R5, R11, R10, R24, 0x2, P1 ;  /* 0x0000000a0b05a211 */ /* 0x000fe200008f1418 */
[----:B------:R-:W-:Y:S01]  /*1b030*/  VIADD R25, R205, 0xc8 ;  /* 0x000000c8cd197836 */ /* 0x000fe20000000000 */
[----:B------:R-:W-:Y:S01]  /*1b040*/  ISETP.GE.AND P1, PT, R3, UR4, PT ;  /* 0x0000000403007c0c */ /* 0x000fe2000bf26270 */
[----:B------:R-:W-:Y:S01]  /*1b050*/  @!P0 ST.E.64 desc[UR38][R20.64], R102 ;  /* 0x0000006614008985 */ /* 0x000fe2000c101b26 */
[-C--:B--2---:R-:W-:Y:S01]  /*1b060*/  @!P4 LEA R6, P0, R28, R14.reuse, 0x2 ;  /* 0x0000000e1c06c211 */ /* 0x084fe200078010ff */
[C---:B------:R-:W-:Y:S01]  /*1b070*/  VIADD R24, R205.reuse, 0xb0 ;  /* 0x000000b0cd187836 */ /* 0x040fe20000000000 */
[----:B------:R-:W-:Y:S01]  /*1b080*/  SHF.R.S32.HI R29, RZ, 0x1f, R29 ;  /* 0x0000001fff1d7819 */ /* 0x000fe2000001141d */
[----:B------:R-:W-:Y:S01]  /*1b090*/  VIADD R11, R205, 0xc0 ;  /* 0x000000c0cd0b7836 */ /* 0x000fe20000000000 */
[----:B------:R1:W-:Y:S01]  /*1b0a0*/  @!P2 ST.E.64 desc[UR38][R4.64], R106 ;  /* 0x0000006a0400a985 */ /* 0x0003e2000c101b26 */
[----:B---3--:R-:W-:-:S02]  /*1b0b0*/  @!P3 LEA R8, P5, R15, R14, 0x2 ;  /* 0x0000000e0f08b211 */ /* 0x008fc400078a10ff */
[----:B------:R-:W-:Y:S01]  /*1b0c0*/  @!P4 LEA.HI.X R7, R28, R10, R29, 0x2, P0 ;  /* 0x0000000a1c07c211 */ /* 0x000fe200000f141d */
[----:B------:R-:W-:Y:S01]  /*1b0d0*/  VIADD R28, R205, 0xb8 ;  /* 0x000000b8cd1c7836 */ /* 0x000fe20000000000 */
[----:B------:R-:W-:Y:S02]  /*1b0e0*/  SHF.R.S32.HI R24, RZ, 0x1f, R24 ;  /* 0x0000001fff187819 */ /* 0x000fe40000011418 */
[----:B------:R-:W-:Y:S01]  /*1b0f0*/  ISETP.GE.AND P0, PT, R25, UR4, PT ;  /* 0x0000000419007c0c */ /* 0x000fe2000bf06270 */
[----:B------:R2:W-:Y:S01]  /*1b100*/  @!P4 ST.E.64 desc[UR38][R6.64], R110 ;  /* 0x0000006e0600c985 */ /* 0x0005e2000c101b26 */
[----:B------:R-:W-:Y:S02]  /*1b110*/  ISETP.GE.AND P2, PT, R11, UR4, PT ;  /* 0x000000040b007c0c */ /* 0x000fe4000bf46270 */
[----:B0-----:R-:W-:Y:S02]  /*1b120*/  @!P1 LEA R12, P4, R3, R14, 0x2 ;  /* 0x0000000e030c9211 */ /* 0x001fe400078810ff */
[----:B------:R-:W-:-:S02]  /*1b130*/  SHF.R.S32.HI R28, RZ, 0x1f, R28 ;  /* 0x0000001fff1c7819 */ /* 0x000fc4000001141c */
[-C--:B------:R-:W-:Y:S01]  /*1b140*/  @!P3 LEA.HI.X R9, R15, R10.reuse, R24, 0x2, P5 ;  /* 0x0000000a0f09b211 */ /* 0x080fe200028f1418 */
[----:B------:R-:W-:Y:S01]  /*1b150*/  VIADD R15, R205, 0xd0 ;  /* 0x000000d0cd0f7836 */ /* 0x000fe20000000000 */
[----:B------:R-:W-:Y:S01]  /*1b160*/  @!P1 LEA.HI.X R13, R3, R10, R28, 0x2, P4 ;  /* 0x0000000a030d9211 */ /* 0x000fe200020f141c */
[----:B------:R-:W-:Y:S02]  /*1b170*/  VIADD R28, R205, 0xc8 ;  /* 0x000000c8cd1c7836 */ /* 0x000fe40000000000 */
[----:B------:R0:W-:Y:S01]  /*1b180*/  @!P3 ST.E.64 desc[UR38][R8.64], R114 ;  /* 0x000000720800b985 */ /* 0x0001e2000c101b26 */
[----:B------:R-:W-:Y:S01]  /*1b190*/  ISETP.GE.AND P3, PT, R15, UR4, PT ;  /* 0x000000040f007c0c */ /* 0x000fe2000bf66270 */
[----:B------:R-:W-:Y:S01]  /*1b1a0*/  VIADD R24, R205, 0xc0 ;  /* 0x000000c0cd187836 */ /* 0x000fe20000000000 */
[-C--:B-1----:R-:W-:Y:S01]  /*1b1b0*/  @!P0 LEA R4, P4, R25, R14.reuse, 0x2 ;  /* 0x0000000e19048211 */ /* 0x082fe200078810ff */
[----:B------:R-:W-:Y:S01]  /*1b1c0*/  VIADD R3, R205, 0xd8 ;  /* 0x000000d8cd037836 */ /* 0x000fe20000000000 */
[----:B------:R-:W-:Y:S01]  /*1b1d0*/  SHF.R.S32.HI R28, RZ, 0x1f, R28 ;  /* 0x0000001fff1c7819 */ /* 0x000fe2000001141c */
[----:B------:R1:W-:Y:S01]  /*1b1e0*/  @!P1 ST.E.64 desc[UR38][R12.64], R118 ;  /* 0x000000760c009985 */ /* 0x0003e2000c101b26 */
[----:B------:R-:W-:-:S02]  /*1b1f0*/  @!P2 LEA R20, P5, R11, R14, 0x2 ;  /* 0x0000000e0b14a211 */ /* 0x000fc400078a10ff */
[----:B------:R-:W-:Y:S02]  /*1b200*/  SHF.R.S32.HI R24, RZ, 0x1f, R24 ;  /* 0x0000001fff187819 */ /* 0x000fe40000011418 */
[-C--:B------:R-:W-:Y:S01]  /*1b210*/  @!P0 LEA.HI.X R5, R25, R10.reuse, R28, 0x2, P4 ;  /* 0x0000000a19058211 */ /* 0x080fe200020f141c */
[----:B------:R-:W-:Y:S01]  /*1b220*/  VIADD R25, R205, 0xd0 ;  /* 0x000000d0cd197836 */ /* 0x000fe20000000000 */
[----:B------:R-:W-:Y:S01]  /*1b230*/  @!P2 LEA.HI.X R21, R11, R10, R24, 0x2, P5 ;  /* 0x0000000a0b15a211 */ /* 0x000fe200028f1418 */
[----:B------:R-:W-:Y:S01]  /*1b240*/  VIADD R24, R205, 0xe0 ;  /* 0x000000e0cd187836 */ /* 0x000fe20000000000 */
[----:B------:R-:W-:Y:S01]  /*1b250*/  ISETP.GE.AND P1, PT, R3, UR4, PT ;  /* 0x0000000403007c0c */ /* 0x000fe2000bf26270 */
[----:B------:R-:W-:Y:S01]  /*1b260*/  VIADD R11, R205, 0xe8 ;  /* 0x000000e8cd0b7836 */ /* 0x000fe20000000000 */
[----:B------:R-:W-:Y:S01]  /*1b270*/  SHF.R.S32.HI R25, RZ, 0x1f, R25 ;  /* 0x0000001fff197819 */ /* 0x000fe20000011419 */
[----:B------:R3:W-:Y:S01]  /*1b280*/  @!P2 ST.E.64 desc[UR38][R20.64], R122 ;  /* 0x0000007a1400a985 */ /* 0x0007e2000c101b26 */
[----:B--2---:R-:W-:-:S02]  /*1b290*/  @!P3 LEA R6, P5, R15, R14, 0x2 ;  /* 0x0000000e0f06b211 */ /* 0x004fc400078a10ff */
[----:B------:R-:W-:Y:S01]  /*1b2a0*/  ISETP.GE.AND P4, PT, R24, UR4, PT ;  /* 0x0000000418007c0c */ /* 0x000fe2000bf86270 */
[----:B------:R2:W-:Y:S01]  /*1b2b0*/  @!P0 ST.E.64 desc[UR38][R4.64], R126 ;  /* 0x0000007e04008985 */ /* 0x0005e2000c101b26 */
[----:B------:R-:W-:Y:S01]  /*1b2c0*/  @!P3 LEA.HI.X R7, R15, R10, R25, 0x2, P5 ;  /* 0x0000000a0f07b211 */ /* 0x000fe200028f1419 */
[----:B------:R-:W-:Y:S01]  /*1b2d0*/  VIADD R15, R205, 0xd8 ;  /* 0x000000d8cd0f7836 */ /* 0x000fe20000000000 */
[----:B------:R-:W-:Y:S01]  /*1b2e0*/  ISETP.GE.AND P2, PT, R11, UR4, PT ;  /* 0x000000040b007c0c */ /* 0x000fe2000bf46270 */
[----:B------:R-:W-:Y:S01]  /*1b2f0*/  VIADD R25, R205, 0xe0 ;  /* 0x000000e0cd197836 */ /* 0x000fe20000000000 */
[----:B------:R-:W-:Y:S01]  /*1b300*/  ISETP.GE.AND P0, PT, R237, UR4, PT ;  /* 0x00000004ed007c0c */ /* 0x000fe2000bf06270 */
[----:B------:R2:W-:Y:S01]  /*1b310*/  @!P3 ST.E.64 desc[UR38][R6.64], R130 ;  /* 0x000000820600b985 */ /* 0x0005e2000c101b26 */
[----:B------:R-:W-:Y:S02]  /*1b320*/  SHF.R.S32.HI R15, RZ, 0x1f, R15 ;  /* 0x0000001fff0f7819 */ /* 0x000fe4000001140f */
[----:B0-----:R-:W-:-:S02]  /*1b330*/  @!P1 LEA R8, P5, R3, R14, 0x2 ;  /* 0x0000000e03089211 */ /* 0x001fc400078a10ff */
[----:B------:R-:W-:Y:S02]  /*1b340*/  SHF.R.S32.HI R25, RZ, 0x1f, R25 ;  /* 0x0000001fff197819 */ /* 0x000fe40000011419 */
[----:B------:R-:W-:Y:S01]  /*1b350*/  @!P1 LEA.HI.X R9, R3, R10, R15, 0x2, P5 ;  /* 0x0000000a03099211 */ /* 0x000fe200028f140f */
[----:B------:R-:W-:Y:S01]  /*1b360*/  VIADD R15, R205, 0xe8 ;  /* 0x000000e8cd0f7836 */ /* 0x000fe20000000000 */
[CC--:B-1----:R-:W-:Y:S02]  /*1b370*/  @!P4 LEA R12, P3, R24.reuse, R14.reuse, 0x2 ;  /* 0x0000000e180cc211 */ /* 0x0c2fe400078610ff */
[----:B---3--:R-:W-:Y:S01]  /*1b380*/  @!P2 LEA R20, P5, R11, R14, 0x2 ;  /* 0x0000000e0b14a211 */ /* 0x008fe200078a10ff */
[----:B------:R2:W-:Y:S01]  /*1b390*/  @!P1 ST.E.64 desc[UR38][R8.64], R134 ;  /* 0x0000008608009985 */ /* 0x0005e2000c101b26 */
[----:B------:R-:W-:Y:S02]  /*1b3a0*/  SHF.R.S32.HI R15, RZ, 0x1f, R15 ;  /* 0x0000001fff0f7819 */ /* 0x000fe4000001140f */
[----:B------:R-:W-:-:S02]  /*1b3b0*/  @!P4 LEA.HI.X R13, R24, R10, R25, 0x2, P3 ;  /* 0x0000000a180dc211 */ /* 0x000fc400018f1419 */
[----:B------:R-:W-:Y:S02]  /*1b3c0*/  SHF.R.S32.HI R3, RZ, 0x1f, R237 ;  /* 0x0000001fff037819 */ /* 0x000fe400000114ed */
[----:B------:R-:W-:Y:S01]  /*1b3d0*/  @!P0 LEA R24, P3, R237, R14, 0x2 ;  /* 0x0000000eed188211 */ /* 0x000fe200078610ff */
[----:B------:R2:W-:Y:S01]  /*1b3e0*/  @!P4 ST.E.64 desc[UR38][R12.64], R138 ;  /* 0x0000008a0c00c985 */ /* 0x0005e2000c101b26 */
[-C--:B------:R-:W-:Y:S02]  /*1b3f0*/  @!P2 LEA.HI.X R21, R11, R10.reuse, R15, 0x2, P5 ;  /* 0x0000000a0b15a211 */ /* 0x080fe400028f140f */
        /* <DEDUP_REMOVED lines=10> */
.L_x_2840:
[----:B------:R-:W-:Y:S01]  /*1b4a0*/  ULDC.64 UR4, c[0x0][0xc08] ;  /* 0x0003020000047ab9 */ /* 0x000fe20000000a00 */
[----:B------:R-:W4:Y:S01]  /*1b4b0*/  LDC.64 R4, c[0x0][0xc00] ;  /* 0x00030000ff047b82 */ /* 0x000f220000000a00 */
[----:B------:R-:W-:Y:S01]  /*1b4c0*/  ISETP.NE.U32.AND P0, PT, RZ, UR4, PT ;  /* 0x00000004ff007c0c */ /* 0x000fe2000bf05070 */
[----:B------:R-:W-:-:S03]  /*1b4d0*/  IMAD.MOV.U32 R3, RZ, RZ, RZ ;  /* 0x000000ffff037224 */ /* 0x000fc600078e00ff */
[----:B------:R-:W-:Y:S01]  /*1b4e0*/  ISETP.NE.AND.EX P1, PT, RZ, UR5, PT, P0 ;  /* 0x00000005ff007c0c */ /* 0x000fe2000bf25300 */
[----:B------:R-:W-:Y:S02]  /*1b4f0*/  ULDC.64 UR4, c[0x0][0xc00] ;  /* 0x0003000000047ab9 */ /* 0x000fe40000000a00 */
[----:B------:R-:W-:-:S04]  /*1b500*/  ISETP.NE.U32.AND P0, PT, RZ, UR4, PT ;  /* 0x00000004ff007c0c */ /* 0x000fc8000bf05070 */
[----:B------:R-:W-:-:S06]  /*1b510*/  ISETP.NE.AND.EX P0, PT, RZ, UR5, PT, P0 ;  /* 0x00000005ff007c0c */ /* 0x000fcc000bf05300 */
[----:B------:R-:W0:Y:S01]  /*1b520*/  @P1 LDC.64 R6, c[0x0][0xc08] ;  /* 0x00030200ff061b82 */ /* 0x000e220000000a00 */
[----:B------:R-:W-:Y:S02]  /*1b530*/  ULDC UR4, c[0x0][0xa88] ;  /* 0x0002a20000047ab9 */ /* 0x000fe40000000800 */
[----:B------:R-:W-:Y:S02]  /*1b540*/  IMAD.U32 R20, RZ, RZ, UR4 ;  /* 0x00000004ff147e24 */ /* 0x000fe4000f8e00ff */
[----:B----4-:R-:W-:-:S05]  /*1b550*/  IMAD.WIDE R4, R230, 0x4, R4 ;  /* 0x00000004e6047825 */ /* 0x010fca00078e0204 */
[----:B------:R4:W5:Y:S01]  /*1b560*/  @P0 LDG.E R3, desc[UR38][R4.64] ;  /* 0x0000002604030981 */ /* 0x000962000c1e1900 */
[----:B0-----:R-:W-:-:S05]  /*1b570*/  @P1 IMAD.WIDE R6, R230, 0x4, R6 ;  /* 0x00000004e6061825 */ /* 0x001fca00078e0206 */
[----:B------:R4:W5:Y:S01]  /*1b580*/  @P1 LDG.E R20, desc[UR38][R6.64] ;  /* 0x0000002606141981 */ /* 0x000962000c1e1900 */
[----:B------:R-:W-:Y:S02]  /*1b590*/  ISETP.NE.AND P2, PT, R225, RZ, PT ;  /* 0x000000ffe100720c */ /* 0x000fe40003f45270 */
[----:B------:R-:W-:Y:S01]  /*1b5a0*/  SHF.R.S32.HI R28, RZ, 0x1f, R230 ;  /* 0x0000001fff1c7819 */ /* 0x000fe200000114e6 */
[----:B------:R-:W0:Y:S10]  /*1b5b0*/  S2R R8, SR_TID.X ;  /* 0x0000000000087919 */ /* 0x000e340000002100 */
[----:B------:R-:W1:Y:S01]  /*1b5c0*/  @!P2 LDC R225, c[0x0][0xad4] ;  /* 0x0002b500ffe1ab82 */ /* 0x000e620000000800 */
[----:B0-----:R-:W-:Y:S01]  /*1b5d0*/  VIADD R0, R8, 0xffffff80 ;  /* 0xffffff8008007836 */ /* 0x001fe20000000000 */
[----:B-1----:R-:W-:-:S04]  /*1b5e0*/  ISETP.GT.AND P2, PT, R225, 0x1, PT ;  /* 0x00000001e100780c */ /* 0x002fc80003f44270 */
[----:B------:R-:W-:Y:S01]  /*1b5f0*/  ISETP.GT.AND P3, PT, R0, 0x7f, PT ;  /* 0x0000007f0000780c */ /* 0x000fe20003f64270 */
[----:B----4-:R-:W-:-:S12]  /*1b600*/  @P1 BRA `(.L_x_2858) ;  /* 0x0000000000101947 */ /* 0x010fd80003800000 */
[----:B------:R-:W-:Y:S05]  /*1b610*/  @!P0 BRA `(.L_x_2858) ;  /* 0x00000000000c8947 */ /* 0x000fea0003800000 */
[----:B------:R-:W4:Y:S04]  /*1b620*/  LDG.E R7, desc[UR38][R4.64] ;  /* 0x0000002604077981 */ /* 0x000f28000c1e1900 */
[----:B-----5:R-:W4:Y:S02]  /*1b630*/  LDG.E R20, desc[UR38][R4.64+0x4] ;  /* 0x0000042604147981 */ /* 0x020f24000c1e1900 */
[----:B----4-:R-:W-:-:S07]  /*1b640*/  IMAD.IADD R20, R20, 0x1, -R7 ;  /* 0x0000000114147824 */ /* 0x010fce00078e0a07 */
.L_x_2858:
[----:B------:R-:W-:Y:S01]  /*1b650*/  BSSY B1, `(.L_x_2859) ;  /* 0x0000035000017945 */ /* 0x000fe20003800000 */
[----:B------:R-:W-:Y:S02]  /*1b660*/  SEL R27, R230, RZ, !P0 ;  /* 0x000000ffe61b7207 */ /* 0x000fe40004000000 */
[----:B------:R-:W-:Y:S02]  /*1b670*/  SEL R28, R28, RZ, !P0 ;  /* 0x000000ff1c1c7207 */ /* 0x000fe40004000000 */
[----:B-----5:R-:W-:Y:S01]  /*1b680*/  SHF.R.S32.HI R26, RZ, 0x1f, R3 ;  /* 0x0000001fff1a7819 */ /* 0x020fe20000011403 */
[----:B------:R-:W-:Y:S06]  /*1b690*/  @P3 BRA `(.L_x_2860) ;  /* 0x0000000000c03947 */ /* 0x000fec0003800000 */
[----:B------:R-:W0:Y:S01]  /*1b6a0*/  LDC R31, c[0x0][0xbe8] ;  /* 0x0002fa00ff1f7b82 */ /* 0x000e220000000800 */
[----:B------:R-:W-:Y:S01]  /*1b6b0*/  IADD3 R29, R209, -0x80, R8 ;  /* 0xffffff80d11d7810 */ /* 0x000fe20007ffe008 */
[----:B0-----:R-:W-:-:S05]  /*1b6c0*/  IMAD R0, R20, R31, RZ ;  /* 0x0000001f14007224 */ /* 0x001fca00078e02ff */
        /* <DEDUP_REMOVED lines=9> */
[----:B------:R-:W1:Y:S08]  /*1b760*/  LDC.64 R12, c[0x0][R24+0x220] ;  /* 0x00008800180c7b82 */ /* 0x000e700000000a00 */
[----:B------:R-:W4:Y:S08]  /*1b770*/  LDC.64 R14, c[0x0][R24+0x218] ;  /* 0x00008600180e7b82 */ /* 0x000f300000000a00 */
[----:B------:R-:W5:Y:S08]  /*1b780*/  LDC.64 R8, c[0x0][R24+0x228] ;  /* 0x00008a0018087b82 */ /* 0x000f700000000a00 */
[----:B------:R-:W2:Y:S08]  /*1b790*/  LDC.64 R6, c[0x0][R24+0x210] ;  /* 0x0000840018067b82 */ /* 0x000eb00000000a00 */
[----:B------:R-:W3:Y:S08]  /*1b7a0*/  @P1 LDC R0, c[0x0][0xbec] ;  /* 0x0002fb00ff001b82 */ /* 0x000ef00000000800 */
[----:B------:R-:W5:Y:S01]  /*1b7b0*/  @P1 LDC R33, c[0x0][0xbf0] ;  /* 0x0002fc00ff211b82 */ /* 0x000f620000000800 */
[----:B-1----:R-:W-:-:S07]  /*1b7c0*/  IMAD R13, R13, R27, RZ ;  /* 0x0000001b0d0d7224 */ /* 0x002fce00078e02ff */
[----:B0-----:R-:W0:Y:S01]  /*1b7d0*/  @!P0 LDC R4, c[0x0][0xb50] ;  /* 0x0002d400ff048b82 */ /* 0x001e220000000800 */
[----:B------:R-:W-:-:S04]  /*1b7e0*/  IMAD.WIDE.U32 R10, R12, R27, RZ ;  /* 0x0000001b0c0a7225 */ /* 0x000fc800078e00ff */
[----:B------:R-:W-:Y:S02]  /*1b7f0*/  IMAD R13, R12, R28, R13 ;  /* 0x0000001c0c0d7224 */ /* 0x000fe400078e020d */
[----:B---3--:R-:W-:Y:S01]  /*1b800*/  @P1 IMAD.HI.U32 R0, R29, R0, RZ ;  /* 0x000000001d001227 */ /* 0x008fe200078e00ff */
[----:B------:R-:W1:Y:S03]  /*1b810*/  @!P0 LDC R5, c[0x0][0xb54] ;  /* 0x0002d500ff058b82 */ /* 0x000e660000000800 */
        /* <DEDUP_REMOVED lines=15> */
[----:B--2---:R-:W-:Y:S01]  /*1b910*/  IMAD R0, R7, R11, RZ ;  /* 0x0000000b07007224 */ /* 0x004fe200078e02ff */
[----:B------:R-:W-:-:S05]  /*1b920*/  SHF.R.S32.HI R13, RZ, 0x1f, R11 ;  /* 0x0000001fff0d7819 */ /* 0x000fca000001140b */
[C---:B------:R-:W-:Y:S02]  /*1b930*/  IMAD R13, R6.reuse, R13, R0 ;  /* 0x0000000d060d7224 */ /* 0x040fe400078e0200 */
[----:B------:R-:W-:-:S04]  /*1b940*/  IMAD.WIDE.U32 R6, R6, R11, R8 ;  /* 0x0000000b06067225 */ /* 0x000fc800078e0008 */
[----:B------:R-:W-:Y:S01]  /*1b950*/  IMAD.IADD R0, R7, 0x1, R13 ;  /* 0x0000000107007824 */ /* 0x000fe200078e020d */
[----:B0-----:R-:W-:Y:S01]  /*1b960*/  LEA R4, P0, R6, R4, 0x2 ;  /* 0x0000000406047211 */ /* 0x001fe200078010ff */
[----:B------:R-:W-:-:S03]  /*1b970*/  IMAD.MOV.U32 R7, RZ, RZ, -0x800000 ;  /* 0xff800000ff077424 */ /* 0x000fc600078e00ff */
[----:B-1----:R-:W-:-:S05]  /*1b980*/  LEA.HI.X R5, R6, R5, R0, 0x2, P0 ;  /* 0x0000000506057211 */ /* 0x002fca00000f1400 */
[----:B------:R0:W-:Y:S04]  /*1b990*/  STG.E desc[UR38][R4.64], R7 ;  /* 0x0000000704007986 */ /* 0x0001e8000c101926 */
.L_x_2860:
[----:B------:R-:W-:Y:S05]  /*1b9a0*/  BSYNC B1 ;  /* 0x0000000000017941 */ /* 0x000fea0003800000 */
.L_x_2859:
[----:B------:R-:W-:Y:S05]  /*1b9b0*/  @P2 BRA `(.L_x_2853) ;  /* 0x00000008008c2947 */ /* 0x000fea0003800000 */
[----:B------:R-:W1:Y:S01]  /*1b9c0*/  S2R R0, SR_TID.X ;  /* 0x0000000000007919 */ /* 0x000e620000002100 */
[----:B------:R-:W4:Y:S01]  /*1b9d0*/  LDC R21, c[0x0][0xbe8] ;  /* 0x0002fa00ff157b82 */ /* 0x000f220000000800 */
[----:B------:R-:W-:Y:S01]  /*1b9e0*/  ULDC.64 UR4, c[0x0][0xaa0] ;  /* 0x0002a80000047ab9 */ /* 0x000fe20000000a00 */
[----:B------:R-:W-:Y:S01]  /*1b9f0*/  ULDC.64 UR6, c[0x0][0xaf0] ;  /* 0x0002bc0000067ab9 */ /* 0x000fe20000000a00 */
[----:B----4-:R-:W-:Y:S01]  /*1ba00*/  ISETP.NE.AND P0, PT, R21, 0x1, PT ;  /* 0x000000011500780c */ /* 0x010fe20003f05270 */
[----:B-1----:R-:W-:Y:S02]  /*1ba10*/  VIADD R6, R0, 0xffffff80 ;  /* 0xffffff8000067836 */ /* 0x002fe40000000000 */
[----:B------:R-:W-:-:S03]  /*1ba20*/  IMAD R0, R26, UR4, RZ ;  /* 0x000000041a007c24 */ /* 0x000fc6000f8e02ff */
[----:B0-----:R-:W-:-:S07]  /*1ba30*/  SHF.R.S32.HI R5, RZ, 0x1f, R6 ;  /* 0x0000001fff057819 */ /* 0x001fce0000011406 */
[----:B------:R-:W0:Y:S01]  /*1ba40*/  @P0 LDC R8, c[0x0][0xbec] ;  /* 0x0002fb00ff080b82 */ /* 0x000e220000000800 */
[----:B------:R-:W-:Y:S01]  /*1ba50*/  IMAD R7, R3, UR5, R0 ;  /* 0x0000000503077c24 */ /* 0x000fe2000f8e0200 */
[----:B------:R-:W-:Y:S01]  /*1ba60*/  LEA.HI R9, R5, R6, RZ, 0x3 ;  /* 0x0000000605097211 */ /* 0x000fe200078f18ff */
[----:B------:R-:W-:Y:S01]  /*1ba70*/  IMAD.WIDE.U32 R4, R3, UR4, RZ ;  /* 0x0000000403047c25 */ /* 0x000fe2000f8e00ff */
[----:B------:R-:W-:Y:S02]  /*1ba80*/  ULDC.64 UR4, c[0x0][0xae8] ;  /* 0x0002ba0000047ab9 */ /* 0x000fe40000000a00 */
[----:B------:R-:W-:Y:S02]  /*1ba90*/  LOP3.LUT R13, R9, 0xfffffff8, RZ, 0xc0, !PT ;  /* 0xfffffff8090d7812 */ /* 0x000fe400078ec0ff */
[----:B------:R-:W1:Y:S01]  /*1baa0*/  @P0 LDC R11, c[0x0][0xbf0] ;  /* 0x0002fc00ff0b0b82 */ /* 0x000e620000000800 */
[----:B------:R-:W-:Y:S01]  /*1bab0*/  SHF.R.S32.HI R10, RZ, 0x3, R9 ;  /* 0x00000003ff0a7819 */ /* 0x000fe20000011409 */
[----:B------:R-:W-:-:S02]  /*1bac0*/  IMAD.IADD R5, R5, 0x1, R7 ;  /* 0x0000000105057824 */ /* 0x000fc400078e0207 */
[----:B------:R-:W-:Y:S02]  /*1bad0*/  IMAD.IADD R0, R6, 0x1, -R13 ;  /* 0x0000000106007824 */ /* 0x000fe400078e0a0d */
[----:B------:R-:W-:-:S04]  /*1bae0*/  IMAD.WIDE.U32 R4, R224, UR4, R4 ;  /* 0x00000004e0047c25 */ /* 0x000fc8000f8e0004 */
[----:B------:R-:W-:Y:S02]  /*1baf0*/  IMAD R0, R0, 0x20, R10 ;  /* 0x0000002000007824 */ /* 0x000fe400078e020a */
[----:B------:R-:W-:Y:S01]  /*1bb00*/  IMAD R5, R224, UR5, R5 ;  /* 0x00000005e0057c24 */ /* 0x000fe2000f8e0205 */
[----:B------:R-:W-:Y:S01]  /*1bb10*/  ULDC.64 UR4, c[0x0][0xae0] ;  /* 0x0002b80000047ab9 */ /* 0x000fe20000000a00 */
[----:B------:R-:W-:Y:S02]  /*1bb20*/  IMAD.IADD R9, R209, 0x1, R0 ;  /* 0x00000001d1097824 */ /* 0x000fe400078e0200 */
[----:B------:R-:W-:Y:S02]  /*1bb30*/  IMAD R6, R28, UR6, RZ ;  /* 0x000000061c067c24 */ /* 0x000fe4000f8e02ff */
[----:B0-----:R-:W-:-:S04]  /*1bb40*/  @P0 IMAD.HI.U32 R0, R9, R8, RZ ;  /* 0x0000000809000227 */ /* 0x001fc800078e00ff */
[----:B------:R-:W-:Y:S01]  /*1bb50*/  IMAD.MOV.U32 R3, RZ, RZ, R9 ;  /* 0x000000ffff037224 */ /* 0x000fe200078e0009 */
[----:B-1----:R-:W-:Y:S01]  /*1bb60*/  @P0 SHF.R.U32.HI R3, RZ, R11, R0 ;  /* 0x0000000bff030219 */ /* 0x002fe20000011600 */
[C---:B------:R-:W-:Y:S02]  /*1bb70*/  IMAD R7, R27.reuse, UR7, R6 ;  /* 0x000000071b077c24 */ /* 0x040fe4000f8e0206 */
[----:B------:R-:W-:Y:S01]  /*1bb80*/  IMAD.WIDE.U32 R4, R27, UR6, R4 ;  /* 0x000000061b047c25 */ /* 0x000fe2000f8e0004 */
[----:B------:R-:W-:-:S03]  /*1bb90*/  SHF.R.S32.HI R0, RZ, 0x1f, R3 ;  /* 0x0000001fff007819 */ /* 0x000fc60000011403 */
[----:B------:R-:W-:Y:S02]  /*1bba0*/  IMAD.MOV R6, RZ, RZ, -R3 ;  /* 0x000000ffff067224 */ /* 0x000fe400078e0a03 */
[----:B------:R-:W-:Y:S02]  /*1bbb0*/  IMAD.IADD R5, R5, 0x1, R7 ;  /* 0x0000000105057824 */ /* 0x000fe400078e0207 */
        /* <DEDUP_REMOVED lines=8> */
[----:B------:R-:W-:Y:S02]  /*1bc40*/  IMAD R0, R0, UR4, RZ ;  /* 0x0000000400007c24 */ /* 0x000fe4000f8e02ff */
[----:B------:R-:W-:-:S04]  /*1bc50*/  IMAD.WIDE.U32 R4, R7, UR4, R4 ;  /* 0x0000000407047c25 */ /* 0x000fc8000f8e0004 */
[----:B------:R-:W-:Y:S01]  /*1bc60*/  IMAD R3, R7, UR5, R0 ;  /* 0x0000000507037c24 */ /* 0x000fe2000f8e0200 */
[----:B------:R-:W-:Y:S01]  /*1bc70*/  ULDC.64 UR4, c[0x0][0xa80] ;  /* 0x0002a00000047ab9 */ /* 0x000fe20000000a00 */
[----:B------:R-:W-:Y:S02]  /*1bc80*/  SHF.R.S32.HI R7, RZ, 0x1f, R6 ;  /* 0x0000001fff077819 */ /* 0x000fe40000011406 */
[----:B------:R-:W-:Y:S01]  /*1bc90*/  IMAD.IADD R3, R5, 0x1, R3 ;  /* 0x0000000105037824 */ /* 0x000fe200078e0203 */
[----:B------:R-:W-:Y:S01]  /*1bca0*/  LEA R0, P0, R4, UR4, 0x1 ;  /* 0x0000000404007c11 */ /* 0x000fe2000f8008ff */
[----:B------:R-:W-:-:S03]  /*1bcb0*/  UMOV UR4, 0xffffffff ;  /* 0xffffffff00047882 */ /* 0x000fc60000000000 */
[----:B------:R-:W-:Y:S01]  /*1bcc0*/  LEA.HI.X R4, R4, UR5, R3, 0x1, P0 ;  /* 0x0000000504047c11 */ /* 0x000fe200080f0c03 */
[----:B------:R-:W-:Y:S08]  /*1bcd0*/  BRA.DIV UR4, `(.L_x_2861) ;  /* 0x000000aa04487947 */ /* 0x000ff0000b800000 */
[----:B------:R0:W1:Y:S04]  /*1bce0*/  SHFL.IDX PT, R3, R4, RZ, 0x181f ;  /* 0x00181fff04037589 */ /* 0x00006800000e0000 */
[----:B------:R0:W4:Y:S02]  /*1bcf0*/  SHFL.IDX PT, R14, R0, RZ, 0x181f ;  /* 0x00181fff000e7589 */ /* 0x00012400000e0000 */
.L_x_3107:
[----:B------:R-:W-:Y:S01]  /*1bd00*/  IMAD R20, R20, R21, RZ ;  /* 0x0000001514147224 */ /* 0x000fe200078e02ff */
[----:B------:R-:W-:Y:S01]  /*1bd10*/  BSSY B1, `(.L_x_2862) ;  /* 0x0000018000017945 */ /* 0x000fe20003800000 */
[----:B------:R-:W-:-:S05]  /*1bd20*/  IMAD.IADD R209, R10, 0x1, R209 ;  /* 0x000000010ad17824 */ /* 0x000fca00078e02d1 */
        /* <DEDUP_REMOVED lines=10> */
[CC--:B------:R-:W-:Y:S02]  /*1bdd0*/  @!P2 LEA R10, P4, R223.reuse, R14.reuse, 0x1 ;  /* 0x0000000edf0aa211 */ /* 0x0c0fe400078808ff */
[-C--:B-1----:R-:W-:Y:S02]  /*1bde0*/  @!P3 LEA.HI.X R9, R208, R3.reuse, R5, 0x1, P5 ;  /* 0x00000003d009b211 */ /* 0x082fe400028f0c05 */
        /* <DEDUP_REMOVED lines=10> */
.L_x_2863:
[----:B------:R-:W-:Y:S05]  /*1be90*/  BSYNC B1 ;  /* 0x0000000000017941 */ /* 0x000fea0003800000 */
.L_x_2862:
[----:B------:R-:W-:-:S03]  /*1bea0*/  UMOV UR4, 0xffffffff ;  /* 0xffffffff00047882 */ /* 0x000fc60000000000 */
[----:B------:R-:W-:Y:S05]  /*1beb0*/  BRA.DIV UR4, `(.L_x_2864) ;  /* 0x000000aa04047947 */ /* 0x000fea000b800000 */
[----:B-1----:R1:W0:Y:S04]  /*1bec0*/  SHFL.IDX PT, R3, R4, 0x1, 0x181f ;  /* 0x00381f0004037f89 */ /* 0x00222800000e0000 */
[----:B----4-:R1:W4:Y:S02]  /*1bed0*/  SHFL.IDX PT, R14, R0, 0x1, 0x181f ;  /* 0x00381f00000e7f89 */ /* 0x01032400000e0000 */
.L_x_3111:
        /* <DEDUP_REMOVED lines=12> */
[CC--:B----4-:R-:W-:Y:S02]  /*1bfa0*/  @!P3 LEA R8, P5, R208.reuse, R14.reuse, 0x1 ;  /* 0x0000000ed008b211 */ /* 0x0d0fe400078a08ff */
[CC--:B------:R-:W-:Y:S02]  /*1bfb0*/  @!P2 LEA R10, P4, R223.reuse, R14.reuse, 0x1 ;  /* 0x0000000edf0aa211 */ /* 0x0c0fe400078808ff */
[-C--:B0-----:R-:W-:Y:S02]  /*1bfc0*/  @!P3 LEA.HI.X R9, R208, R3.reuse, R12, 0x1, P5 ;  /* 0x00000003d009b211 */ /* 0x081fe400028f0c0c */
[-C--:B------:R-:W-:Y:S02]  /*1bfd0*/  @!P1 LEA R12, P5, R222, R14.reuse, 0x1 ;  /* 0x0000000ede0c9211 */ /* 0x080fe400078a08ff */
        /* <DEDUP_REMOVED lines=8> */
.L_x_2866:
[----:B------:R-:W-:Y:S05]  /*1c060*/  BSYNC B1 ;  /* 0x0000000000017941 */ /* 0x000fea0003800000 */
.L_x_2865:
[----:B------:R-:W-:-:S03]  /*1c070*/  UMOV UR4, 0xffffffff ;  /* 0xffffffff00047882 */ /* 0x000fc60000000000 */
[----:B------:R-:W-:Y:S05]  /*1c080*/  BRA.DIV UR4, `(.L_x_2867) ;  /* 0x000000a604d87947 */ /* 0x000fea000b800000 */
[----:B0-----:R0:W0:Y:S04]  /*1c090*/  SHFL.IDX PT, R3, R4, 0x2, 0x181f ;  /* 0x00581f0004037f89 */ /* 0x00102800000e0000 */
[----:B----4-:R4:W0:Y:S02]  /*1c0a0*/  SHFL.IDX PT, R14, R0, 0x2, 0x181f ;  /* 0x00581f00000e7f89 */ /* 0x01082400000e0000 */
.L_x_3115:
        /* <DEDUP_REMOVED lines=12> */
[CC--:B0-----:R-:W-:Y:S02]  /*1c170*/  @!P3 LEA R8, P5, R208.reuse, R14.reuse, 0x1 ;  /* 0x0000000ed008b211 */ /* 0x0c1fe400078a08ff */
[CC--:B------:R-:W-:Y:S02]  /*1c180*/  @!P2 LEA R10, P4, R223.reuse, R14.reuse, 0x1 ;  /* 0x0000000edf0aa211 */ /* 0x0c0fe400078808ff */
[-C--:B------:R-:W-:Y:S02]  /*1c190*/  @!P3 LEA.HI.X R9, R208, R3.reuse, R12, 0x1, P5 ;  /* 0x00000003d009b211 */ /* 0x080fe400028f0c0c */
        /* <DEDUP_REMOVED lines=9> */
.L_x_2869:
[----:B------:R-:W-:Y:S05]  /*1c230*/  BSYNC B1 ;  /* 0x0000000000017941 */ /* 0x000fea0003800000 */
.L_x_2868:
[----:B------:R-:W-:-:S03]  /*1c240*/  UMOV UR4, 0xffffffff ;  /* 0xffffffff00047882 */ /* 0x000fc60000000000 */
[----:B------:R-:W-:Y:S05]  /*1c250*/  BRA.DIV UR4, `(.L_x_2870) ;  /* 0x000000a604ac7947 */ /* 0x000fea000b800000 */
[----:B0-----:R0:W0:Y:S04]  /*1c260*/  SHFL.IDX PT, R3, R4, 0x3, 0x181f ;  /* 0x00781f0004037f89 */ /* 0x00102800000e0000 */
[----:B------:R0:W0:Y:S02]  /*1c270*/  SHFL.IDX PT, R14, R0, 0x3, 0x181f ;  /* 0x00781f00000e7f89 */ /* 0x00002400000e0000 */
.L_x_3119:
        /* <DEDUP_REMOVED lines=11> */
[CC--:B------:R-:W-:Y:S02]  /*1c330*/  @!P3 LEA R4, P5, R208.reuse, R14.reuse, 0x1 ;  /* 0x0000000ed004b211 */ /* 0x0c0fe400078a08ff */
        /* <DEDUP_REMOVED lines=11> */
.L_x_2853:
[----:B------:R-:W-:Y:S05]  /*1c3f0*/  BSYNC B0 ;  /* 0x0000000000007941 */ /* 0x000fea0003800000 */
.L_x_2839:
[----:B------:R-:W-:Y:S02]  /*1c400*/  ULDC UR4, c[0x0][0xc3c] ;  /* 0x00030f0000047ab9 */ /* 0x000fe40000000800 */
[----:B---3--:R-:W-:-:S13]  /*1c410*/  ISETP.GE.AND P0, PT, R155, UR4, PT ;  /* 0x000000049b007c0c */ /* 0x008fda000bf06270 */
[----:B------:R-:W-:Y:S05]  /*1c420*/  @!P0 BRA `(.L_x_2871) ;  /* 0xfffffe4c00e88947 */ /* 0x000fea000383ffff */
[----:B------:R-:W-:Y:S05]  /*1c430*/  BRA `(.L_x_2652) ;  /* 0x0000008c00507947 */ /* 0x000fea0003800000 */
.L_x_2650:
        /* <DEDUP_REMOVED lines=18> */
.L_x_2872:
        /* <DEDUP_REMOVED lines=43> */
.L_x_2876:
        /* <DEDUP_REMOVED lines=39> */
.L_x_2874:
        /* <DEDUP_REMOVED lines=12> */
.L_x_2877:
        /* <DEDUP_REMOVED lines=63> */
.L_x_2878:
        /* <DEDUP_REMOVED lines=61> */
.L_x_2879:
[----:B01----:R-:W-:-:S05]  /*1d300*/  LOP3.LUT R3, RZ, R2, RZ, 0x33, !PT ;  /* 0x00000002ff037212 */ /* 0x003fca00078e33ff */
[----:B------:R-:W-:-:S05]  /*1d310*/  IMAD.IADD R2, R4, 0x1, R3 ;  /* 0x0000000104027824 */ /* 0x000fca00078e0203 */
[----:B------:R1:W-:Y:S01]  /*1d320*/  STL [R1+0x4], R2 ;  /* 0x0000040201007387 */ /* 0x0003e20000100800 */
[----:B------:R-:W-:Y:S05]  /*1d330*/  BRA `(.L_x_2880) ;  /* 0x0000000000107947 */ /* 0x000fea0003800000 */
.L_x_2875:
[----:B------:R-:W-:Y:S01]  /*1d340*/  IMAD.U32 R2, RZ, RZ, UR6 ;  /* 0x00000006ff027e24 */ /* 0x000fe2000f8e00ff */
[----:B------:R0:W-:Y:S04]  /*1d350*/  STL [R1+0x4], RZ ;  /* 0x000004ff01007387 */ /* 0x0001e80000100800 */
[----:B------:R0:W-:Y:S04]  /*1d360*/  STL [R1+0x8], RZ ;  /* 0x000008ff01007387 */ /* 0x0001e80000100800 */
[----:B------:R0:W-:Y:S02]  /*1d370*/  STL [R1], R2 ;  /* 0x0000000201007387 */ /* 0x0001e40000100800 */
.L_x_2880:
        /* <DEDUP_REMOVED lines=10> */
.L_x_2873:
        /* <DEDUP_REMOVED lines=13> */
[----:B------:R-:W-:Y:S01]  /*1d4f0*/  ULDC.64 UR40, c[0x0][0x198] ;  /* 0x0000660000287ab9 */ /* 0x000fe20000000a00 */
[----:B------:R-:W-:Y:S01]  /*1d500*/  LOP3.LUT R3, R0, 0x1f8, RZ, 0xc0, !PT ;  /* 0x000001f800037812 */ /* 0x000fe200078ec0ff */
[----:B01----:R-:W-:Y:S01]  /*1d510*/  IMAD.SHL.U32 R2, R4, 0x8, RZ ;  /* 0x0000000804027824 */ /* 0x003fe200078e00ff */
[----:B------:R-:W-:Y:S01]  /*1d520*/  ULDC UR37, c[0x0][0xc] ;  /* 0x0000030000257ab9 */ /* 0x000fe20000000800 */
        /* <DEDUP_REMOVED lines=12> */
[----:B------:R0:W-:Y:S04]  /*1d5f0*/  STL [R1+0x14], RZ ;  /* 0x000014ff01007387 */ /* 0x0001e80000100800 */
[----:B------:R0:W-:Y:S04]  /*1d600*/  STL [R1+0x10], RZ ;  /* 0x000010ff01007387 */ /* 0x0001e80000100800 */
[----:B------:R0:W-:Y:S02]  /*1d610*/  STL [R1+0x18], R0 ;  /* 0x0000180001007387 */ /* 0x0001e40000100800 */
.L_x_3041:
[----:B--2---:R-:W2:Y:S01]  /*1d620*/  LDL R14, [R1+0xc] ;  /* 0x00000c00010e7983 */ /* 0x004ea20000100800 */
[----:B------:R-:W-:Y:S05]  /*1d630*/  YIELD ;  /* 0x0000000000007946 */ /* 0x000fea0003800000 */
[----:B------:R-:W-:Y:S01]  /*1d640*/  ULDC.64 UR4, c[0x0][0xa28] ;  /* 0x00028a0000047ab9 */ /* 0x000fe20000000a00 */
[----:B01----:R-:W-:Y:S02]  /*1d650*/  CS2R R6, SRZ ;  /* 0x0000000000067805 */ /* 0x003fe4000001ff00 */
[----:B------:R-:W-:Y:S01]  /*1d660*/  ISETP.NE.U32.AND P0, PT, RZ, UR4, PT ;  /* 0x00000004ff007c0c */ /* 0x000fe2000bf05070 */
[----:B------:R-:W1:Y:S01]  /*1d670*/  LDC.64 R12, c[0x0][0xa00] ;  /* 0x00028000ff0c7b82 */ /* 0x000e620000000a00 */
[----:B------:R-:W-:Y:S01]  /*1d680*/  ULDC.64 UR6, c[0x0][0xa08] ;  /* 0x0002820000067ab9 */ /* 0x000fe20000000a00 */
[----:B------:R-:W-:Y:S01]  /*1d690*/  ULDC.64 UR8, c[0x0][0xa10] ;  /* 0x0002840000087ab9 */ /* 0x000fe20000000a00 */
[----:B------:R-:W-:Y:S01]  /*1d6a0*/  ISETP.NE.AND.EX P0, PT, RZ, UR5, PT, P0 ;  /* 0x00000005ff007c0c */ /* 0x000fe2000bf05300 */
[----:B------:R-:W-:-:S04]  /*1d6b0*/  ULDC.64 UR4, c[0x0][0xa18] ;  /* 0x0002860000047ab9 */ /* 0x000fc80000000a00 */
[----:B------:R-:W4:Y:S08]  /*1d6c0*/  LDC.64 R4, c[0x0][0xa08] ;  /* 0x00028200ff047b82 */ /* 0x000f300000000a00 */
[----:B0-----:R-:W2:Y:S02]  /*1d6d0*/  @P0 LDC.64 R2, c[0x0][0xa28] ;  /* 0x00028a00ff020b82 */ /* 0x001ea40000000a00 */
[----:B--2---:R-:W-:-:S05]  /*1d6e0*/  @P0 IMAD.WIDE R2, R14, 0x4, R2 ;  /* 0x000000040e020825 */ /* 0x004fca00078e0202 */
[----:B------:R0:W5:Y:S01]  /*1d6f0*/  @P0 LDG.E R6, desc[UR38][R2.64] ;  /* 0x0000002602060981 */ /* 0x000162000c1e1900 */
[----:B------:R-:W-:Y:S01]  /*1d700*/  ISETP.NE.U32.AND P0, PT, RZ, UR4, PT ;  /* 0x00000004ff007c0c */ /* 0x000fe2000bf05070 */
[----:B-1----:R-:W-:Y:S01]  /*1d710*/  IMAD.WIDE R12, R14, 0x4, R12 ;  /* 0x000000040e0c7825 */ /* 0x002fe200078e020c */
[----:B------:R-:W-:Y:S02]  /*1d720*/  ISETP.NE.U32.AND P2, PT, RZ, UR6, PT ;  /* 0x00000006ff007c0c */ /* 0x000fe4000bf45070 */
[----:B------:R-:W-:Y:S01]  /*1d730*/  ISETP.NE.AND.EX P0, PT, RZ, UR5, PT, P0 ;  /* 0x00000005ff007c0c */ /* 0x000fe2000bf05300 */
[----:B------:R-:W-:Y:S01]  /*1d740*/  ULDC.64 UR4, c[0x0][0xa00] ;  /* 0x0002800000047ab9 */ /* 0x000fe20000000a00 */
[----:B------:R-:W-:Y:S01]  /*1d750*/  ISETP.NE.U32.AND P4, PT, RZ, UR8, PT ;  /* 0x00000008ff007c0c */ /* 0x000fe2000bf85070 */
[----:B---3--:R-:W-:Y:S01]  /*1d760*/  IMAD.MOV.U32 R8, RZ, RZ, RZ ;  /* 0x000000ffff087224 */ /* 0x008fe200078e00ff */
[----:B------:R-:W-:Y:S01]  /*1d770*/  ISETP.NE.U32.AND P1, PT, RZ, UR4, PT ;  /* 0x00000004ff007c0c */ /* 0x000fe2000bf25070 */
[----:B0-----:R-:W0:Y:S01]  /*1d780*/  LDC.64 R2, c[0x0][0xa10] ;  /* 0x00028400ff027b82 */ /* 0x001e220000000a00 */
[----:B------:R-:W-:-:S02]  /*1d790*/  IMAD.MOV.U32 R0, RZ, RZ, RZ ;  /* 0x000000ffff007224 */ /* 0x000fc400078e00ff */
[----:B------:R-:W-:Y:S01]  /*1d7a0*/  ISETP.NE.AND.EX P3, PT, RZ, UR5, PT, P1 ;  /* 0x00000005ff007c0c */ /* 0x000fe2000bf65310 */
[----:B----4-:R-:W-:-:S04]  /*1d7b0*/  IMAD.WIDE R4, R14, 0x4, R4 ;  /* 0x000000040e047825 */ /* 0x010fc800078e0204 */
[----:B------:R-:W1:Y:S01]  /*1d7c0*/  @P0 LDC.64 R10, c[0x0][0xa18] ;  /* 0x00028600ff0a0b82 */ /* 0x000e620000000a00 */
[----:B------:R-:W-:Y:S01]  /*1d7d0*/  ULDC UR4, c[0x0][0x288] ;  /* 0x0000a20000047ab9 */ /* 0x000fe20000000800 */
[----:B------:R-:W-:Y:S02]  /*1d7e0*/  ISETP.NE.AND.EX P1, PT, RZ, UR7, PT, P2 ;  /* 0x00000007ff007c0c */ /* 0x000fe4000bf25320 */
[----:B------:R-:W-:-:S04]  /*1d7f0*/  ISETP.NE.AND.EX P2, PT, RZ, UR9, PT, P4 ;  /* 0x00000009ff007c0c */ /* 0x000fc8000bf45340 */
[----:B------:R-:W2:Y:S07]  /*1d800*/  @P3 LDG.E R7, desc[UR38][R12.64] ;  /* 0x000000260c073981 */ /* 0x000eae000c1e1900 */
[----:B------:R3:W5:Y:S01]  /*1d810*/  @P1 LDG.E R8, desc[UR38][R4.64] ;  /* 0x0000002604081981 */ /* 0x000762000c1e1900 */
[----:B0-----:R-:W-:-:S05]  /*1d820*/  IMAD.WIDE R2, R14, 0x4, R2 ;  /* 0x000000040e027825 */ /* 0x001fca00078e0202 */
[----:B------:R3:W5:Y:S01]  /*1d830*/  @P2 LDG.E R0, desc[UR38][R2.64] ;  /* 0x0000002602002981 */ /* 0x000762000c1e1900 */
[----:B-1----:R-:W-:-:S03]  /*1d840*/  @P0 IMAD.WIDE R10, R14, 0x4, R10 ;  /* 0x000000040e0a0825 */ /* 0x002fc600078e020a */
[----:B--2---:R0:W-:Y:S02]  /*1d850*/  STL [R1+0x48], R7 ;  /* 0x0000480701007387 */ /* 0x0041e40000100800 */
[----:B0-----:R-:W-:Y:S01]  /*1d860*/  IMAD.U32 R7, RZ, RZ, UR4 ;  /* 0x00000004ff077e24 */ /* 0x001fe2000f8e00ff */
[----:B------:R-:W-:-:S05]  /*1d870*/  ULDC.64 UR4, c[0x0][0x418] ;  /* 0x0001060000047ab9 */ /* 0x000fca0000000a00 */
[----:B------:R-:W2:Y:S01]  /*1d880*/  @P0 LDG.E R7, desc[UR38][R10.64] ;  /* 0x000000260a070981 */ /* 0x000ea2000c1e1900 */
[----:B------:R-:W-:-:S03]  /*1d890*/  UISETP.NE.U32.AND UP0, UPT, UR4, URZ, UPT ;  /* 0x0000003f0400728c */ /* 0x000fc6000bf05070 */
[----:B------:R-:W-:Y:S01]  /*1d8a0*/  ULDC UR4, c[0x0][0x424] ;  /* 0x0001090000047ab9 */ /* 0x000fe20000000800 */
[----:B------:R-:W-:-:S03]  /*1d8b0*/  UISETP.NE.AND.EX UP0, UPT, UR5, URZ, UPT, UP0 ;  /* 0x0000003f0500728c */ /* 0x000fc6000bf05300 */
[----:B------:R-:W-:Y:S01]  /*1d8c0*/  ULDC UR5, c[0x0][0x2f0] ;  /* 0x0000bc0000057ab9 */ /* 0x000fe20000000800 */
[----:B------:R-:W-:Y:S01]  /*1d8d0*/  USEL UR4, UR4, 0x1, UP0 ;  /* 0x0000000104047887 */ /* 0x000fe20008000000 */
[----:B--2---:R0:W-:Y:S04]  /*1d8e0*/  STL [R1+0x38], R7 ;  /* 0x0000380701007387 */ /* 0x0041e80000100800 */
[----:B------:R3:W5:Y:S01]  /*1d8f0*/  LDL R15, [R1+0x38] ;  /* 0x00003800010f7983 */ /* 0x0007620000100800 */
[----:B------:R-:W-:-:S03]  /*1d900*/  UIMAD UR4, UR4, UR5, URZ ;  /* 0x00000005040472a4 */ /* 0x000fc6000f8e023f */
[----:B------:R-:W-:Y:S02]  /*1d910*/  ULDC UR5, c[0x0][0x348] ;  /* 0x0000d20000057ab9 */ /* 0x000fe40000000800 */
[----:B------:R-:W-:Y:S02]  /*1d920*/  IMAD.U32 R10, RZ, RZ, UR5 ;  /* 0x00000005ff0a7e24 */ /* 0x000fe4000f8e00ff */
[----:B0-----:R-:W-:Y:S01]  /*1d930*/  IMAD.U32 R7, RZ, RZ, UR4 ;  /* 0x00000004ff077e24 */ /* 0x001fe2000f8e00ff */
[----:B---3--:R-:W-:Y:S06]  /*1d940*/  @P0 BRA `(.L_x_2882) ;  /* 0x0000000000140947 */ /* 0x008fec0003800000 */
[----:B------:R-:W-:Y:S05]  /*1d950*/  @!P3 BRA `(.L_x_2882) ;  /* 0x000000000010b947 */ /* 0x000fea0003800000 */
[----:B------:R-:W2:Y:S04]  /*1d960*/  LDG.E R9, desc[UR38][R12.64] ;  /* 0x000000260c097981 */ /* 0x000ea8000c1e1900 */
[----:B------:R-:W2:Y:S02]  /*1d970*/  LDG.E R12, desc[UR38][R12.64+0x4] ;  /* 0x000004260c0c7981 */ /* 0x000ea4000c1e1900 */
[----:B--2--5:R-:W-:-:S05]  /*1d980*/  IMAD.IADD R15, R12, 0x1, -R9 ;  /* 0x000000010c0f7824 */ /* 0x024fca00078e0a09 */
[----:B------:R0:W-:Y:S02]  /*1d990*/  STL [R1+0x38], R15 ;  /* 0x0000380f01007387 */ /* 0x0001e40000100800 */
.L_x_2882:
[----:B------:R-:W2:Y:S01]  /*1d9a0*/  LDL.LU R12, [R1+0x8] ;  /* 0x00000800010c7983 */ /* 0x000ea20000300800 */
[----:B-----5:R-:W-:Y:S01]  /*1d9b0*/  IMAD.IADD R8, R8, 0x1, R6 ;  /* 0x0000000108087824 */ /* 0x020fe200078e0206 */
[----:B------:R-:W-:Y:S02]  /*1d9c0*/  ULDC.64 UR4, c[0x0][0xa20] ;  /* 0x0002880000047ab9 */ /* 0x000fe40000000a00 */
[----:B------:R-:W-:Y:S02]  /*1d9d0*/  ISETP.NE.U32.AND P0, PT, RZ, UR4, PT ;  /* 0x00000004ff007c0c */ /* 0x000fe4000bf05070 */
[----:B------:R1:W-:Y:S02]  /*1d9e0*/  STL [R1+0x20], R8 ;  /* 0x0000200801007387 */ /* 0x0003e40000100800 */
[----:B------:R-:W-:Y:S02]  /*1d9f0*/  ISETP.NE.AND.EX P0, PT, RZ, UR5, PT, P0 ;  /* 0x00000005ff007c0c */ /* 0x000fe4000bf05300 */
[----:B--2---:R-:W-:-:S02]  /*1da00*/  LOP3.LUT R11, R12, 0xff000000, RZ, 0xc0, !PT ;  /* 0xff0000000c0b7812 */ /* 0x004fc400078ec0ff */
[C---:B------:R-:W-:Y:S02]  /*1da10*/  LOP3.LUT R9, R12.reuse, 0xff0000, RZ, 0xc0, !PT ;  /* 0x00ff00000c097812 */ /* 0x040fe400078ec0ff */
[----:B------:R-:W-:Y:S02]  /*1da20*/  SHF.R.U32.HI R11, RZ, 0x8, R11 ;  /* 0x00000008ff0b7819 */ /* 0x000fe4000001160b */
[----:B------:R-:W-:Y:S02]  /*1da30*/  LOP3.LUT R16, R12, 0xffff, RZ, 0xc0, !PT ;  /* 0x0000ffff0c107812 */ /* 0x000fe400078ec0ff */
[----:B------:R-:W-:-:S03]  /*1da40*/  LEA.HI R11, R9, R11, RZ, 0x10 ;  /* 0x0000000b090b7211 */ /* 0x000fc600078f80ff */
[----:B-1----:R-:W-:Y:S05]  /*1da50*/  @!P0 BRA `(.L_x_2883) ;  /* 0x0000000000108947 */ /* 0x002fea0003800000 */
[----:B------:R-:W1:Y:S02]  /*1da60*/  LDC.64 R4, c[0x0][0xa20] ;  /* 0x00028800ff047b82 */ /* 0x000e640000000a00 */
[----:B-1----:R-:W-:-:S05]  /*1da70*/  IMAD.WIDE R4, R14, 0x4, R4 ;  /* 0x000000040e047825 */ /* 0x002fca00078e0204 */
[----:B------:R1:W5:Y:S01]  /*1da80*/  LDG.E R7, desc[UR38][R4.64] ;  /* 0x0000002604077981 */ /* 0x000362000c1e1900 */
[----:B------:R-:W-:Y:S05]  /*1da90*/  BRA `(.L_x_2884) ;  /* 0x0000000000107947 */ /* 0x000fea0003800000 */
.L_x_2883:
[----:B------:R-:W-:Y:S05]  /*1daa0*/  @!P1 BRA `(.L_x_2884) ;  /* 0x00000000000c9947 */ /* 0x000fea0003800000 */
[----:B------:R-:W2:Y:S04]  /*1dab0*/  LDG.E R7, desc[UR38][R4.64] ;  /* 0x0000002604077981 */ /* 0x000ea8000c1e1900 */
[----:B------:R-:W2:Y:S02]  /*1dac0*/  LDG.E R4, desc[UR38][R4.64+0x4] ;  /* 0x0000042604047981 */ /* 0x000ea4000c1e1900 */
[----:B--2---:R-:W-:-:S07]  /*1dad0*/  IMAD.IADD R7, R4, 0x1, -R7 ;  /* 0x0000000104077824 */ /* 0x004fce00078e0a07 */
.L_x_2884:
[----:B------:R-:W2:Y:S04]  /*1dae0*/  LDL.LU R8, [R1+0x4] ;  /* 0x0000040001087983 */ /* 0x000ea80000300800 */
[----:B-1----:R-:W3:Y:S04]  /*1daf0*/  @P2 LDG.E R4, desc[UR38][R2.64] ;  /* 0x0000002602042981 */ /* 0x002ee8000c1e1900 */
[----:B------:R1:W3:Y:S01]  /*1db00*/  @P2 LDG.E R2, desc[UR38][R2.64+0x4] ;  /* 0x0000042602022981 */ /* 0x0002e2000c1e1900 */
[----:B-----5:R-:W-:Y:S01]  /*1db10*/  IMAD.IADD R9, R7, 0x1, -R6 ;  /* 0x0000000107097824 */ /* 0x020fe200078e0a06 */
[----:B-1----:R-:W1:Y:S02]  /*1db20*/  LDC R3, c[0x0][0x448] ;  /* 0x00011200ff037b82 */ /* 0x002e640000000800 */
[----:B-1----:R-:W-:-:S13]  /*1db30*/  ISETP.NE.AND P1, PT, R3, 0x1, PT ;  /* 0x000000010300780c */ /* 0x002fda0003f25270 */
[----:B------:R-:W1:Y:S08]  /*1db40*/  @P1 LDC R3, c[0x0][0x44c] ;  /* 0x00011300ff031b82 */ /* 0x000e700000000800 */
[----:B------:R-:W4:Y:S01]  /*1db50*/  @P1 LDC R5, c[0x0][0x450] ;  /* 0x00011400ff051b82 */ /* 0x000f220000000800 */
[----:B--2---:R-:W-:-:S04]  /*1db60*/  IMAD.SHL.U32 R13, R8, 0x80, RZ ;  /* 0x00000080080d7824 */ /* 0x004fc800078e00ff */
[----:B------:R-:W-:Y:S01]  /*1db70*/  VIADD R7, R13, 0x7f ;  /* 0x0000007f0d077836 */ /* 0x000fe20000000000 */
[----:B------:R2:W-:Y:S01]  /*1db80*/  STL [R1+0x28], R13 ;  /* 0x0000280d01007387 */ /* 0x0005e20000100800 */
[----:B---3--:R-:W-:Y:S02]  /*1db90*/  @P2 IMAD.IADD R10, R2, 0x1, -R4 ;  /* 0x00000001020a2824 */ /* 0x008fe400078e0a04 */
[----:B-1----:R-:W-:-:S04]  /*1dba0*/  @P1 IMAD.HI.U32 R2, R7, R3, RZ ;  /* 0x0000000307021227 */ /* 0x002fc800078e00ff */
[----:B------:R-:W-:Y:S01]  /*1dbb0*/  IMAD.IADD R6, R9, 0x1, R10 ;  /* 0x0000000109067824 */ /* 0x000fe200078e020a */
[----:B----4-:R-:W-:-:S03]  /*1dbc0*/  @P1 SHF.R.U32.HI R7, RZ, R5, R2 ;  /* 0x00000005ff071219 */ /* 0x010fc60000011602 */
[C---:B------:R-:W-:Y:S01]  /*1dbd0*/  VIADD R2, R6.reuse, 0x5f ;  /* 0x0000005f06027836 */ /* 0x040fe20000000000 */
[----:B------:R-:W-:-:S03]  /*1dbe0*/  IADD3 R20, R6, 0x1, -R15 ;  /* 0x0000000106147810 */ /* 0x000fc60007ffe80f */
[----:B------:R-:W-:-:S04]  /*1dbf0*/  IMAD.HI R2, R2, 0x2aaaaaab, RZ ;  /* 0x2aaaaaab02027827 */ /* 0x000fc800078e02ff */
[----:B------:R-:W-:Y:S01]  /*1dc00*/  IMAD.IADD R7, R20, 0x1, R7 ;  /* 0x0000000114077824 */ /* 0x000fe200078e0207 */
[----:B------:R-:W-:-:S04]  /*1dc10*/  SHF.R.U32.HI R3, RZ, 0x1f, R2 ;  /* 0x0000001fff037819 */ /* 0x000fc80000011602 */
[----:B------:R-:W-:Y:S02]  /*1dc20*/  LEA.HI.SX32 R12, R2, R3, 0x1c ;  /* 0x00000003020c7211 */ /* 0x000fe400078fe2ff */
[----:B------:R-:W1:Y:S03]  /*1dc30*/  LDC.64 R2, c[0x0][0x9e0] ;  /* 0x00027800ff027b82 */ /* 0x000e660000000a00 */
[----:B------:R2:W-:Y:S01]  /*1dc40*/  STL [R1+0x5c], R12 ;  /* 0x00005c0c01007387 */ /* 0x0005e20000100800 */
[----:B-1----:R-:W-:Y:S01]  /*1dc50*/  ISETP.GE.AND P3, PT, R3, 0x1, PT ;  /* 0x000000010300780c */ /* 0x002fe20003f66270 */
        /* <DEDUP_REMOVED lines=8> */
[----:B------:R-:W1:Y:S02]  /*1dce0*/  @P0 LDC.64 R4, c[0x0][0x9e8] ;  /* 0x00027a00ff040b82 */ /* 0x000e640000000a00 */
[----:B-1----:R-:W-:-:S05]  /*1dcf0*/  @P0 IMAD.HI.U32 R4, R2, R4, RZ ;  /* 0x0000000402040227 */ /* 0x002fca00078e00ff */
[----:B------:R-:W-:-:S04]  /*1dd00*/  @P0 SHF.R.U32.HI R2, RZ, R5, R4 ;  /* 0x00000005ff020219 */ /* 0x000fc80000011604 */
[----:B------:R-:W-:Y:S01]  /*1dd10*/  LOP3.LUT R2, RZ, R2, RZ, 0x33, !PT ;  /* 0x00000002ff027212 */ /* 0x000fe200078e33ff */
[----:B------:R-:W-:Y:S06]  /*1dd20*/  BRA `(.L_x_2888) ;  /* 0x0000000000107947 */ /* 0x000fec0003800000 */
.L_x_2887:
[----:B------:R-:W-:-:S13]  /*1dd30*/  ISETP.NE.AND P0, PT, R3, 0x1, PT ;  /* 0x000000010300780c */ /* 0x000fda0003f05270 */
[----:B------:R-:W1:Y:S02]  /*1dd40*/  @P0 LDC.64 R4, c[0x0][0x9e8] ;  /* 0x00027a00ff040b82 */ /* 0x000e640000000a00 */
[----:B-1----:R-:W-:-:S05]  /*1dd50*/  @P0 IMAD.HI.U32 R4, R2, R4, RZ ;  /* 0x0000000402040227 */ /* 0x002fca00078e00ff */
[----:B------:R-:W-:-:S07]  /*1dd60*/  @P0 SHF.R.U32.HI R2, RZ, R5, R4 ;  /* 0x00000005ff020219 */ /* 0x000fce0000011604 */
.L_x_2888:
[----:B------:R-:W-:Y:S05]  /*1dd70*/  BSYNC B0 ;  /* 0x0000000000007941 */ /* 0x000fea0003800000 */
.L_x_2886:
[----:B------:R-:W-:-:S05]  /*1dd80*/  IMAD R2, R2, R3, R3 ;  /* 0x0000000302027224 */ /* 0x000fca00078e0203 */
[----:B------:R-:W-:-:S07]  /*1dd90*/  VIMNMX R8, R8, R2, PT ;  /* 0x0000000208087248 */ /* 0x000fce0003fe0100 */
.L_x_2885:
[----:B------:R-:W1:Y:S01]  /*1dda0*/  @P1 LDC R4, c[0x0][0x44c] ;  /* 0x00011300ff041b82 */ /* 0x000e620000000800 */
[----:B------:R-:W-:Y:S01]  /*1ddb0*/  VIADD R8, R8, 0x5f ;  /* 0x0000005f08087836 */ /* 0x000fe20000000000 */
[----:B------:R-:W-:Y:S01]  /*1ddc0*/  ULDC UR4, c[0x0][0x9dc] ;  /* 0x0002770000047ab9 */ /* 0x000fe20000000800 */
[----:B------:R-:W-:Y:S02]  /*1ddd0*/  IMAD.MOV.U32 R2, RZ, RZ, R13 ;  /* 0x000000ffff027224 */ /* 0x000fe400078e000d */
[----:B------:R-:W-:-:S03]  /*1dde0*/  IMAD.HI R8, R8, 0x2aaaaaab, RZ ;  /* 0x2aaaaaab08087827 */ /* 0x000fc600078e02ff */
[----:B------:R-:W2:Y:S01]  /*1ddf0*/  @P1 LDC R5, c[0x0][0x450] ;  /* 0x00011400ff051b82 */ /* 0x000ea20000000800 */
[----:B------:R-:W-:Y:S02]  /*1de00*/  IMAD.IADD R17, R6, 0x1, -R15 ;  /* 0x0000000106117824 */ /* 0x000fe400078e0a0f */
[----:B-1----:R-:W-:-:S05]  /*1de10*/  @P1 IMAD.HI.U32 R4, R13, R4, RZ ;  /* 0x000000040d041227 */ /* 0x002fca00078e00ff */
[----:B--2---:R-:W-:Y:S02]  /*1de20*/  @P1 SHF.R.U32.HI R2, RZ, R5, R4 ;  /* 0x00000005ff021219 */ /* 0x004fe40000011604 */
[----:B------:R-:W-:-:S03]  /*1de30*/  SHF.R.U32.HI R4, RZ, 0x1f, R8 ;  /* 0x0000001fff047819 */ /* 0x000fc60000011608 */
[----:B------:R-:W-:Y:S01]  /*1de40*/  IMAD.IADD R2, R17, 0x1, R2 ;  /* 0x0000000111027824 */ /* 0x000fe200078e0202 */
[----:B------:R-:W-:-:S03]  /*1de50*/  LEA.HI.SX32 R8, R8, R4, 0x1c ;  /* 0x0000000408087211 */ /* 0x000fc600078fe2ff */
[----:B------:R-:W-:Y:S01]  /*1de60*/  VIADD R6, R2, -UR4 ;  /* 0x8000000402067c36 */ /* 0x000fe20008000000 */
[----:B------:R-:W-:Y:S01]  /*1de70*/  VIMNMX R8, R12, R8, PT ;  /* 0x000000080c087248 */ /* 0x000fe20003fe0100 */
        /* <DEDUP_REMOVED lines=11> */
.L_x_2891:
[----:B------:R-:W-:-:S13]  /*1df30*/  ISETP.NE.AND P0, PT, R3, 0x1, PT ;  /* 0x000000010300780c */ /* 0x000fda0003f05270 */
[----:B------:R-:W1:Y:S02]  /*1df40*/  @P0 LDC.64 R4, c[0x0][0x9e8] ;  /* 0x00027a00ff040b82 */ /* 0x000e640000000a00 */
[----:B-1----:R-:W-:-:S05]  /*1df50*/  @P0 IMAD.HI.U32 R4, R2, R4, RZ ;  /* 0x0000000402040227 */ /* 0x002fca00078e00ff */
[----:B------:R-:W-:-:S07]  /*1df60*/  @P0 SHF.R.U32.HI R2, RZ, R5, R4 ;  /* 0x00000005ff020219 */ /* 0x000fce0000011604 */
.L_x_2892:
[----:B------:R-:W-:Y:S05]  /*1df70*/  BSYNC B0 ;  /* 0x0000000000007941 */ /* 0x000fea0003800000 */
.L_x_2890:
[----:B------:R-:W-:-:S05]  /*1df80*/  IMAD R2, R2, R3, RZ ;  /* 0x0000000302027224 */ /* 0x000fca00078e02ff */
[----:B------:R-:W-:-:S07]  /*1df90*/  VIMNMX R6, R6, R2, !PT ;  /* 0x0000000206067248 */ /* 0x000fce0007fe0100 */
.L_x_2889:
[----:B------:R-:W-:Y:S01]  /*1dfa0*/  IMAD.HI R6, R6, 0x2aaaaaab, RZ ;  /* 0x2aaaaaab06067827 */ /* 0x000fe200078e02ff */
[----:B------:R-:W-:Y:S01]  /*1dfb0*/  LOP3.LUT R13, R11, 0xff, RZ, 0xc0, !PT ;  /* 0x000000ff0b0d7812 */ /* 0x000fe200078ec0ff */
[----:B------:R-:W-:Y:S01]  /*1dfc0*/  BSSY B0, `(.L_x_2893) ;  /* 0x0000027000007945 */ /* 0x000fe20003800000 */
[----:B------:R-:W-:Y:S01]  /*1dfd0*/  SHF.R.U32.HI R4, RZ, 0x10, R11 ;  /* 0x00000010ff047819 */ /* 0x000fe2000001160b */
[----:B------:R-:W-:Y:S01]  /*1dfe0*/  IMAD.MOV.U32 R2, RZ, RZ, RZ ;  /* 0x000000ffff027224 */ /* 0x000fe200078e00ff */
[----:B------:R-:W-:Y:S01]  /*1dff0*/  SHF.R.U32.HI R5, RZ, 0x1f, R6 ;  /* 0x0000001fff057819 */ /* 0x000fe20000011606 */
[----:B------:R1:W-:Y:S03]  /*1e000*/  STL [R1+0x54], R13 ;  /* 0x0000540d01007387 */ /* 0x0003e60000100800 */
[----:B------:R-:W-:-:S04]  /*1e010*/  LEA.HI.SX32 R5, R6, R5, 0x1c ;  /* 0x0000000506057211 */ /* 0x000fc800078fe2ff */
[----:B------:R-:W-:-:S04]  /*1e020*/  VIMNMX R5, RZ, R5, !PT ;  /* 0x00000005ff057248 */ /* 0x000fc80007fe0100 */
[----:B------:R-:W-:-:S13]  /*1e030*/  ISETP.GT.AND P0, PT, R8, R5, PT ;  /* 0x000000050800720c */ /* 0x000fda0003f04270 */
[----:B-1----:R-:W-:Y:S05]  /*1e040*/  @!P0 BRA `(.L_x_2894) ;  /* 0x0000000000788947 */ /* 0x002fea0003800000 */
[----:B------:R-:W-:Y:S01]  /*1e050*/  ISETP.NE.AND P0, PT, R4, RZ, PT ;  /* 0x000000ff0400720c */ /* 0x000fe20003f05270 */
[----:B------:R-:W-:-:S03]  /*1e060*/  ULDC UR4, c[0x0][0x9f0] ;  /* 0x00027c0000047ab9 */ /* 0x000fc60000000800 */
[----:B------:R-:W-:-:S04]  /*1e070*/  SEL R6, R4, UR4, P0 ;  /* 0x0000000404067c07 */ /* 0x000fc80008000000 */
[----:B------:R-:W-:Y:S02]  /*1e080*/  IABS R7, R6 ;  /* 0x0000000600077213 */ /* 0x000fe40000000000 */
[----:B------:R-:W-:Y:S02]  /*1e090*/  IADD3 R11, R6, -0x1, R8 ;  /* 0xffffffff060b7810 */ /* 0x000fe40007ffe008 */
[----:B------:R-:W1:Y:S03]  /*1e0a0*/  I2F.RP R2, R7 ;  /* 0x0000000700027306 */ /* 0x000e660000209400 */
[----:B------:R-:W-:-:S05]  /*1e0b0*/  IMAD.IADD R11, R11, 0x1, -R5 ;  /* 0x000000010b0b7824 */ /* 0x000fca00078e0a05 */
        /* <DEDUP_REMOVED lines=23> */
.L_x_2894:
[----:B------:R-:W-:Y:S05]  /*1e230*/  BSYNC B0 ;  /* 0x0000000000007941 */ /* 0x000fea0003800000 */
.L_x_2893:
[-C--:B------:R-:W-:Y:S01]  /*1e240*/  IMAD R5, R13, R2.reuse, R5 ;  /* 0x000000020d057224 */ /* 0x080fe200078e0205 */
        /* <DEDUP_REMOVED lines=23> */
[----:B------:R1:W2:Y:S02]  /*1e3c0*/  SHFL.IDX PT, R14, R6, RZ, 0x1f ;  /* 0x00001fff060e7589 */ /* 0x0002a400000e0000 */
.L_x_3122:
[----:B--2---:R-:W-:Y:S02]  /*1e3d0*/  ISETP.NE.AND P0, PT, R14, RZ, PT ;  /* 0x000000ff0e00720c */ /* 0x004fe40003f05270 */
[----:B------:R-:W-:-:S11]  /*1e3e0*/  PLOP3.LUT P6, PT, PT, PT, PT, 0x8, 0x0 ;  /* 0x000000000000781c */ /* 0x000fd60003fce170 */
[----:B------:R-:W-:Y:S05]  /*1e3f0*/  @P0 BRA `(.L_x_2898) ;  /* 0x00000000000c0947 */ /* 0x000fea0003800000 */
[----:B------:R-:W-:-:S03]  /*1e400*/  UMOV UR4, 0xffffffff ;  /* 0xffffffff00047882 */ /* 0x000fc60000000000 */
[----:B------:R-:W-:Y:S05]  /*1e410*/  BRA.DIV UR4, `(.L_x_2899) ;  /* 0x0000008604b87947 */ /* 0x000fea000b800000 */
[----:B------:R-:W-:-:S13]  /*1e420*/  ELECT P6, URZ, PT ;  /* 0x00000000003f782f */ /* 0x000fda00038c0000 */
.L_x_2898:
[----:B-1----:R-:W2:Y:S01]  /*1e430*/  LDL R6, [R1+0x58] ;  /* 0x0000580001067983 */ /* 0x002ea20000100800 */
[----:B------:R-:W-:Y:S01]  /*1e440*/  BSSY B1, `(.L_x_2900) ;  /* 0x0000008000017945 */ /* 0x000fe20003800000 */
[----:B--2---:R-:W-:-:S05]  /*1e450*/  VIADD R6, R6, 0x1 ;  /* 0x0000000106067836 */ /* 0x004fca0000000000 */
[----:B------:R-:W-:-:S04]  /*1e460*/  LEA.HI R7, R6, R6, RZ, 0x1 ;  /* 0x0000000606077211 */ /* 0x000fc800078f08ff */
[----:B------:R-:W-:-:S05]  /*1e470*/  LOP3.LUT R7, R7, 0xfffffffe, RZ, 0xc0, !PT ;  /* 0xfffffffe07077812 */ /* 0x000fca00078ec0ff */
[----:B------:R-:W-:-:S05]  /*1e480*/  IMAD.IADD R6, R6, 0x1, -R7 ;  /* 0x0000000106067824 */ /* 0x000fca00078e0a07 */
[----:B------:R-:W-:-:S04]  /*1e490*/  SHF.L.U32 R6, R6, 0x1f, RZ ;  /* 0x0000001f06067819 */ /* 0x000fc800000006ff */
[----:B------:R-:W1:Y:S02]  /*1e4a0*/  SYNCS.PHASECHK.TRANS64.TRYWAIT P0, [R19+URZ+0x22820], R6 ;  /* 0x02282006130075a7 */ /* 0x000e64000800017f */
[----:B-1----:R-:W-:Y:S05]  /*1e4b0*/  @!P0 BRA `(.L_x_2901) ;  /* 0x0000008400b08947 */ /* 0x002fea0003800000 */
.L_x_3125:
[----:B------:R-:W-:Y:S05]  /*1e4c0*/  BSYNC B1 ;  /* 0x0000000000017941 */ /* 0x000fea0003800000 */
.L_x_2900:
[----:B------:R-:W-:Y:S04]  /*1e4d0*/  BSSY B1, `(.L_x_2902) ;  /* 0x000007f000017945 */ /* 0x000fe80003800000 */
[----:B------:R-:W-:Y:S05]  /*1e4e0*/  @!P6 BRA `(.L_x_2903) ;  /* 0x0000000400f4e947 */ /* 0x000fea0003800000 */
[----:B------:R-:W2:Y:S04]  /*1e4f0*/  LDL R7, [R1+0x14] ;  /* 0x0000140001077983 */ /* 0x000ea80000100800 */
[----:B------:R-:W3:Y:S01]  /*1e500*/  LDL R9, [R1+0x1c] ;  /* 0x00001c0001097983 */ /* 0x000ee20000100800 */
[----:B------:R-:W-:Y:S01]  /*1e510*/  BSSY B2, `(.L_x_2904) ;  /* 0x0000008000027945 */ /* 0x000fe20003800000 */
[----:B------:R-:W4:Y:S02]  /*1e520*/  S2R R8, SR_TID.X ;  /* 0x0000000000087919 */ /* 0x000f240000002100 */
[----:B----4-:R-:W-:-:S04]  /*1e530*/  LOP3.LUT R8, R8, 0x7f, RZ, 0xc0, !PT ;  /* 0x0000007f08087812 */ /* 0x010fc800078ec0ff */
[----:B------:R-:W-:Y:S01]  /*1e540*/  ISETP.NE.AND P1, PT, R8, RZ, PT ;  /* 0x000000ff0800720c */ /* 0x000fe20003f25270 */
[----:B--2---:R-:W-:Y:S01]  /*1e550*/  IMAD R7, R7, 0x8, R19 ;  /* 0x0000000807077824 */ /* 0x004fe200078e0213 */
[----:B---3--:R-:W-:-:S04]  /*1e560*/  SHF.L.U32 R10, R9, 0x1f, RZ ;  /* 0x0000001f090a7819 */ /* 0x008fc800000006ff */
[----:B------:R-:W2:Y:S02]  /*1e570*/  SYNCS.PHASECHK.TRANS64.TRYWAIT P0, [R7+URZ+0x228a0], R10 ;  /* 0x0228a00a070075a7 */ /* 0x000ea4000800017f */
[----:B--2---:R-:W-:Y:S05]  /*1e580*/  @!P0 BRA `(.L_x_2905) ;  /* 0x0000008400908947 */ /* 0x004fea0003800000 */
.L_x_3126:
[----:B------:R-:W-:Y:S05]  /*1e590*/  BSYNC B2 ;  /* 0x0000000000027941 */ /* 0x000fea0003800000 */
.L_x_2904:
[----:B------:R-:W-:Y:S04]  /*1e5a0*/  BSSY B2, `(.L_x_2906) ;  /* 0x0000009000027945 */ /* 0x000fe80003800000 */
[----:B------:R-:W-:Y:S05]  /*1e5b0*/  @P1 BRA `(.L_x_2907) ;  /* 0x00000000001c1947 */ /* 0x000fea0003800000 */
[----:B------:R-:W3:Y:S01]  /*1e5c0*/  S2R R8, SR_TID.X ;  /* 0x0000000000087919 */ /* 0x000ee20000002100 */
[----:B-1----:R-:W-:-:S04]  /*1e5d0*/  IMAD.MOV.U32 R6, RZ, RZ, 0x3000 ;  /* 0x00003000ff067424 */ /* 0x002fc800078e00ff */
[----:B------:R4:W-:Y:S01]  /*1e5e0*/  SYNCS.ARRIVE.TRANS64 RZ, [R7+URZ+0x22890], R6 ;  /* 0x0228900607ff79a7 */ /* 0x0009e2000800003f */
[----:B---3--:R-:W-:-:S04]  /*1e5f0*/  LOP3.LUT R8, R8, 0x1f, RZ, 0xc0, !PT ;  /* 0x0000001f08087812 */ /* 0x008fc800078ec0ff */
[----:B------:R-:W-:-:S13]  /*1e600*/  ISETP.NE.AND P0, PT, R8, RZ, PT ;  /* 0x000000ff0800720c */ /* 0x000fda0003f05270 */
[----:B----4-:R-:W-:Y:S05]  /*1e610*/  @!P0 BRA `(.L_x_2907) ;  /* 0x0000000000048947 */ /* 0x010fea0003800000 */
[----:B------:R-:W-:Y:S01]  /*1e620*/  BPT.TRAP 0x1 ;  /* 0x000000040000795c */ /* 0x000fe20000300000 */
.L_x_2907:
[----:B------:R-:W-:Y:S05]  /*1e630*/  BSYNC B2 ;  /* 0x0000000000027941 */ /* 0x000fea0003800000 */
.L_x_2906:
[----:B------:R-:W3:Y:S01]  /*1e640*/  LDL R8, [R1+0x14] ;  /* 0x0000140001087983 */ /* 0x000ee20000100800 */
[----:B------:R-:W-:Y:S01]  /*1e650*/  IMAD.MOV.U32 R12, RZ, RZ, RZ ;  /* 0x000000ffff0c7224 */ /* 0x000fe200078e00ff */
[----:B------:R-:W-:Y:S01]  /*1e660*/  UIADD3 UR4, UP0, UR40, 0x570, URZ ;  /* 0x0000057028047890 */ /* 0x000fe2000ff1e03f */
[----:B-1----:R-:W-:Y:S01]  /*1e670*/  IMAD R6, R5, 0x60, R0 ;  /* 0x0000006005067824 */ /* 0x002fe200078e0200 */
[----:B------:R-:W-:Y:S01]  /*1e680*/  PLOP3.LUT P0, PT, PT, PT, PT, 0x80, 0x0 ;  /* 0x000000000000781c */ /* 0x000fe20003f0f070 */
[----:B------:R-:W-:Y:S01]  /*1e690*/  VIADD R9, R7, 0x22890 ;  /* 0x0002289007097836 */ /* 0x000fe20000000000 */
[----:B------:R-:W-:Y:S01]  /*1e6a0*/  R2UR UR10, R12 ;  /* 0x000000000c0a72ca */ /* 0x000fe200000e0000 */
[----:B------:R-:W-:Y:S01]  /*1e6b0*/  VIADD R6, R6, 0xffffffa0 ;  /* 0xffffffa006067836 */ /* 0x000fe20000000000 */
[----:B------:R-:W-:Y:S01]  /*1e6c0*/  UIADD3.X UR5, URZ, UR41, URZ, UP0, !UPT ;  /* 0x000000293f057290 */ /* 0x000fe200087fe43f */
[----:B------:R-:W-:Y:S01]  /*1e6d0*/  UMOV UR6, 0x0 ;  /* 0x0000000000067882 */ /* 0x000fe20000000000 */
[----:B------:R-:W-:Y:S01]  /*1e6e0*/  UMOV UR7, 0x12f00000 ;  /* 0x12f0000000077882 */ /* 0x000fe20000000000 */
[----:B---3--:R-:W-:-:S04]  /*1e6f0*/  IMAD R8, R8, 0x3000, R19 ;  /* 0x0000300008087824 */ /* 0x008fc800078e0213 */
[----:B------:R-:W-:-:S07]  /*1e700*/  VIADD R8, R8, 0x1c400 ;  /* 0x0001c40008087836 */ /* 0x000fce0000000000 */
.L_x_2908:
        /* <DEDUP_REMOVED lines=13> */
.L_x_3127:
[----:B------:R-:W-:Y:S05]  /*1e7e0*/  BSYNC B2 ;  /* 0x0000000000027941 */ /* 0x000fea0003800000 */
.L_x_2909:
[----:B------:R-:W-:Y:S01]  /*1e7f0*/  BSSY B2, `(.L_x_2911) ;  /* 0x000000b000027945 */ /* 0x000fe20003800000 */
[----:B-12---:R-:W-:Y:S02]  /*1e800*/  IMAD.MOV.U32 R10, RZ, RZ, 0x0 ;  /* 0x00000000ff0a7424 */ /* 0x006fe400078e00ff */
[----:B------:R-:W-:Y:S01]  /*1e810*/  IMAD.MOV.U32 R11, RZ, RZ, 0x12f00000 ;  /* 0x12f00000ff0b7424 */ /* 0x000fe200078e00ff */
[----:B------:R-:W-:Y:S06]  /*1e820*/  @P1 BRA `(.L_x_2912) ;  /* 0x00000000001c1947 */ /* 0x000fec0003800000 */
[----:B------:R-:W1:Y:S01]  /*1e830*/  S2R R9, SR_TID.X ;  /* 0x0000000000097919 */ /* 0x000e620000002100 */
[----:B------:R-:W-:-:S04]  /*1e840*/  IMAD.MOV.U32 R8, RZ, RZ, 0xc000 ;  /* 0x0000c000ff087424 */ /* 0x000fc800078e00ff */
[----:B------:R2:W-:Y:S01]  /*1e850*/  SYNCS.ARRIVE.TRANS64 RZ, [R7+URZ+0x228b0], R8 ;  /* 0x0228b00807ff79a7 */ /* 0x0005e2000800003f */
[----:B-1----:R-:W-:-:S04]  /*1e860*/  LOP3.LUT R9, R9, 0x1f, RZ, 0xc0, !PT ;  /* 0x0000001f09097812 */ /* 0x002fc800078ec0ff */
[----:B------:R-:W-:-:S13]  /*1e870*/  ISETP.NE.AND P0, PT, R9, RZ, PT ;  /* 0x000000ff0900720c */ /* 0x000fda0003f05270 */
[----:B--2---:R-:W-:Y:S05]  /*1e880*/  @!P0 BRA `(.L_x_2912) ;  /* 0x0000000000048947 */ /* 0x004fea0003800000 */
[----:B------:R-:W-:Y:S01]  /*1e890*/  BPT.TRAP 0x1 ;  /* 0x000000040000795c */ /* 0x000fe20000300000 */
.L_x_2912:
[----:B------:R-:W-:Y:S05]  /*1e8a0*/  BSYNC B2 ;  /* 0x0000000000027941 */ /* 0x000fea0003800000 */
.L_x_2911:
[----:B------:R-:W2:Y:S01]  /*1e8b0*/  LDL R8, [R1+0x14] ;  /* 0x0000140001087983 */ /* 0x000ea20000100800 */
        /* <DEDUP_REMOVED lines=9> */
.L_x_2913:
        /* <DEDUP_REMOVED lines=10> */
[----:B------:R-:W-:Y:S01]  /*1e9f0*/  R2UR UR6, R10 ;  /* 0x000000000a0672ca */ /* 0x000fe200000e0000 */
[----:B------:R-:W-:Y:S01]  /*1ea00*/  VIADD R9, R8, 0x3400 ;  /* 0x0000340008097836 */ /* 0x000fe20000000000 */
[----:B------:R-:W-:Y:S01]  /*1ea10*/  R2UR UR7, R11 ;  /* 0x000000000b0772ca */ /* 0x000fe200000e0000 */
[----:B------:R-:W-:Y:S01]  /*1ea20*/  UMOV UR10, 0x40 ;  /* 0x00000040000a7882 */ /* 0x000fe20000000000 */
[----:B------:R-:W-:-:S13]  /*1ea30*/  PLOP3.LUT P0, PT, PT, PT, PT, 0x80, 0x0 ;  /* 0x000000000000781c */ /* 0x000fda0003f0f070 */
.L_x_2914:
        /* <DEDUP_REMOVED lines=15> */
.L_x_2915:
        /* <DEDUP_REMOVED lines=15> */
.L_x_2916:
        /* <DEDUP_REMOVED lines=10> */
.L_x_2903:
[----:B------:R-:W-:Y:S05]  /*1ecc0*/  BSYNC B1 ;  /* 0x0000000000017941 */ /* 0x000fea0003800000 */
.L_x_2902:
[----:B------:R-:W1:Y:S04]  /*1ecd0*/  LDL.LU R10, [R1+0x14] ;  /* 0x00001400010a7983 */ /* 0x000e680000300800 */
[----:B------:R-:W2:Y:S01]  /*1ece0*/  LDL.LU R9, [R1+0x1c] ;  /* 0x00001c0001097983 */ /* 0x000ea20000300800 */
[----:B------:R-:W-:Y:S01]  /*1ecf0*/  VIADD R5, R5, 0xfffffffe ;  /* 0xfffffffe05057836 */ /* 0x000fe20000000000 */
[----:B------:R-:W-:-:S04]  /*1ed00*/  PLOP3.LUT P0, PT, PT, PT, PT, 0x8, 0x0 ;  /* 0x000000000000781c */ /* 0x000fc80003f0e170 */
[----:B------:R-:W-:Y:S01]  /*1ed10*/  ISETP.GE.AND P2, PT, R5, R3, PT ;  /* 0x000000030500720c */ /* 0x000fe20003f46270 */
[----:B-1----:R-:W-:-:S05]  /*1ed20*/  VIADD R6, R10, 0x1 ;  /* 0x000000010a067836 */ /* 0x002fca0000000000 */
[----:B------:R-:W-:-:S04]  /*1ed30*/  ISETP.NE.AND P1, PT, R6, 0x2, PT ;  /* 0x000000020600780c */ /* 0x000fc80003f25270 */
[----:B------:R-:W-:Y:S02]  /*1ed40*/  SEL R7, RZ, 0x1, P1 ;  /* 0x00000001ff077807 */ /* 0x000fe40000800000 */
[----:B------:R-:W-:Y:S02]  /*1ed50*/  SEL R6, R6, RZ, P1 ;  /* 0x000000ff06067207 */ /* 0x000fe40000800000 */
[----:B--2---:R-:W-:-:S03]  /*1ed60*/  LOP3.LUT R9, R9, R7, RZ, 0x3c, !PT ;  /* 0x0000000709097212 */ /* 0x004fc600078e3cff */
[----:B------:R1:W-:Y:S04]  /*1ed70*/  STL [R1+0x14], R6 ;  /* 0x0000140601007387 */ /* 0x0003e80000100800 */
[----:B------:R1:W-:Y:S01]  /*1ed80*/  STL [R1+0x1c], R9 ;  /* 0x00001c0901007387 */ /* 0x0003e20000100800 */
[----:B------:R-:W-:Y:S05]  /*1ed90*/  @!P2 BRA `(.L_x_2896) ;  /* 0x000000080030a947 */ /* 0x000fea0003800000 */
.L_x_2932:
[----:B------:R-:W-:Y:S05]  /*1eda0*/  YIELD ;  /* 0x0000000000007946 */ /* 0x000fea0003800000 */
[----:B------:R-:W-:Y:S04]  /*1edb0*/  BSSY B1, `(.L_x_2917) ;  /* 0x000007e000017945 */ /* 0x000fe80003800000 */
[----:B--2---:R-:W-:Y:S05]  /*1edc0*/  @!P6 BRA `(.L_x_2918) ;  /* 0x0000000400f0e947 */ /* 0x004fea0003800000 */
[----:B-1----:R-:W2:Y:S04]  /*1edd0*/  LDL R6, [R1+0x14] ;  /* 0x0000140001067983 */ /* 0x002ea80000100800 */
[----:B------:R-:W3:Y:S01]  /*1ede0*/  LDL R7, [R1+0x1c] ;  /* 0x00001c0001077983 */ /* 0x000ee20000100800 */
[----:B------:R-:W-:Y:S01]  /*1edf0*/  BSSY B2, `(.L_x_2919) ;  /* 0x0000008000027945 */ /* 0x000fe20003800000 */
[----:B------:R-:W1:Y:S02]  /*1ee00*/  S2R R8, SR_TID.X ;  /* 0x0000000000087919 */ /* 0x000e640000002100 */
[----:B-1----:R-:W-:-:S04]  /*1ee10*/  LOP3.LUT R8, R8, 0x7f, RZ, 0xc0, !PT ;  /* 0x0000007f08087812 */ /* 0x002fc800078ec0ff */
[----:B------:R-:W-:Y:S01]  /*1ee20*/  ISETP.NE.AND P2, PT, R8, RZ, PT ;  /* 0x000000ff0800720c */ /* 0x000fe20003f45270 */
[----:B--2---:R-:W-:Y:S01]  /*1ee30*/  IMAD R6, R6, 0x8, R19 ;  /* 0x0000000806067824 */ /* 0x004fe200078e0213 */
[----:B---3--:R-:W-:-:S04]  /*1ee40*/  SHF.L.U32 R7, R7, 0x1f, RZ ;  /* 0x0000001f07077819 */ /* 0x008fc800000006ff */
[----:B------:R-:W1:Y:S02]  /*1ee50*/  SYNCS.PHASECHK.TRANS64.TRYWAIT P1, [R6+URZ+0x228a0], R7 ;  /* 0x0228a007060075a7 */ /* 0x000e64000802017f */
[----:B-1----:R-:W-:Y:S05]  /*1ee60*/  @!P1 BRA `(.L_x_2920) ;  /* 0x0000007c00809947 */ /* 0x002fea0003800000 */
.L_x_3128:
[----:B------:R-:W-:Y:S05]  /*1ee70*/  BSYNC B2 ;  /* 0x0000000000027941 */ /* 0x000fea0003800000 */
.L_x_2919:
        /* <DEDUP_REMOVED lines=9> */
.L_x_2922:
[----:B------:R-:W-:Y:S05]  /*1ef10*/  BSYNC B2 ;  /* 0x0000000000027941 */ /* 0x000fea0003800000 */
.L_x_2921:
        /* <DEDUP_REMOVED lines=12> */
.L_x_2923:
        /* <DEDUP_REMOVED lines=13> */
.L_x_3129:
[----:B------:R-:W-:Y:S05]  /*1f0b0*/  BSYNC B2 ;  /* 0x0000000000027941 */ /* 0x000fea0003800000 */
.L_x_2924:
[----:B------:R-:W-:Y:S01]  /*1f0c0*/  BSSY B2, `(.L_x_2926) ;  /* 0x000000b000027945 */ /* 0x000fe20003800000 */
[----:B------:R-:W-:Y:S02]  /*1f0d0*/  IMAD.MOV.U32 R10, RZ, RZ, 0x0 ;  /* 0x00000000ff0a7424 */ /* 0x000fe400078e00ff */
[----:B------:R-:W-:Y:S01]  /*1f0e0*/  IMAD.MOV.U32 R11, RZ, RZ, 0x12f00000 ;  /* 0x12f00000ff0b7424 */ /* 0x000fe200078e00ff */
[----:B------:R-:W-:Y:S06]  /*1f0f0*/  @P2 BRA `(.L_x_2927) ;  /* 0x00000000001c2947 */ /* 0x000fec0003800000 */
[----:B------:R-:W3:Y:S01]  /*1f100*/  S2R R8, SR_TID.X ;  /* 0x0000000000087919 */ /* 0x000ee20000002100 */
[----:B-12---:R-:W-:-:S04]  /*1f110*/  IMAD.MOV.U32 R7, RZ, RZ, 0xc000 ;  /* 0x0000c000ff077424 */ /* 0x006fc800078e00ff */
[----:B------:R4:W-:Y:S01]  /*1f120*/  SYNCS.ARRIVE.TRANS64 RZ, [R6+URZ+0x228b0], R7 ;  /* 0x0228b00706ff79a7 */ /* 0x0009e2000800003f */
[----:B---3--:R-:W-:-:S04]  /*1f130*/  LOP3.LUT R8, R8, 0x1f, RZ, 0xc0, !PT ;  /* 0x0000001f08087812 */ /* 0x008fc800078ec0ff */
[----:B------:R-:W-:-:S13]  /*1f140*/  ISETP.NE.AND P1, PT, R8, RZ, PT ;  /* 0x000000ff0800720c */ /* 0x000fda0003f25270 */
[----:B----4-:R-:W-:Y:S05]  /*1f150*/  @!P1 BRA `(.L_x_2927) ;  /* 0x0000000000049947 */ /* 0x010fea0003800000 */
[----:B------:R-:W-:Y:S01]  /*1f160*/  BPT.TRAP 0x1 ;  /* 0x000000040000795c */ /* 0x000fe20000300000 */
.L_x_2927:
[----:B------:R-:W-:Y:S05]  /*1f170*/  BSYNC B2 ;  /* 0x0000000000027941 */ /* 0x000fea0003800000 */
.L_x_2926:
        /* <DEDUP_REMOVED lines=10> */
.L_x_2928:
        /* <DEDUP_REMOVED lines=15> */
.L_x_2929:
        /* <DEDUP_REMOVED lines=15> */
.L_x_2930:
        /* <DEDUP_REMOVED lines=15> */
.L_x_2931:
        /* <DEDUP_REMOVED lines=10> */
.L_x_2918:
[----:B------:R-:W-:Y:S05]  /*1f590*/  BSYNC B1 ;  /* 0x0000000000017941 */ /* 0x000fea0003800000 */
.L_x_2917:
[----:B------:R-:W1:Y:S04]  /*1f5a0*/  LDL.LU R10, [R1+0x14] ;  /* 0x00001400010a7983 */ /* 0x000e680000300800 */
[----:B------:R-:W2:Y:S01]  /*1f5b0*/  LDL.LU R8, [R1+0x1c] ;  /* 0x00001c0001087983 */ /* 0x000ea20000300800 */
[C---:B------:R-:W-:Y:S01]  /*1f5c0*/  ISETP.GT.AND P2, PT, R5.reuse, R3, PT ;  /* 0x000000030500720c */ /* 0x040fe20003f44270 */
[----:B------:R-:W-:Y:S02]  /*1f5d0*/  VIADD R5, R5, 0xffffffff ;  /* 0xffffffff05057836 */ /* 0x000fe40000000000 */
[----:B-1----:R-:W-:-:S05]  /*1f5e0*/  VIADD R6, R10, 0x1 ;  /* 0x000000010a067836 */ /* 0x002fca0000000000 */
[----:B------:R-:W-:-:S04]  /*1f5f0*/  ISETP.NE.AND P1, PT, R6, 0x2, PT ;  /* 0x000000020600780c */ /* 0x000fc80003f25270 */
[----:B------:R-:W-:Y:S02]  /*1f600*/  SEL R7, RZ, 0x1, P1 ;  /* 0x00000001ff077807 */ /* 0x000fe40000800000 */
[----:B------:R-:W-:Y:S02]  /*1f610*/  SEL R6, R6, RZ, P1 ;  /* 0x000000ff06067207 */ /* 0x000fe40000800000 */
[----:B--2---:R-:W-:-:S05]  /*1f620*/  LOP3.LUT R8, R8, R7, RZ, 0x3c, !PT ;  /* 0x0000000708087212 */ /* 0x004fca00078e3cff */
[----:B------:R2:W-:Y:S04]  /*1f630*/  STL [R1+0x1c], R8 ;  /* 0x00001c0801007387 */ /* 0x0005e80000100800 */
[----:B------:R2:W-:Y:S01]  /*1f640*/  STL [R1+0x14], R6 ;  /* 0x0000140601007387 */ /* 0x0005e20000100800 */
[----:B------:R-:W-:Y:S05]  /*1f650*/  @P2 BRA `(.L_x_2932) ;  /* 0xfffffff400d02947 */ /* 0x000fea000383ffff */
.L_x_2896:
[----:B------:R-:W-:Y:S05]  /*1f660*/  BSYNC B0 ;  /* 0x0000000000007941 */ /* 0x000fea0003800000 */
.L_x_2895:
[----:B--2---:R-:W2:Y:S01]  /*1f670*/  LDL R8, [R1+0x28] ;  /* 0x0000280001087983 */ /* 0x004ea20000100800 */
[----:B------:R-:W3:Y:S01]  /*1f680*/  LDC R0, c[0x0][0x448] ;  /* 0x00011200ff007b82 */ /* 0x000ee20000000800 */
[----:B------:R-:W-:Y:S07]  /*1f690*/  @!P0 WARPSYNC.ALL ;  /* 0x0000000000008948 */ /* 0x000fee0003800000 */
[----:B------:R-:W-:Y:S01]  /*1f6a0*/  @!P0 BAR.SYNC.DEFER_BLOCKING 0xc, 0x180 ;  /* 0x0306000000008b1d */ /* 0x000fe20000010000 */
[----:B---3--:R-:W-:-:S13]  /*1f6b0*/  ISETP.NE.AND P1, PT, R0, 0x1, PT ;  /* 0x000000010000780c */ /* 0x008fda0003f25270 */
[----:B------:R-:W3:Y:S08]  /*1f6c0*/  @P1 LDC R0, c[0x0][0x44c] ;  /* 0x00011300ff001b82 */ /* 0x000ef00000000800 */
[----:B------:R-:W4:Y:S01]  /*1f6d0*/  @P1 LDC R3, c[0x0][0x450] ;  /* 0x00011400ff031b82 */ /* 0x000f220000000800 */
[----:B--2---:R-:W-:-:S04]  /*1f6e0*/  VIADD R2, R8, 0x7f ;  /* 0x0000007f08027836 */ /* 0x004fc80000000000 */
[----:B---3--:R-:W-:-:S05]  /*1f6f0*/  @P1 IMAD.HI.U32 R0, R2, R0, RZ ;  /* 0x0000000002001227 */ /* 0x008fca00078e00ff */
[----:B----4-:R-:W-:-:S05]  /*1f700*/  @P1 SHF.R.U32.HI R2, RZ, R3, R0 ;  /* 0x00000003ff021219 */ /* 0x010fca0000011600 */
[----:B------:R-:W-:Y:S02]  /*1f710*/  IMAD.IADD R0, R20, 0x1, R2 ;  /* 0x0000000114007824 */ /* 0x000fe400078e0202 */
[----:B------:R-:W2:Y:S02]  /*1f720*/  LDC.64 R2, c[0x0][0x9e0] ;  /* 0x00027800ff027b82 */ /* 0x000ea40000000a00 */
[----:B--2---:R-:W-:Y:S01]  /*1f730*/  ISETP.GE.AND P2, PT, R3, 0x1, PT ;  /* 0x000000010300780c */ /* 0x004fe20003f46270 */
[----:B------:R-:W-:-:S12]  /*1f740*/  IMAD.IADD R2, R0, 0x1, R2 ;  /* 0x0000000100027824 */ /* 0x000fd800078e0202 */
[----:B------:R-:W-:Y:S05]  /*1f750*/  @!P2 BRA `(.L_x_2933) ;  /* 0x000000000048a947 */ /* 0x000fea0003800000 */
[C---:B------:R-:W-:Y:S01]  /*1f760*/  ISETP.GT.AND P0, PT, R0.reuse, RZ, PT ;  /* 0x000000ff0000720c */ /* 0x040fe20003f04270 */
[----:B------:R-:W-:Y:S01]  /*1f770*/  BSSY B0, `(.L_x_2934) ;  /* 0x000000e000007945 */ /* 0x000fe20003800000 */
[----:B------:R-:W-:-:S11]  /*1f780*/  VIADD R5, R0, 0xffffffff ;  /* 0xffffffff00057836 */ /* 0x000fd60000000000 */
[----:B------:R-:W-:Y:S05]  /*1f790*/  @P0 BRA `(.L_x_2935) ;  /* 0x00000000001c0947 */ /* 0x000fea0003800000 */
[----:B------:R-:W-:Y:S01]  /*1f7a0*/  ISETP.NE.AND P0, PT, R3, 0x1, PT ;  /* 0x000000010300780c */ /* 0x000fe20003f05270 */
[----:B------:R-:W-:-:S12]  /*1f7b0*/  IMAD.MOV R0, RZ, RZ, -R0 ;  /* 0x000000ffff007224 */ /* 0x000fd800078e0a00 */
[----:B-1----:R-:W1:Y:S02]  /*1f7c0*/  @P0 LDC.64 R6, c[0x0][0x9e8] ;  /* 0x00027a00ff060b82 */ /* 0x002e640000000a00 */
[----:B-1----:R-:W-:-:S05]  /*1f7d0*/  @P0 IMAD.HI.U32 R6, R0, R6, RZ ;  /* 0x0000000600060227 */ /* 0x002fca00078e00ff */
[----:B------:R-:W-:-:S04]  /*1f7e0*/  @P0 SHF.R.U32.HI R0, RZ, R7, R6 ;  /* 0x00000007ff000219 */ /* 0x000fc80000011606 */
[----:B------:R-:W-:Y:S01]  /*1f7f0*/  LOP3.LUT R5, RZ, R0, RZ, 0x33, !PT ;  /* 0x00000000ff057212 */ /* 0x000fe200078e33ff */
[----:B------:R-:W-:Y:S06]  /*1f800*/  BRA `(.L_x_2936) ;  /* 0x0000000000107947 */ /* 0x000fec0003800000 */
.L_x_2935:
[----:B------:R-:W-:-:S13]  /*1f810*/  ISETP.NE.AND P0, PT, R3, 0x1, PT ;  /* 0x000000010300780c */ /* 0x000fda0003f05270 */
[----:B-1----:R-:W1:Y:S02]  /*1f820*/  @P0 LDC.64 R6, c[0x0][0x9e8] ;  /* 0x00027a00ff060b82 */ /* 0x002e640000000a00 */
[----:B-1----:R-:W-:-:S05]  /*1f830*/  @P0 IMAD.HI.U32 R6, R5, R6, RZ ;  /* 0x0000000605060227 */ /* 0x002fca00078e00ff */
[----:B------:R-:W-:-:S07]  /*1f840*/  @P0 SHF.R.U32.HI R5, RZ, R7, R6 ;  /* 0x00000007ff050219 */ /* 0x000fce0000011606 */
.L_x_2936:
[----:B------:R-:W-:Y:S05]  /*1f850*/  BSYNC B0 ;  /* 0x0000000000007941 */ /* 0x000fea0003800000 */
.L_x_2934:
[----:B------:R-:W-:-:S05]  /*1f860*/  IMAD R5, R5, R3, R3 ;  /* 0x0000000305057224 */ /* 0x000fca00078e0203 */
[----:B------:R-:W-:-:S07]  /*1f870*/  VIMNMX R2, R2, R5, PT ;  /* 0x0000000502027248 */ /* 0x000fce0003fe0100 */
.L_x_2933:
[----:B------:R-:W2:Y:S01]  /*1f880*/  LDL R7, [R1+0x5c] ;  /* 0x00005c0001077983 */ /* 0x000ea20000100800 */
[----:B------:R-:W3:Y:S01]  /*1f890*/  @P1 LDC R0, c[0x0][0x44c] ;  /* 0x00011300ff001b82 */ /* 0x000ee20000000800 */
[----:B------:R-:W-:Y:S01]  /*1f8a0*/  VIADD R2, R2, 0x5f ;  /* 0x0000005f02027836 */ /* 0x000fe20000000000 */
[----:B------:R-:W-:Y:S01]  /*1f8b0*/  ULDC UR4, c[0x0][0x9dc] ;  /* 0x0002770000047ab9 */ /* 0x000fe20000000800 */
[----:B------:R-:W-:Y:S02]  /*1f8c0*/  IMAD.MOV.U32 R5, RZ, RZ, R8 ;  /* 0x000000ffff057224 */ /* 0x000fe400078e0008 */
[----:B------:R-:W-:-:S03]  /*1f8d0*/  IMAD.HI R2, R2, 0x2aaaaaab, RZ ;  /* 0x2aaaaaab02027827 */ /* 0x000fc600078e02ff */
[----:B-1----:R-:W1:Y:S01]  /*1f8e0*/  @P1 LDC R6, c[0x0][0x450] ;  /* 0x00011400ff061b82 */ /* 0x002e620000000800 */
[----:B---3--:R-:W-:-:S05]  /*1f8f0*/  @P1 IMAD.HI.U32 R0, R8, R0, RZ ;  /* 0x0000000008001227 */ /* 0x008fca00078e00ff */
[----:B-1----:R-:W-:-:S05]  /*1f900*/  @P1 SHF.R.U32.HI R5, RZ, R6, R0 ;  /* 0x00000006ff051219 */ /* 0x002fca0000011600 */
[----:B------:R-:W-:Y:S01]  /*1f910*/  IMAD.IADD R0, R17, 0x1, R5 ;  /* 0x0000000111007824 */ /* 0x000fe200078e0205 */
[----:B------:R-:W-:-:S04]  /*1f920*/  SHF.R.U32.HI R5, RZ, 0x1f, R2 ;  /* 0x0000001fff057819 */ /* 0x000fc80000011602 */
[----:B------:R-:W-:Y:S01]  /*1f930*/  LEA.HI.SX32 R8, R2, R5, 0x1c ;  /* 0x0000000502087211 */ /* 0x000fe200078fe2ff */
[----:B------:R-:W-:-:S04]  /*1f940*/  VIADD R2, R0, -UR4 ;  /* 0x8000000400027c36 */ /* 0x000fc80008000000 */
[----:B------:R1:W-:Y:S01]  /*1f950*/  STL [R1+0x60], R8 ;  /* 0x0000600801007387 */ /* 0x0003e20000100800 */
[----:B--2---:R-:W-:Y:S01]  /*1f960*/  VIMNMX R5, R7, R8, PT ;  /* 0x0000000807057248 */ /* 0x004fe20003fe0100 */
[----:B-1----:R-:W-:Y:S06]  /*1f970*/  @!P2 BRA `(.L_x_2937) ;  /* 0x000000000044a947 */ /* 0x002fec0003800000 */
        /* <DEDUP_REMOVED lines=10> */
.L_x_2939:
[----:B------:R-:W-:-:S13]  /*1fa20*/  ISETP.NE.AND P0, PT, R3, 0x1, PT ;  /* 0x000000010300780c */ /* 0x000fda0003f05270 */
[----:B------:R-:W1:Y:S02]  /*1fa30*/  @P0 LDC.64 R6, c[0x0][0x9e8] ;  /* 0x00027a00ff060b82 */ /* 0x000e640000000a00 */
[----:B-1----:R-:W-:-:S05]  /*1fa40*/  @P0 IMAD.HI.U32 R6, R0, R6, RZ ;  /* 0x0000000600060227 */ /* 0x002fca00078e00ff */
[----:B------:R-:W-:-:S07]  /*1fa50*/  @P0 SHF.R.U32.HI R0, RZ, R7, R6 ;  /* 0x00000007ff000219 */ /* 0x000fce0000011606 */
.L_x_2940:
[----:B------:R-:W-:Y:S05]  /*1fa60*/  BSYNC B0 ;  /* 0x0000000000007941 */ /* 0x000fea0003800000 */
.L_x_2938:
[----:B------:R-:W-:-:S05]  /*1fa70*/  IMAD R0, R0, R3, RZ ;  /* 0x0000000300007224 */ /* 0x000fca00078e02ff */
[----:B------:R-:W-:-:S07]  /*1fa80*/  VIMNMX R2, R2, R0, !PT ;  /* 0x0000000002027248 */ /* 0x000fce0007fe0100 */
.L_x_2937:
[----:B------:R-:W-:Y:S01]  /*1fa90*/  IMAD.HI R2, R2, 0x2aaaaaab, RZ ;  /* 0x2aaaaaab02027827 */ /* 0x000fe200078e02ff */
[----:B------:R-:W-:Y:S01]  /*1faa0*/  ISETP.NE.AND P1, PT, R4, RZ, PT ;  /* 0x000000ff0400720c */ /* 0x000fe20003f25270 */
[----:B------:R-:W-:Y:S03]  /*1fab0*/  BSSY B0, `(.L_x_2941) ;  /* 0x0000025000007945 */ /* 0x000fe60003800000 */
[----:B------:R-:W-:-:S04]  /*1fac0*/  SHF.R.U32.HI R0, RZ, 0x1f, R2 ;  /* 0x0000001fff007819 */ /* 0x000fc80000011602 */
[----:B------:R-:W-:-:S04]  /*1fad0*/  LEA.HI.SX32 R0, R2, R0, 0x1c ;  /* 0x0000000002007211 */ /* 0x000fc800078fe2ff */
[----:B------:R-:W-:Y:S01]  /*1fae0*/  VIMNMX R9, RZ, R0, !PT ;  /* 0x00000000ff097248 */ /* 0x000fe20007fe0100 */
[----:B------:R-:W1:Y:S03]  /*1faf0*/  @!P1 LDC R4, c[0x0][0x9f0] ;  /* 0x00027c00ff049b82 */ /* 0x000e660000000800 */
[----:B------:R-:W-:Y:S01]  /*1fb00*/  ISETP.GT.AND P0, PT, R5, R9, PT ;  /* 0x000000090500720c */ /* 0x000fe20003f04270 */
[----:B------:R2:W-:Y:S04]  /*1fb10*/  STL [R1+0x3c], R9 ;  /* 0x00003c0901007387 */ /* 0x0005e80000100800 */
[----:B------:R2:W-:Y:S08]  /*1fb20*/  STL [R1+0x40], RZ ;  /* 0x000040ff01007387 */ /* 0x0005f00000100800 */
[----:B--2---:R-:W-:Y:S05]  /*1fb30*/  @!P0 BRA `(.L_x_2942) ;  /* 0x0000000000708947 */ /* 0x004fea0003800000 */
        /* <DEDUP_REMOVED lines=9> */
[----:B------:R-:W-:Y:S02]  /*1fbd0*/  IADD3 R6, R4, -0x1, R5 ;  /* 0xffffffff04067810 */ /* 0x000fe40007ffe005 */
[----:B------:R-:W-:-:S03]  /*1fbe0*/  IABS R2, R4 ;  /* 0x0000000400027213 */ /* 0x000fc60000000000 */
[----:B------:R-:W-:Y:S02]  /*1fbf0*/  IMAD.IADD R6, R6, 0x1, -R9 ;  /* 0x0000000106067824 */ /* 0x000fe400078e0a09 */
[----:B------:R-:W-:-:S03]  /*1fc00*/  IMAD.MOV R2, RZ, RZ, -R2 ;  /* 0x000000ffff027224 */ /* 0x000fc600078e0a02 */
[----:B------:R-:W-:Y:S01]  /*1fc10*/  IABS R3, R6 ;  /* 0x0000000600037213 */ /* 0x000fe20000000000 */
[----:B------:R-:W-:Y:S01]  /*1fc20*/  IMAD.MOV.U32 R7, RZ, RZ, R2 ;  /* 0x000000ffff077224 */ /* 0x000fe200078e0002 */
        /* <DEDUP_REMOVED lines=13> */
.L_x_2942:
[----:B------:R-:W-:Y:S05]  /*1fd00*/  BSYNC B0 ;  /* 0x0000000000007941 */ /* 0x000fea0003800000 */
.L_x_2941:
[----:B------:R-:W3:Y:S04]  /*1fd10*/  LDL R0, [R1+0x40] ;  /* 0x0000400001007983 */ /* 0x000ee80000100800 */
[----:B--2---:R-:W3:Y:S01]  /*1fd20*/  LDL R2, [R1+0x54] ;  /* 0x0000540001027983 */ /* 0x004ee20000100800 */
[----:B------:R-:W-:Y:S01]  /*1fd30*/  BSSY B7, `(.L_x_2943) ;  /* 0x00003ec000077945 */ /* 0x000fe20003800000 */
[----:B---3--:R-:W-:-:S05]  /*1fd40*/  IMAD R2, R2, R0, R9 ;  /* 0x0000000002027224 */ /* 0x008fca00078e0209 */
[----:B------:R-:W-:Y:S01]  /*1fd50*/  VIADDMNMX R0, R2, R0, R5, PT ;  /* 0x0000000002007246 */ /* 0x000fe20003800105 */
[----:B------:R2:W-:Y:S03]  /*1fd60*/  STL [R1+0x24], R2 ;  /* 0x0000240201007387 */ /* 0x0005e60000100800 */
[----:B------:R-:W-:Y:S01]  /*1fd70*/  ISETP.GT.AND P0, PT, R0, R2, PT ;  /* 0x000000020000720c */ /* 0x000fe20003f04270 */
[----:B------:R2:W-:-:S12]  /*1fd80*/  STL [R1+0x34], R0 ;  /* 0x0000340001007387 */ /* 0x0005d80000100800 */
[----:B--2---:R-:W-:Y:S05]  /*1fd90*/  @P0 BRA `(.L_x_2944) ;  /* 0x0000000000480947 */ /* 0x004fea0003800000 */
[----:B------:R-:W2:Y:S02]  /*1fda0*/  S2R R0, SR_TID.X ;  /* 0x0000000000007919 */ /* 0x000ea40000002100 */
[----:B--2---:R-:W-:-:S04]  /*1fdb0*/  LOP3.LUT R0, R0, 0x7f, RZ, 0xc0, !PT ;  /* 0x0000007f00007812 */ /* 0x004fc800078ec0ff */
[----:B------:R-:W-:-:S13]  /*1fdc0*/  ISETP.NE.AND P0, PT, R0, RZ, PT ;  /* 0x000000ff0000720c */ /* 0x000fda0003f05270 */
[----:B------:R-:W-:Y:S05]  /*1fdd0*/  @P0 BRA `(.L_x_2945) ;  /* 0x0000003c00840947 */ /* 0x000fea0003800000 */
[----:B------:R-:W2:Y:S01]  /*1fde0*/  S2R R5, SR_LANEID ;  /* 0x0000000000057919 */ /* 0x000ea20000000000 */
[----:B------:R-:W-:Y:S01]  /*1fdf0*/  VOTEU.ANY UR4, UPT, PT ;  /* 0x0000000000047886 */ /* 0x000fe200038e0100 */
[----:B------:R-:W3:Y:S01]  /*1fe00*/  LDC.64 R2, c[0x0][0xc60] ;  /* 0x00031800ff027b82 */ /* 0x000ee20000000a00 */
[----:B------:R-:W2:Y:S02]  /*1fe10*/  FLO.U32 R0, UR4 ;  /* 0x0000000400007d00 */ /* 0x000ea400080e0000 */
[----:B--2---:R-:W-:-:S06]  /*1fe20*/  ISETP.EQ.U32.AND P0, PT, R0, R5, PT ;  /* 0x000000050000720c */ /* 0x004fcc0003f02070 */
[----:B------:R-:W3:Y:S07]  /*1fe30*/  POPC R5, UR4 ;  /* 0x0000000400057d09 */ /* 0x000eee0008000000 */
[----:B---3--:R-:W2:Y:S01]  /*1fe40*/  @P0 ATOMG.E.ADD.STRONG.GPU PT, R3, desc[UR38][R2.64], R5 ;  /* 0x00000005020309a8 */ /* 0x008ea200081ee1e6 */
[----:B-1----:R-:W1:Y:S02]  /*1fe50*/  S2R R4, SR_LTMASK ;  /* 0x0000000000047919 */ /* 0x002e640000003900 */
[----:B-1----:R-:W-:-:S04]  /*1fe60*/  LOP3.LUT R4, R4, UR4, RZ, 0xc0, !PT ;  /* 0x0000000404047c12 */ /* 0x002fc8000f8ec0ff */
[----:B------:R-:W1:Y:S01]  /*1fe70*/  POPC R7, R4 ;  /* 0x0000000400077309 */ /* 0x000e620000000000 */
[----:B--2---:R-:W1:Y:S02]  /*1fe80*/  SHFL.IDX PT, R0, R3, R0, 0x1f ;  /* 0x00001f0003007589 */ /* 0x004e6400000e0000 */
[----:B-1----:R-:W-:-:S05]  /*1fe90*/  IADD3 R0, R0, UR37, R7 ;  /* 0x0000002500007c10 */ /* 0x002fca000fffe007 */
[----:B------:R4:W-:Y:S01]  /*1fea0*/  STL [R1], R0 ;  /* 0x0000000001007387 */ /* 0x0009e20000100800 */
[----:B------:R-:W-:Y:S05]  /*1feb0*/  BRA `(.L_x_2945) ;  /* 0x0000003c004c7947 */ /* 0x000fea0003800000 */
.L_x_2944:
        /* <DEDUP_REMOVED lines=19> */
[----:B01----:R-:W-:Y:S05]  /*1fff0*/  CALL.ABS.NOINC R2 ;  /* 0x0000000002007343 */ /* 0x003fea0003c00000 */
.L_x_2947:
[----:B------:R-:W-:Y:S05]  /*20000*/  BSYNC B6 ;  /* 0x0000000000067941 */ /* 0x000fea0003800000 */
.L_x_2946:
        /* <DEDUP_REMOVED lines=8> */
[----:B------:R2:W3:Y:S01]  /*20090*/  LDC.64 R2, c[0x4][R17] ;  /* 0x0100000011027b82 */ /* 0x0004e20000000a00 */
[----:B-1----:R-:W-:Y:S02]  /*200a0*/  IMAD.U32 R4, RZ, RZ, UR6 ;  /* 0x00000006ff047e24 */ /* 0x002fe4000f8e00ff */
[----:B------:R-:W-:Y:S02]  /*200b0*/  IMAD.U32 R5, RZ, RZ, UR7 ;  /* 0x00000007ff057e24 */ /* 0x000fe4000f8e00ff */
[----:B------:R-:W-:Y:S02]  /*200c0*/  IMAD.U32 R6, RZ, RZ, UR8 ;  /* 0x00000008ff067e24 */ /* 0x000fe4000f8e00ff */
[----:B------:R-:W-:-:S02]  /*200d0*/  IMAD.U32 R7, RZ, RZ, UR9 ;  /* 0x00000009ff077e24 */ /* 0x000fc4000f8e00ff */
[----:B------:R-:W-:Y:S02]  /*200e0*/  IMAD.U32 R10, RZ, RZ, UR4 ;  /* 0x00000004ff0a7e24 */ /* 0x000fe4000f8e00ff */
[----:B------:R-:W-:Y:S02]  /*200f0*/  IMAD.U32 R11, RZ, RZ, UR5 ;  /* 0x00000005ff0b7e24 */ /* 0x000fe4000f8e00ff */
[----:B------:R-:W-:Y:S02]  /*20100*/  IMAD.MOV.U32 R8, RZ, RZ, 0x70 ;  /* 0x00000070ff087424 */ /* 0x000fe400078e00ff */
[----:B------:R-:W-:Y:S02]  /*20110*/  IMAD.MOV.U32 R12, RZ, RZ, 0x1 ;  /* 0x00000001ff0c7424 */ /* 0x000fe400078e00ff */
[----:B--2---:R-:W-:-:S07]  /*20120*/  IMAD.MOV.U32 R13, RZ, RZ, RZ ;  /* 0x000000ffff0d7224 */ /* 0x004fce00078e00ff */
[----:B------:R-:W-:-:S07]  /*20130*/  LEPC R20, `(.L_x_2950) ;  /* 0x000000001014794e */ /* 0x000fce0000000000 */
[----:B0--3--:R-:W-:Y:S05]  /*20140*/  CALL.ABS.NOINC R2 ;  /* 0x0000000002007343 */ /* 0x009fea0003c00000 */
.L_x_2950:
        /* <DEDUP_REMOVED lines=15> */
.L_x_2949:
[----:B------:R-:W-:Y:S05]  /*20240*/  BSYNC B6 ;  /* 0x0000000000067941 */ /* 0x000fea0003800000 */
.L_x_2948:
[----:B------:R-:W2:Y:S01]  /*20250*/  LDL R0, [R1+0xc] ;  /* 0x00000c0001007983 */ /* 0x000ea20000100800 */
[----:B------:R-:W-:Y:S02]  /*20260*/  ULDC.64 UR4, c[0x0][0x9f8] ;  /* 0x00027e0000047ab9 */ /* 0x000fe40000000a00 */
[----:B------:R-:W-:Y:S01]  /*20270*/  ISETP.NE.U32.AND P0, PT, RZ, UR4, PT ;  /* 0x00000004ff007c0c */ /* 0x000fe2000bf05070 */
[----:B------:R-:W3:Y:S03]  /*20280*/  LDL R17, [R1+0x34] ;  /* 0x0000340001117983 */ /* 0x000ee60000100800 */
[----:B------:R-:W-:Y:S01]  /*20290*/  ISETP.NE.AND.EX P0, PT, RZ, UR5, PT, P0 ;  /* 0x00000005ff007c0c */ /* 0x000fe2000bf05300 */
[----:B------:R-:W-:-:S12]  /*202a0*/  ULDC.64 UR4, c[0x0][0xa08] ;  /* 0x0002820000047ab9 */ /* 0x000fd80000000a00 */
[----:B------:R-:W4:Y:S01]  /*202b0*/  @P0 LDC.64 R2, c[0x0][0x9f8] ;  /* 0x00027e00ff020b82 */ /* 0x000f220000000a00 */
[----:B--2---:R-:W-:Y:S02]  /*202c0*/  IMAD.MOV.U32 R7, RZ, RZ, R0 ;  /* 0x000000ffff077224 */ /* 0x004fe400078e0000 */
[----:B----4-:R-:W-:-:S05]  /*202d0*/  @P0 IMAD.WIDE R2, R0, 0x4, R2 ;  /* 0x0000000400020825 */ /* 0x010fca00078e0202 */
[----:B------:R2:W4:Y:S01]  /*202e0*/  @P0 LDG.E R7, desc[UR38][R2.64] ;  /* 0x0000002602070981 */ /* 0x000522000c1e1900 */
[----:B---3--:R-:W-:Y:S01]  /*202f0*/  VIADD R0, R17, 0xffffffff ;  /* 0xffffffff11007836 */ /* 0x008fe20000000000 */
[----:B--2---:R-:W2:Y:S02]  /*20300*/  LDC.64 R2, c[0x0][0x418] ;  /* 0x00010600ff027b82 */ /* 0x004ea40000000a00 */
[----:B--2---:R-:W-:Y:S01]  /*20310*/  LOP3.LUT P0, RZ, R2, UR4, RZ, 0xfc, !PT ;  /* 0x0000000402ff7c12 */ /* 0x004fe2000f80fcff */
[----:B------:R-:W-:-:S03]  /*20320*/  UMOV UR4, 0xffffffff ;  /* 0xffffffff00047882 */ /* 0x000fc60000000000 */
[----:B------:R-:W-:Y:S02]  /*20330*/  LOP3.LUT P0, RZ, R3, UR5, RZ, 0xfc, P0 ;  /* 0x0000000503ff7c12 */ /* 0x000fe4000800fcff */
[----:B----4-:R-:W-:Y:S01]  /*20340*/  SHF.R.S32.HI R8, RZ, 0x1f, R7 ;  /* 0x0000001fff087819 */ /* 0x010fe20000011407 */
        /* <DEDUP_REMOVED lines=8> */
.L_x_3132:
        /* <DEDUP_REMOVED lines=9> */
.L_x_3135:
        /* <DEDUP_REMOVED lines=24> */
.L_x_2954:
[----:B------:R-:W4:Y:S04]  /*205e0*/  LDL R0, [R1+0x10] ;  /* 0x0000100001007983 */ /* 0x000f280000100800 */
[----:B---3--:R-:W3:Y:S01]  /*205f0*/  LDL R2, [R1+0x18] ;  /* 0x0000180001027983 */ /* 0x008ee20000100800 */
[----:B----4-:R-:W-:Y:S01]  /*20600*/  IMAD R0, R0, 0x8, R19 ;  /* 0x0000000800007824 */ /* 0x010fe200078e0213 */
[----:B---3--:R-:W-:-:S04]  /*20610*/  SHF.L.U32 R2, R2, 0x1f, RZ ;  /* 0x0000001f02027819 */ /* 0x008fc800000006ff */
[----:B------:R-:W3:Y:S02]  /*20620*/  SYNCS.PHASECHK.TRANS64.TRYWAIT P0, [R0+URZ+0x22840], R2 ;  /* 0x02284002000075a7 */ /* 0x000ee4000800017f */
[----:B---3--:R-:W-:Y:S05]  /*20630*/  @!P0 BRA `(.L_x_2955) ;  /* 0x0000006800088947 */ /* 0x008fea0003800000 */
.L_x_3136:
        /* <DEDUP_REMOVED lines=11> */
.L_x_2956:
        /* <DEDUP_REMOVED lines=23> */
.L_x_2952:
        /* <DEDUP_REMOVED lines=23> */
[----:B--2---:R-:W-:-:S02]  /*209d0*/  IMAD.U32 R7, RZ, RZ, UR7 ;  /* 0x00000007ff077e24 */ /* 0x004fc4000f8e00ff */
[----:B------:R-:W-:Y:S02]  /*209e0*/  IMAD.U32 R10, RZ, RZ, UR8 ;  /* 0x00000008ff0a7e24 */ /* 0x000fe4000f8e00ff */
[----:B------:R-:W-:Y:S02]  /*209f0*/  IMAD.U32 R11, RZ, RZ, UR9 ;  /* 0x00000009ff0b7e24 */ /* 0x000fe4000f8e00ff */
[----:B------:R-:W-:Y:S02]  /*20a00*/  IMAD.MOV.U32 R8, RZ, RZ, 0x70 ;  /* 0x00000070ff087424 */ /* 0x000fe400078e00ff */
[----:B------:R-:W-:Y:S02]  /*20a10*/  IMAD.MOV.U32 R12, RZ, RZ, 0x1 ;  /* 0x00000001ff0c7424 */ /* 0x000fe400078e00ff */
[----:B------:R-:W-:-:S07]  /*20a20*/  IMAD.MOV.U32 R13, RZ, RZ, RZ ;  /* 0x000000ffff0d7224 */ /* 0x000fce00078e00ff */
[----:B------:R-:W-:-:S07]  /*20a30*/  LEPC R20, `(.L_x_2958) ;  /* 0x000000001014794e */ /* 0x000fce0000000000 */
[----:B01----:R-:W-:Y:S05]  /*20a40*/  CALL.ABS.NOINC R2 ;  /* 0x0000000002007343 */ /* 0x003fea0003c00000 */
.L_x_2958:
[----:B------:R-:W-:Y:S05]  /*20a50*/  BSYNC B6 ;  /* 0x0000000000067941 */ /* 0x000fea0003800000 */
.L_x_2957:
[----:B-1----:R-:W3:Y:S01]  /*20a60*/  LDL.LU R0, [R1+0x50] ;  /* 0x0000500001007983 */ /* 0x002ee20000300800 */
[----:B------:R-:W-:Y:S01]  /*20a70*/  ULDC.64 UR6, c[0x0][0xa00] ;  /* 0x0002800000067ab9 */ /* 0x000fe20000000a00 */
[----:B------:R-:W-:Y:S01]  /*20a80*/  ULDC.64 UR4, c[0x0][0x2d8] ;  /* 0x0000b60000047ab9 */ /* 0x000fe20000000a00 */
[----:B--2---:R-:W1:Y:S01]  /*20a90*/  LDC R7, c[0x0][0x448] ;  /* 0x00011200ff077b82 */ /* 0x004e620000000800 */
[----:B------:R-:W3:Y:S04]  /*20aa0*/  LDL.LU.64 R2, [R1+0x48] ;  /* 0x0000480001027983 */ /* 0x000ee80000300a00 */
[----:B------:R-:W2:Y:S04]  /*20ab0*/  LDL R5, [R1+0xc] ;  /* 0x00000c0001057983 */ /* 0x000ea80000100800 */
[----:B------:R-:W4:Y:S01]  /*20ac0*/  LDL R12, [R1+0x28] ;  /* 0x00002800010c7983 */ /* 0x000f220000100800 */
[----:B------:R-:W-:Y:S01]  /*20ad0*/  ISETP.NE.U32.AND P0, PT, RZ, UR6, PT ;  /* 0x00000006ff007c0c */ /* 0x000fe2000bf05070 */
[----:B------:R-:W-:-:S03]  /*20ae0*/  ULDC UR6, c[0x0][0x2b8] ;  /* 0x0000ae0000067ab9 */ /* 0x000fc60000000800 */
[----:B------:R-:W-:Y:S01]  /*20af0*/  ISETP.NE.AND.EX P0, PT, RZ, UR7, PT, P0 ;  /* 0x00000007ff007c0c */ /* 0x000fe2000bf05300 */
[----:B------:R-:W0:Y:S02]  /*20b00*/  S2R R8, SR_TID.X ;  /* 0x0000000000087919 */ /* 0x000e240000002100 */
[----:B0-----:R-:W-:Y:S02]  /*20b10*/  IMAD.SHL.U32 R8, R8, 0x10, RZ ;  /* 0x0000001008087824 */ /* 0x001fe400078e00ff */
[----:B---3--:R-:W-:Y:S01]  /*20b20*/  IMAD.MOV.U32 R3, RZ, RZ, R0 ;  /* 0x000000ffff037224 */ /* 0x008fe200078e0000 */
[----:B--2---:R-:W-:-:S04]  /*20b30*/  SHF.R.S32.HI R0, RZ, 0x1f, R5 ;  /* 0x0000001fff007819 */ /* 0x004fc80000011405 */
[----:B------:R-:W-:Y:S02]  /*20b40*/  SEL R4, R0, RZ, !P0 ;  /* 0x000000ff00047207 */ /* 0x000fe40004000000 */
[----:B------:R-:W-:Y:S02]  /*20b50*/  SEL R0, R5, RZ, !P0 ;  /* 0x000000ff05007207 */ /* 0x000fe40004000000 */
[----:B------:R-:W0:Y:S01]  /*20b60*/  S2R R5, SR_TID.X ;  /* 0x0000000000057919 */ /* 0x000e220000002100 */
[----:B------:R-:W-:-:S04]  /*20b70*/  IMAD.WIDE.U32 R2, R16, UR4, R2 ;  /* 0x0000000410027c25 */ /* 0x000fc8000f8e0002 */
[----:B------:R-:W-:Y:S01]  /*20b80*/  IMAD R3, R16, UR5, R3 ;  /* 0x0000000510037c24 */ /* 0x000fe2000f8e0203 */
[----:B------:R-:W-:Y:S02]  /*20b90*/  ULDC.64 UR4, c[0x0][0x2e0] ;  /* 0x0000b80000047ab9 */ /* 0x000fe40000000a00 */
[----:B------:R-:W-:Y:S02]  /*20ba0*/  IMAD R4, R4, UR4, RZ ;  /* 0x0000000404047c24 */ /* 0x000fe4000f8e02ff */
[----:B------:R-:W-:-:S04]  /*20bb0*/  IMAD.WIDE.U32 R2, R0, UR4, R2 ;  /* 0x0000000400027c25 */ /* 0x000fc8000f8e0002 */
[----:B------:R-:W-:Y:S01]  /*20bc0*/  IMAD R0, R0, UR5, R4 ;  /* 0x0000000500007c24 */ /* 0x000fe2000f8e0204 */
[----:B-1----:R-:W-:Y:S01]  /*20bd0*/  ISETP.NE.AND P0, PT, R7, 0x1, PT ;  /* 0x000000010700780c */ /* 0x002fe20003f05270 */
[----:B------:R-:W1:Y:S01]  /*20be0*/  S2R R9, SR_TID.X ;  /* 0x0000000000097919 */ /* 0x000e620000002100 */
[----:B------:R-:W-:-:S11]  /*20bf0*/  ULDC.64 UR4, c[0x0][0x2d0] ;  /* 0x0000b40000047ab9 */ /* 0x000fd60000000a00 */
[----:B------:R-:W2:Y:S01]  /*20c00*/  @P0 LDC R6, c[0x0][0x450] ;  /* 0x00011400ff060b82 */ /* 0x000ea20000000800 */
[----:B0-----:R-:W-:-:S04]  /*20c10*/  LOP3.LUT R5, R5, 0x7f, RZ, 0xc0, !PT ;  /* 0x0000007f05057812 */ /* 0x001fc800078ec0ff */
[----:B------:R-:W-:-:S04]  /*20c20*/  SHF.R.U32.HI R5, RZ, 0x3, R5 ;  /* 0x00000003ff057819 */ /* 0x000fc80000011605 */
[----:B------:R-:W-:Y:S02]  /*20c30*/  LOP3.LUT R8, R5, 0x70, R8, 0xf8, !PT ;  /* 0x0000007005087812 */ /* 0x000fe400078ef808 */
[----:B------:R-:W0:Y:S03]  /*20c40*/  @P0 LDC R5, c[0x0][0x44c] ;  /* 0x00011300ff050b82 */ /* 0x000e260000000800 */
[----:B----4-:R-:W-:Y:S02]  /*20c50*/  IMAD.IADD R4, R8, 0x1, R12 ;  /* 0x0000000108047824 */ /* 0x010fe400078e020c */
[----:B------:R3:W5:Y:S01]  /*20c60*/  LDL R8, [R1+0x30] ;  /* 0x0000300001087983 */ /* 0x0007620000100800 */
[----:B------:R-:W-:Y:S02]  /*20c70*/  IMAD.IADD R3, R3, 0x1, R0 ;  /* 0x0000000103037824 */ /* 0x000fe400078e0200 */
[----:B------:R-:W-:Y:S01]  /*20c80*/  IMAD.MOV.U32 R0, RZ, RZ, R4 ;  /* 0x000000ffff007224 */ /* 0x000fe200078e0004 */
[----:B------:R-:W4:Y:S01]  /*20c90*/  S2R R10, SR_TID.X ;  /* 0x00000000000a7919 */ /* 0x000f220000002100 */
[----:B0-----:R-:W-:-:S05]  /*20ca0*/  @P0 IMAD.HI.U32 R5, R4, R5, RZ ;  /* 0x0000000504050227 */ /* 0x001fca00078e00ff */
[----:B--2---:R-:W-:-:S05]  /*20cb0*/  @P0 SHF.R.U32.HI R0, RZ, R6, R5 ;  /* 0x00000006ff000219 */ /* 0x004fca0000011605 */
        /* <DEDUP_REMOVED lines=9> */
[----:B-1----:R-:W-:-:S04]  /*20d50*/  IMAD.SHL.U32 R9, R9, 0x8, RZ ;  /* 0x0000000809097824 */ /* 0x002fc800078e00ff */
        /* <DEDUP_REMOVED lines=12> */
[----:B---3--:R-:W-:Y:S08]  /*20e20*/  BRA.DIV UR4, `(.L_x_2959) ;  /* 0x0000006204207947 */ /* 0x008ff0000b800000 */
        /* <DEDUP_REMOVED lines=70> */
.L_x_3153:
        /* <DEDUP_REMOVED lines=10> */
.L_x_2960:
        /* <DEDUP_REMOVED lines=18> */
.L_x_3154:
[----:B------:R-:W-:Y:S05]  /*21450*/  BSYNC B0 ;  /* 0x0000000000007941 */ /* 0x000fea0003800000 */
.L_x_2961:
        /* <DEDUP_REMOVED lines=13> */
.L_x_3155:
[----:B------:R-:W-:Y:S05]  /*21530*/  BSYNC B1 ;  /* 0x0000000000017941 */ /* 0x000fea0003800000 */
.L_x_2965:
        /* <DEDUP_REMOVED lines=9> */
.L_x_2968:
[----:B------:R-:W-:Y:S05]  /*215d0*/  BSYNC B1 ;  /* 0x0000000000017941 */ /* 0x000fea0003800000 */
.L_x_2967:
        /* <DEDUP_REMOVED lines=13> */
.L_x_2969:
        /* <DEDUP_REMOVED lines=15> */
.L_x_2970:
        /* <DEDUP_REMOVED lines=15> */
.L_x_2971:
        /* <DEDUP_REMOVED lines=15> */
.L_x_2972:
        /* <DEDUP_REMOVED lines=10> */
.L_x_2964:
[----:B------:R-:W-:Y:S05]  /*21a20*/  BSYNC B0 ;  /* 0x0000000000007941 */ /* 0x000fea0003800000 */
.L_x_2963:
        /* <DEDUP_REMOVED lines=61> */
.L_x_2979:
        /* <DEDUP_REMOVED lines=8> */
.L_x_3156:
[----:B------:R-:W-:Y:S05]  /*21e80*/  BSYNC B3 ;  /* 0x0000000000037941 */ /* 0x000fea0003800000 */
.L_x_2980:
        /* <DEDUP_REMOVED lines=9> */
.L_x_2983:
[----:B------:R-:W-:Y:S05]  /*21f20*/  BSYNC B3 ;  /* 0x0000000000037941 */ /* 0x000fea0003800000 */
.L_x_2982:
[----:B------:R-:W2:Y:S04]  /*21f30*/  LDL R3, [R1+0x10] ;  /* 0x0000100001037983 */ /* 0x000ea80000100800 */
[----:B------:R-:W3:Y:S01]  /*21f40*/  LDL R4, [R1+0x20] ;  /* 0x0000200001047983 */ /* 0x000ee20000100800 */
[----:B0-----:R-:W-:Y:S01]  /*21f50*/  IMAD.MOV.U32 R9, RZ, RZ, RZ ;  /* 0x000000ffff097224 */ /* 0x001fe200078e00ff */
        /* <DEDUP_REMOVED lines=10> */
.L_x_2984:
        /* <DEDUP_REMOVED lines=13> */
.L_x_3157:
[----:B------:R-:W-:Y:S05]  /*220d0*/  BSYNC B3 ;  /* 0x0000000000037941 */ /* 0x000fea0003800000 */
.L_x_2985:
        /* <DEDUP_REMOVED lines=11> */
.L_x_2988:
[----:B------:R-:W-:Y:S05]  /*22190*/  BSYNC B3 ;  /* 0x0000000000037941 */ /* 0x000fea0003800000 */
.L_x_2987:
        /* <DEDUP_REMOVED lines=10> */
.L_x_2989:
        /* <DEDUP_REMOVED lines=15> */
.L_x_2990:
        /* <DEDUP_REMOVED lines=15> */
.L_x_2991:
        /* <DEDUP_REMOVED lines=15> */
.L_x_2992:
        /* <DEDUP_REMOVED lines=10> */
.L_x_2978:
[----:B------:R-:W-:Y:S05]  /*225b0*/  BSYNC B1 ;  /* 0x0000000000017941 */ /* 0x000fea0003800000 */
.L_x_2977:
[----:B------:R-:W2:Y:S02]  /*225c0*/  LDL.LU R4, [R1+0x34] ;  /* 0x0000340001047983 */ /* 0x000ea40000300800 */
[----:B--2---:R-:W-:-:S07]  /*225d0*/  VIADD R0, R4, 0xfffffffd ;  /* 0xfffffffd04007836 */ /* 0x004fce0000000000 */
.L_x_2976:
[----:B------:R-:W-:Y:S05]  /*225e0*/  BSYNC B2 ;  /* 0x0000000000027941 */ /* 0x000fea0003800000 */
.L_x_2975:
[----:B------:R-:W-:-:S05]  /*225f0*/  VIADD R8, R8, 0xfffffffe ;  /* 0xfffffffe08087836 */ /* 0x000fca0000000000 */
[----:B------:R-:W-:-:S13]  /*22600*/  ISETP.NE.AND P0, PT, R8, R5, PT ;  /* 0x000000050800720c */ /* 0x000fda0003f05270 */
[----:B------:R-:W-:Y:S05]  /*22610*/  @!P0 BRA `(.L_x_2974) ;  /* 0x0000001400008947 */ /* 0x000fea0003800000 */
.L_x_3025:
        /* <DEDUP_REMOVED lines=35> */
.L_x_2995:
        /* <DEDUP_REMOVED lines=8> */
.L_x_3158:
[----:B------:R-:W-:Y:S05]  /*228d0*/  BSYNC B2 ;  /* 0x0000000000027941 */ /* 0x000fea0003800000 */
.L_x_2996:
        /* <DEDUP_REMOVED lines=9> */
.L_x_2999:
[----:B------:R-:W-:Y:S05]  /*22970*/  BSYNC B2 ;  /* 0x0000000000027941 */ /* 0x000fea0003800000 */
.L_x_2998:
        /* <DEDUP_REMOVED lines=12> */
.L_x_3000:
        /* <DEDUP_REMOVED lines=13> */
.L_x_3159:
[----:B------:R-:W-:Y:S05]  /*22b10*/  BSYNC B2 ;  /* 0x0000000000027941 */ /* 0x000fea0003800000 */
.L_x_3001:
        /* <DEDUP_REMOVED lines=11> */
.L_x_3004:
[----:B------:R-:W-:Y:S05]  /*22bd0*/  BSYNC B2 ;  /* 0x0000000000027941 */ /* 0x000fea0003800000 */
.L_x_3003:
[----:B------:R-:W-:Y:S01]  /*22be0*/  R2UR UR10, R10 ;  /* 0x000000000a0a72ca */ /* 0x000fe200000e0000 */
[----:B01----:R-:W-:Y:S01]  /*22bf0*/  IMAD R2, R7, 0xc000, R19 ;  /* 0x0000c00007027824 */ /* 0x003fe200078e0213 */
[----:B------:R-:W-:Y:S01]  /*22c00*/  R2UR UR6, R8 ;  /* 0x00000000080672ca */ /* 0x000fe200000e0000 */
[----:B------:R-:W-:Y:S01]  /*22c10*/  UIADD3 UR4, UP0, UR40, 0x470, URZ ;  /* 0x0000047028047890 */ /* 0x000fe2000ff1e03f */
[----:B------:R-:W-:Y:S01]  /*22c20*/  R2UR UR7, R9 ;  /* 0x00000000090772ca */ /* 0x000fe200000e0000 */
[----:B------:R-:W-:Y:S01]  /*22c30*/  VIADD R3, R3, 0x22850 ;  /* 0x0002285003037836 */ /* 0x000fe20000000000 */
[----:B------:R-:W-:Y:S01]  /*22c40*/  PLOP3.LUT P0, PT, PT, PT, PT, 0x80, 0x0 ;  /* 0x000000000000781c */ /* 0x000fe20003f0f070 */
[----:B------:R-:W-:Y:S01]  /*22c50*/  VIADD R5, R2, 0x400 ;  /* 0x0000040002057836 */ /* 0x000fe20000000000 */
[----:B------:R-:W-:-:S12]  /*22c60*/  UIADD3.X UR5, URZ, UR41, URZ, UP0, !UPT ;  /* 0x000000293f057290 */ /* 0x000fd800087fe43f */
.L_x_3005:
        /* <DEDUP_REMOVED lines=15> */
.L_x_3006:
        /* <DEDUP_REMOVED lines=15> */
.L_x_3007:
        /* <DEDUP_REMOVED lines=15> */
.L_x_3008:
        /* <DEDUP_REMOVED lines=10> */
.L_x_2994:
[----:B------:R-:W-:Y:S05]  /*22fe0*/  BSYNC B1 ;  /* 0x0000000000017941 */ /* 0x000fea0003800000 */
.L_x_2993:
        /* <DEDUP_REMOVED lines=35> */
.L_x_3011:
        /* <DEDUP_REMOVED lines=8> */
.L_x_3160:
[----:B------:R-:W-:Y:S05]  /*232a0*/  BSYNC B2 ;  /* 0x0000000000027941 */ /* 0x000fea0003800000 */
.L_x_3012:
        /* <DEDUP_REMOVED lines=9> */
.L_x_3015:
[----:B------:R-:W-:Y:S05]  /*23340*/  BSYNC B2 ;  /* 0x0000000000027941 */ /* 0x000fea0003800000 */
.L_x_3014:
        /* <DEDUP_REMOVED lines=13> */
.L_x_3016:
        /* <DEDUP_REMOVED lines=13> */
.L_x_3161:
[----:B------:R-:W-:Y:S05]  /*234f0*/  BSYNC B2 ;  /* 0x0000000000027941 */ /* 0x000fea0003800000 */
.L_x_3017:
        /* <DEDUP_REMOVED lines=11> */
.L_x_3020:
[----:B------:R-:W-:Y:S05]  /*235b0*/  BSYNC B2 ;  /* 0x0000000000027941 */ /* 0x000fea0003800000 */
.L_x_3019:
        /* <DEDUP_REMOVED lines=10> */
.L_x_3021:
        /* <DEDUP_REMOVED lines=15> */
.L_x_3022:
        /* <DEDUP_REMOVED lines=15> */
.L_x_3023:
        /* <DEDUP_REMOVED lines=15> */
.L_x_3024:
        /* <DEDUP_REMOVED lines=10> */
.L_x_3010:
[----:B------:R-:W-:Y:S05]  /*239d0*/  BSYNC B1 ;  /* 0x0000000000017941 */ /* 0x000fea0003800000 */
.L_x_3009:
[----:B------:R-:W2:Y:S01]  /*239e0*/  LDL R5, [R1+0x24] ;  /* 0x0000240001057983 */ /* 0x000ea20000100800 */
[----:B------:R-:W-:Y:S01]  /*239f0*/  VIADD R0, R0, 0xfffffffe ;  /* 0xfffffffe00007836 */ /* 0x000fe20000000000 */
[----:B--2---:R-:W-:-:S13]  /*23a00*/  ISETP.GT.AND P0, PT, R6, R5, PT ;  /* 0x000000050600720c */ /* 0x004fda0003f04270 */
[----:B------:R-:W-:Y:S05]  /*23a10*/  @P0 BRA `(.L_x_3025) ;  /* 0xffffffec00000947 */ /* 0x000fea000383ffff */
.L_x_2974:
[----:B------:R-:W-:Y:S05]  /*23a20*/  BSYNC B0 ;  /* 0x0000000000007941 */ /* 0x000fea0003800000 */
.L_x_2973:
        /* <DEDUP_REMOVED lines=25> */
.L_x_3027:
[----:B------:R-:W-:Y:S05]  /*23bc0*/  BSYNC B0 ;  /* 0x0000000000007941 */ /* 0x000fea0003800000 */
.L_x_3026:
[----:B------:R-:W-:-:S05]  /*23bd0*/  SEL R0, R0, RZ, P0 ;  /* 0x000000ff00007207 */ /* 0x000fca0000000000 */
[----:B------:R3:W-:Y:S02]  /*23be0*/  STL [R1+0x10], R0 ;  /* 0x0000100001007387 */ /* 0x0007e40000100800 */
.L_x_2945:
[----:B------:R-:W-:Y:S05]  /*23bf0*/  BSYNC B7 ;  /* 0x0000000000077941 */ /* 0x000fea0003800000 */
.L_x_2943:
        /* <DEDUP_REMOVED lines=8> */
[----:B-1----:R-:W1:Y:S04]  /*23c80*/  LDS.128 R4, [R19+0x228d0] ;  /* 0x0228d00013047984 */ /* 0x002e680000000c00 */
[----:B-1----:R1:W-:Y:S04]  /*23c90*/  STL.64 [R1], R4 ;  /* 0x0000000401007387 */ /* 0x0023e80000100a00 */
[----:B------:R1:W-:Y:S01]  /*23ca0*/  STL.64 [R1+0x8], R6 ;  /* 0x0000080601007387 */ /* 0x0003e20000100a00 */
[----:B------:R-:W-:Y:S06]  /*23cb0*/  BAR.ARV 0x4, 0x180 ;  /* 0x0106000000007b1d */ /* 0x000fec0000002000 */
[----:B------:R-:W-:Y:S05]  /*23cc0*/  BRA `(.L_x_3029) ;  /* 0x0000001000307947 */ /* 0x000fea0003800000 */
.L_x_3028:
[----:B------:R-:W5:Y:S01]  /*23cd0*/  S2R R16, SR_TID.X ;  /* 0x0000000000107919 */ /* 0x000f620000002100 */
[----:B------:R-:W-:Y:S01]  /*23ce0*/  UMOV UR4, 0xffffffff ;  /* 0xffffffff00047882 */ /* 0x000fe20000000000 */
[----:B-----5:R-:W-:-:S04]  /*23cf0*/  LOP3.LUT R16, R16, 0x1f, RZ, 0xc0, !PT ;  /* 0x0000001f10107812 */ /* 0x020fc800078ec0ff */
[----:B------:R-:W-:Y:S01]  /*23d00*/  ISETP.NE.AND P0, PT, R16, 0x1f, PT ;  /* 0x0000001f1000780c */ /* 0x000fe20003f05270 */
[----:B------:R-:W-:-:S12]  /*23d10*/  BRA.DIV UR4, `(.L_x_3030) ;  /* 0x0000003e04987947 */ /* 0x000fd8000b800000 */
[----:B--2---:R-:W0:Y:S01]  /*23d20*/  LDL.LU R2, [R1] ;  /* 0x0000000001027983 */ /* 0x004e220000300800 */
[----:B------:R-:W-:-:S03]  /*23d30*/  ULDC UR4, c[0x0][0xc3c] ;  /* 0x00030f0000047ab9 */ /* 0x000fc60000000800 */
[----:B-1----:R-:W3:Y:S01]  /*23d40*/  LDL R3, [R1+0xc] ;  /* 0x00000c0001037983 */ /* 0x002ee20000100800 */
[----:B0-----:R-:W-:Y:S02]  /*23d50*/  IMAD.MOV.U32 R10, RZ, RZ, R2 ;  /* 0x000000ffff0a7224 */ /* 0x001fe400078e0002 */
[----:B---34-:R-:W-:-:S05]  /*23d60*/  IMAD.IADD R0, R3, 0x1, R16 ;  /* 0x0000000103007824 */ /* 0x018fca00078e0210 */
        /* <DEDUP_REMOVED lines=10> */
[C---:B------:R-:W-:Y:S01]  /*23e10*/  ISETP.GE.U32.AND P3, PT, R16.reuse, 0x4, PT ;  /* 0x000000041000780c */ /* 0x040fe20003f66070 */
[----:B------:R-:W-:Y:S01]  /*23e20*/  SHFL.IDX PT, R0, R10, 0x1, 0x1f ;  /* 0x00201f000a007f89 */ /* 0x000fe200000e0000 */
[C---:B------:R-:W-:Y:S02]  /*23e30*/  ISETP.GE.U32.AND P4, PT, R16.reuse, 0x8, PT ;  /* 0x000000081000780c */ /* 0x040fe40003f86070 */
[----:B------:R-:W-:Y:S01]  /*23e40*/  ISETP.GE.U32.AND P5, PT, R16, 0x10, PT ;  /* 0x000000101000780c */ /* 0x000fe20003fa6070 */
[----:B--2---:R-:W-:Y:S02]  /*23e50*/  @!P1 IMAD.MOV.U32 R4, RZ, RZ, R8 ;  /* 0x000000ffff049224 */ /* 0x004fe400078e0008 */
[----:B------:R-:W-:-:S02]  /*23e60*/  IMAD.MOV.U32 R8, RZ, RZ, RZ ;  /* 0x000000ffff087224 */ /* 0x000fc400078e00ff */
[----:B---3--:R-:W-:Y:S01]  /*23e70*/  @!P1 IMAD.MOV.U32 R6, RZ, RZ, R2 ;  /* 0x000000ffff069224 */ /* 0x008fe200078e0002 */
[----:B------:R-:W-:-:S03]  /*23e80*/  ISETP.NE.AND P1, PT, R16, RZ, PT ;  /* 0x000000ff1000720c */ /* 0x000fc60003f25270 */
[----:B------:R-:W-:-:S05]  /*23e90*/  IMAD R2, R6, R4, RZ ;  /* 0x0000000406027224 */ /* 0x000fca00078e02ff */
[----:B------:R-:W0:Y:S02]  /*23ea0*/  SHFL.UP PT, R3, R2, 0x1, RZ ;  /* 0x0420000002037989 */ /* 0x000e2400000e00ff */
[----:B0-----:R-:W-:-:S05]  /*23eb0*/  SEL R5, R3, RZ, P1 ;  /* 0x000000ff03057207 */ /* 0x001fca0000800000 */
[----:B------:R-:W-:Y:S02]  /*23ec0*/  IMAD.IADD R2, R2, 0x1, R5 ;  /* 0x0000000102027824 */ /* 0x000fe400078e0205 */
[----:B------:R-:W-:Y:S04]  /*23ed0*/  SHFL.IDX PT, R5, R10, RZ, 0x1f ;  /* 0x00001fff0a057589 */ /* 0x000fe800000e0000 */
        /* <DEDUP_REMOVED lines=13> */
.L_x_3171:
[----:B------:R-:W-:Y:S02]  /*23fb0*/  ULDC UR4, c[0x0][0xc38] ;  /* 0x00030e0000047ab9 */ /* 0x000fe40000000800 */
[----:B------:R-:W-:-:S04]  /*23fc0*/  IMAD.U32 R2, RZ, RZ, UR4 ;  /* 0x00000004ff027e24 */ /* 0x000fc8000f8e00ff */
[----:B-1----:R-:W-:-:S04]  /*23fd0*/  IMAD R9, R9, R2, RZ ;  /* 0x0000000209097224 */ /* 0x002fc800078e02ff */
[----:B------:R-:W-:-:S05]  /*23fe0*/  IMAD.IADD R0, R0, 0x1, R9 ;  /* 0x0000000100007824 */ /* 0x000fca00078e0209 */
[----:B------:R-:W-:-:S13]  /*23ff0*/  ISETP.GT.AND P6, PT, R0, R5, PT ;  /* 0x000000050000720c */ /* 0x000fda0003fc4270 */
[----:B------:R-:W-:Y:S05]  /*24000*/  @P6 BRA `(.L_x_3031) ;  /* 0x0000000000ac6947 */ /* 0x000fea0003800000 */
.L_x_3034:
        /* <DEDUP_REMOVED lines=37> */
.L_x_3179:
[----:B------:R-:W-:Y:S02]  /*24260*/  ULDC UR4, c[0x0][0xc38] ;  /* 0x00030e0000047ab9 */ /* 0x000fe40000000800 */
[----:B------:R-:W-:-:S04]  /*24270*/  IMAD.U32 R2, RZ, RZ, UR4 ;  /* 0x00000004ff027e24 */ /* 0x000fc8000f8e00ff */
[----:B-1----:R-:W-:-:S04]  /*24280*/  IMAD R9, R9, R2, RZ ;  /* 0x0000000209097224 */ /* 0x002fc800078e02ff */
[----:B------:R-:W-:-:S05]  /*24290*/  IMAD.IADD R0, R9, 0x1, R0 ;  /* 0x0000000109007824 */ /* 0x000fca00078e0200 */
[----:B------:R-:W-:-:S13]  /*242a0*/  ISETP.GT.AND P6, PT, R0, R5, PT ;  /* 0x000000050000720c */ /* 0x000fda0003fc4270 */
[----:B------:R-:W-:Y:S05]  /*242b0*/  @!P6 BRA `(.L_x_3034) ;  /* 0xfffffffc0054e947 */ /* 0x000fea000383ffff */
.L_x_3031:
        /* <DEDUP_REMOVED lines=8> */
[----:B-1----:R1:W3:Y:S04]  /*24340*/  SHFL.IDX PT, R4, R4, R3, 0x1f ;  /* 0x00001f0304047589 */ /* 0x0022e800000e0000 */
[----:B------:R1:W4:Y:S01]  /*24350*/  SHFL.IDX PT, R6, R6, R3, 0x1f ;  /* 0x00001f0306067589 */ /* 0x00032200000e0000 */
[----:B--2---:R-:W-:-:S05]  /*24360*/  IMAD.IADD R10, R3, 0x1, R10 ;  /* 0x00000001030a7824 */ /* 0x004fca00078e020a */
[----:B---34-:R1:W-:Y:S02]  /*24370*/  STL [R1+0xc], R10 ;  /* 0x00000c0a01007387 */ /* 0x0183e40000100800 */
.L_x_3184:
[----:B------:R-:W-:-:S13]  /*24380*/  ISETP.NE.AND P0, PT, R0, RZ, PT ;  /* 0x000000ff0000720c */ /* 0x000fda0003f05270 */
[----:B------:R-:W-:Y:S05]  /*24390*/  @!P0 BRA `(.L_x_3036) ;  /* 0x0000000000108947 */ /* 0x000fea0003800000 */
[----:B------:R-:W-:Y:S01]  /*243a0*/  UMOV UR4, 0xffffffff ;  /* 0xffffffff00047882 */ /* 0x000fe20000000000 */
[----:B-1----:R-:W-:Y:S02]  /*243b0*/  VIADD R3, R3, 0xffffffff ;  /* 0xffffffff03037836 */ /* 0x002fe40000000000 */
[----:B------:R-:W-:Y:S05]  /*243c0*/  BRA.DIV UR4, `(.L_x_3037) ;  /* 0x00000042048c7947 */ /* 0x000fea000b800000 */
[----:B------:R3:W4:Y:S02]  /*243d0*/  SHFL.IDX PT, R8, R7, R3, 0x1f ;  /* 0x00001f0307087589 */ /* 0x00072400000e0000 */
.L_x_3036:
[----:B------:R-:W-:Y:S01]  /*243e0*/  ISETP.NE.AND P0, PT, R6, 0x1, PT ;  /* 0x000000010600780c */ /* 0x000fe20003f05270 */
[----:B----4-:R-:W-:-:S05]  /*243f0*/  IMAD R0, R8, R2, R9 ;  /* 0x0000000208007224 */ /* 0x010fca00078e0209 */
[----:B------:R4:W-:Y:S02]  /*24400*/  STL [R1], R0 ;  /* 0x0000000001007387 */ /* 0x0009e40000100800 */
[----:B----4-:R-:W-:-:S05]  /*24410*/  IMAD.IADD R0, R5, 0x1, -R0 ;  /* 0x0000000105007824 */ /* 0x010fca00078e0a00 */
[----:B------:R-:W-:Y:S05]  /*24420*/  @!P0 BRA `(.L_x_3038) ;  /* 0x0000000000e48947 */ /* 0x000fea0003800000 */
[----:B------:R-:W-:-:S04]  /*24430*/  IABS R5, R4 ;  /* 0x0000000400057213 */ /* 0x000fc80000000000 */
[----:B0--3--:R-:W0:Y:S08]  /*24440*/  I2F.RP R7, R5 ;  /* 0x0000000500077306 */ /* 0x009e300000209400 */
[----:B0-----:R-:W0:Y:S02]  /*24450*/  MUFU.RCP R7, R7 ;  /* 0x0000000700077308 */ /* 0x001e240000001000 */
[----:B0-----:R-:W-:-:S06]  /*24460*/  VIADD R9, R7, 0xffffffe ;  /* 0x0ffffffe07097836 */ /* 0x001fcc0000000000 */
[----:B-1----:R-:W0:Y:S02]  /*24470*/  F2I.FTZ.U32.TRUNC.NTZ R3, R9 ;  /* 0x0000000900037305 */ /* 0x002e24000021f000 */
        /* <DEDUP_REMOVED lines=39> */
[----:B------:R-:W-:-:S04]  /*246f0*/  IMAD.MOV R2, RZ, RZ, -R3 ;  /* 0x000000ffff027224 */ /* 0x000fc800078e0a03 */
[----:B------:R-:W-:Y:S01]  /*24700*/  IMAD R0, R4, R2, R0 ;  /* 0x0000000204007224 */ /* 0x000fe200078e0200 */
[----:B------:R-:W-:-:S04]  /*24710*/  LOP3.LUT R2, R3, R6, RZ, 0x3c, !PT ;  /* 0x0000000603027212 */ /* 0x000fc800078e3cff */
[----:B------:R-:W-:-:S03]  /*24720*/  ISETP.GE.AND P2, PT, R2, RZ, PT ;  /* 0x000000ff0200720c */ /* 0x000fc60003f46270 */
[----:B------:R-:W-:-:S10]  /*24730*/  @P0 VIADD R7, R7, 0x1 ;  /* 0x0000000107070836 */ /* 0x000fd40000000000 */
        /* <DEDUP_REMOVED lines=8> */
.L_x_3038:
[----:B-1-3--:R-:W3:Y:S01]  /*247c0*/  LDL R3, [R1+0xc] ;  /* 0x00000c0001037983 */ /* 0x00aee20000100800 */
[----:B0-----:R-:W3:Y:S02]  /*247d0*/  LDC.64 R6, c[0x0][0xc90] ;  /* 0x00032400ff067b82 */ /* 0x001ee40000000a00 */
[----:B---3--:R-:W-:-:S05]  /*247e0*/  IMAD.WIDE R6, R3, 0x4, R6 ;  /* 0x0000000403067825 */ /* 0x008fca00078e0206 */
[----:B------:R-:W3:Y:S02]  /*247f0*/  LDG.E R3, desc[UR38][R6.64] ;  /* 0x0000002606037981 */ /* 0x000ee4000c1e1900 */
[----:B---3--:R-:W-:-:S05]  /*24800*/  IMAD R5, R4, R3, RZ ;  /* 0x0000000304057224 */ /* 0x008fca00078e02ff */
        /* <DEDUP_REMOVED lines=28> */
[----:B------:R-:W-:Y:S02]  /*249d0*/  VIADDMNMX R8, R8, R2, R3, PT ;  /* 0x0000000208087246 */ /* 0x000fe40003800103 */
[----:B------:R-:W-:Y:S02]  /*249e0*/  IADD3 R7, R7, 0x1000000, R6 ;  /* 0x0100000007077810 */ /* 0x000fe40007ffe006 */
[----:B------:R-:W-:-:S04]  /*249f0*/  IABS R9, R8 ;  /* 0x0000000800097213 */ /* 0x000fc80000000000 */
[----:B------:R-:W0:Y:S08]  /*24a00*/  I2F.RP R2, R9 ;  /* 0x0000000900027306 */ /* 0x000e300000209400 */
[----:B0-----:R-:W0:Y:S02]  /*24a10*/  MUFU.RCP R2, R2 ;  /* 0x0000000200027308 */ /* 0x001e240000001000 */
[----:B0-----:R-:W-:-:S06]  /*24a20*/  VIADD R2, R2, 0xffffffe ;  /* 0x0ffffffe02027836 */ /* 0x001fcc0000000000 */
[----:B------:R0:W1:Y:S02]  /*24a30*/  F2I.FTZ.U32.TRUNC.NTZ R3, R2 ;  /* 0x0000000200037305 */ /* 0x000064000021f000 */
[----:B0-----:R-:W-:Y:S02]  /*24a40*/  IMAD.MOV.U32 R2, RZ, RZ, RZ ;  /* 0x000000ffff027224 */ /* 0x001fe400078e00ff */
[----:B-1----:R-:W-:-:S04]  /*24a50*/  IMAD.MOV R0, RZ, RZ, -R3 ;  /* 0x000000ffff007224 */ /* 0x002fc800078e0a03 */
[----:B------:R-:W-:-:S04]  /*24a60*/  IMAD R0, R0, R9, RZ ;  /* 0x0000000900007224 */ /* 0x000fc800078e02ff */
        /* <DEDUP_REMOVED lines=13> */
[----:B------:R-:W-:-:S04]  /*24b40*/  @P0 VIADD R2, R2, 0x1 ;  /* 0x0000000102020836 */ /* 0x000fc80000000000 */
[----:B------:R-:W-:-:S04]  /*24b50*/  IMAD.MOV.U32 R0, RZ, RZ, R2 ;  /* 0x000000ffff007224 */ /* 0x000fc800078e0002 */
[----:B------:R-:W-:Y:S01]  /*24b60*/  @!P2 IMAD.MOV R0, RZ, RZ, -R0 ;  /* 0x000000ffff00a224 */ /* 0x000fe200078e0a00 */
[----:B------:R-:W-:Y:S01]  /*24b70*/  @!P1 LOP3.LUT R0, RZ, R8, RZ, 0x33, !PT ;  /* 0x00000008ff009212 */ /* 0x000fe200078e33ff */
[----:B------:R-:W-:-:S04]  /*24b80*/  IMAD.MOV R8, RZ, RZ, -R8 ;  /* 0x000000ffff087224 */ /* 0x000fc800078e0a08 */
[----:B------:R-:W-:-:S05]  /*24b90*/  IMAD R2, R0, R8, R7 ;  /* 0x0000000800027224 */ /* 0x000fca00078e0207 */
[----:B------:R0:W-:Y:S02]  /*24ba0*/  STL [R1+0x8], R2 ;  /* 0x0000080201007387 */ /* 0x0001e40000100800 */
.L_x_3039:
[----:B------:R-:W-:-:S05]  /*24bb0*/  LOP3.LUT R3, RZ, R0, RZ, 0x33, !PT ;  /* 0x00000000ff037212 */ /* 0x000fca00078e33ff */
[----:B------:R-:W-:-:S05]  /*24bc0*/  IMAD.IADD R0, R4, 0x1, R3 ;  /* 0x0000000104007824 */ /* 0x000fca00078e0203 */
[----:B------:R3:W-:Y:S01]  /*24bd0*/  STL [R1+0x4], R0 ;  /* 0x0000040001007387 */ /* 0x0007e20000100800 */
[----:B------:R-:W-:Y:S05]  /*24be0*/  BRA `(.L_x_3040) ;  /* 0x0000000000287947 */ /* 0x000fea0003800000 */
.L_x_3032:
        /* <DEDUP_REMOVED lines=10> */
.L_x_3040:
[----:B-1----:R-:W4:Y:S04]  /*24c90*/  LDL R3, [R1+0x8] ;  /* 0x0000080001037983 */ /* 0x002f280000100800 */
[----:B0-----:R-:W5:Y:S04]  /*24ca0*/  LDL R2, [R1+0xc] ;  /* 0x00000c0001027983 */ /* 0x001f680000100800 */
[----:B------:R-:W2:Y:S04]  /*24cb0*/  LDL R5, [R1+0x4] ;  /* 0x0000040001057983 */ /* 0x000ea80000100800 */
[----:B------:R-:W2:Y:S01]  /*24cc0*/  LDL R4, [R1] ;  /* 0x0000000001047983 */ /* 0x000ea20000100800 */
[----:B---3--:R-:W0:Y:S01]  /*24cd0*/  S2R R0, SR_TID.X ;  /* 0x0000000000007919 */ /* 0x008e220000002100 */
[----:B------:R-:W-:Y:S05]  /*24ce0*/  WARPSYNC.ALL ;  /* 0x0000000000007948 */ /* 0x000fea0003800000 */
[----:B0-----:R-:W-:Y:S01]  /*24cf0*/  LOP3.LUT R0, R0, 0x1f, RZ, 0xc0, !PT ;  /* 0x0000001f00007812 */ /* 0x001fe200078ec0ff */
[----:B------:R-:W-:Y:S03]  /*24d00*/  BAR.SYNC.DEFER_BLOCKING 0x4, 0x180 ;  /* 0x0106000000007b1d */ /* 0x000fe60000010000 */
[----:B------:R-:W-:-:S13]  /*24d10*/  ISETP.NE.AND P0, PT, R0, RZ, PT ;  /* 0x000000ff0000720c */ /* 0x000fda0003f05270 */
[----:B------:R-:W-:Y:S01]  /*24d20*/  @!P0 MOV R0, 0x400 ;  /* 0x0000040000008802 */ /* 0x000fe20000000f00 */
[----:B----4-:R-:W-:Y:S02]  /*24d30*/  IMAD.MOV.U32 R6, RZ, RZ, R3 ;  /* 0x000000ffff067224 */ /* 0x010fe400078e0003 */
[----:B------:R-:W0:Y:S01]  /*24d40*/  @!P0 S2R R3, SR_CgaCtaId ;  /* 0x0000000000038919 */ /* 0x000e220000008800 */
[----:B-----5:R-:W-:Y:S01]  /*24d50*/  IMAD.MOV.U32 R7, RZ, RZ, R2 ;  /* 0x000000ffff077224 */ /* 0x020fe200078e0002 */
[----:B0-----:R-:W-:-:S05]  /*24d60*/  @!P0 LEA R19, R3, R0, 0x18 ;  /* 0x0000000003138211 */ /* 0x001fca00078ec0ff */
[----:B--2---:R0:W-:Y:S01]  /*24d70*/  @!P0 STS.128 [R19+0x228d0], R4 ;  /* 0x0228d00413008388 */ /* 0x0041e20000000c00 */
[----:B------:R-:W-:Y:S06]  /*24d80*/  BAR.ARV 0x5, 0x180 ;  /* 0x0146000000007b1d */ /* 0x000fec0000002000 */
.L_x_3029:
[----:B---34-:R-:W3:Y:S01]  /*24d90*/  LDL R0, [R1+0xc] ;  /* 0x00000c0001007983 */ /* 0x018ee20000100800 */
[----:B------:R-:W-:Y:S02]  /*24da0*/  ULDC UR4, c[0x0][0xc3c] ;  /* 0x00030f0000047ab9 */ /* 0x000fe40000000800 */
[----:B---3--:R-:W-:-:S13]  /*24db0*/  ISETP.GE.AND P0, PT, R0, UR4, PT ;  /* 0x0000000400007c0c */ /* 0x008fda000bf06270 */
[----:B------:R-:W-:Y:S05]  /*24dc0*/  @!P0 BRA `(.L_x_3041) ;  /* 0xffffff8800148947 */ /* 0x000fea000383ffff */
[----:B------:R-:W-:Y:S05]  /*24dd0*/  BSYNC B8 ;  /* 0x0000000000087941 */ /* 0x000fea0003800000 */
.L_x_2881:
        /* <DEDUP_REMOVED lines=12> */
.L_x_3187:
[----:B------:R-:W-:Y:S05]  /*24ea0*/  BSYNC B0 ;  /* 0x0000000000007941 */ /* 0x000fea0003800000 */
.L_x_3042:
[----:B------:R-:W-:-:S03]  /*24eb0*/  UMOV UR4, 0xffffffff ;  /* 0xffffffff00047882 */ /* 0x000fc60000000000 */
[----:B------:R-:W-:Y:S05]  /*24ec0*/  BRA.DIV UR4, `(.L_x_3044) ;  /* 0x0000003a040c7947 */ /* 0x000fea000b800000 */
[----:B------:R-:W1:Y:S02]  /*24ed0*/  S2R R2, SR_TID.X ;  /* 0x0000000000027919 */ /* 0x000e640000002100 */
[----:B-1----:R-:W-:-:S04]  /*24ee0*/  SHF.R.U32.HI R2, RZ, 0x5, R2 ;  /* 0x00000005ff027819 */ /* 0x002fc80000011602 */
[----:B------:R-:W-:-:S05]  /*24ef0*/  LOP3.LUT R2, R2, 0x3, RZ, 0xc0, !PT ;  /* 0x0000000302027812 */ /* 0x000fca00078ec0ff */
[----:B------:R1:W2:Y:S02]  /*24f00*/  SHFL.IDX PT, R14, R2, RZ, 0x1f ;  /* 0x00001fff020e7589 */ /* 0x0002a400000e0000 */
.L_x_3190:
[----:B--2---:R-:W-:-:S13]  /*24f10*/  ISETP.NE.AND P0, PT, R14, RZ, PT ;  /* 0x000000ff0e00720c */ /* 0x004fda0003f05270 */
[----:B------:R-:W-:Y:S05]  /*24f20*/  @P0 BRA `(.L_x_2652) ;  /* 0x0000000000940947 */ /* 0x000fea0003800000 */
[----:B------:R-:W-:-:S03]  /*24f30*/  UMOV UR4, 0xffffffff ;  /* 0xffffffff00047882 */ /* 0x000fc60000000000 */
[----:B------:R-:W-:Y:S05]  /*24f40*/  BRA.DIV UR4, `(.L_x_3045) ;  /* 0x0000003a04207947 */ /* 0x000fea000b800000 */
[----:B------:R-:W-:-:S13]  /*24f50*/  ELECT P6, URZ, PT ;  /* 0x00000000003f782f */ /* 0x000fda00038c0000 */
.L_x_3193:
[----:B------:R-:W-:Y:S05]  /*24f60*/  @!P6 BRA `(.L_x_2652) ;  /* 0x000000000084e947 */ /* 0x000fea0003800000 */
[----:B------:R-:W-:-:S06]  /*24f70*/  ULOP3.LUT UR4, UR36, 0x2, URZ, 0xfc, !UPT ;  /* 0x0000000224047892 */ /* 0x000fcc000f8efc3f */
[----:B-1----:R-:W-:-:S05]  /*24f80*/  IMAD.U32 R2, RZ, RZ, UR4 ;  /* 0x00000004ff027e24 */ /* 0x002fca000f8e00ff */
[----:B------:R-:W-:-:S13]  /*24f90*/  ISETP.NE.AND P2, PT, R2, 0x3, PT ;  /* 0x000000030200780c */ /* 0x000fda0003f45270 */
[----:B------:R-:W-:Y:S05]  /*24fa0*/  @!P2 BRA `(.L_x_3046) ;  /* 0x000000000004a947 */ /* 0x000fea0003800000 */
[----:B------:R-:W-:Y:S01]  /*24fb0*/  BPT.TRAP 0x1 ;  /* 0x000000040000795c */ /* 0x000fe20000300000 */
.L_x_3046:
        /* <DEDUP_REMOVED lines=14> */
.L_x_3194:
[----:B------:R-:W1:Y:S02]  /*250a0*/  SYNCS.PHASECHK.TRANS64.TRYWAIT P0, [R7+URZ], R2 ;  /* 0x00000002070075a7 */ /* 0x000e64000800017f */
[----:B-1----:R-:W-:Y:S05]  /*250b0*/  @!P0 BRA `(.L_x_3048) ;  /* 0x0000003400f88947 */ /* 0x002fea0003800000 */
.L_x_3195:
[----:B------:R-:W-:Y:S05]  /*250c0*/  @!P2 BRA `(.L_x_3049) ;  /* 0x000000000004a947 */ /* 0x000fea0003800000 */
[----:B------:R-:W-:Y:S01]  /*250d0*/  BPT.TRAP 0x1 ;  /* 0x000000040000795c */ /* 0x000fe20000300000 */
.L_x_3049:
[----:B------:R-:W2:Y:S01]  /*250e0*/  LDL.LU R4, [R1+0x10] ;  /* 0x0000100001047983 */ /* 0x000ea20000300800 */
[----:B------:R-:W-:-:S04]  /*250f0*/  VIADD R0, R0, 0x22860 ;  /* 0x0002286000007836 */ /* 0x000fc80000000000 */
[----:B--2---:R-:W-:-:S04]  /*25100*/  IMAD R4, R4, 0x8, R0 ;  /* 0x0000000804047824 */ /* 0x004fc800078e0200 */
[----:B------:R-:W2:Y:S02]  /*25110*/  SYNCS.PHASECHK.TRANS64.TRYWAIT P0, [R4+URZ], R5 ;  /* 0x00000005040075a7 */ /* 0x000ea4000800017f */
[----:B--2---:R-:W-:Y:S05]  /*25120*/  @!P0 BRA `(.L_x_3050) ;  /* 0x0000003400f08947 */ /* 0x004fea0003800000 */
.L_x_3196:
[----:B------:R-:W-:-:S07]  /*25130*/  IMAD R3, R3, 0x8, R0 ;  /* 0x0000000803037824 */ /* 0x000fce00078e0200 */
.L_x_3051:
[----:B----4-:R4:W0:Y:S02]  /*25140*/  SYNCS.PHASECHK.TRANS64.TRYWAIT P0, [R3+URZ], R2 ;  /* 0x00000002030075a7 */ /* 0x010824000800017f */
[----:B0-----:R-:W-:Y:S05]  /*25150*/  @!P0 NANOSLEEP.SYNCS 0x989680 ;  /* 0x009896800000895d */ /* 0x001fea0003900000 */
[----:B------:R-:W0:Y:S02]  /*25160*/  @!P0 SYNCS.PHASECHK.TRANS64 P0, [R3+URZ], R2 ;  /* 0x00000002030085a7 */ /* 0x000e24000800007f */
[----:B0-----:R-:W-:Y:S05]  /*25170*/  @!P0 BRA `(.L_x_3051) ;  /* 0xfffffffc00f08947 */ /* 0x001fea000383ffff */
.L_x_2652:
[----:B------:R-:W-:Y:S05]  /*25180*/  BSYNC B9 ;  /* 0x0000000000097941 */ /* 0x000fea0003800000 */
.L_x_2649:
[----:B------:R-:W-:Y:S05]  /*25190*/  EXIT ;  /* 0x000000000000794d */ /* 0x000fea0003800000 */
.L_x_2680:
[----:B0-----:R0:W1:Y:S02]  /*251a0*/  SYNCS.PHASECHK.TRANS64.TRYWAIT P6, [R95+URZ+0x22890], R106 ;  /* 0x0228906a5f0075a7 */ /* 0x00106400080c017f */
[----:B-1----:R-:W-:Y:S05]  /*251b0*/  @!P6 NANOSLEEP.SYNCS 0x989680 ;  /* 0x009896800000e95d */ /* 0x002fea0003900000 */
[----:B------:R-:W1:Y:S02]  /*251c0*/  @!P6 SYNCS.PHASECHK.TRANS64 P6, [R95+URZ+0x22890], R106 ;  /* 0x0228906a5f00e5a7 */ /* 0x000e6400080c007f */
[----:B-1----:R-:W-:Y:S05]  /*251d0*/  @!P6 BRA `(.L_x_2680) ;  /* 0xfffffffc00f0e947 */ /* 0x002fea000383ffff */
[----:B------:R-:W-:Y:S05]  /*251e0*/  BRA `(.L_x_3052) ;  /* 0xfffffde000fc7947 */ /* 0x000fea000383ffff */
.L_x_2698:
[----:B0-----:R0:W1:Y:S02]  /*251f0*/  SYNCS.PHASECHK.TRANS64.TRYWAIT P5, [R95+URZ+0x22890], R106 ;  /* 0x0228906a5f0075a7 */ /* 0x00106400080a017f */
[----:B-1----:R-:W-:Y:S05]  /*25200*/  @!P5 NANOSLEEP.SYNCS 0x989680 ;  /* 0x009896800000d95d */ /* 0x002fea0003900000 */
[----:B------:R-:W1:Y:S02]  /*25210*/  @!P5 SYNCS.PHASECHK.TRANS64 P5, [R95+URZ+0x22890], R106 ;  /* 0x0228906a5f00d5a7 */ /* 0x000e6400080a007f */
[----:B-1----:R-:W-:Y:S05]  /*25220*/  @!P5 BRA `(.L_x_2698) ;  /* 0xfffffffc00f0d947 */ /* 0x002fea000383ffff */
[----:B------:R-:W-:Y:S05]  /*25230*/  BRA `(.L_x_3053) ;  /* 0xfffffdf400a47947 */ /* 0x000fea000383ffff */
.L_x_2707:
[----:B0-----:R0:W1:Y:S02]  /*25240*/  SYNCS.PHASECHK.TRANS64.TRYWAIT P4, [R95+URZ+0x22890], R106 ;  /* 0x0228906a5f0075a7 */ /* 0x001064000808017f */
[----:B-1----:R-:W-:Y:S05]  /*25250*/  @!P4 NANOSLEEP.SYNCS 0x989680 ;  /* 0x009896800000c95d */ /* 0x002fea0003900000 */
[----:B------:R-:W1:Y:S02]  /*25260*/  @!P4 SYNCS.PHASECHK.TRANS64 P4, [R95+URZ+0x22890], R106 ;  /* 0x0228906a5f00c5a7 */ /* 0x000e64000808007f */
[----:B-1----:R-:W-:Y:S05]  /*25270*/  @!P4 BRA `(.L_x_2707) ;  /* 0xfffffffc00f0c947 */ /* 0x002fea000383ffff */
[----:B------:R-:W-:Y:S05]  /*25280*/  BRA `(.L_x_3054) ;  /* 0xfffffe0400d07947 */ /* 0x000fea000383ffff */
.L_x_2713:
[----:B--2---:R2:W3:Y:S02]  /*25290*/  SYNCS.PHASECHK.TRANS64.TRYWAIT P3, [R95+URZ+0x228b0], R106 ;  /* 0x0228b06a5f0075a7 */ /* 0x0044e4000806017f */
[----:B---3--:R-:W-:Y:S05]  /*252a0*/  @!P3 NANOSLEEP.SYNCS 0x989680 ;  /* 0x009896800000b95d */ /* 0x008fea0003900000 */
[----:B------:R-:W3:Y:S02]  /*252b0*/  @!P3 SYNCS.PHASECHK.TRANS64 P3, [R95+URZ+0x228b0], R106 ;  /* 0x0228b06a5f00b5a7 */ /* 0x000ee4000806007f */
[----:B---3--:R-:W-:Y:S05]  /*252c0*/  @!P3 BRA `(.L_x_2713) ;  /* 0xfffffffc00f0b947 */ /* 0x008fea000383ffff */
[----:B------:R-:W-:Y:S05]  /*252d0*/  BRA `(.L_x_3055) ;  /* 0xfffffe0800607947 */ /* 0x000fea000383ffff */
.L_x_2731:
[----:B------:R-:W-:Y:S01]  /*252e0*/  BSSY B0, `(.L_x_3056) ;  /* 0x0000007000007945 */ /* 0x000fe20003800000 */
[----:B------:R-:W-:Y:S02]  /*252f0*/  IMAD.MOV.U32 R12, RZ, RZ, RZ ;  /* 0x000000ffff0c7224 */ /* 0x000fe400078e00ff */
[----:B------:R-:W-:Y:S02]  /*25300*/  IMAD.MOV.U32 R11, RZ, RZ, 0x1f ;  /* 0x0000001fff0b7424 */ /* 0x000fe400078e00ff */
[----:B------:R-:W-:-:S07]  /*25310*/  IMAD.MOV.U32 R15, RZ, RZ, -0x1 ;  /* 0xffffffffff0f7424 */ /* 0x000fce00078e00ff */
[----:B-----5:R-:W-:Y:S05]  /*25320*/  WARPSYNC.COLLECTIVE R15, `(.L_x_3057) ;  /* 0x000000000f087348 */ /* 0x020fea0003c00000 */
[----:B------:R0:W1:Y:S02]  /*25330*/  SHFL.IDX P6, R14, R13, R12, R11 ;  /* 0x0000000c0d0e7389 */ /* 0x00006400000c000b */
[----:B01---5:R-:W-:Y:S01]  /*25340*/  ENDCOLLECTIVE ;  /* 0x000000000000791b */ /* 0x023fe20003800000 */
.L_x_3057:
[----:B------:R-:W-:Y:S05]  /*25350*/  BSYNC B0 ;  /* 0x0000000000007941 */ /* 0x000fea0003800000 */
.L_x_3056:
[----:B------:R-:W-:Y:S05]  /*25360*/  BRA `(.L_x_3058) ;  /* 0xfffffe1800b47947 */ /* 0x000fea000383ffff */
.L_x_2743:
        /* <DEDUP_REMOVED lines=8> */
.L_x_3060:
[----:B------:R-:W-:Y:S05]  /*253f0*/  BSYNC B1 ;  /* 0x0000000000017941 */ /* 0x000fea0003800000 */
.L_x_3059:
        /* <DEDUP_REMOVED lines=8> */
.L_x_3061:
[----:B------:R-:W-:Y:S02]  /*25480*/  IMAD.MOV.U32 R13, RZ, RZ, R10 ;  /* 0x000000ffff0d7224 */ /* 0x000fe400078e000a */
[----:B------:R-:W-:-:S07]  /*25490*/  IMAD.MOV.U32 R0, RZ, RZ, R14 ;  /* 0x000000ffff007224 */ /* 0x000fce00078e000e */
[----:B------:R-:W-:Y:S05]  /*254a0*/  WARPSYNC.COLLECTIVE R15, `(.L_x_3062) ;  /* 0x000000000f087348 */ /* 0x000fea0003c00000 */
[----:B------:R0:W1:Y:S02]  /*254b0*/  SHFL.IDX P6, R14, R13, R12, R11 ;  /* 0x0000000c0d0e7389 */ /* 0x00006400000c000b */
[----:B01----:R-:W-:Y:S01]  /*254c0*/  ENDCOLLECTIVE ;  /* 0x000000000000791b */ /* 0x003fe20003800000 */
.L_x_3062:
[----:B------:R-:W-:Y:S02]  /*254d0*/  IMAD.MOV.U32 R13, RZ, RZ, R4 ;  /* 0x000000ffff0d7224 */ /* 0x000fe400078e0004 */
[----:B------:R-:W-:-:S07]  /*254e0*/  IMAD.MOV.U32 R5, RZ, RZ, R14 ;  /* 0x000000ffff057224 */ /* 0x000fce00078e000e */
[----:B------:R-:W-:Y:S05]  /*254f0*/  WARPSYNC.COLLECTIVE R15, `(.L_x_3063) ;  /* 0x000000000f087348 */ /* 0x000fea0003c00000 */
[----:B------:R0:W1:Y:S02]  /*25500*/  SHFL.IDX P6, R14, R13, R12, R11 ;  /* 0x0000000c0d0e7389 */ /* 0x00006400000c000b */
[----:B01----:R-:W-:Y:S01]  /*25510*/  ENDCOLLECTIVE ;  /* 0x000000000000791b */ /* 0x003fe20003800000 */
.L_x_3063:
[----:B------:R-:W-:Y:S05]  /*25520*/  BRA `(.L_x_3064) ;  /* 0xfffffe2000307947 */ /* 0x000fea000383ffff */
.L_x_2746:
[----:B------:R-:W-:Y:S01]  /*25530*/  BSSY B1, `(.L_x_3065) ;  /* 0x0000008000017945 */ /* 0x000fe20003800000 */
[----:B------:R-:W-:Y:S02]  /*25540*/  IMAD.MOV.U32 R13, RZ, RZ, R7 ;  /* 0x000000ffff0d7224 */ /* 0x000fe400078e0007 */
[----:B------:R-:W-:Y:S02]  /*25550*/  IMAD.MOV.U32 R12, RZ, RZ, 0x1 ;  /* 0x00000001ff0c7424 */ /* 0x000fe400078e00ff */
[----:B------:R-:W-:Y:S02]  /*25560*/  IMAD.MOV.U32 R11, RZ, RZ, 0x1c1f ;  /* 0x00001c1fff0b7424 */ /* 0x000fe400078e00ff */
[----:B------:R-:W-:-:S07]  /*25570*/  IMAD.MOV.U32 R15, RZ, RZ, -0x1 ;  /* 0xffffffffff0f7424 */ /* 0x000fce00078e00ff */
[----:B-1----:R-:W-:Y:S05]  /*25580*/  WARPSYNC.COLLECTIVE R15, `(.L_x_3066) ;  /* 0x000000000f087348 */ /* 0x002fea0003c00000 */
[----:B------:R0:W2:Y:S02]  /*25590*/  SHFL.IDX P6, R14, R13, R12, R11 ;  /* 0x0000000c0d0e7389 */ /* 0x0000a400000c000b */
[----:B012---:R-:W-:Y:S01]  /*255a0*/  ENDCOLLECTIVE ;  /* 0x000000000000791b */ /* 0x007fe20003800000 */
.L_x_3066:
[----:B------:R-:W-:Y:S05]  /*255b0*/  BSYNC B1 ;  /* 0x0000000000017941 */ /* 0x000fea0003800000 */
.L_x_3065:
        /* <DEDUP_REMOVED lines=8> */
.L_x_3067:
[----:B------:R-:W-:Y:S02]  /*25640*/  IMAD.MOV.U32 R13, RZ, RZ, R10 ;  /* 0x000000ffff0d7224 */ /* 0x000fe400078e000a */
[----:B------:R-:W-:-:S07]  /*25650*/  IMAD.MOV.U32 R0, RZ, RZ, R14 ;  /* 0x000000ffff007224 */ /* 0x000fce00078e000e */
[----:B------:R-:W-:Y:S05]  /*25660*/  WARPSYNC.COLLECTIVE R15, `(.L_x_3068) ;  /* 0x000000000f087348 */ /* 0x000fea0003c00000 */
[----:B------:R0:W1:Y:S02]  /*25670*/  SHFL.IDX P6, R14, R13, R12, R11 ;  /* 0x0000000c0d0e7389 */ /* 0x00006400000c000b */
[----:B01----:R-:W-:Y:S01]  /*25680*/  ENDCOLLECTIVE ;  /* 0x000000000000791b */ /* 0x003fe20003800000 */
.L_x_3068:
[----:B------:R-:W-:Y:S02]  /*25690*/  IMAD.MOV.U32 R13, RZ, RZ, R4 ;  /* 0x000000ffff0d7224 */ /* 0x000fe400078e0004 */
[----:B------:R-:W-:-:S07]  /*256a0*/  IMAD.MOV.U32 R5, RZ, RZ, R14 ;  /* 0x000000ffff057224 */ /* 0x000fce00078e000e */
[----:B------:R-:W-:Y:S05]  /*256b0*/  WARPSYNC.COLLECTIVE R15, `(.L_x_3069) ;  /* 0x000000000f087348 */ /* 0x000fea0003c00000 */
[----:B------:R0:W1:Y:S02]  /*256c0*/  SHFL.IDX P6, R14, R13, R12, R11 ;  /* 0x0000000c0d0e7389 */ /* 0x00006400000c000b */
[----:B01----:R-:W-:Y:S01]  /*256d0*/  ENDCOLLECTIVE ;  /* 0x000000000000791b */ /* 0x003fe20003800000 */
.L_x_3069:
[----:B------:R-:W-:Y:S01]  /*256e0*/  IMAD.MOV.U32 R4, RZ, RZ, R14 ;  /* 0x000000ffff047224 */ /* 0x000fe200078e000e */
[----:B------:R-:W-:Y:S06]  /*256f0*/  BRA `(.L_x_3070) ;  /* 0xfffffe2000907947 */ /* 0x000fec000383ffff */
.L_x_2750:
[----:B0-----:R0:W1:Y:S02]  /*25700*/  SYNCS.PHASECHK.TRANS64.TRYWAIT P0, [R19+URZ+0x22800], R40 ;  /* 0x02280028130075a7 */ /* 0x001064000800017f */
[----:B-1----:R-:W-:Y:S05]  /*25710*/  @!P0 NANOSLEEP.SYNCS 0x989680 ;  /* 0x009896800000895d */ /* 0x002fea0003900000 */
[----:B------:R-:W1:Y:S02]  /*25720*/  @!P0 SYNCS.PHASECHK.TRANS64 P0, [R19+URZ+0x22800], R40 ;  /* 0x02280028130085a7 */ /* 0x000e64000800007f */
[----:B-1----:R-:W-:Y:S05]  /*25730*/  @!P0 BRA `(.L_x_2750) ;  /* 0xfffffffc00f08947 */ /* 0x002fea000383ffff */
[----:B------:R-:W-:Y:S05]  /*25740*/  BRA `(.L_x_3071) ;  /* 0xfffffe2400787947 */ /* 0x000fea000383ffff */
.L_x_2758:
[----:B------:R-:W1:Y:S01]  /*25750*/  LDC R39, c[0x0][0x3f4] ;  /* 0x0000fd00ff277b82 */ /* 0x000e620000000800 */
[----:B------:R-:W-:Y:S01]  /*25760*/  BSSY B1, `(.L_x_3072) ;  /* 0x0000008000017945 */ /* 0x000fe20003800000 */
[----:B0-----:R-:W-:Y:S02]  /*25770*/  IMAD.MOV.U32 R13, RZ, RZ, R26 ;  /* 0x000000ffff0d7224 */ /* 0x001fe400078e001a */
[----:B------:R-:W-:Y:S02]  /*25780*/  IMAD.MOV.U32 R12, RZ, RZ, RZ ;  /* 0x000000ffff0c7224 */ /* 0x000fe400078e00ff */
[----:B------:R-:W-:Y:S02]  /*25790*/  IMAD.MOV.U32 R11, RZ, RZ, 0x1c1f ;  /* 0x00001c1fff0b7424 */ /* 0x000fe400078e00ff */
[----:B------:R-:W-:-:S07]  /*257a0*/  IMAD.MOV.U32 R15, RZ, RZ, -0x1 ;  /* 0xffffffffff0f7424 */ /* 0x000fce00078e00ff */
[----:B-1----:R-:W-:Y:S05]  /*257b0*/  WARPSYNC.COLLECTIVE R15, `(.L_x_3073) ;  /* 0x000000000f087348 */ /* 0x002fea0003c00000 */
[----:B------:R0:W2:Y:S02]  /*257c0*/  SHFL.IDX P6, R14, R13, R12, R11 ;  /* 0x0000000c0d0e7389 */ /* 0x0000a400000c000b */
[----:B012---:R-:W-:Y:S01]  /*257d0*/  ENDCOLLECTIVE ;  /* 0x000000000000791b */ /* 0x007fe20003800000 */
.L_x_3073:
[----:B------:R-:W-:Y:S05]  /*257e0*/  BSYNC B1 ;  /* 0x0000000000017941 */ /* 0x000fea0003800000 */
.L_x_3072:
[----:B------:R-:W-:Y:S01]  /*257f0*/  IMAD.MOV.U32 R13, RZ, RZ, R25 ;  /* 0x000000ffff0d7224 */ /* 0x000fe200078e0019 */
[----:B------:R-:W-:Y:S01]  /*25800*/  ISETP.GE.AND P0, PT, R16, R39, PT ;  /* 0x000000271000720c */ /* 0x000fe20003f06270 */
[----:B------:R-:W-:Y:S02]  /*25810*/  IMAD.MOV.U32 R12, RZ, RZ, RZ ;  /* 0x000000ffff0c7224 */ /* 0x000fe400078e00ff */
[----:B------:R-:W-:Y:S02]  /*25820*/  IMAD.MOV.U32 R11, RZ, RZ, 0x1c1f ;  /* 0x00001c1fff0b7424 */ /* 0x000fe400078e00ff */
[----:B------:R-:W-:Y:S02]  /*25830*/  IMAD.MOV.U32 R15, RZ, RZ, -0x1 ;  /* 0xffffffffff0f7424 */ /* 0x000fe400078e00ff */
[----:B------:R-:W-:Y:S02]  /*25840*/  IMAD.MOV.U32 R0, RZ, RZ, R14 ;  /* 0x000000ffff007224 */ /* 0x000fe400078e000e */
[----:B------:R-:W-:-:S07]  /*25850*/  IMAD R36, R203, R36, RZ ;  /* 0x00000024cb247224 */ /* 0x000fce00078e02ff */
[----:B------:R-:W-:Y:S05]  /*25860*/  WARPSYNC.COLLECTIVE R15, `(.L_x_3074) ;  /* 0x000000000f087348 */ /* 0x000fea0003c00000 */
[----:B------:R0:W1:Y:S02]  /*25870*/  SHFL.IDX P6, R14, R13, R12, R11 ;  /* 0x0000000c0d0e7389 */ /* 0x00006400000c000b */
[----:B01----:R-:W-:Y:S01]  /*25880*/  ENDCOLLECTIVE ;  /* 0x000000000000791b */ /* 0x003fe20003800000 */
.L_x_3074:
[----:B------:R-:W-:Y:S01]  /*25890*/  ISETP.GE.OR P1, PT, R41, R36, P0 ;  /* 0x000000242900720c */ /* 0x000fe20000726670 */
[----:B------:R-:W-:-:S12]  /*258a0*/  IMAD.MOV.U32 R13, RZ, RZ, R24 ;  /* 0x000000ffff0d7224 */ /* 0x000fd800078e0018 */
[C---:B------:R-:W-:Y:S01]  /*258b0*/  @!P1 IMAD.SHL.U32 R5, R16.reuse, 0x2, RZ ;  /* 0x0000000210059824 */ /* 0x040fe200078e00ff */
[----:B------:R-:W-:Y:S01]  /*258c0*/  @!P1 SHF.L.U64.HI R21, R16, 0x1, R43 ;  /* 0x0000000110159819 */ /* 0x000fe2000001022b */
[----:B------:R-:W-:-:S07]  /*258d0*/  IMAD.MOV.U32 R3, RZ, RZ, R14 ;  /* 0x000000ffff037224 */ /* 0x000fce00078e000e */
[----:B------:R-:W-:Y:S05]  /*258e0*/  WARPSYNC.COLLECTIVE R15, `(.L_x_3075) ;  /* 0x000000000f087348 */ /* 0x000fea0003c00000 */
[----:B------:R0:W1:Y:S02]  /*258f0*/  SHFL.IDX P6, R14, R13, R12, R11 ;  /* 0x0000000c0d0e7389 */ /* 0x00006400000c000b */
[----:B01----:R-:W-:Y:S01]  /*25900*/  ENDCOLLECTIVE ;  /* 0x000000000000791b */ /* 0x003fe20003800000 */
.L_x_3075:
[----:B------:R-:W-:-:S05]  /*25910*/  @!P1 IADD3 R6, P2, R3, R5, RZ ;  /* 0x0000000503069210 */ /* 0x000fca0007f5e0ff */
[----:B------:R-:W-:Y:S02]  /*25920*/  @!P1 IMAD.X R7, R0, 0x1, R21, P2 ;  /* 0x0000000100079824 */ /* 0x000fe400010e0615 */
[----:B------:R-:W-:Y:S02]  /*25930*/  IMAD.MOV.U32 R13, RZ, RZ, R27 ;  /* 0x000000ffff0d7224 */ /* 0x000fe400078e001b */
[----:B------:R-:W-:-:S07]  /*25940*/  IMAD.MOV.U32 R4, RZ, RZ, R14 ;  /* 0x000000ffff047224 */ /* 0x000fce00078e000e */
[----:B------:R-:W-:Y:S05]  /*25950*/  WARPSYNC.COLLECTIVE R15, `(.L_x_3076) ;  /* 0x000000000f087348 */ /* 0x000fea0003c00000 */
[----:B------:R0:W1:Y:S02]  /*25960*/  SHFL.IDX P6, R14, R13, R12, R11 ;  /* 0x0000000c0d0e7389 */ /* 0x00006400000c000b */
[----:B01----:R-:W-:Y:S01]  /*25970*/  ENDCOLLECTIVE ;  /* 0x000000000000791b */ /* 0x003fe20003800000 */
.L_x_3076:
[----:B------:R-:W2:Y:S01]  /*25980*/  @!P1 LD.E.128 R8, desc[UR38][R6.64] ;  /* 0x0000002606089980 */ /* 0x000ea2000c101d00 */
[----:B------:R-:W-:-:S05]  /*25990*/  @!P1 IADD3 R14, P2, R14, R5, RZ ;  /* 0x000000050e0e9210 */ /* 0x000fca0007f5e0ff */
[----:B------:R-:W-:-:S04]  /*259a0*/  @!P1 IMAD.X R3, R4, 0x1, R21, P2 ;  /* 0x0000000104039824 */ /* 0x000fc800010e0615 */
[----:B------:R-:W-:-:S05]  /*259b0*/  @!P1 IMAD.MOV.U32 R15, RZ, RZ, R3 ;  /* 0x000000ffff0f9224 */ /* 0x000fca00078e0003 */
[----:B------:R0:W5:Y:S01]  /*259c0*/  @!P1 LD.E.128 R4, desc[UR38][R14.64] ;  /* 0x000000260e049980 */ /* 0x000162000c101d00 */
[----:B------:R-:W-:Y:S01]  /*259d0*/  CS2R R28, SRZ ;  /* 0x00000000001c7805 */ /* 0x000fe2000001ff00 */
[----:B------:R-:W-:Y:S01]  /*259e0*/  IMAD.MOV.U32 R13, RZ, RZ, R26 ;  /* 0x000000ffff0d7224 */ /* 0x000fe200078e001a */
[----:B------:R-:W-:Y:S01]  /*259f0*/  CS2R R20, SRZ ;  /* 0x0000000000147805 */ /* 0x000fe2000001ff00 */
[----:B------:R-:W-:Y:S01]  /*25a00*/  IMAD.MOV.U32 R12, RZ, RZ, 0x1 ;  /* 0x00000001ff0c7424 */ /* 0x000fe200078e00ff */
[----:B------:R-:W-:Y:S02]  /*25a10*/  CS2R R30, SRZ ;  /* 0x00000000001e7805 */ /* 0x000fe4000001ff00 */
[----:B------:R-:W-:Y:S01]  /*25a20*/  CS2R R32, SRZ ;  /* 0x0000000000207805 */ /* 0x000fe2000001ff00 */
[----:B0-----:R-:W-:Y:S02]  /*25a30*/  IMAD.MOV.U32 R15, RZ, RZ, -0x1 ;  /* 0xffffffffff0f7424 */ /* 0x001fe400078e00ff */
[----:B--2---:R-:W-:-:S02]  /*25a40*/  @!P1 IMAD.MOV.U32 R29, RZ, RZ, R11 ;  /* 0x000000ffff1d9224 */ /* 0x004fc400078e000b */
[----:B------:R-:W-:Y:S02]  /*25a50*/  IMAD.MOV.U32 R11, RZ, RZ, 0x1c1f ;  /* 0x00001c1fff0b7424 */ /* 0x000fe400078e00ff */
[----:B------:R-:W-:Y:S02]  /*25a60*/  @!P1 IMAD.MOV.U32 R20, RZ, RZ, R8 ;  /* 0x000000ffff149224 */ /* 0x000fe400078e0008 */
[----:B------:R-:W-:-:S07]  /*25a70*/  @!P1 IMAD.MOV.U32 R21, RZ, RZ, R9 ;  /* 0x000000ffff159224 */ /* 0x000fce00078e0009 */
[----:B-----5:R-:W-:Y:S05]  /*25a80*/  WARPSYNC.COLLECTIVE R15, `(.L_x_3077) ;  /* 0x000000000f087348 */ /* 0x020fea0003c00000 */
[----:B------:R0:W1:Y:S02]  /*25a90*/  SHFL.IDX P6, R14, R13, R12, R11 ;  /* 0x0000000c0d0e7389 */ /* 0x00006400000c000b */
[----:B01---5:R-:W-:Y:S01]  /*25aa0*/  ENDCOLLECTIVE ;  /* 0x000000000000791b */ /* 0x023fe20003800000 */
.L_x_3077:
[----:B------:R-:W-:Y:S02]  /*25ab0*/  IMAD.MOV.U32 R0, RZ, RZ, R20 ;  /* 0x000000ffff007224 */ /* 0x000fe400078e0014 */
[----:B------:R-:W-:Y:S02]  /*25ac0*/  IMAD.MOV.U32 R3, RZ, RZ, R21 ;  /* 0x000000ffff037224 */ /* 0x000fe400078e0015 */
[----:B------:R-:W-:Y:S01]  /*25ad0*/  @!P1 IMAD.MOV.U32 R28, RZ, RZ, R10 ;  /* 0x000000ffff1c9224 */ /* 0x000fe200078e000a */
[----:B------:R-:W-:Y:S01]  /*25ae0*/  PRMT R37, R37, 0x5410, R0 ;  /* 0x0000541025257816 */ /* 0x000fe20000000000 */
[----:B------:R-:W-:Y:S01]  /*25af0*/  IMAD.MOV.U32 R9, RZ, RZ, R29 ;  /* 0x000000ffff097224 */ /* 0x000fe200078e001d */
[----:B------:R-:W-:Y:S01]  /*25b00*/  PRMT R49, R49, 0x5410, R3 ;  /* 0x0000541031317816 */ /* 0x000fe20000000003 */
[----:B------:R-:W-:-:S03]  /*25b10*/  IMAD.MOV.U32 R8, RZ, RZ, R28 ;  /* 0x000000ffff087224 */ /* 0x000fc600078e001c */
[----:B------:R-:W-:Y:S01]  /*25b20*/  PRMT R37, R9, 0x7610, R37 ;  /* 0x0000761009257816 */ /* 0x000fe20000000025 */
[----:B------:R-:W-:Y:S01]  /*25b30*/  IMAD.MOV.U32 R13, RZ, RZ, R25 ;  /* 0x000000ffff0d7224 */ /* 0x000fe200078e0019 */
[----:B------:R-:W-:Y:S01]  /*25b40*/  PRMT R35, R8, 0x7610, R35 ;  /* 0x0000761008237816 */ /* 0x000fe20000000023 */
[----:B------:R-:W-:Y:S02]  /*25b50*/  @!P1 IMAD.MOV.U32 R30, RZ, RZ, R4 ;  /* 0x000000ffff1e9224 */ /* 0x000fe400078e0004 */
[----:B------:R-:W-:Y:S02]  /*25b60*/  @!P1 IMAD.MOV.U32 R31, RZ, RZ, R5 ;  /* 0x000000ffff1f9224 */ /* 0x000fe400078e0005 */
[----:B------:R-:W-:Y:S02]  /*25b70*/  @!P1 IMAD.MOV.U32 R33, RZ, RZ, R7 ;  /* 0x000000ffff219224 */ /* 0x000fe400078e0007 */
[----:B------:R-:W-:Y:S02]  /*25b80*/  @!P1 IMAD.MOV.U32 R32, RZ, RZ, R6 ;  /* 0x000000ffff209224 */ /* 0x000fe400078e0006 */
[----:B------:R-:W-:-:S07]  /*25b90*/  IMAD.MOV.U32 R0, RZ, RZ, R14 ;  /* 0x000000ffff007224 */ /* 0x000fce00078e000e */
[----:B------:R-:W-:Y:S05]  /*25ba0*/  WARPSYNC.COLLECTIVE R15, `(.L_x_3078) ;  /* 0x000000000f087348 */ /* 0x000fea0003c00000 */
[----:B------:R0:W1:Y:S02]  /*25bb0*/  SHFL.IDX P6, R14, R13, R12, R11 ;  /* 0x0000000c0d0e7389 */ /* 0x00006400000c000b */
[----:B01----:R-:W-:Y:S01]  /*25bc0*/  ENDCOLLECTIVE ;  /* 0x000000000000791b */ /* 0x003fe20003800000 */
.L_x_3078:
[----:B------:R-:W-:Y:S02]  /*25bd0*/  IMAD.MOV.U32 R4, RZ, RZ, R30 ;  /* 0x000000ffff047224 */ /* 0x000fe400078e001e */
[----:B------:R-:W-:Y:S02]  /*25be0*/  IMAD.MOV.U32 R5, RZ, RZ, R31 ;  /* 0x000000ffff057224 */ /* 0x000fe400078e001f */
[----:B------:R-:W-:Y:S01]  /*25bf0*/  IMAD.MOV.U32 R7, RZ, RZ, R33 ;  /* 0x000000ffff077224 */ /* 0x000fe200078e0021 */
[----:B------:R-:W-:Y:S01]  /*25c00*/  PRMT R35, R35, 0x5410, R4 ;  /* 0x0000541023237816 */ /* 0x000fe20000000004 */
[----:B------:R-:W-:-:S03]  /*25c10*/  IMAD.MOV.U32 R6, RZ, RZ, R32 ;  /* 0x000000ffff067224 */ /* 0x000fc600078e0020 */
[----:B------:R-:W-:Y:S02]  /*25c20*/  PRMT R45, R7, 0x5410, R5 ;  /* 0x00005410072d7816 */ /* 0x000fe40000000005 */
[----:B------:R-:W-:Y:S02]  /*25c30*/  CS2R R4, SRZ ;  /* 0x0000000000047805 */ /* 0x000fe4000001ff00 */
[----:B------:R-:W-:Y:S01]  /*25c40*/  PRMT R48, R48, 0x5410, R6 ;  /* 0x0000541030307816 */ /* 0x000fe20000000006 */
[----:B------:R-:W-:Y:S02]  /*25c50*/  IMAD.MOV.U32 R13, RZ, RZ, R24 ;  /* 0x000000ffff0d7224 */ /* 0x000fe400078e0018 */
[----:B------:R-:W-:-:S07]  /*25c60*/  IMAD.MOV.U32 R3, RZ, RZ, R14 ;  /* 0x000000ffff037224 */ /* 0x000fce00078e000e */
[----:B------:R-:W-:Y:S05]  /*25c70*/  WARPSYNC.COLLECTIVE R15, `(.L_x_3079) ;  /* 0x000000000f087348 */ /* 0x000fea0003c00000 */
[----:B------:R0:W1:Y:S02]  /*25c80*/  SHFL.IDX P6, R14, R13, R12, R11 ;  /* 0x0000000c0d0e7389 */ /* 0x00006400000c000b */
[----:B01----:R-:W-:Y:S01]  /*25c90*/  ENDCOLLECTIVE ;  /* 0x000000000000791b */ /* 0x003fe20003800000 */
.L_x_3079:
[----:B------:R-:W-:Y:S02]  /*25ca0*/  IMAD.MOV.U32 R13, RZ, RZ, R27 ;  /* 0x000000ffff0d7224 */ /* 0x000fe400078e001b */
[----:B------:R-:W-:-:S07]  /*25cb0*/  IMAD.MOV.U32 R24, RZ, RZ, R14 ;  /* 0x000000ffff187224 */ /* 0x000fce00078e000e */
[----:B------:R-:W-:Y:S05]  /*25cc0*/  WARPSYNC.COLLECTIVE R15, `(.L_x_3080) ;  /* 0x000000000f087348 */ /* 0x000fea0003c00000 */
[----:B------:R0:W1:Y:S02]  /*25cd0*/  SHFL.IDX P6, R14, R13, R12, R11 ;  /* 0x0000000c0d0e7389 */ /* 0x00006400000c000b */
[----:B01----:R-:W-:Y:S01]  /*25ce0*/  ENDCOLLECTIVE ;  /* 0x000000000000791b */ /* 0x003fe20003800000 */
.L_x_3080:
[----:B------:R-:W-:Y:S05]  /*25cf0*/  BRA `(.L_x_3081) ;  /* 0xfffffe3000847947 */ /* 0x000fea000383ffff */
.L_x_2762:
[----:B0-----:R0:W1:Y:S02]  /*25d00*/  SYNCS.PHASECHK.TRANS64.TRYWAIT P1, [R19+URZ+0x22800], R12 ;  /* 0x0228000c130075a7 */ /* 0x001064000802017f */
[----:B-1----:R-:W-:Y:S05]  /*25d10*/  @!P1 NANOSLEEP.SYNCS 0x989680 ;  /* 0x009896800000995d */ /* 0x002fea0003900000 */
[----:B------:R-:W1:Y:S02]  /*25d20*/  @!P1 SYNCS.PHASECHK.TRANS64 P1, [R19+URZ+0x22800], R12 ;  /* 0x0228000c130095a7 */ /* 0x000e64000802007f */
[----:B-1----:R-:W-:Y:S05]  /*25d30*/  @!P1 BRA `(.L_x_2762) ;  /* 0xfffffffc00f09947 */ /* 0x002fea000383ffff */
[----:B------:R-:W-:Y:S05]  /*25d40*/  BRA `(.L_x_3082) ;  /* 0xfffffe34001c7947 */ /* 0x000fea000383ffff */
.L_x_2768:
[----:B---3--:R3:W4:Y:S02]  /*25d50*/  SYNCS.PHASECHK.TRANS64.TRYWAIT P1, [R4+URZ+0x22830], R73 ;  /* 0x02283049040075a7 */ /* 0x008724000802017f */
[----:B----4-:R-:W-:Y:S05]  /*25d60*/  @!P1 NANOSLEEP.SYNCS 0x989680 ;  /* 0x009896800000995d */ /* 0x010fea0003900000 */
[----:B------:R-:W4:Y:S02]  /*25d70*/  @!P1 SYNCS.PHASECHK.TRANS64 P1, [R4+URZ+0x22830], R73 ;  /* 0x02283049040095a7 */ /* 0x000f24000802007f */
[----:B----4-:R-:W-:Y:S05]  /*25d80*/  @!P1 BRA `(.L_x_2768) ;  /* 0xfffffffc00f09947 */ /* 0x010fea000383ffff */
[----:B------:R-:W-:Y:S05]  /*25d90*/  BRA `(.L_x_2767) ;  /* 0xfffffe4000d47947 */ /* 0x000fea000383ffff */
.L_x_2781:
[----:B-1----:R1:W2:Y:S02]  /*25da0*/  SYNCS.PHASECHK.TRANS64.TRYWAIT P1, [R4+URZ+0x22850], R73 ;  /* 0x02285049040075a7 */ /* 0x0022a4000802017f */
[----:B--2---:R-:W-:Y:S05]  /*25db0*/  @!P1 NANOSLEEP.SYNCS 0x989680 ;  /* 0x009896800000995d */ /* 0x004fea0003900000 */
[----:B------:R-:W2:Y:S02]  /*25dc0*/  @!P1 SYNCS.PHASECHK.TRANS64 P1, [R4+URZ+0x22850], R73 ;  /* 0x02285049040095a7 */ /* 0x000ea4000802007f */
[----:B--2---:R-:W-:Y:S05]  /*25dd0*/  @!P1 BRA `(.L_x_2781) ;  /* 0xfffffffc00f09947 */ /* 0x004fea000383ffff */
[----:B------:R-:W-:Y:S05]  /*25de0*/  BRA `(.L_x_2780) ;  /* 0xfffffe6c00447947 */ /* 0x000fea000383ffff */
.L_x_2790:
[----:B-1----:R1:W2:Y:S02]  /*25df0*/  SYNCS.PHASECHK.TRANS64.TRYWAIT P1, [R212+URZ+0x22830], R211 ;  /* 0x022830d3d40075a7 */ /* 0x0022a4000802017f */
[----:B--2---:R-:W-:Y:S05]  /*25e00*/  @!P1 NANOSLEEP.SYNCS 0x989680 ;  /* 0x009896800000995d */ /* 0x004fea0003900000 */
[----:B------:R-:W2:Y:S02]  /*25e10*/  @!P1 SYNCS.PHASECHK.TRANS64 P1, [R212+URZ+0x22830], R211 ;  /* 0x022830d3d40095a7 */ /* 0x000ea4000802007f */
[----:B--2---:R-:W-:Y:S05]  /*25e20*/  @!P1 BRA `(.L_x_2790) ;  /* 0xfffffffc00f09947 */ /* 0x004fea000383ffff */
[----:B------:R-:W-:Y:S05]  /*25e30*/  BRA `(.L_x_2789) ;  /* 0xfffffe74002c7947 */ /* 0x000fea000383ffff */
.L_x_2803:
[----:B--2---:R2:W3:Y:S02]  /*25e40*/  SYNCS.PHASECHK.TRANS64.TRYWAIT P1, [R212+URZ+0x22850], R211 ;  /* 0x022850d3d40075a7 */ /* 0x0044e4000802017f */
[----:B---3--:R-:W-:Y:S05]  /*25e50*/  @!P1 NANOSLEEP.SYNCS 0x989680 ;  /* 0x009896800000995d */ /* 0x008fea0003900000 */
[----:B------:R-:W3:Y:S02]  /*25e60*/  @!P1 SYNCS.PHASECHK.TRANS64 P1, [R212+URZ+0x22850], R211 ;  /* 0x022850d3d40095a7 */ /* 0x000ee4000802007f */
[----:B---3--:R-:W-:Y:S05]  /*25e70*/  @!P1 BRA `(.L_x_2803) ;  /* 0xfffffffc00f09947 */ /* 0x008fea000383ffff */
[----:B------:R-:W-:Y:S05]  /*25e80*/  BRA `(.L_x_2802) ;  /* 0xfffffea400bc7947 */ /* 0x000fea000383ffff */
.L_x_2813:
[----:B-1----:R1:W2:Y:S02]  /*25e90*/  SYNCS.PHASECHK.TRANS64.TRYWAIT P2, [R4+URZ+0x22830], R212 ;  /* 0x022830d4040075a7 */ /* 0x0022a4000804017f */
[----:B--2---:R-:W-:Y:S05]  /*25ea0*/  @!P2 NANOSLEEP.SYNCS 0x989680 ;  /* 0x009896800000a95d */ /* 0x004fea0003900000 */
[----:B------:R-:W2:Y:S02]  /*25eb0*/  @!P2 SYNCS.PHASECHK.TRANS64 P2, [R4+URZ+0x22830], R212 ;  /* 0x022830d40400a5a7 */ /* 0x000ea4000804007f */
[----:B--2---:R-:W-:Y:S05]  /*25ec0*/  @!P2 BRA `(.L_x_2813) ;  /* 0xfffffffc00f0a947 */ /* 0x004fea000383ffff */
[----:B------:R-:W-:Y:S05]  /*25ed0*/  BRA `(.L_x_2812) ;  /* 0xfffffeac00b87947 */ /* 0x000fea000383ffff */
.L_x_2818:
[----:B-1----:R1:W2:Y:S02]  /*25ee0*/  SYNCS.PHASECHK.TRANS64.TRYWAIT P2, [R4+URZ+0x22850], R212 ;  /* 0x022850d4040075a7 */ /* 0x0022a4000804017f */
[----:B--2---:R-:W-:Y:S05]  /*25ef0*/  @!P2 NANOSLEEP.SYNCS 0x989680 ;  /* 0x009896800000a95d */ /* 0x004fea0003900000 */
[----:B------:R-:W2:Y:S02]  /*25f00*/  @!P2 SYNCS.PHASECHK.TRANS64 P2, [R4+URZ+0x22850], R212 ;  /* 0x022850d40400a5a7 */ /* 0x000ea4000804007f */
[----:B--2---:R-:W-:Y:S05]  /*25f10*/  @!P2 BRA `(.L_x_2818) ;  /* 0xfffffffc00f0a947 */ /* 0x004fea000383ffff */
[----:B------:R-:W-:Y:S05]  /*25f20*/  BRA `(.L_x_2817) ;  /* 0xfffffecc009c7947 */ /* 0x000fea000383ffff */
.L_x_2824:
[----:B-1----:R1:W2:Y:S02]  /*25f30*/  SYNCS.PHASECHK.TRANS64.TRYWAIT P1, [R211+URZ+0x22830], R212 ;  /* 0x022830d4d30075a7 */ /* 0x0022a4000802017f */
[----:B--2---:R-:W-:Y:S05]  /*25f40*/  @!P1 NANOSLEEP.SYNCS 0x989680 ;  /* 0x009896800000995d */ /* 0x004fea0003900000 */
[----:B------:R-:W2:Y:S02]  /*25f50*/  @!P1 SYNCS.PHASECHK.TRANS64 P1, [R211+URZ+0x22830], R212 ;  /* 0x022830d4d30095a7 */ /* 0x000ea4000802007f */
[----:B--2---:R-:W-:Y:S05]  /*25f60*/  @!P1 BRA `(.L_x_2824) ;  /* 0xfffffffc00f09947 */ /* 0x004fea000383ffff */
[----:B------:R-:W-:Y:S05]  /*25f70*/  BRA `(.L_x_2823) ;  /* 0xfffffed000d87947 */ /* 0x000fea000383ffff */
.L_x_2837:
[----:B--2---:R2:W3:Y:S02]  /*25f80*/  SYNCS.PHASECHK.TRANS64.TRYWAIT P1, [R211+URZ+0x22850], R212 ;  /* 0x022850d4d30075a7 */ /* 0x0044e4000802017f */
[----:B---3--:R-:W-:Y:S05]  /*25f90*/  @!P1 NANOSLEEP.SYNCS 0x989680 ;  /* 0x009896800000995d */ /* 0x008fea0003900000 */
[----:B------:R-:W3:Y:S02]  /*25fa0*/  @!P1 SYNCS.PHASECHK.TRANS64 P1, [R211+URZ+0x22850], R212 ;  /* 0x022850d4d30095a7 */ /* 0x000ee4000802007f */
[----:B---3--:R-:W-:Y:S05]  /*25fb0*/  @!P1 BRA `(.L_x_2837) ;  /* 0xfffffffc00f09947 */ /* 0x008fea000383ffff */
[----:B------:R-:W-:Y:S05]  /*25fc0*/  BRA `(.L_x_2836) ;  /* 0xffffff0400607947 */ /* 0x000fea000383ffff */
.L_x_2843:
[----:B------:R-:W-:Y:S02]  /*25fd0*/  IMAD.MOV.U32 R13, RZ, RZ, R21 ;  /* 0x000000ffff0d7224 */ /* 0x000fe400078e0015 */
[----:B------:R-:W-:Y:S02]  /*25fe0*/  IMAD.MOV.U32 R12, RZ, RZ, RZ ;  /* 0x000000ffff0c7224 */ /* 0x000fe400078e00ff */
[----:B------:R-:W-:Y:S02]  /*25ff0*/  IMAD.MOV.U32 R11, RZ, RZ, 0x181f ;  /* 0x0000181fff0b7424 */ /* 0x000fe400078e00ff */
[----:B------:R-:W-:-:S07]  /*26000*/  IMAD.MOV.U32 R15, RZ, RZ, -0x1 ;  /* 0xffffffffff0f7424 */ /* 0x000fce00078e00ff */
[----:B0----5:R-:W-:Y:S05]  /*26010*/  WARPSYNC.COLLECTIVE R15, `(.L_x_3083) ;  /* 0x000000000f087348 */ /* 0x021fea0003c00000 */
[----:B------:R1:W2:Y:S02]  /*26020*/  SHFL.IDX P6, R14, R13, R12, R11 ;  /* 0x0000000c0d0e7389 */ /* 0x0002a400000c000b */
[----:B012--5:R-:W-:Y:S01]  /*26030*/  ENDCOLLECTIVE ;  /* 0x000000000000791b */ /* 0x027fe20003800000 */
.L_x_3083:
[----:B------:R-:W-:Y:S02]  /*26040*/  IMAD.MOV.U32 R13, RZ, RZ, R20 ;  /* 0x000000ffff0d7224 */ /* 0x000fe400078e0014 */
[----:B------:R-:W-:-:S07]  /*26050*/  IMAD.MOV.U32 R3, RZ, RZ, R14 ;  /* 0x000000ffff037224 */ /* 0x000fce00078e000e */
[----:B------:R-:W-:Y:S05]  /*26060*/  WARPSYNC.COLLECTIVE R15, `(.L_x_3084) ;  /* 0x000000000f087348 */ /* 0x000fea0003c00000 */
[----:B------:R0:W1:Y:S02]  /*26070*/  SHFL.IDX P6, R14, R13, R12, R11 ;  /* 0x0000000c0d0e7389 */ /* 0x00006400000c000b */
[----:B01----:R-:W-:Y:S01]  /*26080*/  ENDCOLLECTIVE ;  /* 0x000000000000791b */ /* 0x003fe20003800000 */
.L_x_3084:
[----:B------:R-:W-:Y:S05]  /*26090*/  BRA `(.L_x_3085) ;  /* 0xffffff2c00707947 */ /* 0x000fea000383ffff */
.L_x_2846:
        /* <DEDUP_REMOVED lines=8> */
.L_x_3087:
[----:B------:R-:W-:Y:S05]  /*26120*/  BSYNC B1 ;  /* 0x0000000000017941 */ /* 0x000fea0003800000 */
.L_x_3086:
        /* <DEDUP_REMOVED lines=8> */
.L_x_3088:
[----:B------:R-:W-:Y:S05]  /*261b0*/  BRA `(.L_x_3089) ;  /* 0xffffff2c00ac7947 */ /* 0x000fea000383ffff */
.L_x_2849:
        /* <DEDUP_REMOVED lines=8> */
.L_x_3091:
[----:B------:R-:W-:Y:S05]  /*26240*/  BSYNC B1 ;  /* 0x0000000000017941 */ /* 0x000fea0003800000 */
.L_x_3090:
        /* <DEDUP_REMOVED lines=8> */
.L_x_3092:
[----:B------:R-:W-:Y:S05]  /*262d0*/  BRA `(.L_x_3093) ;  /* 0xffffff2c00d87947 */ /* 0x000fea000383ffff */
.L_x_2852:
[----:B------:R-:W-:Y:S01]  /*262e0*/  BSSY B1, `(.L_x_3094) ;  /* 0x0000008000017945 */ /* 0x000fe20003800000 */
[----:B------:R-:W-:Y:S02]  /*262f0*/  IMAD.MOV.U32 R13, RZ, RZ, R21 ;  /* 0x000000ffff0d7224 */ /* 0x000fe400078e0015 */
[----:B------:R-:W-:Y:S02]  /*26300*/  IMAD.MOV.U32 R12, RZ, RZ, 0x3 ;  /* 0x00000003ff0c7424 */ /* 0x000fe400078e00ff */
[----:B------:R-:W-:Y:S02]  /*26310*/  IMAD.MOV.U32 R11, RZ, RZ, 0x181f ;  /* 0x0000181fff0b7424 */ /* 0x000fe400078e00ff */
[----:B----4-:R-:W-:-:S07]  /*26320*/  IMAD.MOV.U32 R15, RZ, RZ, -0x1 ;  /* 0xffffffffff0f7424 */ /* 0x010fce00078e00ff */
[----:B0123--:R-:W-:Y:S05]  /*26330*/  WARPSYNC.COLLECTIVE R15, `(.L_x_3095) ;  /* 0x000000000f087348 */ /* 0x00ffea0003c00000 */
[----:B--2---:R2:W4:Y:S02]  /*26340*/  SHFL.IDX P6, R14, R13, R12, R11 ;  /* 0x0000000c0d0e7389 */ /* 0x00452400000c000b */
[----:B01234-:R-:W-:Y:S01]  /*26350*/  ENDCOLLECTIVE ;  /* 0x000000000000791b */ /* 0x01ffe20003800000 */
.L_x_3095:
[----:B------:R-:W-:Y:S05]  /*26360*/  BSYNC B1 ;  /* 0x0000000000017941 */ /* 0x000fea0003800000 */
.L_x_3094:
        /* <DEDUP_REMOVED lines=8> */
.L_x_3096:
[----:B------:R-:W-:Y:S05]  /*263f0*/  BRA `(.L_x_3097) ;  /* 0xffffff3000047947 */ /* 0x000fea000383ffff */
.L_x_2854:
[----:B------:R-:W-:Y:S02]  /*26400*/  IMAD.MOV.U32 R13, RZ, RZ, R6 ;  /* 0x000000ffff0d7224 */ /* 0x000fe400078e0006 */
[----:B------:R-:W-:Y:S02]  /*26410*/  IMAD.MOV.U32 R12, RZ, RZ, RZ ;  /* 0x000000ffff0c7224 */ /* 0x000fe400078e00ff */
[----:B------:R-:W-:Y:S02]  /*26420*/  IMAD.MOV.U32 R11, RZ, RZ, 0x1c1f ;  /* 0x00001c1fff0b7424 */ /* 0x000fe400078e00ff */
[----:B------:R-:W-:-:S07]  /*26430*/  IMAD.MOV.U32 R15, RZ, RZ, -0x1 ;  /* 0xffffffffff0f7424 */ /* 0x000fce00078e00ff */
[----:B------:R-:W-:Y:S05]  /*26440*/  WARPSYNC.COLLECTIVE R15, `(.L_x_3098) ;  /* 0x000000000f087348 */ /* 0x000fea0003c00000 */
[----:B------:R0:W1:Y:S02]  /*26450*/  SHFL.IDX P6, R14, R13, R12, R11 ;  /* 0x0000000c0d0e7389 */ /* 0x00006400000c000b */
[----:B01----:R-:W-:Y:S01]  /*26460*/  ENDCOLLECTIVE ;  /* 0x000000000000791b */ /* 0x003fe20003800000 */
.L_x_3098:
[----:B------:R-:W-:Y:S02]  /*26470*/  IMAD.MOV.U32 R13, RZ, RZ, R3 ;  /* 0x000000ffff0d7224 */ /* 0x000fe400078e0003 */
[----:B------:R-:W-:-:S07]  /*26480*/  IMAD.MOV.U32 R10, RZ, RZ, R14 ;  /* 0x000000ffff0a7224 */ /* 0x000fce00078e000e */
[----:B------:R-:W-:Y:S05]  /*26490*/  WARPSYNC.COLLECTIVE R15, `(.L_x_3099) ;  /* 0x000000000f087348 */ /* 0x000fea0003c00000 */
[----:B------:R0:W1:Y:S02]  /*264a0*/  SHFL.IDX P6, R14, R13, R12, R11 ;  /* 0x0000000c0d0e7389 */ /* 0x00006400000c000b */
[----:B01----:R-:W-:Y:S01]  /*264b0*/  ENDCOLLECTIVE ;  /* 0x000000000000791b */ /* 0x003fe20003800000 */
.L_x_3099:
[----:B------:R-:W-:Y:S01]  /*264c0*/  IMAD.MOV.U32 R11, RZ, RZ, R14 ;  /* 0x000000ffff0b7224 */ /* 0x000fe200078e000e */
[----:B------:R-:W-:Y:S06]  /*264d0*/  BRA `(.L_x_3100) ;  /* 0xffffff3000e87947 */ /* 0x000fec000383ffff */
.L_x_2857:
        /* <DEDUP_REMOVED lines=8> */
.L_x_3102:
[----:B------:R-:W-:Y:S05]  /*26560*/  BSYNC B1 ;  /* 0x0000000000017941 */ /* 0x000fea0003800000 */
.L_x_3101:
        /* <DEDUP_REMOVED lines=8> */
.L_x_3103:
[----:B------:R-:W-:Y:S05]  /*265f0*/  BRA `(.L_x_3104) ;  /* 0xffffff40002c7947 */ /* 0x000fea000383ffff */
.L_x_2861:
[----:B------:R-:W-:Y:S02]  /*26600*/  IMAD.MOV.U32 R13, RZ, RZ, R4 ;  /* 0x000000ffff0d7224 */ /* 0x000fe400078e0004 */
[----:B------:R-:W-:Y:S02]  /*26610*/  IMAD.MOV.U32 R12, RZ, RZ, RZ ;  /* 0x000000ffff0c7224 */ /* 0x000fe400078e00ff */
[----:B------:R-:W-:Y:S02]  /*26620*/  IMAD.MOV.U32 R11, RZ, RZ, 0x181f ;  /* 0x0000181fff0b7424 */ /* 0x000fe400078e00ff */
[----:B------:R-:W-:-:S07]  /*26630*/  IMAD.MOV.U32 R15, RZ, RZ, -0x1 ;  /* 0xffffffffff0f7424 */ /* 0x000fce00078e00ff */
[----:B--23--:R-:W-:Y:S05]  /*26640*/  WARPSYNC.COLLECTIVE R15, `(.L_x_3105) ;  /* 0x000000000f087348 */ /* 0x00cfea0003c00000 */
[----:B------:R0:W1:Y:S02]  /*26650*/  SHFL.IDX P6, R14, R13, R12, R11 ;  /* 0x0000000c0d0e7389 */ /* 0x00006400000c000b */
[----:B0123--:R-:W-:Y:S01]  /*26660*/  ENDCOLLECTIVE ;  /* 0x000000000000791b */ /* 0x00ffe20003800000 */
.L_x_3105:
[----:B------:R-:W-:Y:S02]  /*26670*/  IMAD.MOV.U32 R13, RZ, RZ, R0 ;  /* 0x000000ffff0d7224 */ /* 0x000fe400078e0000 */
[----:B------:R-:W-:-:S07]  /*26680*/  IMAD.MOV.U32 R3, RZ, RZ, R14 ;  /* 0x000000ffff037224 */ /* 0x000fce00078e000e */
[----:B------:R-:W-:Y:S05]  /*26690*/  WARPSYNC.COLLECTIVE R15, `(.L_x_3106) ;  /* 0x000000000f087348 */ /* 0x000fea0003c00000 */
[----:B------:R0:W1:Y:S02]  /*266a0*/  SHFL.IDX P6, R14, R13, R12, R11 ;  /* 0x0000000c0d0e7389 */ /* 0x00006400000c000b */
[----:B01----:R-:W-:Y:S01]  /*266b0*/  ENDCOLLECTIVE ;  /* 0x000000000000791b */ /* 0x003fe20003800000 */
.L_x_3106:
[----:B------:R-:W-:Y:S05]  /*266c0*/  BRA `(.L_x_3107) ;  /* 0xffffff54008c7947 */ /* 0x000fea000383ffff */
.L_x_2864:
[----:B------:R-:W-:Y:S01]  /*266d0*/  BSSY B1, `(.L_x_3108) ;  /* 0x0000008000017945 */ /* 0x000fe20003800000 */
[----:B-1----:R-:W-:Y:S02]  /*266e0*/  IMAD.MOV.U32 R13, RZ, RZ, R4 ;  /* 0x000000ffff0d7224 */ /* 0x002fe400078e0004 */
[----:B------:R-:W-:Y:S02]  /*266f0*/  IMAD.MOV.U32 R12, RZ, RZ, 0x1 ;  /* 0x00000001ff0c7424 */ /* 0x000fe400078e00ff */
[----:B------:R-:W-:Y:S02]  /*26700*/  IMAD.MOV.U32 R11, RZ, RZ, 0x181f ;  /* 0x0000181fff0b7424 */ /* 0x000fe400078e00ff */
[----:B------:R-:W-:-:S07]  /*26710*/  IMAD.MOV.U32 R15, RZ, RZ, -0x1 ;  /* 0xffffffffff0f7424 */ /* 0x000fce00078e00ff */
[----:B0-234-:R-:W-:Y:S05]  /*26720*/  WARPSYNC.COLLECTIVE R15, `(.L_x_3109) ;  /* 0x000000000f087348 */ /* 0x01dfea0003c00000 */
[----:B----4-:R1:W4:Y:S02]  /*26730*/  SHFL.IDX P6, R14, R13, R12, R11 ;  /* 0x0000000c0d0e7389 */ /* 0x01032400000c000b */
[----:B01234-:R-:W-:Y:S01]  /*26740*/  ENDCOLLECTIVE ;  /* 0x000000000000791b */ /* 0x01ffe20003800000 */
.L_x_3109:
[----:B------:R-:W-:Y:S05]  /*26750*/  BSYNC B1 ;  /* 0x0000000000017941 */ /* 0x000fea0003800000 */
.L_x_3108:
        /* <DEDUP_REMOVED lines=8> */
.L_x_3110:
[----:B------:R-:W-:Y:S05]  /*267e0*/  BRA `(.L_x_3111) ;  /* 0xffffff5400bc7947 */ /* 0x000fea000383ffff */
.L_x_2867:
        /* <DEDUP_REMOVED lines=8> */
.L_x_3113:
[----:B------:R-:W-:Y:S05]  /*26870*/  BSYNC B1 ;  /* 0x0000000000017941 */ /* 0x000fea0003800000 */
.L_x_3112:
        /* <DEDUP_REMOVED lines=8> */
.L_x_3114:
[----:B------:R-:W-:Y:S05]  /*26900*/  BRA `(.L_x_3115) ;  /* 0xffffff5400e87947 */ /* 0x000fea000383ffff */
.L_x_2870:
        /* <DEDUP_REMOVED lines=8> */
.L_x_3117:
[----:B------:R-:W-:Y:S05]  /*26990*/  BSYNC B1 ;  /* 0x0000000000017941 */ /* 0x000fea0003800000 */
.L_x_3116:
        /* <DEDUP_REMOVED lines=8> */
.L_x_3118:
[----:B------:R-:W-:Y:S05]  /*26a20*/  BRA `(.L_x_3119) ;  /* 0xffffff5800147947 */ /* 0x000fea000383ffff */
.L_x_2897:
[----:B------:R-:W1:Y:S01]  /*26a30*/  S2R R11, SR_TID.X ;  /* 0x00000000000b7919 */ /* 0x000e620000002100 */
[----:B------:R-:W-:Y:S01]  /*26a40*/  BSSY B1, `(.L_x_3120) ;  /* 0x000000a000017945 */ /* 0x000fe20003800000 */
[----:B------:R-:W-:Y:S02]  /*26a50*/  IMAD.MOV.U32 R12, RZ, RZ, RZ ;  /* 0x000000ffff0c7224 */ /* 0x000fe400078e00ff */
[----:B0-----:R-:W-:Y:S01]  /*26a60*/  IMAD.MOV.U32 R15, RZ, RZ, -0x1 ;  /* 0xffffffffff0f7424 */ /* 0x001fe200078e00ff */
[----:B-1----:R-:W-:-:S04]  /*26a70*/  SHF.R.U32.HI R11, RZ, 0x5, R11 ;  /* 0x00000005ff0b7819 */ /* 0x002fc8000001160b */
[----:B------:R-:W-:-:S05]  /*26a80*/  LOP3.LUT R11, R11, 0x3, RZ, 0xc0, !PT ;  /* 0x000000030b0b7812 */ /* 0x000fca00078ec0ff */
[----:B------:R-:W-:Y:S02]  /*26a90*/  IMAD.MOV.U32 R13, RZ, RZ, R11 ;  /* 0x000000ffff0d7224 */ /* 0x000fe400078e000b */
[----:B------:R-:W-:-:S07]  /*26aa0*/  IMAD.MOV.U32 R11, RZ, RZ, 0x1f ;  /* 0x0000001fff0b7424 */ /* 0x000fce00078e00ff */
[----:B------:R-:W-:Y:S05]  /*26ab0*/  WARPSYNC.COLLECTIVE R15, `(.L_x_3121) ;  /* 0x000000000f087348 */ /* 0x000fea0003c00000 */
[----:B------:R0:W1:Y:S02]  /*26ac0*/  SHFL.IDX P6, R14, R13, R12, R11 ;  /* 0x0000000c0d0e7389 */ /* 0x00006400000c000b */
[----:B01----:R-:W-:Y:S01]  /*26ad0*/  ENDCOLLECTIVE ;  /* 0x000000000000791b */ /* 0x003fe20003800000 */
.L_x_3121:
[----:B------:R-:W-:Y:S05]  /*26ae0*/  BSYNC B1 ;  /* 0x0000000000017941 */ /* 0x000fea0003800000 */
.L_x_3120:
[----:B------:R-:W-:Y:S05]  /*26af0*/  BRA `(.L_x_3122) ;  /* 0xffffff7800347947 */ /* 0x000fea000383ffff */
.L_x_2899:
[----:B------:R-:W-:Y:S01]  /*26b00*/  BSSY B1, `(.L_x_3123) ;  /* 0x0000006000017945 */ /* 0x000fe20003800000 */
[----:B0-----:R-:W-:-:S07]  /*26b10*/  IMAD.MOV.U32 R15, RZ, RZ, -0x1 ;  /* 0xffffffffff0f7424 */ /* 0x001fce00078e00ff */
[----:B-1----:R-:W-:Y:S05]  /*26b20*/  WARPSYNC.COLLECTIVE R15, `(.L_x_3124) ;  /* 0x000000000f0c7348 */ /* 0x002fea0003c00000 */
[----:B------:R-:W-:Y:S02]  /*26b30*/  ELECT P6, UR62, PT ;  /* 0x00000000003e782f */ /* 0x000fe400038c0000 */
[----:B------:R-:W-:Y:S01]  /*26b40*/  MOV R14, UR62 ;  /* 0x0000003e000e7c02 */ /* 0x000fe20008000f00 */
[----:B-1----:R-:W-:Y:S10]  /*26b50*/  ENDCOLLECTIVE ;  /* 0x000000000000791b */ /* 0x002ff40003800000 */
.L_x_3124:
[----:B------:R-:W-:Y:S05]  /*26b60*/  BSYNC B1 ;  /* 0x0000000000017941 */ /* 0x000fea0003800000 */
.L_x_3123:
[----:B------:R-:W-:Y:S05]  /*26b70*/  BRA `(.L_x_2898) ;  /* 0xffffff78002c7947 */ /* 0x000fea000383ffff */
.L_x_2901:
[----:B-1----:R1:W2:Y:S02]  /*26b80*/  SYNCS.PHASECHK.TRANS64.TRYWAIT P0, [R19+URZ+0x22820], R6 ;  /* 0x02282006130075a7 */ /* 0x0022a4000800017f */
[----:B--2---:R-:W-:Y:S05]  /*26b90*/  @!P0 NANOSLEEP.SYNCS 0x989680 ;  /* 0x009896800000895d */ /* 0x004fea0003900000 */
[----:B------:R-:W2:Y:S02]  /*26ba0*/  @!P0 SYNCS.PHASECHK.TRANS64 P0, [R19+URZ+0x22820], R6 ;  /* 0x02282006130085a7 */ /* 0x000ea4000800007f */
[----:B--2---:R-:W-:Y:S05]  /*26bb0*/  @!P0 BRA `(.L_x_2901) ;  /* 0xfffffffc00f08947 */ /* 0x004fea000383ffff */
[----:B------:R-:W-:Y:S05]  /*26bc0*/  BRA `(.L_x_3125) ;  /* 0xffffff78003c7947 */ /* 0x000fea000383ffff */
.L_x_2905:
[----:B--2---:R2:W3:Y:S02]  /*26bd0*/  SYNCS.PHASECHK.TRANS64.TRYWAIT P0, [R7+URZ+0x228a0], R10 ;  /* 0x0228a00a070075a7 */ /* 0x0044e4000800017f */
[----:B---3--:R-:W-:Y:S05]  /*26be0*/  @!P0 NANOSLEEP.SYNCS 0x989680 ;  /* 0x009896800000895d */ /* 0x008fea0003900000 */
[----:B------:R-:W3:Y:S02]  /*26bf0*/  @!P0 SYNCS.PHASECHK.TRANS64 P0, [R7+URZ+0x228a0], R10 ;  /* 0x0228a00a070085a7 */ /* 0x000ee4000800007f */
[----:B---3--:R-:W-:Y:S05]  /*26c00*/  @!P0 BRA `(.L_x_2905) ;  /* 0xfffffffc00f08947 */ /* 0x008fea000383ffff */
[----:B------:R-:W-:Y:S05]  /*26c10*/  BRA `(.L_x_3126) ;  /* 0xffffff78005c7947 */ /* 0x000fea000383ffff */
.L_x_2910:
[----:B-1----:R1:W3:Y:S02]  /*26c20*/  SYNCS.PHASECHK.TRANS64.TRYWAIT P0, [R7+URZ+0x228c0], R10 ;  /* 0x0228c00a070075a7 */ /* 0x0022e4000800017f */
[----:B---3--:R-:W-:Y:S05]  /*26c30*/  @!P0 NANOSLEEP.SYNCS 0x989680 ;  /* 0x009896800000895d */ /* 0x008fea0003900000 */
[----:B------:R-:W3:Y:S02]  /*26c40*/  @!P0 SYNCS.PHASECHK.TRANS64 P0, [R7+URZ+0x228c0], R10 ;  /* 0x0228c00a070085a7 */ /* 0x000ee4000800007f */
[----:B---3--:R-:W-:Y:S05]  /*26c50*/  @!P0 BRA `(.L_x_2910) ;  /* 0xfffffffc00f08947 */ /* 0x008fea000383ffff */
[----:B------:R-:W-:Y:S05]  /*26c60*/  BRA `(.L_x_3127) ;  /* 0xffffff7800dc7947 */ /* 0x000fea000383ffff */
.L_x_2920:
[----:B-1----:R1:W2:Y:S02]  /*26c70*/  SYNCS.PHASECHK.TRANS64.TRYWAIT P1, [R6+URZ+0x228a0], R7 ;  /* 0x0228a007060075a7 */ /* 0x0022a4000802017f */
[----:B--2---:R-:W-:Y:S05]  /*26c80*/  @!P1 NANOSLEEP.SYNCS 0x989680 ;  /* 0x009896800000995d */ /* 0x004fea0003900000 */
[----:B------:R-:W2:Y:S02]  /*26c90*/  @!P1 SYNCS.PHASECHK.TRANS64 P1, [R6+URZ+0x228a0], R7 ;  /* 0x0228a007060095a7 */ /* 0x000ea4000802007f */
[----:B--2---:R-:W-:Y:S05]  /*26ca0*/  @!P1 BRA `(.L_x_2920) ;  /* 0xfffffffc00f09947 */ /* 0x004fea000383ffff */
[----:B------:R-:W-:Y:S05]  /*26cb0*/  BRA `(.L_x_3128) ;  /* 0xffffff80006c7947 */ /* 0x000fea000383ffff */
.L_x_2925:
[----:B--2---:R2:W3:Y:S02]  /*26cc0*/  SYNCS.PHASECHK.TRANS64.TRYWAIT P1, [R6+URZ+0x228c0], R7 ;  /* 0x0228c007060075a7 */ /* 0x0044e4000802017f */
[----:B---3--:R-:W-:Y:S05]  /*26cd0*/  @!P1 NANOSLEEP.SYNCS 0x989680 ;  /* 0x009896800000995d */ /* 0x008fea0003900000 */
[----:B------:R-:W3:Y:S02]  /*26ce0*/  @!P1 SYNCS.PHASECHK.TRANS64 P1, [R6+URZ+0x228c0], R7 ;  /* 0x0228c007060095a7 */ /* 0x000ee4000802007f */
[----:B---3--:R-:W-:Y:S05]  /*26cf0*/  @!P1 BRA `(.L_x_2925) ;  /* 0xfffffffc00f09947 */ /* 0x008fea000383ffff */
[----:B------:R-:W-:Y:S05]  /*26d00*/  BRA `(.L_x_3129) ;  /* 0xffffff8000e87947 */ /* 0x000fea000383ffff */
.L_x_2951:
[----:B-1----:R-:W1:Y:S01]  /*26d10*/  S2R R4, SR_TID.X ;  /* 0x0000000000047919 */ /* 0x002e620000002100 */
[----:B------:R-:W-:Y:S01]  /*26d20*/  BSSY B0, `(.L_x_3130) ;  /* 0x000000a000007945 */ /* 0x000fe20003800000 */
[----:B------:R-:W-:Y:S02]  /*26d30*/  IMAD.MOV.U32 R12, RZ, RZ, RZ ;  /* 0x000000ffff0c7224 */ /* 0x000fe400078e00ff */
[----:B------:R-:W-:Y:S02]  /*26d40*/  IMAD.MOV.U32 R11, RZ, RZ, 0x1f ;  /* 0x0000001fff0b7424 */ /* 0x000fe400078e00ff */
[----:B0-----:R-:W-:Y:S01]  /*26d50*/  IMAD.MOV.U32 R15, RZ, RZ, -0x1 ;  /* 0xffffffffff0f7424 */ /* 0x001fe200078e00ff */
[----:B-1----:R-:W-:-:S04]  /*26d60*/  SHF.R.U32.HI R4, RZ, 0x5, R4 ;  /* 0x00000005ff047819 */ /* 0x002fc80000011604 */
[----:B------:R-:W-:-:S05]  /*26d70*/  LOP3.LUT R4, R4, 0x3, RZ, 0xc0, !PT ;  /* 0x0000000304047812 */ /* 0x000fca00078ec0ff */
[----:B------:R-:W-:-:S07]  /*26d80*/  IMAD.MOV.U32 R13, RZ, RZ, R4 ;  /* 0x000000ffff0d7224 */ /* 0x000fce00078e0004 */
[----:B--2---:R-:W-:Y:S05]  /*26d90*/  WARPSYNC.COLLECTIVE R15, `(.L_x_3131) ;  /* 0x000000000f087348 */ /* 0x004fea0003c00000 */
[----:B------:R0:W1:Y:S02]  /*26da0*/  SHFL.IDX P6, R14, R13, R12, R11 ;  /* 0x0000000c0d0e7389 */ /* 0x00006400000c000b */
[----:B012---:R-:W-:Y:S01]  /*26db0*/  ENDCOLLECTIVE ;  /* 0x000000000000791b */ /* 0x007fe20003800000 */
.L_x_3131:
[----:B------:R-:W-:Y:S05]  /*26dc0*/  BSYNC B0 ;  /* 0x0000000000007941 */ /* 0x000fea0003800000 */
.L_x_3130:
[----:B------:R-:W-:Y:S05]  /*26dd0*/  BRA `(.L_x_3132) ;  /* 0xffffff94007c7947 */ /* 0x000fea000383ffff */
.L_x_2953:
[----:B------:R-:W-:Y:S01]  /*26de0*/  BSSY B0, `(.L_x_3133) ;  /* 0x0000006000007945 */ /* 0x000fe20003800000 */
[----:B0-----:R-:W-:-:S07]  /*26df0*/  IMAD.MOV.U32 R15, RZ, RZ, -0x1 ;  /* 0xffffffffff0f7424 */ /* 0x001fce00078e00ff */
[----:B-12---:R-:W-:Y:S05]  /*26e00*/  WARPSYNC.COLLECTIVE R15, `(.L_x_3134) ;  /* 0x000000000f0c7348 */ /* 0x006fea0003c00000 */
[----:B------:R-:W-:Y:S02]  /*26e10*/  ELECT P6, UR62, PT ;  /* 0x00000000003e782f */ /* 0x000fe400038c0000 */
[----:B------:R-:W-:Y:S01]  /*26e20*/  MOV R14, UR62 ;  /* 0x0000003e000e7c02 */ /* 0x000fe20008000f00 */
[----:B-12---:R-:W-:Y:S10]  /*26e30*/  ENDCOLLECTIVE ;  /* 0x000000000000791b */ /* 0x006ff40003800000 */
.L_x_3134:
[----:B------:R-:W-:Y:S05]  /*26e40*/  BSYNC B0 ;  /* 0x0000000000007941 */ /* 0x000fea0003800000 */
.L_x_3133:
[----:B------:R-:W-:Y:S05]  /*26e50*/  BRA `(.L_x_3135) ;  /* 0xffffff9400807947 */ /* 0x000fea000383ffff */
.L_x_2955:
[----:B---3--:R3:W4:Y:S02]  /*26e60*/  SYNCS.PHASECHK.TRANS64.TRYWAIT P0, [R0+URZ+0x22840], R2 ;  /* 0x02284002000075a7 */ /* 0x008724000800017f */
[----:B----4-:R-:W-:Y:S05]  /*26e70*/  @!P0 NANOSLEEP.SYNCS 0x989680 ;  /* 0x009896800000895d */ /* 0x010fea0003900000 */
[----:B------:R-:W4:Y:S02]  /*26e80*/  @!P0 SYNCS.PHASECHK.TRANS64 P0, [R0+URZ+0x22840], R2 ;  /* 0x02284002000085a7 */ /* 0x000f24000800007f */
[----:B----4-:R-:W-:Y:S05]  /*26e90*/  @!P0 BRA `(.L_x_2955) ;  /* 0xfffffffc00f08947 */ /* 0x010fea000383ffff */
[----:B------:R-:W-:Y:S05]  /*26ea0*/  BRA `(.L_x_3136) ;  /* 0xffffff9400e47947 */ /* 0x000fea000383ffff */
.L_x_2959:
        /* <DEDUP_REMOVED lines=13> */
.L_x_3137:
[----:B------:R-:W-:Y:S02]  /*26f80*/  IMAD.MOV.U32 R13, RZ, RZ, R4 ;  /* 0x000000ffff0d7224 */ /* 0x000fe400078e0004 */
[----:B------:R-:W-:-:S07]  /*26f90*/  IMAD.MOV.U32 R6, RZ, RZ, R14 ;  /* 0x000000ffff067224 */ /* 0x000fce00078e000e */
[----:B------:R-:W-:Y:S05]  /*26fa0*/  WARPSYNC.COLLECTIVE R15, `(.L_x_3138) ;  /* 0x000000000f087348 */ /* 0x000fea0003c00000 */
[----:B------:R0:W1:Y:S02]  /*26fb0*/  SHFL.IDX P6, R14, R13, R12, R11 ;  /* 0x0000000c0d0e7389 */ /* 0x00006400000c000b */
[----:B01----:R-:W-:Y:S01]  /*26fc0*/  ENDCOLLECTIVE ;  /* 0x000000000000791b */ /* 0x003fe20003800000 */
.L_x_3138:
[----:B------:R-:W-:Y:S02]  /*26fd0*/  IMAD.MOV.U32 R13, RZ, RZ, R3 ;  /* 0x000000ffff0d7224 */ /* 0x000fe400078e0003 */
[----:B------:R-:W-:Y:S02]  /*26fe0*/  IMAD.MOV.U32 R12, RZ, RZ, 0x1 ;  /* 0x00000001ff0c7424 */ /* 0x000fe400078e00ff */
[----:B------:R-:W-:-:S07]  /*26ff0*/  IMAD.MOV.U32 R7, RZ, RZ, R14 ;  /* 0x000000ffff077224 */ /* 0x000fce00078e000e */
[----:B------:R-:W-:Y:S05]  /*27000*/  WARPSYNC.COLLECTIVE R15, `(.L_x_3139) ;  /* 0x000000000f087348 */ /* 0x000fea0003c00000 */
[----:B------:R0:W1:Y:S02]  /*27010*/  SHFL.IDX P6, R14, R13, R12, R11 ;  /* 0x0000000c0d0e7389 */ /* 0x00006400000c000b */
[----:B01----:R-:W-:Y:S01]  /*27020*/  ENDCOLLECTIVE ;  /* 0x000000000000791b */ /* 0x003fe20003800000 */
.L_x_3139:
        /* <DEDUP_REMOVED lines=15> */
.L_x_3140:
[----:B------:R-:W-:Y:S02]  /*27120*/  IMAD.MOV.U32 R13, RZ, RZ, R3 ;  /* 0x000000ffff0d7224 */ /* 0x000fe400078e0003 */
[----:B------:R-:W-:Y:S02]  /*27130*/  IMAD.MOV.U32 R12, RZ, RZ, 0x2 ;  /* 0x00000002ff0c7424 */ /* 0x000fe400078e00ff */
[----:B------:R-:W-:-:S07]  /*27140*/  IMAD.MOV.U32 R5, RZ, RZ, R14 ;  /* 0x000000ffff057224 */ /* 0x000fce00078e000e */
[----:B------:R-:W-:Y:S05]  /*27150*/  WARPSYNC.COLLECTIVE R15, `(.L_x_3141) ;  /* 0x000000000f087348 */ /* 0x000fea0003c00000 */
[----:B------:R0:W1:Y:S02]  /*27160*/  SHFL.IDX P6, R14, R13, R12, R11 ;  /* 0x0000000c0d0e7389 */ /* 0x00006400000c000b */
[----:B01----:R-:W-:Y:S01]  /*27170*/  ENDCOLLECTIVE ;  /* 0x000000000000791b */ /* 0x003fe20003800000 */
.L_x_3141:
        /* <DEDUP_REMOVED lines=15> */
.L_x_3142:
[----:B------:R-:W-:Y:S02]  /*27270*/  IMAD.MOV.U32 R13, RZ, RZ, R3 ;  /* 0x000000ffff0d7224 */ /* 0x000fe400078e0003 */
[----:B------:R-:W-:Y:S02]  /*27280*/  IMAD.MOV.U32 R12, RZ, RZ, 0x3 ;  /* 0x00000003ff0c7424 */ /* 0x000fe400078e00ff */
[----:B------:R-:W-:-:S07]  /*27290*/  IMAD.MOV.U32 R5, RZ, RZ, R14 ;  /* 0x000000ffff057224 */ /* 0x000fce00078e000e */
[----:B------:R-:W-:Y:S05]  /*272a0*/  WARPSYNC.COLLECTIVE R15, `(.L_x_3143) ;  /* 0x000000000f087348 */ /* 0x000fea0003c00000 */
[----:B------:R0:W1:Y:S02]  /*272b0*/  SHFL.IDX P6, R14, R13, R12, R11 ;  /* 0x0000000c0d0e7389 */ /* 0x00006400000c000b */
[----:B01----:R-:W-:Y:S01]  /*272c0*/  ENDCOLLECTIVE ;  /* 0x000000000000791b */ /* 0x003fe20003800000 */
.L_x_3143:
        /* <DEDUP_REMOVED lines=15> */
.L_x_3144:
[----:B------:R-:W-:Y:S02]  /*273c0*/  IMAD.MOV.U32 R13, RZ, RZ, R3 ;  /* 0x000000ffff0d7224 */ /* 0x000fe400078e0003 */
[----:B------:R-:W-:Y:S02]  /*273d0*/  IMAD.MOV.U32 R12, RZ, RZ, 0x4 ;  /* 0x00000004ff0c7424 */ /* 0x000fe400078e00ff */
[----:B------:R-:W-:-:S07]  /*273e0*/  IMAD.MOV.U32 R5, RZ, RZ, R14 ;  /* 0x000000ffff057224 */ /* 0x000fce00078e000e */
[----:B------:R-:W-:Y:S05]  /*273f0*/  WARPSYNC.COLLECTIVE R15, `(.L_x_3145) ;  /* 0x000000000f087348 */ /* 0x000fea0003c00000 */
[----:B------:R0:W1:Y:S02]  /*27400*/  SHFL.IDX P6, R14, R13, R12, R11 ;  /* 0x0000000c0d0e7389 */ /* 0x00006400000c000b */
[----:B01----:R-:W-:Y:S01]  /*27410*/  ENDCOLLECTIVE ;  /* 0x000000000000791b */ /* 0x003fe20003800000 */
.L_x_3145:
        /* <DEDUP_REMOVED lines=15> */
.L_x_3146:
[----:B------:R-:W-:Y:S02]  /*27510*/  IMAD.MOV.U32 R13, RZ, RZ, R3 ;  /* 0x000000ffff0d7224 */ /* 0x000fe400078e0003 */
[----:B------:R-:W-:Y:S02]  /*27520*/  IMAD.MOV.U32 R12, RZ, RZ, 0x5 ;  /* 0x00000005ff0c7424 */ /* 0x000fe400078e00ff */
[----:B------:R-:W-:-:S07]  /*27530*/  IMAD.MOV.U32 R5, RZ, RZ, R14 ;  /* 0x000000ffff057224 */ /* 0x000fce00078e000e */
[----:B------:R-:W-:Y:S05]  /*27540*/  WARPSYNC.COLLECTIVE R15, `(.L_x_3147) ;  /* 0x000000000f087348 */ /* 0x000fea0003c00000 */
[----:B------:R0:W1:Y:S02]  /*27550*/  SHFL.IDX P6, R14, R13, R12, R11 ;  /* 0x0000000c0d0e7389 */ /* 0x00006400000c000b */
[----:B01----:R-:W-:Y:S01]  /*27560*/  ENDCOLLECTIVE ;  /* 0x000000000000791b */ /* 0x003fe20003800000 */
.L_x_3147:
        /* <DEDUP_REMOVED lines=15> */
.L_x_3148:
[----:B------:R-:W-:Y:S02]  /*27660*/  IMAD.MOV.U32 R13, RZ, RZ, R3 ;  /* 0x000000ffff0d7224 */ /* 0x000fe400078e0003 */
[----:B------:R-:W-:Y:S02]  /*27670*/  IMAD.MOV.U32 R12, RZ, RZ, 0x6 ;  /* 0x00000006ff0c7424 */ /* 0x000fe400078e00ff */
[----:B------:R-:W-:-:S07]  /*27680*/  IMAD.MOV.U32 R5, RZ, RZ, R14 ;  /* 0x000000ffff057224 */ /* 0x000fce00078e000e */
[----:B------:R-:W-:Y:S05]  /*27690*/  WARPSYNC.COLLECTIVE R15, `(.L_x_3149) ;  /* 0x000000000f087348 */ /* 0x000fea0003c00000 */
[----:B------:R0:W1:Y:S02]  /*276a0*/  SHFL.IDX P6, R14, R13, R12, R11 ;  /* 0x0000000c0d0e7389 */ /* 0x00006400000c000b */
[----:B01----:R-:W-:Y:S01]  /*276b0*/  ENDCOLLECTIVE ;  /* 0x000000000000791b */ /* 0x003fe20003800000 */
.L_x_3149:
        /* <DEDUP_REMOVED lines=13> */
.L_x_3150:
        /* <DEDUP_REMOVED lines=8> */
.L_x_3151:
        /* <DEDUP_REMOVED lines=13> */
.L_x_3152:
[----:B------:R-:W-:Y:S01]  /*278e0*/  IMAD.MOV.U32 R3, RZ, RZ, R14 ;  /* 0x000000ffff037224 */ /* 0x000fe200078e000e */
[----:B------:R-:W-:Y:S06]  /*278f0*/  BRA `(.L_x_3153) ;  /* 0xffffff9800647947 */ /* 0x000fec000383ffff */
.L_x_2962:
[----:B0-----:R0:W1:Y:S02]  /*27900*/  SYNCS.PHASECHK.TRANS64.TRYWAIT P0, [R19+URZ+0x22820], R0 ;  /* 0x02282000130075a7 */ /* 0x001064000800017f */
[----:B-1----:R-:W-:Y:S05]  /*27910*/  @!P0 NANOSLEEP.SYNCS 0x989680 ;  /* 0x009896800000895d */ /* 0x002fea0003900000 */
[----:B------:R-:W1:Y:S02]  /*27920*/  @!P0 SYNCS.PHASECHK.TRANS64 P0, [R19+URZ+0x22820], R0 ;  /* 0x02282000130085a7 */ /* 0x000e64000800007f */
[----:B-1----:R-:W-:Y:S05]  /*27930*/  @!P0 BRA `(.L_x_2962) ;  /* 0xfffffffc00f08947 */ /* 0x002fea000383ffff */
[----:B------:R-:W-:Y:S05]  /*27940*/  BRA `(.L_x_3154) ;  /* 0xffffff9800c07947 */ /* 0x000fea000383ffff */
.L_x_2966:
[----:B0-----:R0:W1:Y:S02]  /*27950*/  SYNCS.PHASECHK.TRANS64.TRYWAIT P0, [R2+URZ+0x22860], R0 ;  /* 0x02286000020075a7 */ /* 0x001064000800017f */
[----:B-1----:R-:W-:Y:S05]  /*27960*/  @!P0 NANOSLEEP.SYNCS 0x989680 ;  /* 0x009896800000895d */ /* 0x002fea0003900000 */
[----:B------:R-:W1:Y:S02]  /*27970*/  @!P0 SYNCS.PHASECHK.TRANS64 P0, [R2+URZ+0x22860], R0 ;  /* 0x02286000020085a7 */ /* 0x000e64000800007f */
[----:B-1----:R-:W-:Y:S05]  /*27980*/  @!P0 BRA `(.L_x_2966) ;  /* 0xfffffffc00f08947 */ /* 0x002fea000383ffff */
[----:B------:R-:W-:Y:S05]  /*27990*/  BRA `(.L_x_3155) ;  /* 0xffffff9800e47947 */ /* 0x000fea000383ffff */
.L_x_2981:
[----:B-1----:R1:W2:Y:S02]  /*279a0*/  SYNCS.PHASECHK.TRANS64.TRYWAIT P0, [R2+URZ+0x22840], R6 ;  /* 0x02284006020075a7 */ /* 0x0022a4000800017f */
[----:B--2---:R-:W-:Y:S05]  /*279b0*/  @!P0 NANOSLEEP.SYNCS 0x989680 ;  /* 0x009896800000895d */ /* 0x004fea0003900000 */
[----:B------:R-:W2:Y:S02]  /*279c0*/  @!P0 SYNCS.PHASECHK.TRANS64 P0, [R2+URZ+0x22840], R6 ;  /* 0x02284006020085a7 */ /* 0x000ea4000800007f */
[----:B--2---:R-:W-:Y:S05]  /*279d0*/  @!P0 BRA `(.L_x_2981) ;  /* 0xfffffffc00f08947 */ /* 0x004fea000383ffff */
[----:B------:R-:W-:Y:S05]  /*279e0*/  BRA `(.L_x_3156) ;  /* 0xffffffa400247947 */ /* 0x000fea000383ffff */
.L_x_2986:
[----:B0-----:R0:W2:Y:S02]  /*279f0*/  SYNCS.PHASECHK.TRANS64.TRYWAIT P0, [R2+URZ+0x22860], R6 ;  /* 0x02286006020075a7 */ /* 0x0010a4000800017f */
[----:B--2---:R-:W-:Y:S05]  /*27a00*/  @!P0 NANOSLEEP.SYNCS 0x989680 ;  /* 0x009896800000895d */ /* 0x004fea0003900000 */
[----:B------:R-:W2:Y:S02]  /*27a10*/  @!P0 SYNCS.PHASECHK.TRANS64 P0, [R2+URZ+0x22860], R6 ;  /* 0x02286006020085a7 */ /* 0x000ea4000800007f */
[----:B--2---:R-:W-:Y:S05]  /*27a20*/  @!P0 BRA `(.L_x_2986) ;  /* 0xfffffffc00f08947 */ /* 0x004fea000383ffff */
[----:B------:R-:W-:Y:S05]  /*27a30*/  BRA `(.L_x_3157) ;  /* 0xffffffa400a47947 */ /* 0x000fea000383ffff */
.L_x_2997:
[----:B-1----:R1:W2:Y:S02]  /*27a40*/  SYNCS.PHASECHK.TRANS64.TRYWAIT P0, [R3+URZ+0x22840], R2 ;  /* 0x02284002030075a7 */ /* 0x0022a4000800017f */
[----:B--2---:R-:W-:Y:S05]  /*27a50*/  @!P0 NANOSLEEP.SYNCS 0x989680 ;  /* 0x009896800000895d */ /* 0x004fea0003900000 */
[----:B------:R-:W2:Y:S02]  /*27a60*/  @!P0 SYNCS.PHASECHK.TRANS64 P0, [R3+URZ+0x22840], R2 ;  /* 0x02284002030085a7 */ /* 0x000ea4000800007f */
[----:B--2---:R-:W-:Y:S05]  /*27a70*/  @!P0 BRA `(.L_x_2997) ;  /* 0xfffffffc00f08947 */ /* 0x004fea000383ffff */
[----:B------:R-:W-:Y:S05]  /*27a80*/  BRA `(.L_x_3158) ;  /* 0xffffffac00907947 */ /* 0x000fea000383ffff */
.L_x_3002:
[----:B0-----:R0:W2:Y:S02]  /*27a90*/  SYNCS.PHASECHK.TRANS64.TRYWAIT P0, [R3+URZ+0x22860], R2 ;  /* 0x02286002030075a7 */ /* 0x0010a4000800017f */
[----:B--2---:R-:W-:Y:S05]  /*27aa0*/  @!P0 NANOSLEEP.SYNCS 0x989680 ;  /* 0x009896800000895d */ /* 0x004fea0003900000 */
[----:B------:R-:W2:Y:S02]  /*27ab0*/  @!P0 SYNCS.PHASECHK.TRANS64 P0, [R3+URZ+0x22860], R2 ;  /* 0x02286002030085a7 */ /* 0x000ea4000800007f */
[----:B--2---:R-:W-:Y:S05]  /*27ac0*/  @!P0 BRA `(.L_x_3002) ;  /* 0xfffffffc00f08947 */ /* 0x004fea000383ffff */
[----:B------:R-:W-:Y:S05]  /*27ad0*/  BRA `(.L_x_3159) ;  /* 0xffffffb0000c7947 */ /* 0x000fea000383ffff */
.L_x_3013:
[----:B-1----:R1:W2:Y:S02]  /*27ae0*/  SYNCS.PHASECHK.TRANS64.TRYWAIT P0, [R3+URZ+0x22840], R2 ;  /* 0x02284002030075a7 */ /* 0x0022a4000800017f */
[----:B--2---:R-:W-:Y:S05]  /*27af0*/  @!P0 NANOSLEEP.SYNCS 0x989680 ;  /* 0x009896800000895d */ /* 0x004fea0003900000 */
[----:B------:R-:W2:Y:S02]  /*27b00*/  @!P0 SYNCS.PHASECHK.TRANS64 P0, [R3+URZ+0x22840], R2 ;  /* 0x02284002030085a7 */ /* 0x000ea4000800007f */
[----:B--2---:R-:W-:Y:S05]  /*27b10*/  @!P0 BRA `(.L_x_3013) ;  /* 0xfffffffc00f08947 */ /* 0x004fea000383ffff */
[----:B------:R-:W-:Y:S05]  /*27b20*/  BRA `(.L_x_3160) ;  /* 0xffffffb400dc7947 */ /* 0x000fea000383ffff */
.L_x_3018:
[----:B--2---:R2:W3:Y:S02]  /*27b30*/  SYNCS.PHASECHK.TRANS64.TRYWAIT P0, [R3+URZ+0x22860], R2 ;  /* 0x02286002030075a7 */ /* 0x0044e4000800017f */
[----:B---3--:R-:W-:Y:S05]  /*27b40*/  @!P0 NANOSLEEP.SYNCS 0x989680 ;  /* 0x009896800000895d */ /* 0x008fea0003900000 */
[----:B------:R-:W3:Y:S02]  /*27b50*/  @!P0 SYNCS.PHASECHK.TRANS64 P0, [R3+URZ+0x22860], R2 ;  /* 0x02286002030085a7 */ /* 0x000ee4000800007f */
[----:B---3--:R-:W-:Y:S05]  /*27b60*/  @!P0 BRA `(.L_x_3018) ;  /* 0xfffffffc00f08947 */ /* 0x008fea000383ffff */
[----:B------:R-:W-:Y:S05]  /*27b70*/  BRA `(.L_x_3161) ;  /* 0xffffffb8005c7947 */ /* 0x000fea000383ffff */
.L_x_3030:
[----:B---34-:R-:W3:Y:S01]  /*27b80*/  LDL R0, [R1] ;  /* 0x0000000001007983 */ /* 0x018ee20000100800 */
[----:B------:R-:W-:Y:S01]  /*27b90*/  BSSY B0, `(.L_x_3162) ;  /* 0x0000008000007945 */ /* 0x000fe20003800000 */
[----:B------:R-:W-:Y:S02]  /*27ba0*/  IMAD.MOV.U32 R12, RZ, RZ, RZ ;  /* 0x000000ffff0c7224 */ /* 0x000fe400078e00ff */
[----:B------:R-:W-:Y:S02]  /*27bb0*/  IMAD.MOV.U32 R11, RZ, RZ, 0x1f ;  /* 0x0000001fff0b7424 */ /* 0x000fe400078e00ff */
[----:B0-----:R-:W-:Y:S02]  /*27bc0*/  IMAD.MOV.U32 R15, RZ, RZ, -0x1 ;  /* 0xffffffffff0f7424 */ /* 0x001fe400078e00ff */
[----:B---3--:R-:W-:-:S07]  /*27bd0*/  IMAD.MOV.U32 R13, RZ, RZ, R0 ;  /* 0x000000ffff0d7224 */ /* 0x008fce00078e0000 */
[----:B-12---:R-:W-:Y:S05]  /*27be0*/  WARPSYNC.COLLECTIVE R15, `(.L_x_3163) ;  /* 0x000000000f087348 */ /* 0x006fea0003c00000 */
[----:B------:R0:W3:Y:S02]  /*27bf0*/  SHFL.IDX P6, R14, R13, R12, R11 ;  /* 0x0000000c0d0e7389 */ /* 0x0000e400000c000b */
[----:B0123--:R-:W-:Y:S01]  /*27c00*/  ENDCOLLECTIVE ;  /* 0x000000000000791b */ /* 0x00ffe20003800000 */
.L_x_3163:
[----:B------:R-:W-:Y:S05]  /*27c10*/  BSYNC B0 ;  /* 0x0000000000007941 */ /* 0x000fea0003800000 */
.L_x_3162:
        /* <DEDUP_REMOVED lines=9> */
.L_x_3164:
        /* <DEDUP_REMOVED lines=26> */
.L_x_3165:
        /* <DEDUP_REMOVED lines=8> */
.L_x_3166:
        /* <DEDUP_REMOVED lines=8> */
.L_x_3167:
        /* <DEDUP_REMOVED lines=8> */
.L_x_3168:
        /* <DEDUP_REMOVED lines=8> */
.L_x_3169:
        /* <DEDUP_REMOVED lines=9> */
.L_x_3170:
[----:B------:R-:W-:Y:S01]  /*280e0*/  IMAD.MOV.U32 R9, RZ, RZ, R14 ;  /* 0x000000ffff097224 */ /* 0x000fe200078e000e */
[----:B------:R-:W-:Y:S06]  /*280f0*/  BRA `(.L_x_3171) ;  /* 0xffffffbc00ac7947 */ /* 0x000fec000383ffff */
.L_x_3033:
        /* <DEDUP_REMOVED lines=8> */
.L_x_3173:
[----:B------:R-:W-:Y:S05]  /*28180*/  BSYNC B0 ;  /* 0x0000000000007941 */ /* 0x000fea0003800000 */
.L_x_3172:
        /* <DEDUP_REMOVED lines=10> */
.L_x_3174:
        /* <DEDUP_REMOVED lines=8> */
.L_x_3175:
        /* <DEDUP_REMOVED lines=8> */
.L_x_3176:
        /* <DEDUP_REMOVED lines=8> */
.L_x_3177:
        /* <DEDUP_REMOVED lines=9> */
.L_x_3178:
[----:B------:R-:W-:Y:S01]  /*28440*/  IMAD.MOV.U32 R9, RZ, RZ, R14 ;  /* 0x000000ffff097224 */ /* 0x000fe200078e000e */
[----:B------:R-:W-:Y:S06]  /*28450*/  BRA `(.L_x_3179) ;  /* 0xffffffbc00807947 */ /* 0x000fec000383ffff */
.L_x_3035:
[----:B------:R-:W-:Y:S01]  /*28460*/  BSSY B0, `(.L_x_3180) ;  /* 0x0000006000007945 */ /* 0x000fe20003800000 */
[----:B------:R-:W-:Y:S01]  /*28470*/  PLOP3.LUT P6, PT, P6, PT, PT, 0x8, 0x0 ;  /* 0x000000000000781c */ /* 0x000fe200037ce170 */
[----:B------:R-:W-:-:S12]  /*28480*/  IMAD.MOV.U32 R15, RZ, RZ, -0x1 ;  /* 0xffffffffff0f7424 */ /* 0x000fd800078e00ff */
[----:B0-----:R-:W-:Y:S05]  /*28490*/  WARPSYNC.COLLECTIVE R15, `(.L_x_3181) ;  /* 0x000000000f087348 */ /* 0x001fea0003c00000 */
[----:B------:R-:W-:Y:S01]  /*284a0*/  VOTE.ANY R14, PT, P6 ;  /* 0x00000000000e7806 */ /* 0x000fe200030e0100 */
[----:B0-----:R-:W-:Y:S06]  /*284b0*/  ENDCOLLECTIVE ;  /* 0x000000000000791b */ /* 0x001fec0003800000 */
.L_x_3181:
[----:B------:R-:W-:Y:S05]  /*284c0*/  BSYNC B0 ;  /* 0x0000000000007941 */ /* 0x000fea0003800000 */
.L_x_3180:
        /* <DEDUP_REMOVED lines=10> */
.L_x_3182:
[----:B------:R-:W-:Y:S02]  /*28570*/  IMAD.MOV.U32 R13, RZ, RZ, R6 ;  /* 0x000000ffff0d7224 */ /* 0x000fe400078e0006 */
[----:B------:R-:W-:-:S07]  /*28580*/  IMAD.MOV.U32 R4, RZ, RZ, R14 ;  /* 0x000000ffff047224 */ /* 0x000fce00078e000e */
[----:B------:R-:W-:Y:S05]  /*28590*/  WARPSYNC.COLLECTIVE R15, `(.L_x_3183) ;  /* 0x000000000f087348 */ /* 0x000fea0003c00000 */
[----:B------:R0:W1:Y:S02]  /*285a0*/  SHFL.IDX P6, R14, R13, R12, R11 ;  /* 0x0000000c0d0e7389 */ /* 0x00006400000c000b */
[----:B01----:R-:W-:Y:S01]  /*285b0*/  ENDCOLLECTIVE ;  /* 0x000000000000791b */ /* 0x003fe20003800000 */
.L_x_3183:
[----:B------:R-:W-:Y:S02]  /*285c0*/  IMAD.MOV.U32 R6, RZ, RZ, R14 ;  /* 0x000000ffff067224 */ /* 0x000fe400078e000e */
[----:B------:R-:W-:-:S05]  /*285d0*/  IMAD.IADD R10, R3, 0x1, R10 ;  /* 0x00000001030a7824 */ /* 0x000fca00078e020a */
[----:B------:R2:W-:Y:S01]  /*285e0*/  STL [R1+0xc], R10 ;  /* 0x00000c0a01007387 */ /* 0x0005e20000100800 */
[----:B------:R-:W-:Y:S05]  /*285f0*/  BRA `(.L_x_3184) ;  /* 0xffffffbc00607947 */ /* 0x000fea000383ffff */
.L_x_3037:
[----:B------:R-:W-:Y:S01]  /*28600*/  BSSY B0, `(.L_x_3185) ;  /* 0x0000008000007945 */ /* 0x000fe20003800000 */
[----:B------:R-:W-:Y:S02]  /*28610*/  IMAD.MOV.U32 R13, RZ, RZ, R7 ;  /* 0x000000ffff0d7224 */ /* 0x000fe400078e0007 */
[----:B------:R-:W-:Y:S02]  /*28620*/  IMAD.MOV.U32 R12, RZ, RZ, R3 ;  /* 0x000000ffff0c7224 */ /* 0x000fe400078e0003 */
[----:B------:R-:W-:Y:S02]  /*28630*/  IMAD.MOV.U32 R11, RZ, RZ, 0x1f ;  /* 0x0000001fff0b7424 */ /* 0x000fe400078e00ff */
[----:B------:R-:W-:-:S07]  /*28640*/  IMAD.MOV.U32 R15, RZ, RZ, -0x1 ;  /* 0xffffffffff0f7424 */ /* 0x000fce00078e00ff */
[----:B0-2---:R-:W-:Y:S05]  /*28650*/  WARPSYNC.COLLECTIVE R15, `(.L_x_3186) ;  /* 0x000000000f087348 */ /* 0x005fea0003c00000 */
[----:B------:R1:W3:Y:S02]  /*28660*/  SHFL.IDX P6, R14, R13, R12, R11 ;  /* 0x0000000c0d0e7389 */ /* 0x0002e400000c000b */
[----:B0123--:R-:W-:Y:S01]  /*28670*/  ENDCOLLECTIVE ;  /* 0x000000000000791b */ /* 0x00ffe20003800000 */
.L_x_3186:
[----:B------:R-:W-:Y:S05]  /*28680*/  BSYNC B0 ;  /* 0x0000000000007941 */ /* 0x000fea0003800000 */
.L_x_3185:
[----:B------:R-:W-:Y:S01]  /*28690*/  IMAD.MOV.U32 R8, RZ, RZ, R14 ;  /* 0x000000ffff087224 */ /* 0x000fe200078e000e */
[----:B------:R-:W-:Y:S06]  /*286a0*/  BRA `(.L_x_3036) ;  /* 0xffffffbc004c7947 */ /* 0x000fec000383ffff */
.L_x_3043:
[----:B0-----:R0:W1:Y:S02]  /*286b0*/  SYNCS.PHASECHK.TRANS64.TRYWAIT P0, [R0+URZ+0x22820], R3 ;  /* 0x02282003000075a7 */ /* 0x001064000800017f */
[----:B-1----:R-:W-:Y:S05]  /*286c0*/  @!P0 NANOSLEEP.SYNCS 0x989680 ;  /* 0x009896800000895d */ /* 0x002fea0003900000 */
[----:B------:R-:W1:Y:S02]  /*286d0*/  @!P0 SYNCS.PHASECHK.TRANS64 P0, [R0+URZ+0x22820], R3 ;  /* 0x02282003000085a7 */ /* 0x000e64000800007f */
[----:B-1----:R-:W-:Y:S05]  /*286e0*/  @!P0 BRA `(.L_x_3043) ;  /* 0xfffffffc00f08947 */ /* 0x002fea000383ffff */
[----:B------:R-:W-:Y:S05]  /*286f0*/  BRA `(.L_x_3187) ;  /* 0xffffffc400e87947 */ /* 0x000fea000383ffff */
.L_x_3044:
        /* <DEDUP_REMOVED lines=11> */
.L_x_3189:
[----:B------:R-:W-:Y:S05]  /*287b0*/  BSYNC B0 ;  /* 0x0000000000007941 */ /* 0x000fea0003800000 */
.L_x_3188:
[----:B------:R-:W-:Y:S05]  /*287c0*/  BRA `(.L_x_3190) ;  /* 0xffffffc400d07947 */ /* 0x000fea000383ffff */
.L_x_3045:
[----:B------:R-:W-:Y:S01]  /*287d0*/  BSSY B0, `(.L_x_3191) ;  /* 0x0000006000007945 */ /* 0x000fe20003800000 */
[----:B------:R-:W-:-:S07]  /*287e0*/  IMAD.MOV.U32 R15, RZ, RZ, -0x1 ;  /* 0xffffffffff0f7424 */ /* 0x000fce00078e00ff */
[----:B01-3--:R-:W-:Y:S05]  /*287f0*/  WARPSYNC.COLLECTIVE R15, `(.L_x_3192) ;  /* 0x000000000f0c7348 */ /* 0x00bfea0003c00000 */
[----:B------:R-:W-:Y:S02]  /*28800*/  ELECT P6, UR62, PT ;  /* 0x00000000003e782f */ /* 0x000fe400038c0000 */
[----:B------:R-:W-:Y:S01]  /*28810*/  MOV R14, UR62 ;  /* 0x0000003e000e7c02 */ /* 0x000fe20008000f00 */
[----:B01-3--:R-:W-:Y:S10]  /*28820*/  ENDCOLLECTIVE ;  /* 0x000000000000791b */ /* 0x00bff40003800000 */
.L_x_3192:
[----:B------:R-:W-:Y:S05]  /*28830*/  BSYNC B0 ;  /* 0x0000000000007941 */ /* 0x000fea0003800000 */
.L_x_3191:
[----:B------:R-:W-:Y:S05]  /*28840*/  BRA `(.L_x_3193) ;  /* 0xffffffc400c47947 */ /* 0x000fea000383ffff */
.L_x_3047:
[----:B0-----:R0:W1:Y:S02]  /*28850*/  SYNCS.PHASECHK.TRANS64.TRYWAIT P0, [R6+URZ], R5 ;  /* 0x00000005060075a7 */ /* 0x001064000800017f */
[----:B-1----:R-:W-:Y:S05]  /*28860*/  @!P0 NANOSLEEP.SYNCS 0x989680 ;  /* 0x009896800000895d */ /* 0x002fea0003900000 */
[----:B------:R-:W1:Y:S02]  /*28870*/  @!P0 SYNCS.PHASECHK.TRANS64 P0, [R6+URZ], R5 ;  /* 0x00000005060085a7 */ /* 0x000e64000800007f */
[----:B-1----:R-:W-:Y:S05]  /*28880*/  @!P0 BRA `(.L_x_3047) ;  /* 0xfffffffc00f08947 */ /* 0x002fea000383ffff */
[----:B------:R-:W-:Y:S05]  /*28890*/  BRA `(.L_x_3194) ;  /* 0xffffffc800007947 */ /* 0x000fea000383ffff */
.L_x_3048:
[----:B-1----:R1:W2:Y:S02]  /*288a0*/  SYNCS.PHASECHK.TRANS64.TRYWAIT P0, [R7+URZ], R2 ;  /* 0x00000002070075a7 */ /* 0x0022a4000800017f */
[----:B--2---:R-:W-:Y:S05]  /*288b0*/  @!P0 NANOSLEEP.SYNCS 0x989680 ;  /* 0x009896800000895d */ /* 0x004fea0003900000 */
[----:B------:R-:W2:Y:S02]  /*288c0*/  @!P0 SYNCS.PHASECHK.TRANS64 P0, [R7+URZ], R2 ;  /* 0x00000002070085a7 */ /* 0x000ea4000800007f */
[----:B--2---:R-:W-:Y:S05]  /*288d0*/  @!P0 BRA `(.L_x_3048) ;  /* 0xfffffffc00f08947 */ /* 0x004fea000383ffff */
[----:B------:R-:W-:Y:S05]  /*288e0*/  BRA `(.L_x_3195) ;  /* 0xffffffc400f47947 */ /* 0x000fea000383ffff */
.L_x_3050:
[----:B--2---:R2:W4:Y:S02]  /*288f0*/  SYNCS.PHASECHK.TRANS64.TRYWAIT P0, [R4+URZ], R5 ;  /* 0x00000005040075a7 */ /* 0x004524000800017f */
[----:B----4-:R-:W-:Y:S05]  /*28900*/  @!P0 NANOSLEEP.SYNCS 0x989680 ;  /* 0x009896800000895d */ /* 0x010fea0003900000 */
[----:B------:R-:W4:Y:S02]  /*28910*/  @!P0 SYNCS.PHASECHK.TRANS64 P0, [R4+URZ], R5 ;  /* 0x00000005040085a7 */ /* 0x000f24000800007f */
[----:B----4-:R-:W-:Y:S05]  /*28920*/  @!P0 BRA `(.L_x_3050) ;  /* 0xfffffffc00f08947 */ /* 0x010fea000383ffff */
[----:B------:R-:W-:Y:S05]  /*28930*/  BRA `(.L_x_3196) ;  /* 0xffffffc400fc7947 */ /* 0x000fea000383ffff */
.L_x_3197:
        /* <DEDUP_REMOVED lines=12> */
.L_x_6138:


//--------------------- .text._ZN7cutlass13device_kernelIN5flash11enable_sm90INS1_16FlashAttnFwdSm90INS1_25CollectiveMainloopFwdSm90ILi2EN4cute5tupleIJNS5_1CILi1EEES8_S8_EEENS6_IJNS7_ILi128EEENS7_ILi96EEENS7_ILi64EEEEEELi256ENS_10bfloat16_tEfNS_4arch4Sm90ELb0ELb1ELb1ELb1ELb0ELb0ELb1ELb1ELb0ELb1ELb1ELb0EEENS1_21CollectiveEpilogueFwdINS6_IJSA_NS7_ILi256EEESB_EEES9_SE_SG_Li256ELb1ELb1ELb1ELb0EEENS1_36VarlenDynamicPersistentTileSchedulerILi128ELi96ELi256ELi128ELb1ELb1ELb1ELb1ELb0ELb1EEEEEEEEEvNT_6ParamsE --------------------------
	.section	.text._ZN7cutlass13device_kernelIN5flash11enable_sm90INS1_16FlashAttnFwdSm90INS1_25CollectiveMainloopFwdSm90ILi2EN4cute5tupleIJNS5_1CILi1EEES8_S8_EEENS6_IJNS7_ILi128EEENS7_ILi96EEENS7_ILi64EEEEEELi256ENS_10bfloat16_tEfNS_4arch4Sm90ELb0ELb1ELb1ELb1ELb0ELb0ELb1ELb1ELb0ELb1ELb1ELb0EEENS1_21CollectiveEpilogueFwdINS6_IJSA_NS7_ILi256EEESB_EEES9_SE_SG_Li256ELb1ELb1ELb1ELb0EEENS1_36VarlenDynamicPersistentTileSchedulerILi128ELi96ELi256ELi128ELb1ELb1ELb1ELb1ELb0ELb1EEEEEEEEEvNT_6ParamsE,"ax",@progbits
	.align	128
.text._ZN7cutlass13device_kernelIN5flash11enable_sm90INS1_16FlashAttnFwdSm90INS1_25CollectiveMainloopFwdSm90ILi2EN4cute5tupleIJNS5_1CILi1EEES8_S8_EEENS6_IJNS7_ILi128EEENS7_ILi96EEENS7_ILi64EEEEEELi256ENS_10bfloat16_tEfNS_4arch4Sm90ELb0ELb1ELb1ELb1ELb0ELb0ELb1ELb1ELb0ELb1ELb1ELb0EEENS1_21CollectiveEpilogueFwdINS6_IJSA_NS7_ILi256EEESB_EEES9_SE_SG_Li256ELb1ELb1ELb1ELb0EEENS1_36VarlenDynamicPersistentTileSchedulerILi128ELi96ELi256ELi128ELb1ELb1ELb1ELb1ELb0ELb1EEEEEEEEEvNT_6ParamsE:
        .type           _ZN7cutlass13device_kernelIN5flash11enable_sm90INS1_16FlashAttnFwdSm90INS1_25CollectiveMainloopFwdSm90ILi2EN4cute5tupleIJNS5_1CILi1EEES8_S8_EEENS6_IJNS7_ILi128EEENS7_ILi96EEENS7_ILi64EEEEEELi256ENS_10bfloat16_tEfNS_4arch4Sm90ELb0ELb1ELb1ELb1ELb0ELb0ELb1ELb1ELb0ELb1ELb1ELb0EEENS1_21CollectiveEpilogueFwdINS6_IJSA_NS7_ILi256EEESB_EEES9_SE_SG_Li256ELb1ELb1ELb1ELb0EEENS1_36VarlenDynamicPersistentTileSchedulerILi128ELi96ELi256ELi128ELb1ELb1ELb1ELb1ELb0ELb1EEEEEEEEEvNT_6ParamsE,@function
        .size           _ZN7cutlass13device_kernelIN5flash11enable_sm90INS1_16FlashAttnFwdSm90INS1_25CollectiveMainloopFwdSm90ILi2EN4cute5tupleIJNS5_1CILi1EEES8_S8_EEENS6_IJNS7_ILi128EEENS7_ILi96EEENS7_ILi64EEEEEELi256ENS_10bfloat16_tEfNS_4arch4Sm90ELb0ELb1ELb1ELb1ELb0ELb0ELb1ELb1ELb0ELb1ELb1ELb0EEENS1_21CollectiveEpilogueFwdINS6_IJSA_NS7_ILi256EEESB_EEES9_SE_SG_Li256ELb1ELb1ELb1ELb0EEENS1_36VarlenDynamicPersistentTileSchedulerILi128ELi96ELi256ELi128ELb1ELb1ELb1ELb1ELb0ELb1EEEEEEEEEvNT_6ParamsE,(.L_x_6139 - _ZN7cutlass13device_kernelIN5flash11enable_sm90INS1_16FlashAttnFwdSm90INS1_25CollectiveMainloopFwdSm90ILi2EN4cute5tupleIJNS5_1CILi1EEES8_S8_EEENS6_IJNS7_ILi128EEENS7_ILi96EEENS7_ILi64EEEEEELi256ENS_10bfloat16_tEfNS_4arch4Sm90ELb0ELb1ELb1ELb1ELb0ELb0ELb1ELb1ELb0ELb1ELb1ELb0EEENS1_21CollectiveEpilogueFwdINS6_IJSA_NS7_ILi256EEESB_EEES9_SE_SG_Li256ELb1ELb1ELb1ELb0EEENS1_36VarlenDynamicPersistentTileSchedulerILi128ELi96ELi256ELi128ELb1ELb1ELb1ELb1ELb0ELb1EEEEEEEEEvNT_6ParamsE)
        .other          _ZN7cutlass13device_kernelIN5flash11enable_sm90INS1_16FlashAttnFwdSm90INS1_25CollectiveMainloopFwdSm90ILi2EN4cute5tupleIJNS5_1CILi1EEES8_S8_EEENS6_IJNS7_ILi128EEENS7_ILi96EEENS7_ILi64EEEEEELi256ENS_10bfloat16_tEfNS_4arch4Sm90ELb0ELb1ELb1ELb1ELb0ELb0ELb1ELb1ELb0ELb1ELb1ELb0EEENS1_21CollectiveEpilogueFwdINS6_IJSA_NS7_ILi256EEESB_EEES9_SE_SG_Li256ELb1ELb1ELb1ELb0EEENS1_36VarlenDynamicPersistentTileSchedulerILi128ELi96ELi256ELi128ELb1ELb1ELb1ELb1ELb0ELb1EEEEEEEEEvNT_6ParamsE,@"STO_CUDA_ENTRY STV_DEFAULT"
_ZN7cutlass13device_kernelIN5flash11enable_sm90INS1_16FlashAttnFwdSm90INS1_25CollectiveMainloopFwdSm90ILi2EN4cute5tupleIJNS5_1CILi1EEES8_S8_EEENS6_IJNS7_ILi128EEENS7_ILi96EEENS7_ILi64EEEEEELi256ENS_10bfloat16_tEfNS_4arch4Sm90ELb0ELb1ELb1ELb1ELb0ELb0ELb1ELb1ELb0ELb1ELb1ELb0EEENS1_21CollectiveEpilogueFwdINS6_IJSA_NS7_ILi256EEESB_EEES9_SE_SG_Li256ELb1ELb1ELb1ELb0EEENS1_36VarlenDynamicPersistentTileSchedulerILi128ELi96ELi256ELi128ELb1ELb1ELb1ELb1ELb0ELb1EEEEEEEEEvNT_6ParamsE:
        /* <DEDUP_REMOVED lines=22> */
.L_x_3199:
[----:B------:R-:W-:Y:S05]  /*0160*/  BSYNC B0 ;  /* 0x0000000000007941 */ /* 0x000fea0003800000 */
.L_x_3198:
        /* <DEDUP_REMOVED lines=43> */
.L_x_3200:
        /* <DEDUP_REMOVED lines=22> */
.L_x_3201:
        /* <DEDUP_REMOVED lines=18> */
.L_x_3202:
        /* <DEDUP_REMOVED lines=22> */
.L_x_3203:
        /* <DEDUP_REMOVED lines=22> */
.L_x_3204:
[----:B------:R-:W-:Y:S01]  /*0960*/  PLOP3.LUT P0, PT, PT, PT, UP0, 0x80, 0x0 ;  /* 0x000000000000781c */ /* 0x000fe20003f0f008 */
[----:B------:R-:W-:Y:S01]  /*0970*/  UMOV UR36, 0x1 ;  /* 0x0000000100247882 */ /* 0x000fe20000000000 */
[----:B------:R-:W-:Y:S01]  /*0980*/  NOP ;  /* 0x0000000000007918 */ /* 0x000fe20000000000 */
[----:B------:R-:W-:Y:S01]  /*0990*/  USEL UR36, UR36, 0x2, !UP0 ;  /* 0x0000000224247887 */ /* 0x000fe2000c000000 */
[----:B------:R-:W-:Y:S01]  /*09a0*/  ULDC.64 UR40, c[0x0][0x208] ;  /* 0x0000820000287ab9 */ /* 0x000fe20000000a00 */
[----:B0123--:R-:W-:Y:S08]  /*09b0*/  BAR.SYNC.DEFER_BLOCKING 0x0 ;  /* 0x0000000000007b1d */ /* 0x00fff00000010000 */
[----:B------:R-:W-:Y:S05]  /*09c0*/  @!P0 BRA `(.L_x_3205) ;  /* 0x0000024400d48947 */ /* 0x000fea0003800000 */
.L_x_3206:
        /* <DEDUP_REMOVED lines=8> */
[----:B------:R-:W-:Y:S01]  /*0a50*/  IADD3 R2, P1, R16, 0x218, RZ ;  /* 0x0000021810027810 */ /* 0x000fe20007f3e0ff */
[----:B------:R-:W-:Y:S04]  /*0a60*/  STL.64 [R1+0x218], RZ ;  /* 0x000218ff01007387 */ /* 0x000fe80000100a00 */
[----:B------:R-:W-:Y:S01]  /*0a70*/  IMAD.X R3, RZ, RZ, R17, P1 ;  /* 0x000000ffff037224 */ /* 0x000fe200008e0611 */
[----:B------:R-:W-:Y:S04]  /*0a80*/  STL [R1+0x220], RZ ;  /* 0x000220ff01007387 */ /* 0x000fe80000100800 */
[----:B------:R-:W-:Y:S04]  /*0a90*/  STL.64 [R1+0x4c0], R2 ;  /* 0x0004c00201007387 */ /* 0x000fe80000100a00 */
[----:B------:R-:W-:Y:S01]  /*0aa0*/  STL [R1+0x224], RZ ;  /* 0x000224ff01007387 */ /* 0x000fe20000100800 */
[----:B-1----:R-:W-:Y:S01]  /*0ab0*/  ULEA UR4, UR5, UR4, 0x18 ;  /* 0x0000000405047291 */ /* 0x002fe2000f8ec03f */
[----:B0-----:R-:W-:-:S04]  /*0ac0*/  SHF.R.U32.HI R0, RZ, 0x7, R0 ;  /* 0x00000007ff007819 */ /* 0x001fc80000011600 */
[----:B------:R-:W-:-:S13]  /*0ad0*/  ISETP.NE.AND P0, PT, R0, 0x1, PT ;  /* 0x000000010000780c */ /* 0x000fda0003f05270 */
[----:B------:R-:W-:Y:S08]  /*0ae0*/  @!P0 BAR.ARV 0x9, 0x100 ;  /* 0x0244000000008b1d */ /* 0x000ff00000002000 */
[----:B------:R-:W-:Y:S01]  /*0af0*/  BAR.SYNC.DEFER_BLOCKING 0x5, 0x180 ;  /* 0x0146000000007b1d */ /* 0x000fe20000010000 */
[----:B------:R-:W-:-:S05]  /*0b00*/  IADD3 R0, P2, R16, 0x224, RZ ;  /* 0x0000022410007810 */ /* 0x000fca0007f5e0ff */
[----:B------:R0:W-:Y:S02]  /*0b10*/  STL [R1+0x4d0], R0 ;  /* 0x0004d00001007387 */ /* 0x0001e40000100800 */
[----:B0-----:R-:W-:-:S05]  /*0b20*/  IMAD.X R0, RZ, RZ, R17, P2 ;  /* 0x000000ffff007224 */ /* 0x001fca00010e0611 */
[----:B------:R-:W-:Y:S04]  /*0b30*/  STL [R1+0x4cc], R0 ;  /* 0x0004cc0001007387 */ /* 0x000fe80000100800 */
[----:B------:R-:W0:Y:S01]  /*0b40*/  LDS.128 R12, [UR4+0x324d0] ;  /* 0x0324d004ff0c7984 */ /* 0x000e220008000c00 */
[----:B------:R-:W-:Y:S01]  /*0b50*/  ULDC UR4, c[0x0][0xd3c] ;  /* 0x00034f0000047ab9 */ /* 0x000fe20000000800 */
[----:B------:R-:W-:Y:S06]  /*0b60*/  BAR.ARV 0x4, 0x180 ;  /* 0x0106000000007b1d */ /* 0x000fec0000002000 */
[----:B0-----:R-:W-:-:S13]  /*0b70*/  ISETP.GE.AND P0, PT, R15, UR4, PT ;  /* 0x000000040f007c0c */ /* 0x001fda000bf06270 */
[----:B------:R-:W-:Y:S05]  /*0b80*/  @P0 EXIT ;  /* 0x000000000000094d */ /* 0x000fea0003800000 */
[----:B------:R-:W0:Y:S01]  /*0b90*/  S2R R0, SR_TID.X ;  /* 0x0000000000007919 */ /* 0x000e220000002100 */
[----:B------:R-:W-:Y:S02]  /*0ba0*/  R2UR UR5, R13 ;  /* 0x000000000d0572ca */ /* 0x000fe400000e0000 */
[----:B------:R-:W-:Y:S02]  /*0bb0*/  R2UR UR7, R14 ;  /* 0x000000000e0772ca */ /* 0x000fe400000e0000 */
[----:B------:R-:W-:Y:S01]  /*0bc0*/  R2UR UR6, R15 ;  /* 0x000000000f0672ca */ /* 0x000fe200000e0000 */
[----:B0-----:R-:W-:-:S05]  /*0bd0*/  VIADD R216, R0, 0xffffff80 ;  /* 0xffffff8000d87836 */ /* 0x001fca0000000000 */
[----:B------:R-:W-:-:S04]  /*0be0*/  SHF.R.S32.HI R3, RZ, 0x1f, R216 ;  /* 0x0000001fff037819 */ /* 0x000fc800000114d8 */
[CC--:B------:R-:W-:Y:S02]  /*0bf0*/  LEA.HI R0, R3.reuse, R216.reuse, RZ, 0x7 ;  /* 0x000000d803007211 */ /* 0x0c0fe400078f38ff */
[----:B------:R-:W-:Y:S02]  /*0c00*/  LEA.HI R4, R3, R216, RZ, 0x5 ;  /* 0x000000d803047211 */ /* 0x000fe400078f28ff */
[----:B------:R-:W-:-:S03]  /*0c10*/  LOP3.LUT R5, R0, 0xffffff80, RZ, 0xc0, !PT ;  /* 0xffffff8000057812 */ /* 0x000fc600078ec0ff */
[----:B------:R-:W-:Y:S02]  /*0c20*/  IMAD.SHL.U32 R6, R4, 0x20, RZ ;  /* 0x0000002004067824 */ /* 0x000fe400078e00ff */
[----:B------:R-:W-:Y:S01]  /*0c30*/  IMAD.IADD R11, R216, 0x1, -R5 ;  /* 0x00000001d80b7824 */ /* 0x000fe200078e0a05 */
[----:B------:R-:W-:Y:S02]  /*0c40*/  LEA.HI R5, R3, R216, RZ, 0x4 ;  /* 0x000000d803057211 */ /* 0x000fe400078f20ff */
[----:B------:R-:W-:Y:S02]  /*0c50*/  LOP3.LUT R10, R6, 0xfffffc00, RZ, 0xc0, !PT ;  /* 0xfffffc00060a7812 */ /* 0x000fe400078ec0ff */
[----:B------:R-:W-:Y:S01]  /*0c60*/  SHF.R.S32.HI R8, RZ, 0x4, R5 ;  /* 0x00000004ff087819 */ /* 0x000fe20000011405 */
[----:B------:R-:W-:Y:S01]  /*0c70*/  STL [R1+0x4c8], R11 ;  /* 0x0004c80b01007387 */ /* 0x000fe20000100800 */
[----:B------:R-:W-:Y:S02]  /*0c80*/  SHF.R.S32.HI R2, RZ, 0x1f, R11 ;  /* 0x0000001fff027819 */ /* 0x000fe4000001140b */
[----:B------:R-:W-:-:S02]  /*0c90*/  LEA.HI R9, R5, R8, RZ, 0x1 ;  /* 0x0000000805097211 */ /* 0x000fc400078f08ff */
[----:B------:R-:W-:Y:S02]  /*0ca0*/  LEA.HI R4, R2, R11, RZ, 0x2 ;  /* 0x0000000b02047211 */ /* 0x000fe400078f10ff */
[----:B------:R-:W-:Y:S02]  /*0cb0*/  LOP3.LUT R9, R9, 0x1ffffffe, RZ, 0xc0, !PT ;  /* 0x1ffffffe09097812 */ /* 0x000fe400078ec0ff */
[----:B------:R-:W-:Y:S02]  /*0cc0*/  LOP3.LUT R7, R5, 0x3fffff0, RZ, 0xc0, !PT ;  /* 0x03fffff005077812 */ /* 0x000fe400078ec0ff */
[--C-:B------:R-:W-:Y:S01]  /*0cd0*/  SHF.R.S32.HI R5, RZ, 0x2, R4.reuse ;  /* 0x00000002ff057819 */ /* 0x100fe20000011404 */
[----:B------:R-:W-:Y:S01]  /*0ce0*/  IMAD.IADD R9, R8, 0x1, -R9 ;  /* 0x0000000108097824 */ /* 0x000fe200078e0a09 */
[----:B------:R-:W-:Y:S01]  /*0cf0*/  SHF.R.S32.HI R6, RZ, 0x1f, R4 ;  /* 0x0000001fff067819 */ /* 0x000fe20000011404 */
[----:B------:R-:W-:Y:S01]  /*0d00*/  IMAD.IADD R7, R216, 0x1, -R7 ;  /* 0x00000001d8077824 */ /* 0x000fe200078e0a07 */
[----:B------:R-:W-:-:S02]  /*0d10*/  SHF.R.S32.HI R8, RZ, 0x7, R0 ;  /* 0x00000007ff087819 */ /* 0x000fc40000011400 */
[----:B------:R-:W-:Y:S01]  /*0d20*/  LEA.HI R6, R6, R5, RZ, 0x3 ;  /* 0x0000000506067211 */ /* 0x000fe200078f18ff */
[----:B------:R-:W-:Y:S01]  /*0d30*/  IMAD R10, R7, 0x40, R10 ;  /* 0x00000040070a7824 */ /* 0x000fe200078e020a */
[----:B------:R-:W-:Y:S01]  /*0d40*/  LOP3.LUT R4, R4, 0x7ffffffc, RZ, 0xc0, !PT ;  /* 0x7ffffffc04047812 */ /* 0x000fe200078ec0ff */
[----:B------:R-:W-:Y:S01]  /*0d50*/  STL [R1+0x4d4], R8 ;  /* 0x0004d40801007387 */ /* 0x000fe20000100800 */
[----:B------:R-:W-:Y:S01]  /*0d60*/  LOP3.LUT R6, R6, 0xfffffff8, RZ, 0xc0, !PT ;  /* 0xfffffff806067812 */ /* 0x000fe200078ec0ff */
[----:B------:R-:W-:Y:S01]  /*0d70*/  IMAD R9, R9, 0x8, R10 ;  /* 0x0000000809097824 */ /* 0x000fe200078e020a */
[----:B------:R-:W-:Y:S01]  /*0d80*/  LEA.HI R2, R2, R11, RZ, 0x5 ;  /* 0x0000000b02027211 */ /* 0x000fe200078f28ff */
[----:B------:R-:W-:Y:S01]  /*0d90*/  IMAD.IADD R4, R11, 0x1, -R4 ;  /* 0x000000010b047824 */ /* 0x000fe200078e0a04 */
[----:B------:R-:W-:Y:S01]  /*0da0*/  LEA.HI R0, R0, R8, RZ, 0x1 ;  /* 0x0000000800007211 */ /* 0x000fe200078f08ff */
[----:B------:R-:W-:Y:S01]  /*0db0*/  IMAD.IADD R5, R5, 0x1, -R6 ;  /* 0x0000000105057824 */ /* 0x000fe200078e0a06 */
[----:B------:R-:W-:Y:S01]  /*0dc0*/  SHF.R.S32.HI R2, RZ, 0x5, R2 ;  /* 0x00000005ff027819 */ /* 0x000fe20000011402 */
[----:B------:R-:W-:Y:S01]  /*0dd0*/  IMAD.SHL.U32 R179, R4, 0x2, RZ ;  /* 0x0000000204b37824 */ /* 0x000fe200078e00ff */
[----:B------:R-:W-:Y:S01]  /*0de0*/  LOP3.LUT R0, R0, 0x3fffffe, RZ, 0xc0, !PT ;  /* 0x03fffffe00007812 */ /* 0x000fe200078ec0ff */
[----:B------:R-:W-:Y:S01]  /*0df0*/  STL [R1+0x4dc], R9 ;  /* 0x0004dc0901007387 */ /* 0x000fe20000100800 */
[CC--:B------:R-:W-:Y:S01]  /*0e00*/  LEA.HI R7, R3.reuse, R216.reuse, RZ, 0x2 ;  /* 0x000000d803077211 */ /* 0x0c0fe200078f10ff */
[----:B------:R-:W-:Y:S01]  /*0e10*/  IMAD R5, R2, 0x10, R5 ;  /* 0x0000001002057824 */ /* 0x000fe200078e0205 */
[----:B------:R-:W-:Y:S01]  /*0e20*/  LEA.HI R3, R3, R216, RZ, 0x3 ;  /* 0x000000d803037211 */ /* 0x000fe200078f18ff */
[----:B------:R-:W-:Y:S01]  /*0e30*/  IMAD.IADD R0, R8, 0x1, -R0 ;  /* 0x0000000108007824 */ /* 0x000fe200078e0a00 */
[----:B------:R-:W-:Y:S01]  /*0e40*/  LOP3.LUT R7, R7, 0xfffffffc, RZ, 0xc0, !PT ;  /* 0xfffffffc07077812 */ /* 0x000fe200078ec0ff */
[----:B------:R-:W-:Y:S01]  /*0e50*/  VIADD R210, R179, 0x18 ;  /* 0x00000018b3d27836 */ /* 0x000fe20000000000 */
[----:B------:R-:W-:Y:S01]  /*0e60*/  LOP3.LUT R217, R3, 0xfffffff8, RZ, 0xc0, !PT ;  /* 0xfffffff803d97812 */ /* 0x000fe200078ec0ff */
[----:B------:R-:W-:Y:S01]  /*0e70*/  IMAD R178, R0, 0x40, R5 ;  /* 0x0000004000b27824 */ /* 0x000fe200078e0205 */
[----:B------:R-:W-:Y:S01]  /*0e80*/  SHF.R.S32.HI R215, RZ, 0x3, R3 ;  /* 0x00000003ffd77819 */ /* 0x000fe20000011403 */
[C---:B------:R-:W-:Y:S01]  /*0e90*/  VIADD R212, R179.reuse, 0x8 ;  /* 0x00000008b3d47836 */ /* 0x040fe20000000000 */
[----:B------:R-:W-:Y:S01]  /*0ea0*/  SHF.R.S32.HI R0, RZ, 0x1f, R210 ;  /* 0x0000001fff007819 */ /* 0x000fe200000114d2 */
[----:B------:R-:W-:-:S02]  /*0eb0*/  VIADD R211, R179, 0x10 ;  /* 0x00000010b3d37836 */ /* 0x000fc40000000000 */
[C---:B------:R-:W-:Y:S01]  /*0ec0*/  VIADD R207, R179.reuse, 0x30 ;  /* 0x00000030b3cf7836 */ /* 0x040fe20000000000 */
[----:B------:R-:W-:Y:S01]  /*0ed0*/  SHF.R.S32.HI R3, RZ, 0x1f, R212 ;  /* 0x0000001fff037819 */ /* 0x000fe200000114d4 */
[----:B------:R0:W-:Y:S01]  /*0ee0*/  STL [R1+0x4b4], R0 ;  /* 0x0004b40001007387 */ /* 0x0001e20000100800 */
[----:B------:R-:W-:Y:S01]  /*0ef0*/  SHF.R.S32.HI R2, RZ, 0x1f, R211 ;  /* 0x0000001fff027819 */ /* 0x000fe200000114d3 */
[C---:B------:R-:W-:Y:S02]  /*0f00*/  VIADD R209, R179.reuse, 0x20 ;  /* 0x00000020b3d17836 */ /* 0x040fe40000000000 */
[C---:B------:R-:W-:Y:S01]  /*0f10*/  VIADD R208, R179.reuse, 0x28 ;  /* 0x00000028b3d07836 */ /* 0x040fe20000000000 */
[----:B------:R1:W-:Y:S01]  /*0f20*/  STL [R1+0x4bc], R3 ;  /* 0x0004bc0301007387 */ /* 0x0003e20000100800 */
[C---:B------:R-:W-:Y:S02]  /*0f30*/  VIADD R204, R179.reuse, 0x48 ;  /* 0x00000048b3cc7836 */ /* 0x040fe40000000000 */
[C---:B------:R-:W-:Y:S01]  /*0f40*/  VIADD R206, R179.reuse, 0x38 ;  /* 0x00000038b3ce7836 */ /* 0x040fe20000000000 */
[----:B------:R2:W-:Y:S01]  /*0f50*/  STL [R1+0x4b8], R2 ;  /* 0x0004b80201007387 */ /* 0x0005e20000100800 */
[----:B0-----:R-:W-:Y:S01]  /*0f60*/  SHF.R.S32.HI R0, RZ, 0x1f, R207 ;  /* 0x0000001fff007819 */ /* 0x001fe200000114cf */
[----:B------:R-:W-:-:S02]  /*0f70*/  VIADD R205, R179, 0x40 ;  /* 0x00000040b3cd7836 */ /* 0x000fc40000000000 */
[C---:B------:R-:W-:Y:S02]  /*0f80*/  VIADD R201, R179.reuse, 0x60 ;  /* 0x00000060b3c97836 */ /* 0x040fe40000000000 */
[----:B------:R0:W-:Y:S01]  /*0f90*/  STL [R1+0x4a8], R0 ;  /* 0x0004a80001007387 */ /* 0x0001e20000100800 */
[----:B-1----:R-:W-:Y:S01]  /*0fa0*/  SHF.R.S32.HI R3, RZ, 0x1f, R209 ;  /* 0x0000001fff037819 */ /* 0x002fe200000114d1 */
[----:B------:R-:W-:Y:S01]  /*0fb0*/  IMAD.IADD R7, R216, 0x1, -R7 ;  /* 0x00000001d8077824 */ /* 0x000fe200078e0a07 */
[----:B--2---:R-:W-:Y:S01]  /*0fc0*/  SHF.R.S32.HI R2, RZ, 0x1f, R208 ;  /* 0x0000001fff027819 */ /* 0x004fe200000114d0 */
[C---:B------:R-:W-:Y:S02]  /*0fd0*/  VIADD R203, R179.reuse, 0x50 ;  /* 0x00000050b3cb7836 */ /* 0x040fe40000000000 */
[----:B------:R1:W-:Y:S01]  /*0fe0*/  STL [R1+0x4b0], R3 ;  /* 0x0004b00301007387 */ /* 0x0003e20000100800 */
[----:B------:R-:W-:Y:S01]  /*0ff0*/  VIADD R202, R179, 0x58 ;  /* 0x00000058b3ca7836 */ /* 0x000fe20000000000 */
[----:B------:R-:W-:Y:S01]  /*1000*/  LEA.HI R6, R7, R7, RZ, 0x1 ;  /* 0x0000000707067211 */ /* 0x000fe200078f08ff */
[C---:B------:R-:W-:Y:S01]  /*1010*/  VIADD R198, R179.reuse, 0x78 ;  /* 0x00000078b3c67836 */ /* 0x040fe20000000000 */
[----:B0-----:R-:W-:Y:S01]  /*1020*/  SHF.R.S32.HI R0, RZ, 0x1f, R204 ;  /* 0x0000001fff007819 */ /* 0x001fe200000114cc */
[----:B------:R0:W-:Y:S01]  /*1030*/  STL [R1+0x4ac], R2 ;  /* 0x0004ac0201007387 */ /* 0x0001e20000100800 */
[C---:B------:R-:W-:Y:S01]  /*1040*/  VIADD R200, R179.reuse, 0x68 ;  /* 0x00000068b3c87836 */ /* 0x040fe20000000000 */
[----:B------:R-:W-:Y:S01]  /*1050*/  LOP3.LUT R6, R6, 0x1ffffffe, RZ, 0xc0, !PT ;  /* 0x1ffffffe06067812 */ /* 0x000fe200078ec0ff */
[C---:B------:R-:W-:Y:S01]  /*1060*/  VIADD R199, R179.reuse, 0x70 ;  /* 0x00000070b3c77836 */ /* 0x040fe20000000000 */
[----:B------:R2:W-:Y:S01]  /*1070*/  STL [R1+0x49c], R0 ;  /* 0x00049c0001007387 */ /* 0x0005e20000100800 */
[----:B-1----:R-:W-:Y:S01]  /*1080*/  SHF.R.S32.HI R3, RZ, 0x1f, R206 ;  /* 0x0000001fff037819 */ /* 0x002fe200000114ce */
[----:B------:R-:W-:-:S02]  /*1090*/  VIADD R195, R179, 0x90 ;  /* 0x00000090b3c37836 */ /* 0x000fc40000000000 */
[C---:B------:R-:W-:Y:S01]  /*10a0*/  VIADD R197, R179.reuse, 0x80 ;  /* 0x00000080b3c57836 */ /* 0x040fe20000000000 */
[----:B0-----:R-:W-:Y:S01]  /*10b0*/  SHF.R.S32.HI R2, RZ, 0x1f, R205 ;  /* 0x0000001fff027819 */ /* 0x001fe200000114cd */
[----:B------:R0:W-:Y:S01]  /*10c0*/  STL [R1+0x4a4], R3 ;  /* 0x0004a40301007387 */ /* 0x0001e20000100800 */
[----:B------:R-:W-:Y:S01]  /*10d0*/  VIADD R196, R179, 0x88 ;  /* 0x00000088b3c47836 */ /* 0x000fe20000000000 */
[----:B--2---:R-:W-:Y:S02]  /*10e0*/  SHF.R.S32.HI R0, RZ, 0x1f, R201 ;  /* 0x0000001fff007819 */ /* 0x004fe400000114c9 */
[----:B------:R1:W-:Y:S01]  /*10f0*/  STL [R1+0x4a0], R2 ;  /* 0x0004a00201007387 */ /* 0x0003e20000100800 */
[----:B------:R-:W-:Y:S02]  /*1100*/  IMAD.IADD R7, R7, 0x1, -R6 ;  /* 0x0000000107077824 */ /* 0x000fe400078e0a06 */
[----:B------:R-:W-:Y:S01]  /*1110*/  IMAD.IADD R217, R216, 0x1, -R217 ;  /* 0x00000001d8d97824 */ /* 0x000fe200078e0ad9 */
[----:B------:R2:W-:Y:S01]  /*1120*/  STL [R1+0x48c], R0 ;  /* 0x00048c0001007387 */ /* 0x0005e20000100800 */
[----:B------:R-:W-:Y:S01]  /*1130*/  VIADD R194, R179, 0x98 ;  /* 0x00000098b3c27836 */ /* 0x000fe20000000000 */
[----:B0-----:R-:W-:Y:S01]  /*1140*/  SHF.R.S32.HI R3, RZ, 0x1f, R203 ;  /* 0x0000001fff037819 */ /* 0x001fe200000114cb */
[----:B------:R-:W-:-:S02]  /*1150*/  IMAD.SHL.U32 R22, R217, 0x8, RZ ;  /* 0x00000008d9167824 */ /* 0x000fc400078e00ff */
[C---:B------:R-:W-:Y:S01]  /*1160*/  VIADD R193, R179.reuse, 0xa0 ;  /* 0x000000a0b3c17836 */ /* 0x040fe20000000000 */
[----:B-1----:R-:W-:Y:S01]  /*1170*/  SHF.R.S32.HI R2, RZ, 0x1f, R202 ;  /* 0x0000001fff027819 */ /* 0x002fe200000114ca */
[----:B------:R0:W-:Y:S01]  /*1180*/  STL [R1+0x498], R3 ;  /* 0x0004980301007387 */ /* 0x0001e20000100800 */
[C---:B------:R-:W-:Y:S01]  /*1190*/  VIADD R176, R22.reuse, 0x40 ;  /* 0x0000004016b07836 */ /* 0x040fe20000000000 */
[----:B------:R-:W-:Y:S01]  /*11a0*/  SHF.R.S32.HI R183, RZ, 0x1f, R22 ;  /* 0x0000001fffb77819 */ /* 0x000fe20000011416 */
[C---:B------:R-:W-:Y:S01]  /*11b0*/  VIADD R23, R22.reuse, 0x80 ;  /* 0x0000008016177836 */ /* 0x040fe20000000000 */
[----:B--2---:R-:W-:Y:S01]  /*11c0*/  SHF.R.S32.HI R0, RZ, 0x1f, R198 ;  /* 0x0000001fff007819 */ /* 0x004fe200000114c6 */
[----:B------:R1:W-:Y:S01]  /*11d0*/  STL [R1+0x494], R2 ;  /* 0x0004940201007387 */ /* 0x0003e20000100800 */
[----:B------:R-:W-:Y:S01]  /*11e0*/  VIADD R177, R22, 0xc0 ;  /* 0x000000c016b17836 */ /* 0x000fe20000000000 */
[----:B------:R-:W-:Y:S01]  /*11f0*/  SHF.R.S32.HI R182, RZ, 0x1f, R176 ;  /* 0x0000001fffb67819 */ /* 0x000fe200000114b0 */
[C---:B------:R-:W-:Y:S01]  /*1200*/  VIADD R192, R179.reuse, 0xa8 ;  /* 0x000000a8b3c07836 */ /* 0x040fe20000000000 */
[----:B------:R2:W-:Y:S01]  /*1210*/  STL [R1+0x480], R0 ;  /* 0x0004800001007387 */ /* 0x0005e20000100800 */
[----:B0-----:R-:W-:Y:S01]  /*1220*/  SHF.R.S32.HI R3, RZ, 0x1f, R200 ;  /* 0x0000001fff037819 */ /* 0x001fe200000114c8 */
[C---:B------:R-:W-:Y:S01]  /*1230*/  VIADD R191, R179.reuse, 0xb0 ;  /* 0x000000b0b3bf7836 */ /* 0x040fe20000000000 */
[----:B------:R-:W-:Y:S01]  /*1240*/  SHF.R.S32.HI R181, RZ, 0x1f, R23 ;  /* 0x0000001fffb57819 */ /* 0x000fe20000011417 */
[C---:B------:R-:W-:Y:S01]  /*1250*/  VIADD R190, R179.reuse, 0xb8 ;  /* 0x000000b8b3be7836 */ /* 0x040fe20000000000 */
[----:B------:R-:W-:Y:S01]  /*1260*/  SHF.R.S32.HI R180, RZ, 0x1f, R177 ;  /* 0x0000001fffb47819 */ /* 0x000fe200000114b1 */
[----:B------:R0:W-:Y:S01]  /*1270*/  STL [R1+0x488], R3 ;  /* 0x0004880301007387 */ /* 0x0001e20000100800 */
[----:B-1----:R-:W-:Y:S01]  /*1280*/  SHF.R.S32.HI R2, RZ, 0x1f, R199 ;  /* 0x0000001fff027819 */ /* 0x002fe200000114c7 */
[C---:B------:R-:W-:Y:S01]  /*1290*/  VIADD R189, R179.reuse, 0xc0 ;  /* 0x000000c0b3bd7836 */ /* 0x040fe20000000000 */
[----:B------:R-:W-:Y:S01]  /*12a0*/  SHF.R.S32.HI R237, RZ, 0x1f, R194 ;  /* 0x0000001fffed7819 */ /* 0x000fe200000114c2 */
[C---:B------:R-:W-:Y:S01]  /*12b0*/  VIADD R188, R179.reuse, 0xc8 ;  /* 0x000000c8b3bc7836 */ /* 0x040fe20000000000 */
[----:B--2---:R-:W-:Y:S01]  /*12c0*/  SHF.R.S32.HI R0, RZ, 0x1f, R195 ;  /* 0x0000001fff007819 */ /* 0x004fe200000114c3 */
[----:B------:R1:W-:Y:S01]  /*12d0*/  STL [R1+0x484], R2 ;  /* 0x0004840201007387 */ /* 0x0003e20000100800 */
[C---:B------:R-:W-:Y:S01]  /*12e0*/  VIADD R187, R179.reuse, 0xd0 ;  /* 0x000000d0b3bb7836 */ /* 0x040fe20000000000 */
        /* <DEDUP_REMOVED lines=10> */
[----:B------:R-:W-:Y:S01]  /*1390*/  VIADD R214, R179, 0xf0 ;  /* 0x000000f0b3d67836 */ /* 0x000fe20000000000 */
[----:B------:R-:W-:Y:S01]  /*13a0*/  SHF.R.S32.HI R233, RZ, 0x1f, R190 ;  /* 0x0000001fffe97819 */ /* 0x000fe200000114be */
[----:B--2---:R-:W-:Y:S01]  /*13b0*/  IMAD R0, R7, 0x8, R178 ;  /* 0x0000000807007824 */ /* 0x004fe200078e02b2 */
[----:B------:R-:W-:Y:S01]  /*13c0*/  SHF.R.S32.HI R232, RZ, 0x1f, R189 ;  /* 0x0000001fffe87819 */ /* 0x000fe200000114bd */
[----:B------:R0:W-:Y:S01]  /*13d0*/  STL [R1+0x478], R2 ;  /* 0x0004780201007387 */ /* 0x0001e20000100800 */
[----:B------:R-:W-:Y:S01]  /*13e0*/  VIADD R213, R179, 0xf8 ;  /* 0x000000f8b3d57836 */ /* 0x000fe20000000000 */
[----:B------:R-:W-:-:S02]  /*13f0*/  SHF.R.S32.HI R224, RZ, 0x1f, R188 ;  /* 0x0000001fffe07819 */ /* 0x000fc400000114bc */
[----:B------:R0:W-:Y:S01]  /*1400*/  STL [R1+0x4d8], R0 ;  /* 0x0004d80001007387 */ /* 0x0001e20000100800 */
[----:B------:R-:W-:Y:S02]  /*1410*/  SHF.R.S32.HI R223, RZ, 0x1f, R187 ;  /* 0x0000001fffdf7819 */ /* 0x000fe400000114bb */
[----:B------:R-:W-:Y:S02]  /*1420*/  SHF.R.S32.HI R222, RZ, 0x1f, R186 ;  /* 0x0000001fffde7819 */ /* 0x000fe400000114ba */
[----:B------:R-:W-:Y:S02]  /*1430*/  SHF.R.S32.HI R221, RZ, 0x1f, R185 ;  /* 0x0000001fffdd7819 */ /* 0x000fe400000114b9 */
[----:B------:R-:W-:Y:S02]  /*1440*/  SHF.R.S32.HI R220, RZ, 0x1f, R184 ;  /* 0x0000001fffdc7819 */ /* 0x000fe400000114b8 */
[----:B------:R-:W-:Y:S02]  /*1450*/  SHF.R.S32.HI R219, RZ, 0x1f, R214 ;  /* 0x0000001fffdb7819 */ /* 0x000fe400000114d6 */
[----:B0-----:R-:W-:-:S07]  /*1460*/  SHF.R.S32.HI R218, RZ, 0x1f, R213 ;  /* 0x0000001fffda7819 */ /* 0x001fce00000114d5 */
.L_x_3330:
[----:B------:R-:W-:Y:S01]  /*1470*/  ULDC.64 UR8, c[0x0][0xb20] ;  /* 0x0002c80000087ab9 */ /* 0x000fe20000000a00 */
[----:B------:R-:W-:Y:S02]  /*1480*/  ULOP3.LUT UR44, UR7, 0xff0000, URZ, 0xc0, !UPT ;  /* 0x00ff0000072c7892 */ /* 0x000fe4000f8ec03f */
[----:B------:R-:W-:Y:S01]  /*1490*/  UISETP.NE.U32.AND UP0, UPT, UR8, URZ, UPT ;  /* 0x0000003f0800728c */ /* 0x000fe2000bf05070 */
[----:B------:R-:W-:-:S03]  /*14a0*/  ULDC UR48, c[0x0][0x2f0] ;  /* 0x0000bc0000307ab9 */ /* 0x000fc60000000800 */
[----:B------:R-:W-:-:S03]  /*14b0*/  UISETP.NE.AND.EX UP0, UPT, UR9, URZ, UPT, UP0 ;  /* 0x0000003f0900728c */ /* 0x000fc6000bf05300 */
[----:B------:R-:W-:Y:S02]  /*14c0*/  ULDC.64 UR8, c[0x0][0xb10] ;  /* 0x0002c40000087ab9 */ /* 0x000fe40000000a00 */
[----:B------:R-:W-:Y:S01]  /*14d0*/  UISETP.NE.U32.AND UP1, UPT, UR8, URZ, UPT ;  /* 0x0000003f0800728c */ /* 0x000fe2000bf25070 */
[----:B------:R-:W-:-:S03]  /*14e0*/  PLOP3.LUT P0, PT, PT, PT, UP0, 0x80, 0x0 ;  /* 0x000000000000781c */ /* 0x000fc60003f0f008 */
[----:B------:R-:W-:-:S03]  /*14f0*/  UISETP.NE.AND.EX UP1, UPT, UR9, URZ, UPT, UP1 ;  /* 0x0000003f0900728c */ /* 0x000fc6000bf25310 */
[----:B------:R-:W-:Y:S02]  /*1500*/  @UP0 ULDC.64 UR8, c[0x0][0xb20] ;  /* 0x0002c80000080ab9 */ /* 0x000fe40000000a00 */
[----:B------:R-:W-:Y:S01]  /*1510*/  @UP0 UIMAD.WIDE UR8, UR6, 0x4, UR8 ;  /* 0x00000004060808a5 */ /* 0x000fe2000f8e0208 */
[----:B------:R-:W-:-:S05]  /*1520*/  PLOP3.LUT P2, PT, PT, PT, UP1, 0x80, 0x0 ;  /* 0x000000000000781c */ /* 0x000fca0003f4f018 */
[----:B------:R-:W-:Y:S01]  /*1530*/  @UP1 ULDC.64 UR10, c[0x0][0xb10] ;  /* 0x0002c400000a1ab9 */ /* 0x000fe20000000a00 */
[----:B01-34-:R-:W-:Y:S02]  /*1540*/  IMAD.U32 R2, RZ, RZ, UR8 ;  /* 0x00000008ff027e24 */ /* 0x01bfe4000f8e00ff */
[----:B------:R-:W-:Y:S01]  /*1550*/  IMAD.U32 R3, RZ, RZ, UR9 ;  /* 0x00000009ff037e24 */ /* 0x000fe2000f8e00ff */
[----:B------:R-:W-:-:S03]  /*1560*/  @UP1 UIMAD.WIDE UR8, UR6, 0x4, UR10 ;  /* 0x00000004060818a5 */ /* 0x000fc6000f8e020a */
[----:B------:R-:W-:Y:S01]  /*1570*/  ULDC.64 UR10, c[0x0][0xb18] ;  /* 0x0002c600000a7ab9 */ /* 0x000fe20000000a00 */
[----:B--2---:R-:W2:Y:S02]  /*1580*/  @P0 LDG.E R2, desc[UR40][R2.64] ;  /* 0x0000002802020981 */ /* 0x004ea4000c1e1900 */
[----:B------:R-:W-:Y:S02]  /*1590*/  IMAD.U32 R4, RZ, RZ, UR8 ;  /* 0x00000008ff047e24 */ /* 0x000fe4000f8e00ff */
[----:B------:R-:W-:Y:S01]  /*15a0*/  IMAD.U32 R5, RZ, RZ, UR9 ;  /* 0x00000009ff057e24 */ /* 0x000fe2000f8e00ff */
[----:B------:R-:W-:-:S04]  /*15b0*/  ULDC.64 UR8, c[0x0][0x418] ;  /* 0x0001060000087ab9 */ /* 0x000fc80000000a00 */
[----:B------:R-:W3:Y:S01]  /*15c0*/  @P2 LDG.E R4, desc[UR40][R4.64] ;  /* 0x0000002804042981 */ /* 0x000ee2000c1e1900 */
[----:B------:R-:W-:Y:S01]  /*15d0*/  UISETP.NE.U32.AND UP0, UPT, UR8, URZ, UPT ;  /* 0x0000003f0800728c */ /* 0x000fe2000bf05070 */
[----:B------:R-:W-:Y:S01]  /*15e0*/  ISETP.NE.U32.AND P1, PT, RZ, UR10, PT ;  /* 0x0000000aff007c0c */ /* 0x000fe2000bf25070 */
[----:B------:R-:W-:Y:S02]  /*15f0*/  ULOP3.LUT UR8, UR7, 0xff000000, URZ, 0xc0, !UPT ;  /* 0xff00000007087892 */ /* 0x000fe4000f8ec03f */
[----:B------:R-:W-:Y:S01]  /*1600*/  UISETP.NE.AND.EX UP0, UPT, UR9, URZ, UPT, UP0 ;  /* 0x0000003f0900728c */ /* 0x000fe2000bf05300 */
[----:B------:R-:W-:Y:S01]  /*1610*/  ISETP.NE.AND.EX P1, PT, RZ, UR11, PT, P1 ;  /* 0x0000000bff007c0c */ /* 0x000fe2000bf25310 */
[----:B------:R-:W-:Y:S01]  /*1620*/  USHF.R.U32.HI UR8, URZ, 0x8, UR8 ;  /* 0x000000083f087899 */ /* 0x000fe20008011608 */
[----:B------:R-:W-:Y:S01]  /*1630*/  ULDC UR9, c[0x0][0x424] ;  /* 0x0001090000097ab9 */ /* 0x000fe20000000800 */
[----:B------:R-:W-:Y:S01]  /*1640*/  UMOV UR4, URZ ;  /* 0x0000003f00047c82 */ /* 0x000fe20008000000 */
[----:B------:R-:W-:Y:S01]  /*1650*/  USEL UR9, UR9, 0x1, UP0 ;  /* 0x0000000109097887 */ /* 0x000fe20008000000 */
[----:B------:R-:W-:Y:S01]  /*1660*/  ULDC UR47, c[0x0][0x288] ;  /* 0x0000a200002f7ab9 */ /* 0x000fe20000000800 */
[----:B------:R-:W-:-:S02]  /*1670*/  ULEA.HI UR44, UR44, UR8, URZ, 0x10 ;  /* 0x000000082c2c7291 */ /* 0x000fc4000f8f803f */
[----:B------:R-:W-:Y:S02]  /*1680*/  UIMAD UR48, UR9, UR48, URZ ;  /* 0x00000030093072a4 */ /* 0x000fe4000f8e023f */
[----:B------:R-:W-:Y:S01]  /*1690*/  ULOP3.LUT UR37, UR7, 0xffff, URZ, 0xc0, !UPT ;  /* 0x0000ffff07257892 */ /* 0x000fe2000f8ec03f */
[----:B--2---:R-:W-:Y:S02]  /*16a0*/  @P0 R2UR UR4, R2 ;  /* 0x00000000020402ca */ /* 0x004fe400000e0000 */
        /* <DEDUP_REMOVED lines=15> */
.L_x_3207:
[----:B------:R-:W-:Y:S01]  /*17a0*/  UMOV UR38, UR6 ;  /* 0x0000000600267c82 */ /* 0x000fe20008000000 */
[----:B------:R-:W-:Y:S05]  /*17b0*/  @!P1 BRA `(.L_x_3208) ;  /* 0x00000000001c9947 */ /* 0x000fea0003800000 */
[----:B------:R-:W-:Y:S02]  /*17c0*/  ULDC.64 UR8, c[0x0][0xb18] ;  /* 0x0002c60000087ab9 */ /* 0x000fe40000000a00 */
[----:B------:R-:W-:-:S06]  /*17d0*/  UIMAD.WIDE UR6, UR6, 0x4, UR8 ;  /* 0x00000004060678a5 */ /* 0x000fcc000f8e0208 */
[----:B------:R-:W-:Y:S02]  /*17e0*/  IMAD.U32 R2, RZ, RZ, UR6 ;  /* 0x00000006ff027e24 */ /* 0x000fe4000f8e00ff */
[----:B------:R-:W-:-:S05]  /*17f0*/  IMAD.U32 R3, RZ, RZ, UR7 ;  /* 0x00000007ff037e24 */ /* 0x000fca000f8e00ff */
[----:B------:R-:W2:Y:S02]  /*1800*/  LDG.E R2, desc[UR40][R2.64] ;  /* 0x0000002802027981 */ /* 0x000ea4000c1e1900 */
[----:B--2---:R-:W-:Y:S01]  /*1810*/  R2UR UR48, R2 ;  /* 0x00000000023072ca */ /* 0x004fe200000e0000 */
[----:B------:R-:W-:-:S14]  /*1820*/  BRA `(.L_x_3209) ;  /* 0x0000000000347947 */ /* 0x000fdc0003800000 */
.L_x_3208:
        /* <DEDUP_REMOVED lines=13> */
.L_x_3209:
[----:B------:R-:W0:Y:S01]  /*1900*/  S2R R0, SR_TID.X ;  /* 0x0000000000007919 */ /* 0x000e220000002100 */
[----:B------:R-:W-:Y:S01]  /*1910*/  MOV R72, 0x400 ;  /* 0x0000040000487802 */ /* 0x000fe20000000f00 */
[----:B------:R-:W1:Y:S01]  /*1920*/  LDC R18, c[0x0][0xa80] ;  /* 0x0002a000ff127b82 */ /* 0x000e620000000800 */
[----:B------:R-:W-:Y:S01]  /*1930*/  IMAD.MOV.U32 R2, RZ, RZ, 0x3000 ;  /* 0x00003000ff027424 */ /* 0x000fe200078e00ff */
[----:B------:R-:W2:Y:S01]  /*1940*/  S2R R7, SR_CgaCtaId ;  /* 0x0000000000077919 */ /* 0x000ea20000008800 */
[----:B------:R-:W-:Y:S01]  /*1950*/  IMAD.U32 R3, RZ, RZ, UR36 ;  /* 0x00000024ff037e24 */ /* 0x000fe2000f8e00ff */
[----:B------:R-:W-:Y:S01]  /*1960*/  UIADD3 UR48, -UR4, UR48, URZ ;  /* 0x0000003004307290 */ /* 0x000fe2000fffe13f */
[----:B------:R-:W-:Y:S01]  /*1970*/  IMAD.MOV.U32 R12, RZ, RZ, 0x1 ;  /* 0x00000001ff0c7424 */ /* 0x000fe200078e00ff */
[----:B------:R-:W3:Y:S01]  /*1980*/  S2R R5, SR_SWINHI ;  /* 0x0000000000057919 */ /* 0x000ee20000002f00 */
[----:B------:R-:W-:Y:S01]  /*1990*/  IMAD.MOV.U32 R13, RZ, RZ, RZ ;  /* 0x000000ffff0d7224 */ /* 0x000fe200078e00ff */
[----:B------:R-:W-:Y:S01]  /*19a0*/  ULDC UR4, c[0x0][0x448] ;  /* 0x0001120000047ab9 */ /* 0x000fe20000000800 */
[----:B------:R-:W-:Y:S01]  /*19b0*/  IMAD.MOV.U32 R9, RZ, RZ, 0x100 ;  /* 0x00000100ff097424 */ /* 0x000fe200078e00ff */
[----:B------:R-:W-:Y:S01]  /*19c0*/  STL.64 [R1+0x18], R2 ;  /* 0x0000180201007387 */ /* 0x000fe20000100a00 */
[----:B------:R-:W-:Y:S01]  /*19d0*/  IMAD.MOV.U32 R10, RZ, RZ, 0x1 ;  /* 0x00000001ff0a7424 */ /* 0x000fe200078e00ff */
[----:B------:R-:W-:Y:S01]  /*19e0*/  UISETP.NE.AND UP0, UPT, UR4, 0x1, UPT ;  /* 0x000000010400788c */ /* 0x000fe2000bf05270 */
[----:B------:R-:W-:Y:S01]  /*19f0*/  IMAD.MOV.U32 R11, RZ, RZ, RZ ;  /* 0x000000ffff0b7224 */ /* 0x000fe200078e00ff */
[----:B------:R4:W-:Y:S01]  /*1a00*/  STL.64 [R1+0x60], R12 ;  /* 0x0000600c01007387 */ /* 0x0009e20000100a00 */
[----:B------:R-:W-:Y:S01]  /*1a10*/  IMAD.MOV.U32 R4, RZ, RZ, 0xc000 ;  /* 0x0000c000ff047424 */ /* 0x000fe200078e00ff */
[----:B------:R-:W-:-:S02]  /*1a20*/  USHF.L.U32 UR39, UR5, 0x7, URZ ;  /* 0x0000000705277899 */ /* 0x000fc4000800063f */
[----:B------:R-:W-:Y:S01]  /*1a30*/  IMAD.U32 R20, RZ, RZ, UR5 ;  /* 0x00000005ff147e24 */ /* 0x000fe2000f8e00ff */
[----:B------:R-:W-:Y:S01]  /*1a40*/  STL.128 [R1+0x230], RZ ;  /* 0x000230ff01007387 */ /* 0x000fe20000100c00 */
[----:B------:R-:W-:Y:S01]  /*1a50*/  ULDC.64 UR4, c[0x0][0xad8] ;  /* 0x0002b60000047ab9 */ /* 0x000fe20000000a00 */
[----:B------:R-:W-:Y:S02]  /*1a60*/  UIADD3 UR8, UR39, 0x7f, URZ ;  /* 0x0000007f27087890 */ /* 0x000fe4000fffe03f */
[----:B------:R-:W-:Y:S01]  /*1a70*/  UISETP.GE.AND UP1, UPT, UR5, 0x1, UPT ;  /* 0x000000010500788c */ /* 0x000fe2000bf26270 */
[----:B------:R-:W-:Y:S01]  /*1a80*/  STL [R1+0x70], R20 ;  /* 0x0000701401007387 */ /* 0x000fe20000100800 */
[----:B------:R-:W-:Y:S01]  /*1a90*/  @UP0 ULDC UR6, c[0x0][0x44c] ;  /* 0x0001130000060ab9 */ /* 0x000fe20000000800 */
[----:B------:R-:W-:Y:S01]  /*1aa0*/  @UP0 ULDC UR9, c[0x0][0x450] ;  /* 0x0001140000090ab9 */ /* 0x000fe20000000800 */
[----:B------:R-:W-:Y:S01]  /*1ab0*/  UIMAD.WIDE.U32 UR6, UR8, UR6, URZ ;  /* 0x00000006080672a5 */ /* 0x000fe2000f8e003f */
[----:B-1----:R-:W-:Y:S01]  /*1ac0*/  STL [R1+0x250], R18 ;  /* 0x0002501201007387 */ /* 0x002fe20000100800 */
[----:B------:R-:W-:Y:S01]  /*1ad0*/  UIADD3 UR42, UR48, 0x1, -UR47 ;  /* 0x00000001302a7890 */ /* 0x000fe2000fffe82f */
[----:B0-----:R-:W-:-:S02]  /*1ae0*/  LOP3.LUT R0, R0, 0x7f, RZ, 0xc0, !PT ;  /* 0x0000007f00007812 */ /* 0x001fc400078ec0ff */
[----:B------:R-:W-:Y:S01]  /*1af0*/  STL.128 [R1+0x240], RZ ;  /* 0x000240ff01007387 */ /* 0x000fe20000100c00 */
[----:B------:R-:W-:Y:S01]  /*1b00*/  @UP0 USHF.R.U32.HI UR8, URZ, UR9, UR7 ;  /* 0x000000093f080299 */ /* 0x000fe20008011607 */
[----:B--2---:R-:W-:Y:S01]  /*1b10*/  LEA R72, R7, R72, 0x18 ;  /* 0x0000004807487211 */ /* 0x004fe200078ec0ff */
[----:B------:R-:W-:Y:S01]  /*1b20*/  IMAD.MOV.U32 R7, RZ, RZ, 0x100 ;  /* 0x00000100ff077424 */ /* 0x000fe200078e00ff */
[----:B------:R-:W-:Y:S01]  /*1b30*/  ISETP.NE.AND P0, PT, R0, RZ, PT ;  /* 0x000000ff0000720c */ /* 0x000fe20003f05270 */
[----:B------:R-:W-:Y:S01]  /*1b40*/  STL.128 [R1+0x270], RZ ;  /* 0x000270ff01007387 */ /* 0x000fe20000100c00 */
[----:B------:R-:W-:Y:S02]  /*1b50*/  MOV R26, R72 ;  /* 0x00000048001a7202 */ /* 0x000fe40000000f00 */
[----:B---3--:R-:W-:Y:S01]  /*1b60*/  MOV R27, R5 ;  /* 0x00000005001b7202 */ /* 0x008fe20000000f00 */
[----:B------:R-:W-:Y:S01]  /*1b70*/  IMAD.U32 R5, RZ, RZ, UR36 ;  /* 0x00000024ff057e24 */ /* 0x000fe2000f8e00ff */
[----:B------:R-:W-:Y:S01]  /*1b80*/  SEL R8, RZ, 0x1, P0 ;  /* 0x00000001ff087807 */ /* 0x000fe20000000000 */
[----:B------:R-:W-:Y:S01]  /*1b90*/  STL.128 [R1+0x280], RZ ;  /* 0x000280ff01007387 */ /* 0x000fe20000100c00 */
[C---:B------:R-:W-:Y:S01]  /*1ba0*/  IADD3 R0, P2, R26.reuse, 0x32450, RZ ;  /* 0x000324501a007810 */ /* 0x040fe20007f5e0ff */
[----:B------:R-:W-:Y:S01]  /*1bb0*/  UIADD3 UR6, UR42, UR8, URZ ;  /* 0x000000082a067290 */ /* 0x000fe2000fffe03f */
[C---:B------:R-:W-:Y:S01]  /*1bc0*/  IADD3 R14, P3, R26.reuse, 0x32460, RZ ;  /* 0x000324601a0e7810 */ /* 0x040fe20007f7e0ff */
[----:B------:R-:W-:Y:S01]  /*1bd0*/  IMAD.MOV.U32 R6, RZ, RZ, R8 ;  /* 0x000000ffff067224 */ /* 0x000fe200078e0008 */
[----:B------:R0:W-:Y:S01]  /*1be0*/  STL.128 [R1+0x20], R8 ;  /* 0x0000200801007387 */ /* 0x0001e20000100c00 */
[C---:B----4-:R-:W-:Y:S01]  /*1bf0*/  IADD3 R12, P0, R26.reuse, 0x32430, RZ ;  /* 0x000324301a0c7810 */ /* 0x050fe20007f1e0ff */
[----:B------:R-:W-:Y:S01]  /*1c00*/  UIADD3 UR4, UR6, UR4, URZ ;  /* 0x0000000406047290 */ /* 0x000fe2000fffe03f */
[----:B------:R-:W-:Y:S01]  /*1c10*/  IADD3 R2, P1, R26, 0x32440, RZ ;  /* 0x000324401a027810 */ /* 0x000fe20007f3e0ff */
[--C-:B------:R-:W-:Y:S01]  /*1c20*/  IMAD.X R15, RZ, RZ, R27.reuse, P3 ;  /* 0x000000ffff0f7224 */ /* 0x100fe200018e061b */
[----:B------:R1:W-:Y:S01]  /*1c30*/  STL.128 [R1+0x50], R4 ;  /* 0x0000500401007387 */ /* 0x0003e20000100c00 */
[--C-:B------:R-:W-:Y:S01]  /*1c40*/  IMAD.X R13, RZ, RZ, R27.reuse, P0 ;  /* 0x000000ffff0d7224 */ /* 0x100fe200000e061b */
[----:B------:R-:W-:Y:S01]  /*1c50*/  PLOP3.LUT P3, PT, PT, PT, UP1, 0x80, 0x0 ;  /* 0x000000000000781c */ /* 0x000fe20003f6f018 */
[----:B------:R-:W-:Y:S01]  /*1c60*/  IMAD.X R3, RZ, RZ, R27, P1 ;  /* 0x000000ffff037224 */ /* 0x000fe200008e061b */
[----:B------:R2:W-:Y:S01]  /*1c70*/  STL.128 [R1+0x290], RZ ;  /* 0x000290ff01007387 */ /* 0x0005e20000100c00 */
[----:B------:R-:W-:-:S02]  /*1c80*/  IADD3 R35, P0, R16, 0x230, RZ ;  /* 0x0000023010237810 */ /* 0x000fc40007f1e0ff */
[C---:B------:R-:W-:Y:S01]  /*1c90*/  IADD3 R34, P1, R16.reuse, 0x270, RZ ;  /* 0x0000027010227810 */ /* 0x040fe20007f3e0ff */
[----:B------:R2:W-:Y:S02]  /*1ca0*/  STL.64 [R1+0x8], R12 ;  /* 0x0000080c01007387 */ /* 0x0005e40000100a00 */
[----:B------:R-:W-:Y:S02]  /*1cb0*/  IMAD.X R44, RZ, RZ, R17, P0 ;  /* 0x000000ffff2c7224 */ /* 0x000fe400000e0611 */
[----:B0-----:R-:W-:Y:S01]  /*1cc0*/  IMAD.X R9, RZ, RZ, R27, P2 ;  /* 0x000000ffff097224 */ /* 0x001fe200010e061b */
[----:B------:R2:W-:Y:S01]  /*1cd0*/  STL.64 [R1+0x10], R2 ;  /* 0x0000100201007387 */ /* 0x0005e20000100a00 */
[----:B------:R-:W-:Y:S01]  /*1ce0*/  IADD3 R42, P2, R16, 0x38, RZ ;  /* 0x00000038102a7810 */ /* 0x000fe20007f5e0ff */
[----:B------:R-:W-:Y:S02]  /*1cf0*/  IMAD.X R43, RZ, RZ, R17, P1 ;  /* 0x000000ffff2b7224 */ /* 0x000fe400008e0611 */
[----:B-1----:R-:W-:Y:S01]  /*1d00*/  IMAD.MOV.U32 R4, RZ, RZ, R0 ;  /* 0x000000ffff047224 */ /* 0x002fe200078e0000 */
[----:B------:R2:W-:Y:S01]  /*1d10*/  STL.64 [R1+0x30], R2 ;  /* 0x0000300201007387 */ /* 0x0005e20000100a00 */
[----:B------:R-:W-:-:S02]  /*1d20*/  IMAD.MOV.U32 R5, RZ, RZ, R9 ;  /* 0x000000ffff057224 */ /* 0x000fc400078e0009 */
[----:B------:R-:W-:Y:S01]  /*1d30*/  IMAD.MOV.U32 R6, RZ, RZ, R14 ;  /* 0x000000ffff067224 */ /* 0x000fe200078e000e */
[----:B------:R2:W-:Y:S01]  /*1d40*/  STL.128 [R1+0x2a0], RZ ;  /* 0x0002a0ff01007387 */ /* 0x0005e20000100c00 */
[----:B------:R-:W-:Y:S02]  /*1d50*/  IMAD.MOV.U32 R7, RZ, RZ, R15 ;  /* 0x000000ffff077224 */ /* 0x000fe400078e000f */
[----:B------:R-:W-:Y:S01]  /*1d60*/  IMAD.X R57, RZ, RZ, R17, P2 ;  /* 0x000000ffff397224 */ /* 0x000fe200010e0611 */
[----:B------:R2:W-:Y:S04]  /*1d70*/  STL.128 [R1+0x2b0], RZ ;  /* 0x0002b0ff01007387 */ /* 0x0005e80000100c00 */
[----:B------:R2:W-:Y:S04]  /*1d80*/  STL.128 [R1+0x40], R4 ;  /* 0x0000400401007387 */ /* 0x0005e80000100c00 */
[----:B------:R2:W-:Y:S04]  /*1d90*/  STL.64 [R1+0x68], R6 ;  /* 0x0000680601007387 */ /* 0x0005e80000100a00 */
[----:B------:R2:W-:Y:S04]  /*1da0*/  STL.128 [R1+0x2c0], RZ ;  /* 0x0002c0ff01007387 */ /* 0x0005e80000100c00 */
        /* <DEDUP_REMOVED lines=26> */
[----:B------:R2:W-:Y:S04]  /*1f50*/  STL.64 [R1], RZ ;  /* 0x000000ff01007387 */ /* 0x0005e80000100a00 */
[----:B------:R2:W-:Y:S01]  /*1f60*/  STL.64 [R1+0x38], RZ ;  /* 0x000038ff01007387 */ /* 0x0005e20000100a00 */
        /* <DEDUP_REMOVED lines=11> */
.L_x_3211:
[----:B------:R-:W-:-:S11]  /*2020*/  UISETP.NE.AND UP1, UPT, UR5, 0x1, UPT ;  /* 0x000000010500788c */ /* 0x000fd6000bf25270 */
[----:B------:R-:W-:Y:S02]  /*2030*/  @UP1 ULDC.64 UR10, c[0x0][0xae0] ;  /* 0x0002b800000a1ab9 */ /* 0x000fe40000000a00 */
[----:B------:R-:W-:-:S04]  /*2040*/  UIMAD.WIDE.U32 UR6, UR8, UR10, URZ ;  /* 0x0000000a080672a5 */ /* 0x000fc8000f8e003f */
[----:B------:R-:W-:-:S12]  /*2050*/  @UP1 USHF.R.U32.HI UR8, URZ, UR11, UR7 ;  /* 0x0000000b3f081299 */ /* 0x000fd80008011607 */
.L_x_3212:
[----:B------:R-:W-:-:S04]  /*2060*/  UIMAD UR8, UR8, UR5, UR5 ;  /* 0x00000005080872a4 */ /* 0x000fc8000f8e0205 */
[----:B------:R-:W-:-:S04]  /*2070*/  UISETP.LT.AND UP1, UPT, UR4, UR8, UPT ;  /* 0x000000080400728c */ /* 0x000fc8000bf21270 */
[----:B------:R-:W-:-:S12]  /*2080*/  USEL UR4, UR4, UR8, UP1 ;  /* 0x0000000804047287 */ /* 0x000fd80008800000 */
.L_x_3210:
[----:B------:R-:W-:Y:S02]  /*2090*/  UIADD3 UR6, UR48, 0x5f, URZ ;  /* 0x0000005f30067890 */ /* 0x000fe4000fffe03f */
[----:B------:R-:W-:Y:S02]  /*20a0*/  UIADD3 UR8, UR4, 0x5f, URZ ;  /* 0x0000005f04087890 */ /* 0x000fe4000fffe03f */
[----:B------:R-:W-:Y:S02]  /*20b0*/  UIMAD.WIDE UR6, UR6, 0x2aaaaaab, URZ ;  /* 0x2aaaaaab060678a5 */ /* 0x000fe4000f8e023f */
[----:B------:R-:W-:Y:S01]  /*20c0*/  UIMAD.WIDE UR8, UR8, 0x2aaaaaab, URZ ;  /* 0x2aaaaaab080878a5 */ /* 0x000fe2000f8e023f */
[----:B------:R-:W-:Y:S01]  /*20d0*/  @UP0 ULDC UR10, c[0x0][0x44c] ;  /* 0x00011300000a0ab9 */ /* 0x000fe20000000800 */
[----:B------:R-:W-:Y:S02]  /*20e0*/  USHF.R.U32.HI UR4, URZ, 0x1f, UR7 ;  /* 0x0000001f3f047899 */ /* 0x000fe40008011607 */
[----:B------:R-:W-:-:S02]  /*20f0*/  UIMAD.WIDE.U32 UR10, UR39, UR10, URZ ;  /* 0x0000000a270a72a5 */ /* 0x000fc4000f8e003f */
[----:B------:R-:W-:Y:S01]  /*2100*/  USHF.R.U32.HI UR6, URZ, 0x1f, UR9 ;  /* 0x0000001f3f067899 */ /* 0x000fe20008011609 */
[----:B------:R-:W-:Y:S01]  /*2110*/  @UP0 ULDC UR13, c[0x0][0x450] ;  /* 0x00011400000d0ab9 */ /* 0x000fe20000000800 */
[----:B------:R-:W-:Y:S01]  /*2120*/  UMOV UR12, UR39 ;  /* 0x00000027000c7c82 */ /* 0x000fe20008000000 */
[----:B------:R-:W-:Y:S02]  /*2130*/  UIADD3 UR46, UR48, -UR47, URZ ;  /* 0x8000002f302e7290 */ /* 0x000fe4000fffe03f */
[----:B------:R-:W-:Y:S02]  /*2140*/  @UP0 USHF.R.U32.HI UR12, URZ, UR13, UR11 ;  /* 0x0000000d3f0c0299 */ /* 0x000fe4000801160b */
[----:B------:R-:W-:Y:S02]  /*2150*/  ULEA.HI.SX32 UR4, UR7, UR4, 0x1c ;  /* 0x0000000407047291 */ /* 0x000fe4000f8fe23f */
[----:B------:R-:W-:Y:S02]  /*2160*/  ULEA.HI.SX32 UR6, UR9, UR6, 0x1c ;  /* 0x0000000609067291 */ /* 0x000fe4000f8fe23f */
[----:B------:R-:W-:-:S02]  /*2170*/  UIADD3 UR7, UR46, UR12, URZ ;  /* 0x0000000c2e077290 */ /* 0x000fc4000fffe03f */
        /* <DEDUP_REMOVED lines=15> */
.L_x_3214:
[----:B------:R-:W-:-:S11]  /*2270*/  UISETP.NE.AND UP0, UPT, UR5, 0x1, UPT ;  /* 0x000000010500788c */ /* 0x000fd6000bf05270 */
[----:B------:R-:W-:Y:S02]  /*2280*/  @UP0 ULDC.64 UR12, c[0x0][0xae0] ;  /* 0x0002b800000c0ab9 */ /* 0x000fe40000000a00 */
[----:B------:R-:W-:-:S04]  /*2290*/  UIMAD.WIDE.U32 UR8, UR7, UR12, URZ ;  /* 0x0000000c070872a5 */ /* 0x000fc8000f8e003f */
[----:B------:R-:W-:-:S12]  /*22a0*/  @UP0 USHF.R.U32.HI UR7, URZ, UR13, UR9 ;  /* 0x0000000d3f070299 */ /* 0x000fd80008011609 */
.L_x_3215:
[----:B------:R-:W-:-:S04]  /*22b0*/  UIMAD UR5, UR7, UR5, URZ ;  /* 0x00000005070572a4 */ /* 0x000fc8000f8e023f */
[----:B------:R-:W-:-:S04]  /*22c0*/  UISETP.LT.AND UP0, UPT, UR10, UR5, UPT ;  /* 0x000000050a00728c */ /* 0x000fc8000bf01270 */
[----:B------:R-:W-:-:S12]  /*22d0*/  USEL UR10, UR10, UR5, !UP0 ;  /* 0x000000050a0a7287 */ /* 0x000fd8000c000000 */
.L_x_3213:
[----:B------:R-:W-:Y:S02]  /*22e0*/  UIMAD.WIDE UR4, UR10, 0x2aaaaaab, URZ ;  /* 0x2aaaaaab0a0478a5 */ /* 0x000fe4000f8e023f */
[----:B------:R-:W-:Y:S02]  /*22f0*/  ULOP3.LUT UR43, UR44, 0xff, URZ, 0xc0, !UPT ;  /* 0x000000ff2c2b7892 */ /* 0x000fe4000f8ec03f */
[----:B------:R-:W-:Y:S02]  /*2300*/  USHF.R.U32.HI UR4, URZ, 0x1f, UR5 ;  /* 0x0000001f3f047899 */ /* 0x000fe40008011605 */
[----:B------:R-:W-:Y:S02]  /*2310*/  USHF.R.U32.HI UR44, URZ, 0x10, UR44 ;  /* 0x000000103f2c7899 */ /* 0x000fe4000801162c */
[----:B------:R-:W-:-:S04]  /*2320*/  ULEA.HI.SX32 UR4, UR5, UR4, 0x1c ;  /* 0x0000000405047291 */ /* 0x000fc8000f8fe23f */
[----:B------:R-:W-:-:S04]  /*2330*/  UISETP.LT.AND UP0, UPT, URZ, UR4, UPT ;  /* 0x000000043f00728c */ /* 0x000fc8000bf01270 */
[----:B------:R-:W-:-:S03]  /*2340*/  USEL UR45, URZ, UR4, !UP0 ;  /* 0x000000043f2d7287 */ /* 0x000fc6000c000000 */
[----:B------:R-:W-:Y:S01]  /*2350*/  UMOV UR4, URZ ;  /* 0x0000003f00047c82 */ /* 0x000fe20008000000 */
[----:B------:R-:W-:-:S06]  /*2360*/  UISETP.GT.AND UP0, UPT, UR6, UR45, UPT ;  /* 0x0000002d0600728c */ /* 0x000fcc000bf04270 */
[----:B------:R-:W-:-:S13]  /*2370*/  PLOP3.LUT P0, PT, PT, PT, UP0, 0x80, 0x0 ;  /* 0x000000000000781c */ /* 0x000fda0003f0f008 */
[----:B------:R-:W-:Y:S05]  /*2380*/  @!P0 BRA `(.L_x_3216) ;  /* 0x0000000000948947 */ /* 0x000fea0003800000 */
[----:B------:R-:W-:Y:S01]  /*2390*/  UISETP.NE.AND UP0, UPT, UR44, URZ, UPT ;  /* 0x0000003f2c00728c */ /* 0x000fe2000bf05270 */
[----:B------:R-:W-:-:S03]  /*23a0*/  ULDC UR4, c[0x0][0xae8] ;  /* 0x0002ba0000047ab9 */ /* 0x000fc60000000800 */
[----:B------:R-:W-:-:S04]  /*23b0*/  USEL UR10, UR44, UR4, UP0 ;  /* 0x000000042c0a7287 */ /* 0x000fc80008000000 */
[----:B------:R-:W-:Y:S02]  /*23c0*/  UIADD3 UR4, UR10, -0x1, UR6 ;  /* 0xffffffff0a047890 */ /* 0x000fe4000fffe006 */
[----:B--2---:R-:W-:Y:S02]  /*23d0*/  IMAD.U32 R3, RZ, RZ, UR10 ;  /* 0x0000000aff037e24 */ /* 0x004fe4000f8e00ff */
[----:B------:R-:W-:-:S03]  /*23e0*/  UIADD3 UR7, -UR45, UR4, URZ ;  /* 0x000000042d077290 */ /* 0x000fc6000fffe13f */
[-C--:B------:R-:W-:Y:S01]  /*23f0*/  IABS R0, R3.reuse ;  /* 0x0000000300007213 */ /* 0x080fe20000000000 */
[----:B------:R-:W-:Y:S01]  /*2400*/  UMOV UR4, URZ ;  /* 0x0000003f00047c82 */ /* 0x000fe20008000000 */
[----:B------:R-:W-:Y:S01]  /*2410*/  IABS R5, R3 ;  /* 0x0000000300057213 */ /* 0x000fe20000000000 */
[----:B------:R-:W-:Y:S01]  /*2420*/  IMAD.U32 R4, RZ, RZ, UR7 ;  /* 0x00000007ff047e24 */ /* 0x000fe2000f8e00ff */
[----:B------:R-:W-:Y:S01]  /*2430*/  R2UR UR11, R0 ;  /* 0x00000000000b72ca */ /* 0x000fe200000e0000 */
[----:B------:R-:W-:-:S03]  /*2440*/  ULOP3.LUT UR7, UR7, UR10, URZ, 0x3c, !UPT ;  /* 0x0000000a07077292 */ /* 0x000fc6000f8e3c3f */
[----:B------:R-:W-:-:S05]  /*2450*/  IABS R4, R4 ;  /* 0x0000000400047213 */ /* 0x000fca0000000000 */
[----:B------:R-:W-:-:S04]  /*2460*/  IMAD.MOV.U32 R3, RZ, RZ, R4 ;  /* 0x000000ffff037224 */ /* 0x000fc800078e0004 */
[----:B------:R-:W0:Y:S01]  /*2470*/  I2F.RP R0, UR11 ;  /* 0x0000000b00007d06 */ /* 0x000e220008209400 */
[----:B------:R-:W-:-:S07]  /*2480*/  R2UR UR9, R3 ;  /* 0x00000000030972ca */ /* 0x000fce00000e0000 */
        /* <DEDUP_REMOVED lines=21> */
.L_x_3216:
[----:B------:R-:W-:Y:S01]  /*25e0*/  UIMAD UR45, UR43, UR4, UR45 ;  /* 0x000000042b2d72a4 */ /* 0x000fe2000f8e022d */
[----:B------:R-:W-:Y:S01]  /*25f0*/  IMAD.U32 R0, RZ, RZ, UR6 ;  /* 0x00000006ff007e24 */ /* 0x000fe2000f8e00ff */
[----:B------:R-:W-:Y:S01]  /*2600*/  PLOP3.LUT P0, PT, PT, PT, PT, 0x80, 0x0 ;  /* 0x000000000000781c */ /* 0x000fe20003f0f070 */
[----:B--2---:R-:W-:-:S05]  /*2610*/  IMAD.U32 R3, RZ, RZ, UR4 ;  /* 0x00000004ff037e24 */ /* 0x004fca000f8e00ff */
[----:B------:R-:W-:-:S04]  /*2620*/  VIADDMNMX R0, R3, UR45, R0, PT ;  /* 0x0000002d03007c46 */ /* 0x000fc8000b800100 */
[----:B------:R-:W-:-:S13]  /*2630*/  R2UR UR49, R0 ;  /* 0x00000000003172ca */ /* 0x000fda00000e0000 */
[----:B------:R-:W-:-:S06]  /*2640*/  UISETP.GT.AND UP0, UPT, UR49, UR45, UPT ;  /* 0x0000002d3100728c */ /* 0x000fcc000bf04270 */
[----:B------:R-:W-:-:S13]  /*2650*/  PLOP3.LUT P1, PT, PT, PT, UP0, 0x80, 0x0 ;  /* 0x000000000000781c */ /* 0x000fda0003f2f008 */
[----:B------:R-:W-:Y:S05]  /*2660*/  @!P1 BRA `(.L_x_3217) ;  /* 0x000001dc00ec9947 */ /* 0x000fea0003800000 */
[----:B------:R-:W2:Y:S01]  /*2670*/  LDL R2, [R1+0x4d4] ;  /* 0x0004d40001027983 */ /* 0x000ea20000100800 */
[----:B------:R-:W-:Y:S01]  /*2680*/  VIADD R8, R72, 0x400 ;  /* 0x0000040048087836 */ /* 0x000fe20000000000 */
[----:B------:R-:W-:Y:S01]  /*2690*/  IADD3 R32, P5, R16, 0xa8, RZ ;  /* 0x000000a810207810 */ /* 0x000fe20007fbe0ff */
[----:B------:R-:W-:Y:S01]  /*26a0*/  IMAD.MOV.U32 R4, RZ, RZ, 0x1 ;  /* 0x00000001ff047424 */ /* 0x000fe200078e00ff */
[----:B------:R-:W-:Y:S01]  /*26b0*/  STL.64 [R1+0x78], RZ ;  /* 0x000078ff01007387 */ /* 0x000fe20000100a00 */
[----:B------:R-:W-:Y:S01]  /*26c0*/  IMAD.MOV.U32 R5, RZ, RZ, RZ ;  /* 0x000000ffff057224 */ /* 0x000fe200078e00ff */
[----:B------:R-:W-:Y:S01]  /*26d0*/  SHF.R.U32.HI R8, RZ, 0x4, R8 ;  /* 0x00000004ff087819 */ /* 0x000fe20000011608 */
[----:B------:R-:W-:Y:S01]  /*26e0*/  IMAD.MOV.U32 R6, RZ, RZ, 0x1 ;  /* 0x00000001ff067424 */ /* 0x000fe200078e00ff */
[----:B------:R-:W-:Y:S01]  /*26f0*/  STL.128 [R1+0xb0], RZ ;  /* 0x0000b0ff01007387 */ /* 0x000fe20000100c00 */
[----:B------:R-:W-:Y:S01]  /*2700*/  IMAD.MOV.U32 R7, RZ, RZ, RZ ;  /* 0x000000ffff077224 */ /* 0x000fe200078e00ff */
[----:B------:R-:W-:Y:S01]  /*2710*/  LOP3.LUT R8, R8, 0x3fff, RZ, 0xc0, !PT ;  /* 0x00003fff08087812 */ /* 0x000fe200078ec0ff */
[----:B------:R-:W-:Y:S01]  /*2720*/  IMAD.MOV.U32 R10, RZ, RZ, 0x1 ;  /* 0x00000001ff0a7424 */ /* 0x000fe200078e00ff */
[----:B------:R-:W-:Y:S01]  /*2730*/  STL.128 [R1+0xc0], RZ ;  /* 0x0000c0ff01007387 */ /* 0x000fe20000100c00 */
[----:B------:R-:W-:Y:S01]  /*2740*/  IMAD.MOV.U32 R11, RZ, RZ, RZ ;  /* 0x000000ffff0b7224 */ /* 0x000fe200078e00ff */
[C---:B------:R-:W-:Y:S01]  /*2750*/  IADD3 R18, P6, R16.reuse, 0x78, RZ ;  /* 0x0000007810127810 */ /* 0x040fe20007fde0ff */
[----:B------:R-:W-:Y:S01]  /*2760*/  IMAD.X R33, RZ, RZ, R17, P5 ;  /* 0x000000ffff217224 */ /* 0x000fe200028e0611 */
[----:B------:R0:W-:Y:S01]  /*2770*/  STL.128 [R1+0x80], R4 ;  /* 0x0000800401007387 */ /* 0x0001e20000100c00 */
[----:B------:R-:W-:-:S02]  /*2780*/  IADD3 R41, P1, R16, 0x80, RZ ;  /* 0x0000008010297810 */ /* 0x000fc40007f3e0ff */
[C---:B------:R-:W-:Y:S01]  /*2790*/  IADD3 R40, P2, R16.reuse, 0x88, RZ ;  /* 0x0000008810287810 */ /* 0x040fe20007f5e0ff */
[----:B------:R-:W-:Y:S01]  /*27a0*/  STL.64 [R1+0x90], R10 ;  /* 0x0000900a01007387 */ /* 0x000fe20000100a00 */
[--C-:B------:R-:W-:Y:S01]  /*27b0*/  IMAD.X R19, RZ, RZ, R17.reuse, P6 ;  /* 0x000000ffff137224 */ /* 0x100fe200030e0611 */
[C---:B------:R-:W-:Y:S01]  /*27c0*/  IADD3 R39, P3, R16.reuse, 0x90, RZ ;  /* 0x0000009010277810 */ /* 0x040fe20007f7e0ff */
[--C-:B------:R-:W-:Y:S01]  /*27d0*/  IMAD.X R54, RZ, RZ, R17.reuse, P1 ;  /* 0x000000ffff367224 */ /* 0x100fe200008e0611 */
[----:B------:R-:W-:Y:S01]  /*27e0*/  STL.128 [R1+0xd0], RZ ;  /* 0x0000d0ff01007387 */ /* 0x000fe20000100c00 */
[--C-:B------:R-:W-:Y:S01]  /*27f0*/  IMAD.X R55, RZ, RZ, R17.reuse, P2 ;  /* 0x000000ffff377224 */ /* 0x100fe200010e0611 */
[C---:B------:R-:W-:Y:S01]  /*2800*/  IADD3 R38, P4, R16.reuse, 0x98, RZ ;  /* 0x0000009810267810 */ /* 0x040fe20007f9e0ff */
[----:B------:R-:W-:Y:S01]  /*2810*/  IMAD.X R52, RZ, RZ, R17, P3 ;  /* 0x000000ffff347224 */ /* 0x000fe200018e0611 */
[----:B------:R-:W-:Y:S01]  /*2820*/  STL.128 [R1+0xe0], RZ ;  /* 0x0000e0ff01007387 */ /* 0x000fe20000100c00 */
[----:B------:R-:W-:-:S02]  /*2830*/  IADD3 R37, P5, R16, 0xa0, RZ ;  /* 0x000000a010257810 */ /* 0x000fc40007fbe0ff */
[----:B------:R-:W-:Y:S01]  /*2840*/  IADD3 R36, P6, R16, 0xb0, RZ ;  /* 0x000000b010247810 */ /* 0x000fe20007fde0ff */
[----:B0-----:R-:W-:Y:S01]  /*2850*/  IMAD.MOV.U32 R5, RZ, RZ, 0x40000040 ;  /* 0x40000040ff057424 */ /* 0x001fe200078e00ff */
[C---:B------:R-:W-:Y:S01]  /*2860*/  LOP3.LUT R6, R8.reuse, 0x3000000, RZ, 0xfc, !PT ;  /* 0x0300000008067812 */ /* 0x040fe200078efcff */
[----:B------:R-:W-:Y:S01]  /*2870*/  IMAD.MOV.U32 R7, RZ, RZ, 0x40000040 ;  /* 0x40000040ff077424 */ /* 0x000fe200078e00ff */
[----:B------:R-:W-:Y:S01]  /*2880*/  LOP3.LUT R8, R8, 0x10000, RZ, 0xfc, !PT ;  /* 0x0001000008087812 */ /* 0x000fe200078efcff */
[----:B------:R-:W-:Y:S01]  /*2890*/  STL.128 [R1+0xf0], RZ ;  /* 0x0000f0ff01007387 */ /* 0x000fe20000100c00 */
[C---:B------:R-:W-:Y:S01]  /*28a0*/  IADD3 R48, P1, R16.reuse, 0x110, RZ ;  /* 0x0000011010307810 */ /* 0x040fe20007f3e0ff */
[--C-:B------:R-:W-:Y:S01]  /*28b0*/  IMAD.X R53, RZ, RZ, R17.reuse, P4 ;  /* 0x000000ffff357224 */ /* 0x100fe200020e0611 */
[----:B------:R-:W-:Y:S01]  /*28c0*/  IADD3 R46, P2, R16, 0x118, RZ ;  /* 0x00000118102e7810 */ /* 0x000fe20007f5e0ff */
[----:B------:R-:W-:Y:S01]  /*28d0*/  STL.128 [R1+0x100], RZ ;  /* 0x000100ff01007387 */ /* 0x000fe20000100c00 */
[----:B------:R-:W-:-:S02]  /*28e0*/  IMAD.X R50, RZ, RZ, R17, P5 ;  /* 0x000000ffff327224 */ /* 0x000fc400028e0611 */
[--C-:B------:R-:W-:Y:S02]  /*28f0*/  IMAD.X R51, RZ, RZ, R17.reuse, P6 ;  /* 0x000000ffff337224 */ /* 0x100fe400030e0611 */
[--C-:B------:R-:W-:Y:S02]  /*2900*/  IMAD.X R49, RZ, RZ, R17.reuse, P1 ;  /* 0x000000ffff317224 */ /* 0x100fe400008e0611 */
[----:B------:R-:W-:Y:S01]  /*2910*/  IMAD.X R47, RZ, RZ, R17, P2 ;  /* 0x000000ffff2f7224 */ /* 0x000fe200010e0611 */
[----:B--2---:R-:W0:Y:S02]  /*2920*/  SHFL.IDX PT, R0, R2, RZ, 0x1f ;  /* 0x00001fff02007589 */ /* 0x004e2400000e0000 */
[----:B0-----:R-:W-:-:S04]  /*2930*/  LEA.HI R2, R0, R0, RZ, 0x1 ;  /* 0x0000000000027211 */ /* 0x001fc800078f08ff */
[----:B------:R-:W-:Y:S01]  /*2940*/  LOP3.LUT R3, R2, 0x7fffe, RZ, 0xc0, !PT ;  /* 0x0007fffe02037812 */ /* 0x000fe200078ec0ff */
[----:B------:R-:W-:-:S04]  /*2950*/  VIADD R2, R72, 0x1c400 ;  /* 0x0001c40048027836 */ /* 0x000fc80000000000 */
[----:B------:R-:W-:Y:S01]  /*2960*/  IMAD.IADD R0, R0, 0x1, -R3 ;  /* 0x0000000100007824 */ /* 0x000fe200078e0a03 */
[----:B------:R-:W-:Y:S01]  /*2970*/  SHF.R.U32.HI R2, RZ, 0x4, R2 ;  /* 0x00000004ff027819 */ /* 0x000fe20000011602 */
[----:B------:R-:W-:-:S03]  /*2980*/  VIADD R3, R72, 0x18400 ;  /* 0x0001840048037836 */ /* 0x000fc60000000000 */
[----:B------:R-:W-:Y:S01]  /*2990*/  LOP3.LUT R2, R2, 0x3fff, RZ, 0xc0, !PT ;  /* 0x00003fff02027812 */ /* 0x000fe200078ec0ff */
[----:B------:R-:W-:Y:S01]  /*29a0*/  IMAD R0, R0, 0x2000, R3 ;  /* 0x0000200000007824 */ /* 0x000fe200078e0203 */
[----:B------:R-:W-:Y:S02]  /*29b0*/  LOP3.LUT P0, RZ, R3, 0x1bf, RZ, 0xc0, !PT ;  /* 0x000001bf03ff7812 */ /* 0x000fe4000780c0ff */
[----:B------:R-:W-:Y:S01]  /*29c0*/  LOP3.LUT R4, R2, 0x10000, RZ, 0xfc, !PT ;  /* 0x0001000002047812 */ /* 0x000fe200078efcff */
[----:B------:R-:W-:Y:S01]  /*29d0*/  VIADD R3, R0, 0xa000 ;  /* 0x0000a00000037836 */ /* 0x000fe20000000000 */
[----:B------:R-:W-:-:S03]  /*29e0*/  SHF.R.U32.HI R0, RZ, 0x4, R0 ;  /* 0x00000004ff007819 */ /* 0x000fc60000011600 */
[----:B------:R0:W-:Y:S01]  /*29f0*/  STL.128 [R1+0xa0], R4 ;  /* 0x0000a00401007387 */ /* 0x0001e20000100c00 */
[----:B------:R-:W-:Y:S02]  /*2a00*/  SHF.R.U32.HI R3, RZ, 0x4, R3 ;  /* 0x00000004ff037819 */ /* 0x000fe40000011603 */
[----:B------:R-:W-:Y:S02]  /*2a10*/  LOP3.LUT R0, R0, 0x3fff, RZ, 0xc0, !PT ;  /* 0x00003fff00007812 */ /* 0x000fe400078ec0ff */
[----:B------:R-:W-:Y:S02]  /*2a20*/  LOP3.LUT R3, R3, 0x3fff, RZ, 0xc0, !PT ;  /* 0x00003fff03037812 */ /* 0x000fe400078ec0ff */
[----:B------:R-:W-:Y:S02]  /*2a30*/  LOP3.LUT R2, R0, 0x10000, RZ, 0xfc, !PT ;  /* 0x0001000000027812 */ /* 0x000fe400078efcff */
[----:B------:R-:W-:Y:S01]  /*2a40*/  LOP3.LUT R0, R3, 0x10000, RZ, 0xfc, !PT ;  /* 0x0001000003007812 */ /* 0x000fe200078efcff */
[----:B------:R-:W-:-:S05]  /*2a50*/  IMAD.MOV.U32 R3, RZ, RZ, 0x40000040 ;  /* 0x40000040ff037424 */ /* 0x000fca00078e00ff */
[----:B------:R1:W-:Y:S01]  /*2a60*/  STL.64 [R1+0x98], R2 ;  /* 0x0000980201007387 */ /* 0x0003e20000100a00 */
[----:B0-----:R-:W-:Y:S02]  /*2a70*/  IMAD.MOV.U32 R6, RZ, RZ, R8 ;  /* 0x000000ffff067224 */ /* 0x001fe400078e0008 */
[----:B------:R-:W-:-:S05]  /*2a80*/  IMAD.MOV.U32 R4, RZ, RZ, R0 ;  /* 0x000000ffff047224 */ /* 0x000fca00078e0000 */
[----:B------:R1:W-:Y:S01]  /*2a90*/  STL.128 [R1+0x110], R4 ;  /* 0x0001100401007387 */ /* 0x0003e20000100c00 */
[----:B------:R-:W-:Y:S05]  /*2aa0*/  @!P0 BRA `(.L_x_3218) ;  /* 0x0000000000408947 */ /* 0x000fea0003800000 */
[----:B-1----:R-:W-:Y:S01]  /*2ab0*/  MOV R2, 0x0 ;  /* 0x0000000000027802 */ /* 0x002fe20000000f00 */
        /* <DEDUP_REMOVED lines=15> */
.L_x_3218:
[----:B------:R-:W2:Y:S01]  /*2bb0*/  LDL R45, [R1+0x224] ;  /* 0x00022400012d7983 */ /* 0x000ea20000100800 */
[----:B------:R-:W0:Y:S01]  /*2bc0*/  LDC.64 R10, c[0x0][0xad0] ;  /* 0x0002b400ff0a7b82 */ /* 0x000e220000000a00 */
[C---:B------:R-:W-:Y:S01]  /*2bd0*/  IADD3 R24, P0, R16.reuse, 0x120, RZ ;  /* 0x0000012010187810 */ /* 0x040fe20007f1e0ff */
[----:B------:R-:W-:Y:S01]  /*2be0*/  IMAD.U32 R13, RZ, RZ, UR48 ;  /* 0x00000030ff0d7e24 */ /* 0x000fe2000f8e00ff */
[----:B------:R-:W3:Y:S01]  /*2bf0*/  S2R R56, SR_TID.X ;  /* 0x0000000000387919 */ /* 0x000ee20000002100 */
[----:B------:R-:W-:Y:S01]  /*2c00*/  IMAD.U32 R12, RZ, RZ, UR47 ;  /* 0x0000002fff0c7e24 */ /* 0x000fe2000f8e00ff */
[----:B------:R-:W-:Y:S01]  /*2c10*/  BSSY B0, `(.L_x_3219) ;  /* 0x000001f000007945 */ /* 0x000fe20003800000 */
[--C-:B------:R-:W-:Y:S01]  /*2c20*/  IMAD.X R25, RZ, RZ, R17.reuse, P0 ;  /* 0x000000ffff197224 */ /* 0x100fe200000e0611 */
[----:B------:R-:W-:Y:S01]  /*2c30*/  IADD3 R20, P0, R16, 0x16c, RZ ;  /* 0x0000016c10147810 */ /* 0x000fe20007f1e0ff */
[----:B------:R-:W4:Y:S01]  /*2c40*/  LDC.64 R8, c[0x0][0xad8] ;  /* 0x0002b600ff087b82 */ /* 0x000f220000000a00 */
[----:B------:R-:W-:Y:S01]  /*2c50*/  IMAD.MOV.U32 R28, RZ, RZ, RZ ;  /* 0x000000ffff1c7224 */ /* 0x000fe200078e00ff */
[----:B------:R0:W-:Y:S02]  /*2c60*/  STL.64 [R1+0x130], R18 ;  /* 0x0001301201007387 */ /* 0x0001e40000100a00 */
[----:B------:R-:W-:-:S02]  /*2c70*/  IMAD.X R21, RZ, RZ, R17, P0 ;  /* 0x000000ffff157224 */ /* 0x000fc400000e0611 */
[----:B------:R0:W-:Y:S02]  /*2c80*/  STL.64 [R1+0x128], R24 ;  /* 0x0001281801007387 */ /* 0x0001e40000100a00 */
[----:B-1----:R-:W1:Y:S02]  /*2c90*/  LDC.64 R2, c[0x0][0xae0] ;  /* 0x0002b800ff027b82 */ /* 0x002e640000000a00 */
[----:B------:R0:W-:Y:S04]  /*2ca0*/  STL.64 [R1+0x170], R20 ;  /* 0x0001701401007387 */ /* 0x0001e80000100a00 */
[----:B------:R0:W-:Y:S02]  /*2cb0*/  STL.64 [R1+0x120], R178 ;  /* 0x000120b201007387 */ /* 0x0001e40000100a00 */
[----:B------:R-:W5:Y:S01]  /*2cc0*/  LDC R6, c[0x0][0x450] ;  /* 0x00011400ff067b82 */ /* 0x000f620000000800 */
[----:B0-----:R-:W-:Y:S01]  /*2cd0*/  IMAD.MOV.U32 R14, RZ, RZ, R11 ;  /* 0x000000ffff0e7224 */ /* 0x001fe200078e000b */
[----:B------:R0:W-:Y:S01]  /*2ce0*/  STL.U8 [R1+0x138], RZ ;  /* 0x000138ff01007387 */ /* 0x0001e20000100000 */
[----:B------:R-:W-:-:S05]  /*2cf0*/  IMAD.MOV.U32 R7, RZ, RZ, R10 ;  /* 0x000000ffff077224 */ /* 0x000fca00078e000a */
[----:B------:R-:W5:Y:S01]  /*2d00*/  LDC.64 R4, c[0x0][0x448] ;  /* 0x00011200ff047b82 */ /* 0x000f620000000a00 */
[----:B----4-:R-:W-:Y:S02]  /*2d10*/  IMAD.MOV.U32 R15, RZ, RZ, R8 ;  /* 0x000000ffff0f7224 */ /* 0x010fe400078e0008 */
[----:B------:R-:W-:Y:S02]  /*2d20*/  IMAD.MOV.U32 R29, RZ, RZ, R9 ;  /* 0x000000ffff1d7224 */ /* 0x000fe400078e0009 */
[----:B---3--:R-:W-:Y:S01]  /*2d30*/  VIADD R216, R56, 0xffffff80 ;  /* 0xffffff8038d87836 */ /* 0x008fe20000000000 */
[----:B------:R0:W-:Y:S01]  /*2d40*/  STL.128 [R1+0x140], R12 ;  /* 0x0001400c01007387 */ /* 0x0001e20000100c00 */
[----:B-1----:R-:W-:Y:S02]  /*2d50*/  IMAD.MOV.U32 R30, RZ, RZ, R2 ;  /* 0x000000ffff1e7224 */ /* 0x002fe400078e0002 */
[----:B------:R-:W-:Y:S01]  /*2d60*/  IMAD.MOV.U32 R31, RZ, RZ, R3 ;  /* 0x000000ffff1f7224 */ /* 0x000fe200078e0003 */
[----:B------:R0:W-:Y:S04]  /*2d70*/  STL [R1+0x13c], R216 ;  /* 0x00013cd801007387 */ /* 0x0001e80000100800 */
[----:B------:R0:W-:Y:S04]  /*2d80*/  STL.128 [R1+0x150], R28 ;  /* 0x0001501c01007387 */ /* 0x0001e80000100c00 */
[----:B-----5:R0:W-:Y:S01]  /*2d90*/  STL.128 [R1+0x160], R4 ;  /* 0x0001600401007387 */ /* 0x0201e20000100c00 */
[----:B--2---:R-:W-:-:S04]  /*2da0*/  LEA.HI R0, R45, R45, RZ, 0x1 ;  /* 0x0000002d2d007211 */ /* 0x004fc800078f08ff */
[----:B------:R-:W-:-:S05]  /*2db0*/  LOP3.LUT R0, R0, 0xfffffffe, RZ, 0xc0, !PT ;  /* 0xfffffffe00007812 */ /* 0x000fca00078ec0ff */
[----:B------:R-:W-:-:S05]  /*2dc0*/  IMAD.IADD R0, R45, 0x1, -R0 ;  /* 0x000000012d007824 */ /* 0x000fca00078e0a00 */
[----:B------:R-:W-:-:S04]  /*2dd0*/  SHF.L.U32 R11, R0, 0x1f, RZ ;  /* 0x0000001f000b7819 */ /* 0x000fc800000006ff */
[----:B------:R-:W1:Y:S02]  /*2de0*/  SYNCS.PHASECHK.TRANS64.TRYWAIT P0, [R72+URZ+0x32400], R11 ;  /* 0x0324000b480075a7 */ /* 0x000e64000800017f */
[----:B01----:R-:W-:Y:S05]  /*2df0*/  @!P0 BRA `(.L_x_3220) ;  /* 0x000002a000688947 */ /* 0x003fea0003800000 */
.L_x_3471:
[----:B------:R-:W-:Y:S05]  /*2e00*/  BSYNC B0 ;  /* 0x0000000000007941 */ /* 0x000fea0003800000 */
.L_x_3219:
[----:B------:R-:W2:Y:S04]  /*2e10*/  LDL R7, [R1+0x4cc] ;  /* 0x0004cc0001077983 */ /* 0x000ea80000100800 */
[----:B------:R-:W3:Y:S04]  /*2e20*/  LDL R0, [R1+0x4d0] ;  /* 0x0004d00001007983 */ /* 0x000ee80000100800 */
[----:B------:R-:W4:Y:S04]  /*2e30*/  LDL.64 R30, [R1+0x4c0] ;  /* 0x0004c000011e7983 */ /* 0x000f280000100a00 */
[----:B------:R-:W4:Y:S04]  /*2e40*/  LDL R28, [R1+0x1c] ;  /* 0x00001c00011c7983 */ /* 0x000f280000100800 */
[----:B0-----:R0:W5:Y:S01]  /*2e50*/  LDL.64 R10, [R1+0x218] ;  /* 0x00021800010a7983 */ /* 0x0011620000100a00 */
[C---:B------:R-:W-:Y:S01]  /*2e60*/  IADD3 R14, P0, R16.reuse, 0x138, RZ ;  /* 0x00000138100e7810 */ /* 0x040fe20007f1e0ff */
[----:B------:R-:W-:Y:S01]  /*2e70*/  IMAD.MOV.U32 R12, RZ, RZ, R41 ;  /* 0x000000ffff0c7224 */ /* 0x000fe200078e0029 */
[----:B------:R-:W-:Y:S01]  /*2e80*/  IADD3 R18, P1, R16, 0x170, RZ ;  /* 0x0000017010127810 */ /* 0x000fe20007f3e0ff */
[----:B------:R-:W-:Y:S01]  /*2e90*/  IMAD.MOV.U32 R13, RZ, RZ, R54 ;  /* 0x000000ffff0d7224 */ /* 0x000fe200078e0036 */
[----:B------:R-:W1:Y:S01]  /*2ea0*/  S2R R29, SR_TID.X ;  /* 0x00000000001d7919 */ /* 0x000e620000002100 */
[--C-:B------:R-:W-:Y:S01]  /*2eb0*/  IMAD.X R15, RZ, RZ, R17.reuse, P0 ;  /* 0x000000ffff0f7224 */ /* 0x100fe200000e0611 */
[----:B------:R-:W-:Y:S05]  /*2ec0*/  WARPSYNC.ALL ;  /* 0x0000000000007948 */ /* 0x000fea0003800000 */
[----:B------:R0:W-:Y:S01]  /*2ed0*/  STL.128 [R1+0x180], R12 ;  /* 0x0001800c01007387 */ /* 0x0001e20000100c00 */
[----:B------:R-:W-:Y:S01]  /*2ee0*/  IMAD.X R19, RZ, RZ, R17, P1 ;  /* 0x000000ffff137224 */ /* 0x000fe200008e0611 */
[----:B------:R-:W-:Y:S01]  /*2ef0*/  BSSY B0, `(.L_x_3221) ;  /* 0x0000032000007945 */ /* 0x000fe20003800000 */
[----:B------:R-:W-:Y:S01]  /*2f00*/  IMAD.MOV.U32 R24, RZ, RZ, R37 ;  /* 0x000000ffff187224 */ /* 0x000fe200078e0025 */
[----:B------:R-:W-:Y:S01]  /*2f10*/  STL.64 [R1+0x210], R32 ;  /* 0x0002102001007387 */ /* 0x000fe20000100a00 */
[----:B------:R-:W-:-:S05]  /*2f20*/  IMAD.MOV.U32 R25, RZ, RZ, R50 ;  /* 0x000000ffff197224 */ /* 0x000fca00078e0032 */
[----:B------:R-:W-:Y:S01]  /*2f30*/  STL.128 [R1+0x1a0], R24 ;  /* 0x0001a01801007387 */ /* 0x000fe20000100c00 */
[----:B0-----:R-:W-:Y:S02]  /*2f40*/  IMAD.MOV.U32 R14, RZ, RZ, R42 ;  /* 0x000000ffff0e7224 */ /* 0x001fe400078e002a */
[----:B------:R-:W-:Y:S01]  /*2f50*/  IMAD.MOV.U32 R15, RZ, RZ, R57 ;  /* 0x000000ffff0f7224 */ /* 0x000fe200078e0039 */
[----:B-1----:R-:W-:Y:S01]  /*2f60*/  SHF.R.U32.HI R29, RZ, 0x7, R29 ;  /* 0x00000007ff1d7819 */ /* 0x002fe2000001161d */
[----:B--2---:R-:W-:Y:S02]  /*2f70*/  IMAD.MOV.U32 R13, RZ, RZ, R7 ;  /* 0x000000ffff0d7224 */ /* 0x004fe400078e0007 */
[----:B---3--:R-:W-:Y:S01]  /*2f80*/  IMAD.MOV.U32 R12, RZ, RZ, R0 ;  /* 0x000000ffff0c7224 */ /* 0x008fe200078e0000 */
[C---:B------:R-:W-:Y:S01]  /*2f90*/  IADD3 R0, P0, R16.reuse, 0x260, RZ ;  /* 0x0000026010007810 */ /* 0x040fe20007f1e0ff */
[----:B----4-:R-:W-:Y:S04]  /*2fa0*/  STL.64 [R1+0x178], R30 ;  /* 0x0001781e01007387 */ /* 0x010fe80000100a00 */
[--C-:B------:R-:W-:Y:S01]  /*2fb0*/  IMAD.X R7, RZ, RZ, R17.reuse, P0 ;  /* 0x000000ffff077224 */ /* 0x100fe200000e0611 */
[----:B------:R-:W-:Y:S01]  /*2fc0*/  IADD3 R20, P0, R16, 0x128, RZ ;  /* 0x0000012810147810 */ /* 0x000fe20007f1e0ff */
[----:B------:R0:W-:Y:S04]  /*2fd0*/  STL.128 [R1+0x1b0], R12 ;  /* 0x0001b00c01007387 */ /* 0x0001e80000100c00 */
[----:B------:R-:W-:-:S02]  /*2fe0*/  IMAD.X R21, RZ, RZ, R17, P0 ;  /* 0x000000ffff157224 */ /* 0x000fc400000e0611 */
[----:B0-----:R-:W-:Y:S02]  /*2ff0*/  IMAD.MOV.U32 R12, RZ, RZ, R39 ;  /* 0x000000ffff0c7224 */ /* 0x001fe400078e0027 */
[----:B------:R-:W-:Y:S02]  /*3000*/  IMAD.MOV.U32 R13, RZ, RZ, R52 ;  /* 0x000000ffff0d7224 */ /* 0x000fe400078e0034 */
[----:B------:R-:W-:Y:S02]  /*3010*/  IMAD.MOV.U32 R14, RZ, RZ, R48 ;  /* 0x000000ffff0e7224 */ /* 0x000fe400078e0030 */
[----:B------:R-:W-:-:S05]  /*3020*/  IMAD.MOV.U32 R15, RZ, RZ, R49 ;  /* 0x000000ffff0f7224 */ /* 0x000fca00078e0031 */
[----:B------:R0:W-:Y:S02]  /*3030*/  STL.128 [R1+0x1c0], R12 ;  /* 0x0001c00c01007387 */ /* 0x0001e40000100c00 */
[----:B0-----:R-:W-:Y:S02]  /*3040*/  IMAD.MOV.U32 R12, RZ, RZ, R46 ;  /* 0x000000ffff0c7224 */ /* 0x001fe400078e002e */
[----:B------:R-:W-:Y:S02]  /*3050*/  IMAD.MOV.U32 R13, RZ, RZ, R47 ;  /* 0x000000ffff0d7224 */ /* 0x000fe400078e002f */
[----:B------:R-:W-:Y:S01]  /*3060*/  IMAD.MOV.U32 R14, RZ, RZ, R0 ;  /* 0x000000ffff0e7224 */ /* 0x000fe200078e0000 */
[----:B------:R-:W-:Y:S01]  /*3070*/  LOP3.LUT R0, R28, 0x1, RZ, 0xfc, !PT ;  /* 0x000000011c007812 */ /* 0x000fe200078efcff */
[----:B------:R-:W-:Y:S02]  /*3080*/  IMAD.MOV.U32 R15, RZ, RZ, R7 ;  /* 0x000000ffff0f7224 */ /* 0x000fe400078e0007 */
[----:B------:R-:W-:-:S05]  /*3090*/  VIADD R7, R29, 0x8 ;  /* 0x000000081d077836 */ /* 0x000fca0000000000 */
[----:B------:R0:W-:Y:S01]  /*30a0*/  BAR.SYNC.DEFER_BLOCKING R7, 0x100 ;  /* 0x000400070000751d */ /* 0x0001e20000010000 */
[----:B------:R-:W-:-:S05]  /*30b0*/  ISETP.NE.AND P1, PT, R0, 0x3, PT ;  /* 0x000000030000780c */ /* 0x000fca0003f25270 */
[----:B------:R1:W-:Y:S02]  /*30c0*/  STL.128 [R1+0x1d0], R12 ;  /* 0x0001d00c01007387 */ /* 0x0003e40000100c00 */
[----:B-1----:R-:W-:Y:S02]  /*30d0*/  IMAD.MOV.U32 R14, RZ, RZ, R35 ;  /* 0x000000ffff0e7224 */ /* 0x002fe400078e0023 */
[----:B------:R-:W-:Y:S02]  /*30e0*/  IMAD.MOV.U32 R15, RZ, RZ, R44 ;  /* 0x000000ffff0f7224 */ /* 0x000fe400078e002c */
[----:B------:R-:W-:Y:S02]  /*30f0*/  IMAD.MOV.U32 R12, RZ, RZ, R18 ;  /* 0x000000ffff0c7224 */ /* 0x000fe400078e0012 */
[----:B------:R-:W-:Y:S02]  /*3100*/  IMAD.MOV.U32 R13, RZ, RZ, R19 ;  /* 0x000000ffff0d7224 */ /* 0x000fe400078e0013 */
[----:B------:R-:W-:-:S02]  /*3110*/  IMAD.MOV.U32 R18, RZ, RZ, R38 ;  /* 0x000000ffff127224 */ /* 0x000fc400078e0026 */
[----:B------:R-:W-:Y:S01]  /*3120*/  IMAD.MOV.U32 R19, RZ, RZ, R53 ;  /* 0x000000ffff137224 */ /* 0x000fe200078e0035 */
[----:B------:R1:W-:Y:S04]  /*3130*/  STL.128 [R1+0x1e0], R12 ;  /* 0x0001e00c01007387 */ /* 0x0003e80000100c00 */
[----:B------:R-:W-:Y:S01]  /*3140*/  STL.128 [R1+0x190], R16 ;  /* 0x0001901001007387 */ /* 0x000fe20000100c00 */
[----:B-1----:R-:W-:Y:S02]  /*3150*/  IMAD.MOV.U32 R14, RZ, RZ, R34 ;  /* 0x000000ffff0e7224 */ /* 0x002fe400078e0022 */
[----:B------:R-:W-:Y:S02]  /*3160*/  IMAD.MOV.U32 R15, RZ, RZ, R43 ;  /* 0x000000ffff0f7224 */ /* 0x000fe400078e002b */
[----:B------:R-:W-:-:S02]  /*3170*/  IMAD.MOV.U32 R12, RZ, RZ, R20 ;  /* 0x000000ffff0c7224 */ /* 0x000fc400078e0014 */
[----:B------:R-:W-:-:S05]  /*3180*/  IMAD.MOV.U32 R13, RZ, RZ, R21 ;  /* 0x000000ffff0d7224 */ /* 0x000fca00078e0015 */
[----:B------:R1:W-:Y:S02]  /*3190*/  STL.128 [R1+0x1f0], R12 ;  /* 0x0001f00c01007387 */ /* 0x0003e40000100c00 */
[----:B-1----:R-:W-:Y:S02]  /*31a0*/  IMAD.MOV.U32 R12, RZ, RZ, R40 ;  /* 0x000000ffff0c7224 */ /* 0x002fe400078e0028 */
[----:B------:R-:W-:Y:S02]  /*31b0*/  IMAD.MOV.U32 R13, RZ, RZ, R55 ;  /* 0x000000ffff0d7224 */ /* 0x000fe400078e0037 */
[----:B------:R-:W-:Y:S02]  /*31c0*/  IMAD.MOV.U32 R14, RZ, RZ, R36 ;  /* 0x000000ffff0e7224 */ /* 0x000fe400078e0024 */
[----:B------:R-:W-:-:S05]  /*31d0*/  IMAD.MOV.U32 R15, RZ, RZ, R51 ;  /* 0x000000ffff0f7224 */ /* 0x000fca00078e0033 */
[----:B------:R0:W-:Y:S01]  /*31e0*/  STL.128 [R1+0x200], R12 ;  /* 0x0002000c01007387 */ /* 0x0001e20000100c00 */
[----:B------:R-:W-:Y:S05]  /*31f0*/  @!P1 BRA `(.L_x_3222) ;  /* 0x0000000000049947 */ /* 0x000fea0003800000 */
[----:B------:R-:W-:Y:S01]  /*3200*/  BPT.TRAP 0x1 ;  /* 0x000000040000795c */ /* 0x000fe20000300000 */
.L_x_3222:
[----:B------:R-:W-:Y:S05]  /*3210*/  BSYNC B0 ;  /* 0x0000000000007941 */ /* 0x000fea0003800000 */
.L_x_3221:
[----:B0-----:R-:W2:Y:S01]  /*3220*/  LDL.64 R12, [R1+0x8] ;  /* 0x00000800010c7983 */ /* 0x001ea20000100a00 */
[----:B-----5:R-:W-:Y:S01]  /*3230*/  SHF.L.U32 R11, R11, 0x1f, RZ ;  /* 0x0000001f0b0b7819 */ /* 0x020fe200000006ff */
[----:B------:R-:W-:Y:S01]  /*3240*/  BSSY B0, `(.L_x_3223) ;  /* 0x0000006000007945 */ /* 0x000fe20003800000 */
[----:B--2---:R-:W-:-:S05]  /*3250*/  MOV R13, R12 ;  /* 0x0000000c000d7202 */ /* 0x004fca0000000f00 */
[----:B------:R-:W-:-:S04]  /*3260*/  IMAD R10, R10, 0x8, R13 ;  /* 0x000000080a0a7824 */ /* 0x000fc800078e020d */
[----:B------:R0:W1:Y:S01]  /*3270*/  SYNCS.PHASECHK.TRANS64.TRYWAIT P0, [R10+URZ], R11 ;  /* 0x0000000b0a0075a7 */ /* 0x000062000800017f */
[----:B------:R-:W-:Y:S05]  /*3280*/  @!P1 BRA `(.L_x_3224) ;  /* 0x0000000000049947 */ /* 0x000fea0003800000 */
[----:B------:R-:W-:Y:S01]  /*3290*/  BPT.TRAP 0x1 ;  /* 0x000000040000795c */ /* 0x000fe20000300000 */
.L_x_3224:
[----:B------:R-:W-:Y:S05]  /*32a0*/  BSYNC B0 ;  /* 0x0000000000007941 */ /* 0x000fea0003800000 */
.L_x_3223:
[----:B------:R-:W-:Y:S04]  /*32b0*/  BSSY B0, `(.L_x_3225) ;  /* 0x0000004000007945 */ /* 0x000fe80003800000 */
[----:B-1----:R-:W-:Y:S05]  /*32c0*/  @P0 BRA `(.L_x_3226) ;  /* 0x0000000000080947 */ /* 0x002fea0003800000 */
[----:B------:R-:W1:Y:S02]  /*32d0*/  SYNCS.PHASECHK.TRANS64.TRYWAIT P0, [R10+URZ], R11 ;  /* 0x0000000b0a0075a7 */ /* 0x000e64000800017f */
[----:B-1----:R-:W-:Y:S05]  /*32e0*/  @!P0 BRA `(.L_x_3227) ;  /* 0x0000029c00408947 */ /* 0x002fea0003800000 */
.L_x_3226:
[----:B------:R-:W-:Y:S05]  /*32f0*/  BSYNC B0 ;  /* 0x0000000000007941 */ /* 0x000fea0003800000 */
.L_x_3225:
        /* <DEDUP_REMOVED lines=58> */
.L_x_3472:
[----:B------:R-:W-:Y:S05]  /*36a0*/  BSYNC B0 ;  /* 0x0000000000007941 */ /* 0x000fea0003800000 */
.L_x_3228:
[----:B------:R-:W2:Y:S04]  /*36b0*/  LDL R12, [R1+0x54] ;  /* 0x00005400010c7983 */ /* 0x000ea80000100800 */
[----:B0-----:R0:W5:Y:S01]  /*36c0*/  LDL.64 R10, [R1+0x218] ;  /* 0x00021800010a7983 */ /* 0x0011620000100a00 */
[----:B------:R-:W-:Y:S01]  /*36d0*/  BSSY B0, `(.L_x_3230) ;  /* 0x0000005000007945 */ /* 0x000fe20003800000 */
[----:B--2---:R-:W-:-:S04]  /*36e0*/  LOP3.LUT R12, R12, 0x1, RZ, 0xfc, !PT ;  /* 0x000000010c0c7812 */ /* 0x004fc800078efcff */
[----:B------:R-:W-:-:S13]  /*36f0*/  ISETP.NE.AND P1, PT, R12, 0x3, PT ;  /* 0x000000030c00780c */ /* 0x000fda0003f25270 */
[----:B0-----:R-:W-:Y:S05]  /*3700*/  @!P1 BRA `(.L_x_3231) ;  /* 0x0000000000049947 */ /* 0x001fea0003800000 */
[----:B------:R-:W-:Y:S01]  /*3710*/  BPT.TRAP 0x1 ;  /* 0x000000040000795c */ /* 0x000fe20000300000 */
.L_x_3231:
[----:B------:R-:W-:Y:S05]  /*3720*/  BSYNC B0 ;  /* 0x0000000000007941 */ /* 0x000fea0003800000 */
.L_x_3230:
        /* <DEDUP_REMOVED lines=8> */
.L_x_3233:
[----:B------:R-:W-:Y:S05]  /*37b0*/  BSYNC B0 ;  /* 0x0000000000007941 */ /* 0x000fea0003800000 */
.L_x_3232:
[----:B------:R-:W-:Y:S04]  /*37c0*/  BSSY B0, `(.L_x_3234) ;  /* 0x0000004000007945 */ /* 0x000fe80003800000 */
[----:B-1----:R-:W-:Y:S05]  /*37d0*/  @P0 BRA `(.L_x_3235) ;  /* 0x0000000000080947 */ /* 0x002fea0003800000 */
[----:B------:R-:W1:Y:S02]  /*37e0*/  SYNCS.PHASECHK.TRANS64.TRYWAIT P0, [R10+URZ], R11 ;  /* 0x0000000b0a0075a7 */ /* 0x000e64000800017f */
[----:B-1----:R-:W-:Y:S05]  /*37f0*/  @!P0 BRA `(.L_x_3236) ;  /* 0x0000029800248947 */ /* 0x002fea0003800000 */
.L_x_3235:
[----:B------:R-:W-:Y:S05]  /*3800*/  BSYNC B0 ;  /* 0x0000000000007941 */ /* 0x000fea0003800000 */
.L_x_3234:
        /* <DEDUP_REMOVED lines=9> */
[----:B------:R-:W5:Y:S04]  /*38a0*/  LDL.64 R74, [R1+0x110] ;  /* 0x00011000014a7983 */ /* 0x000f680000100a00 */
[----:B------:R-:W5:Y:S01]  /*38b0*/  LDL.64 R76, [R1+0x110] ;  /* 0x00011000014c7983 */ /* 0x000f620000100a00 */
[----:B--2---:R-:W-:Y:S01]  /*38c0*/  IMAD R10, R73, 0xc00, R10 ;  /* 0x00000c00490a7824 */ /* 0x004fe200078e020a */
[----:B------:R-:W-:-:S02]  /*38d0*/  R2UR UR7, R11 ;  /* 0x000000000b0772ca */ /* 0x000fc400000e0000 */
[----:B---3--:R-:W-:Y:S02]  /*38e0*/  ISETP.NE.U32.AND P0, PT, R72, RZ, PT ;  /* 0x000000ff4800720c */ /* 0x008fe40003f05070 */
[----:B------:R-:W-:Y:S02]  /*38f0*/  R2UR UR6, R10 ;  /* 0x000000000a0672ca */ /* 0x000fe400000e0000 */
[----:B----4-:R-:W-:Y:S02]  /*3900*/  R2UR UR4, R20 ;  /* 0x00000000140472ca */ /* 0x010fe400000e0000 */
[----:B------:R-:W-:Y:S02]  /*3910*/  R2UR UR5, R21 ;  /* 0x00000000150572ca */ /* 0x000fe400000e0000 */
[----:B------:R-:W2:Y:S05]  /*3920*/  LDL.64 R20, [R1+0x110] ;  /* 0x0001100001147983 */ /* 0x000eaa0000100a00 */
        /* <DEDUP_REMOVED lines=53> */
[----:B------:R-:W3:Y:S01]  /*3c80*/  LDL.64 R72, [R1+0x110] ;  /* 0x0001100001487983 */ /* 0x000ee20000100a00 */
[----:B----4-:R-:W-:Y:S01]  /*3c90*/  VIADD R14, R14, 0x404 ;  /* 0x000004040e0e7836 */ /* 0x010fe20000000000 */
[----:B------:R-:W-:Y:S02]  /*3ca0*/  WARPGROUP.DEPBAR.LE gsb0, 0x0 ;  /* 0x00008000000079c5 */ /* 0x000fe40000010000 */
[----:B------:R-:W-:-:S08]  /*3cb0*/  WARPGROUP.ARRIVE ;  /* 0x00000000000079c5 */ /* 0x000fd00000000000 */
[----:B------:R-:W-:Y:S01]  /*3cc0*/  HGMMA.64x96x16.F32.BF16 R24, gdesc[UR4], R24, gsb0 ;  /* 0x01600000041879f0 */ /* 0x000fe20008001818 */
[----:B------:R-:W-:Y:S02]  /*3cd0*/  VIADD R12, R10, 0x304 ;  /* 0x000003040a0c7836 */ /* 0x000fe40000000000 */
[----:B------:R-:W-:Y:S01]  /*3ce0*/  IMAD.MOV.U32 R13, RZ, RZ, R11 ;  /* 0x000000ffff0d7224 */ /* 0x000fe200078e000b */
[----:B------:R-:W-:Y:S02]  /*3cf0*/  R2UR UR4, R14 ;  /* 0x000000000e0472ca */ /* 0x000fe400000e0000 */
[----:B------:R-:W-:Y:S02]  /*3d00*/  R2UR UR6, R12 ;  /* 0x000000000c0672ca */ /* 0x000fe400000e0000 */
[----:B------:R-:W-:Y:S02]  /*3d10*/  R2UR UR7, R13 ;  /* 0x000000000d0772ca */ /* 0x000fe400000e0000 */
[----:B------:R-:W-:Y:S01]  /*3d20*/  R2UR UR5, R15 ;  /* 0x000000000f0572ca */ /* 0x000fe200000e0000 */
[----:B-----5:R-:W-:-:S02]  /*3d30*/  VIADD R18, R18, 0x406 ;  /* 0x0000040612127836 */ /* 0x020fc40000000000 */
        /* <DEDUP_REMOVED lines=9> */
[----:B--2---:R-:W-:Y:S02]  /*3dd0*/  VIADD R20, R20, 0x800 ;  /* 0x0000080014147836 */ /* 0x004fe40000000000 */
[----:B------:R-:W-:-:S02]  /*3de0*/  VIADD R12, R10, 0x600 ;  /* 0x000006000a0c7836 */ /* 0x000fc40000000000 */
[----:B------:R-:W-:Y:S01]  /*3df0*/  IMAD.MOV.U32 R13, RZ, RZ, R11 ;  /* 0x000000ffff0d7224 */ /* 0x000fe200078e000b */
[----:B------:R-:W-:Y:S02]  /*3e00*/  WARPGROUP.DEPBAR.LE gsb0, 0x0 ;  /* 0x00008000000079c5 */ /* 0x000fe40000010000 */
[----:B------:R-:W-:-:S06]  /*3e10*/  WARPGROUP.ARRIVE ;  /* 0x00000000000079c5 */ /* 0x000fcc0000000000 */
[----:B------:R-:W-:Y:S01]  /*3e20*/  HGMMA.64x96x16.F32.BF16 R24, gdesc[UR4], R24, gsb0 ;  /* 0x01600000041879f0 */ /* 0x000fe20008001818 */
[----:B------:R-:W-:Y:S02]  /*3e30*/  R2UR UR6, R12 ;  /* 0x000000000c0672ca */ /* 0x000fe400000e0000 */
[----:B------:R-:W-:Y:S02]  /*3e40*/  R2UR UR7, R13 ;  /* 0x000000000d0772ca */ /* 0x000fe400000e0000 */
[----:B------:R-:W-:Y:S01]  /*3e50*/  R2UR UR4, R20 ;  /* 0x00000000140472ca */ /* 0x000fe200000e0000 */
[----:B------:R-:W2:Y:S01]  /*3e60*/  LDL.64 R12, [R1+0x110] ;  /* 0x00011000010c7983 */ /* 0x000ea20000100a00 */
[----:B------:R-:W-:Y:S01]  /*3e70*/  R2UR UR5, R21 ;  /* 0x00000000150572ca */ /* 0x000fe200000e0000 */
[----:B---3--:R-:W-:Y:S02]  /*3e80*/  VIADD R72, R72, 0x802 ;  /* 0x0000080248487836 */ /* 0x008fe40000000000 */
        /* <DEDUP_REMOVED lines=8> */
[----:B------:R-:W3:Y:S01]  /*3f10*/  LDL.64 R14, [R1+0x110] ;  /* 0x00011000010e7983 */ /* 0x000ee20000100a00 */
[----:B------:R-:W-:Y:S01]  /*3f20*/  R2UR UR5, R73 ;  /* 0x00000000490572ca */ /* 0x000fe200000e0000 */
[----:B------:R-:W-:Y:S02]  /*3f30*/  VIADD R74, R74, 0x804 ;  /* 0x000008044a4a7836 */ /* 0x000fe40000000000 */
[----:B------:R-:W-:Y:S01]  /*3f40*/  VIADD R18, R10, 0x604 ;  /* 0x000006040a127836 */ /* 0x000fe20000000000 */
[----:B------:R-:W4:Y:S01]  /*3f50*/  LDL.64 R72, [R1+0x110] ;  /* 0x0001100001487983 */ /* 0x000f220000100a00 */
[----:B------:R-:W-:Y:S01]  /*3f60*/  IMAD.MOV.U32 R19, RZ, RZ, R11 ;  /* 0x000000ffff137224 */ /* 0x000fe200078e000b */
[----:B------:R-:W-:-:S02]  /*3f70*/  WARPGROUP.DEPBAR.LE gsb0, 0x0 ;  /* 0x00008000000079c5 */ /* 0x000fc40000010000 */
[----:B------:R-:W-:-:S06]  /*3f80*/  WARPGROUP.ARRIVE ;  /* 0x00000000000079c5 */ /* 0x000fcc0000000000 */
[----:B------:R-:W-:Y:S01]  /*3f90*/  HGMMA.64x96x16.F32.BF16 R24, gdesc[UR4], R24, gsb0 ;  /* 0x01600000041879f0 */ /* 0x000fe20008001818 */
[----:B------:R-:W-:Y:S02]  /*3fa0*/  R2UR UR6, R18 ;  /* 0x00000000120672ca */ /* 0x000fe400000e0000 */
[----:B------:R-:W-:Y:S02]  /*3fb0*/  R2UR UR7, R19 ;  /* 0x00000000130772ca */ /* 0x000fe400000e0000 */
[----:B------:R-:W-:Y:S01]  /*3fc0*/  R2UR UR4, R74 ;  /* 0x000000004a0472ca */ /* 0x000fe200000e0000 */
[----:B------:R-:W5:Y:S01]  /*3fd0*/  LDL.64 R18, [R1+0x110] ;  /* 0x0001100001127983 */ /* 0x000f620000100a00 */
        /* <DEDUP_REMOVED lines=21> */
[----:B------:R-:W0:Y:S01]  /*4130*/  S2R R78, SR_TID.X ;  /* 0x00000000004e7919 */ /* 0x000e220000002100 */
[----:B---3--:R-:W-:Y:S02]  /*4140*/  VIADD R14, R14, 0xc02 ;  /* 0x00000c020e0e7836 */ /* 0x008fe40000000000 */
[----:B------:R-:W-:-:S02]  /*4150*/  VIADD R12, R10, 0x902 ;  /* 0x000009020a0c7836 */ /* 0x000fc40000000000 */
[----:B------:R-:W-:Y:S01]  /*4160*/  IMAD.MOV.U32 R13, RZ, RZ, R11 ;  /* 0x000000ffff0d7224 */ /* 0x000fe200078e000b */
[----:B------:R-:W-:Y:S02]  /*4170*/  WARPGROUP.DEPBAR.LE gsb0, 0x0 ;  /* 0x00008000000079c5 */ /* 0x000fe40000010000 */
[----:B------:R-:W-:-:S06]  /*4180*/  WARPGROUP.ARRIVE ;  /* 0x00000000000079c5 */ /* 0x000fcc0000000000 */
[----:B------:R-:W-:Y:S01]  /*4190*/  HGMMA.64x96x16.F32.BF16 R24, gdesc[UR4], R24, gsb0 ;  /* 0x01600000041879f0 */ /* 0x000fe20008001818 */
[----:B0-----:R-:W-:-:S04]  /*41a0*/  LOP3.LUT R78, R78, 0x7f, RZ, 0xc0, !PT ;  /* 0x0000007f4e4e7812 */ /* 0x001fc800078ec0ff */
[----:B------:R-:W-:Y:S02]  /*41b0*/  ISETP.NE.AND P0, PT, R78, RZ, PT ;  /* 0x000000ff4e00720c */ /* 0x000fe40003f05270 */
[----:B------:R-:W-:-:S11]  /*41c0*/  R2UR UR6, R12 ;  /* 0x000000000c0672ca */ /* 0x000fd600000e0000 */
        /* <DEDUP_REMOVED lines=8> */
[----:B-----5:R-:W-:Y:S02]  /*4250*/  VIADD R18, R18, 0xc04 ;  /* 0x00000c0412127836 */ /* 0x020fe40000000000 */
        /* <DEDUP_REMOVED lines=10> */
[----:B----4-:R-:W-:Y:S01]  /*4300*/  VIADD R72, R72, 0xc06 ;  /* 0x00000c0648487836 */ /* 0x010fe20000000000 */
[----:B------:R-:W-:Y:S02]  /*4310*/  R2UR UR6, R10 ;  /* 0x000000000a0672ca */ /* 0x000fe400000e0000 */
[----:B------:R-:W-:Y:S02]  /*4320*/  R2UR UR7, R11 ;  /* 0x000000000b0772ca */ /* 0x000fe400000e0000 */
[----:B------:R-:W-:Y:S02]  /*4330*/  R2UR UR4, R72 ;  /* 0x00000000480472ca */ /* 0x000fe400000e0000 */
[----:B------:R-:W-:Y:S01]  /*4340*/  R2UR UR5, R73 ;  /* 0x00000000490572ca */ /* 0x000fe200000e0000 */
[----:B------:R-:W0:Y:S01]  /*4350*/  S2R R78, SR_TID.X ;  /* 0x00000000004e7919 */ /* 0x000e220000002100 */
[----:B------:R-:W-:Y:S01]  /*4360*/  STL [R1+0x90], R0 ;  /* 0x0000900001007387 */ /* 0x000fe20000100800 */
[----:B------:R-:W-:-:S02]  /*4370*/  WARPGROUP.DEPBAR.LE gsb0, 0x0 ;  /* 0x00008000000079c5 */ /* 0x000fc40000010000 */
[----:B------:R-:W-:-:S08]  /*4380*/  WARPGROUP.ARRIVE ;  /* 0x00000000000079c5 */ /* 0x000fd00000000000 */
[----:B------:R-:W-:Y:S01]  /*4390*/  HGMMA.64x96x16.F32.BF16 R24, gdesc[UR4], R24, gsb0 ;  /* 0x01600000041879f0 */ /* 0x000fe20008001818 */
[----:B--2---:R-:W-:Y:S01]  /*43a0*/  @!P0 MOV R21, R20 ;  /* 0x0000001400158202 */ /* 0x004fe20000000f00 */
[----:B------:R-:W-:Y:S04]  /*43b0*/  STL [R1+0x90], R0 ;  /* 0x0000900001007387 */ /* 0x000fe80000100800 */
[----:B------:R-:W-:Y:S01]  /*43c0*/  STL [R1+0x90], R0 ;  /* 0x0000900001007387 */ /* 0x000fe20000100800 */
[----:B---3--:R-:W-:-:S03]  /*43d0*/  @!P0 IMAD R76, R76, 0x8, R21 ;  /* 0x000000084c4c8824 */ /* 0x008fc600078e0215 */
[----:B------:R-:W-:Y:S01]  /*43e0*/  STL [R1+0x90], R0 ;  /* 0x0000900001007387 */ /* 0x000fe20000100800 */
[----:B0-----:R-:W-:-:S03]  /*43f0*/  SHF.R.U32.HI R77, RZ, 0x7, R78 ;  /* 0x00000007ff4d7819 */ /* 0x001fc6000001164e */
[----:B------:R-:W-:Y:S04]  /*4400*/  STL [R1+0x90], R0 ;  /* 0x0000900001007387 */ /* 0x000fe80000100800 */
[----:B------:R-:W-:Y:S04]  /*4410*/  STL [R1+0x90], R0 ;  /* 0x0000900001007387 */ /* 0x000fe80000100800 */
[----:B------:R-:W-:Y:S01]  /*4420*/  STL [R1+0x90], R0 ;  /* 0x0000900001007387 */ /* 0x000fe20000100800 */
[----:B------:R-:W-:-:S03]  /*4430*/  IADD3 R18, -R77, 0xb, RZ ;  /* 0x0000000b4d127810 */ /* 0x000fc60007ffe1ff */
        /* <DEDUP_REMOVED lines=13> */
[----:B------:R-:W2:Y:S04]  /*4510*/  LDL R78, [R1+0x13c] ;  /* 0x00013c00014e7983 */ /* 0x000ea80000100800 */
[----:B------:R-:W3:Y:S04]  /*4520*/  LDL R77, [R1+0x70] ;  /* 0x00007000014d7983 */ /* 0x000ee80000100800 */
[----:B-1----:R-:W4:Y:S04]  /*4530*/  LDL.64 R10, [R1+0x170] ;  /* 0x00017000010a7983 */ /* 0x002f280000100a00 */
[----:B------:R-:W5:Y:S04]  /*4540*/  LDL R76, [R1+0x168] ;  /* 0x00016800014c7983 */ /* 0x000f680000100800 */
[----:B------:R-:W5:Y:S04]  /*4550*/  LDL.128 R12, [R1+0x140] ;  /* 0x00014000010c7983 */ /* 0x000f680000100c00 */
[----:B------:R-:W2:Y:S04]  /*4560*/  LDL.128 R72, [R1+0x150] ;  /* 0x0001500001487983 */ /* 0x000ea80000100c00 */
[----:B----4-:R-:W4:Y:S04]  /*4570*/  LD.E R21, desc[UR40][R10.64] ;  /* 0x000000280a157980 */ /* 0x010f28000c101900 */
[----:B------:R-:W5:Y:S01]  /*4580*/  LDL.64 R10, [R1+0x160] ;  /* 0x00016000010a7983 */ /* 0x000f620000100a00 */
[----:B--2---:R-:W-:Y:S01]  /*4590*/  ISETP.GE.AND P2, PT, R73, 0x1, PT ;  /* 0x000000014900780c */ /* 0x004fe20003f46270 */
[----:B------:R-:W-:-:S02]  /*45a0*/  UMOV UR4, 0xffffffa0 ;  /* 0xffffffa000047882 */ /* 0x000fc40000000000 */
[----:B------:R-:W-:Y:S01]  /*45b0*/  UIMAD UR4, UR49, UR4, 0x60 ;  /* 0x00000060310474a4 */ /* 0x000fe2000f8e0204 */
[----:B------:R-:W-:Y:S05]  /*45c0*/  BSSY B0, `(.L_x_3237) ;  /* 0x00000a3000007945 */ /* 0x000fea0003800000 */
[----:B------:R-:W-:Y:S02]  /*45d0*/  VIADD R72, R72, UR4 ;  /* 0x0000000448487c36 */ /* 0x000fe40008000000 */
[-C--:B----4-:R-:W-:Y:S01]  /*45e0*/  FMUL.FTZ R20, R27, R21.reuse ;  /* 0x000000151b147220 */ /* 0x090fe20000410000 */
[----:B------:R-:W-:Y:S01]  /*45f0*/  SHF.R.S32.HI R27, RZ, 0x1f, R78 ;  /* 0x0000001fff1b7819 */ /* 0x000fe2000001144e */
[-C--:B------:R-:W-:Y:S01]  /*4600*/  FMUL.FTZ R19, R24, R21.reuse ;  /* 0x0000001518137220 */ /* 0x080fe20000410000 */
[-C--:B------:R-:W-:Y:S01]  /*4610*/  FMUL.FTZ R24, R25, R21.reuse ;  /* 0x0000001519187220 */ /* 0x080fe20000410000 */
[-C--:B------:R-:W-:Y:S01]  /*4620*/  FMUL.FTZ R25, R28, R21.reuse ;  /* 0x000000151c197220 */ /* 0x080fe20000410000 */
[----:B------:R-:W-:Y:S01]  /*4630*/  LEA.HI R28, R27, R78, RZ, 0x7 ;  /* 0x0000004e1b1c7211 */ /* 0x000fe200078f38ff */
[----:B------:R-:W-:-:S03]  /*4640*/  FMUL.FTZ R92, R29, R21 ;  /* 0x000000151d5c7220 */ /* 0x000fc60000410000 */
[----:B------:R-:W-:Y:S01]  /*4650*/  LOP3.LUT R29, R28, 0xffffff80, RZ, 0xc0, !PT ;  /* 0xffffff801c1d7812 */ /* 0x000fe200078ec0ff */
[----:B------:R-:W-:-:S04]  /*4660*/  FMUL.FTZ R141, R30, R21 ;  /* 0x000000151e8d7220 */ /* 0x000fc80000410000 */
[----:B------:R-:W-:Y:S02]  /*4670*/  IMAD.IADD R29, R78, 0x1, -R29 ;  /* 0x000000014e1d7824 */ /* 0x000fe400078e0a1d */
[----:B------:R-:W-:-:S03]  /*4680*/  FMUL.FTZ R98, R32, R21 ;  /* 0x0000001520627220 */ /* 0x000fc60000410000 */
[----:B------:R-:W-:Y:S01]  /*4690*/  SHF.R.S32.HI R30, RZ, 0x1f, R29 ;  /* 0x0000001fff1e7819 */ /* 0x000fe2000001141d */
[----:B------:R-:W-:-:S03]  /*46a0*/  FMUL.FTZ R96, R36, R21 ;  /* 0x0000001524607220 */ /* 0x000fc60000410000 */
[----:B------:R-:W-:Y:S01]  /*46b0*/  LEA.HI R32, R30, R29, RZ, 0x2 ;  /* 0x0000001d1e207211 */ /* 0x000fe200078f10ff */
[-C--:B------:R-:W-:Y:S01]  /*46c0*/  FMUL.FTZ R139, R34, R21.reuse ;  /* 0x00000015228b7220 */ /* 0x080fe20000410000 */
[-C--:B------:R-:W-:Y:S01]  /*46d0*/  FMUL.FTZ R133, R43, R21.reuse ;  /* 0x000000152b857220 */ /* 0x080fe20000410000 */
[----:B------:R-:W-:Y:S02]  /*46e0*/  LEA.HI R36, R27, R78, RZ, 0x2 ;  /* 0x0000004e1b247211 */ /* 0x000fe400078f10ff */
[--C-:B------:R-:W-:Y:S02]  /*46f0*/  SHF.R.S32.HI R34, RZ, 0x2, R32.reuse ;  /* 0x00000002ff227819 */ /* 0x100fe40000011420 */
[----:B------:R-:W-:Y:S01]  /*4700*/  SHF.R.S32.HI R43, RZ, 0x1f, R32 ;  /* 0x0000001fff2b7819 */ /* 0x000fe20000011420 */
[----:B------:R-:W-:Y:S01]  /*4710*/  FMUL.FTZ R88, R49, R21 ;  /* 0x0000001531587220 */ /* 0x000fe20000410000 */
[----:B------:R-:W-:Y:S02]  /*4720*/  LOP3.LUT R49, R36, 0xfffffffc, RZ, 0xc0, !PT ;  /* 0xfffffffc24317812 */ /* 0x000fe400078ec0ff */
[----:B------:R-:W-:-:S02]  /*4730*/  LEA.HI R36, R43, R34, RZ, 0x3 ;  /* 0x000000222b247211 */ /* 0x000fc400078f18ff */
[----:B------:R-:W-:Y:S01]  /*4740*/  SHF.R.S32.HI R43, RZ, 0x7, R28 ;  /* 0x00000007ff2b7819 */ /* 0x000fe2000001141c */
[----:B------:R-:W-:Y:S01]  /*4750*/  FMUL.FTZ R137, R38, R21 ;  /* 0x0000001526897220 */ /* 0x000fe20000410000 */
[----:B------:R-:W-:Y:S01]  /*4760*/  LEA.HI R30, R30, R29, RZ, 0x5 ;  /* 0x0000001d1e1e7211 */ /* 0x000fe200078f28ff */
[----:B------:R-:W-:Y:S01]  /*4770*/  IMAD.IADD R38, R78, 0x1, -R49 ;  /* 0x000000014e267824 */ /* 0x000fe200078e0a31 */
[----:B------:R-:W-:Y:S02]  /*4780*/  LOP3.LUT R49, R36, 0xfffffff8, RZ, 0xc0, !PT ;  /* 0xfffffff824317812 */ /* 0x000fe400078ec0ff */
[----:B------:R-:W-:Y:S02]  /*4790*/  LEA.HI R28, R28, R43, RZ, 0x1 ;  /* 0x0000002b1c1c7211 */ /* 0x000fe400078f08ff */
[----:B------:R-:W-:Y:S01]  /*47a0*/  SHF.R.S32.HI R30, RZ, 0x5, R30 ;  /* 0x00000005ff1e7819 */ /* 0x000fe2000001141e */
[----:B------:R-:W-:Y:S01]  /*47b0*/  IMAD.IADD R49, R34, 0x1, -R49 ;  /* 0x0000000122317824 */ /* 0x000fe200078e0a31 */
[----:B------:R-:W-:-:S02]  /*47c0*/  LOP3.LUT R28, R28, 0x3fffffe, RZ, 0xc0, !PT ;  /* 0x03fffffe1c1c7812 */ /* 0x000fc400078ec0ff */
[----:B------:R-:W-:Y:S01]  /*47d0*/  LEA.HI R34, R38, R38, RZ, 0x1 ;  /* 0x0000002626227211 */ /* 0x000fe200078f08ff */
[----:B---3--:R-:W-:Y:S01]  /*47e0*/  IMAD R30, R77, 0x8, R30 ;  /* 0x000000084d1e7824 */ /* 0x008fe200078e021e */
[----:B-----5:R-:W-:Y:S01]  /*47f0*/  ISETP.NE.AND P1, PT, R10, 0x1, PT ;  /* 0x000000010a00780c */ /* 0x020fe20003f25270 */
        /* <DEDUP_REMOVED lines=8> */
[----:B------:R-:W-:Y:S01]  /*4880*/  IMAD.U32 R34, RZ, RZ, UR49 ;  /* 0x00000031ff227e24 */ /* 0x000fe2000f8e00ff */
[----:B------:R-:W-:Y:S01]  /*4890*/  LOP3.LUT R32, R32, 0x7ffffffc, RZ, 0xc0, !PT ;  /* 0x7ffffffc20207812 */ /* 0x000fe200078ec0ff */
[-C--:B------:R-:W-:Y:S02]  /*48a0*/  FMUL.FTZ R150, R33, R21.reuse ;  /* 0x0000001521967220 */ /* 0x080fe40000410000 */
[----:B------:R-:W1:Y:S01]  /*48b0*/  SHFL.IDX PT, R38, R30, RZ, 0x1c1f ;  /* 0x001c1fff1e267589 */ /* 0x000e6200000e0000 */
[----:B------:R-:W-:Y:S02]  /*48c0*/  IMAD R34, R34, -0x60, R13 ;  /* 0xffffffa022227824 */ /* 0x000fe400078e020d */
[-C--:B------:R-:W-:Y:S01]  /*48d0*/  FMUL.FTZ R33, R35, R21.reuse ;  /* 0x0000001523217220 */ /* 0x080fe20000410000 */
        /* <DEDUP_REMOVED lines=34> */
[----:B------:R-:W-:Y:S02]  /*4b00*/  VIADD R29, R34, 0x61 ;  /* 0x00000061221d7836 */ /* 0x000fe40000000000 */
[----:B------:R-:W-:Y:S01]  /*4b10*/  FMUL.FTZ R21, R71, R21 ;  /* 0x0000001547157220 */ /* 0x000fe20000410000 */
[----:B------:R-:W0:Y:S01]  /*4b20*/  MUFU.TANH R19, R19 ;  /* 0x0000001300137308 */ /* 0x000e220000002400 */
[----:B------:R-:W-:Y:S02]  /*4b30*/  IMAD R43, R32, -0x2, R29 ;  /* 0xfffffffe202b7824 */ /* 0x000fe400078e021d */
[----:B------:R-:W-:Y:S02]  /*4b40*/  VIADD R29, R34, 0x60 ;  /* 0x00000060221d7836 */ /* 0x000fe40000000000 */
[----:B------:R-:W-:-:S03]  /*4b50*/  IMAD.IADD R34, R43, 0x1, -R12 ;  /* 0x000000012b227824 */ /* 0x000fc600078e0a0c */
[----:B------:R-:W2:Y:S01]  /*4b60*/  MUFU.TANH R24, R24 ;  /* 0x0000001800187308 */ /* 0x000ea20000002400 */
[----:B------:R-:W-:-:S07]  /*4b70*/  LOP3.LUT R43, RZ, R14, RZ, 0x33, !PT ;  /* 0x0000000eff2b7212 */ /* 0x000fce00078e33ff */
[----:B------:R-:W3:Y:S01]  /*4b80*/  MUFU.TANH R18, R18 ;  /* 0x0000001200127308 */ /* 0x000ee20000002400 */
[----:B------:R-:W-:-:S07]  /*4b90*/  IMAD R36, R32, -0x2, R29 ;  /* 0xfffffffe20247824 */ /* 0x000fce00078e021d */
[----:B------:R-:W4:Y:S01]  /*4ba0*/  MUFU.TANH R20, R20 ;  /* 0x0000001400147308 */ /* 0x000f220000002400 */
        /* <DEDUP_REMOVED lines=43> */
[----:B------:R-:W0:Y:S08]  /*4e60*/  MUFU.TANH R11, R11 ;  /* 0x0000000b000b7308 */ /* 0x000e300000002400 */
[----:B------:R-:W0:Y:S01]  /*4e70*/  MUFU.TANH R21, R21 ;  /* 0x0000001500157308 */ /* 0x000e220000002400 */
[----:B------:R-:W-:-:S02]  /*4e80*/  IMAD.U32 R51, RZ, RZ, UR4 ;  /* 0x00000004ff337e24 */ /* 0x000fc4000f8e00ff */
[----:B------:R-:W-:Y:S01]  /*4e90*/  IMAD.IADD R43, R34, 0x1, R43 ;  /* 0x00000001222b7824 */ /* 0x000fe200078e022b */
[----:B-1----:R-:W-:Y:S01]  /*4ea0*/  VIADDMNMX R14, R38, R49, R36, PT ;  /* 0x00000031260e7246 */ /* 0x002fe20003800124 */
[----:B------:R-:W-:Y:S02]  /*4eb0*/  IMAD R34, R32, -0x2, R51 ;  /* 0xfffffffe20227824 */ /* 0x000fe400078e0233 */
        /* <DEDUP_REMOVED lines=12> */
.L_x_3240:
[----:B------:R-:W-:-:S13]  /*4f80*/  ISETP.NE.AND P1, PT, R73, 0x1, PT ;  /* 0x000000014900780c */ /* 0x000fda0003f25270 */
[----:B------:R-:W-:-:S05]  /*4f90*/  @P1 IMAD.HI.U32 R32, R29, R74, RZ ;  /* 0x0000004a1d201227 */ /* 0x000fca00078e00ff */
[----:B------:R-:W-:-:S07]  /*4fa0*/  @P1 SHF.R.U32.HI R29, RZ, R75, R32 ;  /* 0x0000004bff1d1219 */ /* 0x000fce0000011620 */
.L_x_3241:
[----:B------:R-:W-:Y:S05]  /*4fb0*/  BSYNC B1 ;  /* 0x0000000000017941 */ /* 0x000fea0003800000 */
.L_x_3239:
[----:B------:R-:W-:-:S05]  /*4fc0*/  IMAD R32, R29, R73, R34 ;  /* 0x000000491d207224 */ /* 0x000fca00078e0222 */
[----:B------:R-:W-:Y:S02]  /*4fd0*/  VIMNMX R15, R15, R32, !PT ;  /* 0x000000200f0f7248 */ /* 0x000fe40007fe0100 */
[----:B------:R-:W-:-:S07]  /*4fe0*/  VIADDMNMX R14, R32, R73, R14, PT ;  /* 0x00000049200e7246 */ /* 0x000fce000380010e */
.L_x_3238:
[----:B------:R-:W-:Y:S05]  /*4ff0*/  BSYNC B0 ;  /* 0x0000000000007941 */ /* 0x000fea0003800000 */
.L_x_3237:
        /* <DEDUP_REMOVED lines=13> */
[----:B0-----:R-:W-:-:S02]  /*50d0*/  FSEL R92, R92, -INF , !P3 ;  /* 0xff8000005c5c7808 */ /* 0x001fc40005800000 */
[C---:B------:R-:W-:Y:S02]  /*50e0*/  ISETP.LT.OR P4, PT, R14.reuse, 0x9, P4 ;  /* 0x000000090e00780c */ /* 0x040fe40002781670 */
        /* <DEDUP_REMOVED lines=116> */
.L_x_3245:
[----:B------:R-:W-:-:S13]  /*5830*/  ISETP.NE.AND P6, PT, R73, 0x1, PT ;  /* 0x000000014900780c */ /* 0x000fda0003fc5270 */
[----:B------:R-:W-:-:S05]  /*5840*/  @P6 IMAD.HI.U32 R74, R12, R74, RZ ;  /* 0x0000004a0c4a6227 */ /* 0x000fca00078e00ff */
[----:B------:R-:W-:-:S07]  /*5850*/  @P6 SHF.R.U32.HI R12, RZ, R75, R74 ;  /* 0x0000004bff0c6219 */ /* 0x000fce000001164a */
.L_x_3246:
[----:B------:R-:W-:Y:S05]  /*5860*/  BSYNC B1 ;  /* 0x0000000000017941 */ /* 0x000fea0003800000 */
.L_x_3244:
[----:B------:R-:W-:-:S05]  /*5870*/  IMAD R12, R12, R73, R34 ;  /* 0x000000490c0c7224 */ /* 0x000fca00078e0222 */
[----:B------:R-:W-:Y:S02]  /*5880*/  VIADDMNMX R14, R12, R73, R14, PT ;  /* 0x000000490c0e7246 */ /* 0x000fe4000380010e */
[----:B------:R-:W-:-:S07]  /*5890*/  VIMNMX R15, R15, R12, !PT ;  /* 0x0000000c0f0f7248 */ /* 0x000fce0007fe0100 */
.L_x_3243:
[----:B------:R-:W-:Y:S05]  /*58a0*/  BSYNC B0 ;  /* 0x0000000000007941 */ /* 0x000fea0003800000 */
.L_x_3242:
[----:B------:R-:W-:Y:S01]  /*58b0*/  ISETP.GT.AND P1, PT, R15, 0x1, !P1 ;  /* 0x000000010f00780c */ /* 0x000fe20004f24270 */
[----:B------:R-:W2:Y:S01]  /*58c0*/  LDL R34, [R1+0x2c4] ;  /* 0x0002c40001227983 */ /* 0x000ea20000100800 */
[----:B------:R-:W-:Y:S02]  /*58d0*/  ISETP.NE.AND P6, PT, R29, RZ, PT ;  /* 0x000000ff1d00720c */ /* 0x000fe40003fc5270 */
[----:B------:R-:W-:Y:S01]  /*58e0*/  ISETP.LT.OR P1, PT, R14, 0x2, P1 ;  /* 0x000000020e00780c */ /* 0x000fe20000f21670 */
[----:B------:R-:W3:Y:S01]  /*58f0*/  LDL R36, [R1+0x2b4] ;  /* 0x0002b40001247983 */ /* 0x000ee20000100800 */
[----:B------:R-:W-:Y:S02]  /*5900*/  ISETP.GT.AND P2, PT, R15, 0x8, !P2 ;  /* 0x000000080f00780c */ /* 0x000fe40005744270 */
[----:B------:R-:W-:Y:S01]  /*5910*/  FSEL R29, R20, -INF , !P1 ;  /* 0xff800000141d7808 */ /* 0x000fe20004800000 */
[----:B------:R-:W4:Y:S01]  /*5920*/  LDL R43, [R1+0x218] ;  /* 0x00021800012b7983 */ /* 0x000f220000100800 */
[----:B------:R-:W-:-:S02]  /*5930*/  ISETP.NE.AND P1, PT, R32, RZ, PT ;  /* 0x000000ff2000720c */ /* 0x000fc40003f25270 */
[C---:B------:R-:W-:Y:S01]  /*5940*/  ISETP.LT.OR P2, PT, R14.reuse, 0x9, P2 ;  /* 0x000000090e00780c */ /* 0x040fe20001741670 */
[----:B------:R-:W5:Y:S01]  /*5950*/  LDL R32, [R1+0x270] ;  /* 0x0002700001207983 */ /* 0x000f620000100800 */
[----:B------:R-:W-:Y:S02]  /*5960*/  ISETP.GT.AND P1, PT, R15, 0x9, !P1 ;  /* 0x000000090f00780c */ /* 0x000fe40004f24270 */
[----:B------:R-:W-:Y:S01]  /*5970*/  FSEL R141, R141, -INF , !P2 ;  /* 0xff8000008d8d7808 */ /* 0x000fe20005000000 */
[----:B------:R-:W4:Y:S01]  /*5980*/  LDL R30, [R1+0x2a8] ;  /* 0x0002a800011e7983 */ /* 0x000f220000100800 */
[----:B------:R-:W-:Y:S02]  /*5990*/  ISETP.LT.OR P1, PT, R14, 0xa, P1 ;  /* 0x0000000a0e00780c */ /* 0x000fe40000f21670 */
[----:B------:R-:W-:Y:S01]  /*59a0*/  ISETP.NE.AND P2, PT, R40, RZ, PT ;  /* 0x000000ff2800720c */ /* 0x000fe20003f45270 */
[----:B------:R-:W4:Y:S01]  /*59b0*/  LDL R60, [R1+0x274] ;  /* 0x00027400013c7983 */ /* 0x000f220000100800 */
[----:B------:R-:W-:-:S02]  /*59c0*/  FSEL R31, R31, -INF , !P1 ;  /* 0xff8000001f1f7808 */ /* 0x000fc40004800000 */
[----:B------:R-:W-:Y:S01]  /*59d0*/  ISETP.NE.AND P1, PT, R25, RZ, PT ;  /* 0x000000ff1900720c */ /* 0x000fe20003f25270 */
[----:B------:R-:W4:Y:S01]  /*59e0*/  LDL R62, [R1+0x278] ;  /* 0x00027800013e7983 */ /* 0x000f220000100800 */
[----:B------:R-:W-:Y:S02]  /*59f0*/  FMNMX.FTZ R13, R152, R130, !PT ;  /* 0x00000082980d7209 */ /* 0x000fe40007810000 */
[----:B------:R-:W-:Y:S01]  /*5a00*/  ISETP.GT.AND P1, PT, R15, 0x10, !P1 ;  /* 0x000000100f00780c */ /* 0x000fe20004f24270 */
[----:B------:R-:W4:Y:S01]  /*5a10*/  LDL R64, [R1+0x27c] ;  /* 0x00027c0001407983 */ /* 0x000f220000100800 */
[----:B------:R-:W-:Y:S02]  /*5a20*/  FMNMX.FTZ R13, R100, R13, !PT ;  /* 0x0000000d640d7209 */ /* 0x000fe40007810000 */
[----:B------:R-:W-:Y:S01]  /*5a30*/  ISETP.LT.OR P1, PT, R14, 0x11, P1 ;  /* 0x000000110e00780c */ /* 0x000fe20000f21670 */
[----:B------:R-:W4:Y:S01]  /*5a40*/  LDL R40, [R1+0x280] ;  /* 0x0002800001287983 */ /* 0x000f220000100800 */
[----:B------:R-:W-:-:S02]  /*5a50*/  FMNMX.FTZ R13, R92, R13, !PT ;  /* 0x0000000d5c0d7209 */ /* 0x000fc40007810000 */
[----:B------:R-:W-:Y:S01]  /*5a60*/  FSEL R139, R139, -INF , !P1 ;  /* 0xff8000008b8b7808 */ /* 0x000fe20004800000 */
[----:B------:R-:W4:Y:S01]  /*5a70*/  LDL R66, [R1+0x284] ;  /* 0x0002840001427983 */ /* 0x000f220000100800 */
[----:B------:R-:W-:Y:S02]  /*5a80*/  ISETP.NE.AND P1, PT, R38, RZ, PT ;  /* 0x000000ff2600720c */ /* 0x000fe40003f25270 */
[----:B------:R-:W-:Y:S01]  /*5a90*/  FMNMX.FTZ R13, R98, R13, !PT ;  /* 0x0000000d620d7209 */ /* 0x000fe20007810000 */
[----:B------:R-:W4:Y:S01]  /*5aa0*/  LDL R68, [R1+0x288] ;  /* 0x0002880001447983 */ /* 0x000f220000100800 */
[----:B------:R-:W-:Y:S02]  /*5ab0*/  ISETP.GT.AND P1, PT, R15, 0x11, !P1 ;  /* 0x000000110f00780c */ /* 0x000fe40004f24270 */
[----:B------:R-:W-:Y:S01]  /*5ac0*/  FMNMX.FTZ R13, R150, R13, !PT ;  /* 0x0000000d960d7209 */ /* 0x000fe20007810000 */
[----:B------:R-:W4:Y:S01]  /*5ad0*/  LDL R70, [R1+0x28c] ;  /* 0x00028c0001467983 */ /* 0x000f220000100800 */
[----:B------:R-:W-:-:S02]  /*5ae0*/  ISETP.LT.OR P1, PT, R14, 0x12, P1 ;  /* 0x000000120e00780c */ /* 0x000fc40000f21670 */
[----:B------:R-:W-:Y:S01]  /*5af0*/  FMNMX.FTZ R13, R96, R13, !PT ;  /* 0x0000000d600d7209 */ /* 0x000fe20007810000 */
[----:B------:R-:W4:Y:S01]  /*5b00*/  LDL R72, [R1+0x294] ;  /* 0x0002940001487983 */ /* 0x000f220000100800 */
[----:B------:R-:W-:Y:S02]  /*5b10*/  FSEL R33, R33, -INF , !P1 ;  /* 0xff80000021217808 */ /* 0x000fe40004800000 */
[----:B------:R-:W-:Y:S01]  /*5b20*/  ISETP.GT.AND P1, PT, R15, 0x18, !P2 ;  /* 0x000000180f00780c */ /* 0x000fe20005724270 */
[----:B------:R-:W4:Y:S01]  /*5b30*/  LDL R74, [R1+0x298] ;  /* 0x00029800014a7983 */ /* 0x000f220000100800 */
[----:B------:R-:W-:Y:S02]  /*5b40*/  ISETP.NE.AND P2, PT, R56, RZ, PT ;  /* 0x000000ff3800720c */ /* 0x000fe40003f45270 */
[----:B------:R-:W-:Y:S01]  /*5b50*/  ISETP.LT.OR P1, PT, R14, 0x19, P1 ;  /* 0x000000190e00780c */ /* 0x000fe20000f21670 */
[----:B------:R-:W4:Y:S01]  /*5b60*/  LDL R56, [R1+0x29c] ;  /* 0x00029c0001387983 */ /* 0x000f220000100800 */
[----:B------:R-:W-:-:S02]  /*5b70*/  FMNMX.FTZ R13, R148, R13, !PT ;  /* 0x0000000d940d7209 */ /* 0x000fc40007810000 */
[----:B------:R-:W-:Y:S01]  /*5b80*/  FSEL R137, R137, -INF , !P1 ;  /* 0xff80000089897808 */ /* 0x000fe20004800000 */
[----:B------:R-:W4:Y:S01]  /*5b90*/  LDL R38, [R1+0x2a4] ;  /* 0x0002a40001267983 */ /* 0x000f220000100800 */
[----:B------:R-:W-:Y:S02]  /*5ba0*/  ISETP.GT.AND P1, PT, R15, 0x19, !P6 ;  /* 0x000000190f00780c */ /* 0x000fe40007724270 */
[----:B------:R-:W-:Y:S01]  /*5bb0*/  ISETP.NE.AND P6, PT, R24, RZ, PT ;  /* 0x000000ff1800720c */ /* 0x000fe20003fc5270 */
[----:B------:R-:W4:Y:S01]  /*5bc0*/  LDL R129, [R1+0x2d4] ;  /* 0x0002d40001817983 */ /* 0x000f220000100800 */
[----:B------:R-:W-:Y:S02]  /*5bd0*/  ISETP.LT.OR P1, PT, R14, 0x1a, P1 ;  /* 0x0000001a0e00780c */ /* 0x000fe40000f21670 */
[----:B------:R-:W-:Y:S01]  /*5be0*/  FMNMX.FTZ R13, R94, R13, !PT ;  /* 0x0000000d5e0d7209 */ /* 0x000fe20007810000 */
[----:B------:R-:W4:Y:S01]  /*5bf0*/  LDL.64 R24, [R1+0xa8] ;  /* 0x0000a80001187983 */ /* 0x000f220000100a00 */
        /* <DEDUP_REMOVED lines=22> */
[----:B------:R-:W-:Y:S01]  /*5d60*/  ISETP.NE.AND P1, PT, R48, RZ, PT ;  /* 0x000000ff3000720c */ /* 0x000fe20003f25270 */
[----:B------:R-:W4:Y:S01]  /*5d70*/  LDL R123, [R1+0x2f0] ;  /* 0x0002f000017b7983 */ /* 0x000f220000100800 */
[----:B------:R-:W-:Y:S02]  /*5d80*/  FMNMX.FTZ R13, R86, R13, !PT ;  /* 0x0000000d560d7209 */ /* 0x000fe40007810000 */
[----:B------:R-:W-:Y:S01]  /*5d90*/  ISETP.GT.AND P1, PT, R15, 0x28, !P1 ;  /* 0x000000280f00780c */ /* 0x000fe20004f24270 */
[----:B------:R-:W4:Y:S01]  /*5da0*/  LDL R48, [R1+0x2bc] ;  /* 0x0002bc0001307983 */ /* 0x000f220000100800 */
[----:B------:R-:W-:-:S02]  /*5db0*/  FMNMX.FTZ R13, R166, R13, !PT ;  /* 0x0000000da60d7209 */ /* 0x000fc40007810000 */
[----:B------:R-:W-:Y:S01]  /*5dc0*/  ISETP.LT.OR P1, PT, R14, 0x29, P1 ;  /* 0x000000290e00780c */ /* 0x000fe20000f21670 */
[----:B------:R-:W4:Y:S01]  /*5dd0*/  LDL R122, [R1+0x2f4] ;  /* 0x0002f400017a7983 */ /* 0x000f220000100800 */
[----:B------:R-:W-:Y:S02]  /*5de0*/  FMNMX.FTZ R13, R82, R13, !PT ;  /* 0x0000000d520d7209 */ /* 0x000fe40007810000 */
[----:B------:R-:W-:Y:S01]  /*5df0*/  FSEL R39, R39, -INF , !P1 ;  /* 0xff80000027277808 */ /* 0x000fe20004800000 */
[----:B------:R-:W4:Y:S01]  /*5e00*/  LDL R121, [R1+0x2f8] ;  /* 0x0002f80001797983 */ /* 0x000f220000100800 */
[----:B------:R-:W-:Y:S02]  /*5e10*/  ISETP.NE.AND P1, PT, R50, RZ, PT ;  /* 0x000000ff3200720c */ /* 0x000fe40003f25270 */
[----:B------:R-:W-:Y:S01]  /*5e20*/  FMNMX.FTZ R13, R164, R13, !PT ;  /* 0x0000000da40d7209 */ /* 0x000fe20007810000 */
[----:B------:R-:W4:Y:S01]  /*5e30*/  LDL R50, [R1+0x2b0] ;  /* 0x0002b00001327983 */ /* 0x000f220000100800 */
[----:B------:R-:W-:-:S02]  /*5e40*/  ISETP.GT.AND P1, PT, R15, 0x29, !P1 ;  /* 0x000000290f00780c */ /* 0x000fc40004f24270 */
[----:B------:R-:W-:Y:S01]  /*5e50*/  ISETP.GT.AND P3, PT, R15, 0x50, !P3 ;  /* 0x000000500f00780c */ /* 0x000fe20005f64270 */
[----:B------:R-:W4:Y:S01]  /*5e60*/  LDL R120, [R1+0x300] ;  /* 0x0003000001787983 */ /* 0x000f220000100800 */
[----:B------:R-:W-:Y:S02]  /*5e70*/  ISETP.LT.OR P1, PT, R14, 0x2a, P1 ;  /* 0x0000002a0e00780c */ /* 0x000fe40000f21670 */
[----:B------:R-:W-:Y:S01]  /*5e80*/  FMNMX.FTZ R13, R84, R13, !PT ;  /* 0x0000000d540d7209 */ /* 0x000fe20007810000 */
[----:B------:R-:W4:Y:S01]  /*5e90*/  LDL R119, [R1+0x304] ;  /* 0x0003040001777983 */ /* 0x000f220000100800 */
[----:B------:R-:W-:Y:S02]  /*5ea0*/  FSEL R131, R131, -INF , !P1 ;  /* 0xff80000083837808 */ /* 0x000fe40004800000 */
[----:B------:R-:W-:Y:S01]  /*5eb0*/  ISETP.NE.AND P1, PT, R51, RZ, PT ;  /* 0x000000ff3300720c */ /* 0x000fe20003f25270 */
[----:B------:R-:W4:Y:S01]  /*5ec0*/  LDL R118, [R1+0x308] ;  /* 0x0003080001767983 */ /* 0x000f220000100800 */
[----:B------:R-:W-:-:S02]  /*5ed0*/  ISETP.GT.AND P4, PT, R15, 0x51, !P4 ;  /* 0x000000510f00780c */ /* 0x000fc40006784270 */
[----:B------:R-:W-:Y:S01]  /*5ee0*/  ISETP.GT.AND P1, PT, R15, 0x30, !P1 ;  /* 0x000000300f00780c */ /* 0x000fe20004f24270 */
[----:B------:R-:W4:Y:S01]  /*5ef0*/  LDL R117, [R1+0x30c] ;  /* 0x00030c0001757983 */ /* 0x000f220000100800 */
[C---:B------:R-:W-:Y:S02]  /*5f00*/  ISETP.LT.OR P3, PT, R14.reuse, 0x51, P3 ;  /* 0x000000510e00780c */ /* 0x040fe40001f61670 */
[----:B------:R-:W-:Y:S01]  /*5f10*/  ISETP.LT.OR P1, PT, R14, 0x31, P1 ;  /* 0x000000310e00780c */ /* 0x000fe20000f21670 */
[----:B------:R-:W4:Y:S01]  /*5f20*/  LDL R116, [R1+0x310] ;  /* 0x0003100001747983 */ /* 0x000f220000100800 */
[----:B------:R-:W-:Y:S02]  /*5f30*/  FMNMX.FTZ R13, R80, R13, !PT ;  /* 0x0000000d500d7209 */ /* 0x000fe40007810000 */
[----:B------:R-:W-:Y:S01]  /*5f40*/  FSEL R225, R225, -INF , !P1 ;  /* 0xff800000e1e17808 */ /* 0x000fe20004800000 */
[----:B------:R-:W4:Y:S01]  /*5f50*/  LDL R115, [R1+0x318] ;  /* 0x0003180001737983 */ /* 0x000f220000100800 */
[----:B------:R-:W-:-:S02]  /*5f60*/  ISETP.NE.AND P1, PT, R52, RZ, PT ;  /* 0x000000ff3400720c */ /* 0x000fc40003f25270 */
[C---:B------:R-:W-:Y:S01]  /*5f70*/  ISETP.GT.AND P5, PT, R15.reuse, 0x58, !P5 ;  /* 0x000000580f00780c */ /* 0x040fe20006fa4270 */
[----:B------:R-:W4:Y:S01]  /*5f80*/  LDL R52, [R1+0x2ac] ;  /* 0x0002ac0001347983 */ /* 0x000f220000100800 */
[----:B------:R-:W-:Y:S02]  /*5f90*/  ISETP.GT.AND P1, PT, R15, 0x31, !P1 ;  /* 0x000000310f00780c */ /* 0x000fe40004f24270 */
[C---:B------:R-:W-:Y:S01]  /*5fa0*/  ISETP.LT.OR P4, PT, R14.reuse, 0x52, P4 ;  /* 0x000000520e00780c */ /* 0x040fe20002781670 */
[----:B------:R-:W4:Y:S01]  /*5fb0*/  LDL R114, [R1+0x31c] ;  /* 0x00031c0001727983 */ /* 0x000f220000100800 */
[----:B------:R-:W-:Y:S02]  /*5fc0*/  ISETP.LT.OR P1, PT, R14, 0x32, P1 ;  /* 0x000000320e00780c */ /* 0x000fe40000f21670 */
[----:B------:R-:W-:Y:S01]  /*5fd0*/  FSEL R51, R10, -INF , !P3 ;  /* 0xff8000000a337808 */ /* 0x000fe20005800000 */
[----:B------:R-:W4:Y:S01]  /*5fe0*/  LDL R113, [R1+0x320] ;  /* 0x0003200001717983 */ /* 0x000f220000100800 */
[----:B------:R-:W-:-:S02]  /*5ff0*/  FSEL R41, R41, -INF , !P1 ;  /* 0xff80000029297808 */ /* 0x000fc40004800000 */
[----:B------:R-:W-:Y:S01]  /*6000*/  ISETP.NE.AND P1, PT, R53, RZ, PT ;  /* 0x000000ff3500720c */ /* 0x000fe20003f25270 */
[----:B------:R-:W4:Y:S01]  /*6010*/  LDL R112, [R1+0x324] ;  /* 0x0003240001707983 */ /* 0x000f220000100800 */
[----:B------:R-:W-:Y:S02]  /*6020*/  FMNMX.FTZ R13, R78, R13, !PT ;  /* 0x0000000d4e0d7209 */ /* 0x000fe40007810000 */
[----:B------:R-:W-:Y:S01]  /*6030*/  ISETP.GT.AND P1, PT, R15, 0x38, !P1 ;  /* 0x000000380f00780c */ /* 0x000fe20004f24270 */
[----:B------:R-:W4:Y:S01]  /*6040*/  LDL R111, [R1+0x328] ;  /* 0x00032800016f7983 */ /* 0x000f220000100800 */
[C---:B------:R-:W-:Y:S02]  /*6050*/  ISETP.LT.OR P5, PT, R14.reuse, 0x59, P5 ;  /* 0x000000590e00780c */ /* 0x040fe40002fa1670 */
[----:B------:R-:W-:Y:S01]  /*6060*/  ISETP.LT.OR P1, PT, R14, 0x39, P1 ;  /* 0x000000390e00780c */ /* 0x000fe20000f21670 */
[----:B------:R-:W4:Y:S01]  /*6070*/  LDL R110, [R1+0x32c] ;  /* 0x00032c00016e7983 */ /* 0x000f220000100800 */
[----:B------:R-:W-:-:S02]  /*6080*/  FSEL R53, R28, -INF , !P4 ;  /* 0xff8000001c357808 */ /* 0x000fc40006000000 */
        /* <DEDUP_REMOVED lines=8> */
[----:B------:R-:W-:-:S03]  /*6110*/  ISETP.LT.OR P1, PT, R14, 0x3a, P1 ;  /* 0x0000003a0e00780c */ /* 0x000fc60000f21670 */
[----:B------:R-:W0:Y:S01]  /*6120*/  SHFL.BFLY PT, R13, R10, 0x2, 0x1f ;  /* 0x0c401f000a0d7f89 */ /* 0x000e2200000e0000 */
[----:B------:R-:W-:Y:S02]  /*6130*/  FSEL R45, R45, -INF , !P1 ;  /* 0xff8000002d2d7808 */ /* 0x000fe40004800000 */
[----:B------:R-:W-:Y:S01]  /*6140*/  ISETP.NE.AND P1, PT, R55, RZ, PT ;  /* 0x000000ff3700720c */ /* 0x000fe20003f25270 */
[----:B------:R-:W4:Y:S01]  /*6150*/  LDL R108, [R1+0x338] ;  /* 0x00033800016c7983 */ /* 0x000f220000100800 */
[----:B------:R-:W-:Y:S02]  /*6160*/  FSEL R55, R11, -INF , !P5 ;  /* 0xff8000000b377808 */ /* 0x000fe40006800000 */
[----:B------:R-:W-:Y:S01]  /*6170*/  ISETP.GT.AND P1, PT, R15, 0x40, !P1 ;  /* 0x000000400f00780c */ /* 0x000fe20004f24270 */
[----:B------:R-:W4:Y:S03]  /*6180*/  LDL R107, [R1+0x33c] ;  /* 0x00033c00016b7983 */ /* 0x000f260000100800 */
[----:B------:R-:W-:Y:S01]  /*6190*/  ISETP.LT.OR P1, PT, R14, 0x41, P1 ;  /* 0x000000410e00780c */ /* 0x000fe20000f21670 */
[----:B------:R-:W4:Y:S03]  /*61a0*/  LDL R106, [R1+0x340] ;  /* 0x00034000016a7983 */ /* 0x000f260000100800 */
[----:B------:R-:W-:Y:S01]  /*61b0*/  FSEL R167, R167, -INF , !P1 ;  /* 0xff800000a7a77808 */ /* 0x000fe20004800000 */
[----:B------:R-:W4:Y:S01]  /*61c0*/  LDL R105, [R1+0x344] ;  /* 0x0003440001697983 */ /* 0x000f220000100800 */
[----:B------:R-:W-:-:S02]  /*61d0*/  ISETP.GT.AND P1, PT, R15, 0x41, !P2 ;  /* 0x000000410f00780c */ /* 0x000fc40005724270 */
[----:B------:R-:W-:Y:S01]  /*61e0*/  ISETP.NE.AND P2, PT, R58, RZ, PT ;  /* 0x000000ff3a00720c */ /* 0x000fe20003f45270 */
[----:B------:R-:W4:Y:S01]  /*61f0*/  LDL R104, [R1+0x348] ;  /* 0x0003480001687983 */ /* 0x000f220000100800 */
[C---:B------:R-:W-:Y:S02]  /*6200*/  ISETP.LT.OR P1, PT, R14.reuse, 0x42, P1 ;  /* 0x000000420e00780c */ /* 0x040fe40000f21670 */
[----:B------:R-:W-:Y:S01]  /*6210*/  ISETP.GT.AND P2, PT, R15, 0x49, !P2 ;  /* 0x000000490f00780c */ /* 0x000fe20005744270 */
[----:B------:R-:W4:Y:S01]  /*6220*/  LDL R58, [R1+0x290] ;  /* 0x00029000013a7983 */ /* 0x000f220000100800 */
[----:B------:R-:W-:Y:S02]  /*6230*/  FSEL R47, R47, -INF , !P1 ;  /* 0xff8000002f2f7808 */ /* 0x000fe40004800000 */
[----:B------:R-:W-:Y:S01]  /*6240*/  ISETP.GT.AND P1, PT, R15, RZ, !P6 ;  /* 0x000000ff0f00720c */ /* 0x000fe20007724270 */
[----:B------:R-:W4:Y:S01]  /*6250*/  LDL R103, [R1+0x350] ;  /* 0x0003500001677983 */ /* 0x000f220000100800 */
[----:B------:R-:W-:-:S02]  /*6260*/  ISETP.LT.OR P2, PT, R14, 0x4a, P2 ;  /* 0x0000004a0e00780c */ /* 0x000fc40001741670 */
[----:B------:R-:W-:Y:S01]  /*6270*/  ISETP.LT.OR P1, PT, R14, 0x1, P1 ;  /* 0x000000010e00780c */ /* 0x000fe20000f21670 */
[----:B------:R-:W4:Y:S01]  /*6280*/  LDL R102, [R1+0x354] ;  /* 0x0003540001667983 */ /* 0x000f220000100800 */
[----:B------:R-:W-:Y:S02]  /*6290*/  FSEL R49, R27, -INF , !P2 ;  /* 0xff8000001b317808 */ /* 0x000fe40005000000 */
[----:B------:R-:W-:Y:S01]  /*62a0*/  FSEL R18, R18, -INF , !P1 ;  /* 0xff80000012127808 */ /* 0x000fe20004800000 */
[----:B------:R-:W4:Y:S01]  /*62b0*/  LDL R27, [R1+0x2cc] ;  /* 0x0002cc00011b7983 */ /* 0x000f220000100800 */
[----:B------:R-:W-:Y:S02]  /*62c0*/  ISETP.NE.AND P1, PT, R57, RZ, PT ;  /* 0x000000ff3900720c */ /* 0x000fe40003f25270 */
[----:B------:R-:W-:Y:S01]  /*62d0*/  FMNMX.FTZ R12, R18, R29, !PT ;  /* 0x0000001d120c7209 */ /* 0x000fe20007810000 */
[----:B------:R-:W4:Y:S01]  /*62e0*/  LDL R101, [R1+0x358] ;  /* 0x0003580001657983 */ /* 0x000f220000100800 */
[----:B------:R-:W-:-:S02]  /*62f0*/  ISETP.GT.AND P1, PT, R15, 0x48, !P1 ;  /* 0x000000480f00780c */ /* 0x000fc40004f24270 */
[----:B------:R-:W-:Y:S01]  /*6300*/  FMNMX.FTZ R12, R141, R12, !PT ;  /* 0x0000000c8d0c7209 */ /* 0x000fe20007810000 */
[----:B------:R-:W4:Y:S01]  /*6310*/  LDL R99, [R1+0x360] ;  /* 0x0003600001637983 */ /* 0x000f220000100800 */
[----:B------:R-:W-:Y:S02]  /*6320*/  ISETP.LT.OR P1, PT, R14, 0x49, P1 ;  /* 0x000000490e00780c */ /* 0x000fe40000f21670 */
[----:B------:R-:W-:Y:S01]  /*6330*/  FMNMX.FTZ R12, R31, R12, !PT ;  /* 0x0000000c1f0c7209 */ /* 0x000fe20007810000 */
[----:B------:R-:W4:Y:S01]  /*6340*/  LDL R97, [R1+0x36c] ;  /* 0x00036c0001617983 */ /* 0x000f220000100800 */
[----:B------:R-:W-:Y:S02]  /*6350*/  FSEL R169, R26, -INF , !P1 ;  /* 0xff8000001aa97808 */ /* 0x000fe40004800000 */
[----:B------:R-:W-:Y:S01]  /*6360*/  FMNMX.FTZ R12, R139, R12, !PT ;  /* 0x0000000c8b0c7209 */ /* 0x000fe20007810000 */
[----:B------:R-:W4:Y:S01]  /*6370*/  LDL R26, [R1+0x250] ;  /* 0x00025000011a7983 */ /* 0x000f220000100800 */
[----:B------:R-:W-:-:S02]  /*6380*/  ISETP.NE.AND P6, PT, R19, RZ, PT ;  /* 0x000000ff1300720c */ /* 0x000fc40003fc5270 */
[----:B------:R-:W-:Y:S01]  /*6390*/  FMNMX.FTZ R12, R33, R12, !PT ;  /* 0x0000000c210c7209 */ /* 0x000fe20007810000 */
[----:B------:R-:W4:Y:S01]  /*63a0*/  LDL R95, [R1+0x374] ;  /* 0x00037400015f7983 */ /* 0x000f220000100800 */
[----:B------:R-:W-:Y:S02]  /*63b0*/  ISETP.GT.AND P6, PT, R15, 0x59, !P6 ;  /* 0x000000590f00780c */ /* 0x000fe400077c4270 */
[----:B------:R-:W-:Y:S01]  /*63c0*/  FMNMX.FTZ R12, R137, R12, !PT ;  /* 0x0000000c890c7209 */ /* 0x000fe20007810000 */
[----:B------:R-:W4:Y:S01]  /*63d0*/  LDL R93, [R1+0x37c] ;  /* 0x00037c00015d7983 */ /* 0x000f220000100800 */
[----:B------:R-:W-:Y:S02]  /*63e0*/  ISETP.LT.OR P6, PT, R14, 0x5a, P6 ;  /* 0x0000005a0e00780c */ /* 0x000fe400037c1670 */
[----:B------:R-:W-:Y:S01]  /*63f0*/  FMNMX.FTZ R12, R35, R12, !PT ;  /* 0x0000000c230c7209 */ /* 0x000fe20007810000 */
[----:B------:R-:W4:Y:S01]  /*6400*/  LDL R91, [R1+0x388] ;  /* 0x00038800015b7983 */ /* 0x000f220000100800 */
[----:B------:R-:W-:-:S02]  /*6410*/  FSEL R57, R21, -INF , !P6 ;  /* 0xff80000015397808 */ /* 0x000fc40007000000 */
[----:B------:R-:W-:Y:S01]  /*6420*/  FMNMX.FTZ R12, R37, R12, !PT ;  /* 0x0000000c250c7209 */ /* 0x000fe20007810000 */
[----:B------:R-:W4:Y:S03]  /*6430*/  LDL R89, [R1+0x390] ;  /* 0x0003900001597983 */ /* 0x000f260000100800 */
        /* <DEDUP_REMOVED lines=29> */
[----:B------:R-:W4:Y:S04]  /*6610*/  LDL R59, [R1+0x41c] ;  /* 0x00041c00013b7983 */ /* 0x000f280000100800 */
[----:B------:R-:W-:Y:S04]  /*6620*/  STL.64 [R1+0x230], R10 ;  /* 0x0002300a01007387 */ /* 0x000fe80000100a00 */
[----:B------:R-:W4:Y:S01]  /*6630*/  LDL R19, [R1+0x234] ;  /* 0x0002340001137983 */ /* 0x000f220000100800 */
[----:B0-----:R-:W-:-:S05]  /*6640*/  FMNMX.FTZ R12, R10, R13, !PT ;  /* 0x0000000d0a0c7209 */ /* 0x001fca0007810000 */
[----:B------:R-:W0:Y:S02]  /*6650*/  SHFL.BFLY PT, R13, R12, 0x1, 0x1f ;  /* 0x0c201f000c0d7f89 */ /* 0x000e2400000e0000 */
[----:B0-----:R-:W-:-:S05]  /*6660*/  FMNMX.FTZ R14, R12, R13, !PT ;  /* 0x0000000d0c0e7209 */ /* 0x001fca0007810000 */
[----:B------:R-:W-:Y:S04]  /*6670*/  STL [R1+0x230], R14 ;  /* 0x0002300e01007387 */ /* 0x000fe80000100800 */
[----:B------:R-:W4:Y:S04]  /*6680*/  LDL R13, [R1+0x230] ;  /* 0x00023000010d7983 */ /* 0x000f280000100800 */
[----:B--2---:R0:W-:Y:S04]  /*6690*/  STL [R1+0x2c4], R34 ;  /* 0x0002c42201007387 */ /* 0x0041e80000100800 */
[----:B0-----:R-:W2:Y:S04]  /*66a0*/  LDL R34, [R1+0x42c] ;  /* 0x00042c0001227983 */ /* 0x001ea80000100800 */
[----:B---3--:R0:W-:Y:S04]  /*66b0*/  STL [R1+0x2b4], R36 ;  /* 0x0002b42401007387 */ /* 0x0081e80000100800 */
[----:B0-----:R-:W3:Y:S04]  /*66c0*/  LDL R36, [R1+0x3bc] ;  /* 0x0003bc0001247983 */ /* 0x001ee80000100800 */
[----:B-----5:R0:W-:Y:S04]  /*66d0*/  STL [R1+0x270], R32 ;  /* 0x0002702001007387 */ /* 0x0201e80000100800 */
[----:B----4-:R1:W-:Y:S04]  /*66e0*/  STL [R1+0x2a8], R30 ;  /* 0x0002a81e01007387 */ /* 0x0103e80000100800 */
[----:B0-----:R-:W4:Y:S04]  /*66f0*/  LDL R32, [R1+0x2fc] ;  /* 0x0002fc0001207983 */ /* 0x001f280000100800 */
[----:B-1----:R-:W5:Y:S04]  /*6700*/  LDL R30, [R1+0x368] ;  /* 0x00036800011e7983 */ /* 0x002f680000100800 */
[----:B------:R-:W-:Y:S04]  /*6710*/  STL [R1+0x274], R60 ;  /* 0x0002743c01007387 */ /* 0x000fe80000100800 */
[----:B------:R-:W-:Y:S04]  /*6720*/  STL [R1+0x278], R62 ;  /* 0x0002783e01007387 */ /* 0x000fe80000100800 */
        /* <DEDUP_REMOVED lines=16> */
[----:B0-----:R-:W5:Y:S04]  /*6830*/  LDL R40, [R1+0x2e4] ;  /* 0x0002e40001287983 */ /* 0x001f680000100800 */
[----:B-1----:R-:W4:Y:S04]  /*6840*/  LDL R28, [R1+0x3d8] ;  /* 0x0003d800011c7983 */ /* 0x002f280000100800 */
[----:B------:R-:W5:Y:S04]  /*6850*/  LDL R38, [R1+0x34c] ;  /* 0x00034c0001267983 */ /* 0x000f680000100800 */
[----:B------:R-:W5:Y:S04]  /*6860*/  LDL R74, [R1+0x3d4] ;  /* 0x0003d400014a7983 */ /* 0x000f680000100800 */
[----:B------:R-:W5:Y:S04]  /*6870*/  LDL R72, [R1+0x3e0] ;  /* 0x0003e00001487983 */ /* 0x000f680000100800 */
[----:B------:R-:W5:Y:S04]  /*6880*/  LDL R70, [R1+0x3e8] ;  /* 0x0003e80001467983 */ /* 0x000f680000100800 */
[----:B------:R-:W5:Y:S04]  /*6890*/  LDL R68, [R1+0x3f0] ;  /* 0x0003f00001447983 */ /* 0x000f680000100800 */
[----:B------:R-:W-:Y:S04]  /*68a0*/  STL [R1+0x290], R58 ;  /* 0x0002903a01007387 */ /* 0x000fe80000100800 */
[----:B------:R-:W5:Y:S04]  /*68b0*/  LDL R66, [R1+0x3fc] ;  /* 0x0003fc0001427983 */ /* 0x000f680000100800 */
[----:B------:R-:W5:Y:S04]  /*68c0*/  LDL R64, [R1+0x404] ;  /* 0x0004040001407983 */ /* 0x000f680000100800 */
[----:B------:R0:W-:Y:S04]  /*68d0*/  STL [R1+0x2cc], R27 ;  /* 0x0002cc1b01007387 */ /* 0x0001e80000100800 */
[----:B------:R-:W5:Y:S04]  /*68e0*/  LDL R62, [R1+0x40c] ;  /* 0x00040c00013e7983 */ /* 0x000f680000100800 */
[----:B------:R-:W5:Y:S04]  /*68f0*/  LDL R60, [R1+0x418] ;  /* 0x00041800013c7983 */ /* 0x000f680000100800 */
[----:B0-----:R-:W4:Y:S04]  /*6900*/  LDL R27, [R1+0x448] ;  /* 0x00044800011b7983 */ /* 0x001f280000100800 */
        /* <DEDUP_REMOVED lines=8> */
[----:B------:R-:W0:Y:S02]  /*6990*/  SHFL.BFLY PT, R10, R19, 0x2, 0x1f ;  /* 0x0c401f00130a7f89 */ /* 0x000e2400000e0000 */
[----:B0-----:R-:W-:-:S05]  /*69a0*/  FMNMX.FTZ R10, R10, R19, !PT ;  /* 0x000000130a0a7209 */ /* 0x001fca0007810000 */
[----:B------:R-:W0:Y:S01]  /*69b0*/  SHFL.BFLY PT, R11, R10, 0x1, 0x1f ;  /* 0x0c201f000a0b7f89 */ /* 0x000e2200000e0000 */
[----:B------:R0:W-:Y:S01]  /*69c0*/  BAR.SYNC.DEFER_BLOCKING R7, 0x100 ;  /* 0x000400070000751d */ /* 0x0001e20000010000 */
[----:B------:R-:W-:Y:S01]  /*69d0*/  FMUL.FTZ R12, R26, R13 ;  /* 0x0000000d1a0c7220 */ /* 0x000fe20000410000 */
[----:B------:R-:W-:-:S04]  /*69e0*/  FSETP.NEU.FTZ.AND P1, PT, R13, -INF , PT ;  /* 0xff8000000d00780b */ /* 0x000fc80003f3d000 */
[----:B------:R-:W-:Y:S02]  /*69f0*/  FSEL R15, R12, RZ, P1 ;  /* 0x000000ff0c0f7208 */ /* 0x000fe40000800000 */
[----:B0-----:R-:W-:-:S04]  /*6a00*/  FMNMX.FTZ R7, R10, R11, !PT ;  /* 0x0000000b0a077209 */ /* 0x001fc80007810000 */
[C---:B------:R-:W-:Y:S01]  /*6a10*/  FSETP.NEU.FTZ.AND P1, PT, R7.reuse, -INF , PT ;  /* 0xff8000000700780b */ /* 0x040fe20003f3d000 */
[----:B------:R-:W-:-:S05]  /*6a20*/  FMUL.FTZ R10, R7, R26 ;  /* 0x0000001a070a7220 */ /* 0x000fca0000410000 */
[----:B------:R-:W-:-:S05]  /*6a30*/  FSEL R10, R10, RZ, P1 ;  /* 0x000000ff0a0a7208 */ /* 0x000fca0000800000 */
[-CC-:B------:R-:W-:Y:S01]  /*6a40*/  FFMA.FTZ R136, R37, R26.reuse, -R10.reuse ;  /* 0x0000001a25887223 */ /* 0x180fe2000001080a */
[-CC-:B------:R-:W-:Y:S01]  /*6a50*/  FFMA.FTZ R132, R35, R26.reuse, -R10.reuse ;  /* 0x0000001a23847223 */ /* 0x180fe2000001080a */
[----:B------:R-:W5:Y:S01]  /*6a60*/  LDL R37, [R1+0x384] ;  /* 0x0003840001257983 */ /* 0x000f620000100800 */
[----:B------:R-:W-:-:S03]  /*6a70*/  FFMA.FTZ R140, R31, R26, -R10 ;  /* 0x0000001a1f8c7223 */ /* 0x000fc6000001080a */
[----:B------:R-:W5:Y:S01]  /*6a80*/  LDL R35, [R1+0x3f4] ;  /* 0x0003f40001237983 */ /* 0x000f620000100800 */
[-CC-:B------:R-:W-:Y:S01]  /*6a90*/  FFMA.FTZ R152, R152, R26.reuse, -R15.reuse ;  /* 0x0000001a98987223 */ /* 0x180fe2000001080f */
[-CC-:B------:R-:W-:Y:S02]  /*6aa0*/  FFMA.FTZ R130, R130, R26.reuse, -R15.reuse ;  /* 0x0000001a82827223 */ /* 0x180fe4000001080f */
[----:B------:R-:W5:Y:S01]  /*6ab0*/  LDL R31, [R1+0x410] ;  /* 0x00041000011f7983 */ /* 0x000f620000100800 */
        /* <DEDUP_REMOVED lines=43> */
[----:B------:R-:W-:Y:S01]  /*6d70*/  IMAD R42, R43, 0xc00, R24 ;  /* 0x00000c002b2a7824 */ /* 0x000fe200078e0218 */
        /* <DEDUP_REMOVED lines=27> */
[----:B------:R-:W-:Y:S08]  /*6f30*/  MUFU.EX2 R152, R152 ;  /* 0x0000009800987308 */ /* 0x000ff00000000800 */
[----:B------:R-:W0:Y:S08]  /*6f40*/  MUFU.EX2 R130, R130 ;  /* 0x0000008200827308 */ /* 0x000e300000000800 */
[----:B------:R-:W1:Y:S08]  /*6f50*/  MUFU.EX2 R153, R153 ;  /* 0x0000009900997308 */ /* 0x000e700000000800 */
[----:B------:R-:W4:Y:S01]  /*6f60*/  MUFU.EX2 R135, R135 ;  /* 0x0000008700877308 */ /* 0x000f220000000800 */
[----:B--2---:R0:W-:Y:S07]  /*6f70*/  STL [R1+0x42c], R34 ;  /* 0x00042c2201007387 */ /* 0x0041ee0000100800 */
[----:B------:R-:W-:Y:S08]  /*6f80*/  MUFU.EX2 R143, R143 ;  /* 0x0000008f008f7308 */ /* 0x000ff00000000800 */
[----:B------:R-:W2:Y:S01]  /*6f90*/  MUFU.EX2 R142, R142 ;  /* 0x0000008e008e7308 */ /* 0x000ea20000000800 */
[----:B0-----:R-:W-:-:S07]  /*6fa0*/  FADD.FTZ R34, R152, R130 ;  /* 0x0000008298227221 */ /* 0x001fce0000010000 */
[----:B------:R-:W0:Y:S08]  /*6fb0*/  MUFU.EX2 R151, R151 ;  /* 0x0000009700977308 */ /* 0x000e300000000800 */
[----:B------:R-:W0:Y:S01]  /*6fc0*/  MUFU.EX2 R141, R141 ;  /* 0x0000008d008d7308 */ /* 0x000e220000000800 */
[----:B-1----:R-:W-:-:S07]  /*6fd0*/  FADD.FTZ R34, R153, R34 ;  /* 0x0000002299227221 */ /* 0x002fce0000010000 */
[----:B------:R-:W1:Y:S01]  /*6fe0*/  MUFU.EX2 R150, R150 ;  /* 0x0000009600967308 */ /* 0x000e620000000800 */
[----:B---3--:R4:W-:Y:S07]  /*6ff0*/  STL [R1+0x3bc], R36 ;  /* 0x0003bc2401007387 */ /* 0x0089ee0000100800 */
[----:B------:R-:W3:Y:S01]  /*7000*/  MUFU.EX2 R140, R140 ;  /* 0x0000008c008c7308 */ /* 0x000ee20000000800 */
[----:B----4-:R-:W-:-:S07]  /*7010*/  FADD.FTZ R36, R135, R34 ;  /* 0x0000002287247221 */ /* 0x010fce0000010000 */
[----:B------:R-:W4:Y:S01]  /*7020*/  MUFU.EX2 R149, R149 ;  /* 0x0000009500957308 */ /* 0x000f220000000800 */
[----:B--2---:R-:W-:-:S07]  /*7030*/  FADD.FTZ R34, R143, R142 ;  /* 0x0000008e8f227221 */ /* 0x004fce0000010000 */
[----:B------:R-:W2:Y:S01]  /*7040*/  MUFU.EX2 R139, R139 ;  /* 0x0000008b008b7308 */ /* 0x000ea20000000800 */
[----:B------:R0:W-:Y:S07]  /*7050*/  STL [R1+0x448], R27 ;  /* 0x0004481b01007387 */ /* 0x0001ee0000100800 */
[----:B------:R-:W2:Y:S08]  /*7060*/  MUFU.EX2 R148, R148 ;  /* 0x0000009400947308 */ /* 0x000eb00000000800 */
[----:B------:R-:W2:Y:S01]  /*7070*/  MUFU.EX2 R138, R138 ;  /* 0x0000008a008a7308 */ /* 0x000ea20000000800 */
[----:B0-----:R-:W-:Y:S01]  /*7080*/  IMAD.MOV.U32 R27, RZ, RZ, R25 ;  /* 0x000000ffff1b7224 */ /* 0x001fe200078e0019 */
[----:B------:R0:W-:Y:S06]  /*7090*/  STL [R1+0x3d8], R28 ;  /* 0x0003d81c01007387 */ /* 0x0001ec0000100800 */
[----:B------:R-:W2:Y:S08]  /*70a0*/  MUFU.EX2 R147, R147 ;  /* 0x0000009300937308 */ /* 0x000eb00000000800 */
[----:B------:R-:W-:Y:S01]  /*70b0*/  MUFU.EX2 R137, R137 ;  /* 0x0000008900897308 */ /* 0x000fe20000000800 */
[----:B0-----:R-:W-:Y:S01]  /*70c0*/  VIADD R28, R42, 0x180 ;  /* 0x000001802a1c7836 */ /* 0x001fe20000000000 */
[----:B------:R-:W-:-:S06]  /*70d0*/  R2UR UR11, R27 ;  /* 0x000000001b0b72ca */ /* 0x000fcc00000e0000 */
[----:B------:R-:W0:Y:S01]  /*70e0*/  MUFU.EX2 R146, R146 ;  /* 0x0000009200927308 */ /* 0x000e220000000800 */
[----:B------:R-:W-:-:S07]  /*70f0*/  R2UR UR18, R28 ;  /* 0x000000001c1272ca */ /* 0x000fce00000e0000 */
[----:B------:R-:W0:Y:S01]  /*7100*/  MUFU.EX2 R132, R132 ;  /* 0x0000008400847308 */ /* 0x000e220000000800 */
[----:B-----5:R5:W-:Y:S04]  /*7110*/  STL [R1+0x384], R37 ;  /* 0x0003842501007387 */ /* 0x020be80000100800 */
[----:B------:R1:W-:Y:S04]  /*7120*/  STL [R1+0x3f4], R35 ;  /* 0x0003f42301007387 */ /* 0x0003e80000100800 */
[----:B------:R3:W-:Y:S01]  /*7130*/  STL [R1+0x410], R31 ;  /* 0x0004101f01007387 */ /* 0x0007e20000100800 */
[----:B-----5:R-:W-:Y:S01]  /*7140*/  FADD.FTZ R37, R151, R36 ;  /* 0x0000002497257221 */ /* 0x020fe20000010000 */
[----:B-1----:R-:W-:-:S03]  /*7150*/  FADD.FTZ R35, R141, R34 ;  /* 0x000000228d237221 */ /* 0x002fc60000010000 */
[----:B------:R-:W-:Y:S01]  /*7160*/  FADD.FTZ R36, R150, R37 ;  /* 0x0000002596247221 */ /* 0x000fe20000010000 */
[----:B---3--:R-:W-:Y:S02]  /*7170*/  IMAD.MOV.U32 R31, RZ, RZ, R25 ;  /* 0x000000ffff1f7224 */ /* 0x008fe400078e0019 */
[----:B------:R-:W-:Y:S01]  /*7180*/  FADD.FTZ R34, R140, R35 ;  /* 0x000000238c227221 */ /* 0x000fe20000010000 */
[----:B------:R-:W1:Y:S02]  /*7190*/  MUFU.EX2 R145, R145 ;  /* 0x0000009100917308 */ /* 0x000e640000000800 */
[----:B------:R-:W-:Y:S01]  /*71a0*/  R2UR UR15, R31 ;  /* 0x000000001f0f72ca */ /* 0x000fe200000e0000 */
[----:B----4-:R-:W-:Y:S01]  /*71b0*/  FADD.FTZ R31, R149, R36 ;  /* 0x00000024951f7221 */ /* 0x010fe20000010000 */
[----:B--2---:R-:W-:-:S04]  /*71c0*/  FADD.FTZ R27, R139, R34 ;  /* 0x000000228b1b7221 */ /* 0x004fc80000010000 */
[----:B------:R-:W2:Y:S01]  /*71d0*/  MUFU.EX2 R136, R136 ;  /* 0x0000008800887308 */ /* 0x000ea20000000800 */
[----:B------:R-:W-:Y:S01]  /*71e0*/  FADD.FTZ R28, R148, R31 ;  /* 0x0000001f941c7221 */ /* 0x000fe20000010000 */
[----:B------:R-:W-:-:S06]  /*71f0*/  R2UR UR23, R25 ;  /* 0x00000000191772ca */ /* 0x000fcc00000e0000 */
[----:B------:R-:W3:Y:S01]  /*7200*/  MUFU.EX2 R133, R133 ;  /* 0x0000008500857308 */ /* 0x000ee20000000800 */
[----:B------:R4:W-:Y:S07]  /*7210*/  STL [R1+0x2d0], R26 ;  /* 0x0002d01a01007387 */ /* 0x0009ee0000100800 */
[----:B------:R-:W5:Y:S01]  /*7220*/  MUFU.EX2 R134, R134 ;  /* 0x0000008600867308 */ /* 0x000f620000000800 */
[----:B------:R0:W-:Y:S01]  /*7230*/  STL [R1+0x330], R24 ;  /* 0x0003301801007387 */ /* 0x0001e20000100800 */
[----:B----4-:R-:W-:-:S03]  /*7240*/  VIADD R26, R42, 0x80 ;  /* 0x000000802a1a7836 */ /* 0x010fc60000000000 */
[----:B------:R4:W-:Y:S02]  /*7250*/  STL [R1+0x3a0], R29 ;  /* 0x0003a01d01007387 */ /* 0x0009e40000100800 */
[----:B------:R-:W-:Y:S01]  /*7260*/  R2UR UR10, R26 ;  /* 0x000000001a0a72ca */ /* 0x000fe200000e0000 */
[----:B------:R-:W-:Y:S01]  /*7270*/  FADD.FTZ R26, R138, R27 ;  /* 0x0000001b8a1a7221 */ /* 0x000fe20000010000 */
[----:B0-----:R-:W-:Y:S01]  /*7280*/  VIADD R24, R42, 0x200 ;  /* 0x000002002a187836 */ /* 0x001fe20000000000 */
[----:B------:R0:W-:Y:S01]  /*7290*/  STL [R1+0x464], R33 ;  /* 0x0004642101007387 */ /* 0x0001e20000100800 */
[----:B------:R-:W-:Y:S01]  /*72a0*/  FADD.FTZ R27, R147, R28 ;  /* 0x0000001c931b7221 */ /* 0x000fe20000010000 */
[----:B----4-:R-:W-:Y:S02]  /*72b0*/  IMAD.MOV.U32 R29, RZ, RZ, R25 ;  /* 0x000000ffff1d7224 */ /* 0x010fe400078e0019 */
[----:B------:R4:W-:Y:S01]  /*72c0*/  STL [R1+0x468], R43 ;  /* 0x0004682b01007387 */ /* 0x0009e20000100800 */
[----:B------:R-:W-:Y:S01]  /*72d0*/  R2UR UR22, R24 ;  /* 0x00000000181672ca */ /* 0x000fe200000e0000 */
[----:B------:R-:W-:Y:S01]  /*72e0*/  FADD.FTZ R24, R146, R27 ;  /* 0x0000001b92187221 */ /* 0x000fe20000010000 */
[----:B0-----:R-:W-:-:S02]  /*72f0*/  IMAD.MOV.U32 R33, RZ, RZ, R25 ;  /* 0x000000ffff217224 */ /* 0x001fc400078e0019 */
[----:B----4-:R-:W-:Y:S02]  /*7300*/  IMAD.MOV.U32 R43, RZ, RZ, R25 ;  /* 0x000000ffff2b7224 */ /* 0x010fe400078e0019 */
[----:B------:R-:W-:Y:S01]  /*7310*/  FADD.FTZ R25, R137, R26 ;  /* 0x0000001a89197221 */ /* 0x000fe20000010000 */
[----:B------:R-:W0:Y:S03]  /*7320*/  MUFU.EX2 R144, R144 ;  /* 0x0000009000907308 */ /* 0x000e260000000800 */
[----:B------:R-:W-:Y:S01]  /*7330*/  FADD.FTZ R25, R132, R25 ;  /* 0x0000001984197221 */ /* 0x000fe20000010000 */
[----:B-1----:R-:W-:-:S04]  /*7340*/  FADD.FTZ R27, R145, R24 ;  /* 0x00000018911b7221 */ /* 0x002fc80000010000 */
[----:B------:R-:W1:Y:S01]  /*7350*/  MUFU.EX2 R131, R131 ;  /* 0x0000008300837308 */ /* 0x000e620000000800 */
[----:B--2---:R-:W-:Y:S01]  /*7360*/  FADD.FTZ R24, R136, R25 ;  /* 0x0000001988187221 */ /* 0x004fe20000010000 */
[----:B------:R2:W-:Y:S03]  /*7370*/  STL [R1+0x2fc], R32 ;  /* 0x0002fc2001007387 */ /* 0x0005e60000100800 */
[----:B---3--:R-:W-:Y:S01]  /*7380*/  FADD.FTZ R25, R133, R24 ;  /* 0x0000001885197221 */ /* 0x008fe20000010000 */
[----:B------:R3:W-:Y:S01]  /*7390*/  STL [R1+0x368], R30 ;  /* 0x0003681e01007387 */ /* 0x0007e20000100800 */
[----:B------:R-:W-:Y:S02]  /*73a0*/  R2UR UR6, R42 ;  /* 0x000000002a0672ca */ /* 0x000fe400000e0000 */
[----:B------:R-:W-:Y:S01]  /*73b0*/  R2UR UR7, R43 ;  /* 0x000000002b0772ca */ /* 0x000fe200000e0000 */
[----:B-----5:R-:W-:Y:S01]  /*73c0*/  FADD.FTZ R24, R134, R25 ;  /* 0x0000001986187221 */ /* 0x020fe20000010000 */
[----:B------:R-:W-:Y:S01]  /*73d0*/  F2FP.BF16.F32.PACK_AB R154, R135, R153 ;  /* 0x00000099879a723e */ /* 0x000fe200000010ff */
[----:B--2---:R-:W-:Y:S01]  /*73e0*/  VIADD R32, R42, 0x280 ;  /* 0x000002802a207836 */ /* 0x004fe20000000000 */
[----:B------:R-:W-:Y:S01]  /*73f0*/  F2FP.BF16.F32.PACK_AB R152, R130, R152 ;  /* 0x000000988298723e */ /* 0x000fe200000010ff */
[----:B---3--:R-:W-:Y:S01]  /*7400*/  VIADD R30, R42, 0x100 ;  /* 0x000001002a1e7836 */ /* 0x008fe20000000000 */
[----:B------:R-:W-:-:S02]  /*7410*/  F2FP.BF16.F32.PACK_AB R153, R142, R143 ;  /* 0x0000008f8e99723e */ /* 0x000fc400000010ff */
[----:B------:R-:W-:Y:S01]  /*7420*/  F2FP.BF16.F32.PACK_AB R155, R140, R141 ;  /* 0x0000008d8c9b723e */ /* 0x000fe200000010ff */
[----:B------:R-:W-:Y:S01]  /*7430*/  STL [R1+0x2d4], R129 ;  /* 0x0002d48101007387 */ /* 0x000fe20000100800 */
[----:B------:R-:W-:Y:S01]  /*7440*/  R2UR UR14, R30 ;  /* 0x000000001e0e72ca */ /* 0x000fe200000e0000 */
[----:B0-----:R-:W-:Y:S01]  /*7450*/  FADD.FTZ R228, R144, R27 ;  /* 0x0000001b90e47221 */ /* 0x001fe20000010000 */
[----:B------:R-:W-:Y:S01]  /*7460*/  R2UR UR19, R29 ;  /* 0x000000001d1372ca */ /* 0x000fe200000e0000 */
[----:B------:R-:W-:Y:S01]  /*7470*/  STL [R1+0x2d8], R128 ;  /* 0x0002d88001007387 */ /* 0x000fe20000100800 */
[----:B------:R-:W-:Y:S01]  /*7480*/  R2UR UR26, R32 ;  /* 0x00000000201a72ca */ /* 0x000fe200000e0000 */
[----:B-1----:R-:W-:Y:S01]  /*7490*/  FADD.FTZ R171, R131, R24 ;  /* 0x0000001883ab7221 */ /* 0x002fe20000010000 */
[----:B------:R-:W-:Y:S01]  /*74a0*/  R2UR UR27, R33 ;  /* 0x00000000211b72ca */ /* 0x000fe200000e0000 */
[----:B------:R-:W-:Y:S01]  /*74b0*/  STL [R1+0x2dc], R127 ;  /* 0x0002dc7f01007387 */ /* 0x000fe20000100800 */
[----:B------:R-:W-:-:S02]  /*74c0*/  F2FP.BF16.F32.PACK_AB R156, R150, R151 ;  /* 0x00000097969c723e */ /* 0x000fc400000010ff */
[----:B------:R-:W-:Y:S01]  /*74d0*/  F2FP.BF16.F32.PACK_AB R158, R148, R149 ;  /* 0x00000095949e723e */ /* 0x000fe200000010ff */
[----:B------:R-:W-:Y:S01]  /*74e0*/  STL [R1+0x2e0], R126 ;  /* 0x0002e07e01007387 */ /* 0x000fe20000100800 */
[----:B------:R-:W-:Y:S02]  /*74f0*/  F2FP.BF16.F32.PACK_AB R160, R146, R147 ;  /* 0x0000009392a0723e */ /* 0x000fe400000010ff */
[----:B------:R-:W-:Y:S01]  /*7500*/  F2FP.BF16.F32.PACK_AB R162, R144, R145 ;  /* 0x0000009190a2723e */ /* 0x000fe200000010ff */
[----:B------:R-:W-:Y:S01]  /*7510*/  STL [R1+0x2e4], R40 ;  /* 0x0002e42801007387 */ /* 0x000fe20000100800 */
[----:B------:R-:W-:Y:S02]  /*7520*/  F2FP.BF16.F32.PACK_AB R157, R138, R139 ;  /* 0x0000008b8a9d723e */ /* 0x000fe400000010ff */
[----:B------:R-:W-:Y:S01]  /*7530*/  F2FP.BF16.F32.PACK_AB R159, R132, R137 ;  /* 0x00000089849f723e */ /* 0x000fe200000010ff */
[----:B------:R-:W-:Y:S01]  /*7540*/  STL [R1+0x2e8], R125 ;  /* 0x0002e87d01007387 */ /* 0x000fe20000100800 */
[----:B------:R-:W-:-:S02]  /*7550*/  F2FP.BF16.F32.PACK_AB R161, R133, R136 ;  /* 0x0000008885a1723e */ /* 0x000fc400000010ff */
[----:B------:R-:W-:Y:S01]  /*7560*/  F2FP.BF16.F32.PACK_AB R163, R131, R134 ;  /* 0x0000008683a3723e */ /* 0x000fe200000010ff */
        /* <DEDUP_REMOVED lines=83> */
[----:B------:R0:W-:Y:S02]  /*7aa0*/  STL [R1+0x46c], R41 ;  /* 0x00046c2901007387 */ /* 0x0001e40000100800 */
[----:B0-----:R-:W-:-:S06]  /*7ab0*/  WARPGROUP.ARRIVE ;  /* 0x00000000000079c5 */ /* 0x001fcc0000000000 */
[----:B------:R-:W-:Y:S03]  /*7ac0*/  HGMMA.64x256x16.F32.BF16 R24, R152, gdesc[UR4].tnspB, RZ, !UPT, gsb0 ;  /* 0x43e0000498187df0 */ /* 0x000fe6000c0018ff */
[----:B------:R-:W-:Y:S02]  /*7ad0*/  WARPGROUP.DEPBAR.LE gsb0, 0x0 ;  /* 0x00008000000079c5 */ /* 0x000fe40000010000 */
        /* <DEDUP_REMOVED lines=34> */
[----:B------:R-:W0:Y:S08]  /*7d00*/  MUFU.EX2 R152, R172 ;  /* 0x000000ac00987308 */ /* 0x000e300000000800 */
[----:B------:R-:W-:Y:S08]  /*7d10*/  MUFU.EX2 R173, R173 ;  /* 0x000000ad00ad7308 */ /* 0x000ff00000000800 */
[----:B------:R-:W-:Y:S08]  /*7d20*/  MUFU.EX2 R154, R174 ;  /* 0x000000ae009a7308 */ /* 0x000ff00000000800 */
[----:B------:R-:W1:Y:S08]  /*7d30*/  MUFU.EX2 R153, R225 ;  /* 0x000000e100997308 */ /* 0x000e700000000800 */
[----:B------:R-:W-:Y:S08]  /*7d40*/  MUFU.EX2 R175, R175 ;  /* 0x000000af00af7308 */ /* 0x000ff00000000800 */
[----:B------:R-:W2:Y:S08]  /*7d50*/  MUFU.EX2 R226, R226 ;  /* 0x000000e200e27308 */ /* 0x000eb00000000800 */
[----:B------:R-:W-:Y:S08]  /*7d60*/  MUFU.EX2 R227, R227 ;  /* 0x000000e300e37308 */ /* 0x000ff00000000800 */
[----:B------:R-:W3:Y:S01]  /*7d70*/  MUFU.EX2 R170, R170 ;  /* 0x000000aa00aa7308 */ /* 0x000ee20000000800 */
[----:B0-----:R-:W-:Y:S01]  /*7d80*/  FADD.FTZ R228, R152, R228 ;  /* 0x000000e498e47221 */ /* 0x001fe20000010000 */
[----:B-1----:R-:W-:Y:S01]  /*7d90*/  FADD.FTZ R171, R153, R171 ;  /* 0x000000ab99ab7221 */ /* 0x002fe20000010000 */
[----:B------:R-:W-:-:S02]  /*7da0*/  F2FP.BF16.F32.PACK_AB R152, R173, R152 ;  /* 0x00000098ad98723e */ /* 0x000fc400000010ff */
[----:B--2---:R-:W-:Y:S02]  /*7db0*/  F2FP.BF16.F32.PACK_AB R153, R226, R153 ;  /* 0x00000099e299723e */ /* 0x004fe400000010ff */
[----:B---3--:R-:W-:Y:S01]  /*7dc0*/  F2FP.BF16.F32.PACK_AB R155, R170, R227 ;  /* 0x000000e3aa9b723e */ /* 0x008fe200000010ff */
        /* <DEDUP_REMOVED lines=35> */
[----:B------:R-:W-:-:S04]  /*8000*/  FADD.FTZ R156, R173, R228 ;  /* 0x000000e4ad9c7221 */ /* 0x000fc80000010000 */
[----:B------:R-:W-:Y:S01]  /*8010*/  FADD.FTZ R156, R154, R156 ;  /* 0x0000009c9a9c7221 */ /* 0x000fe20000010000 */
[C---:B------:R-:W-:Y:S01]  /*8020*/  F2FP.BF16.F32.PACK_AB R154, R175.reuse, R154 ;  /* 0x0000009aaf9a723e */ /* 0x040fe200000010ff */
[----:B------:R-:W-:Y:S01]  /*8030*/  MUFU.EX2 R165, R165 ;  /* 0x000000a500a57308 */ /* 0x000fe20000000800 */
[----:B------:R-:W-:Y:S01]  /*8040*/  FADD.FTZ R171, R226, R171 ;  /* 0x000000abe2ab7221 */ /* 0x000fe20000010000 */
[----:B------:R-:W-:-:S06]  /*8050*/  FADD.FTZ R156, R175, R156 ;  /* 0x0000009caf9c7221 */ /* 0x000fcc0000010000 */
[----:B------:R-:W-:Y:S08]  /*8060*/  MUFU.EX2 R21, R21 ;  /* 0x0000001500157308 */ /* 0x000ff00000000800 */
[----:B------:R-:W-:Y:S08]  /*8070*/  MUFU.EX2 R168, R168 ;  /* 0x000000a800a87308 */ /* 0x000ff00000000800 */
[----:B------:R-:W-:Y:S08]  /*8080*/  MUFU.EX2 R169, R169 ;  /* 0x000000a900a97308 */ /* 0x000ff00000000800 */
[----:B------:R-:W-:Y:S01]  /*8090*/  MUFU.EX2 R20, R20 ;  /* 0x0000001400147308 */ /* 0x000fe20000000800 */
[----:B------:R-:W-:-:S04]  /*80a0*/  FADD.FTZ R171, R227, R171 ;  /* 0x000000abe3ab7221 */ /* 0x000fc80000010000 */
[----:B------:R-:W-:Y:S01]  /*80b0*/  FADD.FTZ R170, R170, R171 ;  /* 0x000000abaaaa7221 */ /* 0x000fe20000010000 */
        /* <DEDUP_REMOVED lines=43> */
[----:B------:R-:W-:-:S07]  /*8370*/  WARPGROUP.DEPBAR.LE gsb0, 0x0 ;  /* 0x00008000000079c5 */ /* 0x000fce0000010000 */
[----:B------:R-:W0:Y:S08]  /*8380*/  MUFU.EX2 R152, R166 ;  /* 0x000000a600987308 */ /* 0x000e300000000800 */
[----:B------:R-:W1:Y:S08]  /*8390*/  MUFU.EX2 R154, R164 ;  /* 0x000000a4009a7308 */ /* 0x000e700000000800 */
[----:B------:R-:W2:Y:S01]  /*83a0*/  MUFU.EX2 R153, R167 ;  /* 0x000000a700997308 */ /* 0x000ea20000000800 */
[----:B0-----:R-:W-:-:S04]  /*83b0*/  FADD.FTZ R156, R152, R156 ;  /* 0x0000009c989c7221 */ /* 0x001fc80000010000 */
[C---:B------:R-:W-:Y:S01]  /*83c0*/  FADD.FTZ R156, R165.reuse, R156 ;  /* 0x0000009ca59c7221 */ /* 0x040fe20000010000 */
[----:B------:R-:W-:Y:S02]  /*83d0*/  F2FP.BF16.F32.PACK_AB R152, R165, R152 ;  /* 0x00000098a598723e */ /* 0x000fe400000010ff */
[----:B------:R-:W-:Y:S01]  /*83e0*/  F2FP.BF16.F32.PACK_AB R155, R20, R169 ;  /* 0x000000a9149b723e */ /* 0x000fe200000010ff */
[----:B-1----:R-:W-:Y:S01]  /*83f0*/  FADD.FTZ R156, R154, R156 ;  /* 0x0000009c9a9c7221 */ /* 0x002fe20000010000 */
[----:B------:R-:W-:Y:S01]  /*8400*/  F2FP.BF16.F32.PACK_AB R154, R21, R154 ;  /* 0x0000009a159a723e */ /* 0x000fe200000010ff */
[----:B------:R-:W-:Y:S01]  /*8410*/  STL.128 [R1+0x270], R24 ;  /* 0x0002701801007387 */ /* 0x000fe20000100c00 */
[----:B--2---:R-:W-:Y:S01]  /*8420*/  FADD.FTZ R170, R153, R170 ;  /* 0x000000aa99aa7221 */ /* 0x004fe20000010000 */
[----:B------:R-:W-:Y:S02]  /*8430*/  F2FP.BF16.F32.PACK_AB R153, R168, R153 ;  /* 0x00000099a899723e */ /* 0x000fe400000010ff */
        /* <DEDUP_REMOVED lines=35> */
[----:B------:R-:W-:-:S03]  /*8670*/  FADD.FTZ R156, R21, R156 ;  /* 0x0000009c159c7221 */ /* 0x000fc60000010000 */
[----:B------:R-:W-:Y:S01]  /*8680*/  FADD.FTZ R170, R20, R170 ;  /* 0x000000aa14aa7221 */ /* 0x000fe20000010000 */
[----:B------:R-:W-:-:S03]  /*8690*/  FADD.FTZ R20, R11, R156 ;  /* 0x0000009c0b147221 */ /* 0x000fc60000010000 */
[----:B------:R-:W-:Y:S01]  /*86a0*/  FADD.FTZ R170, R15, R170 ;  /* 0x000000aa0faa7221 */ /* 0x000fe20000010000 */
[----:B------:R-:W-:-:S03]  /*86b0*/  FADD.FTZ R20, R12, R20 ;  /* 0x000000140c147221 */ /* 0x000fc60000010000 */
[----:B------:R-:W-:Y:S01]  /*86c0*/  FADD.FTZ R170, R18, R170 ;  /* 0x000000aa12aa7221 */ /* 0x000fe20000010000 */
[----:B------:R-:W-:Y:S02]  /*86d0*/  WARPGROUP.DEPBAR.LE gsb0, 0x0 ;  /* 0x00008000000079c5 */ /* 0x000fe40000010000 */
[----:B------:R-:W-:Y:S02]  /*86e0*/  F2FP.BF16.F32.PACK_AB R152, R12, R11 ;  /* 0x0000000b0c98723e */ /* 0x000fe400000010ff */
[----:B------:R-:W-:Y:S02]  /*86f0*/  F2FP.BF16.F32.PACK_AB R153, R18, R15 ;  /* 0x0000000f1299723e */ /* 0x000fe400000010ff */
        /* <DEDUP_REMOVED lines=35> */
[----:B------:R-:W-:Y:S03]  /*8930*/  HGMMA.64x256x16.F32.BF16 R24, R152, gdesc[UR24].tnspB, R24, gsb0 ;  /* 0x43e0001898187df0 */ /* 0x000fe60008001818 */
[----:B------:R-:W-:Y:S02]  /*8940*/  WARPGROUP.DEPBAR.LE gsb0, 0x0 ;  /* 0x00008000000079c5 */ /* 0x000fe40000010000 */
[----:B------:R0:W-:Y:S04]  /*8950*/  STL.128 [R1+0x270], R24 ;  /* 0x0002701801007387 */ /* 0x0001e80000100c00 */
[----:B------:R1:W-:Y:S04]  /*8960*/  STL.128 [R1+0x450], R144 ;  /* 0x0004509001007387 */ /* 0x0003e80000100c00 */
[----:B------:R2:W-:Y:S04]  /*8970*/  STL.128 [R1+0x280], R28 ;  /* 0x0002801c01007387 */ /* 0x0005e80000100c00 */
[----:B------:R3:W-:Y:S04]  /*8980*/  STL.128 [R1+0x290], R32 ;  /* 0x0002902001007387 */ /* 0x0007e80000100c00 */
[----:B0-----:R-:W4:Y:S04]  /*8990*/  @!P0 LDL.64 R24, [R1+0x68] ;  /* 0x0000680001188983 */ /* 0x001f280000100a00 */
[----:B-1----:R-:W5:Y:S04]  /*89a0*/  @!P0 LDL R144, [R1+0x218] ;  /* 0x0002180001908983 */ /* 0x002f680000100800 */
        /* <DEDUP_REMOVED lines=28> */
[----:B------:R-:W5:Y:S04]  /*8b70*/  LDL R11, [R1+0x270] ;  /* 0x00027000010b7983 */ /* 0x000f680000100800 */
[----:B------:R-:W5:Y:S04]  /*8b80*/  LDL R12, [R1+0x274] ;  /* 0x00027400010c7983 */ /* 0x000f680000100800 */
[----:B------:R-:W5:Y:S04]  /*8b90*/  LDL R18, [R1+0x278] ;  /* 0x0002780001127983 */ /* 0x000f680000100800 */
[----:B------:R-:W5:Y:S04]  /*8ba0*/  LDL R21, [R1+0x27c] ;  /* 0x00027c0001157983 */ /* 0x000f680000100800 */
[----:B------:R-:W5:Y:S04]  /*8bb0*/  LDL R26, [R1+0x280] ;  /* 0x00028000011a7983 */ /* 0x000f680000100800 */
[----:B------:R-:W5:Y:S04]  /*8bc0*/  LDL R27, [R1+0x284] ;  /* 0x00028400011b7983 */ /* 0x000f680000100800 */
[----:B--2---:R-:W2:Y:S04]  /*8bd0*/  LDL R28, [R1+0x288] ;  /* 0x00028800011c7983 */ /* 0x004ea80000100800 */
[----:B------:R-:W2:Y:S04]  /*8be0*/  LDL R29, [R1+0x28c] ;  /* 0x00028c00011d7983 */ /* 0x000ea80000100800 */
[----:B------:R-:W2:Y:S04]  /*8bf0*/  LDL R30, [R1+0x290] ;  /* 0x00029000011e7983 */ /* 0x000ea80000100800 */
[----:B------:R-:W2:Y:S04]  /*8c00*/  LDL R31, [R1+0x294] ;  /* 0x00029400011f7983 */ /* 0x000ea80000100800 */
[----:B---3--:R-:W3:Y:S04]  /*8c10*/  LDL R32, [R1+0x298] ;  /* 0x0002980001207983 */ /* 0x008ee80000100800 */
[----:B------:R-:W3:Y:S04]  /*8c20*/  LDL R33, [R1+0x29c] ;  /* 0x00029c0001217983 */ /* 0x000ee80000100800 */
[----:B------:R-:W3:Y:S04]  /*8c30*/  LDL R34, [R1+0x2a0] ;  /* 0x0002a00001227983 */ /* 0x000ee80000100800 */
[----:B------:R-:W3:Y:S04]  /*8c40*/  LDL R35, [R1+0x2a4] ;  /* 0x0002a40001237983 */ /* 0x000ee80000100800 */
[----:B0-----:R-:W3:Y:S04]  /*8c50*/  LDL R36, [R1+0x2a8] ;  /* 0x0002a80001247983 */ /* 0x001ee80000100800 */
[----:B------:R-:W3:Y:S04]  /*8c60*/  LDL R37, [R1+0x2ac] ;  /* 0x0002ac0001257983 */ /* 0x000ee80000100800 */
[----:B------:R-:W3:Y:S04]  /*8c70*/  LDL R38, [R1+0x2b0] ;  /* 0x0002b00001267983 */ /* 0x000ee80000100800 */
[----:B------:R-:W3:Y:S04]  /*8c80*/  LDL R39, [R1+0x2b4] ;  /* 0x0002b40001277983 */ /* 0x000ee80000100800 */
[----:B-1----:R-:W3:Y:S04]  /*8c90*/  LDL R40, [R1+0x2b8] ;  /* 0x0002b80001287983 */ /* 0x002ee80000100800 */
        /* <DEDUP_REMOVED lines=106> */
[----:B-----5:R-:W5:Y:S04]  /*9340*/  LDL R148, [R1+0x464] ;  /* 0x0004640001947983 */ /* 0x020f680000100800 */
[----:B------:R-:W5:Y:S04]  /*9350*/  LDL R149, [R1+0x468] ;  /* 0x0004680001957983 */ /* 0x000f680000100800 */
[----:B------:R-:W5:Y:S01]  /*9360*/  LDL R150, [R1+0x46c] ;  /* 0x00046c0001967983 */ /* 0x000f620000100800 */
[----:B------:R-:W-:Y:S01]  /*9370*/  @!P0 MOV R25, R24 ;  /* 0x0000001800198202 */ /* 0x000fe20000000f00 */
[----:B------:R-:W-:Y:S01]  /*9380*/  FADD.FTZ R13, R13, R20 ;  /* 0x000000140d0d7221 */ /* 0x000fe20000010000 */
[----:B------:R-:W-:Y:S01]  /*9390*/  FADD.FTZ R15, R19, R170 ;  /* 0x000000aa130f7221 */ /* 0x000fe20000010000 */
[----:B------:R-:W-:Y:S02]  /*93a0*/  STL [R1+0x88], RZ ;  /* 0x000088ff01007387 */ /* 0x000fe40000100800 */
[----:B------:R-:W-:-:S02]  /*93b0*/  @!P0 IMAD R144, R144, 0x8, R25 ;  /* 0x0000000890908824 */ /* 0x000fc400078e0219 */
        /* <DEDUP_REMOVED lines=136> */
[----:B-----5:R1:W-:Y:S04]  /*9c40*/  STL [R1+0x464], R148 ;  /* 0x0004649401007387 */ /* 0x0203e80000100800 */
[----:B------:R1:W-:Y:S04]  /*9c50*/  STL [R1+0x468], R149 ;  /* 0x0004689501007387 */ /* 0x0003e80000100800 */
[----:B------:R1:W-:Y:S01]  /*9c60*/  STL [R1+0x46c], R150 ;  /* 0x00046c9601007387 */ /* 0x0003e20000100800 */
[----:B------:R1:W-:Y:S03]  /*9c70*/  @!P0 SYNCS.ARRIVE.TRANS64.RED.A1T0 RZ, [R144+URZ], RZ ;  /* 0x000000ff90ff89a7 */ /* 0x0003e6000810043f */
[----:B0-----:R-:W2:Y:S01]  /*9c80*/  LDL R0, [R1+0x70] ;  /* 0x0000700001007983 */ /* 0x001ea20000100800 */
[----:B------:R-:W-:Y:S01]  /*9c90*/  ISETP.NE.AND P1, PT, R4, 0x1, PT ;  /* 0x000000010400780c */ /* 0x000fe20003f25270 */
[----:B------:R-:W-:-:S06]  /*9ca0*/  UIADD3 UR49, UR49, -0x2, URZ ;  /* 0xfffffffe31317890 */ /* 0x000fcc000fffe03f */
[----:B------:R-:W-:Y:S02]  /*9cb0*/  IMAD.U32 R10, RZ, RZ, UR49 ;  /* 0x00000031ff0a7e24 */ /* 0x000fe4000f8e00ff */
[----:B--2---:R-:W-:-:S04]  /*9cc0*/  IMAD.SHL.U32 R0, R0, 0x80, RZ ;  /* 0x0000008000007824 */ /* 0x004fc800078e00ff */
[----:B------:R-:W-:-:S04]  /*9cd0*/  @P1 IMAD.HI.U32 R5, R0, R5, RZ ;  /* 0x0000000500051227 */ /* 0x000fc800078e00ff */
[----:B------:R-:W-:Y:S01]  /*9ce0*/  IMAD.MOV.U32 R4, RZ, RZ, R0 ;  /* 0x000000ffff047224 */ /* 0x000fe200078e0000 */
[----:B------:R-:W-:Y:S02]  /*9cf0*/  @P1 SHF.R.U32.HI R4, RZ, R6, R5 ;  /* 0x00000006ff041219 */ /* 0x000fe40000011605 */
[----:B------:R-:W-:-:S03]  /*9d00*/  ISETP.GE.AND P1, PT, R9, 0x1, PT ;  /* 0x000000010900780c */ /* 0x000fc60003f26270 */
[----:B------:R-:W-:-:S04]  /*9d10*/  VIADD R5, R4, UR46 ;  /* 0x0000002e04057c36 */ /* 0x000fc80008000000 */
        /* <DEDUP_REMOVED lines=12> */
.L_x_3249:
[----:B------:R-:W-:-:S13]  /*9de0*/  ISETP.NE.AND P1, PT, R9, 0x1, PT ;  /* 0x000000010900780c */ /* 0x000fda0003f25270 */
[----:B------:R-:W-:-:S05]  /*9df0*/  @P1 IMAD.HI.U32 R2, R4, R2, RZ ;  /* 0x0000000204021227 */ /* 0x000fca00078e00ff */
[----:B------:R-:W-:-:S07]  /*9e00*/  @P1 SHF.R.U32.HI R4, RZ, R3, R2 ;  /* 0x00000003ff041219 */ /* 0x000fce0000011602 */
.L_x_3250:
[----:B------:R-:W-:Y:S05]  /*9e10*/  BSYNC B0 ;  /* 0x0000000000007941 */ /* 0x000fea0003800000 */
.L_x_3248:
[----:B------:R-:W-:-:S05]  /*9e20*/  IMAD R9, R4, R9, R9 ;  /* 0x0000000904097224 */ /* 0x000fca00078e0209 */
[----:B------:R-:W-:-:S07]  /*9e30*/  VIMNMX R8, R8, R9, PT ;  /* 0x0000000908087248 */ /* 0x000fce0003fe0100 */
.L_x_3247:
[----:B------:R-:W-:Y:S01]  /*9e40*/  IMAD.HI R8, R8, 0x2aaaaaab, RZ ;  /* 0x2aaaaaab08087827 */ /* 0x000fe200078e02ff */
[----:B------:R-:W-:Y:S04]  /*9e50*/  BSSY B2, `(.L_x_3251) ;  /* 0x0000016000027945 */ /* 0x000fe80003800000 */
[----:B------:R-:W-:-:S04]  /*9e60*/  SHF.R.U32.HI R3, RZ, 0x1f, R8 ;  /* 0x0000001fff037819 */ /* 0x000fc80000011608 */
[----:B------:R-:W-:-:S04]  /*9e70*/  LEA.HI.SX32 R3, R8, R3, 0x1c ;  /* 0x0000000308037211 */ /* 0x000fc800078fe2ff */
[----:B------:R-:W-:-:S04]  /*9e80*/  VIMNMX R11, R3, UR45, !PT ;  /* 0x0000002d030b7c48 */ /* 0x000fc8000ffe0100 */
[----:B------:R-:W-:-:S13]  /*9e90*/  ISETP.GE.AND P1, PT, R10, R11, PT ;  /* 0x0000000b0a00720c */ /* 0x000fda0003f26270 */
[----:B------:R-:W-:Y:S05]  /*9ea0*/  @!P1 BRA `(.L_x_3252) ;  /* 0x0000000000409947 */ /* 0x000fea0003800000 */
[----:B------:R-:W-:Y:S01]  /*9eb0*/  BSSY B1, `(.L_x_3253) ;  /* 0x000000d000017945 */ /* 0x000fe20003800000 */
.L_x_3255:
[C---:B------:R-:W-:Y:S01]  /*9ec0*/  IADD3 R2, P1, R16.reuse, 0x70, RZ ;  /* 0x0000007010027810 */ /* 0x040fe20007f3e0ff */
[----:B------:R-:W-:Y:S01]  /*9ed0*/  BSSY B0, `(.L_x_3254) ;  /* 0x0000007000007945 */ /* 0x000fe20003800000 */
[C---:B------:R-:W-:Y:S01]  /*9ee0*/  IADD3 R24, P2, R16.reuse, 0x13c, RZ ;  /* 0x0000013c10187810 */ /* 0x040fe20007f5e0ff */
[----:B------:R-:W-:Y:S01]  /*9ef0*/  VIADD R0, R16, 0x178 ;  /* 0x0000017810007836 */ /* 0x000fe20000000000 */
[----:B------:R-:W-:Y:S01]  /*9f00*/  MOV R225, 0x9f40 ;  /* 0x00009f4000e17802 */ /* 0x000fe20000000f00 */
[--C-:B------:R-:W-:Y:S02]  /*9f10*/  IMAD.X R3, RZ, RZ, R17.reuse, P1 ;  /* 0x000000ffff037224 */ /* 0x100fe400008e0611 */
[----:B------:R-:W-:-:S08]  /*9f20*/  IMAD.X R25, RZ, RZ, R17, P2 ;  /* 0x000000ffff197224 */ /* 0x000fd000010e0611 */
[----:B------:R-:W-:Y:S05]  /*9f30*/  CALL.REL.NOINC `($_ZN7cutlass13device_kernelIN5flash11enable_sm90INS1_16FlashAttnFwdSm90INS1_25CollectiveMainloopFwdSm90ILi2EN4cute5tupleIJNS5_1CILi1EEES8_S8_EEENS6_IJNS7_ILi128EEENS7_ILi96EEENS7_ILi64EEEEEELi256ENS_10bfloat16_tEfNS_4arch4Sm90ELb0ELb1ELb1ELb1ELb0ELb0ELb1ELb1ELb0ELb1ELb1ELb0EEENS1_21CollectiveEpilogueFwdINS6_IJSA_NS7_ILi256EEESB_EEES9_SE_SG_Li256ELb1ELb1ELb1ELb0EEENS1_36VarlenDynamicPersistentTileSchedulerILi128ELi96ELi256ELi128ELb1ELb1ELb1ELb1ELb0ELb1EEEEEEEEEvNT_6ParamsE$_ZZN5flash25CollectiveMainloopFwdSm90ILi2EN4cute5tupleIJNS1_1CILi1EEES4_S4_EEENS2_IJNS3_ILi128EEENS3_ILi96EEENS3_ILi64EEEEEELi256EN7cutlass10bfloat16_tEfNSA_4arch4Sm90ELb0ELb1ELb1ELb1ELb0ELb0ELb1ELb1ELb0ELb1ELb1ELb0EE3mmaINS_16FlashAttnFwdSm90ISE_NS_21CollectiveEpilogueFwdINS2_IJS6_NS3_ILi256EEES7_EEES5_SB_SD_Li256ELb1ELb1ELb1ELb0EEENS_36VarlenDynamicPersistentTileSchedulerILi128ELi96ELi256ELi128ELb1ELb1ELb1ELb1ELb0ELb1EEEE13SharedStorageENS1_6TensorINS1_11ArrayEngineIfLm128EEENS1_6LayoutINS2_IJNS2_IJNS3_ILi2EEEST_NS3_ILi32EEEEEES4_S4_EEENS2_IJNS2_IJS4_ST_NS3_ILi4EEEEEENS3_ILi0EEESZ_EEEEEEENS_7SoftmaxILi2ELi0EEEEEbRKNSE_6ParamsENSA_25PipelineTmaAsyncNoClusterILi2ENSA_16PipelineTmaAsyncILi2EEEEES1B_RNSA_13PipelineStateILj2EEERT0_RT1_iRiRKNS_16SeqlenInfoQKNewKILb1ELb0EEENS2_IJiiiiEEERT_ENKUliT_T0_T1_E_clIZSF_ISO_S12_S14_EbS17_S1B_S1B_S1E_S1G_S1I_iS1J_S1N_S1O_S1Q_EUlRS1R_iE1_NS3_ILb0EEENS3_ILb1EEEEEDaiS1R_S1S_S1T_) ;  /* 0x0000025c00587944 */ /* 0x000fea0003c00000 */
[----:B------:R-:W-:Y:S05]  /*9f40*/  BSYNC B0 ;  /* 0x0000000000007941 */ /* 0x000fea0003800000 */
.L_x_3254:
[C---:B------:R-:W-:Y:S01]  /*9f50*/  ISETP.GT.AND P1, PT, R10.reuse, R11, PT ;  /* 0x0000000b0a00720c */ /* 0x040fe20003f24270 */
[----:B------:R-:W-:-:S12]  /*9f60*/  VIADD R10, R10, 0xffffffff ;  /* 0xffffffff0a0a7836 */ /* 0x000fd80000000000 */
[----:B------:R-:W-:Y:S05]  /*9f70*/  @P1 BRA `(.L_x_3255) ;  /* 0xfffffffc00d01947 */ /* 0x000fea000383ffff */
[----:B------:R-:W-:Y:S05]  /*9f80*/  BSYNC B1 ;  /* 0x0000000000017941 */ /* 0x000fea0003800000 */
.L_x_3253:
[----:B------:R-:W2:Y:S02]  /*9f90*/  LDL R0, [R1+0x70] ;  /* 0x0000700001007983 */ /* 0x000ea40000100800 */
[----:B--2---:R-:W-:-:S07]  /*9fa0*/  IMAD.SHL.U32 R0, R0, 0x80, RZ ;  /* 0x0000008000007824 */ /* 0x004fce00078e00ff */
.L_x_3252:
[----:B------:R-:W-:Y:S05]  /*9fb0*/  BSYNC B2 ;  /* 0x0000000000027941 */ /* 0x000fea0003800000 */
.L_x_3251:
        /* <DEDUP_REMOVED lines=10> */
[----:B------:R-:W-:-:S04]  /*a060*/  VIADD R0, R0, UR42 ;  /* 0x0000002a00007c36 */ /* 0x000fc80008000000 */
        /* <DEDUP_REMOVED lines=12> */
.L_x_3258:
[----:B------:R-:W-:-:S13]  /*a130*/  ISETP.NE.AND P1, PT, R7, 0x1, PT ;  /* 0x000000010700780c */ /* 0x000fda0003f25270 */
[----:B------:R-:W0:Y:S02]  /*a140*/  @P1 LDC.64 R4, c[0x0][0xae0] ;  /* 0x0002b800ff041b82 */ /* 0x000e240000000a00 */
[----:B0-----:R-:W-:-:S05]  /*a150*/  @P1 IMAD.HI.U32 R4, R0, R4, RZ ;  /* 0x0000000400041227 */ /* 0x001fca00078e00ff */
[----:B------:R-:W-:-:S07]  /*a160*/  @P1 SHF.R.U32.HI R0, RZ, R5, R4 ;  /* 0x00000005ff001219 */ /* 0x000fce0000011604 */
.L_x_3259:
[----:B------:R-:W-:Y:S05]  /*a170*/  BSYNC B0 ;  /* 0x0000000000007941 */ /* 0x000fea0003800000 */
.L_x_3257:
[----:B------:R-:W-:-:S05]  /*a180*/  IMAD R3, R0, R7, RZ ;  /* 0x0000000700037224 */ /* 0x000fca00078e02ff */
[----:B------:R-:W-:-:S07]  /*a190*/  VIMNMX R2, R2, R3, !PT ;  /* 0x0000000302027248 */ /* 0x000fce0007fe0100 */
.L_x_3256:
[----:B------:R-:W-:-:S04]  /*a1a0*/  VIADD R2, R2, 0x5f ;  /* 0x0000005f02027836 */ /* 0x000fc80000000000 */
[----:B------:R-:W-:-:S05]  /*a1b0*/  IMAD.HI R2, R2, 0x2aaaaaab, RZ ;  /* 0x2aaaaaab02027827 */ /* 0x000fca00078e02ff */
[----:B------:R-:W-:-:S04]  /*a1c0*/  SHF.R.U32.HI R3, RZ, 0x1f, R2 ;  /* 0x0000001fff037819 */ /* 0x000fc80000011602 */
[----:B------:R-:W-:-:S04]  /*a1d0*/  LEA.HI.SX32 R2, R2, R3, 0x1c ;  /* 0x0000000302027211 */ /* 0x000fc800078fe2ff */
[----:B------:R-:W-:-:S04]  /*a1e0*/  VIMNMX R2, R2, UR45, !PT ;  /* 0x0000002d02027c48 */ /* 0x000fc8000ffe0100 */
[----:B------:R-:W-:-:S13]  /*a1f0*/  ISETP.GE.AND P1, PT, R10, R2, PT ;  /* 0x000000020a00720c */ /* 0x000fda0003f26270 */
[----:B------:R-:W-:Y:S05]  /*a200*/  @!P1 BRA `(.L_x_3260) ;  /* 0x0000009c00a89947 */ /* 0x000fea0003800000 */
.L_x_3277:
[----:B0-----:R-:W2:Y:S04]  /*a210*/  LD.E R3, desc[UR40][R16.64+0x218] ;  /* 0x0002182810037980 */ /* 0x001ea8000c101900 */
        /* <DEDUP_REMOVED lines=13> */
[----:B------:R-:W-:Y:S01]  /*a2f0*/  IMAD.MOV.U32 R5, RZ, RZ, R10 ;  /* 0x000000ffff057224 */ /* 0x000fe200078e000a */
[----:B------:R-:W-:Y:S05]  /*a300*/  YIELD ;  /* 0x0000000000007946 */ /* 0x000fea0003800000 */
[----:B------:R-:W-:Y:S01]  /*a310*/  BSSY B0, `(.L_x_3261) ;  /* 0x0000008000007945 */ /* 0x000fe20003800000 */
[----:B------:R-:W-:Y:S01]  /*a320*/  VIADD R10, R10, 0xffffffff ;  /* 0xffffffff0a0a7836 */ /* 0x000fe20000000000 */
[----:B------:R-:W-:Y:S01]  /*a330*/  ISETP.GT.AND P1, PT, R5, R2, PT ;  /* 0x000000020500720c */ /* 0x000fe20003f24270 */
[----:B-1----:R-:W-:Y:S01]  /*a340*/  @!P2 IMAD.MOV.U32 R3, RZ, RZ, RZ ;  /* 0x000000ffff03a224 */ /* 0x002fe200078e00ff */
[----:B--2---:R-:W-:-:S04]  /*a350*/  LOP3.LUT R0, R0, 0x1, RZ, 0xfc, !PT ;  /* 0x0000000100007812 */ /* 0x004fc800078efcff */
[----:B------:R-:W-:-:S13]  /*a360*/  ISETP.NE.AND P3, PT, R0, 0x3, PT ;  /* 0x000000030000780c */ /* 0x000fda0003f65270 */
[----:B0-----:R-:W-:Y:S05]  /*a370*/  @!P3 BRA `(.L_x_3262) ;  /* 0x000000000004b947 */ /* 0x001fea0003800000 */
[----:B------:R-:W-:Y:S01]  /*a380*/  BPT.TRAP 0x1 ;  /* 0x000000040000795c */ /* 0x000fe20000300000 */
.L_x_3262:
[----:B------:R-:W-:Y:S05]  /*a390*/  BSYNC B0 ;  /* 0x0000000000007941 */ /* 0x000fea0003800000 */
.L_x_3261:
[----:B------:R-:W2:Y:S01]  /*a3a0*/  LD.E.64 R4, desc[UR40][R18.64+0x8] ;  /* 0x0000082812047980 */ /* 0x000ea2000c101b00 */
[----:B-----5:R-:W-:Y:S02]  /*a3b0*/  SHF.L.U32 R8, R9, 0x1f, RZ ;  /* 0x0000001f09087819 */ /* 0x020fe400000006ff */
[----:B--2---:R-:W-:-:S05]  /*a3c0*/  MOV R4, R4 ;  /* 0x0000000400047202 */ /* 0x004fca0000000f00 */
[----:B------:R-:W-:-:S04]  /*a3d0*/  IMAD R3, R3, 0x8, R4 ;  /* 0x0000000803037824 */ /* 0x000fc800078e0204 */
[----:B------:R0:W1:Y:S01]  /*a3e0*/  SYNCS.PHASECHK.TRANS64.TRYWAIT P2, [R3+URZ], R8 ;  /* 0x00000008030075a7 */ /* 0x000062000804017f */
[----:B------:R-:W2:Y:S04]  /*a3f0*/  LD.E R4, desc[UR40][R18.64+0x1c] ;  /* 0x00001c2812047980 */ /* 0x000ea8000c101900 */
[----:B------:R0:W5:Y:S04]  /*a400*/  LD.E R0, desc[UR40][R16.64+0x218] ;  /* 0x0002182810007980 */ /* 0x000168000c101900 */
[----:B------:R0:W5:Y:S01]  /*a410*/  LD.E R6, desc[UR40][R16.64+0x21c] ;  /* 0x00021c2810067980 */ /* 0x000162000c101900 */
[----:B------:R-:W-:Y:S01]  /*a420*/  BSSY B0, `(.L_x_3263) ;  /* 0x0000005000007945 */ /* 0x000fe20003800000 */
[----:B--2---:R-:W-:-:S04]  /*a430*/  LOP3.LUT R4, R4, 0x1, RZ, 0xfc, !PT ;  /* 0x0000000104047812 */ /* 0x004fc800078efcff */
[----:B------:R-:W-:-:S13]  /*a440*/  ISETP.NE.AND P3, PT, R4, 0x3, PT ;  /* 0x000000030400780c */ /* 0x000fda0003f65270 */
[----:B01----:R-:W-:Y:S05]  /*a450*/  @!P3 BRA `(.L_x_3264) ;  /* 0x000000000004b947 */ /* 0x003fea0003800000 */
[----:B------:R-:W-:Y:S01]  /*a460*/  BPT.TRAP 0x1 ;  /* 0x000000040000795c */ /* 0x000fe20000300000 */
.L_x_3264:
[----:B------:R-:W-:Y:S05]  /*a470*/  BSYNC B0 ;  /* 0x0000000000007941 */ /* 0x000fea0003800000 */
.L_x_3263:
[----:B------:R-:W-:Y:S04]  /*a480*/  BSSY B0, `(.L_x_3265) ;  /* 0x0000008000007945 */ /* 0x000fe80003800000 */
[----:B------:R-:W-:Y:S05]  /*a490*/  @P2 BRA `(.L_x_3266) ;  /* 0x0000000000182947 */ /* 0x000fea0003800000 */
[----:B------:R-:W2:Y:S01]  /*a4a0*/  LD.E.64 R4, desc[UR40][R18.64+0x8] ;  /* 0x0000082812047980 */ /* 0x000ea2000c101b00 */
[----:B-----5:R-:W-:Y:S02]  /*a4b0*/  SHF.L.U32 R3, R6, 0x1f, RZ ;  /* 0x0000001f06037819 */ /* 0x020fe400000006ff */
[----:B--2---:R-:W-:-:S05]  /*a4c0*/  MOV R5, R4 ;  /* 0x0000000400057202 */ /* 0x004fca0000000f00 */
[----:B------:R-:W-:-:S04]  /*a4d0*/  IMAD R0, R0, 0x8, R5 ;  /* 0x0000000800007824 */ /* 0x000fc800078e0205 */
[----:B------:R-:W0:Y:S02]  /*a4e0*/  SYNCS.PHASECHK.TRANS64.TRYWAIT P2, [R0+URZ], R3 ;  /* 0x00000003000075a7 */ /* 0x000e24000804017f */
[----:B0-----:R-:W-:Y:S05]  /*a4f0*/  @!P2 BRA `(.L_x_3267) ;  /* 0x0000022800f8a947 */ /* 0x001fea0003800000 */
.L_x_3266:
[----:B------:R-:W-:Y:S05]  /*a500*/  BSYNC B0 ;  /* 0x0000000000007941 */ /* 0x000fea0003800000 */
.L_x_3265:
[----:B0-----:R-:W2:Y:S04]  /*a510*/  LD.E R3, desc[UR40][R16.64+0x218] ;  /* 0x0002182810037980 */ /* 0x001ea8000c101900 */
[----:B------:R-:W2:Y:S01]  /*a520*/  LDL.64 R12, [R1+0xa0] ;  /* 0x0000a000010c7983 */ /* 0x000ea20000100a00 */
[----:B------:R-:W-:Y:S05]  /*a530*/  WARPSYNC.ALL ;  /* 0x0000000000007948 */ /* 0x000fea0003800000 */
[----:B------:R-:W3:Y:S04]  /*a540*/  LDL.64 R14, [R1+0x98] ;  /* 0x00009800010e7983 */ /* 0x000ee80000100a00 */
[----:B------:R-:W4:Y:S04]  /*a550*/  LDL.64 R4, [R1+0x98] ;  /* 0x0000980001047983 */ /* 0x000f280000100a00 */
[----:B-----5:R-:W4:Y:S01]  /*a560*/  LDL.64 R6, [R1+0x98] ;  /* 0x0000980001067983 */ /* 0x020f220000100a00 */
[----:B--2---:R-:W-:-:S03]  /*a570*/  IMAD R12, R3, 0x300, R12 ;  /* 0x00000300030c7824 */ /* 0x004fc600078e020c */
[----:B------:R-:W2:Y:S01]  /*a580*/  LDL.64 R8, [R1+0x98] ;  /* 0x0000980001087983 */ /* 0x000ea20000100a00 */
[----:B------:R-:W-:Y:S01]  /*a590*/  R2UR UR7, R13 ;  /* 0x000000000d0772ca */ /* 0x000fe200000e0000 */
[----:B------:R-:W-:Y:S01]  /*a5a0*/  WARPGROUP.ARRIVE ;  /* 0x00000000000079c5 */ /* 0x000fe20000000000 */
[----:B------:R-:W-:Y:S01]  /*a5b0*/  R2UR UR6, R12 ;  /* 0x000000000c0672ca */ /* 0x000fe200000e0000 */
[----:B------:R-:W2:Y:S01]  /*a5c0*/  LDL R20, [R1+0x54] ;  /* 0x0000540001147983 */ /* 0x000ea20000100800 */
[----:B------:R-:W-:-:S03]  /*a5d0*/  IMAD.MOV.U32 R0, RZ, RZ, 0x1 ;  /* 0x00000001ff007424 */ /* 0x000fc600078e00ff */
[----:B------:R0:W-:Y:S04]  /*a5e0*/  STL [R1+0x80], RZ ;  /* 0x000080ff01007387 */ /* 0x0001e80000100800 */
[----:B------:R0:W-:Y:S04]  /*a5f0*/  STL [R1+0x80], R0 ;  /* 0x0000800001007387 */ /* 0x0001e80000100800 */
[----:B------:R0:W-:Y:S04]  /*a600*/  STL [R1+0x80], R0 ;  /* 0x0000800001007387 */ /* 0x0001e80000100800 */
[----:B------:R0:W-:Y:S04]  /*a610*/  STL [R1+0x80], R0 ;  /* 0x0000800001007387 */ /* 0x0001e80000100800 */
[----:B------:R0:W-:Y:S01]  /*a620*/  STL [R1+0x80], R0 ;  /* 0x0000800001007387 */ /* 0x0001e20000100800 */
[----:B---3--:R-:W-:-:S02]  /*a630*/  R2UR UR4, R14 ;  /* 0x000000000e0472ca */ /* 0x008fc400000e0000 */
[----:B------:R-:W-:-:S13]  /*a640*/  R2UR UR5, R15 ;  /* 0x000000000f0572ca */ /* 0x000fda00000e0000 */
[----:B------:R-:W-:Y:S01]  /*a650*/  HGMMA.64x96x16.F32.BF16 R24, gdesc[UR4], RZ, !UPT, gsb0 ;  /* 0x01600000041879f0 */ /* 0x000fe2000c0018ff */
        /* <DEDUP_REMOVED lines=9> */
[----:B------:R0:W5:Y:S04]  /*a6f0*/  LD.E R3, desc[UR40][R16.64+0x218] ;  /* 0x0002182810037980 */ /* 0x000168000c101900 */
[----:B------:R0:W5:Y:S01]  /*a700*/  LD.E R11, desc[UR40][R16.64+0x21c] ;  /* 0x00021c28100b7980 */ /* 0x000162000c101900 */
[----:B------:R-:W-:-:S06]  /*a710*/  WARPGROUP.ARRIVE ;  /* 0x00000000000079c5 */ /* 0x000fcc0000000000 */
[----:B------:R-:W-:Y:S01]  /*a720*/  HGMMA.64x96x16.F32.BF16 R24, gdesc[UR4], R24, gsb0 ;  /* 0x01600000041879f0 */ /* 0x000fe20008001818 */
[----:B------:R-:W-:Y:S02]  /*a730*/  VIADD R4, R12, 0x4 ;  /* 0x000000040c047836 */ /* 0x000fe40000000000 */
[----:B------:R-:W-:Y:S01]  /*a740*/  IMAD.MOV.U32 R5, RZ, RZ, R13 ;  /* 0x000000ffff057224 */ /* 0x000fe200078e000d */
[----:B------:R-:W-:Y:S02]  /*a750*/  R2UR UR4, R6 ;  /* 0x00000000060472ca */ /* 0x000fe400000e0000 */
[----:B------:R-:W-:Y:S02]  /*a760*/  R2UR UR6, R4 ;  /* 0x00000000040672ca */ /* 0x000fe400000e0000 */
[----:B------:R-:W-:Y:S02]  /*a770*/  R2UR UR7, R5 ;  /* 0x00000000050772ca */ /* 0x000fe400000e0000 */
[----:B------:R-:W-:Y:S01]  /*a780*/  R2UR UR5, R7 ;  /* 0x00000000070572ca */ /* 0x000fe200000e0000 */
[----:B------:R-:W-:-:S02]  /*a790*/  VIADD R4, R12, 0x6 ;  /* 0x000000060c047836 */ /* 0x000fc40000000000 */
[----:B--2---:R-:W-:Y:S01]  /*a7a0*/  VIADD R8, R8, 0x6 ;  /* 0x0000000608087836 */ /* 0x004fe20000000000 */
[----:B------:R-:W-:Y:S02]  /*a7b0*/  WARPGROUP.DEPBAR.LE gsb0, 0x0 ;  /* 0x00008000000079c5 */ /* 0x000fe40000010000 */
[----:B------:R-:W-:-:S07]  /*a7c0*/  WARPGROUP.ARRIVE ;  /* 0x00000000000079c5 */ /* 0x000fce0000000000 */
[----:B------:R-:W-:Y:S01]  /*a7d0*/  HGMMA.64x96x16.F32.BF16 R24, gdesc[UR4], R24, gsb0 ;  /* 0x01600000041879f0 */ /* 0x000fe20008001818 */
[----:B------:R-:W-:Y:S01]  /*a7e0*/  IMAD.MOV.U32 R5, RZ, RZ, R13 ;  /* 0x000000ffff057224 */ /* 0x000fe200078e000d */
[----:B------:R-:W-:Y:S02]  /*a7f0*/  R2UR UR6, R4 ;  /* 0x00000000040672ca */ /* 0x000fe400000e0000 */
[----:B------:R-:W-:Y:S02]  /*a800*/  R2UR UR4, R8 ;  /* 0x00000000080472ca */ /* 0x000fe400000e0000 */
[----:B------:R-:W-:Y:S02]  /*a810*/  R2UR UR7, R5 ;  /* 0x00000000050772ca */ /* 0x000fe400000e0000 */
[----:B------:R-:W-:Y:S02]  /*a820*/  R2UR UR5, R9 ;  /* 0x00000000090572ca */ /* 0x000fe400000e0000 */
[----:B------:R-:W-:-:S04]  /*a830*/  LOP3.LUT R20, R20, 0x1, RZ, 0xfc, !PT ;  /* 0x0000000114147812 */ /* 0x000fc800078efcff */
[----:B------:R-:W-:Y:S01]  /*a840*/  ISETP.NE.AND P3, PT, R20, 0x3, PT ;  /* 0x000000031400780c */ /* 0x000fe20003f65270 */
[----:B------:R-:W-:Y:S02]  /*a850*/  WARPGROUP.DEPBAR.LE gsb0, 0x0 ;  /* 0x00008000000079c5 */ /* 0x000fe40000010000 */
[----:B------:R-:W-:-:S06]  /*a860*/  WARPGROUP.ARRIVE ;  /* 0x00000000000079c5 */ /* 0x000fcc0000000000 */
[----:B------:R-:W-:Y:S01]  /*a870*/  HGMMA.64x96x16.F32.BF16 R24, gdesc[UR4], R24, gsb0 ;  /* 0x01600000041879f0 */ /* 0x000fe20008001818 */
[----:B------:R-:W-:Y:S02]  /*a880*/  BSSY B0, `(.L_x_3268) ;  /* 0x0000004000007945 */ /* 0x000fe40003800000 */
[----:B------:R-:W-:Y:S02]  /*a890*/  WARPGROUP.DEPBAR.LE gsb0, 0x0 ;  /* 0x00008000000079c5 */ /* 0x000fe40000010000 */
[----:B0-----:R-:W-:Y:S05]  /*a8a0*/  @!P3 BRA `(.L_x_3269) ;  /* 0x000000000004b947 */ /* 0x001fea0003800000 */
[----:B------:R-:W-:Y:S01]  /*a8b0*/  BPT.TRAP 0x1 ;  /* 0x000000040000795c */ /* 0x000fe20000300000 */
.L_x_3269:
[----:B------:R-:W-:Y:S05]  /*a8c0*/  BSYNC B0 ;  /* 0x0000000000007941 */ /* 0x000fea0003800000 */
.L_x_3268:
[----:B------:R-:W2:Y:S01]  /*a8d0*/  LDL.64 R4, [R1+0x40] ;  /* 0x0000400001047983 */ /* 0x000ea20000100a00 */
[----:B-----5:R-:W-:Y:S02]  /*a8e0*/  SHF.L.U32 R8, R11, 0x1f, RZ ;  /* 0x0000001f0b087819 */ /* 0x020fe400000006ff */
[----:B--2---:R-:W-:-:S05]  /*a8f0*/  MOV R6, R4 ;  /* 0x0000000400067202 */ /* 0x004fca0000000f00 */
[----:B------:R-:W-:-:S04]  /*a900*/  IMAD R3, R3, 0x8, R6 ;  /* 0x0000000803037824 */ /* 0x000fc800078e0206 */
[----:B------:R0:W1:Y:S01]  /*a910*/  SYNCS.PHASECHK.TRANS64.TRYWAIT P2, [R3+URZ], R8 ;  /* 0x00000008030075a7 */ /* 0x000062000804017f */
[----:B------:R0:W5:Y:S04]  /*a920*/  LD.E R4, desc[UR40][R16.64+0x218] ;  /* 0x0002182810047980 */ /* 0x000168000c101900 */
[----:B------:R0:W5:Y:S01]  /*a930*/  LD.E R5, desc[UR40][R16.64+0x21c] ;  /* 0x00021c2810057980 */ /* 0x000162000c101900 */
[----:B------:R-:W-:Y:S04]  /*a940*/  BSSY B0, `(.L_x_3270) ;  /* 0x0000003000007945 */ /* 0x000fe80003800000 */
[----:B------:R-:W-:Y:S05]  /*a950*/  @!P3 BRA `(.L_x_3271) ;  /* 0x000000000004b947 */ /* 0x000fea0003800000 */
[----:B------:R-:W-:Y:S01]  /*a960*/  BPT.TRAP 0x1 ;  /* 0x000000040000795c */ /* 0x000fe20000300000 */
.L_x_3271:
[----:B------:R-:W-:Y:S05]  /*a970*/  BSYNC B0 ;  /* 0x0000000000007941 */ /* 0x000fea0003800000 */
.L_x_3270:
[----:B------:R-:W-:Y:S04]  /*a980*/  BSSY B0, `(.L_x_3272) ;  /* 0x0000006000007945 */ /* 0x000fe80003800000 */
[----:B-1----:R-:W-:Y:S05]  /*a990*/  @P2 BRA `(.L_x_3273) ;  /* 0x0000000000102947 */ /* 0x002fea0003800000 */
[----:B-----5:R-:W-:Y:S01]  /*a9a0*/  IMAD R4, R4, 0x8, R6 ;  /* 0x0000000804047824 */ /* 0x020fe200078e0206 */
[----:B------:R-:W-:-:S04]  /*a9b0*/  SHF.L.U32 R5, R5, 0x1f, RZ ;  /* 0x0000001f05057819 */ /* 0x000fc800000006ff */
[----:B------:R-:W1:Y:S02]  /*a9c0*/  SYNCS.PHASECHK.TRANS64.TRYWAIT P2, [R4+URZ], R5 ;  /* 0x00000005040075a7 */ /* 0x000e64000804017f */
[----:B-1----:R-:W-:Y:S05]  /*a9d0*/  @!P2 BRA `(.L_x_3274) ;  /* 0x0000022400d4a947 */ /* 0x002fea0003800000 */
.L_x_3273:
[----:B------:R-:W-:Y:S05]  /*a9e0*/  BSYNC B0 ;  /* 0x0000000000007941 */ /* 0x000fea0003800000 */
.L_x_3272:
[----:B------:R-:W2:Y:S04]  /*a9f0*/  LD.E R11, desc[UR40][R16.64+0x218] ;  /* 0x00021828100b7980 */ /* 0x000ea8000c101900 */
[----:B-1---5:R-:W2:Y:S04]  /*aa00*/  LDL.64 R4, [R1+0x118] ;  /* 0x0001180001047983 */ /* 0x022ea80000100a00 */
[----:B0-----:R-:W3:Y:S04]  /*aa10*/  LDL R3, [R1+0x90] ;  /* 0x0000900001037983 */ /* 0x001ee80000100800 */
[----:B------:R-:W4:Y:S04]  /*aa20*/  LDL.64 R6, [R1+0x110] ;  /* 0x0001100001067983 */ /* 0x000f280000100a00 */
[----:B------:R-:W4:Y:S04]  /*aa30*/  LDL.64 R14, [R1+0x110] ;  /* 0x00011000010e7983 */ /* 0x000f280000100a00 */
[----:B------:R-:W4:Y:S04]  /*aa40*/  LDL.64 R12, [R1+0x110] ;  /* 0x00011000010c7983 */ /* 0x000f280000100a00 */
[----:B------:R-:W4:Y:S01]  /*aa50*/  LDL.64 R8, [R1+0x110] ;  /* 0x0001100001087983 */ /* 0x000f220000100a00 */
[----:B------:R-:W-:Y:S05]  /*aa60*/  WARPSYNC.ALL ;  /* 0x0000000000007948 */ /* 0x000fea0003800000 */
[----:B------:R-:W-:Y:S01]  /*aa70*/  WARPGROUP.ARRIVE ;  /* 0x00000000000079c5 */ /* 0x000fe20000000000 */
        /* <DEDUP_REMOVED lines=137> */
[----:B---3--:R-:W-:Y:S01]  /*b310*/  VIADD R14, R14, 0xc02 ;  /* 0x00000c020e0e7836 */ /* 0x008fe20000000000 */
        /* <DEDUP_REMOVED lines=28> */
[----:B------:R-:W0:Y:S01]  /*b4e0*/  S2R R72, SR_TID.X ;  /* 0x0000000000487919 */ /* 0x000e220000002100 */
[----:B------:R-:W-:Y:S04]  /*b4f0*/  STL [R1+0x90], R0 ;  /* 0x0000900001007387 */ /* 0x000fe80000100800 */
[----:B------:R-:W-:Y:S01]  /*b500*/  STL [R1+0x90], R0 ;  /* 0x0000900001007387 */ /* 0x000fe20000100800 */
[----:B------:R-:W-:-:S02]  /*b510*/  WARPGROUP.DEPBAR.LE gsb0, 0x0 ;  /* 0x00008000000079c5 */ /* 0x000fc40000010000 */
[----:B------:R-:W-:-:S06]  /*b520*/  WARPGROUP.ARRIVE ;  /* 0x00000000000079c5 */ /* 0x000fcc0000000000 */
[----:B------:R-:W-:Y:S01]  /*b530*/  HGMMA.64x96x16.F32.BF16 R24, gdesc[UR4], R24, gsb0 ;  /* 0x01600000041879f0 */ /* 0x000fe20008001818 */
[----:B------:R-:W-:Y:S01]  /*b540*/  STL [R1+0x90], R0 ;  /* 0x0000900001007387 */ /* 0x000fe20000100800 */
[----:B0-----:R-:W-:-:S03]  /*b550*/  SHF.R.U32.HI R73, RZ, 0x7, R72 ;  /* 0x00000007ff497819 */ /* 0x001fc60000011648 */
[----:B------:R-:W-:Y:S04]  /*b560*/  STL [R1+0x90], R0 ;  /* 0x0000900001007387 */ /* 0x000fe80000100800 */
[----:B------:R-:W-:Y:S04]  /*b570*/  STL [R1+0x90], R0 ;  /* 0x0000900001007387 */ /* 0x000fe80000100800 */
[----:B------:R-:W-:Y:S04]  /*b580*/  STL [R1+0x90], R0 ;  /* 0x0000900001007387 */ /* 0x000fe80000100800 */
[----:B------:R-:W-:Y:S01]  /*b590*/  STL [R1+0x90], R0 ;  /* 0x0000900001007387 */ /* 0x000fe20000100800 */
[----:B------:R-:W-:-:S03]  /*b5a0*/  IADD3 R6, -R73, 0xb, RZ ;  /* 0x0000000b49067810 */ /* 0x000fc60007ffe1ff */
        /* <DEDUP_REMOVED lines=17> */
[----:B------:R-:W2:Y:S04]  /*b6c0*/  LDL.64 R12, [R1+0x170] ;  /* 0x00017000010c7983 */ /* 0x000ea80000100a00 */
[----:B------:R-:W3:Y:S04]  /*b6d0*/  LD.E.64 R4, desc[UR40][R16.64+0x230] ;  /* 0x0002302810047980 */ /* 0x000ee8000c101b00 */
[----:B--2---:R-:W2:Y:S02]  /*b6e0*/  LD.E R9, desc[UR40][R12.64] ;  /* 0x000000280c097980 */ /* 0x004ea4000c101900 */
[-C--:B--2---:R-:W-:Y:S01]  /*b6f0*/  FMUL.FTZ R7, R24, R9.reuse ;  /* 0x0000000918077220 */ /* 0x084fe20000410000 */
[-C--:B------:R-:W-:Y:S01]  /*b700*/  FMUL.FTZ R8, R25, R9.reuse ;  /* 0x0000000919087220 */ /* 0x080fe20000410000 */
[----:B------:R-:W-:-:S04]  /*b710*/  FMUL.FTZ R15, R28, R9 ;  /* 0x000000091c0f7220 */ /* 0x000fc80000410000 */
[----:B------:R-:W3:Y:S01]  /*b720*/  MUFU.TANH R7, R7 ;  /* 0x0000000700077308 */ /* 0x000ee20000002400 */
[-C--:B------:R-:W-:Y:S01]  /*b730*/  FMUL.FTZ R18, R29, R9.reuse ;  /* 0x000000091d127220 */ /* 0x080fe20000410000 */
[----:B------:R-:W-:-:S06]  /*b740*/  FMUL.FTZ R19, R32, R9 ;  /* 0x0000000920137220 */ /* 0x000fcc0000410000 */
[----:B------:R-:W2:Y:S01]  /*b750*/  MUFU.TANH R8, R8 ;  /* 0x0000000800087308 */ /* 0x000ea20000002400 */
[----:B------:R-:W-:-:S07]  /*b760*/  FMUL.FTZ R28, R33, R9 ;  /* 0x00000009211c7220 */ /* 0x000fce0000410000 */
[----:B------:R-:W4:Y:S01]  /*b770*/  MUFU.TANH R15, R15 ;  /* 0x0000000f000f7308 */ /* 0x000f220000002400 */
[----:B---3--:R-:W-:Y:S01]  /*b780*/  FMNMX.FTZ R13, R7, R4, !PT ;  /* 0x00000004070d7209 */ /* 0x008fe20007810000 */
[----:B------:R-:W-:-:S06]  /*b790*/  FMUL.FTZ R29, R36, R9 ;  /* 0x00000009241d7220 */ /* 0x000fcc0000410000 */
[----:B------:R-:W3:Y:S01]  /*b7a0*/  MUFU.TANH R18, R18 ;  /* 0x0000001200127308 */ /* 0x000ee20000002400 */
[----:B------:R-:W-:Y:S01]  /*b7b0*/  FMUL.FTZ R11, R30, R9 ;  /* 0x000000091e0b7220 */ /* 0x000fe20000410000 */
[----:B--2---:R-:W-:-:S06]  /*b7c0*/  FMNMX.FTZ R12, R8, R13, !PT ;  /* 0x0000000d080c7209 */ /* 0x004fcc0007810000 */
[----:B------:R-:W2:Y:S01]  /*b7d0*/  MUFU.TANH R19, R19 ;  /* 0x0000001300137308 */ /* 0x000ea20000002400 */
[----:B------:R-:W-:Y:S01]  /*b7e0*/  FMUL.FTZ R30, R37, R9 ;  /* 0x00000009251e7220 */ /* 0x000fe20000410000 */
[----:B----4-:R-:W-:-:S06]  /*b7f0*/  FMNMX.FTZ R13, R15, R12, !PT ;  /* 0x0000000c0f0d7209 */ /* 0x010fcc0007810000 */
[----:B------:R-:W4:Y:S01]  /*b800*/  MUFU.TANH R28, R28 ;  /* 0x0000001c001c7308 */ /* 0x000f220000002400 */
[-C--:B------:R-:W-:Y:S01]  /*b810*/  FMUL.FTZ R32, R40, R9.reuse ;  /* 0x0000000928207220 */ /* 0x080fe20000410000 */
[----:B------:R-:W-:Y:S01]  /*b820*/  FMUL.FTZ R20, R34, R9 ;  /* 0x0000000922147220 */ /* 0x000fe20000410000 */
[----:B---3--:R-:W-:-:S05]  /*b830*/  FMNMX.FTZ R12, R18, R13, !PT ;  /* 0x0000000d120c7209 */ /* 0x008fca0007810000 */
        /* <DEDUP_REMOVED lines=14> */
[-C--:B------:R-:W-:Y:S01]  /*b920*/  FMUL.FTZ R48, R49, R9.reuse ;  /* 0x0000000931307220 */ /* 0x080fe20000410000 */
[----:B0-----:R-:W-:Y:S01]  /*b930*/  FMUL.FTZ R6, R26, R9 ;  /* 0x000000091a067220 */ /* 0x001fe20000410000 */
[----:B----4-:R-:W-:-:S05]  /*b940*/  FMNMX.FTZ R13, R32, R13, !PT ;  /* 0x0000000d200d7209 */ /* 0x010fca0007810000 */
[----:B------:R-:W0:Y:S01]  /*b950*/  MUFU.TANH R45, R45 ;  /* 0x0000002d002d7308 */ /* 0x000e220000002400 */
[-C--:B------:R-:W-:Y:S01]  /*b960*/  FMUL.FTZ R49, R52, R9.reuse ;  /* 0x0000000934317220 */ /* 0x080fe20000410000 */
[-C--:B-1----:R-:W-:Y:S01]  /*b970*/  FMUL.FTZ R3, R27, R9.reuse ;  /* 0x000000091b037220 */ /* 0x082fe20000410000 */
[----:B------:R-:W-:-:S05]  /*b980*/  FMUL.FTZ R41, R50, R9 ;  /* 0x0000000932297220 */ /* 0x000fca0000410000 */
[----:B------:R-:W1:Y:S01]  /*b990*/  MUFU.TANH R47, R47 ;  /* 0x0000002f002f7308 */ /* 0x000e620000002400 */
[----:B---3--:R-:W-:Y:S01]  /*b9a0*/  FMNMX.FTZ R13, R34, R13, !PT ;  /* 0x0000000d220d7209 */ /* 0x008fe20007810000 */
[-C--:B------:R-:W-:Y:S01]  /*b9b0*/  FMUL.FTZ R50, R53, R9.reuse ;  /* 0x0000000935327220 */ /* 0x080fe20000410000 */
[----:B------:R-:W-:-:S05]  /*b9c0*/  FMUL.FTZ R27, R42, R9 ;  /* 0x000000092a1b7220 */ /* 0x000fca0000410000 */
[----:B------:R-:W3:Y:S01]  /*b9d0*/  MUFU.TANH R48, R48 ;  /* 0x0000003000307308 */ /* 0x000ee20000002400 */
[----:B------:R-:W-:Y:S01]  /*b9e0*/  FMUL.FTZ R42, R51, R9 ;  /* 0x00000009332a7220 */ /* 0x000fe20000410000 */
[----:B--2---:R-:W-:Y:S01]  /*b9f0*/  FMNMX.FTZ R12, R36, R13, !PT ;  /* 0x0000000d240c7209 */ /* 0x004fe20007810000 */
[----:B------:R-:W-:-:S05]  /*ba00*/  FMUL.FTZ R51, R56, R9 ;  /* 0x0000000938337220 */ /* 0x000fca0000410000 */
[----:B------:R-:W2:Y:S01]  /*ba10*/  MUFU.TANH R6, R6 ;  /* 0x0000000600067308 */ /* 0x000ea20000002400 */
[----:B------:R-:W-:Y:S01]  /*ba20*/  FMUL.FTZ R14, R31, R9 ;  /* 0x000000091f0e7220 */ /* 0x000fe20000410000 */
[----:B0-----:R-:W-:-:S06]  /*ba30*/  FMNMX.FTZ R12, R45, R12, !PT ;  /* 0x0000000c2d0c7209 */ /* 0x001fcc0007810000 */
[----:B------:R-:W0:Y:S01]  /*ba40*/  MUFU.TANH R49, R49 ;  /* 0x0000003100317308 */ /* 0x000e220000002400 */
[----:B------:R-:W-:Y:S01]  /*ba50*/  FMUL.FTZ R52, R57, R9 ;  /* 0x0000000939347220 */ /* 0x000fe20000410000 */
[----:B-1----:R-:W-:-:S06]  /*ba60*/  FMNMX.FTZ R13, R47, R12, !PT ;  /* 0x0000000c2f0d7209 */ /* 0x002fcc0007810000 */
[----:B------:R-:W1:Y:S01]  /*ba70*/  MUFU.TANH R3, R3 ;  /* 0x0000000300037308 */ /* 0x000e620000002400 */
[----:B------:R-:W-:-:S07]  /*ba80*/  FMUL.FTZ R53, R60, R9 ;  /* 0x000000093c357220 */ /* 0x000fce0000410000 */
[----:B------:R-:W4:Y:S01]  /*ba90*/  MUFU.TANH R50, R50 ;  /* 0x0000003200327308 */ /* 0x000f220000002400 */
[-C--:B------:R-:W-:Y:S01]  /*baa0*/  FMUL.FTZ R24, R38, R9.reuse ;  /* 0x0000000926187220 */ /* 0x080fe20000410000 */
[----:B------:R-:W-:-:S06]  /*bab0*/  FMUL.FTZ R38, R43, R9 ;  /* 0x000000092b267220 */ /* 0x000fcc0000410000 */
        /* <DEDUP_REMOVED lines=9> */
[----:B0-----:R-:W-:-:S06]  /*bb50*/  FMNMX.FTZ R13, R49, R56, !PT ;  /* 0x00000038310d7209 */ /* 0x001fcc0007810000 */
[----:B------:R-:W0:Y:S01]  /*bb60*/  MUFU.TANH R52, R52 ;  /* 0x0000003400347308 */ /* 0x000e220000002400 */
[----:B------:R-:W-:Y:S01]  /*bb70*/  FMUL.FTZ R55, R64, R9 ;  /* 0x0000000940377220 */ /* 0x000fe20000410000 */
[----:B-1----:R-:W-:-:S06]  /*bb80*/  FMNMX.FTZ R12, R3, R12, !PT ;  /* 0x0000000c030c7209 */ /* 0x002fcc0007810000 */
[----:B------:R-:W1:Y:S01]  /*bb90*/  MUFU.TANH R20, R20 ;  /* 0x0000001400147308 */ /* 0x000e620000002400 */
[----:B----4-:R-:W-:Y:S01]  /*bba0*/  FMNMX.FTZ R56, R50, R13, !PT ;  /* 0x0000000d32387209 */ /* 0x010fe20007810000 */
[----:B------:R-:W-:-:S06]  /*bbb0*/  FMUL.FTZ R57, R65, R9 ;  /* 0x0000000941397220 */ /* 0x000fcc0000410000 */
[----:B------:R-:W4:Y:S01]  /*bbc0*/  MUFU.TANH R53, R53 ;  /* 0x0000003500357308 */ /* 0x000f220000002400 */
[----:B------:R-:W-:Y:S01]  /*bbd0*/  FMUL.FTZ R26, R39, R9 ;  /* 0x00000009271a7220 */ /* 0x000fe20000410000 */
[----:B------:R-:W-:-:S06]  /*bbe0*/  FMNMX.FTZ R13, R11, R12, !PT ;  /* 0x0000000c0b0d7209 */ /* 0x000fcc0007810000 */
[----:B------:R-:W4:Y:S01]  /*bbf0*/  MUFU.TANH R21, R21 ;  /* 0x0000001500157308 */ /* 0x000f220000002400 */
[----:B---3--:R-:W-:Y:S01]  /*bc00*/  FMNMX.FTZ R25, R51, R56, !PT ;  /* 0x0000003833197209 */ /* 0x008fe20007810000 */
[----:B------:R-:W-:-:S06]  /*bc10*/  FMUL.FTZ R60, R68, R9 ;  /* 0x00000009443c7220 */ /* 0x000fcc0000410000 */
[----:B------:R-:W3:Y:S01]  /*bc20*/  MUFU.TANH R54, R54 ;  /* 0x0000003600367308 */ /* 0x000ee20000002400 */
[----:B--2---:R-:W-:Y:S01]  /*bc30*/  FMNMX.FTZ R13, R14, R13, !PT ;  /* 0x0000000d0e0d7209 */ /* 0x004fe20007810000 */
[----:B------:R-:W-:Y:S01]  /*bc40*/  FMUL.FTZ R64, R69, R9 ;  /* 0x0000000945407220 */ /* 0x000fe20000410000 */
[----:B0-----:R-:W-:-:S05]  /*bc50*/  FMNMX.FTZ R56, R52, R25, !PT ;  /* 0x0000001934387209 */ /* 0x001fca0007810000 */
[----:B------:R-:W0:Y:S01]  /*bc60*/  MUFU.TANH R55, R55 ;  /* 0x0000003700377308 */ /* 0x000e220000002400 */
[----:B-1----:R-:W-:-:S07]  /*bc70*/  FMNMX.FTZ R12, R20, R13, !PT ;  /* 0x0000000d140c7209 */ /* 0x002fce0007810000 */
[----:B------:R-:W1:Y:S01]  /*bc80*/  MUFU.TANH R24, R24 ;  /* 0x0000001800187308 */ /* 0x000e620000002400 */
[----:B----4-:R-:W-:-:S07]  /*bc90*/  FMNMX.FTZ R25, R53, R56, !PT ;  /* 0x0000003835197209 */ /* 0x010fce0007810000 */
[----:B------:R-:W2:Y:S01]  /*bca0*/  MUFU.TANH R57, R57 ;  /* 0x0000003900397308 */ /* 0x000ea20000002400 */
[----:B------:R-:W-:-:S07]  /*bcb0*/  FMUL.FTZ R39, R46, R9 ;  /* 0x000000092e277220 */ /* 0x000fce0000410000 */
[----:B------:R-:W4:Y:S01]  /*bcc0*/  MUFU.TANH R26, R26 ;  /* 0x0000001a001a7308 */ /* 0x000f220000002400 */
[----:B------:R-:W-:Y:S02]  /*bcd0*/  FMNMX.FTZ R13, R21, R12, !PT ;  /* 0x0000000c150d7209 */ /* 0x000fe40007810000 */
[----:B---3--:R-:W-:-:S05]  /*bce0*/  FMNMX.FTZ R12, R54, R25, !PT ;  /* 0x00000019360c7209 */ /* 0x008fca0007810000 */
[----:B------:R-:W3:Y:S01]  /*bcf0*/  MUFU.TANH R60, R60 ;  /* 0x0000003c003c7308 */ /* 0x000ee20000002400 */
[----:B------:R-:W-:-:S07]  /*bd00*/  FMUL.FTZ R46, R58, R9 ;  /* 0x000000093a2e7220 */ /* 0x000fce0000410000 */
[----:B------:R-:W3:Y:S01]  /*bd10*/  MUFU.TANH R27, R27 ;  /* 0x0000001b001b7308 */ /* 0x000ee20000002400 */
[----:B0-----:R-:W-:-:S07]  /*bd20*/  FMNMX.FTZ R58, R55, R12, !PT ;  /* 0x0000000c373a7209 */ /* 0x001fce0007810000 */
[----:B------:R-:W0:Y:S01]  /*bd30*/  MUFU.TANH R64, R64 ;  /* 0x0000004000407308 */ /* 0x000e220000002400 */
[----:B-1----:R-:W-:-:S07]  /*bd40*/  FMNMX.FTZ R13, R24, R13, !PT ;  /* 0x0000000d180d7209 */ /* 0x002fce0007810000 */
[----:B------:R-:W1:Y:S01]  /*bd50*/  MUFU.TANH R38, R38 ;  /* 0x0000002600267308 */ /* 0x000e620000002400 */
[----:B--2---:R-:W-:Y:S02]  /*bd60*/  FMNMX.FTZ R25, R57, R58, !PT ;  /* 0x0000003a39197209 */ /* 0x004fe40007810000 */
[----:B----4-:R-:W-:-:S05]  /*bd70*/  FMNMX.FTZ R12, R26, R13, !PT ;  /* 0x0000000d1a0c7209 */ /* 0x010fca0007810000 */
[----:B------:R-:W2:Y:S01]  /*bd80*/  MUFU.TANH R39, R39 ;  /* 0x0000002700277308 */ /* 0x000ea20000002400 */
[----:B---3--:R-:W-:Y:S02]  /*bd90*/  FMNMX.FTZ R25, R60, R25, !PT ;  /* 0x000000193c197209 */ /* 0x008fe40007810000 */
[----:B------:R-:W-:-:S05]  /*bda0*/  FMNMX.FTZ R13, R27, R12, !PT ;  /* 0x0000000c1b0d7209 */ /* 0x000fca0007810000 */
[----:B------:R-:W3:Y:S01]  /*bdb0*/  MUFU.TANH R40, R40 ;  /* 0x0000002800287308 */ /* 0x000ee20000002400 */
[----:B0-----:R-:W-:Y:S02]  /*bdc0*/  FMNMX.FTZ R25, R64, R25, !PT ;  /* 0x0000001940197209 */ /* 0x001fe40007810000 */
[----:B-1----:R-:W-:-:S05]  /*bdd0*/  FMNMX.FTZ R12, R38, R13, !PT ;  /* 0x0000000d260c7209 */ /* 0x002fca0007810000 */
[----:B------:R-:W0:Y:S01]  /*bde0*/  MUFU.TANH R41, R41 ;  /* 0x0000002900297308 */ /* 0x000e220000002400 */
[----:B--2---:R-:W-:Y:S01]  /*bdf0*/  FMNMX.FTZ R13, R39, R12, !PT ;  /* 0x0000000c270d7209 */ /* 0x004fe20007810000 */
[----:B------:R-:W1:Y:S06]  /*be00*/  SHFL.BFLY PT, R68, R25, 0x2, 0x1f ;  /* 0x0c401f0019447f89 */ /* 0x000e6c00000e0000 */
[----:B------:R-:W2:Y:S01]  /*be10*/  MUFU.TANH R42, R42 ;  /* 0x0000002a002a7308 */ /* 0x000ea20000002400 */
[----:B---3--:R-:W-:Y:S01]  /*be20*/  FMNMX.FTZ R12, R40, R13, !PT ;  /* 0x0000000d280c7209 */ /* 0x008fe20007810000 */
[----:B------:R-:W-:-:S06]  /*be30*/  FMUL.FTZ R56, R59, R9 ;  /* 0x000000093b387220 */ /* 0x000fcc0000410000 */
[----:B------:R-:W3:Y:S01]  /*be40*/  MUFU.TANH R43, R43 ;  /* 0x0000002b002b7308 */ /* 0x000ee20000002400 */
[----:B0-----:R-:W-:Y:S01]  /*be50*/  FMNMX.FTZ R13, R41, R12, !PT ;  /* 0x0000000c290d7209 */ /* 0x001fe20007810000 */
[----:B------:R-:W-:-:S06]  /*be60*/  FMUL.FTZ R58, R62, R9 ;  /* 0x000000093e3a7220 */ /* 0x000fcc0000410000 */
[----:B------:R-:W0:Y:S01]  /*be70*/  MUFU.TANH R44, R44 ;  /* 0x0000002c002c7308 */ /* 0x000e220000002400 */
[----:B--2---:R-:W-:Y:S01]  /*be80*/  FMNMX.FTZ R12, R42, R13, !PT ;  /* 0x0000000d2a0c7209 */ /* 0x004fe20007810000 */
[----:B------:R-:W-:-:S06]  /*be90*/  FMUL.FTZ R59, R63, R9 ;  /* 0x000000093f3b7220 */ /* 0x000fcc0000410000 */
        /* <DEDUP_REMOVED lines=8> */
[----:B------:R-:W-:Y:S01]  /*bf20*/  FMUL.FTZ R63, R70, R9 ;  /* 0x00000009463f7220 */ /* 0x000fe20000410000 */
[----:B-1----:R-:W-:-:S05]  /*bf30*/  FMNMX.FTZ R68, R25, R68, !PT ;  /* 0x0000004419447209 */ /* 0x002fca0007810000 */
[----:B------:R-:W1:Y:S01]  /*bf40*/  MUFU.TANH R59, R59 ;  /* 0x0000003b003b7308 */ /* 0x000e620000002400 */
[----:B---3--:R-:W-:Y:S01]  /*bf50*/  FMNMX.FTZ R13, R56, R13, !PT ;  /* 0x0000000d380d7209 */ /* 0x008fe20007810000 */
[----:B------:R-:W2:Y:S06]  /*bf60*/  SHFL.BFLY PT, R33, R68, 0x1, 0x1f ;  /* 0x0c201f0044217f89 */ /* 0x000eac00000e0000 */
[----:B------:R-:W3:Y:S01]  /*bf70*/  MUFU.TANH R61, R61 ;  /* 0x0000003d003d7308 */ /* 0x000ee20000002400 */
[----:B------:R-:W-:Y:S01]  /*bf80*/  FMUL.FTZ R9, R71, R9 ;  /* 0x0000000947097220 */ /* 0x000fe20000410000 */
[----:B0-----:R-:W-:-:S06]  /*bf90*/  FMNMX.FTZ R12, R58, R13, !PT ;  /* 0x0000000d3a0c7209 */ /* 0x001fcc0007810000 */
[----:B------:R-:W0:Y:S01]  /*bfa0*/  MUFU.TANH R62, R62 ;  /* 0x0000003e003e7308 */ /* 0x000e220000002400 */
[----:B-1----:R-:W-:-:S07]  /*bfb0*/  FMNMX.FTZ R12, R59, R12, !PT ;  /* 0x0000000c3b0c7209 */ /* 0x002fce0007810000 */
[----:B------:R-:W1:Y:S01]  /*bfc0*/  MUFU.TANH R63, R63 ;  /* 0x0000003f003f7308 */ /* 0x000e620000002400 */
[----:B---3--:R-:W-:-:S07]  /*bfd0*/  FMNMX.FTZ R13, R61, R12, !PT ;  /* 0x0000000c3d0d7209 */ /* 0x008fce0007810000 */
[----:B------:R-:W3:Y:S01]  /*bfe0*/  MUFU.TANH R9, R9 ;  /* 0x0000000900097308 */ /* 0x000ee20000002400 */
[----:B0-----:R-:W-:Y:S02]  /*bff0*/  FMNMX.FTZ R12, R62, R13, !PT ;  /* 0x0000000d3e0c7209 */ /* 0x001fe40007810000 */
[----:B------:R-:W-:Y:S02]  /*c000*/  IADD3 R13, P2, R16, 0x230, RZ ;  /* 0x00000230100d7810 */ /* 0x000fe40007f5e0ff */
[----:B-1----:R-:W-:Y:S02]  /*c010*/  FMNMX.FTZ R66, R63, R12, !PT ;  /* 0x0000000c3f427209 */ /* 0x002fe40007810000 */
[----:B------:R-:W-:Y:S01]  /*c020*/  LOP3.LUT R12, R13, 0x4, RZ, 0xfc, !PT ;  /* 0x000000040d0c7812 */ /* 0x000fe200078efcff */
[----:B------:R-:W-:Y:S01]  /*c030*/  IMAD.X R13, RZ, RZ, R17, P2 ;  /* 0x000000ffff0d7224 */ /* 0x000fe200010e0611 */
[----:B--2---:R-:W-:Y:S02]  /*c040*/  FMNMX.FTZ R33, R68, R33, !PT ;  /* 0x0000002144217209 */ /* 0x004fe40007810000 */
[----:B---3--:R-:W-:Y:S01]  /*c050*/  FMNMX.FTZ R31, R9, R66, !PT ;  /* 0x00000042091f7209 */ /* 0x008fe20007810000 */
        /* <DEDUP_REMOVED lines=9> */
[----:B------:R-:W0:Y:S04]  /*c0f0*/  LD.E R65, desc[UR40][R16.64+0x250] ;  /* 0x0002502810417980 */ /* 0x000e28000c101900 */
[----:B------:R-:W2:Y:S04]  /*c100*/  LD.E R67, desc[UR40][R16.64+0x230] ;  /* 0x0002302810437980 */ /* 0x000ea8000c101900 */
[----:B------:R-:W3:Y:S04]  /*c110*/  LD.E R69, desc[UR40][R16.64+0x240] ;  /* 0x0002402810457980 */ /* 0x000ee8000c101900 */
[----:B------:R-:W4:Y:S04]  /*c120*/  LD.E R71, desc[UR40][R16.64+0x244] ;  /* 0x0002442810477980 */ /* 0x000f28000c101900 */
[----:B------:R-:W4:Y:S01]  /*c130*/  LD.E R66, desc[UR40][R16.64+0x270] ;  /* 0x0002702810427980 */ /* 0x000f22000c101900 */
[----:B------:R-:W-:Y:S01]  /*c140*/  FADD.FTZ R70, R5, -R68 ;  /* 0x8000004405467221 */ /* 0x000fe20000010000 */
[-C--:B0-----:R-:W-:Y:S01]  /*c150*/  FMUL.FTZ R68, R68, R65.reuse ;  /* 0x0000004144447220 */ /* 0x081fe20000410000 */
[----:B--2---:R-:W-:Y:S01]  /*c160*/  FMUL.FTZ R12, R67, R65 ;  /* 0x00000041430c7220 */ /* 0x004fe20000410000 */
[----:B------:R-:W-:Y:S01]  /*c170*/  FADD.FTZ R4, R4, -R67 ;  /* 0x8000004304047221 */ /* 0x000fe20000010000 */
[----:B------:R-:W-:-:S02]  /*c180*/  FMUL.FTZ R25, R65, R70 ;  /* 0x0000004641197220 */ /* 0x000fc40000410000 */
[-CC-:B------:R-:W-:Y:S01]  /*c190*/  FFMA.FTZ R35, R15, R65.reuse, -R12.reuse ;  /* 0x000000410f237223 */ /* 0x180fe2000001080c */
[-CC-:B------:R-:W-:Y:S01]  /*c1a0*/  FFMA.FTZ R152, R7, R65.reuse, -R12.reuse ;  /* 0x0000004107987223 */ /* 0x180fe2000001080c */
[-C--:B------:R-:W-:Y:S01]  /*c1b0*/  FFMA.FTZ R15, R36, R65.reuse, -R12 ;  /* 0x00000041240f7223 */ /* 0x080fe2000001080c */
[-C--:B------:R-:W-:Y:S01]  /*c1c0*/  FFMA.FTZ R36, R6, R65.reuse, -R68 ;  /* 0x0000004106247223 */ /* 0x080fe20000010844 */
[-C--:B------:R-:W-:Y:S01]  /*c1d0*/  FMUL.FTZ R4, R4, R65.reuse ;  /* 0x0000004104047220 */ /* 0x080fe20000410000 */
[-C--:B------:R-:W-:Y:S01]  /*c1e0*/  FFMA.FTZ R37, R8, R65.reuse, -R12 ;  /* 0x0000004108257223 */ /* 0x080fe2000001080c */
[-C--:B------:R-:W-:Y:S01]  /*c1f0*/  FFMA.FTZ R153, R3, R65.reuse, -R68 ;  /* 0x0000004103997223 */ /* 0x080fe20000010844 */
[----:B------:R-:W-:Y:S01]  /*c200*/  MUFU.EX2 R152, R152 ;  /* 0x0000009800987308 */ /* 0x000fe20000000800 */
[-C--:B------:R-:W-:Y:S01]  /*c210*/  FFMA.FTZ R160, R34, R65.reuse, -R12 ;  /* 0x0000004122a07223 */ /* 0x080fe2000001080c */
[----:B------:R-:W-:-:S06]  /*c220*/  FFMA.FTZ R34, R11, R65, -R68 ;  /* 0x000000410b227223 */ /* 0x000fcc0000010844 */
[----:B------:R-:W3:Y:S01]  /*c230*/  MUFU.EX2 R5, R4 ;  /* 0x0000000400057308 */ /* 0x000ee20000000800 */
[-C--:B------:R-:W-:Y:S01]  /*c240*/  FFMA.FTZ R154, R18, R65.reuse, -R12 ;  /* 0x00000041129a7223 */ /* 0x080fe2000001080c */
[----:B------:R-:W-:-:S06]  /*c250*/  FFMA.FTZ R155, R14, R65, -R68 ;  /* 0x000000410e9b7223 */ /* 0x000fcc0000010844 */
[----:B------:R-:W-:Y:S08]  /*c260*/  MUFU.EX2 R25, R25 ;  /* 0x0000001900197308 */ /* 0x000ff00000000800 */
[----:B------:R-:W4:Y:S01]  /*c270*/  MUFU.EX2 R36, R36 ;  /* 0x0000002400247308 */ /* 0x000f220000000800 */
[-CC-:B------:R-:W-:Y:S01]  /*c280*/  FFMA.FTZ R31, R29, R65.reuse, -R12.reuse ;  /* 0x000000411d1f7223 */ /* 0x180fe2000001080c */
[----:B------:R-:W-:-:S06]  /*c290*/  FFMA.FTZ R33, R19, R65, -R12 ;  /* 0x0000004113217223 */ /* 0x000fcc000001080c */
[----:B------:R-:W0:Y:S01]  /*c2a0*/  MUFU.EX2 R37, R37 ;  /* 0x0000002500257308 */ /* 0x000e220000000800 */
[-C--:B------:R-:W-:Y:S01]  /*c2b0*/  FFMA.FTZ R29, R32, R65.reuse, -R12 ;  /* 0x00000041201d7223 */ /* 0x080fe2000001080c */
[----:B------:R-:W-:-:S06]  /*c2c0*/  FFMA.FTZ R32, R20, R65, -R68 ;  /* 0x0000004114207223 */ /* 0x000fcc0000010844 */
[----:B------:R-:W1:Y:S01]  /*c2d0*/  MUFU.EX2 R153, R153 ;  /* 0x0000009900997308 */ /* 0x000e620000000800 */
[----:B------:R-:W-:-:S07]  /*c2e0*/  FFMA.FTZ R156, R28, R65, -R12 ;  /* 0x000000411c9c7223 */ /* 0x000fce000001080c */
[----:B------:R-:W2:Y:S01]  /*c2f0*/  MUFU.EX2 R35, R35 ;  /* 0x0000002300237308 */ /* 0x000ea20000000800 */
[----:B------:R-:W-:-:S07]  /*c300*/  FFMA.FTZ R157, R21, R65, -R68 ;  /* 0x00000041159d7223 */ /* 0x000fce0000010844 */
[----:B------:R-:W2:Y:S01]  /*c310*/  MUFU.EX2 R34, R34 ;  /* 0x0000002200227308 */ /* 0x000ea20000000800 */
[----:B---3--:R-:W-:Y:S01]  /*c320*/  FFMA.FTZ R4, R5, R69, R152 ;  /* 0x0000004505047223 */ /* 0x008fe20000010098 */
[----:B------:R-:W-:-:S06]  /*c330*/  FFMA.FTZ R158, R30, R65, -R12 ;  /* 0x000000411e9e7223 */ /* 0x000fcc000001080c */
[----:B------:R-:W3:Y:S01]  /*c340*/  MUFU.EX2 R154, R154 ;  /* 0x0000009a009a7308 */ /* 0x000ee20000000800 */
[----:B----4-:R-:W-:Y:S01]  /*c350*/  FFMA.FTZ R6, R25, R71, R36 ;  /* 0x0000004719067223 */ /* 0x010fe20000010024 */
[----:B------:R-:W-:-:S06]  /*c360*/  FFMA.FTZ R30, R24, R65, -R68 ;  /* 0x00000041181e7223 */ /* 0x000fcc0000010844 */
[----:B------:R-:W4:Y:S01]  /*c370*/  MUFU.EX2 R155, R155 ;  /* 0x0000009b009b7308 */ /* 0x000f220000000800 */
[----:B0-----:R-:W-:Y:S01]  /*c380*/  FADD.FTZ R4, R37, R4 ;  /* 0x0000000425047221 */ /* 0x001fe20000010000 */
[----:B-1----:R-:W-:-:S06]  /*c390*/  FADD.FTZ R3, R153, R6 ;  /* 0x0000000699037221 */ /* 0x002fcc0000010000 */
[----:B------:R-:W0:Y:S01]  /*c3a0*/  MUFU.EX2 R33, R33 ;  /* 0x0000002100217308 */ /* 0x000e220000000800 */
[----:B------:R-:W-:-:S07]  /*c3b0*/  FFMA.FTZ R159, R26, R65, -R68 ;  /* 0x000000411a9f7223 */ /* 0x000fce0000010844 */
[----:B------:R-:W1:Y:S01]  /*c3c0*/  MUFU.EX2 R32, R32 ;  /* 0x0000002000207308 */ /* 0x000e620000000800 */
[----:B--2---:R-:W-:Y:S01]  /*c3d0*/  FADD.FTZ R7, R35, R4 ;  /* 0x0000000423077221 */ /* 0x004fe20000010000 */
[----:B------:R-:W-:-:S06]  /*c3e0*/  FADD.FTZ R4, R34, R3 ;  /* 0x0000000322047221 */ /* 0x000fcc0000010000 */
[----:B------:R-:W2:Y:S01]  /*c3f0*/  MUFU.EX2 R156, R156 ;  /* 0x0000009c009c7308 */ /* 0x000ea20000000800 */
[----:B------:R-:W-:-:S07]  /*c400*/  FFMA.FTZ R28, R27, R65, -R68 ;  /* 0x000000411b1c7223 */ /* 0x000fce0000010844 */
[----:B------:R-:W2:Y:S01]  /*c410*/  MUFU.EX2 R157, R157 ;  /* 0x0000009d009d7308 */ /* 0x000ea20000000800 */
[----:B---3--:R-:W-:Y:S01]  /*c420*/  FADD.FTZ R6, R154, R7 ;  /* 0x000000079a067221 */ /* 0x008fe20000010000 */
[----:B----4-:R-:W-:-:S06]  /*c430*/  FADD.FTZ R3, R155, R4 ;  /* 0x000000049b037221 */ /* 0x010fcc0000010000 */
[----:B------:R-:W3:Y:S01]  /*c440*/  MUFU.EX2 R31, R31 ;  /* 0x0000001f001f7308 */ /* 0x000ee20000000800 */
[----:B------:R-:W-:-:S07]  /*c450*/  FFMA.FTZ R161, R38, R65, -R68 ;  /* 0x0000004126a17223 */ /* 0x000fce0000010844 */
[----:B------:R-:W4:Y:S01]  /*c460*/  MUFU.EX2 R30, R30 ;  /* 0x0000001e001e7308 */ /* 0x000f220000000800 */
[----:B0-----:R-:W-:Y:S01]  /*c470*/  FADD.FTZ R7, R33, R6 ;  /* 0x0000000621077221 */ /* 0x001fe20000010000 */
[----:B-1----:R-:W-:-:S06]  /*c480*/  FADD.FTZ R4, R32, R3 ;  /* 0x0000000320047221 */ /* 0x002fcc0000010000 */
[----:B------:R-:W0:Y:S01]  /*c490*/  MUFU.EX2 R158, R158 ;  /* 0x0000009e009e7308 */ /* 0x000e220000000800 */
[----:B------:R-:W-:-:S07]  /*c4a0*/  FFMA.FTZ R163, R39, R65, -R68 ;  /* 0x0000004127a37223 */ /* 0x000fce0000010844 */
[----:B------:R-:W1:Y:S01]  /*c4b0*/  MUFU.EX2 R159, R159 ;  /* 0x0000009f009f7308 */ /* 0x000e620000000800 */
[----:B--2---:R-:W-:Y:S01]  /*c4c0*/  FADD.FTZ R6, R156, R7 ;  /* 0x000000079c067221 */ /* 0x004fe20000010000 */
[----:B------:R-:W-:-:S06]  /*c4d0*/  FFMA.FTZ R162, R45, R65, -R12 ;  /* 0x000000412da27223 */ /* 0x000fcc000001080c */
[----:B------:R-:W2:Y:S01]  /*c4e0*/  MUFU.EX2 R29, R29 ;  /* 0x0000001d001d7308 */ /* 0x000ea20000000800 */
[----:B------:R-:W-:Y:S01]  /*c4f0*/  FADD.FTZ R3, R157, R4 ;  /* 0x000000049d037221 */ /* 0x000fe20000010000 */
[----:B------:R-:W-:-:S06]  /*c500*/  FFMA.FTZ R14, R40, R65, -R68 ;  /* 0x00000041280e7223 */ /* 0x000fcc0000010844 */
[----:B------:R-:W2:Y:S01]  /*c510*/  MUFU.EX2 R28, R28 ;  /* 0x0000001c001c7308 */ /* 0x000ea20000000800 */
[----:B---3--:R-:W-:Y:S01]  /*c520*/  FADD.FTZ R7, R31, R6 ;  /* 0x000000061f077221 */ /* 0x008fe20000010000 */
[----:B------:R-:W-:-:S06]  /*c530*/  FFMA.FTZ R229, R47, R65, -R12 ;  /* 0x000000412fe57223 */ /* 0x000fcc000001080c */
[----:B------:R-:W3:Y:S01]  /*c540*/  MUFU.EX2 R160, R160 ;  /* 0x000000a000a07308 */ /* 0x000ee20000000800 */
[----:B----4-:R-:W-:Y:S01]  /*c550*/  FADD.FTZ R4, R30, R3 ;  /* 0x000000031e047221 */ /* 0x010fe20000010000 */
[----:B------:R-:W-:-:S06]  /*c560*/  FFMA.FTZ R227, R41, R65, -R68 ;  /* 0x0000004129e37223 */ /* 0x000fcc0000010844 */
[----:B------:R-:W4:Y:S01]  /*c570*/  MUFU.EX2 R161, R161 ;  /* 0x000000a100a17308 */ /* 0x000f220000000800 */
[----:B0-----:R-:W-:Y:S01]  /*c580*/  FADD.FTZ R6, R158, R7 ;  /* 0x000000079e067221 */ /* 0x001fe20000010000 */
[----:B------:R-:W-:-:S06]  /*c590*/  FFMA.FTZ R230, R48, R65, -R12 ;  /* 0x0000004130e67223 */ /* 0x000fcc000001080c */
[----:B------:R-:W0:Y:S01]  /*c5a0*/  MUFU.EX2 R15, R15 ;  /* 0x0000000f000f7308 */ /* 0x000e220000000800 */
[----:B-1----:R-:W-:Y:S01]  /*c5b0*/  FADD.FTZ R3, R159, R4 ;  /* 0x000000049f037221 */ /* 0x002fe20000010000 */
[----:B------:R-:W-:-:S06]  /*c5c0*/  FFMA.FTZ R228, R42, R65, -R68 ;  /* 0x000000412ae47223 */ /* 0x000fcc0000010844 */
        /* <DEDUP_REMOVED lines=32> */
[----:B-1----:R-:W-:-:S06]  /*c7d0*/  FADD.FTZ R7, R228, R7 ;  /* 0x00000007e4077221 */ /* 0x002fcc0000010000 */
[----:B------:R-:W0:Y:S01]  /*c7e0*/  MUFU.EX2 R172, R172 ;  /* 0x000000ac00ac7308 */ /* 0x000e220000000800 */
[-C--:B------:R-:W-:Y:S01]  /*c7f0*/  FFMA.FTZ R168, R54, R65.reuse, -R12 ;  /* 0x0000004136a87223 */ /* 0x080fe2000001080c */
[----:B------:R-:W-:-:S06]  /*c800*/  FFMA.FTZ R167, R59, R65, -R68 ;  /* 0x000000413ba77223 */ /* 0x000fcc0000010844 */
[----:B------:R-:W1:Y:S01]  /*c810*/  MUFU.EX2 R170, R170 ;  /* 0x000000aa00aa7308 */ /* 0x000e620000000800 */
[----:B--2---:R-:W-:Y:S01]  /*c820*/  FADD.FTZ R3, R225, R4 ;  /* 0x00000004e1037221 */ /* 0x004fe20000010000 */
[----:B------:R-:W-:-:S06]  /*c830*/  FADD.FTZ R4, R174, R7 ;  /* 0x00000007ae047221 */ /* 0x000fcc0000010000 */
[----:B------:R-:W2:Y:S01]  /*c840*/  MUFU.EX2 R173, R173 ;  /* 0x000000ad00ad7308 */ /* 0x000ea20000000800 */
[-C--:B------:R-:W-:Y:S01]  /*c850*/  FFMA.FTZ R164, R55, R65.reuse, -R12 ;  /* 0x0000004137a47223 */ /* 0x080fe2000001080c */
[----:B------:R-:W-:-:S06]  /*c860*/  FFMA.FTZ R20, R61, R65, -R68 ;  /* 0x000000413d147223 */ /* 0x000fcc0000010844 */
[----:B------:R-:W2:Y:S01]  /*c870*/  MUFU.EX2 R171, R171 ;  /* 0x000000ab00ab7308 */ /* 0x000ea20000000800 */
[----:B---3--:R-:W-:Y:S01]  /*c880*/  FADD.FTZ R7, R226, R3 ;  /* 0x00000003e2077221 */ /* 0x008fe20000010000 */
[----:B----4-:R-:W-:-:S06]  /*c890*/  FADD.FTZ R11, R175, R4 ;  /* 0x00000004af0b7221 */ /* 0x010fcc0000010000 */
[----:B------:R-:W3:Y:S01]  /*c8a0*/  MUFU.EX2 R169, R169 ;  /* 0x000000a900a97308 */ /* 0x000ee20000000800 */
[-C--:B------:R-:W-:Y:S01]  /*c8b0*/  FFMA.FTZ R165, R57, R65.reuse, -R12 ;  /* 0x0000004139a57223 */ /* 0x080fe2000001080c */
        /* <DEDUP_REMOVED lines=16> */
[----:B------:R-:W3:Y:S08]  /*c9c0*/  MUFU.EX2 R165, R165 ;  /* 0x000000a500a57308 */ /* 0x000ef00000000800 */
[----:B------:R-:W4:Y:S01]  /*c9d0*/  MUFU.EX2 R21, R21 ;  /* 0x0000001500157308 */ /* 0x000f220000000800 */
[----:B0-----:R-:W-:Y:S01]  /*c9e0*/  FADD.FTZ R9, R168, R9 ;  /* 0x00000009a8097221 */ /* 0x001fe20000010000 */
[----:B-1----:R-:W-:-:S06]  /*c9f0*/  FADD.FTZ R7, R167, R4 ;  /* 0x00000004a7077221 */ /* 0x002fcc0000010000 */
[----:B------:R-:W0:Y:S08]  /*ca00*/  MUFU.EX2 R18, R18 ;  /* 0x0000001200127308 */ /* 0x000e300000000800 */
[----:B------:R-:W1:Y:S01]  /*ca10*/  MUFU.EX2 R3, R3 ;  /* 0x0000000300037308 */ /* 0x000e620000000800 */
[----:B--2---:R-:W-:Y:S01]  /*ca20*/  FADD.FTZ R4, R164, R9 ;  /* 0x00000009a4047221 */ /* 0x004fe20000010000 */
[----:B------:R-:W-:-:S06]  /*ca30*/  FADD.FTZ R6, R20, R7 ;  /* 0x0000000714067221 */ /* 0x000fcc0000010000 */
[----:B------:R-:W2:Y:S08]  /*ca40*/  MUFU.EX2 R19, R19 ;  /* 0x0000001300137308 */ /* 0x000eb00000000800 */
[----:B------:R-:W2:Y:S01]  /*ca50*/  MUFU.EX2 R11, R11 ;  /* 0x0000000b000b7308 */ /* 0x000ea20000000800 */
[----:B---3--:R-:W-:Y:S01]  /*ca60*/  FADD.FTZ R7, R165, R4 ;  /* 0x00000004a5077221 */ /* 0x008fe20000010000 */
[----:B----4-:R-:W-:Y:S01]  /*ca70*/  FADD.FTZ R6, R21, R6 ;  /* 0x0000000615067221 */ /* 0x010fe20000010000 */
[----:B------:R-:W-:-:S02]  /*ca80*/  IADD3 R4, P2, R16, 0x270, RZ ;  /* 0x0000027010047810 */ /* 0x000fc40007f5e0ff */
[----:B0-----:R-:W-:Y:S01]  /*ca90*/  FADD.FTZ R8, R18, R7 ;  /* 0x0000000712087221 */ /* 0x001fe20000010000 */
[----:B-1----:R-:W-:Y:S01]  /*caa0*/  FADD.FTZ R6, R3, R6 ;  /* 0x0000000603067221 */ /* 0x002fe20000010000 */
[----:B------:R-:W-:Y:S01]  /*cab0*/  FMUL.FTZ R27, R5, R66 ;  /* 0x00000042051b7220 */ /* 0x000fe20000410000 */
[----:B------:R-:W-:Y:S02]  /*cac0*/  IMAD.X R9, RZ, RZ, R17, P2 ;  /* 0x000000ffff097224 */ /* 0x000fe400010e0611 */
[----:B--2---:R-:W-:Y:S01]  /*cad0*/  FADD.FTZ R7, R19, R8 ;  /* 0x0000000813077221 */ /* 0x004fe20000010000 */
[----:B------:R-:W-:Y:S01]  /*cae0*/  LOP3.LUT R8, R4, 0x4, RZ, 0xfc, !PT ;  /* 0x0000000404087812 */ /* 0x000fe200078efcff */
[----:B------:R-:W-:Y:S01]  /*caf0*/  ST.E desc[UR40][R16.64+0x270], R27 ;  /* 0x0002701b10007985 */ /* 0x000fe2000c101928 */
[----:B------:R-:W-:-:S03]  /*cb00*/  FADD.FTZ R13, R11, R6 ;  /* 0x000000060b0d7221 */ /* 0x000fc60000010000 */
[----:B------:R0:W-:Y:S04]  /*cb10*/  ST.E desc[UR40][R16.64+0x240], R7 ;  /* 0x0002400710007985 */ /* 0x0001e8000c101928 */
[----:B------:R1:W-:Y:S04]  /*cb20*/  ST.E desc[UR40][R16.64+0x244], R13 ;  /* 0x0002440d10007985 */ /* 0x0003e8000c101928 */
[----:B------:R-:W2:Y:S02]  /*cb30*/  LD.E R6, desc[UR40][R8.64] ;  /* 0x0000002808067980 */ /* 0x000ea4000c101900 */
[----:B--2---:R-:W-:-:S05]  /*cb40*/  FMUL.FTZ R39, R5, R6 ;  /* 0x0000000605277220 */ /* 0x004fca0000410000 */
[----:B------:R-:W-:Y:S04]  /*cb50*/  ST.E desc[UR40][R8.64], R39 ;  /* 0x0000002708007985 */ /* 0x000fe8000c101928 */
[----:B------:R-:W0:Y:S04]  /*cb60*/  LD.E R98, desc[UR40][R16.64+0x280] ;  /* 0x0002802810627980 */ /* 0x000e28000c101900 */
[----:B------:R-:W2:Y:S04]  /*cb70*/  LD.E R41, desc[UR40][R16.64+0x464] ;  /* 0x0004642810297980 */ /* 0x000ea8000c101900 */
[----:B------:R-:W1:Y:S04]  /*cb80*/  LD.E R100, desc[UR40][R16.64+0x284] ;  /* 0x0002842810647980 */ /* 0x000e68000c101900 */
[----:B------:R-:W3:Y:S04]  /*cb90*/  LD.E R112, desc[UR40][R16.64+0x2b4] ;  /* 0x0002b42810707980 */ /* 0x000ee8000c101900 */
        /* <DEDUP_REMOVED lines=58> */
[C---:B0-----:R-:W-:Y:S01]  /*cf40*/  FMUL.FTZ R7, R5.reuse, R98 ;  /* 0x0000006205077220 */ /* 0x041fe20000410000 */
[----:B--2---:R-:W-:-:S04]  /*cf50*/  FMUL.FTZ R47, R5, R41 ;  /* 0x00000029052f7220 */ /* 0x004fc80000410000 */
[----:B------:R3:W-:Y:S01]  /*cf60*/  ST.E desc[UR40][R16.64+0x280], R7 ;  /* 0x0002800710007985 */ /* 0x0007e2000c101928 */
[----:B-1----:R-:W-:-:S03]  /*cf70*/  FMUL.FTZ R13, R5, R100 ;  /* 0x00000064050d7220 */ /* 0x002fc60000410000 */
[----:B------:R-:W-:Y:S04]  /*cf80*/  ST.E desc[UR40][R16.64+0x464], R47 ;  /* 0x0004642f10007985 */ /* 0x000fe8000c101928 */
[----:B------:R0:W-:Y:S01]  /*cf90*/  ST.E desc[UR40][R16.64+0x284], R13 ;  /* 0x0002840d10007985 */ /* 0x0001e2000c101928 */
[C---:B---3--:R-:W-:Y:S01]  /*cfa0*/  FMUL.FTZ R7, R5.reuse, R112 ;  /* 0x0000007005077220 */ /* 0x048fe20000410000 */
[C---:B----4-:R-:W-:Y:S01]  /*cfb0*/  FMUL.FTZ R27, R5.reuse, R102 ;  /* 0x00000066051b7220 */ /* 0x050fe20000410000 */
[----:B------:R-:W-:-:S03]  /*cfc0*/  FMUL.FTZ R39, R5, R104 ;  /* 0x0000006805277220 */ /* 0x000fc60000410000 */
[----:B------:R1:W-:Y:S01]  /*cfd0*/  ST.E desc[UR40][R16.64+0x2b4], R7 ;  /* 0x0002b40710007985 */ /* 0x0003e2000c101928 */
[C---:B------:R-:W-:Y:S01]  /*cfe0*/  FMUL.FTZ R41, R5.reuse, R106 ;  /* 0x0000006a05297220 */ /* 0x040fe20000410000 */
[C---:B------:R-:W-:Y:S01]  /*cff0*/  FMUL.FTZ R43, R5.reuse, R108 ;  /* 0x0000006c052b7220 */ /* 0x040fe20000410000 */
[C---:B------:R-:W-:Y:S01]  /*d000*/  FMUL.FTZ R45, R5.reuse, R110 ;  /* 0x0000006e052d7220 */ /* 0x040fe20000410000 */
[C---:B0-----:R-:W-:Y:S01]  /*d010*/  FMUL.FTZ R13, R5.reuse, R114 ;  /* 0x00000072050d7220 */ /* 0x041fe20000410000 */
[C---:B------:R-:W-:Y:S01]  /*d020*/  FMUL.FTZ R47, R5.reuse, R116 ;  /* 0x00000074052f7220 */ /* 0x040fe20000410000 */
[C---:B------:R-:W-:Y:S01]  /*d030*/  FMUL.FTZ R49, R5.reuse, R118 ;  /* 0x0000007605317220 */ /* 0x040fe20000410000 */
[C---:B-1----:R-:W-:Y:S01]  /*d040*/  FMUL.FTZ R7, R5.reuse, R132 ;  /* 0x0000008405077220 */ /* 0x042fe20000410000 */
[----:B------:R0:W-:Y:S01]  /*d050*/  ST.E desc[UR40][R16.64+0x290], R27 ;  /* 0x0002901b10007985 */ /* 0x0001e2000c101928 */
[----:B------:R-:W-:-:S03]  /*d060*/  FMUL.FTZ R51, R5, R120 ;  /* 0x0000007805337220 */ /* 0x000fc60000410000 */
        /* <DEDUP_REMOVED lines=11> */
[C---:B0-----:R-:W-:Y:S01]  /*d120*/  FMUL.FTZ R45, R5.reuse, R130 ;  /* 0x00000082052d7220 */ /* 0x041fe20000410000 */
[C---:B-1----:R-:W-:Y:S02]  /*d130*/  FMUL.FTZ R13, R5.reuse, R134 ;  /* 0x00000086050d7220 */ /* 0x042fe40000410000 */
[----:B------:R0:W-:Y:S01]  /*d140*/  ST.E desc[UR40][R16.64+0x304], R7 ;  /* 0x0003040710007985 */ /* 0x0001e2000c101928 */
[C---:B--2---:R-:W-:Y:S01]  /*d150*/  FMUL.FTZ R47, R5.reuse, R136 ;  /* 0x00000088052f7220 */ /* 0x044fe20000410000 */
[C---:B---3--:R-:W-:Y:S02]  /*d160*/  FMUL.FTZ R49, R5.reuse, R138 ;  /* 0x0000008a05317220 */ /* 0x048fe40000410000 */
[----:B------:R1:W-:Y:S01]  /*d170*/  ST.E desc[UR40][R16.64+0x2d4], R51 ;  /* 0x0002d43310007985 */ /* 0x0003e2000c101928 */
[----:B0-----:R-:W-:-:S03]  /*d180*/  FMUL.FTZ R7, R5, R96 ;  /* 0x0000006005077220 */ /* 0x001fc60000410000 */
[----:B------:R0:W-:Y:S04]  /*d190*/  ST.E desc[UR40][R16.64+0x2e0], R27 ;  /* 0x0002e01b10007985 */ /* 0x0001e8000c101928 */
[----:B------:R2:W-:Y:S01]  /*d1a0*/  ST.E desc[UR40][R16.64+0x2e4], R39 ;  /* 0x0002e42710007985 */ /* 0x0005e2000c101928 */
[----:B-1----:R-:W-:-:S03]  /*d1b0*/  FMUL.FTZ R51, R5, R140 ;  /* 0x0000008c05337220 */ /* 0x002fc60000410000 */
[----:B------:R1:W-:Y:S04]  /*d1c0*/  ST.E desc[UR40][R16.64+0x2f0], R41 ;  /* 0x0002f02910007985 */ /* 0x0003e8000c101928 */
[----:B------:R3:W-:Y:S01]  /*d1d0*/  ST.E desc[UR40][R16.64+0x2f4], R43 ;  /* 0x0002f42b10007985 */ /* 0x0007e2000c101928 */
[----:B0-----:R-:W-:-:S03]  /*d1e0*/  FMUL.FTZ R27, R5, R142 ;  /* 0x0000008e051b7220 */ /* 0x001fc60000410000 */
[----:B------:R0:W-:Y:S01]  /*d1f0*/  ST.E desc[UR40][R16.64+0x300], R45 ;  /* 0x0003002d10007985 */ /* 0x0001e2000c101928 */
[----:B--2---:R-:W-:-:S03]  /*d200*/  FMUL.FTZ R39, R5, R144 ;  /* 0x0000009005277220 */ /* 0x004fc60000410000 */
[----:B------:R2:W-:Y:S01]  /*d210*/  ST.E desc[UR40][R16.64+0x310], R13 ;  /* 0x0003100d10007985 */ /* 0x0005e2000c101928 */
[----:B-1----:R-:W-:-:S03]  /*d220*/  FMUL.FTZ R41, R5, R146 ;  /* 0x0000009205297220 */ /* 0x002fc60000410000 */
[----:B------:R1:W-:Y:S01]  /*d230*/  ST.E desc[UR40][R16.64+0x314], R47 ;  /* 0x0003142f10007985 */ /* 0x0003e2000c101928 */
[----:B---3--:R-:W-:-:S03]  /*d240*/  FMUL.FTZ R43, R5, R148 ;  /* 0x00000094052b7220 */ /* 0x008fc60000410000 */
[----:B------:R3:W-:Y:S01]  /*d250*/  ST.E desc[UR40][R16.64+0x320], R49 ;  /* 0x0003203110007985 */ /* 0x0007e2000c101928 */
[C---:B0-----:R-:W-:Y:S01]  /*d260*/  FMUL.FTZ R45, R5.reuse, R150 ;  /* 0x00000096052d7220 */ /* 0x041fe20000410000 */
[C---:B--2---:R-:W-:Y:S02]  /*d270*/  FMUL.FTZ R13, R5.reuse, R94 ;  /* 0x0000005e050d7220 */ /* 0x044fe40000410000 */
[----:B------:R0:W-:Y:S01]  /*d280*/  ST.E desc[UR40][R16.64+0x354], R7 ;  /* 0x0003540710007985 */ /* 0x0001e2000c101928 */
[C---:B-1----:R-:W-:Y:S01]  /*d290*/  FMUL.FTZ R47, R5.reuse, R92 ;  /* 0x0000005c052f7220 */ /* 0x042fe20000410000 */
        /* <DEDUP_REMOVED lines=59> */
[----:B------:R-:W-:Y:S01]  /*d650*/  LOP3.LUT R6, R4, 0x8, RZ, 0xfc, !PT ;  /* 0x0000000804067812 */ /* 0x000fe200078efcff */
[C---:B-1----:R-:W-:Y:S01]  /*d660*/  FMUL.FTZ R47, R5.reuse, R12 ;  /* 0x0000000c052f7220 */ /* 0x042fe20000410000 */
[----:B---3--:R-:W-:Y:S01]  /*d670*/  FMUL.FTZ R49, R5, R24 ;  /* 0x0000001805317220 */ /* 0x008fe20000410000 */
[----:B------:R-:W-:Y:S01]  /*d680*/  ST.E desc[UR40][R16.64+0x414], R51 ;  /* 0x0004143310007985 */ /* 0x000fe2000c101928 */
[----:B0-----:R-:W-:-:S03]  /*d690*/  IMAD.MOV.U32 R7, RZ, RZ, R9 ;  /* 0x000000ffff077224 */ /* 0x001fc600078e0009 */
[----:B------:R0:W-:Y:S04]  /*d6a0*/  ST.E desc[UR40][R16.64+0x420], R27 ;  /* 0x0004201b10007985 */ /* 0x0001e8000c101928 */
[----:B------:R1:W-:Y:S04]  /*d6b0*/  ST.E desc[UR40][R16.64+0x424], R39 ;  /* 0x0004242710007985 */ /* 0x0003e8000c101928 */
[----:B------:R-:W-:Y:S04]  /*d6c0*/  ST.E desc[UR40][R16.64+0x430], R41 ;  /* 0x0004302910007985 */ /* 0x000fe8000c101928 */
[----:B------:R-:W-:Y:S04]  /*d6d0*/  ST.E desc[UR40][R16.64+0x434], R43 ;  /* 0x0004342b10007985 */ /* 0x000fe8000c101928 */
[----:B------:R-:W-:Y:S04]  /*d6e0*/  ST.E desc[UR40][R16.64+0x440], R45 ;  /* 0x0004402d10007985 */ /* 0x000fe8000c101928 */
[----:B------:R2:W-:Y:S04]  /*d6f0*/  ST.E desc[UR40][R16.64+0x450], R13 ;  /* 0x0004500d10007985 */ /* 0x0005e8000c101928 */
[----:B------:R-:W-:Y:S04]  /*d700*/  ST.E desc[UR40][R16.64+0x454], R47 ;  /* 0x0004542f10007985 */ /* 0x000fe8000c101928 */
[----:B------:R3:W-:Y:S04]  /*d710*/  ST.E desc[UR40][R16.64+0x460], R49 ;  /* 0x0004603110007985 */ /* 0x0007e8000c101928 */
[----:B------:R-:W0:Y:S01]  /*d720*/  LD.E R12, desc[UR40][R6.64] ;  /* 0x00000028060c7980 */ /* 0x000e22000c101900 */
[----:B------:R-:W-:Y:S01]  /*d730*/  LOP3.LUT R4, R4, 0xc, RZ, 0xfc, !PT ;  /* 0x0000000c04047812 */ /* 0x000fe200078efcff */
[----:B------:R-:W-:-:S02]  /*d740*/  IMAD.MOV.U32 R5, RZ, RZ, R9 ;  /* 0x000000ffff057224 */ /* 0x000fc400078e0009 */
[----:B0-----:R-:W-:-:S05]  /*d750*/  FMUL.FTZ R27, R25, R12 ;  /* 0x0000000c191b7220 */ /* 0x001fca0000410000 */
[----:B------:R0:W-:Y:S04]  /*d760*/  ST.E desc[UR40][R6.64], R27 ;  /* 0x0000001b06007985 */ /* 0x0001e8000c101928 */
[----:B------:R-:W1:Y:S02]  /*d770*/  LD.E R12, desc[UR40][R4.64] ;  /* 0x00000028040c7980 */ /* 0x000e64000c101900 */
[----:B-1----:R-:W-:-:S05]  /*d780*/  FMUL.FTZ R39, R25, R12 ;  /* 0x0000000c19277220 */ /* 0x002fca0000410000 */
[----:B------:R1:W-:Y:S04]  /*d790*/  ST.E desc[UR40][R4.64], R39 ;  /* 0x0000002704007985 */ /* 0x0003e8000c101928 */
[----:B--2---:R-:W3:Y:S04]  /*d7a0*/  LD.E R13, desc[UR40][R16.64+0x46c] ;  /* 0x00046c28100d7980 */ /* 0x004ee8000c101900 */
[----:B------:R-:W0:Y:S04]  /*d7b0*/  LD.E R106, desc[UR40][R16.64+0x28c] ;  /* 0x00028c28106a7980 */ /* 0x000e28000c101900 */
[----:B------:R-:W2:Y:S04]  /*d7c0*/  LD.E R104, desc[UR40][R16.64+0x288] ;  /* 0x0002882810687980 */ /* 0x000ea8000c101900 */
[----:B------:R-:W1:Y:S04]  /*d7d0*/  LD.E R108, desc[UR40][R16.64+0x298] ;  /* 0x00029828106c7980 */ /* 0x000e68000c101900 */
        /* <DEDUP_REMOVED lines=58> */
[C---:B---3--:R-:W-:Y:S01]  /*db80*/  FMUL.FTZ R49, R25.reuse, R13 ;  /* 0x0000000d19317220 */ /* 0x048fe20000410000 */
[----:B0-----:R-:W-:-:S04]  /*db90*/  FMUL.FTZ R27, R25, R106 ;  /* 0x0000006a191b7220 */ /* 0x001fc80000410000 */
[----:B------:R-:W-:Y:S01]  /*dba0*/  ST.E desc[UR40][R16.64+0x46c], R49 ;  /* 0x00046c3110007985 */ /* 0x000fe2000c101928 */
[----:B--2---:R-:W-:-:S03]  /*dbb0*/  FMUL.FTZ R13, R25, R104 ;  /* 0x00000068190d7220 */ /* 0x004fc60000410000 */
[----:B------:R0:W-:Y:S01]  /*dbc0*/  ST.E desc[UR40][R16.64+0x28c], R27 ;  /* 0x00028c1b10007985 */ /* 0x0001e2000c101928 */
[C---:B-1----:R-:W-:Y:S01]  /*dbd0*/  FMUL.FTZ R39, R25.reuse, R108 ;  /* 0x0000006c19277220 */ /* 0x042fe20000410000 */
[C---:B----4-:R-:W-:Y:S01]  /*dbe0*/  FMUL.FTZ R41, R25.reuse, R110 ;  /* 0x0000006e19297220 */ /* 0x050fe20000410000 */
[C---:B------:R-:W-:Y:S01]  /*dbf0*/  FMUL.FTZ R43, R25.reuse, R112 ;  /* 0x00000070192b7220 */ /* 0x040fe20000410000 */
[C---:B------:R-:W-:Y:S01]  /*dc00*/  FMUL.FTZ R45, R25.reuse, R114 ;  /* 0x00000072192d7220 */ /* 0x040fe20000410000 */
[C---:B------:R-:W-:Y:S01]  /*dc10*/  FMUL.FTZ R47, R25.reuse, R116 ;  /* 0x00000074192f7220 */ /* 0x040fe20000410000 */
[C---:B0-----:R-:W-:Y:S01]  /*dc20*/  FMUL.FTZ R27, R25.reuse, R120 ;  /* 0x00000078191b7220 */ /* 0x041fe20000410000 */
[C---:B------:R-:W-:Y:S01]  /*dc30*/  FMUL.FTZ R49, R25.reuse, R122 ;  /* 0x0000007a19317220 */ /* 0x040fe20000410000 */
[----:B------:R0:W-:Y:S04]  /*dc40*/  ST.E desc[UR40][R16.64+0x288], R13 ;  /* 0x0002880d10007985 */ /* 0x0001e8000c101928 */
[----:B------:R1:W-:Y:S01]  /*dc50*/  ST.E desc[UR40][R16.64+0x298], R39 ;  /* 0x0002982710007985 */ /* 0x0003e2000c101928 */
[----:B------:R-:W-:-:S03]  /*dc60*/  FMUL.FTZ R51, R25, R124 ;  /* 0x0000007c19337220 */ /* 0x000fc60000410000 */
[----:B------:R2:W-:Y:S01]  /*dc70*/  ST.E desc[UR40][R16.64+0x29c], R41 ;  /* 0x00029c2910007985 */ /* 0x0005e2000c101928 */
[----:B------:R-:W-:-:S03]  /*dc80*/  FMUL.FTZ R53, R25, R126 ;  /* 0x0000007e19357220 */ /* 0x000fc60000410000 */
        /* <DEDUP_REMOVED lines=10> */
[C---:B-1----:R-:W-:Y:S01]  /*dd30*/  FMUL.FTZ R47, R25.reuse, R136 ;  /* 0x00000088192f7220 */ /* 0x042fe20000410000 */
[C---:B--2---:R-:W-:Y:S01]  /*dd40*/  FMUL.FTZ R27, R25.reuse, R140 ;  /* 0x0000008c191b7220 */ /* 0x044fe20000410000 */
[C---:B---3--:R-:W-:Y:S01]  /*dd50*/  FMUL.FTZ R49, R25.reuse, R142 ;  /* 0x0000008e19317220 */ /* 0x048fe20000410000 */
        /* <DEDUP_REMOVED lines=82> */
[----:B------:R-:W-:Y:S01]  /*e280*/  VIADD R26, R73, 0x8 ;  /* 0x00000008491a7836 */ /* 0x000fe20000000000 */
[----:B------:R-:W-:Y:S04]  /*e290*/  ST.E desc[UR40][R16.64+0x348], R55 ;  /* 0x0003483710007985 */ /* 0x000fe8000c101928 */
[----:B------:R-:W-:Y:S04]  /*e2a0*/  ST.E desc[UR40][R16.64+0x3fc], R13 ;  /* 0x0003fc0d10007985 */ /* 0x000fe8000c101928 */
[----:B------:R-:W-:Y:S04]  /*e2b0*/  ST.E desc[UR40][R16.64+0x41c], R51 ;  /* 0x00041c3310007985 */ /* 0x000fe8000c101928 */
[----:B------:R0:W-:Y:S04]  /*e2c0*/  ST.E desc[UR40][R16.64+0x428], R39 ;  /* 0x0004282710007985 */ /* 0x0001e8000c101928 */
[----:B------:R1:W-:Y:S04]  /*e2d0*/  ST.E desc[UR40][R16.64+0x42c], R41 ;  /* 0x00042c2910007985 */ /* 0x0003e8000c101928 */
[----:B------:R-:W-:Y:S04]  /*e2e0*/  ST.E desc[UR40][R16.64+0x438], R43 ;  /* 0x0004382b10007985 */ /* 0x000fe8000c101928 */
[----:B------:R-:W-:Y:S04]  /*e2f0*/  ST.E desc[UR40][R16.64+0x43c], R45 ;  /* 0x00043c2d10007985 */ /* 0x000fe8000c101928 */
[----:B------:R-:W-:Y:S04]  /*e300*/  ST.E desc[UR40][R16.64+0x448], R53 ;  /* 0x0004483510007985 */ /* 0x000fe8000c101928 */
[----:B------:R2:W-:Y:S04]  /*e310*/  ST.E desc[UR40][R16.64+0x44c], R27 ;  /* 0x00044c1b10007985 */ /* 0x0005e8000c101928 */
[----:B------:R-:W-:Y:S04]  /*e320*/  ST.E desc[UR40][R16.64+0x458], R47 ;  /* 0x0004582f10007985 */ /* 0x000fe8000c101928 */
[----:B------:R-:W-:Y:S04]  /*e330*/  ST.E desc[UR40][R16.64+0x45c], R49 ;  /* 0x00045c3110007985 */ /* 0x000fe8000c101928 */
[----:B------:R3:W-:Y:S01]  /*e340*/  ST.E desc[UR40][R16.64+0x468], R25 ;  /* 0x0004681910007985 */ /* 0x0007e2000c101928 */
[----:B------:R4:W-:Y:S06]  /*e350*/  BAR.SYNC.DEFER_BLOCKING R26, 0x100 ;  /* 0x0004001a0000751d */ /* 0x0009ec0000010000 */
[----:B0-----:R-:W2:Y:S04]  /*e360*/  LD.E R39, desc[UR40][R16.64+0x270] ;  /* 0x0002702810277980 */ /* 0x001ea8000c101900 */
[----:B------:R-:W4:Y:S04]  /*e370*/  LD.E R24, desc[UR40][R16.64+0x218] ;  /* 0x0002182810187980 */ /* 0x000f28000c101900 */
[----:B------:R-:W4:Y:S04]  /*e380*/  LD.E.64 R12, desc[UR40][R16.64+0xa8] ;  /* 0x0000a828100c7980 */ /* 0x000f28000c101b00 */
[----:B--2---:R0:W-:Y:S04]  /*e390*/  ST.E desc[UR40][R16.64+0x270], R39 ;  /* 0x0002702710007985 */ /* 0x0041e8000c101928 */
[----:B-1----:R-:W2:Y:S04]  /*e3a0*/  LD.E R41, desc[UR40][R8.64] ;  /* 0x0000002808297980 */ /* 0x002ea8000c101900 */
[----:B--2---:R1:W-:Y:S04]  /*e3b0*/  ST.E desc[UR40][R8.64], R41 ;  /* 0x0000002908007985 */ /* 0x0043e8000c101928 */
[----:B------:R-:W2:Y:S04]  /*e3c0*/  LD.E R27, desc[UR40][R6.64] ;  /* 0x00000028061b7980 */ /* 0x000ea8000c101900 */
[----:B--2---:R-:W-:Y:S04]  /*e3d0*/  ST.E desc[UR40][R6.64], R27 ;  /* 0x0000001b06007985 */ /* 0x004fe8000c101928 */
[----:B------:R-:W2:Y:S04]  /*e3e0*/  LD.E R43, desc[UR40][R4.64] ;  /* 0x00000028042b7980 */ /* 0x000ea8000c101900 */
[----:B--2---:R2:W-:Y:S04]  /*e3f0*/  ST.E desc[UR40][R4.64], R43 ;  /* 0x0000002b04007985 */ /* 0x0045e8000c101928 */
[----:B---3--:R-:W3:Y:S04]  /*e400*/  LD.E R25, desc[UR40][R16.64+0x280] ;  /* 0x0002802810197980 */ /* 0x008ee8000c101900 */
[----:B------:R-:W3:Y:S04]  /*e410*/  LD.E R45, desc[UR40][R16.64+0x284] ;  /* 0x00028428102d7980 */ /* 0x000ee8000c101900 */
[----:B0-----:R-:W3:Y:S04]  /*e420*/  LD.E R39, desc[UR40][R16.64+0x288] ;  /* 0x0002882810277980 */ /* 0x001ee8000c101900 */
[----:B------:R-:W3:Y:S04]  /*e430*/  LD.E R47, desc[UR40][R16.64+0x28c] ;  /* 0x00028c28102f7980 */ /* 0x000ee8000c101900 */
[----:B------:R-:W3:Y:S04]  /*e440*/  LD.E R49, desc[UR40][R16.64+0x290] ;  /* 0x0002902810317980 */ /* 0x000ee8000c101900 */
[----:B------:R-:W3:Y:S04]  /*e450*/  LD.E R51, desc[UR40][R16.64+0x294] ;  /* 0x0002942810337980 */ /* 0x000ee8000c101900 */
[----:B-1----:R-:W3:Y:S04]  /*e460*/  LD.E R41, desc[UR40][R16.64+0x298] ;  /* 0x0002982810297980 */ /* 0x002ee8000c101900 */
[----:B------:R-:W3:Y:S04]  /*e470*/  LD.E R53, desc[UR40][R16.64+0x29c] ;  /* 0x00029c2810357980 */ /* 0x000ee8000c101900 */
[----:B------:R-:W3:Y:S04]  /*e480*/  LD.E R55, desc[UR40][R16.64+0x2a0] ;  /* 0x0002a02810377980 */ /* 0x000ee8000c101900 */
[----:B------:R-:W3:Y:S04]  /*e490*/  LD.E R57, desc[UR40][R16.64+0x2a4] ;  /* 0x0002a42810397980 */ /* 0x000ee8000c101900 */
[----:B--2---:R-:W2:Y:S04]  /*e4a0*/  LD.E R43, desc[UR40][R16.64+0x2a8] ;  /* 0x0002a828102b7980 */ /* 0x004ea8000c101900 */
[----:B------:R-:W2:Y:S04]  /*e4b0*/  LD.E R59, desc[UR40][R16.64+0x2ac] ;  /* 0x0002ac28103b7980 */ /* 0x000ea8000c101900 */
[----:B------:R-:W2:Y:S04]  /*e4c0*/  LD.E R61, desc[UR40][R16.64+0x2b0] ;  /* 0x0002b028103d7980 */ /* 0x000ea8000c101900 */
[----:B------:R-:W2:Y:S04]  /*e4d0*/  LD.E R63, desc[UR40][R16.64+0x2b4] ;  /* 0x0002b428103f7980 */ /* 0x000ea8000c101900 */
[----:B------:R-:W2:Y:S04]  /*e4e0*/  LD.E R65, desc[UR40][R16.64+0x2b8] ;  /* 0x0002b82810417980 */ /* 0x000ea8000c101900 */
[----:B------:R-:W2:Y:S04]  /*e4f0*/  LD.E R67, desc[UR40][R16.64+0x2bc] ;  /* 0x0002bc2810437980 */ /* 0x000ea8000c101900 */
[----:B----4-:R-:W4:Y:S04]  /*e500*/  LD.E R26, desc[UR40][R16.64+0x2c4] ;  /* 0x0002c428101a7980 */ /* 0x010f28000c101900 */
        /* <DEDUP_REMOVED lines=58> */
[----:B---3--:R0:W-:Y:S04]  /*e8b0*/  ST.E desc[UR40][R16.64+0x280], R25 ;  /* 0x0002801910007985 */ /* 0x0081e8000c101928 */
[----:B------:R-:W-:Y:S04]  /*e8c0*/  ST.E desc[UR40][R16.64+0x284], R45 ;  /* 0x0002842d10007985 */ /* 0x000fe8000c101928 */
[----:B------:R1:W-:Y:S04]  /*e8d0*/  ST.E desc[UR40][R16.64+0x288], R39 ;  /* 0x0002882710007985 */ /* 0x0003e8000c101928 */
[----:B------:R-:W-:Y:S04]  /*e8e0*/  ST.E desc[UR40][R16.64+0x28c], R47 ;  /* 0x00028c2f10007985 */ /* 0x000fe8000c101928 */
[----:B------:R-:W-:Y:S04]  /*e8f0*/  ST.E desc[UR40][R16.64+0x290], R49 ;  /* 0x0002903110007985 */ /* 0x000fe8000c101928 */
[----:B------:R-:W-:Y:S04]  /*e900*/  ST.E desc[UR40][R16.64+0x294], R51 ;  /* 0x0002943310007985 */ /* 0x000fe8000c101928 */
[----:B------:R3:W-:Y:S04]  /*e910*/  ST.E desc[UR40][R16.64+0x298], R41 ;  /* 0x0002982910007985 */ /* 0x0007e8000c101928 */
[----:B------:R-:W-:Y:S04]  /*e920*/  ST.E desc[UR40][R16.64+0x29c], R53 ;  /* 0x00029c3510007985 */ /* 0x000fe8000c101928 */
[----:B------:R-:W-:Y:S04]  /*e930*/  ST.E desc[UR40][R16.64+0x2a0], R55 ;  /* 0x0002a03710007985 */ /* 0x000fe8000c101928 */
[----:B------:R-:W-:Y:S04]  /*e940*/  ST.E desc[UR40][R16.64+0x2a4], R57 ;  /* 0x0002a43910007985 */ /* 0x000fe8000c101928 */
[----:B--2---:R2:W-:Y:S04]  /*e950*/  ST.E desc[UR40][R16.64+0x2a8], R43 ;  /* 0x0002a82b10007985 */ /* 0x0045e8000c101928 */
[----:B------:R2:W-:Y:S04]  /*e960*/  ST.E desc[UR40][R16.64+0x2ac], R59 ;  /* 0x0002ac3b10007985 */ /* 0x0005e8000c101928 */
[----:B------:R2:W-:Y:S04]  /*e970*/  ST.E desc[UR40][R16.64+0x2b0], R61 ;  /* 0x0002b03d10007985 */ /* 0x0005e8000c101928 */
[----:B------:R2:W-:Y:S04]  /*e980*/  ST.E desc[UR40][R16.64+0x2b4], R63 ;  /* 0x0002b43f10007985 */ /* 0x0005e8000c101928 */
[----:B------:R2:W-:Y:S04]  /*e990*/  ST.E desc[UR40][R16.64+0x2b8], R65 ;  /* 0x0002b84110007985 */ /* 0x0005e8000c101928 */
[----:B------:R2:W-:Y:S04]  /*e9a0*/  ST.E desc[UR40][R16.64+0x2bc], R67 ;  /* 0x0002bc4310007985 */ /* 0x0005e8000c101928 */
[----:B0-----:R-:W4:Y:S04]  /*e9b0*/  LD.E R25, desc[UR40][R16.64+0x2c0] ;  /* 0x0002c02810197980 */ /* 0x001f28000c101900 */
[----:B-1----:R-:W4:Y:S04]  /*e9c0*/  LD.E R39, desc[UR40][R16.64+0x2d0] ;  /* 0x0002d02810277980 */ /* 0x002f28000c101900 */
[----:B---3--:R-:W3:Y:S04]  /*e9d0*/  LD.E R41, desc[UR40][R16.64+0x2d8] ;  /* 0x0002d82810297980 */ /* 0x008ee8000c101900 */
[----:B--2---:R-:W2:Y:S04]  /*e9e0*/  LD.E R43, desc[UR40][R16.64+0x2e0] ;  /* 0x0002e028102b7980 */ /* 0x004ea8000c101900 */
        /* <DEDUP_REMOVED lines=45> */
[----:B----4-:R-:W-:Y:S04]  /*ecc0*/  ST.E desc[UR40][R16.64+0x2c4], R26 ;  /* 0x0002c41a10007985 */ /* 0x010fe8000c101928 */
        /* <DEDUP_REMOVED lines=27> */
[----:B---3--:R3:W-:Y:S04]  /*ee80*/  ST.E desc[UR40][R16.64+0x2d8], R41 ;  /* 0x0002d82910007985 */ /* 0x0087e8000c101928 */
[----:B--2---:R2:W-:Y:S04]  /*ee90*/  ST.E desc[UR40][R16.64+0x2e0], R43 ;  /* 0x0002e02b10007985 */ /* 0x0045e8000c101928 */
        /* <DEDUP_REMOVED lines=78> */
[----:B0-----:R-:W4:Y:S01]  /*f380*/  LDL R25, [R1+0x88] ;  /* 0x0000880001197983 */ /* 0x001f220000100800 */
[----:B------:R-:W-:-:S02]  /*f390*/  IMAD R12, R24, 0xc00, R12 ;  /* 0x00000c00180c7824 */ /* 0x000fc400078e020c */
[----:B------:R-:W-:Y:S01]  /*f3a0*/  IMAD.MOV.U32 R27, RZ, RZ, R13 ;  /* 0x000000ffff1b7224 */ /* 0x000fe200078e000d */
[----:B------:R-:W-:Y:S01]  /*f3b0*/  F2FP.BF16.F32.PACK_AB R152, R37, R152 ;  /* 0x000000982598723e */ /* 0x000fe200000010ff */
[C---:B------:R-:W-:Y:S01]  /*f3c0*/  VIADD R24, R12.reuse, 0x80 ;  /* 0x000000800c187836 */ /* 0x040fe20000000000 */
[----:B------:R-:W-:Y:S01]  /*f3d0*/  F2FP.BF16.F32.PACK_AB R153, R153, R36 ;  /* 0x000000249999723e */ /* 0x000fe200000010ff */
[----:B------:R-:W-:Y:S01]  /*f3e0*/  VIADD R26, R12, 0x100 ;  /* 0x000001000c1a7836 */ /* 0x000fe20000000000 */
[----:B------:R-:W-:Y:S01]  /*f3f0*/  R2UR UR15, R27 ;  /* 0x000000001b0f72ca */ /* 0x000fe200000e0000 */
[----:B------:R-:W4:Y:S01]  /*f400*/  LD.E R36, desc[UR40][R16.64+0x2a0] ;  /* 0x0002a02810247980 */ /* 0x000f22000c101900 */
[----:B------:R-:W-:Y:S02]  /*f410*/  R2UR UR10, R24 ;  /* 0x00000000180a72ca */ /* 0x000fe400000e0000 */
[----:B------:R-:W-:Y:S01]  /*f420*/  R2UR UR14, R26 ;  /* 0x000000001a0e72ca */ /* 0x000fe200000e0000 */
[----:B------:R-:W4:Y:S01]  /*f430*/  LD.E R24, desc[UR40][R16.64+0x270] ;  /* 0x0002702810187980 */ /* 0x000f22000c101900 */
[----:B------:R-:W-:-:S02]  /*f440*/  F2FP.BF16.F32.PACK_AB R154, R154, R35 ;  /* 0x000000239a9a723e */ /* 0x000fc400000010ff */
[----:B------:R-:W-:Y:S01]  /*f450*/  F2FP.BF16.F32.PACK_AB R155, R155, R34 ;  /* 0x000000229b9b723e */ /* 0x000fe200000010ff */
[----:B------:R-:W4:Y:S01]  /*f460*/  LD.E R35, desc[UR40][R16.64+0x29c] ;  /* 0x00029c2810237980 */ /* 0x000f22000c101900 */
[----:B------:R-:W-:Y:S02]  /*f470*/  F2FP.BF16.F32.PACK_AB R156, R156, R33 ;  /* 0x000000219c9c723e */ /* 0x000fe400000010ff */
[----:B------:R-:W-:Y:S01]  /*f480*/  F2FP.BF16.F32.PACK_AB R157, R157, R32 ;  /* 0x000000209d9d723e */ /* 0x000fe200000010ff */
[----:B------:R-:W4:Y:S01]  /*f490*/  LD.E R33, desc[UR40][R16.64+0x294] ;  /* 0x0002942810217980 */ /* 0x000f22000c101900 */
[----:B------:R-:W-:Y:S02]  /*f4a0*/  F2FP.BF16.F32.PACK_AB R158, R158, R31 ;  /* 0x0000001f9e9e723e */ /* 0x000fe400000010ff */
[----:B------:R-:W-:Y:S01]  /*f4b0*/  F2FP.BF16.F32.PACK_AB R159, R159, R30 ;  /* 0x0000001e9f9f723e */ /* 0x000fe200000010ff */
[----:B------:R-:W4:Y:S01]  /*f4c0*/  LD.E R31, desc[UR40][R16.64+0x28c] ;  /* 0x00028c28101f7980 */ /* 0x000f22000c101900 */
[----:B------:R-:W-:-:S02]  /*f4d0*/  F2FP.BF16.F32.PACK_AB R160, R160, R29 ;  /* 0x0000001da0a0723e */ /* 0x000fc400000010ff */
[----:B------:R-:W-:Y:S01]  /*f4e0*/  F2FP.BF16.F32.PACK_AB R161, R161, R28 ;  /* 0x0000001ca1a1723e */ /* 0x000fe200000010ff */
[----:B------:R-:W4:Y:S04]  /*f4f0*/  LD.E R29, desc[UR40][R16.64+0x284] ;  /* 0x00028428101d7980 */ /* 0x000f28000c101900 */
[----:B------:R-:W4:Y:S04]  /*f500*/  LD.E R28, desc[UR40][R16.64+0x280] ;  /* 0x00028028101c7980 */ /* 0x000f28000c101900 */
[----:B------:R-:W4:Y:S04]  /*f510*/  LD.E R30, desc[UR40][R16.64+0x288] ;  /* 0x00028828101e7980 */ /* 0x000f28000c101900 */
[----:B------:R-:W4:Y:S04]  /*f520*/  LD.E R32, desc[UR40][R16.64+0x290] ;  /* 0x0002902810207980 */ /* 0x000f28000c101900 */
[----:B------:R-:W4:Y:S04]  /*f530*/  LD.E R34, desc[UR40][R16.64+0x298] ;  /* 0x0002982810227980 */ /* 0x000f28000c101900 */
[----:B------:R-:W4:Y:S04]  /*f540*/  LD.E R37, desc[UR40][R16.64+0x2a4] ;  /* 0x0002a42810257980 */ /* 0x000f28000c101900 */
[----:B------:R-:W4:Y:S04]  /*f550*/  LD.E R38, desc[UR40][R16.64+0x2a8] ;  /* 0x0002a82810267980 */ /* 0x000f28000c101900 */
[----:B-1----:R-:W4:Y:S04]  /*f560*/  LD.E R39, desc[UR40][R16.64+0x2ac] ;  /* 0x0002ac2810277980 */ /* 0x002f28000c101900 */
[----:B------:R-:W4:Y:S04]  /*f570*/  LD.E R40, desc[UR40][R16.64+0x2b0] ;  /* 0x0002b02810287980 */ /* 0x000f28000c101900 */
[----:B---3--:R-:W3:Y:S04]  /*f580*/  LD.E R41, desc[UR40][R16.64+0x2b4] ;  /* 0x0002b42810297980 */ /* 0x008ee8000c101900 */
[----:B------:R-:W3:Y:S04]  /*f590*/  LD.E R42, desc[UR40][R16.64+0x2b8] ;  /* 0x0002b828102a7980 */ /* 0x000ee8000c101900 */
[----:B--2---:R-:W3:Y:S04]  /*f5a0*/  LD.E R43, desc[UR40][R16.64+0x2bc] ;  /* 0x0002bc28102b7980 */ /* 0x004ee8000c101900 */
[----:B------:R-:W3:Y:S04]  /*f5b0*/  LD.E R44, desc[UR40][R16.64+0x2c0] ;  /* 0x0002c028102c7980 */ /* 0x000ee8000c101900 */
[----:B----4-:R-:W3:Y:S04]  /*f5c0*/  LD.E R45, desc[UR40][R16.64+0x2c4] ;  /* 0x0002c428102d7980 */ /* 0x010ee8000c101900 */
[----:B------:R-:W3:Y:S04]  /*f5d0*/  LD.E R46, desc[UR40][R16.64+0x2c8] ;  /* 0x0002c828102e7980 */ /* 0x000ee8000c101900 */
        /* <DEDUP_REMOVED lines=52> */
[----:B------:R-:W3:Y:S01]  /*f920*/  LD.E R99, desc[UR40][R16.64+0x39c] ;  /* 0x00039c2810637980 */ /* 0x000ee2000c101900 */
[----:B------:R-:W-:Y:S01]  /*f930*/  ISETP.NE.U32.AND P2, PT, R25, RZ, PT ;  /* 0x000000ff1900720c */ /* 0x000fe20003f45070 */
[----:B------:R-:W-:-:S02]  /*f940*/  IMAD.MOV.U32 R25, RZ, RZ, R13 ;  /* 0x000000ffff197224 */ /* 0x000fc400078e000d */
[----:B------:R-:W3:Y:S03]  /*f950*/  LD.E R100, desc[UR40][R16.64+0x3a0] ;  /* 0x0003a02810647980 */ /* 0x000ee6000c101900 */
[----:B------:R-:W-:Y:S01]  /*f960*/  R2UR UR11, R25 ;  /* 0x00000000190b72ca */ /* 0x000fe200000e0000 */
        /* <DEDUP_REMOVED lines=54> */
[----:B------:R-:W-:-:S02]  /*fcd0*/  R2UR UR6, R12 ;  /* 0x000000000c0672ca */ /* 0x000fc400000e0000 */
[----:B------:R-:W-:Y:S01]  /*fce0*/  R2UR UR7, R13 ;  /* 0x000000000d0772ca */ /* 0x000fe200000e0000 */
[----:B------:R-:W-:Y:S01]  /*fcf0*/  VOTEU.ANY UP0, P2 ;  /* 0x00000000003f7886 */ /* 0x000fe20001000100 */
[----:B---3--:R-:W-:-:S11]  /*fd00*/  WARPGROUP.ARRIVE ;  /* 0x00000000000079c5 */ /* 0x008fd60000000000 */
[----:B------:R-:W-:Y:S01]  /*fd10*/  HGMMA.64x256x16.F32.BF16 R24, R152, gdesc[UR4].tnspB, R24, UP0, gsb0 ;  /* 0x43e0000498187df0 */ /* 0x000fe2000b801818 */
[----:B------:R-:W-:Y:S02]  /*fd20*/  F2FP.BF16.F32.PACK_AB R162, R162, R15 ;  /* 0x0000000fa2a2723e */ /* 0x000fe400000010ff */
[----:B------:R-:W-:Y:S01]  /*fd30*/  F2FP.BF16.F32.PACK_AB R163, R14, R163 ;  /* 0x000000a30ea3723e */ /* 0x000fe200000010ff */
        /* <DEDUP_REMOVED lines=128> */
[----:B------:R0:W-:Y:S02]  /*10540*/  ST.E desc[UR40][R16.64+0x46c], R151 ;  /* 0x00046c9710007985 */ /* 0x0001e4000c101928 */
[----:B0-----:R-:W-:-:S06]  /*10550*/  WARPGROUP.ARRIVE ;  /* 0x00000000000079c5 */ /* 0x001fcc0000000000 */
[----:B------:R-:W-:Y:S01]  /*10560*/  HGMMA.64x256x16.F32.BF16 R24, R156, gdesc[UR8].tnspB, R24, gsb0 ;  /* 0x43e000089c187df0 */ /* 0x000fe20008001818 */
[----:B------:R-:W-:Y:S01]  /*10570*/  STL [R1+0x88], R0 ;  /* 0x0000880001007387 */ /* 0x000fe20000100800 */
[----:B------:R-:W-:Y:S02]  /*10580*/  VIADD R14, R12, 0x180 ;  /* 0x000001800c0e7836 */ /* 0x000fe40000000000 */
[----:B------:R-:W-:-:S03]  /*10590*/  IMAD.MOV.U32 R15, RZ, RZ, R13 ;  /* 0x000000ffff0f7224 */ /* 0x000fc600078e000d */
[----:B------:R-:W-:Y:S02]  /*105a0*/  R2UR UR6, R14 ;  /* 0x000000000e0672ca */ /* 0x000fe400000e0000 */
[----:B------:R-:W-:Y:S02]  /*105b0*/  R2UR UR7, R15 ;  /* 0x000000000f0772ca */ /* 0x000fe400000e0000 */
[----:B------:R-:W-:Y:S02]  /*105c0*/  F2FP.BF16.F32.PACK_AB R152, R230, R229 ;  /* 0x000000e5e698723e */ /* 0x000fe400000010ff */
[----:B------:R-:W-:Y:S02]  /*105d0*/  F2FP.BF16.F32.PACK_AB R153, R228, R227 ;  /* 0x000000e3e499723e */ /* 0x000fe400000010ff */
[----:B------:R-:W-:Y:S02]  /*105e0*/  F2FP.BF16.F32.PACK_AB R154, R226, R225 ;  /* 0x000000e1e29a723e */ /* 0x000fe400000010ff */
[----:B------:R-:W-:Y:S01]  /*105f0*/  F2FP.BF16.F32.PACK_AB R155, R175, R174 ;  /* 0x000000aeaf9b723e */ /* 0x000fe200000010ff */
[----:B------:R-:W-:-:S02]  /*10600*/  WARPGROUP.DEPBAR.LE gsb0, 0x0 ;  /* 0x00008000000079c5 */ /* 0x000fc40000010000 */
        /* <DEDUP_REMOVED lines=132> */
[----:B------:R-:W-:Y:S01]  /*10e50*/  IMAD.MOV.U32 R15, RZ, RZ, R13 ;  /* 0x000000ffff0f7224 */ /* 0x000fe200078e000d */
        /* <DEDUP_REMOVED lines=131> */
[----:B------:R-:W-:Y:S01]  /*11690*/  R2UR UR6, R14 ;  /* 0x000000000e0672ca */ /* 0x000fe200000e0000 */
[----:B------:R-:W-:Y:S01]  /*116a0*/  STL [R1+0x88], R0 ;  /* 0x0000880001007387 */ /* 0x000fe20000100800 */
[----:B------:R-:W-:Y:S01]  /*116b0*/  R2UR UR7, R15 ;  /* 0x000000000f0772ca */ /* 0x000fe200000e0000 */
[----:B------:R-:W-:Y:S01]  /*116c0*/  VIADD R12, R12, 0x280 ;  /* 0x000002800c0c7836 */ /* 0x000fe20000000000 */
[----:B------:R-:W-:Y:S02]  /*116d0*/  WARPGROUP.DEPBAR.LE gsb0, 0x0 ;  /* 0x00008000000079c5 */ /* 0x000fe40000010000 */
[----:B------:R-:W-:Y:S01]  /*116e0*/  ST.E desc[UR40][R16.64+0x270], R24 ;  /* 0x0002701810007985 */ /* 0x000fe2000c101928 */
[----:B------:R-:W-:Y:S02]  /*116f0*/  F2FP.BF16.F32.PACK_AB R152, R173, R172 ;  /* 0x000000acad98723e */ /* 0x000fe400000010ff */
[----:B------:R-:W-:Y:S01]  /*11700*/  F2FP.BF16.F32.PACK_AB R153, R171, R170 ;  /* 0x000000aaab99723e */ /* 0x000fe200000010ff */
[----:B------:R-:W-:Y:S01]  /*11710*/  ST.E desc[UR40][R8.64], R25 ;  /* 0x0000001908007985 */ /* 0x000fe2000c101928 */
[----:B------:R-:W-:-:S02]  /*11720*/  F2FP.BF16.F32.PACK_AB R154, R168, R169 ;  /* 0x000000a9a89a723e */ /* 0x000fc400000010ff */
[----:B------:R-:W-:Y:S01]  /*11730*/  F2FP.BF16.F32.PACK_AB R155, R167, R166 ;  /* 0x000000a6a79b723e */ /* 0x000fe200000010ff */
        /* <DEDUP_REMOVED lines=266> */
[----:B------:R-:W-:Y:S02]  /*127e0*/  STL [R1+0x88], R0 ;  /* 0x0000880001007387 */ /* 0x000fe40000100800 */
[----:B------:R-:W-:Y:S02]  /*127f0*/  WARPGROUP.DEPBAR.LE gsb0, 0x0 ;  /* 0x00008000000079c5 */ /* 0x000fe40000010000 */
[----:B------:R-:W-:Y:S04]  /*12800*/  ST.E desc[UR40][R16.64+0x270], R24 ;  /* 0x0002701810007985 */ /* 0x000fe8000c101928 */
[----:B------:R0:W-:Y:S04]  /*12810*/  ST.E desc[UR40][R8.64], R25 ;  /* 0x0000001908007985 */ /* 0x0001e8000c101928 */
[----:B------:R-:W-:Y:S04]  /*12820*/  ST.E desc[UR40][R6.64], R26 ;  /* 0x0000001a06007985 */ /* 0x000fe8000c101928 */
        /* <DEDUP_REMOVED lines=125> */
[----:B------:R-:W-:Y:S04]  /*13000*/  STL [R1+0x88], R0 ;  /* 0x0000880001007387 */ /* 0x000fe80000100800 */
[----:B------:R-:W2:Y:S04]  /*13010*/  LD.E R3, desc[UR40][R16.64+0x270] ;  /* 0x0002702810037980 */ /* 0x000ea8000c101900 */
[----:B--2---:R2:W-:Y:S04]  /*13020*/  ST.E desc[UR40][R16.64+0x270], R3 ;  /* 0x0002700310007985 */ /* 0x0045e8000c101928 */
[----:B------:R-:W3:Y:S04]  /*13030*/  LD.E R11, desc[UR40][R8.64] ;  /* 0x00000028080b7980 */ /* 0x000ee8000c101900 */
[----:B---3--:R3:W-:Y:S04]  /*13040*/  ST.E desc[UR40][R8.64], R11 ;  /* 0x0000000b08007985 */ /* 0x0087e8000c101928 */
[----:B------:R-:W4:Y:S04]  /*13050*/  LD.E R13, desc[UR40][R6.64] ;  /* 0x00000028060d7980 */ /* 0x000f28000c101900 */
[----:B----4-:R4:W-:Y:S04]  /*13060*/  ST.E desc[UR40][R6.64], R13 ;  /* 0x0000000d06007985 */ /* 0x0109e8000c101928 */
[----:B------:R-:W2:Y:S04]  /*13070*/  LD.E R15, desc[UR40][R4.64] ;  /* 0x00000028040f7980 */ /* 0x000ea8000c101900 */
[----:B--2---:R2:W-:Y:S04]  /*13080*/  ST.E desc[UR40][R4.64], R15 ;  /* 0x0000000f04007985 */ /* 0x0045e8000c101928 */
[----:B------:R-:W2:Y:S04]  /*13090*/  LD.E R19, desc[UR40][R16.64+0x280] ;  /* 0x0002802810137980 */ /* 0x000ea8000c101900 */
[----:B------:R-:W2:Y:S04]  /*130a0*/  LD.E R21, desc[UR40][R16.64+0x284] ;  /* 0x0002842810157980 */ /* 0x000ea8000c101900 */
[----:B0-----:R-:W2:Y:S04]  /*130b0*/  LD.E R25, desc[UR40][R16.64+0x288] ;  /* 0x0002882810197980 */ /* 0x001ea8000c101900 */
[----:B-1----:R-:W2:Y:S04]  /*130c0*/  LD.E R27, desc[UR40][R16.64+0x28c] ;  /* 0x00028c28101b7980 */ /* 0x002ea8000c101900 */
[----:B------:R-:W2:Y:S04]  /*130d0*/  LD.E R3, desc[UR40][R16.64+0x290] ;  /* 0x0002902810037980 */ /* 0x000ea8000c101900 */
[----:B------:R-:W2:Y:S04]  /*130e0*/  LD.E R29, desc[UR40][R16.64+0x294] ;  /* 0x00029428101d7980 */ /* 0x000ea8000c101900 */
[----:B---3--:R-:W3:Y:S04]  /*130f0*/  LD.E R9, desc[UR40][R16.64+0x298] ;  /* 0x0002982810097980 */ /* 0x008ee8000c101900 */
[----:B------:R-:W3:Y:S04]  /*13100*/  LD.E R11, desc[UR40][R16.64+0x29c] ;  /* 0x00029c28100b7980 */ /* 0x000ee8000c101900 */
[----:B----4-:R-:W4:Y:S04]  /*13110*/  LD.E R7, desc[UR40][R16.64+0x2a0] ;  /* 0x0002a02810077980 */ /* 0x010f28000c101900 */
[----:B------:R-:W4:Y:S04]  /*13120*/  LD.E R13, desc[UR40][R16.64+0x2a4] ;  /* 0x0002a428100d7980 */ /* 0x000f28000c101900 */
        /* <DEDUP_REMOVED lines=114> */
[----:B------:R0:W-:Y:S04]  /*13850*/  ST.E desc[UR40][R16.64+0x280], R19 ;  /* 0x0002801310007985 */ /* 0x0001e8000c101928 */
[----:B------:R0:W-:Y:S04]  /*13860*/  ST.E desc[UR40][R16.64+0x284], R21 ;  /* 0x0002841510007985 */ /* 0x0001e8000c101928 */
[----:B------:R0:W-:Y:S04]  /*13870*/  ST.E desc[UR40][R16.64+0x288], R25 ;  /* 0x0002881910007985 */ /* 0x0001e8000c101928 */
[----:B------:R0:W-:Y:S04]  /*13880*/  ST.E desc[UR40][R16.64+0x28c], R27 ;  /* 0x00028c1b10007985 */ /* 0x0001e8000c101928 */
[----:B------:R0:W-:Y:S04]  /*13890*/  ST.E desc[UR40][R16.64+0x290], R3 ;  /* 0x0002900310007985 */ /* 0x0001e8000c101928 */
[----:B------:R0:W-:Y:S04]  /*138a0*/  ST.E desc[UR40][R16.64+0x294], R29 ;  /* 0x0002941d10007985 */ /* 0x0001e8000c101928 */
[----:B---3--:R0:W-:Y:S04]  /*138b0*/  ST.E desc[UR40][R16.64+0x298], R9 ;  /* 0x0002980910007985 */ /* 0x0081e8000c101928 */
[----:B------:R0:W-:Y:S04]  /*138c0*/  ST.E desc[UR40][R16.64+0x29c], R11 ;  /* 0x00029c0b10007985 */ /* 0x0001e8000c101928 */
[----:B----4-:R0:W-:Y:S04]  /*138d0*/  ST.E desc[UR40][R16.64+0x2a0], R7 ;  /* 0x0002a00710007985 */ /* 0x0101e8000c101928 */
[----:B------:R0:W-:Y:S04]  /*138e0*/  ST.E desc[UR40][R16.64+0x2a4], R13 ;  /* 0x0002a40d10007985 */ /* 0x0001e8000c101928 */
        /* <DEDUP_REMOVED lines=122> */
.L_x_3276:
[----:B------:R-:W-:Y:S05]  /*14090*/  BSYNC B0 ;  /* 0x0000000000007941 */ /* 0x000fea0003800000 */
.L_x_3275:
[----:B------:R-:W-:Y:S05]  /*140a0*/  @P1 BRA `(.L_x_3277) ;  /* 0xffffff6000581947 */ /* 0x000fea000383ffff */
.L_x_3260:
[----:B------:R-:W-:-:S13]  /*140b0*/  ISETP.GE.AND P1, PT, R10, UR45, PT ;  /* 0x0000002d0a007c0c */ /* 0x000fda000bf26270 */
[----:B------:R-:W-:Y:S05]  /*140c0*/  @!P1 BRA `(.L_x_3278) ;  /* 0x000000b000749947 */ /* 0x000fea0003800000 */
[----:B0-----:R0:W5:Y:S02]  /*140d0*/  LDL.64 R2, [R1+0x178] ;  /* 0x0001780001027983 */ /* 0x0011640000100a00 */
.L_x_3305:
        /* <DEDUP_REMOVED lines=21> */
.L_x_3280:
[----:B------:R-:W-:Y:S05]  /*14230*/  BSYNC B0 ;  /* 0x0000000000007941 */ /* 0x000fea0003800000 */
.L_x_3279:
        /* <DEDUP_REMOVED lines=13> */
.L_x_3282:
[----:B------:R-:W-:Y:S05]  /*14310*/  BSYNC B0 ;  /* 0x0000000000007941 */ /* 0x000fea0003800000 */
.L_x_3281:
        /* <DEDUP_REMOVED lines=8> */
.L_x_3284:
[----:B------:R-:W-:Y:S05]  /*143a0*/  BSYNC B0 ;  /* 0x0000000000007941 */ /* 0x000fea0003800000 */
.L_x_3283:
[----:B------:R-:W2:Y:S04]  /*143b0*/  LD.E R11, desc[UR40][R2.64] ;  /* 0x00000028020b7980 */ /* 0x000ea8000c101900 */
[----:B------:R-:W2:Y:S01]  /*143c0*/  LDL.64 R12, [R1+0xa0] ;  /* 0x0000a000010c7983 */ /* 0x000ea20000100a00 */
[----:B------:R-:W-:Y:S05]  /*143d0*/  WARPSYNC.ALL ;  /* 0x0000000000007948 */ /* 0x000fea0003800000 */
[----:B------:R-:W3:Y:S04]  /*143e0*/  LDL.64 R14, [R1+0x98] ;  /* 0x00009800010e7983 */ /* 0x000ee80000100a00 */
[----:B------:R-:W4:Y:S04]  /*143f0*/  LDL.64 R4, [R1+0x98] ;  /* 0x0000980001047983 */ /* 0x000f280000100a00 */
[----:B-1---5:R-:W4:Y:S01]  /*14400*/  LDL.64 R6, [R1+0x98] ;  /* 0x0000980001067983 */ /* 0x022f220000100a00 */
        /* <DEDUP_REMOVED lines=51> */
[----:B-1----:R-:W-:Y:S05]  /*14740*/  @!P2 BRA `(.L_x_3287) ;  /* 0x000000000004a947 */ /* 0x002fea0003800000 */
[----:B------:R-:W-:Y:S01]  /*14750*/  BPT.TRAP 0x1 ;  /* 0x000000040000795c */ /* 0x000fe20000300000 */
.L_x_3287:
[----:B------:R-:W-:Y:S05]  /*14760*/  BSYNC B0 ;  /* 0x0000000000007941 */ /* 0x000fea0003800000 */
.L_x_3286:
        /* <DEDUP_REMOVED lines=10> */
.L_x_3289:
[----:B------:R-:W-:Y:S05]  /*14810*/  BSYNC B0 ;  /* 0x0000000000007941 */ /* 0x000fea0003800000 */
.L_x_3288:
[----:B------:R-:W-:Y:S04]  /*14820*/  BSSY B0, `(.L_x_3290) ;  /* 0x0000006000007945 */ /* 0x000fe80003800000 */
[----:B--2---:R-:W-:Y:S05]  /*14830*/  @P1 BRA `(.L_x_3291) ;  /* 0x0000000000101947 */ /* 0x004fea0003800000 */
[----:B-----5:R-:W-:Y:S01]  /*14840*/  IMAD R4, R4, 0x8, R6 ;  /* 0x0000000804047824 */ /* 0x020fe200078e0206 */
[----:B------:R-:W-:-:S04]  /*14850*/  SHF.L.U32 R5, R5, 0x1f, RZ ;  /* 0x0000001f05057819 */ /* 0x000fc800000006ff */
[----:B------:R-:W2:Y:S02]  /*14860*/  SYNCS.PHASECHK.TRANS64.TRYWAIT P1, [R4+URZ], R5 ;  /* 0x00000005040075a7 */ /* 0x000ea4000802017f */
[----:B--2---:R-:W-:Y:S05]  /*14870*/  @!P1 BRA `(.L_x_3292) ;  /* 0x0000018800549947 */ /* 0x004fea0003800000 */
.L_x_3291:
[----:B------:R-:W-:Y:S05]  /*14880*/  BSYNC B0 ;  /* 0x0000000000007941 */ /* 0x000fea0003800000 */
.L_x_3290:
[----:B------:R-:W3:Y:S04]  /*14890*/  LD.E R21, desc[UR40][R2.64] ;  /* 0x0000002802157980 */ /* 0x000ee8000c101900 */
[----:B--2--5:R-:W3:Y:S04]  /*148a0*/  LDL.64 R4, [R1+0x118] ;  /* 0x0001180001047983 */ /* 0x024ee80000100a00 */
[----:B-1----:R-:W2:Y:S04]  /*148b0*/  LDL R11, [R1+0x90] ;  /* 0x00009000010b7983 */ /* 0x002ea80000100800 */
[----:B------:R-:W4:Y:S04]  /*148c0*/  LDL.64 R6, [R1+0x110] ;  /* 0x0001100001067983 */ /* 0x000f280000100a00 */
[----:B------:R-:W4:Y:S04]  /*148d0*/  LDL.64 R14, [R1+0x110] ;  /* 0x00011000010e7983 */ /* 0x000f280000100a00 */
[----:B------:R-:W4:Y:S04]  /*148e0*/  LDL.64 R12, [R1+0x110] ;  /* 0x00011000010c7983 */ /* 0x000f280000100a00 */
[----:B------:R-:W4:Y:S01]  /*148f0*/  LDL.64 R8, [R1+0x110] ;  /* 0x0001100001087983 */ /* 0x000f220000100a00 */
[----:B------:R-:W-:Y:S05]  /*14900*/  WARPSYNC.ALL ;  /* 0x0000000000007948 */ /* 0x000fea0003800000 */
[----:B------:R-:W-:Y:S01]  /*14910*/  WARPGROUP.ARRIVE ;  /* 0x00000000000079c5 */ /* 0x000fe20000000000 */
[----:B---3--:R-:W-:Y:S01]  /*14920*/  IMAD R4, R21, 0xc00, R4 ;  /* 0x00000c0015047824 */ /* 0x008fe200078e0204 */
[----:B------:R-:W-:-:S02]  /*14930*/  R2UR UR7, R5 ;  /* 0x00000000050772ca */ /* 0x000fc400000e0000 */
[----:B--2---:R-:W-:Y:S02]  /*14940*/  ISETP.NE.U32.AND P1, PT, R11, RZ, PT ;  /* 0x000000ff0b00720c */ /* 0x004fe40003f25070 */
        /* <DEDUP_REMOVED lines=163> */
[----:B------:R-:W1:Y:S01]  /*15380*/  S2R R72, SR_TID.X ;  /* 0x0000000000487919 */ /* 0x000e620000002100 */
[----:B------:R-:W-:Y:S04]  /*15390*/  STL [R1+0x90], R0 ;  /* 0x0000900001007387 */ /* 0x000fe80000100800 */
[----:B------:R-:W-:Y:S01]  /*153a0*/  STL [R1+0x90], R0 ;  /* 0x0000900001007387 */ /* 0x000fe20000100800 */
[----:B------:R-:W-:-:S02]  /*153b0*/  WARPGROUP.DEPBAR.LE gsb0, 0x0 ;  /* 0x00008000000079c5 */ /* 0x000fc40000010000 */
[----:B------:R-:W-:-:S06]  /*153c0*/  WARPGROUP.ARRIVE ;  /* 0x00000000000079c5 */ /* 0x000fcc0000000000 */
[----:B------:R-:W-:Y:S01]  /*153d0*/  HGMMA.64x96x16.F32.BF16 R24, gdesc[UR4], R24, gsb0 ;  /* 0x01600000041879f0 */ /* 0x000fe20008001818 */
[----:B------:R-:W-:Y:S01]  /*153e0*/  STL [R1+0x90], R0 ;  /* 0x0000900001007387 */ /* 0x000fe20000100800 */
[----:B-1----:R-:W-:-:S03]  /*153f0*/  SHF.R.U32.HI R93, RZ, 0x7, R72 ;  /* 0x00000007ff5d7819 */ /* 0x002fc60000011648 */
        /* <DEDUP_REMOVED lines=23> */
[----:B------:R-:W3:Y:S04]  /*15570*/  LDL R73, [R1+0x13c] ;  /* 0x00013c0001497983 */ /* 0x000ee80000100800 */
[----:B------:R-:W4:Y:S04]  /*15580*/  LDL R72, [R1+0x70] ;  /* 0x0000700001487983 */ /* 0x000f280000100800 */
[----:B------:R-:W3:Y:S04]  /*15590*/  LDL.64 R8, [R1+0x160] ;  /* 0x0001600001087983 */ /* 0x000ee80000100a00 */
[----:B------:R-:W4:Y:S04]  /*155a0*/  LDL R21, [R1+0x168] ;  /* 0x0001680001157983 */ /* 0x000f280000100800 */
[----:B------:R-:W4:Y:S04]  /*155b0*/  LDL.128 R12, [R1+0x150] ;  /* 0x00015000010c7983 */ /* 0x000f280000100c00 */
[----:B-1----:R-:W4:Y:S04]  /*155c0*/  LDL.128 R4, [R1+0x140] ;  /* 0x0001400001047983 */ /* 0x002f280000100c00 */
[----:B--2---:R-:W2:Y:S01]  /*155d0*/  LD.E R20, desc[UR40][R74.64] ;  /* 0x000000284a147980 */ /* 0x004ea2000c101900 */
[----:B---3--:R-:W-:-:S02]  /*155e0*/  ISETP.NE.AND P1, PT, R8, 0x1, PT ;  /* 0x000000010800780c */ /* 0x008fc40003f25270 */
[----:B----4-:R-:W-:Y:S01]  /*155f0*/  ISETP.GE.AND P2, PT, R13, 0x1, PT ;  /* 0x000000010d00780c */ /* 0x010fe20003f46270 */
[----:B------:R-:W-:Y:S01]  /*15600*/  BSSY B0, `(.L_x_3293) ;  /* 0x000009e000007945 */ /* 0x000fe20003800000 */
[-C--:B--2---:R-:W-:Y:S01]  /*15610*/  FMUL.FTZ R11, R24, R20.reuse ;  /* 0x00000014180b7220 */ /* 0x084fe20000410000 */
[-C--:B------:R-:W-:Y:S01]  /*15620*/  FMUL.FTZ R24, R25, R20.reuse ;  /* 0x0000001419187220 */ /* 0x080fe20000410000 */
[-C--:B------:R-:W-:Y:S01]  /*15630*/  FMUL.FTZ R25, R28, R20.reuse ;  /* 0x000000141c197220 */ /* 0x080fe20000410000 */
[-C--:B------:R-:W-:Y:S01]  /*15640*/  FMUL.FTZ R28, R34, R20.reuse ;  /* 0x00000014221c7220 */ /* 0x080fe20000410000 */
[-C--:B------:R-:W-:Y:S01]  /*15650*/  FMUL.FTZ R34, R46, R20.reuse ;  /* 0x000000142e227220 */ /* 0x080fe20000410000 */
[----:B------:R-:W-:Y:S01]  /*15660*/  SHF.R.S32.HI R46, RZ, 0x1f, R73 ;  /* 0x0000001fff2e7819 */ /* 0x000fe20000011449 */
[-C--:B------:R-:W-:Y:S01]  /*15670*/  FMUL.FTZ R77, R36, R20.reuse ;  /* 0x00000014244d7220 */ /* 0x080fe20000410000 */
[-C--:B------:R-:W-:Y:S01]  /*15680*/  FMUL.FTZ R36, R50, R20.reuse ;  /* 0x0000001432247220 */ /* 0x080fe20000410000 */
[-C--:B------:R-:W-:Y:S01]  /*15690*/  FMUL.FTZ R50, R53, R20.reuse ;  /* 0x0000001435327220 */ /* 0x080fe20000410000 */
[-C--:B------:R-:W-:Y:S01]  /*156a0*/  FMUL.FTZ R18, R26, R20.reuse ;  /* 0x000000141a127220 */ /* 0x080fe20000410000 */
[----:B------:R-:W-:Y:S01]  /*156b0*/  LEA.HI R53, R46, R73, RZ, 0x7 ;  /* 0x000000492e357211 */ /* 0x000fe200078f38ff */
[-C--:B------:R-:W-:Y:S01]  /*156c0*/  FMUL.FTZ R26, R30, R20.reuse ;  /* 0x000000141e1a7220 */ /* 0x080fe20000410000 */
[-C--:B------:R-:W-:Y:S01]  /*156d0*/  FMUL.FTZ R30, R38, R20.reuse ;  /* 0x00000014261e7220 */ /* 0x080fe20000410000 */
[-C--:B------:R-:W-:Y:S01]  /*156e0*/  FMUL.FTZ R38, R54, R20.reuse ;  /* 0x0000001436267220 */ /* 0x080fe20000410000 */
[----:B------:R-:W-:Y:S01]  /*156f0*/  LOP3.LUT R54, R53, 0xffffff80, RZ, 0xc0, !PT ;  /* 0xffffff8035367812 */ /* 0x000fe200078ec0ff */
[-C--:B------:R-:W-:Y:S01]  /*15700*/  FMUL.FTZ R19, R27, R20.reuse ;  /* 0x000000141b137220 */ /* 0x080fe20000410000 */
[-C--:B------:R-:W-:Y:S01]  /*15710*/  FMUL.FTZ R74, R29, R20.reuse ;  /* 0x000000141d4a7220 */ /* 0x080fe20000410000 */
[----:B------:R-:W-:-:S02]  /*15720*/  FMUL.FTZ R27, R31, R20 ;  /* 0x000000141f1b7220 */ /* 0x000fc40000410000 */
[----:B------:R-:W-:Y:S02]  /*15730*/  IMAD.IADD R54, R73, 0x1, -R54 ;  /* 0x0000000149367824 */ /* 0x000fe400078e0a36 */
[-C--:B------:R-:W-:Y:S01]  /*15740*/  FMUL.FTZ R29, R35, R20.reuse ;  /* 0x00000014231d7220 */ /* 0x080fe20000410000 */
[-C--:B------:R-:W-:Y:S01]  /*15750*/  FMUL.FTZ R31, R39, R20.reuse ;  /* 0x00000014271f7220 */ /* 0x080fe20000410000 */
        /* <DEDUP_REMOVED lines=9> */
[----:B------:R-:W-:Y:S01]  /*157f0*/  FMUL.FTZ R76, R33, R20 ;  /* 0x00000014214c7220 */ /* 0x000fe20000410000 */
[----:B------:R-:W-:Y:S01]  /*15800*/  LEA.HI R60, R55, R54, RZ, 0x2 ;  /* 0x00000036373c7211 */ /* 0x000fe200078f10ff */
        /* <DEDUP_REMOVED lines=8> */
[----:B------:R-:W-:Y:S01]  /*15890*/  LEA.HI R59, R46, R73, RZ, 0x2 ;  /* 0x000000492e3b7211 */ /* 0x000fe200078f10ff */
[----:B------:R-:W-:Y:S01]  /*158a0*/  FMUL.FTZ R79, R45, R20 ;  /* 0x000000142d4f7220 */ /* 0x000fe20000410000 */
[----:B------:R-:W-:-:S02]  /*158b0*/  SHF.R.S32.HI R61, RZ, 0x2, R60 ;  /* 0x00000002ff3d7819 */ /* 0x000fc4000001143c */
[----:B------:R-:W-:Y:S01]  /*158c0*/  SHF.R.S32.HI R56, RZ, 0x1f, R60 ;  /* 0x0000001fff387819 */ /* 0x000fe2000001143c */
[----:B------:R-:W-:Y:S01]  /*158d0*/  FMUL.FTZ R45, R62, R20 ;  /* 0x000000143e2d7220 */ /* 0x000fe20000410000 */
[----:B------:R-:W-:Y:S02]  /*158e0*/  LOP3.LUT R62, R59, 0xfffffffc, RZ, 0xc0, !PT ;  /* 0xfffffffc3b3e7812 */ /* 0x000fe400078ec0ff */
[----:B------:R-:W-:Y:S02]  /*158f0*/  LEA.HI R59, R56, R61, RZ, 0x3 ;  /* 0x0000003d383b7211 */ /* 0x000fe400078f18ff */
[----:B------:R-:W-:Y:S01]  /*15900*/  SHF.R.S32.HI R56, RZ, 0x7, R53 ;  /* 0x00000007ff387819 */ /* 0x000fe20000011435 */
[----:B------:R-:W-:Y:S01]  /*15910*/  IMAD.IADD R73, R73, 0x1, -R62 ;  /* 0x0000000149497824 */ /* 0x000fe200078e0a3e */
        /* <DEDUP_REMOVED lines=14> */
[----:B------:R-:W-:Y:S01]  /*15a00*/  @P1 IMAD.HI.U32 R56, R62, R9, RZ ;  /* 0x000000093e381227 */ /* 0x000fe200078e00ff */
[----:B------:R-:W-:-:S04]  /*15a10*/  LOP3.LUT R9, R60, 0x7ffffffc, RZ, 0xc0, !PT ;  /* 0x7ffffffc3c097812 */ /* 0x000fc800078ec0ff */
[----:B------:R-:W-:Y:S01]  /*15a20*/  @P1 SHF.R.U32.HI R62, RZ, R21, R56 ;  /* 0x00000015ff3e1219 */ /* 0x000fe20000011638 */
[----:B------:R-:W-:-:S04]  /*15a30*/  IMAD.MOV.U32 R21, RZ, RZ, -0x60 ;  /* 0xffffffa0ff157424 */ /* 0x000fc800078e00ff */
[----:B------:R-:W1:Y:S01]  /*15a40*/  SHFL.IDX PT, R56, R62, RZ, 0x1c1f ;  /* 0x001c1fff3e387589 */ /* 0x000e6200000e0000 */
[----:B------:R-:W-:Y:S02]  /*15a50*/  IMAD.IADD R54, R54, 0x1, -R9 ;  /* 0x0000000136367824 */ /* 0x000fe400078e0a09 */
        /* <DEDUP_REMOVED lines=11> */
[----:B------:R-:W-:-:S02]  /*15b10*/  IMAD R21, R10, R21, 0x1 ;  /* 0x000000010a157424 */ /* 0x000fc400078e0215 */
[----:B------:R-:W-:Y:S01]  /*15b20*/  FMUL.FTZ R20, R71, R20 ;  /* 0x0000001447147220 */ /* 0x000fe20000410000 */
[----:B------:R-:W2:Y:S01]  /*15b30*/  MUFU.TANH R11, R11 ;  /* 0x0000000b000b7308 */ /* 0x000ea20000002400 */
[----:B------:R-:W-:Y:S01]  /*15b40*/  IMAD R21, R54, -0x2, R21 ;  /* 0xfffffffe36157824 */ /* 0x000fe200078e0215 */
[----:B------:R-:W-:-:S06]  /*15b50*/  LOP3.LUT R55, RZ, R6, RZ, 0x33, !PT ;  /* 0x00000006ff377212 */ /* 0x000fcc00078e33ff */
[----:B------:R-:W3:Y:S01]  /*15b60*/  MUFU.TANH R24, R24 ;  /* 0x0000001800187308 */ /* 0x000ee20000002400 */
[----:B------:R-:W-:-:S07]  /*15b70*/  IADD3 R54, -R4, R21, R5 ;  /* 0x0000001504367210 */ /* 0x000fce0007ffe105 */
        /* <DEDUP_REMOVED lines=48> */
[----:B------:R-:W-:Y:S02]  /*15e80*/  IMAD R63, R10, -0x60, R12 ;  /* 0xffffffa00a3f7824 */ /* 0x000fe400078e020c */
[----:B------:R-:W-:Y:S02]  /*15e90*/  VIADD R64, R21, 0xffffffff ;  /* 0xffffffff15407836 */ /* 0x000fe40000000000 */
        /* <DEDUP_REMOVED lines=13> */
.L_x_3296:
[----:B------:R-:W-:-:S13]  /*15f70*/  ISETP.NE.AND P1, PT, R13, 0x1, PT ;  /* 0x000000010d00780c */ /* 0x000fda0003f25270 */
[----:B------:R-:W-:-:S05]  /*15f80*/  @P1 IMAD.HI.U32 R54, R12, R14, RZ ;  /* 0x0000000e0c361227 */ /* 0x000fca00078e00ff */
[----:B------:R-:W-:-:S07]  /*15f90*/  @P1 SHF.R.U32.HI R12, RZ, R15, R54 ;  /* 0x0000000fff0c1219 */ /* 0x000fce0000011636 */
.L_x_3297:
[----:B------:R-:W-:Y:S05]  /*15fa0*/  BSYNC B1 ;  /* 0x0000000000017941 */ /* 0x000fea0003800000 */
.L_x_3295:
[----:B------:R-:W-:-:S05]  /*15fb0*/  IMAD R12, R12, R13, R64 ;  /* 0x0000000d0c0c7224 */ /* 0x000fca00078e0240 */
[----:B------:R-:W-:Y:S02]  /*15fc0*/  VIMNMX R7, R7, R12, !PT ;  /* 0x0000000c07077248 */ /* 0x000fe40007fe0100 */
[----:B------:R-:W-:-:S07]  /*15fd0*/  VIADDMNMX R6, R12, R13, R6, PT ;  /* 0x0000000d0c067246 */ /* 0x000fce0003800106 */
.L_x_3294:
[----:B------:R-:W-:Y:S05]  /*15fe0*/  BSYNC B0 ;  /* 0x0000000000007941 */ /* 0x000fea0003800000 */
.L_x_3293:
[C---:B------:R-:W-:Y:S01]  /*15ff0*/  ISETP.GE.AND P1, PT, R63.reuse, 0x2, PT ;  /* 0x000000023f00780c */ /* 0x040fe20003f26270 */
[----:B------:R-:W1:Y:S01]  /*16000*/  SHFL.IDX PT, R62, R62, 0x1, 0x1c1f ;  /* 0x003c1f003e3e7f89 */ /* 0x000e6200000e0000 */
[----:B------:R-:W-:Y:S01]  /*16010*/  ISETP.GE.AND P3, PT, R63, 0xa, PT ;  /* 0x0000000a3f00780c */ /* 0x000fe20003f66270 */
[----:B------:R-:W-:Y:S01]  /*16020*/  BSSY B0, `(.L_x_3298) ;  /* 0x0000087000007945 */ /* 0x000fe20003800000 */
[----:B------:R-:W-:Y:S02]  /*16030*/  P2R R66, PR, RZ, 0x2 ;  /* 0x00000002ff427803 */ /* 0x000fe40000000000 */
[----:B------:R-:W-:Y:S02]  /*16040*/  ISETP.GT.AND P1, PT, R7, 0x1, !P1 ;  /* 0x000000010700780c */ /* 0x000fe40004f24270 */
[----:B------:R-:W-:Y:S02]  /*16050*/  ISETP.GE.AND P2, PT, R63, 0x9, PT ;  /* 0x000000093f00780c */ /* 0x000fe40003f46270 */
[----:B------:R-:W-:-:S02]  /*16060*/  ISETP.LT.OR P1, PT, R6, 0x2, P1 ;  /* 0x000000020600780c */ /* 0x000fc40000f21670 */
[----:B------:R-:W-:Y:S02]  /*16070*/  P2R R67, PR, RZ, 0x4 ;  /* 0x00000004ff437803 */ /* 0x000fe40000000000 */
[----:B------:R-:W-:Y:S02]  /*16080*/  FSEL R24, R24, -INF , !P1 ;  /* 0xff80000018187808 */ /* 0x000fe40004800000 */
[C---:B------:R-:W-:Y:S02]  /*16090*/  ISETP.GT.AND P1, PT, R7.reuse, 0x9, !P3 ;  /* 0x000000090700780c */ /* 0x040fe40005f24270 */
[----:B------:R-:W-:Y:S02]  /*160a0*/  P2R R70, PR, RZ, 0x8 ;  /* 0x00000008ff467803 */ /* 0x000fe40000000000 */
[----:B------:R-:W-:Y:S02]  /*160b0*/  ISETP.LT.OR P1, PT, R6, 0xa, P1 ;  /* 0x0000000a0600780c */ /* 0x000fe40000f21670 */
[----:B------:R-:W-:-:S02]  /*160c0*/  ISETP.GT.AND P2, PT, R7, 0x8, !P2 ;  /* 0x000000080700780c */ /* 0x000fc40005744270 */
[----:B------:R-:W-:Y:S02]  /*160d0*/  ISETP.GE.AND P3, PT, R63, 0x11, PT ;  /* 0x000000113f00780c */ /* 0x000fe40003f66270 */
[----:B0-----:R-:W-:Y:S02]  /*160e0*/  FSEL R74, R74, -INF , !P1 ;  /* 0xff8000004a4a7808 */ /* 0x001fe40004800000 */
[C---:B------:R-:W-:Y:S02]  /*160f0*/  ISETP.LT.OR P2, PT, R6.reuse, 0x9, P2 ;  /* 0x000000090600780c */ /* 0x040fe40001741670 */
        /* <DEDUP_REMOVED lines=27> */
[C---:B------:R-:W-:Y:S02]  /*162b0*/  ISETP.LT.OR P1, PT, R6.reuse, 0x22, P1 ;  /* 0x000000220600780c */ /* 0x040fe40000f21670 */
        /* <DEDUP_REMOVED lines=45> */
[----:B------:R-:W-:Y:S02]  /*16590*/  P2R R71, PR, RZ, 0x8 ;  /* 0x00000008ff477803 */ /* 0x000fe40000000000 */
[----:B------:R-:W-:-:S02]  /*165a0*/  FSEL R41, R57, -INF , !P1 ;  /* 0xff80000039297808 */ /* 0x000fc40004800000 */
        /* <DEDUP_REMOVED lines=17> */
[----:B------:R-:W-:-:S04]  /*166c0*/  ISETP.GT.AND P6, PT, R7, RZ, !P5 ;  /* 0x000000ff0700720c */ /* 0x000fc80006fc4270 */
[----:B------:R-:W-:-:S04]  /*166d0*/  ISETP.LT.OR P6, PT, R6, 0x1, P6 ;  /* 0x000000010600780c */ /* 0x000fc800037c1670 */
[----:B------:R-:W-:Y:S02]  /*166e0*/  FSEL R65, R11, -INF , !P6 ;  /* 0xff8000000b417808 */ /* 0x000fe40007000000 */
[----:B------:R-:W-:-:S04]  /*166f0*/  ISETP.GE.AND P6, PT, R63, 0x5a, PT ;  /* 0x0000005a3f00780c */ /* 0x000fc80003fc6270 */
[----:B------:R-:W-:Y:S02]  /*16700*/  P2R R68, PR, RZ, 0x40 ;  /* 0x00000040ff447803 */ /* 0x000fe40000000000 */
[----:B------:R-:W-:Y:S01]  /*16710*/  ISETP.GT.AND P6, PT, R7, 0x59, !P6 ;  /* 0x000000590700780c */ /* 0x000fe200077c4270 */
[----:B-1----:R-:W-:-:S03]  /*16720*/  IMAD.IADD R7, R61, 0x1, R62 ;  /* 0x000000013d077824 */ /* 0x002fc600078e023e */
        /* <DEDUP_REMOVED lines=15> */
.L_x_3301:
[----:B------:R-:W-:-:S13]  /*16820*/  ISETP.NE.AND P6, PT, R13, 0x1, PT ;  /* 0x000000010d00780c */ /* 0x000fda0003fc5270 */
[----:B------:R-:W-:-:S05]  /*16830*/  @P6 IMAD.HI.U32 R14, R4, R14, RZ ;  /* 0x0000000e040e6227 */ /* 0x000fca00078e00ff */
[----:B------:R-:W-:-:S07]  /*16840*/  @P6 SHF.R.U32.HI R4, RZ, R15, R14 ;  /* 0x0000000fff046219 */ /* 0x000fce000001160e */
.L_x_3302:
[----:B------:R-:W-:Y:S05]  /*16850*/  BSYNC B1 ;  /* 0x0000000000017941 */ /* 0x000fea0003800000 */
.L_x_3300:
[----:B------:R-:W-:-:S05]  /*16860*/  IMAD R4, R4, R13, R64 ;  /* 0x0000000d04047224 */ /* 0x000fca00078e0240 */
[----:B------:R-:W-:Y:S02]  /*16870*/  VIADDMNMX R6, R4, R13, R6, PT ;  /* 0x0000000d04067246 */ /* 0x000fe40003800106 */
[----:B------:R-:W-:-:S07]  /*16880*/  VIMNMX R7, R7, R4, !PT ;  /* 0x0000000407077248 */ /* 0x000fce0007fe0100 */
.L_x_3299:
[----:B------:R-:W-:Y:S05]  /*16890*/  BSYNC B0 ;  /* 0x0000000000007941 */ /* 0x000fea0003800000 */
.L_x_3298:
[----:B------:R-:W2:Y:S01]  /*168a0*/  LD.E.64 R4, desc[UR40][R16.64+0x230] ;  /* 0x0002302810047980 */ /* 0x000ea2000c101b00 */
[----:B------:R-:W-:Y:S02]  /*168b0*/  ISETP.GT.AND P5, PT, R7, RZ, !P5 ;  /* 0x000000ff0700720c */ /* 0x000fe40006fa4270 */
        /* <DEDUP_REMOVED lines=67> */
[C---:B------:R-:W-:Y:S02]  /*16cf0*/  ISETP.GT.AND P5, PT, R7.reuse, 0x41, !P6 ;  /* 0x000000410700780c */ /* 0x040fe400077a4270 */
[C---:B------:R-:W-:Y:S02]  /*16d00*/  ISETP.GT.AND P1, PT, R7.reuse, 0x49, !P1 ;  /* 0x000000490700780c */ /* 0x040fe40004f24270 */
[----:B------:R-:W-:Y:S02]  /*16d10*/  ISETP.LT.OR P5, PT, R6, 0x42, P5 ;  /* 0x000000420600780c */ /* 0x000fe40002fa1670 */
[----:B------:R-:W-:Y:S02]  /*16d20*/  ISETP.GT.AND P2, PT, R7, 0x50, !P2 ;  /* 0x000000500700780c */ /* 0x000fe40005744270 */
[----:B------:R-:W-:-:S02]  /*16d30*/  FSEL R43, R43, -INF , !P5 ;  /* 0xff8000002b2b7808 */ /* 0x000fc40006800000 */
[----:B------:R-:W-:Y:S02]  /*16d40*/  ISETP.NE.AND P5, PT, R91, RZ, PT ;  /* 0x000000ff5b00720c */ /* 0x000fe40003fa5270 */
[----:B------:R-:W-:Y:S02]  /*16d50*/  ISETP.GT.AND P3, PT, R7, 0x51, !P3 ;  /* 0x000000510700780c */ /* 0x000fe40005f64270 */
[----:B--2---:R-:W-:Y:S02]  /*16d60*/  FMNMX.FTZ R13, R65, R4, !PT ;  /* 0x00000004410d7209 */ /* 0x004fe40007810000 */
[----:B------:R-:W-:Y:S02]  /*16d70*/  ISETP.NE.AND P6, PT, R68, RZ, PT ;  /* 0x000000ff4400720c */ /* 0x000fe40003fc5270 */
[----:B------:R-:W-:-:S04]  /*16d80*/  FMNMX.FTZ R32, R24, R13, !PT ;  /* 0x0000000d18207209 */ /* 0x000fc80007810000 */
        /* <DEDUP_REMOVED lines=43> */
[C---:B------:R-:W-:Y:S02]  /*17040*/  ISETP.LT.OR P1, PT, R6.reuse, 0x4a, P1 ;  /* 0x0000004a0600780c */ /* 0x040fe40000f21670 */
[----:B------:R-:W-:Y:S01]  /*17050*/  FSEL R45, R45, -INF , !P5 ;  /* 0xff8000002d2d7808 */ /* 0x000fe20006800000 */
[----:B------:R-:W0:Y:S01]  /*17060*/  SHFL.BFLY PT, R19, R34, 0x1, 0x1f ;  /* 0x0c201f0022137f89 */ /* 0x000e2200000e0000 */
[----:B------:R-:W-:Y:S02]  /*17070*/  FMNMX.FTZ R32, R43, R32, !PT ;  /* 0x000000202b207209 */ /* 0x000fe40007810000 */
[----:B------:R-:W-:Y:S02]  /*17080*/  ISETP.LT.OR P2, PT, R6, 0x51, P2 ;  /* 0x000000510600780c */ /* 0x000fe40001741670 */
[----:B------:R-:W-:Y:S02]  /*17090*/  FSEL R46, R46, -INF , !P1 ;  /* 0xff8000002e2e7808 */ /* 0x000fe40004800000 */
[----:B------:R-:W-:-:S02]  /*170a0*/  FMNMX.FTZ R13, R45, R32, !PT ;  /* 0x000000202d0d7209 */ /* 0x000fc40007810000 */
[C---:B------:R-:W-:Y:S02]  /*170b0*/  ISETP.GT.AND P4, PT, R7.reuse, 0x58, !P4 ;  /* 0x000000580700780c */ /* 0x040fe40006784270 */
        /* <DEDUP_REMOVED lines=10> */
[----:B------:R-:W-:-:S02]  /*17160*/  IADD3 R6, P2, R16, 0x230, RZ ;  /* 0x0000023010067810 */ /* 0x000fc40007f5e0ff */
[----:B------:R-:W-:Y:S02]  /*17170*/  FSEL R66, R20, -INF , !P1 ;  /* 0xff80000014427808 */ /* 0x000fe40004800000 */
[----:B------:R-:W-:Y:S01]  /*17180*/  FMNMX.FTZ R13, R9, R32, !PT ;  /* 0x00000020090d7209 */ /* 0x000fe20007810000 */
[----:B------:R-:W-:Y:S01]  /*17190*/  IMAD.X R7, RZ, RZ, R17, P2 ;  /* 0x000000ffff077224 */ /* 0x000fe200010e0611 */
        /* <DEDUP_REMOVED lines=18> */
[----:B------:R-:W-:Y:S02]  /*172c0*/  FADD.FTZ R34, R5, -R34 ;  /* 0x8000002205227221 */ /* 0x000fe40000010000 */
[----:B------:R-:W5:Y:S01]  /*172d0*/  LD.E R5, desc[UR40][R16.64+0x270] ;  /* 0x0002702810057980 */ /* 0x000f62000c101900 */
[C---:B--2---:R-:W-:Y:S01]  /*172e0*/  FSETP.NEU.FTZ.AND P1, PT, R70.reuse, -INF , PT ;  /* 0xff8000004600780b */ /* 0x044fe20003f3d000 */
[-C--:B---3--:R-:W-:Y:S01]  /*172f0*/  FMUL.FTZ R13, R70, R67.reuse ;  /* 0x00000043460d7220 */ /* 0x088fe20000410000 */
[----:B0-----:R-:W-:Y:S02]  /*17300*/  FMUL.FTZ R32, R32, R67 ;  /* 0x0000004320207220 */ /* 0x001fe40000410000 */
[----:B------:R-:W-:Y:S02]  /*17310*/  FSEL R7, R70, RZ, P1 ;  /* 0x000000ff46077208 */ /* 0x000fe40000800000 */
[----:B------:R-:W-:-:S03]  /*17320*/  FSEL R6, R13, RZ, P1 ;  /* 0x000000ff0d067208 */ /* 0x000fc60000800000 */
[----:B------:R-:W-:Y:S02]  /*17330*/  FADD.FTZ R4, R4, -R7 ;  /* 0x8000000704047221 */ /* 0x000fe40000010000 */
        /* <DEDUP_REMOVED lines=24> */
[----:B------:R-:W-:Y:S01]  /*174c0*/  FSEL R6, R32, RZ, P2 ;  /* 0x000000ff20067208 */ /* 0x000fe20001000000 */
[----:B------:R-:W-:Y:S01]  /*174d0*/  FMUL.FTZ R13, R67, R34 ;  /* 0x00000022430d7220 */ /* 0x000fe20000410000 */
[----:B------:R-:W-:-:S03]  /*174e0*/  FMUL.FTZ R4, R4, R67 ;  /* 0x0000004304047220 */ /* 0x000fc60000410000 */
[-CC-:B------:R-:W-:Y:S01]  /*174f0*/  FFMA.FTZ R36, R58, R67.reuse, -R6.reuse ;  /* 0x000000433a247223 */ /* 0x180fe20000010806 */
[-CC-:B------:R-:W-:Y:S01]  /*17500*/  FFMA.FTZ R153, R64, R67.reuse, -R6.reuse ;  /* 0x0000004340997223 */ /* 0x180fe20000010806 */
[----:B------:R-:W-:Y:S01]  /*17510*/  MUFU.EX2 R152, R152 ;  /* 0x0000009800987308 */ /* 0x000fe20000000800 */
[----:B------:R-:W-:-:S07]  /*17520*/  FFMA.FTZ R34, R57, R67, -R6 ;  /* 0x0000004339227223 */ /* 0x000fce0000010806 */
[----:B------:R-:W4:Y:S01]  /*17530*/  MUFU.EX2 R7, R4 ;  /* 0x0000000400077308 */ /* 0x000f220000000800 */
[----:B------:R-:W-:-:S07]  /*17540*/  FFMA.FTZ R155, R63, R67, -R6 ;  /* 0x000000433f9b7223 */ /* 0x000fce0000010806 */
[----:B------:R-:W-:Y:S08]  /*17550*/  MUFU.EX2 R13, R13 ;  /* 0x0000000d000d7308 */ /* 0x000ff00000000800 */
[----:B------:R-:W5:Y:S01]  /*17560*/  MUFU.EX2 R36, R36 ;  /* 0x0000002400247308 */ /* 0x000f620000000800 */
[----:B------:R-:W-:-:S07]  /*17570*/  FFMA.FTZ R32, R59, R67, -R6 ;  /* 0x000000433b207223 */ /* 0x000fce0000010806 */
[----:B------:R-:W0:Y:S08]  /*17580*/  MUFU.EX2 R37, R37 ;  /* 0x0000002500257308 */ /* 0x000e300000000800 */
[----:B------:R-:W1:Y:S01]  /*17590*/  MUFU.EX2 R153, R153 ;  /* 0x0000009900997308 */ /* 0x000e620000000800 */
[----:B------:R-:W-:-:S07]  /*175a0*/  FFMA.FTZ R157, R62, R67, -R6 ;  /* 0x000000433e9d7223 */ /* 0x000fce0000010806 */
[----:B------:R-:W2:Y:S08]  /*175b0*/  MUFU.EX2 R35, R35 ;  /* 0x0000002300237308 */ /* 0x000eb00000000800 */
[----:B------:R-:W3:Y:S01]  /*175c0*/  MUFU.EX2 R34, R34 ;  /* 0x0000002200227308 */ /* 0x000ee20000000800 */
[----:B----4-:R-:W-:Y:S01]  /*175d0*/  FFMA.FTZ R12, R7, R69, R152 ;  /* 0x00000045070c7223 */ /* 0x010fe20000010098 */
[----:B-----5:R-:W-:-:S06]  /*175e0*/  FFMA.FTZ R68, R13, R68, R36 ;  /* 0x000000440d447223 */ /* 0x020fcc0000010024 */
[----:B------:R-:W4:Y:S01]  /*175f0*/  MUFU.EX2 R154, R154 ;  /* 0x0000009a009a7308 */ /* 0x000f220000000800 */
        /* <DEDUP_REMOVED lines=8> */
[----:B---3--:R-:W-:-:S06]  /*17680*/  FADD.FTZ R4, R34, R11 ;  /* 0x0000000b22047221 */ /* 0x008fcc0000010000 */
[----:B------:R-:W2:Y:S01]  /*17690*/  MUFU.EX2 R156, R156 ;  /* 0x0000009c009c7308 */ /* 0x000ea20000000800 */
[----:B------:R-:W-:-:S07]  /*176a0*/  FFMA.FTZ R28, R28, R67, -R6 ;  /* 0x000000431c1c7223 */ /* 0x000fce0000010806 */
[----:B------:R-:W3:Y:S01]  /*176b0*/  MUFU.EX2 R157, R157 ;  /* 0x0000009d009d7308 */ /* 0x000ee20000000800 */
[----:B----4-:R-:W-:Y:S01]  /*176c0*/  FADD.FTZ R12, R154, R21 ;  /* 0x000000159a0c7221 */ /* 0x010fe20000010000 */
[----:B-----5:R-:W-:-:S06]  /*176d0*/  FADD.FTZ R11, R155, R4 ;  /* 0x000000049b0b7221 */ /* 0x020fcc0000010000 */
        /* <DEDUP_REMOVED lines=43> */
[----:B------:R-:W-:Y:S01]  /*17990*/  FFMA.FTZ R21, R8, R67, -R6 ;  /* 0x0000004308157223 */ /* 0x000fe20000010806 */
[----:B----4-:R-:W-:-:S06]  /*179a0*/  FADD.FTZ R4, R230, R11 ;  /* 0x0000000be6047221 */ /* 0x010fcc0000010000 */
[----:B------:R-:W4:Y:S01]  /*179b0*/  MUFU.EX2 R227, R227 ;  /* 0x000000e300e37308 */ /* 0x000f220000000800 */
[----:B-----5:R-:W-:Y:S01]  /*179c0*/  FADD.FTZ R8, R228, R25 ;  /* 0x00000019e4087221 */ /* 0x020fe20000010000 */
[----:B------:R-:W-:-:S06]  /*179d0*/  FFMA.FTZ R167, R45, R67, -R6 ;  /* 0x000000432da77223 */ /* 0x000fcc0000010806 */
        /* <DEDUP_REMOVED lines=8> */
[----:B------:R-:W2:Y:S08]  /*17a60*/  MUFU.EX2 R174, R174 ;  /* 0x000000ae00ae7308 */ /* 0x000eb00000000800 */
[----:B------:R-:W3:Y:S01]  /*17a70*/  MUFU.EX2 R172, R172 ;  /* 0x000000ac00ac7308 */ /* 0x000ee20000000800 */
[----:B----4-:R-:W-:Y:S01]  /*17a80*/  FADD.FTZ R4, R227, R4 ;  /* 0x00000004e3047221 */ /* 0x010fe20000010000 */
[----:B-----5:R-:W-:-:S06]  /*17a90*/  FADD.FTZ R8, R225, R8 ;  /* 0x00000008e1087221 */ /* 0x020fcc0000010000 */
[----:B------:R-:W4:Y:S01]  /*17aa0*/  MUFU.EX2 R170, R170 ;  /* 0x000000aa00aa7308 */ /* 0x000f220000000800 */
[----:B------:R-:W-:-:S07]  /*17ab0*/  FFMA.FTZ R164, R53, R67, -R6 ;  /* 0x0000004335a47223 */ /* 0x000fce0000010806 */
[----:B------:R-:W5:Y:S01]  /*17ac0*/  MUFU.EX2 R167, R167 ;  /* 0x000000a700a77308 */ /* 0x000f620000000800 */
[----:B------:R-:W-:Y:S01]  /*17ad0*/  FFMA.FTZ R11, R9, R67, -R6 ;  /* 0x00000043090b7223 */ /* 0x000fe20000010806 */
[----:B0-----:R-:W-:Y:S01]  /*17ae0*/  FADD.FTZ R9, R173, R4 ;  /* 0x00000004ad097221 */ /* 0x001fe20000010000 */
[----:B-1----:R-:W-:-:S05]  /*17af0*/  FADD.FTZ R25, R171, R8 ;  /* 0x00000008ab197221 */ /* 0x002fca0000010000 */
[----:B------:R-:W0:Y:S08]  /*17b00*/  MUFU.EX2 R169, R169 ;  /* 0x000000a900a97308 */ /* 0x000e300000000800 */
        /* <DEDUP_REMOVED lines=8> */
[----:B------:R-:W4:Y:S08]  /*17b90*/  MUFU.EX2 R166, R166 ;  /* 0x000000a600a67308 */ /* 0x000f300000000800 */
[----:B------:R-:W5:Y:S01]  /*17ba0*/  MUFU.EX2 R164, R164 ;  /* 0x000000a400a47308 */ /* 0x000f620000000800 */
[----:B0-----:R-:W-:Y:S01]  /*17bb0*/  FADD.FTZ R6, R169, R6 ;  /* 0x00000006a9067221 */ /* 0x001fe20000010000 */
[----:B-1----:R-:W-:-:S06]  /*17bc0*/  FADD.FTZ R4, R168, R9 ;  /* 0x00000009a8047221 */ /* 0x002fcc0000010000 */
[----:B------:R-:W0:Y:S08]  /*17bd0*/  MUFU.EX2 R19, R19 ;  /* 0x0000001300137308 */ /* 0x000e300000000800 */
[----:B------:R-:W1:Y:S01]  /*17be0*/  MUFU.EX2 R11, R11 ;  /* 0x0000000b000b7308 */ /* 0x000e620000000800 */
[----:B--2---:R-:W-:Y:S01]  /*17bf0*/  FADD.FTZ R9, R165, R6 ;  /* 0x00000006a5097221 */ /* 0x004fe20000010000 */
[----:B---3--:R-:W-:-:S06]  /*17c00*/  FADD.FTZ R25, R21, R4 ;  /* 0x0000000415197221 */ /* 0x008fcc0000010000 */
[----:B------:R-:W2:Y:S08]  /*17c10*/  MUFU.EX2 R20, R20 ;  /* 0x0000001400147308 */ /* 0x000eb00000000800 */
[----:B------:R-:W3:Y:S01]  /*17c20*/  MUFU.EX2 R18, R18 ;  /* 0x0000001200127308 */ /* 0x000ee20000000800 */
[----:B----4-:R-:W-:Y:S01]  /*17c30*/  FADD.FTZ R6, R166, R9 ;  /* 0x00000009a6067221 */ /* 0x010fe20000010000 */
[----:B-----5:R-:W-:Y:S01]  /*17c40*/  FADD.FTZ R8, R164, R25 ;  /* 0x00000019a4087221 */ /* 0x020fe20000010000 */
        /* <DEDUP_REMOVED lines=8> */
[----:B---3--:R-:W-:-:S03]  /*17cd0*/  FADD.FTZ R27, R18, R27 ;  /* 0x0000001b121b7221 */ /* 0x008fc60000010000 */
[----:B------:R0:W-:Y:S04]  /*17ce0*/  ST.E desc[UR40][R16.64+0x240], R25 ;  /* 0x0002401910007985 */ /* 0x0001e8000c101928 */
[----:B------:R1:W-:Y:S04]  /*17cf0*/  ST.E desc[UR40][R16.64+0x244], R27 ;  /* 0x0002441b10007985 */ /* 0x0003e8000c101928 */
[----:B------:R-:W2:Y:S02]  /*17d00*/  LD.E R6, desc[UR40][R8.64] ;  /* 0x0000002808067980 */ /* 0x000ea4000c101900 */
[----:B--2---:R-:W-:-:S05]  /*17d10*/  FMUL.FTZ R39, R7, R6 ;  /* 0x0000000607277220 */ /* 0x004fca0000410000 */
[----:B------:R2:W-:Y:S04]  /*17d20*/  ST.E desc[UR40][R8.64], R39 ;  /* 0x0000002708007985 */ /* 0x0005e8000c101928 */
[----:B------:R-:W3:Y:S04]  /*17d30*/  LD.E R41, desc[UR40][R16.64+0x464] ;  /* 0x0004642810297980 */ /* 0x000ee8000c101900 */
[----:B------:R-:W0:Y:S04]  /*17d40*/  LD.E R100, desc[UR40][R16.64+0x284] ;  /* 0x0002842810647980 */ /* 0x000e28000c101900 */
[----:B------:R-:W4:Y:S04]  /*17d50*/  LD.E R98, desc[UR40][R16.64+0x280] ;  /* 0x0002802810627980 */ /* 0x000f28000c101900 */
[----:B------:R-:W1:Y:S04]  /*17d60*/  LD.E R102, desc[UR40][R16.64+0x290] ;  /* 0x0002902810667980 */ /* 0x000e68000c101900 */
[----:B------:R-:W2:Y:S04]  /*17d70*/  LD.E R104, desc[UR40][R16.64+0x294] ;  /* 0x0002942810687980 */ /* 0x000ea8000c101900 */
        /* <DEDUP_REMOVED lines=57> */
[C---:B---3--:R-:W-:Y:S01]  /*18110*/  FMUL.FTZ R47, R7.reuse, R41 ;  /* 0x00000029072f7220 */ /* 0x048fe20000410000 */
[----:B0-----:R-:W-:-:S04]  /*18120*/  FMUL.FTZ R25, R7, R100 ;  /* 0x0000006407197220 */ /* 0x001fc80000410000 */
[----:B------:R-:W-:Y:S01]  /*18130*/  ST.E desc[UR40][R16.64+0x464], R47 ;  /* 0x0004642f10007985 */ /* 0x000fe2000c101928 */
[----:B----4-:R-:W-:-:S03]  /*18140*/  FMUL.FTZ R5, R7, R98 ;  /* 0x0000006207057220 */ /* 0x010fc60000410000 */
[----:B------:R0:W-:Y:S01]  /*18150*/  ST.E desc[UR40][R16.64+0x284], R25 ;  /* 0x0002841910007985 */ /* 0x0001e2000c101928 */
[C---:B-1----:R-:W-:Y:S01]  /*18160*/  FMUL.FTZ R27, R7.reuse, R102 ;  /* 0x00000066071b7220 */ /* 0x042fe20000410000 */
[C---:B--2---:R-:W-:Y:S01]  /*18170*/  FMUL.FTZ R39, R7.reuse, R104 ;  /* 0x0000006807277220 */ /* 0x044fe20000410000 */
[C---:B-----5:R-:W-:Y:S01]  /*18180*/  FMUL.FTZ R41, R7.reuse, R106 ;  /* 0x0000006a07297220 */ /* 0x060fe20000410000 */
[C---:B------:R-:W-:Y:S01]  /*18190*/  FMUL.FTZ R43, R7.reuse, R108 ;  /* 0x0000006c072b7220 */ /* 0x040fe20000410000 */
[C---:B------:R-:W-:Y:S01]  /*181a0*/  FMUL.FTZ R45, R7.reuse, R110 ;  /* 0x0000006e072d7220 */ /* 0x040fe20000410000 */
[C---:B0-----:R-:W-:Y:S01]  /*181b0*/  FMUL.FTZ R25, R7.reuse, R114 ;  /* 0x0000007207197220 */ /* 0x041fe20000410000 */
[C---:B------:R-:W-:Y:S01]  /*181c0*/  FMUL.FTZ R47, R7.reuse, R116 ;  /* 0x00000074072f7220 */ /* 0x040fe20000410000 */
[C---:B------:R-:W-:Y:S01]  /*181d0*/  FMUL.FTZ R49, R7.reuse, R118 ;  /* 0x0000007607317220 */ /* 0x040fe20000410000 */
[----:B------:R0:W-:Y:S04]  /*181e0*/  ST.E desc[UR40][R16.64+0x280], R5 ;  /* 0x0002800510007985 */ /* 0x0001e8000c101928 */
[----:B------:R1:W-:Y:S01]  /*181f0*/  ST.E desc[UR40][R16.64+0x290], R27 ;  /* 0x0002901b10007985 */ /* 0x0003e2000c101928 */
[----:B------:R-:W-:-:S03]  /*18200*/  FMUL.FTZ R51, R7, R120 ;  /* 0x0000007807337220 */ /* 0x000fc60000410000 */
        /* <DEDUP_REMOVED lines=12> */
[C---:B-1----:R-:W-:Y:S01]  /*182d0*/  FMUL.FTZ R45, R7.reuse, R130 ;  /* 0x00000082072d7220 */ /* 0x042fe20000410000 */
[C---:B--2---:R-:W-:Y:S01]  /*182e0*/  FMUL.FTZ R25, R7.reuse, R134 ;  /* 0x0000008607197220 */ /* 0x044fe20000410000 */
[C---:B---3--:R-:W-:Y:S01]  /*182f0*/  FMUL.FTZ R47, R7.reuse, R136 ;  /* 0x00000088072f7220 */ /* 0x048fe20000410000 */
[C---:B0-----:R-:W-:Y:S01]  /*18300*/  FMUL.FTZ R49, R7.reuse, R138 ;  /* 0x0000008a07317220 */ /* 0x041fe20000410000 */
        /* <DEDUP_REMOVED lines=81> */
[----:B------:R-:W-:-:S04]  /*18820*/  LOP3.LUT R6, R4, 0x8, RZ, 0xfc, !PT ;  /* 0x0000000804067812 */ /* 0x000fc800078efcff */
[----:B------:R0:W-:Y:S04]  /*18830*/  ST.E desc[UR40][R16.64+0x460], R7 ;  /* 0x0004600710007985 */ /* 0x0001e8000c101928 */
[----:B------:R1:W-:Y:S04]  /*18840*/  ST.E desc[UR40][R16.64+0x3f4], R5 ;  /* 0x0003f40510007985 */ /* 0x0003e8000c101928 */
[----:B------:R-:W-:Y:S01]  /*18850*/  ST.E desc[UR40][R16.64+0x414], R51 ;  /* 0x0004143310007985 */ /* 0x000fe2000c101928 */
[----:B0-----:R-:W-:-:S03]  /*18860*/  IMAD.MOV.U32 R7, RZ, RZ, R9 ;  /* 0x000000ffff077224 */ /* 0x001fc600078e0009 */
[----:B------:R0:W-:Y:S04]  /*18870*/  ST.E desc[UR40][R16.64+0x420], R27 ;  /* 0x0004201b10007985 */ /* 0x0001e8000c101928 */
[----:B------:R-:W-:Y:S04]  /*18880*/  ST.E desc[UR40][R16.64+0x424], R39 ;  /* 0x0004242710007985 */ /* 0x000fe8000c101928 */
        /* <DEDUP_REMOVED lines=8> */
[----:B-1----:R-:W-:-:S02]  /*18910*/  IMAD.MOV.U32 R5, RZ, RZ, R9 ;  /* 0x000000ffff057224 */ /* 0x002fc400078e0009 */
[----:B0-----:R-:W-:-:S05]  /*18920*/  FMUL.FTZ R27, R13, R12 ;  /* 0x0000000c0d1b7220 */ /* 0x001fca0000410000 */
[----:B------:R-:W-:Y:S04]  /*18930*/  ST.E desc[UR40][R6.64], R27 ;  /* 0x0000001b06007985 */ /* 0x000fe8000c101928 */
[----:B------:R-:W2:Y:S02]  /*18940*/  LD.E R12, desc[UR40][R4.64] ;  /* 0x00000028040c7980 */ /* 0x000ea4000c101900 */
[----:B--2---:R-:W-:-:S05]  /*18950*/  FMUL.FTZ R25, R13, R12 ;  /* 0x0000000c0d197220 */ /* 0x004fca0000410000 */
[----:B------:R0:W-:Y:S04]  /*18960*/  ST.E desc[UR40][R4.64], R25 ;  /* 0x0000001904007985 */ /* 0x0001e8000c101928 */
[----:B------:R-:W3:Y:S04]  /*18970*/  LD.E R39, desc[UR40][R16.64+0x46c] ;  /* 0x00046c2810277980 */ /* 0x000ee8000c101900 */
[----:B------:R-:W0:Y:S04]  /*18980*/  LD.E R104, desc[UR40][R16.64+0x288] ;  /* 0x0002882810687980 */ /* 0x000e28000c101900 */
[----:B------:R-:W2:Y:S04]  /*18990*/  LD.E R106, desc[UR40][R16.64+0x28c] ;  /* 0x00028c28106a7980 */ /* 0x000ea8000c101900 */
[----:B------:R-:W4:Y:S04]  /*189a0*/  LD.E R108, desc[UR40][R16.64+0x298] ;  /* 0x00029828106c7980 */ /* 0x000f28000c101900 */
        /* <DEDUP_REMOVED lines=59> */
[C---:B0-----:R-:W-:Y:S01]  /*18d60*/  FMUL.FTZ R25, R13.reuse, R104 ;  /* 0x000000680d197220 */ /* 0x041fe20000410000 */
[----:B--2---:R-:W-:-:S03]  /*18d70*/  FMUL.FTZ R27, R13, R106 ;  /* 0x0000006a0d1b7220 */ /* 0x004fc60000410000 */
[----:B------:R-:W-:Y:S01]  /*18d80*/  ST.E desc[UR40][R16.64+0x46c], R49 ;  /* 0x00046c3110007985 */ /* 0x000fe2000c101928 */
[----:B----4-:R-:W-:-:S03]  /*18d90*/  FMUL.FTZ R39, R13, R108 ;  /* 0x0000006c0d277220 */ /* 0x010fc60000410000 */
[----:B------:R0:W-:Y:S01]  /*18da0*/  ST.E desc[UR40][R16.64+0x288], R25 ;  /* 0x0002881910007985 */ /* 0x0001e2000c101928 */
[----:B-----5:R-:W-:-:S03]  /*18db0*/  FMUL.FTZ R41, R13, R110 ;  /* 0x0000006e0d297220 */ /* 0x020fc60000410000 */
[----:B------:R1:W-:Y:S01]  /*18dc0*/  ST.E desc[UR40][R16.64+0x28c], R27 ;  /* 0x00028c1b10007985 */ /* 0x0003e2000c101928 */
[C---:B------:R-:W-:Y:S01]  /*18dd0*/  FMUL.FTZ R43, R13.reuse, R112 ;  /* 0x000000700d2b7220 */ /* 0x040fe20000410000 */
[C---:B------:R-:W-:Y:S01]  /*18de0*/  FMUL.FTZ R45, R13.reuse, R114 ;  /* 0x000000720d2d7220 */ /* 0x040fe20000410000 */
[C---:B------:R-:W-:Y:S01]  /*18df0*/  FMUL.FTZ R47, R13.reuse, R116 ;  /* 0x000000740d2f7220 */ /* 0x040fe20000410000 */
[C---:B0-----:R-:W-:Y:S01]  /*18e00*/  FMUL.FTZ R25, R13.reuse, R118 ;  /* 0x000000760d197220 */ /* 0x041fe20000410000 */
[C---:B-1----:R-:W-:Y:S01]  /*18e10*/  FMUL.FTZ R27, R13.reuse, R120 ;  /* 0x000000780d1b7220 */ /* 0x042fe20000410000 */
[C---:B------:R-:W-:Y:S01]  /*18e20*/  FMUL.FTZ R49, R13.reuse, R122 ;  /* 0x0000007a0d317220 */ /* 0x040fe20000410000 */
[----:B------:R0:W-:Y:S01]  /*18e30*/  ST.E desc[UR40][R16.64+0x298], R39 ;  /* 0x0002982710007985 */ /* 0x0001e2000c101928 */
[----:B------:R-:W-:-:S03]  /*18e40*/  FMUL.FTZ R51, R13, R124 ;  /* 0x0000007c0d337220 */ /* 0x000fc60000410000 */
        /* <DEDUP_REMOVED lines=96> */
[----:B-1----:R-:W-:Y:S01]  /*19450*/  FMUL.FTZ R49, R13, R26 ;  /* 0x0000001a0d317220 */ /* 0x002fe20000410000 */
[----:B------:R-:W-:Y:S01]  /*19460*/  VIADD R26, R93, 0x8 ;  /* 0x000000085d1a7836 */ /* 0x000fe20000000000 */
        /* <DEDUP_REMOVED lines=8> */
[----:B------:R3:W-:Y:S04]  /*194f0*/  ST.E desc[UR40][R16.64+0x458], R27 ;  /* 0x0004581b10007985 */ /* 0x0007e8000c101928 */
[----:B------:R4:W-:Y:S04]  /*19500*/  ST.E desc[UR40][R16.64+0x45c], R47 ;  /* 0x00045c2f10007985 */ /* 0x0009e8000c101928 */
[----:B------:R-:W-:Y:S01]  /*19510*/  ST.E desc[UR40][R16.64+0x468], R49 ;  /* 0x0004683110007985 */ /* 0x000fe2000c101928 */
[----:B------:R5:W-:Y:S06]  /*19520*/  BAR.SYNC.DEFER_BLOCKING R26, 0x100 ;  /* 0x0004001a0000751d */ /* 0x000bec0000010000 */
[----:B0-----:R-:W2:Y:S04]  /*19530*/  LD.E R39, desc[UR40][R16.64+0x270] ;  /* 0x0002702810277980 */ /* 0x001ea8000c101900 */
[----:B------:R-:W5:Y:S04]  /*19540*/  LD.E R24, desc[UR40][R2.64] ;  /* 0x0000002802187980 */ /* 0x000f68000c101900 */
[----:B------:R-:W5:Y:S04]  /*19550*/  LD.E.64 R12, desc[UR40][R16.64+0xa8] ;  /* 0x0000a828100c7980 */ /* 0x000f68000c101b00 */
[----:B--2---:R0:W-:Y:S04]  /*19560*/  ST.E desc[UR40][R16.64+0x270], R39 ;  /* 0x0002702710007985 */ /* 0x0041e8000c101928 */
[----:B-1----:R-:W2:Y:S04]  /*19570*/  LD.E R41, desc[UR40][R8.64] ;  /* 0x0000002808297980 */ /* 0x002ea8000c101900 */
[----:B--2---:R1:W-:Y:S04]  /*19580*/  ST.E desc[UR40][R8.64], R41 ;  /* 0x0000002908007985 */ /* 0x0043e8000c101928 */
[----:B------:R-:W2:Y:S04]  /*19590*/  LD.E R25, desc[UR40][R6.64] ;  /* 0x0000002806197980 */ /* 0x000ea8000c101900 */
[----:B--2---:R2:W-:Y:S04]  /*195a0*/  ST.E desc[UR40][R6.64], R25 ;  /* 0x0000001906007985 */ /* 0x0045e8000c101928 */
[----:B---3--:R-:W3:Y:S04]  /*195b0*/  LD.E R27, desc[UR40][R4.64] ;  /* 0x00000028041b7980 */ /* 0x008ee8000c101900 */
[----:B---3--:R3:W-:Y:S04]  /*195c0*/  ST.E desc[UR40][R4.64], R27 ;  /* 0x0000001b04007985 */ /* 0x0087e8000c101928 */
[----:B------:R-:W3:Y:S04]  /*195d0*/  LD.E R43, desc[UR40][R16.64+0x280] ;  /* 0x00028028102b7980 */ /* 0x000ee8000c101900 */
[----:B------:R-:W3:Y:S04]  /*195e0*/  LD.E R45, desc[UR40][R16.64+0x284] ;  /* 0x00028428102d7980 */ /* 0x000ee8000c101900 */
[----:B----4-:R-:W4:Y:S04]  /*195f0*/  LD.E R47, desc[UR40][R16.64+0x288] ;  /* 0x00028828102f7980 */ /* 0x010f28000c101900 */
[----:B0-----:R-:W4:Y:S04]  /*19600*/  LD.E R39, desc[UR40][R16.64+0x28c] ;  /* 0x00028c2810277980 */ /* 0x001f28000c101900 */
[----:B------:R-:W4:Y:S04]  /*19610*/  LD.E R49, desc[UR40][R16.64+0x290] ;  /* 0x0002902810317980 */ /* 0x000f28000c101900 */
[----:B------:R-:W4:Y:S04]  /*19620*/  LD.E R51, desc[UR40][R16.64+0x294] ;  /* 0x0002942810337980 */ /* 0x000f28000c101900 */
[----:B-1----:R-:W4:Y:S04]  /*19630*/  LD.E R41, desc[UR40][R16.64+0x298] ;  /* 0x0002982810297980 */ /* 0x002f28000c101900 */
        /* <DEDUP_REMOVED lines=9> */
[----:B--2---:R-:W2:Y:S04]  /*196d0*/  LD.E R25, desc[UR40][R16.64+0x2c0] ;  /* 0x0002c02810197980 */ /* 0x004ea8000c101900 */
[----:B-----5:R-:W5:Y:S04]  /*196e0*/  LD.E R26, desc[UR40][R16.64+0x2c4] ;  /* 0x0002c428101a7980 */ /* 0x020f68000c101900 */
[----:B---3--:R-:W3:Y:S04]  /*196f0*/  LD.E R27, desc[UR40][R16.64+0x2c8] ;  /* 0x0002c828101b7980 */ /* 0x008ee8000c101900 */
        /* <DEDUP_REMOVED lines=56> */
[----:B------:R-:W-:Y:S04]  /*19a80*/  ST.E desc[UR40][R16.64+0x280], R43 ;  /* 0x0002802b10007985 */ /* 0x000fe8000c101928 */
[----:B------:R-:W-:Y:S04]  /*19a90*/  ST.E desc[UR40][R16.64+0x284], R45 ;  /* 0x0002842d10007985 */ /* 0x000fe8000c101928 */
[----:B----4-:R-:W-:Y:S04]  /*19aa0*/  ST.E desc[UR40][R16.64+0x288], R47 ;  /* 0x0002882f10007985 */ /* 0x010fe8000c101928 */
[----:B------:R0:W-:Y:S04]  /*19ab0*/  ST.E desc[UR40][R16.64+0x28c], R39 ;  /* 0x00028c2710007985 */ /* 0x0001e8000c101928 */
        /* <DEDUP_REMOVED lines=12> */
[----:B0-----:R-:W3:Y:S04]  /*19b80*/  LD.E R39, desc[UR40][R16.64+0x2d0] ;  /* 0x0002d02810277980 */ /* 0x001ee8000c101900 */
[----:B-1----:R-:W3:Y:S04]  /*19b90*/  LD.E R41, desc[UR40][R16.64+0x2d8] ;  /* 0x0002d82810297980 */ /* 0x002ee8000c101900 */
[----:B------:R-:W3:Y:S04]  /*19ba0*/  LD.E R43, desc[UR40][R16.64+0x2e0] ;  /* 0x0002e028102b7980 */ /* 0x000ee8000c101900 */
[----:B------:R-:W3:Y:S04]  /*19bb0*/  LD.E R45, desc[UR40][R16.64+0x2e8] ;  /* 0x0002e828102d7980 */ /* 0x000ee8000c101900 */
[----:B------:R-:W3:Y:S04]  /*19bc0*/  LD.E R47, desc[UR40][R16.64+0x2f0] ;  /* 0x0002f028102f7980 */ /* 0x000ee8000c101900 */
[----:B------:R-:W3:Y:S04]  /*19bd0*/  LD.E R49, desc[UR40][R16.64+0x2f8] ;  /* 0x0002f82810317980 */ /* 0x000ee8000c101900 */
[----:B------:R-:W3:Y:S04]  /*19be0*/  LD.E R51, desc[UR40][R16.64+0x300] ;  /* 0x0003002810337980 */ /* 0x000ee8000c101900 */
[----:B----4-:R-:W4:Y:S04]  /*19bf0*/  LD.E R53, desc[UR40][R16.64+0x308] ;  /* 0x0003082810357980 */ /* 0x010f28000c101900 */
[----:B------:R-:W4:Y:S04]  /*19c00*/  LD.E R55, desc[UR40][R16.64+0x310] ;  /* 0x0003102810377980 */ /* 0x000f28000c101900 */
[----:B------:R-:W4:Y:S04]  /*19c10*/  LD.E R57, desc[UR40][R16.64+0x318] ;  /* 0x0003182810397980 */ /* 0x000f28000c101900 */
[----:B--2---:R-:W2:Y:S04]  /*19c20*/  LD.E R59, desc[UR40][R16.64+0x320] ;  /* 0x00032028103b7980 */ /* 0x004ea8000c101900 */
[----:B------:R-:W2:Y:S04]  /*19c30*/  LD.E R61, desc[UR40][R16.64+0x328] ;  /* 0x00032828103d7980 */ /* 0x000ea8000c101900 */
[----:B------:R-:W2:Y:S04]  /*19c40*/  LD.E R63, desc[UR40][R16.64+0x330] ;  /* 0x00033028103f7980 */ /* 0x000ea8000c101900 */
        /* <DEDUP_REMOVED lines=37> */
[----:B------:R-:W-:Y:S04]  /*19ea0*/  ST.E desc[UR40][R16.64+0x2c4], R26 ;  /* 0x0002c41a10007985 */ /* 0x000fe8000c101928 */
[----:B---3--:R1:W-:Y:S04]  /*19eb0*/  ST.E desc[UR40][R16.64+0x2c8], R27 ;  /* 0x0002c81b10007985 */ /* 0x0083e8000c101928 */
        /* <DEDUP_REMOVED lines=30> */
[----:B----4-:R4:W-:Y:S04]  /*1a0a0*/  ST.E desc[UR40][R16.64+0x308], R53 ;  /* 0x0003083510007985 */ /* 0x0109e8000c101928 */
[----:B------:R4:W-:Y:S04]  /*1a0b0*/  ST.E desc[UR40][R16.64+0x310], R55 ;  /* 0x0003103710007985 */ /* 0x0009e8000c101928 */
[----:B------:R4:W-:Y:S04]  /*1a0c0*/  ST.E desc[UR40][R16.64+0x318], R57 ;  /* 0x0003183910007985 */ /* 0x0009e8000c101928 */
[----:B--2---:R2:W-:Y:S04]  /*1a0d0*/  ST.E desc[UR40][R16.64+0x320], R59 ;  /* 0x0003203b10007985 */ /* 0x0045e8000c101928 */
[----:B------:R2:W-:Y:S04]  /*1a0e0*/  ST.E desc[UR40][R16.64+0x328], R61 ;  /* 0x0003283d10007985 */ /* 0x0005e8000c101928 */
[----:B------:R2:W-:Y:S04]  /*1a0f0*/  ST.E desc[UR40][R16.64+0x330], R63 ;  /* 0x0003303f10007985 */ /* 0x0005e8000c101928 */
        /* <DEDUP_REMOVED lines=69> */
[----:B0-----:R-:W5:Y:S01]  /*1a550*/  LDL R25, [R1+0x88] ;  /* 0x0000880001197983 */ /* 0x001f620000100800 */
[----:B------:R-:W-:-:S02]  /*1a560*/  IMAD R12, R24, 0xc00, R12 ;  /* 0x00000c00180c7824 */ /* 0x000fc400078e020c */
[----:B-1----:R-:W-:Y:S01]  /*1a570*/  IMAD.MOV.U32 R27, RZ, RZ, R13 ;  /* 0x000000ffff1b7224 */ /* 0x002fe200078e000d */
[----:B------:R-:W-:Y:S01]  /*1a580*/  F2FP.BF16.F32.PACK_AB R152, R37, R152 ;  /* 0x000000982598723e */ /* 0x000fe200000010ff */
[C---:B------:R-:W-:Y:S01]  /*1a590*/  VIADD R24, R12.reuse, 0x80 ;  /* 0x000000800c187836 */ /* 0x040fe20000000000 */
[----:B------:R-:W-:Y:S01]  /*1a5a0*/  F2FP.BF16.F32.PACK_AB R153, R153, R36 ;  /* 0x000000249999723e */ /* 0x000fe200000010ff */
[----:B------:R-:W-:Y:S01]  /*1a5b0*/  VIADD R26, R12, 0x100 ;  /* 0x000001000c1a7836 */ /* 0x000fe20000000000 */
[----:B------:R-:W-:Y:S01]  /*1a5c0*/  R2UR UR15, R27 ;  /* 0x000000001b0f72ca */ /* 0x000fe200000e0000 */
[----:B------:R-:W5:Y:S01]  /*1a5d0*/  LD.E R36, desc[UR40][R16.64+0x2a0] ;  /* 0x0002a02810247980 */ /* 0x000f62000c101900 */
[----:B------:R-:W-:Y:S02]  /*1a5e0*/  R2UR UR10, R24 ;  /* 0x00000000180a72ca */ /* 0x000fe400000e0000 */
[----:B------:R-:W-:Y:S01]  /*1a5f0*/  R2UR UR14, R26 ;  /* 0x000000001a0e72ca */ /* 0x000fe200000e0000 */
[----:B------:R-:W5:Y:S01]  /*1a600*/  LD.E R24, desc[UR40][R16.64+0x270] ;  /* 0x0002702810187980 */ /* 0x000f62000c101900 */
[----:B------:R-:W-:-:S02]  /*1a610*/  F2FP.BF16.F32.PACK_AB R154, R154, R35 ;  /* 0x000000239a9a723e */ /* 0x000fc400000010ff */
[----:B------:R-:W-:Y:S01]  /*1a620*/  F2FP.BF16.F32.PACK_AB R155, R155, R34 ;  /* 0x000000229b9b723e */ /* 0x000fe200000010ff */
[----:B------:R-:W5:Y:S01]  /*1a630*/  LD.E R35, desc[UR40][R16.64+0x29c] ;  /* 0x00029c2810237980 */ /* 0x000f62000c101900 */
[----:B------:R-:W-:Y:S02]  /*1a640*/  F2FP.BF16.F32.PACK_AB R156, R156, R33 ;  /* 0x000000219c9c723e */ /* 0x000fe400000010ff */
[----:B------:R-:W-:Y:S01]  /*1a650*/  F2FP.BF16.F32.PACK_AB R157, R157, R32 ;  /* 0x000000209d9d723e */ /* 0x000fe200000010ff */
[----:B------:R-:W5:Y:S01]  /*1a660*/  LD.E R33, desc[UR40][R16.64+0x294] ;  /* 0x0002942810217980 */ /* 0x000f62000c101900 */
[----:B------:R-:W-:Y:S02]  /*1a670*/  F2FP.BF16.F32.PACK_AB R158, R158, R31 ;  /* 0x0000001f9e9e723e */ /* 0x000fe400000010ff */
[----:B------:R-:W-:Y:S01]  /*1a680*/  F2FP.BF16.F32.PACK_AB R159, R159, R30 ;  /* 0x0000001e9f9f723e */ /* 0x000fe200000010ff */
[----:B------:R-:W5:Y:S01]  /*1a690*/  LD.E R31, desc[UR40][R16.64+0x28c] ;  /* 0x00028c28101f7980 */ /* 0x000f62000c101900 */
[----:B------:R-:W-:-:S02]  /*1a6a0*/  F2FP.BF16.F32.PACK_AB R160, R160, R29 ;  /* 0x0000001da0a0723e */ /* 0x000fc400000010ff */
[----:B------:R-:W-:Y:S01]  /*1a6b0*/  F2FP.BF16.F32.PACK_AB R161, R161, R28 ;  /* 0x0000001ca1a1723e */ /* 0x000fe200000010ff */
[----:B------:R-:W5:Y:S04]  /*1a6c0*/  LD.E R29, desc[UR40][R16.64+0x284] ;  /* 0x00028428101d7980 */ /* 0x000f68000c101900 */
[----:B------:R-:W5:Y:S04]  /*1a6d0*/  LD.E R28, desc[UR40][R16.64+0x280] ;  /* 0x00028028101c7980 */ /* 0x000f68000c101900 */
[----:B------:R-:W5:Y:S04]  /*1a6e0*/  LD.E R30, desc[UR40][R16.64+0x288] ;  /* 0x00028828101e7980 */ /* 0x000f68000c101900 */
[----:B------:R-:W5:Y:S04]  /*1a6f0*/  LD.E R32, desc[UR40][R16.64+0x290] ;  /* 0x0002902810207980 */ /* 0x000f68000c101900 */
[----:B------:R-:W5:Y:S04]  /*1a700*/  LD.E R34, desc[UR40][R16.64+0x298] ;  /* 0x0002982810227980 */ /* 0x000f68000c101900 */
[----:B------:R-:W5:Y:S04]  /*1a710*/  LD.E R37, desc[UR40][R16.64+0x2a4] ;  /* 0x0002a42810257980 */ /* 0x000f68000c101900 */
        /* <DEDUP_REMOVED lines=15> */
[----:B----4-:R-:W3:Y:S04]  /*1a810*/  LD.E R53, desc[UR40][R16.64+0x2e4] ;  /* 0x0002e42810357980 */ /* 0x010ee8000c101900 */
[----:B------:R-:W3:Y:S04]  /*1a820*/  LD.E R54, desc[UR40][R16.64+0x2e8] ;  /* 0x0002e82810367980 */ /* 0x000ee8000c101900 */
[----:B------:R-:W3:Y:S04]  /*1a830*/  LD.E R55, desc[UR40][R16.64+0x2ec] ;  /* 0x0002ec2810377980 */ /* 0x000ee8000c101900 */
[----:B------:R-:W3:Y:S04]  /*1a840*/  LD.E R56, desc[UR40][R16.64+0x2f0] ;  /* 0x0002f02810387980 */ /* 0x000ee8000c101900 */
[----:B------:R-:W3:Y:S04]  /*1a850*/  LD.E R57, desc[UR40][R16.64+0x2f4] ;  /* 0x0002f42810397980 */ /* 0x000ee8000c101900 */
[----:B------:R-:W3:Y:S04]  /*1a860*/  LD.E R58, desc[UR40][R16.64+0x2f8] ;  /* 0x0002f828103a7980 */ /* 0x000ee8000c101900 */
[----:B--2---:R-:W3:Y:S04]  /*1a870*/  LD.E R59, desc[UR40][R16.64+0x2fc] ;  /* 0x0002fc28103b7980 */ /* 0x004ee8000c101900 */
[----:B------:R-:W3:Y:S04]  /*1a880*/  LD.E R60, desc[UR40][R16.64+0x300] ;  /* 0x00030028103c7980 */ /* 0x000ee8000c101900 */
[----:B------:R-:W3:Y:S04]  /*1a890*/  LD.E R61, desc[UR40][R16.64+0x304] ;  /* 0x00030428103d7980 */ /* 0x000ee8000c101900 */
[----:B------:R-:W3:Y:S04]  /*1a8a0*/  LD.E R62, desc[UR40][R16.64+0x308] ;  /* 0x00030828103e7980 */ /* 0x000ee8000c101900 */
[----:B------:R-:W3:Y:S04]  /*1a8b0*/  LD.E R63, desc[UR40][R16.64+0x30c] ;  /* 0x00030c28103f7980 */ /* 0x000ee8000c101900 */
[----:B------:R-:W3:Y:S04]  /*1a8c0*/  LD.E R64, desc[UR40][R16.64+0x310] ;  /* 0x0003102810407980 */ /* 0x000ee8000c101900 */
[----:B-----5:R-:W3:Y:S04]  /*1a8d0*/  LD.E R65, desc[UR40][R16.64+0x314] ;  /* 0x0003142810417980 */ /* 0x020ee8000c101900 */
        /* <DEDUP_REMOVED lines=912> */
[----:B------:R-:W3:Y:S04]  /*1e1e0*/  LD.E R11, desc[UR40][R16.64+0x270] ;  /* 0x00027028100b7980 */ /* 0x000ee8000c101900 */
[----:B---3--:R3:W-:Y:S04]  /*1e1f0*/  ST.E desc[UR40][R16.64+0x270], R11 ;  /* 0x0002700b10007985 */ /* 0x0087e8000c101928 */
[----:B------:R-:W4:Y:S04]  /*1e200*/  LD.E R13, desc[UR40][R8.64] ;  /* 0x00000028080d7980 */ /* 0x000f28000c101900 */
[----:B----4-:R4:W-:Y:S04]  /*1e210*/  ST.E desc[UR40][R8.64], R13 ;  /* 0x0000000d08007985 */ /* 0x0109e8000c101928 */
[----:B------:R-:W5:Y:S04]  /*1e220*/  LD.E R15, desc[UR40][R6.64] ;  /* 0x00000028060f7980 */ /* 0x000f68000c101900 */
[----:B-----5:R5:W-:Y:S04]  /*1e230*/  ST.E desc[UR40][R6.64], R15 ;  /* 0x0000000f06007985 */ /* 0x020be8000c101928 */
[----:B------:R-:W2:Y:S04]  /*1e240*/  LD.E R19, desc[UR40][R4.64] ;  /* 0x0000002804137980 */ /* 0x000ea8000c101900 */
[----:B--2---:R2:W-:Y:S04]  /*1e250*/  ST.E desc[UR40][R4.64], R19 ;  /* 0x0000001304007985 */ /* 0x0045e8000c101928 */
[----:B------:R-:W2:Y:S04]  /*1e260*/  LD.E R21, desc[UR40][R16.64+0x280] ;  /* 0x0002802810157980 */ /* 0x000ea8000c101900 */
[----:B0-----:R-:W2:Y:S04]  /*1e270*/  LD.E R25, desc[UR40][R16.64+0x284] ;  /* 0x0002842810197980 */ /* 0x001ea8000c101900 */
[----:B-1----:R-:W2:Y:S04]  /*1e280*/  LD.E R27, desc[UR40][R16.64+0x288] ;  /* 0x00028828101b7980 */ /* 0x002ea8000c101900 */
[----:B------:R-:W2:Y:S04]  /*1e290*/  LD.E R29, desc[UR40][R16.64+0x28c] ;  /* 0x00028c28101d7980 */ /* 0x000ea8000c101900 */
[----:B---3--:R-:W3:Y:S04]  /*1e2a0*/  LD.E R11, desc[UR40][R16.64+0x290] ;  /* 0x00029028100b7980 */ /* 0x008ee8000c101900 */
[----:B------:R-:W3:Y:S04]  /*1e2b0*/  LD.E R31, desc[UR40][R16.64+0x294] ;  /* 0x00029428101f7980 */ /* 0x000ee8000c101900 */
[----:B----4-:R-:W4:Y:S04]  /*1e2c0*/  LD.E R9, desc[UR40][R16.64+0x298] ;  /* 0x0002982810097980 */ /* 0x010f28000c101900 */
[----:B------:R-:W4:Y:S04]  /*1e2d0*/  LD.E R13, desc[UR40][R16.64+0x29c] ;  /* 0x00029c28100d7980 */ /* 0x000f28000c101900 */
[----:B-----5:R-:W5:Y:S04]  /*1e2e0*/  LD.E R7, desc[UR40][R16.64+0x2a0] ;  /* 0x0002a02810077980 */ /* 0x020f68000c101900 */
[----:B------:R-:W5:Y:S04]  /*1e2f0*/  LD.E R15, desc[UR40][R16.64+0x2a4] ;  /* 0x0002a428100f7980 */ /* 0x000f68000c101900 */
        /* <DEDUP_REMOVED lines=122> */
[----:B-----5:R0:W-:Y:S04]  /*1eaa0*/  ST.E desc[UR40][R16.64+0x2a0], R7 ;  /* 0x0002a00710007985 */ /* 0x0201e8000c101928 */
        /* <DEDUP_REMOVED lines=123> */
.L_x_3304:
[----:B------:R-:W-:Y:S05]  /*1f260*/  BSYNC B0 ;  /* 0x0000000000007941 */ /* 0x000fea0003800000 */
.L_x_3303:
[C---:B------:R-:W-:Y:S01]  /*1f270*/  ISETP.GT.AND P1, PT, R10.reuse, UR45, PT ;  /* 0x0000002d0a007c0c */ /* 0x040fe2000bf24270 */
[----:B------:R-:W-:-:S12]  /*1f280*/  VIADD R10, R10, 0xffffffff ;  /* 0xffffffff0a0a7836 */ /* 0x000fd80000000000 */
[----:B------:R-:W-:Y:S05]  /*1f290*/  @P1 BRA `(.L_x_3305) ;  /* 0xffffff4c00901947 */ /* 0x000fea000383ffff */
.L_x_3278:
[----:B01----:R-:W0:Y:S01]  /*1f2a0*/  S2R R0, SR_TID.X ;  /* 0x0000000000007919 */ /* 0x003e220000002100 */
[----:B------:R-:W-:Y:S05]  /*1f2b0*/  WARPSYNC.ALL ;  /* 0x0000000000007948 */ /* 0x000fea0003800000 */
[----:B0-----:R-:W-:-:S04]  /*1f2c0*/  SHF.R.U32.HI R0, RZ, 0x7, R0 ;  /* 0x00000007ff007819 */ /* 0x001fc80000011600 */
[----:B------:R-:W-:Y:S01]  /*1f2d0*/  IADD3 R143, -R0, 0xb, RZ ;  /* 0x0000000b008f7810 */ /* 0x000fe20007ffe1ff */
[----:B------:R-:W2:Y:S04]  /*1f2e0*/  LDL R5, [R1+0x240] ;  /* 0x0002400001057983 */ /* 0x000ea80000100800 */
[----:B------:R-:W3:Y:S04]  /*1f2f0*/  LDL R6, [R1+0x244] ;  /* 0x0002440001067983 */ /* 0x000ee80000100800 */
[----:B------:R-:W4:Y:S04]  /*1f300*/  LDL R4, [R1+0x218] ;  /* 0x0002180001047983 */ /* 0x000f280000100800 */
[----:B------:R-:W5:Y:S04]  /*1f310*/  LDL.64 R128, [R1+0x290] ;  /* 0x0002900001807983 */ /* 0x000f680000100a00 */
        /* <DEDUP_REMOVED lines=60> */
[----:B------:R-:W5:Y:S04]  /*1f6e0*/  LDL R134, [R1+0x220] ;  /* 0x0002200001867983 */ /* 0x000f680000100800 */
[----:B------:R-:W5:Y:S04]  /*1f6f0*/  LDL R136, [R1+0x224] ;  /* 0x0002240001887983 */ /* 0x000f680000100800 */
[----:B--2---:R-:W0:Y:S02]  /*1f700*/  SHFL.BFLY PT, R0, R5, 0x2, 0x1f ;  /* 0x0c401f0005007f89 */ /* 0x004e2400000e0000 */
[----:B0-----:R-:W-:-:S05]  /*1f710*/  FADD.FTZ R0, R5, R0 ;  /* 0x0000000005007221 */ /* 0x001fca0000010000 */
[----:B------:R-:W0:Y:S02]  /*1f720*/  SHFL.BFLY PT, R3, R0, 0x1, 0x1f ;  /* 0x0c201f0000037f89 */ /* 0x000e2400000e0000 */
[----:B0-----:R-:W-:-:S05]  /*1f730*/  FADD.FTZ R2, R0, R3 ;  /* 0x0000000300027221 */ /* 0x001fca0000010000 */
[----:B------:R-:W-:Y:S04]  /*1f740*/  STL [R1+0x240], R2 ;  /* 0x0002400201007387 */ /* 0x000fe80000100800 */
[----:B------:R-:W2:Y:S04]  /*1f750*/  LDL R141, [R1+0x240] ;  /* 0x00024000018d7983 */ /* 0x000ea80000100800 */
[----:B---3--:R-:W0:Y:S02]  /*1f760*/  SHFL.BFLY PT, R3, R6, 0x2, 0x1f ;  /* 0x0c401f0006037f89 */ /* 0x008e2400000e0000 */
[----:B0-----:R-:W-:Y:S01]  /*1f770*/  FADD.FTZ R3, R3, R6 ;  /* 0x0000000603037221 */ /* 0x001fe20000010000 */
[----:B----4-:R-:W-:Y:S01]  /*1f780*/  VIADD R0, R4, 0x1 ;  /* 0x0000000104007836 */ /* 0x010fe20000000000 */
[----:B------:R-:W3:Y:S04]  /*1f790*/  LDL.64 R6, [R1+0x438] ;  /* 0x0004380001067983 */ /* 0x000ee80000100a00 */
[----:B------:R-:W0:Y:S01]  /*1f7a0*/  SHFL.BFLY PT, R138, R3, 0x1, 0x1f ;  /* 0x0c201f00038a7f89 */ /* 0x000e2200000e0000 */
[----:B------:R-:W-:-:S03]  /*1f7b0*/  ISETP.NE.AND P2, PT, R0, 0x2, PT ;  /* 0x000000020000780c */ /* 0x000fc60003f45270 */
[----:B------:R-:W4:Y:S10]  /*1f7c0*/  LDL.64 R4, [R1+0x458] ;  /* 0x0004580001047983 */ /* 0x000f340000100a00 */
[----:B------:R-:W4:Y:S01]  /*1f7d0*/  @!P2 LDL R135, [R1+0x21c] ;  /* 0x00021c000187a983 */ /* 0x000f220000100800 */
[----:B0-----:R-:W-:-:S03]  /*1f7e0*/  FADD.FTZ R138, R3, R138 ;  /* 0x0000008a038a7221 */ /* 0x001fc60000010000 */
[----:B------:R-:W3:Y:S01]  /*1f7f0*/  LDL.64 R2, [R1+0x2a0] ;  /* 0x0002a00001027983 */ /* 0x000ee20000100a00 */
[----:B------:R0:W-:Y:S08]  /*1f800*/  BAR.ARV R143, 0x100 ;  /* 0x0004008f0000751d */ /* 0x0001f00000002000 */
[----:B------:R-:W-:Y:S06]  /*1f810*/  BAR.ARV 0x8, 0x180 ;  /* 0x0206000000007b1d */ /* 0x000fec0000002000 */
[----:B------:R-:W-:-:S13]  /*1f820*/  FSETP.NE.FTZ.AND P1, PT, R138, RZ, PT ;  /* 0x000000ff8a00720b */ /* 0x000fda0003f35000 */
[----:B------:R-:W4:Y:S04]  /*1f830*/  @P1 LDL R140, [R1+0x250] ;  /* 0x00025000018c1983 */ /* 0x000f280000100800 */
[----:B------:R-:W4:Y:S01]  /*1f840*/  @P1 LDL R139, [R1+0x234] ;  /* 0x00023400018b1983 */ /* 0x000f220000100800 */
[----:B--2---:R-:W-:-:S13]  /*1f850*/  FSETP.NE.FTZ.AND P0, PT, R141, RZ, PT ;  /* 0x000000ff8d00720b */ /* 0x004fda0003f15000 */
[----:B------:R-:W2:Y:S04]  /*1f860*/  @P0 LDL R142, [R1+0x250] ;  /* 0x00025000018e0983 */ /* 0x000ea80000100800 */
[----:B------:R-:W2:Y:S01]  /*1f870*/  @P0 LDL R145, [R1+0x230] ;  /* 0x0002300001910983 */ /* 0x000ea20000100800 */
[----:B------:R-:W-:-:S06]  /*1f880*/  IMAD.MOV.U32 R137, RZ, RZ, RZ ;  /* 0x000000ffff897224 */ /* 0x000fcc00078e00ff */
[----:B------:R-:W5:Y:S08]  /*1f890*/  @P0 MUFU.RCP R137, R141 ;  /* 0x0000008d00890308 */ /* 0x000f700000001000 */
[----:B------:R-:W1:Y:S01]  /*1f8a0*/  @P0 MUFU.LG2 R144, R141 ;  /* 0x0000008d00900308 */ /* 0x000e620000000c00 */
[-C--:B-----5:R-:W-:Y:S01]  /*1f8b0*/  FMUL.FTZ R129, R129, R137.reuse ;  /* 0x0000008981817220 */ /* 0x0a0fe20000410000 */
[----:B------:R-:W-:-:S06]  /*1f8c0*/  FMUL.FTZ R128, R128, R137 ;  /* 0x0000008980807220 */ /* 0x000fcc0000410000 */
[----:B------:R-:W-:Y:S01]  /*1f8d0*/  @P1 MUFU.LG2 R146, R138 ;  /* 0x0000008a00921308 */ /* 0x000fe20000000c00 */
[----:B------:R5:W-:Y:S02]  /*1f8e0*/  STL.64 [R1+0x290], R128 ;  /* 0x0002908001007387 */ /* 0x000be40000100a00 */
[----:B-----5:R-:W-:-:S06]  /*1f8f0*/  IMAD.MOV.U32 R128, RZ, RZ, RZ ;  /* 0x000000ffff807224 */ /* 0x020fcc00078e00ff */
[----:B------:R-:W5:Y:S01]  /*1f900*/  @P1 MUFU.RCP R128, R138 ;  /* 0x0000008a00801308 */ /* 0x000f620000001000 */
[----:B-1----:R-:W-:Y:S01]  /*1f910*/  @P0 FMUL.FTZ R147, R144, 0.69314718246459960938 ;  /* 0x3f31721890930820 */ /* 0x002fe20000410000 */
[-C--:B---3--:R-:W-:Y:S01]  /*1f920*/  FMUL.FTZ R3, R3, R137.reuse ;  /* 0x0000008903037220 */ /* 0x088fe20000410000 */
        /* <DEDUP_REMOVED lines=62> */
[-C--:B-----5:R-:W-:Y:S01]  /*1fd10*/  FMUL.FTZ R73, R73, R128.reuse ;  /* 0x0000008049497220 */ /* 0x0a0fe20000410000 */
        /* <DEDUP_REMOVED lines=59> */
[-C--:B----4-:R-:W-:Y:S01]  /*200d0*/  FMUL.FTZ R5, R5, R128.reuse ;  /* 0x0000008005057220 */ /* 0x090fe20000410000 */
[-C--:B------:R-:W-:Y:S01]  /*200e0*/  FMUL.FTZ R4, R4, R128.reuse ;  /* 0x0000008004047220 */ /* 0x080fe20000410000 */
[-C--:B------:R-:W-:Y:S01]  /*200f0*/  FMUL.FTZ R9, R9, R128.reuse ;  /* 0x0000008009097220 */ /* 0x080fe20000410000 */
[----:B------:R-:W-:Y:S01]  /*20100*/  FMUL.FTZ R8, R8, R128 ;  /* 0x0000008008087220 */ /* 0x000fe20000410000 */
[----:B------:R-:W-:Y:S01]  /*20110*/  VIADD R134, R134, 0x1 ;  /* 0x0000000186867836 */ /* 0x000fe20000000000 */
[----:B-1----:R-:W-:Y:S01]  /*20120*/  @!P2 LOP3.LUT R2, R135, 0x1, RZ, 0x3c, !PT ;  /* 0x000000018702a812 */ /* 0x002fe200078e3cff */
[----:B------:R-:W-:Y:S01]  /*20130*/  VIADD R136, R136, 0x1 ;  /* 0x0000000188887836 */ /* 0x000fe20000000000 */
[----:B------:R0:W-:Y:S04]  /*20140*/  STL [R1+0x244], R138 ;  /* 0x0002448a01007387 */ /* 0x0001e80000100800 */
        /* <DEDUP_REMOVED lines=24> */
[----:B------:R0:W-:Y:S01]  /*202d0*/  STL.64 [R1+0x400], R86 ;  /* 0x0004005601007387 */ /* 0x0001e20000100a00 */
[----:B--2---:R-:W-:Y:S01]  /*202e0*/  @P0 FMUL.FTZ R144, R142, 0.69314718246459960938 ;  /* 0x3f3172188e900820 */ /* 0x004fe20000410000 */
[----:B------:R-:W-:-:S03]  /*202f0*/  IMAD.MOV.U32 R142, RZ, RZ, -0x800000 ;  /* 0xff800000ff8e7424 */ /* 0x000fc600078e00ff */
[----:B------:R-:W-:Y:S01]  /*20300*/  @P0 FFMA.FTZ R142, R144, R145, R147 ;  /* 0x00000091908e0223 */ /* 0x000fe20000010093 */
[----:B------:R-:W-:Y:S01]  /*20310*/  @P1 FMUL.FTZ R145, R146, 0.69314718246459960938 ;  /* 0x3f31721892911820 */ /* 0x000fe20000410000 */
[----:B------:R-:W-:Y:S01]  /*20320*/  @P1 FMUL.FTZ R144, R140, 0.69314718246459960938 ;  /* 0x3f3172188c901820 */ /* 0x000fe20000410000 */
[----:B------:R-:W-:-:S03]  /*20330*/  IMAD.MOV.U32 R140, RZ, RZ, -0x800000 ;  /* 0xff800000ff8c7424 */ /* 0x000fc600078e00ff */
[----:B------:R-:W-:Y:S01]  /*20340*/  @P1 FFMA.FTZ R140, R144, R139, R145 ;  /* 0x0000008b908c1223 */ /* 0x000fe20000010091 */
        /* <DEDUP_REMOVED lines=40> */
[----:B------:R0:W-:Y:S04]  /*205d0*/  STL [R1+0x220], R134 ;  /* 0x0002208601007387 */ /* 0x0001e80000100800 */
[----:B------:R0:W-:Y:S04]  /*205e0*/  @!P2 STL [R1+0x21c], R2 ;  /* 0x00021c020100a387 */ /* 0x0001e80000100800 */
[----:B------:R0:W-:Y:S04]  /*205f0*/  STL [R1+0x224], R136 ;  /* 0x0002248801007387 */ /* 0x0001e80000100800 */
[----:B------:R0:W-:Y:S01]  /*20600*/  @!P2 STL [R1+0x218], RZ ;  /* 0x000218ff0100a387 */ /* 0x0001e20000100800 */
[----:B------:R-:W-:-:S13]  /*20610*/  PLOP3.LUT P0, PT, PT, PT, PT, 0x8, 0x0 ;  /* 0x000000000000781c */ /* 0x000fda0003f0e170 */
.L_x_3217:
[----:B------:R-:W1:Y:S01]  /*20620*/  S2R R3, SR_CgaCtaId ;  /* 0x0000000000037919 */ /* 0x000e620000008800 */
[----:B0-----:R-:W-:Y:S01]  /*20630*/  MOV R0, 0x400 ;  /* 0x0000040000007802 */ /* 0x001fe20000000f00 */
[----:B------:R-:W-:Y:S01]  /*20640*/  BSSY B0, `(.L_x_3306) ;  /* 0x00004a8000007945 */ /* 0x000fe20003800000 */
[----:B------:R-:W-:Y:S02]  /*20650*/  BAR.SYNC.DEFER_BLOCKING 0x5, 0x180 ;  /* 0x0146000000007b1d */ /* 0x000fe40000010000 */
[----:B-1----:R-:W-:-:S05]  /*20660*/  LEA R0, R3, R0, 0x18 ;  /* 0x0000000003007211 */ /* 0x002fca00078ec0ff */
[----:B------:R-:W0:Y:S02]  /*20670*/  LDS.128 R4, [R0+0x324d0] ;  /* 0x0324d00000047984 */ /* 0x000e240000000c00 */
[----:B0-----:R-:W-:Y:S02]  /*20680*/  R2UR UR5, R5 ;  /* 0x00000000050572ca */ /* 0x001fe400000e0000 */
[----:B------:R-:W-:Y:S02]  /*20690*/  R2UR UR7, R6 ;  /* 0x00000000060772ca */ /* 0x000fe400000e0000 */
[----:B------:R-:W-:Y:S01]  /*206a0*/  R2UR UR6, R7 ;  /* 0x00000000070672ca */ /* 0x000fe200000e0000 */
[----:B------:R-:W-:Y:S06]  /*206b0*/  BAR.ARV 0x4, 0x180 ;  /* 0x0106000000007b1d */ /* 0x000fec0000002000 */
[----:B------:R-:W-:Y:S08]  /*206c0*/  @P0 BRA `(.L_x_3307) ;  /* 0x0000003800e40947 */ /* 0x000ff00003800000 */
[----:B------:R-:W2:Y:S01]  /*206d0*/  LDL R18, [R1+0x4dc] ;  /* 0x0004dc0001127983 */ /* 0x000ea20000100800 */
[----:B------:R-:W-:Y:S01]  /*206e0*/  ULDC.64 UR8, c[0x0][0xd00] ;  /* 0x0003400000087ab9 */ /* 0x000fe20000000a00 */
[----:B------:R-:W-:Y:S02]  /*206f0*/  ULDC.64 UR10, c[0x0][0xd00] ;  /* 0x00034000000a7ab9 */ /* 0x000fe40000000a00 */
[----:B------:R-:W3:Y:S04]  /*20700*/  LDL.128 R136, [R1+0x270] ;  /* 0x0002700001887983 */ /* 0x000ee80000100c00 */
[----:B------:R-:W4:Y:S04]  /*20710*/  LDL.128 R4, [R1+0x280] ;  /* 0x0002800001047983 */ /* 0x000f280000100c00 */
        /* <DEDUP_REMOVED lines=29> */
[----:B------:R-:W4:Y:S01]  /*208f0*/  LDL.128 R132, [R1+0x460] ;  /* 0x0004600001847983 */ /* 0x000f220000100c00 */
[----:B------:R-:W0:Y:S01]  /*20900*/  S2R R19, SR_SWINHI ;  /* 0x0000000000137919 */ /* 0x000e220000002f00 */
[----:B------:R-:W-:-:S02]  /*20910*/  MOV R2, R0 ;  /* 0x0000000000027202 */ /* 0x000fc40000000f00 */
[----:B0-----:R-:W-:Y:S01]  /*20920*/  MOV R3, R19 ;  /* 0x0000001300037202 */ /* 0x001fe20000000f00 */
[----:B------:R-:W-:Y:S01]  /*20930*/  UIMAD.WIDE UR8, UR38, 0x4, UR8 ;  /* 0x00000004260878a5 */ /* 0x000fe2000f8e0208 */
[----:B------:R-:W-:Y:S01]  /*20940*/  ULDC UR4, c[0x0][0xb88] ;  /* 0x0002e20000047ab9 */ /* 0x000fe20000000800 */
[----:B--2---:R-:W-:-:S03]  /*20950*/  IMAD.WIDE R18, R18, 0x2, R2 ;  /* 0x0000000212127825 */ /* 0x004fc600078e0202 */
[----:B------:R-:W-:-:S04]  /*20960*/  LOP3.LUT R21, R18, 0x380, RZ, 0xc0, !PT ;  /* 0x0000038012157812 */ /* 0x000fc800078ec0ff */
[----:B------:R-:W-:-:S04]  /*20970*/  SHF.R.U64 R21, R21, 0x3, RZ ;  /* 0x0000000315157819 */ /* 0x000fc800000012ff */
[----:B------:R-:W-:Y:S01]  /*20980*/  LOP3.LUT R20, R21, R18, RZ, 0x3c, !PT ;  /* 0x0000001215147212 */ /* 0x000fe200078e3cff */
[----:B------:R-:W-:Y:S01]  /*20990*/  IMAD.MOV.U32 R21, RZ, RZ, R19 ;  /* 0x000000ffff157224 */ /* 0x000fe200078e0013 */
[----:B---3--:R-:W-:Y:S02]  /*209a0*/  F2FP.BF16.F32.PACK_AB R136, R137, R136 ;  /* 0x000000888988723e */ /* 0x008fe400000010ff */
[----:B------:R-:W-:Y:S02]  /*209b0*/  F2FP.BF16.F32.PACK_AB R137, R139, R138 ;  /* 0x0000008a8b89723e */ /* 0x000fe400000010ff */
[----:B----4-:R-:W-:Y:S02]  /*209c0*/  F2FP.BF16.F32.PACK_AB R139, R7, R6 ;  /* 0x00000006078b723e */ /* 0x010fe400000010ff */
[----:B------:R-:W-:Y:S02]  /*209d0*/  MOV R6, R20 ;  /* 0x0000001400067202 */ /* 0x000fe40000000f00 */
[----:B------:R-:W-:-:S04]  /*209e0*/  IADD3 R21, P1, R18, 0x20, RZ ;  /* 0x0000002012157810 */ /* 0x000fc80007f3e0ff */
[----:B------:R-:W-:-:S04]  /*209f0*/  LOP3.LUT R20, R21, 0x380, RZ, 0xc0, !PT ;  /* 0x0000038015147812 */ /* 0x000fc800078ec0ff */
[----:B------:R-:W-:Y:S02]  /*20a00*/  SHF.R.U64 R20, R20, 0x3, RZ ;  /* 0x0000000314147819 */ /* 0x000fe400000012ff */
[----:B------:R-:W-:Y:S01]  /*20a10*/  F2FP.BF16.F32.PACK_AB R138, R5, R4 ;  /* 0x00000004058a723e */ /* 0x000fe200000010ff */
[----:B------:R-:W-:Y:S01]  /*20a20*/  BAR.SYNC.DEFER_BLOCKING 0x1, 0x100 ;  /* 0x0044000000007b1d */ /* 0x000fe20000010000 */
[----:B------:R-:W-:Y:S01]  /*20a30*/  LOP3.LUT R20, R20, R21, RZ, 0x3c, !PT ;  /* 0x0000001514147212 */ /* 0x000fe200078e3cff */
[----:B------:R-:W-:Y:S01]  /*20a40*/  IMAD.X R21, RZ, RZ, R19, P1 ;  /* 0x000000ffff157224 */ /* 0x000fe200008e0613 */
[C---:B------:R-:W-:Y:S02]  /*20a50*/  IADD3 R5, P0, R18.reuse, 0x40, RZ ;  /* 0x0000004012057810 */ /* 0x040fe40007f1e0ff */
[----:B------:R-:W-:Y:S02]  /*20a60*/  IADD3 R141, P4, R18, 0x60, RZ ;  /* 0x00000060128d7810 */ /* 0x000fe40007f9e0ff */
[----:B------:R-:W-:-:S02]  /*20a70*/  LOP3.LUT R4, R5, 0x380, RZ, 0xc0, !PT ;  /* 0x0000038005047812 */ /* 0x000fc400078ec0ff */
[----:B------:R-:W-:Y:S02]  /*20a80*/  LOP3.LUT R7, R141, 0x380, RZ, 0xc0, !PT ;  /* 0x000003808d077812 */ /* 0x000fe400078ec0ff */
[----:B------:R-:W-:Y:S02]  /*20a90*/  MOV R20, R20 ;  /* 0x0000001400147202 */ /* 0x000fe40000000f00 */
[----:B------:R-:W-:Y:S02]  /*20aa0*/  IADD3 R21, P6, R18, 0x4020, RZ ;  /* 0x0000402012157810 */ /* 0x000fe40007fde0ff */
[----:B------:R-:W-:Y:S02]  /*20ab0*/  F2FP.BF16.F32.PACK_AB R8, R9, R8 ;  /* 0x000000080908723e */ /* 0x000fe400000010ff */
[----:B------:R-:W-:Y:S02]  /*20ac0*/  F2FP.BF16.F32.PACK_AB R9, R11, R10 ;  /* 0x0000000a0b09723e */ /* 0x000fe400000010ff */
[----:B------:R-:W-:-:S02]  /*20ad0*/  SHF.R.U64 R4, R4, 0x3, RZ ;  /* 0x0000000304047819 */ /* 0x000fc400000012ff */
[----:B------:R-:W-:Y:S02]  /*20ae0*/  F2FP.BF16.F32.PACK_AB R10, R13, R12 ;  /* 0x0000000c0d0a723e */ /* 0x000fe400000010ff */
[----:B------:R-:W-:Y:S01]  /*20af0*/  IADD3 R147, P5, R18, 0x4040, RZ ;  /* 0x0000404012937810 */ /* 0x000fe20007fbe0ff */
[----:B------:R0:W-:Y:S01]  /*20b00*/  STSM.16.M88.4 [R6], R136 ;  /* 0x0000008806007844 */ /* 0x0001e20000000200 */
[----:B------:R-:W-:Y:S02]  /*20b10*/  LOP3.LUT R12, R21, 0x380, RZ, 0xc0, !PT ;  /* 0x00000380150c7812 */ /* 0x000fe400078ec0ff */
[----:B------:R-:W-:Y:S02]  /*20b20*/  LOP3.LUT R4, R4, R5, RZ, 0x3c, !PT ;  /* 0x0000000504047212 */ /* 0x000fe400078e3cff */
[----:B------:R-:W-:Y:S02]  /*20b30*/  LOP3.LUT R146, R147, 0x380, RZ, 0xc0, !PT ;  /* 0x0000038093927812 */ /* 0x000fe400078ec0ff */
[----:B------:R-:W-:-:S02]  /*20b40*/  SHF.R.U64 R12, R12, 0x3, RZ ;  /* 0x000000030c0c7819 */ /* 0x000fc400000012ff */
[----:B0-----:R-:W-:Y:S02]  /*20b50*/  SHF.R.U64 R6, R7, 0x3, RZ ;  /* 0x0000000307067819 */ /* 0x001fe400000012ff */
[----:B------:R-:W-:-:S04]  /*20b60*/  IADD3 R7, P3, R18, 0x4000, RZ ;  /* 0x0000400012077810 */ /* 0x000fc80007f7e0ff */
[----:B------:R-:W-:Y:S02]  /*20b70*/  LOP3.LUT R5, R7, 0x380, RZ, 0xc0, !PT ;  /* 0x0000038007057812 */ /* 0x000fe400078ec0ff */
[----:B------:R-:W-:Y:S02]  /*20b80*/  F2FP.BF16.F32.PACK_AB R11, R15, R14 ;  /* 0x0000000e0f0b723e */ /* 0x000fe400000010ff */
[----:B------:R-:W-:Y:S02]  /*20b90*/  SHF.R.U64 R146, R146, 0x3, RZ ;  /* 0x0000000392927819 */ /* 0x000fe400000012ff */
[----:B------:R-:W-:Y:S02]  /*20ba0*/  SHF.R.U64 R14, R5, 0x3, RZ ;  /* 0x00000003050e7819 */ /* 0x000fe400000012ff */
[----:B------:R-:W-:Y:S02]  /*20bb0*/  LOP3.LUT R12, R12, R21, RZ, 0x3c, !PT ;  /* 0x000000150c0c7212 */ /* 0x000fe400078e3cff */
[----:B------:R-:W-:-:S02]  /*20bc0*/  IADD3 R145, P2, R18, 0x4060, RZ ;  /* 0x0000406012917810 */ /* 0x000fc40007f5e0ff */
[----:B------:R-:W-:Y:S01]  /*20bd0*/  IADD3 R21, P1, R18, 0x8000, RZ ;  /* 0x0000800012157810 */ /* 0x000fe20007f3e0ff */
[----:B------:R0:W-:Y:S01]  /*20be0*/  STSM.16.M88.4 [R20], R8 ;  /* 0x0000000814007844 */ /* 0x0001e20000000200 */
[----:B------:R-:W-:Y:S01]  /*20bf0*/  LOP3.LUT R146, R146, R147, RZ, 0x3c, !PT ;  /* 0x0000009392927212 */ /* 0x000fe200078e3cff */
[--C-:B------:R-:W-:Y:S01]  /*20c00*/  IMAD.X R147, RZ, RZ, R19.reuse, P5 ;  /* 0x000000ffff937224 */ /* 0x100fe200028e0613 */
[----:B------:R-:W-:Y:S02]  /*20c10*/  LOP3.LUT R14, R14, R7, RZ, 0x3c, !PT ;  /* 0x000000070e0e7212 */ /* 0x000fe400078e3cff */
[----:B------:R-:W-:Y:S02]  /*20c20*/  LOP3.LUT R144, R145, 0x380, RZ, 0xc0, !PT ;  /* 0x0000038091907812 */ /* 0x000fe400078ec0ff */
[----:B------:R-:W-:Y:S01]  /*20c30*/  LOP3.LUT R7, R21, 0x380, RZ, 0xc0, !PT ;  /* 0x0000038015077812 */ /* 0x000fe200078ec0ff */
[--C-:B------:R-:W-:Y:S01]  /*20c40*/  IMAD.X R5, RZ, RZ, R19.reuse, P0 ;  /* 0x000000ffff057224 */ /* 0x100fe200000e0613 */
[----:B------:R-:W-:Y:S01]  /*20c50*/  SHF.R.U64 R144, R144, 0x3, RZ ;  /* 0x0000000390907819 */ /* 0x000fe200000012ff */
[----:B------:R-:W-:Y:S01]  /*20c60*/  IMAD.X R15, RZ, RZ, R19, P3 ;  /* 0x000000ffff0f7224 */ /* 0x000fe200018e0613 */
[----:B------:R-:W-:-:S02]  /*20c70*/  LOP3.LUT R6, R6, R141, RZ, 0x3c, !PT ;  /* 0x0000008d06067212 */ /* 0x000fc400078e3cff */
[C---:B0-----:R-:W-:Y:S02]  /*20c80*/  IADD3 R11, P5, R18.reuse, 0xc020, RZ ;  /* 0x0000c020120b7810 */ /* 0x041fe40007fbe0ff */
[----:B------:R-:W-:Y:S01]  /*20c90*/  SHF.R.U64 R20, R7, 0x3, RZ ;  /* 0x0000000307147819 */ /* 0x000fe200000012ff */
[--C-:B------:R-:W-:Y:S01]  /*20ca0*/  IMAD.X R7, RZ, RZ, R19.reuse, P4 ;  /* 0x000000ffff077224 */ /* 0x100fe200020e0613 */
[----:B------:R-:W-:Y:S02]  /*20cb0*/  LOP3.LUT R10, R11, 0x380, RZ, 0xc0, !PT ;  /* 0x000003800b0a7812 */ /* 0x000fe400078ec0ff */
[C---:B------:R-:W-:Y:S01]  /*20cc0*/  IADD3 R143, P0, R18.reuse, 0x8020, RZ ;  /* 0x00008020128f7810 */ /* 0x040fe20007f1e0ff */
[--C-:B------:R-:W-:Y:S01]  /*20cd0*/  IMAD.X R13, RZ, RZ, R19.reuse, P6 ;  /* 0x000000ffff0d7224 */ /* 0x100fe200030e0613 */
[----:B------:R-:W-:Y:S02]  /*20ce0*/  IADD3 R141, P4, R18, 0x8040, RZ ;  /* 0x00008040128d7810 */ /* 0x000fe40007f9e0ff */
[----:B------:R-:W-:Y:S01]  /*20cf0*/  LOP3.LUT R144, R144, R145, RZ, 0x3c, !PT ;  /* 0x0000009190907212 */ /* 0x000fe200078e3cff */
[----:B------:R-:W-:Y:S01]  /*20d00*/  IMAD.X R145, RZ, RZ, R19, P2 ;  /* 0x000000ffff917224 */ /* 0x000fe200010e0613 */
[----:B------:R-:W-:-:S02]  /*20d10*/  IADD3 R139, P3, R18, 0x8060, RZ ;  /* 0x00008060128b7810 */ /* 0x000fc40007f7e0ff */
[----:B------:R-:W-:Y:S01]  /*20d20*/  LOP3.LUT R20, R20, R21, RZ, 0x3c, !PT ;  /* 0x0000001514147212 */ /* 0x000fe200078e3cff */
[----:B------:R-:W-:Y:S01]  /*20d30*/  IMAD.X R21, RZ, RZ, R19, P1 ;  /* 0x000000ffff157224 */ /* 0x000fe200008e0613 */
[----:B------:R-:W-:Y:S02]  /*20d40*/  IADD3 R137, P6, R18, 0xc000, RZ ;  /* 0x0000c00012897810 */ /* 0x000fe40007fde0ff */
[----:B------:R-:W-:Y:S02]  /*20d50*/  SHF.R.U64 R10, R10, 0x3, RZ ;  /* 0x000000030a0a7819 */ /* 0x000fe400000012ff */
[----:B------:R-:W-:Y:S02]  /*20d60*/  LOP3.LUT R142, R143, 0x380, RZ, 0xc0, !PT ;  /* 0x000003808f8e7812 */ /* 0x000fe400078ec0ff */
[----:B------:R-:W-:Y:S02]  /*20d70*/  IADD3 R8, P2, R18, 0xc040, RZ ;  /* 0x0000c04012087810 */ /* 0x000fe40007f5e0ff */
[----:B------:R-:W-:-:S02]  /*20d80*/  LOP3.LUT R140, R141, 0x380, RZ, 0xc0, !PT ;  /* 0x000003808d8c7812 */ /* 0x000fc400078ec0ff */
[----:B------:R-:W-:Y:S02]  /*20d90*/  IADD3 R18, P1, R18, 0xc060, RZ ;  /* 0x0000c06012127810 */ /* 0x000fe40007f3e0ff */
[----:B------:R-:W-:Y:S02]  /*20da0*/  LOP3.LUT R138, R139, 0x380, RZ, 0xc0, !PT ;  /* 0x000003808b8a7812 */ /* 0x000fe400078ec0ff */
[----:B------:R-:W-:Y:S02]  /*20db0*/  LOP3.LUT R136, R137, 0x380, RZ, 0xc0, !PT ;  /* 0x0000038089887812 */ /* 0x000fe400078ec0ff */
[----:B------:R-:W-:Y:S02]  /*20dc0*/  LOP3.LUT R10, R10, R11, RZ, 0x3c, !PT ;  /* 0x0000000b0a0a7212 */ /* 0x000fe400078e3cff */
[----:B------:R-:W-:Y:S02]  /*20dd0*/  SHF.R.U64 R142, R142, 0x3, RZ ;  /* 0x000000038e8e7819 */ /* 0x000fe400000012ff */
[----:B------:R-:W-:-:S02]  /*20de0*/  LOP3.LUT R11, R8, 0x380, RZ, 0xc0, !PT ;  /* 0x00000380080b7812 */ /* 0x000fc400078ec0ff */
[----:B------:R-:W-:Y:S02]  /*20df0*/  SHF.R.U64 R140, R140, 0x3, RZ ;  /* 0x000000038c8c7819 */ /* 0x000fe400000012ff */
[----:B------:R-:W-:Y:S02]  /*20e00*/  LOP3.LUT R9, R18, 0x380, RZ, 0xc0, !PT ;  /* 0x0000038012097812 */ /* 0x000fe400078ec0ff */
[----:B------:R-:W-:Y:S02]  /*20e10*/  F2FP.BF16.F32.PACK_AB R24, R25, R24 ;  /* 0x000000181918723e */ /* 0x000fe400000010ff */
[----:B------:R-:W-:Y:S02]  /*20e20*/  SHF.R.U64 R138, R138, 0x3, RZ ;  /* 0x000000038a8a7819 */ /* 0x000fe400000012ff */
[----:B------:R-:W-:Y:S02]  /*20e30*/  F2FP.BF16.F32.PACK_AB R25, R27, R26 ;  /* 0x0000001a1b19723e */ /* 0x000fe400000010ff */
[----:B------:R-:W-:-:S02]  /*20e40*/  F2FP.BF16.F32.PACK_AB R32, R33, R32 ;  /* 0x000000202120723e */ /* 0x000fc400000010ff */
[----:B------:R-:W-:Y:S02]  /*20e50*/  SHF.R.U64 R136, R136, 0x3, RZ ;  /* 0x0000000388887819 */ /* 0x000fe400000012ff */
[----:B------:R-:W-:Y:S02]  /*20e60*/  MOV R4, R4 ;  /* 0x0000000400047202 */ /* 0x000fe40000000f00 */
[----:B------:R-:W-:Y:S02]  /*20e70*/  F2FP.BF16.F32.PACK_AB R26, R29, R28 ;  /* 0x0000001c1d1a723e */ /* 0x000fe400000010ff */
[----:B------:R-:W-:Y:S02]  /*20e80*/  F2FP.BF16.F32.PACK_AB R27, R31, R30 ;  /* 0x0000001e1f1b723e */ /* 0x000fe400000010ff */
[----:B------:R-:W-:Y:S02]  /*20e90*/  F2FP.BF16.F32.PACK_AB R33, R35, R34 ;  /* 0x000000222321723e */ /* 0x000fe400000010ff */
[----:B------:R-:W-:-:S02]  /*20ea0*/  F2FP.BF16.F32.PACK_AB R40, R41, R40 ;  /* 0x000000282928723e */ /* 0x000fc400000010ff */
[----:B------:R-:W-:Y:S01]  /*20eb0*/  LOP3.LUT R142, R142, R143, RZ, 0x3c, !PT ;  /* 0x0000008f8e8e7212 */ /* 0x000fe200078e3cff */
[----:B------:R-:W-:Y:S01]  /*20ec0*/  IMAD.X R143, RZ, RZ, R19, P0 ;  /* 0x000000ffff8f7224 */ /* 0x000fe200000e0613 */
[----:B------:R-:W-:Y:S02]  /*20ed0*/  SHF.R.U64 R11, R11, 0x3, RZ ;  /* 0x000000030b0b7819 */ /* 0x000fe400000012ff */
[----:B------:R-:W-:Y:S02]  /*20ee0*/  MOV R6, R6 ;  /* 0x0000000600067202 */ /* 0x000fe40000000f00 */
[----:B------:R-:W-:Y:S02]  /*20ef0*/  F2FP.BF16.F32.PACK_AB R34, R37, R36 ;  /* 0x000000242522723e */ /* 0x000fe400000010ff */
[----:B------:R-:W-:Y:S02]  /*20f00*/  F2FP.BF16.F32.PACK_AB R35, R39, R38 ;  /* 0x000000262723723e */ /* 0x000fe400000010ff */
[----:B------:R-:W-:-:S02]  /*20f10*/  F2FP.BF16.F32.PACK_AB R41, R43, R42 ;  /* 0x0000002a2b29723e */ /* 0x000fc400000010ff */
[----:B------:R-:W-:Y:S02]  /*20f20*/  F2FP.BF16.F32.PACK_AB R48, R49, R48 ;  /* 0x000000303130723e */ /* 0x000fe400000010ff */
[----:B------:R-:W-:Y:S01]  /*20f30*/  LOP3.LUT R140, R140, R141, RZ, 0x3c, !PT ;  /* 0x0000008d8c8c7212 */ /* 0x000fe200078e3cff */
[----:B------:R-:W-:Y:S01]  /*20f40*/  IMAD.X R141, RZ, RZ, R19, P4 ;  /* 0x000000ffff8d7224 */ /* 0x000fe200020e0613 */
[----:B------:R-:W-:Y:S02]  /*20f50*/  SHF.R.U64 R9, R9, 0x3, RZ ;  /* 0x0000000309097819 */ /* 0x000fe400000012ff */
[----:B------:R-:W-:Y:S02]  /*20f60*/  MOV R14, R14 ;  /* 0x0000000e000e7202 */ /* 0x000fe40000000f00 */
[----:B------:R-:W-:Y:S02]  /*20f70*/  F2FP.BF16.F32.PACK_AB R42, R45, R44 ;  /* 0x0000002c2d2a723e */ /* 0x000fe400000010ff */
[----:B------:R-:W-:-:S02]  /*20f80*/  F2FP.BF16.F32.PACK_AB R43, R47, R46 ;  /* 0x0000002e2f2b723e */ /* 0x000fc400000010ff */
[----:B------:R-:W-:Y:S02]  /*20f90*/  F2FP.BF16.F32.PACK_AB R49, R51, R50 ;  /* 0x000000323331723e */ /* 0x000fe400000010ff */
[----:B------:R-:W-:Y:S02]  /*20fa0*/  F2FP.BF16.F32.PACK_AB R56, R57, R56 ;  /* 0x000000383938723e */ /* 0x000fe400000010ff */
[----:B------:R-:W-:Y:S01]  /*20fb0*/  LOP3.LUT R138, R138, R139, RZ, 0x3c, !PT ;  /* 0x0000008b8a8a7212 */ /* 0x000fe200078e3cff */
[----:B------:R-:W-:Y:S01]  /*20fc0*/  IMAD.X R139, RZ, RZ, R19, P3 ;  /* 0x000000ffff8b7224 */ /* 0x000fe200018e0613 */
        /* <DEDUP_REMOVED lines=9> */
[----:B------:R-:W-:Y:S02]  /*21060*/  F2FP.BF16.F32.PACK_AB R58, R61, R60 ;  /* 0x0000003c3d3a723e */ /* 0x000fe400000010ff */
[----:B------:R-:W-:-:S02]  /*21070*/  F2FP.BF16.F32.PACK_AB R59, R63, R62 ;  /* 0x0000003e3f3b723e */ /* 0x000fc400000010ff */
[----:B------:R-:W-:Y:S02]  /*21080*/  F2FP.BF16.F32.PACK_AB R65, R67, R66 ;  /* 0x000000424341723e */ /* 0x000fe400000010ff */
[----:B------:R-:W-:Y:S01]  /*21090*/  F2FP.BF16.F32.PACK_AB R72, R73, R72 ;  /* 0x000000484948723e */ /* 0x000fe200000010ff */
[----:B------:R-:W-:Y:S01]  /*210a0*/  STSM.16.M88.4 [R6], R32 ;  /* 0x0000002006007844 */ /* 0x000fe20000000200 */
        /* <DEDUP_REMOVED lines=15> */
[----:B------:R-:W-:Y:S01]  /*211a0*/  IMAD.X R19, RZ, RZ, R19, P1 ;  /* 0x000000ffff137224 */ /* 0x000fe200008e0613 */
[----:B------:R-:W-:Y:S01]  /*211b0*/  MOV R142, R142 ;  /* 0x0000008e008e7202 */ /* 0x000fe20000000f00 */
[----:B------:R-:W-:Y:S01]  /*211c0*/  STSM.16.M88.4 [R12], R48 ;  /* 0x000000300c007844 */ /* 0x000fe20000000200 */
[----:B------:R-:W-:Y:S02]  /*211d0*/  F2FP.BF16.F32.PACK_AB R82, R85, R84 ;  /* 0x000000545552723e */ /* 0x000fe400000010ff */
[----:B------:R-:W-:Y:S02]  /*211e0*/  F2FP.BF16.F32.PACK_AB R83, R87, R86 ;  /* 0x000000565753723e */ /* 0x000fe400000010ff */
[----:B------:R-:W-:-:S02]  /*211f0*/  F2FP.BF16.F32.PACK_AB R89, R91, R90 ;  /* 0x0000005a5b59723e */ /* 0x000fc400000010ff */
[----:B------:R-:W-:Y:S01]  /*21200*/  F2FP.BF16.F32.PACK_AB R96, R97, R96 ;  /* 0x000000606160723e */ /* 0x000fe200000010ff */
[----:B------:R-:W-:Y:S01]  /*21210*/  STSM.16.M88.4 [R146], R56 ;  /* 0x0000003892007844 */ /* 0x000fe20000000200 */
[----:B------:R-:W-:Y:S02]  /*21220*/  MOV R140, R140 ;  /* 0x0000008c008c7202 */ /* 0x000fe40000000f00 */
[----:B------:R-:W-:Y:S02]  /*21230*/  F2FP.BF16.F32.PACK_AB R90, R93, R92 ;  /* 0x0000005c5d5a723e */ /* 0x000fe400000010ff */
[----:B------:R-:W-:Y:S02]  /*21240*/  F2FP.BF16.F32.PACK_AB R91, R95, R94 ;  /* 0x0000005e5f5b723e */ /* 0x000fe400000010ff */
[----:B------:R-:W-:Y:S02]  /*21250*/  F2FP.BF16.F32.PACK_AB R97, R99, R98 ;  /* 0x000000626361723e */ /* 0x000fe400000010ff */
[----:B------:R-:W-:Y:S01]  /*21260*/  F2FP.BF16.F32.PACK_AB R104, R105, R104 ;  /* 0x000000686968723e */ /* 0x000fe200000010ff */
[----:B------:R-:W-:Y:S01]  /*21270*/  STSM.16.M88.4 [R144], R64 ;  /* 0x0000004090007844 */ /* 0x000fe20000000200 */
[----:B------:R-:W-:-:S02]  /*21280*/  MOV R138, R138 ;  /* 0x0000008a008a7202 */ /* 0x000fc40000000f00 */
[----:B------:R-:W-:Y:S02]  /*21290*/  F2FP.BF16.F32.PACK_AB R98, R101, R100 ;  /* 0x000000646562723e */ /* 0x000fe400000010ff */
[----:B------:R-:W-:Y:S02]  /*212a0*/  F2FP.BF16.F32.PACK_AB R99, R103, R102 ;  /* 0x000000666763723e */ /* 0x000fe400000010ff */
[----:B------:R-:W-:Y:S02]  /*212b0*/  F2FP.BF16.F32.PACK_AB R105, R107, R106 ;  /* 0x0000006a6b69723e */ /* 0x000fe400000010ff */
[----:B------:R-:W-:Y:S01]  /*212c0*/  F2FP.BF16.F32.PACK_AB R112, R113, R112 ;  /* 0x000000707170723e */ /* 0x000fe200000010ff */
[----:B------:R1:W-:Y:S01]  /*212d0*/  STSM.16.M88.4 [R20], R72 ;  /* 0x0000004814007844 */ /* 0x0003e20000000200 */
[----:B------:R-:W-:Y:S02]  /*212e0*/  MOV R136, R136 ;  /* 0x0000008800887202 */ /* 0x000fe40000000f00 */
[----:B------:R-:W-:-:S02]  /*212f0*/  F2FP.BF16.F32.PACK_AB R106, R109, R108 ;  /* 0x0000006c6d6a723e */ /* 0x000fc400000010ff */
[----:B------:R-:W-:Y:S02]  /*21300*/  F2FP.BF16.F32.PACK_AB R107, R111, R110 ;  /* 0x0000006e6f6b723e */ /* 0x000fe400000010ff */
[----:B------:R-:W-:Y:S02]  /*21310*/  F2FP.BF16.F32.PACK_AB R113, R115, R114 ;  /* 0x000000727371723e */ /* 0x000fe400000010ff */
[----:B------:R-:W-:Y:S01]  /*21320*/  F2FP.BF16.F32.PACK_AB R120, R121, R120 ;  /* 0x000000787978723e */ /* 0x000fe200000010ff */
[----:B------:R2:W-:Y:S01]  /*21330*/  STSM.16.M88.4 [R142], R80 ;  /* 0x000000508e007844 */ /* 0x0005e20000000200 */
[----:B------:R-:W-:Y:S01]  /*21340*/  MOV R10, R10 ;  /* 0x0000000a000a7202 */ /* 0x000fe20000000f00 */
[----:B0-----:R-:W-:Y:S01]  /*21350*/  IMAD.U32 R4, RZ, RZ, UR8 ;  /* 0x00000008ff047e24 */ /* 0x001fe2000f8e00ff */
[----:B------:R-:W-:Y:S01]  /*21360*/  F2FP.BF16.F32.PACK_AB R114, R117, R116 ;  /* 0x000000747572723e */ /* 0x000fe200000010ff */
[----:B------:R-:W-:Y:S01]  /*21370*/  IMAD.U32 R5, RZ, RZ, UR9 ;  /* 0x00000009ff057e24 */ /* 0x000fe2000f8e00ff */
[----:B------:R-:W-:Y:S01]  /*21380*/  F2FP.BF16.F32.PACK_AB R115, R119, R118 ;  /* 0x000000767773723e */ /* 0x000fe200000010ff */
[----:B-1----:R-:W0:Y:S01]  /*21390*/  LDC R20, c[0x0][0xce8] ;  /* 0x00033a00ff147b82 */ /* 0x002e220000000800 */
[----:B------:R-:W-:-:S02]  /*213a0*/  F2FP.BF16.F32.PACK_AB R121, R123, R122 ;  /* 0x0000007a7b79723e */ /* 0x000fc400000010ff */
[----:B------:R-:W-:Y:S01]  /*213b0*/  F2FP.BF16.F32.PACK_AB R128, R129, R128 ;  /* 0x000000808180723e */ /* 0x000fe200000010ff */
[----:B------:R2:W-:Y:S01]  /*213c0*/  STSM.16.M88.4 [R140], R88 ;  /* 0x000000588c007844 */ /* 0x0005e20000000200 */
[----:B------:R-:W-:Y:S01]  /*213d0*/  MOV R8, R8 ;  /* 0x0000000800087202 */ /* 0x000fe20000000f00 */
[----:B------:R-:W-:Y:S01]  /*213e0*/  ULDC.64 UR8, c[0x0][0xd08] ;  /* 0x0003420000087ab9 */ /* 0x000fe20000000a00 */
[----:B------:R-:W-:Y:S02]  /*213f0*/  F2FP.BF16.F32.PACK_AB R122, R125, R124 ;  /* 0x0000007c7d7a723e */ /* 0x000fe400000010ff */
[----:B------:R-:W-:Y:S02]  /*21400*/  F2FP.BF16.F32.PACK_AB R123, R127, R126 ;  /* 0x0000007e7f7b723e */ /* 0x000fe400000010ff */
[----:B------:R-:W-:Y:S01]  /*21410*/  F2FP.BF16.F32.PACK_AB R129, R131, R130 ;  /* 0x000000828381723e */ /* 0x000fe200000010ff */
[----:B------:R2:W-:Y:S01]  /*21420*/  STSM.16.M88.4 [R138], R96 ;  /* 0x000000608a007844 */ /* 0x0005e20000000200 */
[----:B------:R-:W-:-:S02]  /*21430*/  MOV R18, R18 ;  /* 0x0000001200127202 */ /* 0x000fc40000000f00 */
[----:B------:R-:W-:Y:S02]  /*21440*/  F2FP.BF16.F32.PACK_AB R130, R133, R132 ;  /* 0x000000848582723e */ /* 0x000fe400000010ff */
[----:B------:R-:W-:Y:S01]  /*21450*/  F2FP.BF16.F32.PACK_AB R131, R135, R134 ;  /* 0x000000868783723e */ /* 0x000fe200000010ff */
[----:B------:R2:W-:Y:S01]  /*21460*/  STSM.16.M88.4 [R136], R104 ;  /* 0x0000006888007844 */ /* 0x0005e20000000200 */
[----:B------:R-:W-:-:S03]  /*21470*/  UISETP.NE.U32.AND UP0, UPT, UR8, URZ, UPT ;  /* 0x0000003f0800728c */ /* 0x000fc6000bf05070 */
[----:B------:R2:W-:Y:S01]  /*21480*/  STSM.16.M88.4 [R10], R112 ;  /* 0x000000700a007844 */ /* 0x0005e20000000200 */
[----:B------:R-:W-:-:S03]  /*21490*/  UISETP.NE.AND.EX UP0, UPT, UR9, URZ, UPT, UP0 ;  /* 0x0000003f0900728c */ /* 0x000fc6000bf05300 */
[----:B------:R2:W-:Y:S04]  /*214a0*/  STSM.16.M88.4 [R8], R120 ;  /* 0x0000007808007844 */ /* 0x0005e80000000200 */
[----:B------:R2:W-:Y:S01]  /*214b0*/  STSM.16.M88.4 [R18], R128 ;  /* 0x0000008012007844 */ /* 0x0005e20000000200 */
[----:B------:R-:W-:Y:S01]  /*214c0*/  BAR.SYNC.DEFER_BLOCKING 0x1, 0x100 ;  /* 0x0044000000007b1d */ /* 0x000fe20000010000 */
[----:B------:R-:W-:Y:S02]  /*214d0*/  ISETP.NE.U32.AND P1, PT, RZ, UR10, PT ;  /* 0x0000000aff007c0c */ /* 0x000fe4000bf25070 */
[----:B------:R-:W-:Y:S02]  /*214e0*/  PLOP3.LUT P0, PT, PT, PT, UP0, 0x80, 0x0 ;  /* 0x000000000000781c */ /* 0x000fe40003f0f008 */
[----:B------:R-:W-:Y:S01]  /*214f0*/  ISETP.NE.AND.EX P1, PT, RZ, UR11, PT, P1 ;  /* 0x0000000bff007c0c */ /* 0x000fe2000bf25310 */
[----:B------:R-:W-:-:S02]  /*21500*/  @UP0 ULDC.64 UR8, c[0x0][0xd08] ;  /* 0x0003420000080ab9 */ /* 0x000fc40000000a00 */
[----:B------:R-:W-:Y:S01]  /*21510*/  @UP0 UIMAD.WIDE UR8, UR38, 0x4, UR8 ;  /* 0x00000004260808a5 */ /* 0x000fe2000f8e0208 */
[----:B------:R-:W-:-:S09]  /*21520*/  IMAD.U32 R9, RZ, RZ, UR4 ;  /* 0x00000004ff097e24 */ /* 0x000fd2000f8e00ff */
[----:B------:R2:W5:Y:S01]  /*21530*/  @P1 LDG.E R11, desc[UR40][R4.64] ;  /* 0x00000028040b1981 */ /* 0x000562000c1e1900 */
[----:B------:R-:W-:Y:S01]  /*21540*/  IMAD.U32 R6, RZ, RZ, UR8 ;  /* 0x00000008ff067e24 */ /* 0x000fe2000f8e00ff */
[----:B------:R-:W-:Y:S01]  /*21550*/  UISETP.NE.AND UP0, UPT, UR44, URZ, UPT ;  /* 0x0000003f2c00728c */ /* 0x000fe2000bf05270 */
[----:B------:R-:W-:Y:S01]  /*21560*/  IMAD.U32 R7, RZ, RZ, UR9 ;  /* 0x00000009ff077e24 */ /* 0x000fe2000f8e00ff */
[----:B------:R-:W-:-:S04]  /*21570*/  ULDC UR4, c[0x0][0xbd4] ;  /* 0x0002f50000047ab9 */ /* 0x000fc80000000800 */
[----:B------:R2:W5:Y:S01]  /*21580*/  @P0 LDG.E R9, desc[UR40][R6.64] ;  /* 0x0000002806090981 */ /* 0x000562000c1e1900 */
[----:B------:R-:W-:Y:S01]  /*21590*/  USEL UR4, UR44, UR4, UP0 ;  /* 0x000000042c047287 */ /* 0x000fe20008000000 */
[----:B0-----:R-:W-:Y:S11]  /*215a0*/  @P0 BRA `(.L_x_3308) ;  /* 0x0000000000100947 */ /* 0x001ff60003800000 */
[----:B------:R-:W-:Y:S05]  /*215b0*/  @!P1 BRA `(.L_x_3308) ;  /* 0x00000000000c9947 */ /* 0x000fea0003800000 */
[----:B--2---:R-:W2:Y:S04]  /*215c0*/  LDG.E R6, desc[UR40][R4.64] ;  /* 0x0000002804067981 */ /* 0x004ea8000c1e1900 */
[----:B-----5:R-:W2:Y:S02]  /*215d0*/  LDG.E R9, desc[UR40][R4.64+0x4] ;  /* 0x0000042804097981 */ /* 0x020ea4000c1e1900 */
[----:B--2---:R-:W-:-:S07]  /*215e0*/  IMAD.IADD R9, R9, 0x1, -R6 ;  /* 0x0000000109097824 */ /* 0x004fce00078e0a06 */
.L_x_3308:
[----:B--2---:R-:W2:Y:S04]  /*215f0*/  LDL R4, [R1+0x4c8] ;  /* 0x0004c80001047983 */ /* 0x004ea80000100800 */
[----:B------:R-:W3:Y:S01]  /*21600*/  LDL R6, [R1+0x4d8] ;  /* 0x0004d80001067983 */ /* 0x000ee20000100800 */
[----:B-----5:R-:W-:Y:S02]  /*21610*/  IMAD R78, R9, R20, RZ ;  /* 0x00000014094e7224 */ /* 0x020fe400078e02ff */
[----:B------:R-:W-:Y:S01]  /*21620*/  VIADD R15, R178, UR39 ;  /* 0x00000027b20f7c36 */ /* 0x000fe20008000000 */
[----:B------:R-:W-:Y:S01]  /*21630*/  ISETP.NE.AND P2, PT, R20, 0x1, PT ;  /* 0x000000011400780c */ /* 0x000fe20003f45270 */
[----:B------:R-:W-:Y:S01]  /*21640*/  UISETP.GT.AND UP1, UPT, UR4, 0x1, UPT ;  /* 0x000000010400788c */ /* 0x000fe2000bf24270 */
[----:B------:R-:W-:-:S03]  /*21650*/  UMOV UR19, 0xab8 ;  /* 0x00000ab800137882 */ /* 0x000fc60000000000 */
[----:B------:R-:W-:-:S08]  /*21660*/  USEL UR19, UR19, 0xa78, UP1 ;  /* 0x00000a7813137887 */ /* 0x000fd00008800000 */
[----:B------:R-:W0:Y:S01]  /*21670*/  @P2 LDC R5, c[0x0][0xcf0] ;  /* 0x00033c00ff052b82 */ /* 0x000e220000000800 */
[----:B------:R-:W-:Y:S01]  /*21680*/  UISETP.NE.U32.AND UP0, UPT, UR10, URZ, UPT ;  /* 0x0000003f0a00728c */ /* 0x000fe2000bf05070 */
[----:B------:R-:W-:Y:S01]  /*21690*/  UMOV UR4, URZ ;  /* 0x0000003f00047c82 */ /* 0x000fe20008000000 */
[----:B------:R-:W-:Y:S01]  /*216a0*/  USHF.R.S32.HI UR10, URZ, 0x1f, UR38 ;  /* 0x0000001f3f0a7899 */ /* 0x000fe20008011426 */
[----:B------:R-:W-:Y:S01]  /*216b0*/  @P1 R2UR UR4, R11 ;  /* 0x000000000b0412ca */ /* 0x000fe200000e0000 */
[----:B------:R-:W-:Y:S02]  /*216c0*/  UISETP.NE.AND.EX UP0, UPT, UR11, URZ, UPT, UP0 ;  /* 0x0000003f0b00728c */ /* 0x000fe4000bf05300 */
[----:B------:R-:W-:Y:S02]  /*216d0*/  USEL UR9, UR43, URZ, UP1 ;  /* 0x0000003f2b097287 */ /* 0x000fe40008800000 */
[----:B------:R-:W-:Y:S02]  /*216e0*/  USEL UR8, UR38, URZ, !UP0 ;  /* 0x0000003f26087287 */ /* 0x000fe4000c000000 */
[----:B------:R-:W-:Y:S01]  /*216f0*/  USEL UR18, UR10, URZ, !UP0 ;  /* 0x0000003f0a127287 */ /* 0x000fe2000c000000 */
[----:B------:R-:W-:-:S02]  /*21700*/  ULDC.64 UR12, c[0x0][UR19+0x220] ;  /* 0x00008800130c7abb */ /* 0x000fc40008000a00 */
[----:B------:R-:W-:Y:S01]  /*21710*/  ULDC.64 UR10, c[0x0][UR19+0x218] ;  /* 0x00008600130a7abb */ /* 0x000fe20008000a00 */
[----:B------:R-:W-:Y:S01]  /*21720*/  ULDC.64 UR14, c[0x0][UR19+0x228] ;  /* 0x00008a00130e7abb */ /* 0x000fe20008000a00 */
[----:B------:R-:W-:Y:S02]  /*21730*/  UIMAD UR13, UR13, UR8, URZ ;  /* 0x000000080d0d72a4 */ /* 0x000fe4000f8e023f */
[----:B------:R-:W-:Y:S02]  /*21740*/  UIMAD.WIDE.U32 UR16, UR10, UR37, URZ ;  /* 0x000000250a1072a5 */ /* 0x000fe4000f8e003f */
[----:B------:R-:W-:Y:S01]  /*21750*/  UIMAD UR20, UR11, UR37, URZ ;  /* 0x000000250b1472a4 */ /* 0x000fe2000f8e023f */
[----:B--2---:R-:W-:Y:S02]  /*21760*/  LOP3.LUT P0, RZ, R4, 0x3, RZ, 0xc0, !PT ;  /* 0x0000000304ff7812 */ /* 0x004fe4000780c0ff */
[----:B------:R-:W1:Y:S02]  /*21770*/  @P2 LDC R4, c[0x0][0xcec] ;  /* 0x00033b00ff042b82 */ /* 0x000e640000000800 */
[----:B------:R-:W-:-:S13]  /*21780*/  ISETP.GE.OR P3, PT, R15, R78, P0 ;  /* 0x0000004e0f00720c */ /* 0x000fda0000766670 */
[----:B------:R-:W2:Y:S01]  /*21790*/  @!P3 LDL R13, [R1+0x240] ;  /* 0x00024000010db983 */ /* 0x000ea20000100800 */
[----:B---3--:R-:W-:Y:S01]  /*217a0*/  VIADD R11, R6, UR39 ;  /* 0x00000027060b7c36 */ /* 0x008fe20008000000 */
[----:B------:R-:W-:Y:S01]  /*217b0*/  UIMAD.WIDE.U32 UR10, UR12, UR8, URZ ;  /* 0x000000080c0a72a5 */ /* 0x000fe2000f8e003f */
[----:B------:R-:W-:Y:S01]  /*217c0*/  VIADD R19, R15, 0x8 ;  /* 0x000000080f137836 */ /* 0x000fe20000000000 */
[----:B------:R-:W-:Y:S01]  /*217d0*/  UIMAD.WIDE.U32 UR22, UR14, UR9, URZ ;  /* 0x000000090e1672a5 */ /* 0x000fe2000f8e003f */
[----:B------:R-:W-:Y:S01]  /*217e0*/  IMAD.MOV.U32 R7, RZ, RZ, R11 ;  /* 0x000000ffff077224 */ /* 0x000fe200078e000b */
[----:B------:R-:W-:Y:S02]  /*217f0*/  UIMAD UR9, UR15, UR9, URZ ;  /* 0x000000090f0972a4 */ /* 0x000fe4000f8e023f */
[----:B------:R-:W-:Y:S01]  /*21800*/  UIMAD UR13, UR12, UR18, UR13 ;  /* 0x000000120c0d72a4 */ /* 0x000fe2000f8e020d */
[----:B-1----:R-:W-:Y:S01]  /*21810*/  @P2 IMAD.HI.U32 R4, R11, R4, RZ ;  /* 0x000000040b042227 */ /* 0x002fe200078e00ff */
[----:B------:R-:W-:Y:S01]  /*21820*/  UIADD3 UR16, UP0, UP2, UR10, UR16, UR4 ;  /* 0x000000100a107290 */ /* 0x000fe2000fa1e004 */
[----:B------:R-:W-:Y:S01]  /*21830*/  ISETP.GE.OR P0, PT, R19, R78, P0 ;  /* 0x0000004e1300720c */ /* 0x000fe20000706670 */
[----:B------:R-:W-:-:S02]  /*21840*/  UIADD3 UR10, UR23, UR9, URZ ;  /* 0x00000009170a7290 */ /* 0x000fc4000fffe03f */
[----:B0-----:R-:W-:Y:S01]  /*21850*/  @P2 SHF.R.U32.HI R7, RZ, R5, R4 ;  /* 0x00000005ff072219 */ /* 0x001fe20000011604 */
[----:B------:R-:W-:Y:S01]  /*21860*/  UIADD3 UR20, UR17, UR20, URZ ;  /* 0x0000001411147290 */ /* 0x000fe2000fffe03f */
[----:B------:R-:W-:Y:S01]  /*21870*/  IMAD.U32 R4, RZ, RZ, UR22 ;  /* 0x00000016ff047e24 */ /* 0x000fe2000f8e00ff */
[----:B------:R-:W-:Y:S01]  /*21880*/  UIADD3 UR9, UR11, UR13, URZ ;  /* 0x0000000d0b097290 */ /* 0x000fe2000fffe03f */
[----:B------:R-:W-:Y:S01]  /*21890*/  IMAD.U32 R5, RZ, RZ, UR23 ;  /* 0x00000017ff057e24 */ /* 0x000fe2000f8e00ff */
[----:B------:R-:W-:Y:S01]  /*218a0*/  USHF.R.S32.HI UR14, URZ, 0x1f, UR4 ;  /* 0x0000001f3f0e7899 */ /* 0x000fe20008011404 */
[----:B------:R-:W-:Y:S01]  /*218b0*/  IMAD.MOV R9, RZ, RZ, -R7 ;  /* 0x000000ffff097224 */ /* 0x000fe200078e0a07 */
[----:B------:R-:W-:Y:S01]  /*218c0*/  IADD3 R4, P1, P4, R7, UR16, R4 ;  /* 0x0000001007047c10 */ /* 0x000fe2000fc3e004 */
[----:B------:R-:W-:Y:S01]  /*218d0*/  IMAD.U32 R8, RZ, RZ, UR10 ;  /* 0x0000000aff087e24 */ /* 0x000fe2000f8e00ff */
[----:B------:R-:W-:Y:S01]  /*218e0*/  UIADD3.X UR9, UR9, UR20, UR14, UP0, UP2 ;  /* 0x0000001409097290 */ /* 0x000fe200087e440e */
[----:B------:R-:W-:Y:S01]  /*218f0*/  IMAD R9, R20, R9, R11 ;  /* 0x0000000914097224 */ /* 0x000fe200078e020b */
[----:B------:R-:W-:Y:S01]  /*21900*/  SHF.R.S32.HI R5, RZ, 0x1f, R7 ;  /* 0x0000001fff057819 */ /* 0x000fe20000011407 */
[----:B------:R-:W-:Y:S01]  /*21910*/  ULDC.64 UR10, c[0x0][UR19+0x210] ;  /* 0x00008400130a7abb */ /* 0x000fe20008000a00 */
[----:B------:R-:W-:Y:S01]  /*21920*/  ULDC.64 UR12, c[0x0][0xca8] ;  /* 0x00032a00000c7ab9 */ /* 0x000fe20000000a00 */
[----:B------:R-:W-:Y:S01]  /*21930*/  IMAD R7, R9, UR11, RZ ;  /* 0x0000000b09077c24 */ /* 0x000fe2000f8e02ff */
[----:B------:R-:W-:Y:S01]  /*21940*/  SHF.R.S32.HI R6, RZ, 0x1f, R9 ;  /* 0x0000001fff067819 */ /* 0x000fe20000011409 */
[----:B------:R-:W-:Y:S01]  /*21950*/  @!UP1 ULDC UR12, c[0x0][0xc50] ;  /* 0x00031400000c9ab9 */ /* 0x000fe20000000800 */
[----:B------:R-:W-:Y:S01]  /*21960*/  IADD3.X R5, R5, UR9, R8, P1, P4 ;  /* 0x0000000905057c10 */ /* 0x000fe20008fe8408 */
[----:B------:R-:W-:-:S02]  /*21970*/  @!UP1 ULDC UR13, c[0x0][0xc54] ;  /* 0x00031500000d9ab9 */ /* 0x000fc40000000800 */
[----:B------:R-:W-:Y:S02]  /*21980*/  IMAD R7, R6, UR10, R7 ;  /* 0x0000000a06077c24 */ /* 0x000fe4000f8e0207 */
[----:B------:R-:W-:-:S04]  /*21990*/  IMAD.WIDE.U32 R4, R9, UR10, R4 ;  /* 0x0000000a09047c25 */ /* 0x000fc8000f8e0004 */
[----:B------:R-:W-:Y:S01]  /*219a0*/  IMAD.IADD R5, R5, 0x1, R7 ;  /* 0x0000000105057824 */ /* 0x000fe200078e0207 */
[----:B------:R-:W-:-:S04]  /*219b0*/  LEA R8, P1, R4, UR12, 0x2 ;  /* 0x0000000c04087c11 */ /* 0x000fc8000f8210ff */
[----:B------:R-:W-:Y:S01]  /*219c0*/  LEA.HI.X R10, R4, UR13, R5, 0x2, P1 ;  /* 0x0000000d040a7c11 */ /* 0x000fe200088f1405 */
[----:B------:R-:W-:Y:S04]  /*219d0*/  SHFL.IDX PT, R6, R8, RZ, 0x1c1f ;  /* 0x001c1fff08067589 */ /* 0x000fe800000e0000 */
[----:B------:R-:W2:Y:S04]  /*219e0*/  SHFL.IDX PT, R7, R10, RZ, 0x1c1f ;  /* 0x001c1fff0a077589 */ /* 0x000ea800000e0000 */
[----:B--2---:R-:W-:Y:S04]  /*219f0*/  @!P3 ST.E desc[UR40][R6.64], R13 ;  /* 0x0000000d0600b985 */ /* 0x004fe8000c101928 */
[----:B------:R-:W2:Y:S04]  /*21a00*/  @!P0 LDL R9, [R1+0x244] ;  /* 0x0002440001098983 */ /* 0x000ea80000100800 */
[----:B------:R-:W-:Y:S04]  /*21a10*/  SHFL.IDX PT, R4, R8, 0x1, 0x1c1f ;  /* 0x003c1f0008047f89 */ /* 0x000fe800000e0000 */
[----:B------:R-:W2:Y:S04]  /*21a20*/  SHFL.IDX PT, R5, R10, 0x1, 0x1c1f ;  /* 0x003c1f000a057f89 */ /* 0x000ea800000e0000 */
[----:B--2---:R0:W-:Y:S01]  /*21a30*/  @!P0 ST.E desc[UR40][R4.64], R9 ;  /* 0x0000000904008985 */ /* 0x0041e2000c101928 */
[----:B------:R-:W-:-:S13]  /*21a40*/  PLOP3.LUT P0, PT, PT, PT, UP1, 0x80, 0x0 ;  /* 0x000000000000781c */ /* 0x000fda0003f0f018 */
[----:B0-----:R-:W-:Y:S05]  /*21a50*/  @P0 BRA `(.L_x_3309) ;  /* 0x0000000c00c80947 */ /* 0x001fea0003800000 */
[----:B------:R-:W-:Y:S01]  /*21a60*/  IMAD R5, R215, 0x40, R22 ;  /* 0x00000040d7057824 */ /* 0x000fe200078e0216 */
[----:B------:R-:W-:Y:S01]  /*21a70*/  ULDC.64 UR12, c[0x0][0xba0] ;  /* 0x0002e800000c7ab9 */ /* 0x000fe20000000a00 */
[----:B------:R-:W0:Y:S02]  /*21a80*/  @P2 LDC R21, c[0x0][0xcf0] ;  /* 0x00033c00ff152b82 */ /* 0x000e240000000800 */
[----:B------:R-:W-:-:S03]  /*21a90*/  IMAD.WIDE R2, R5, 0x2, R2 ;  /* 0x0000000205027825 */ /* 0x000fc600078e0202 */
[C---:B------:R-:W-:Y:S02]  /*21aa0*/  IADD3 R25, P1, R2.reuse, 0x3000, RZ ;  /* 0x0000300002197810 */ /* 0x040fe40007f3e0ff */
[C---:B------:R-:W-:Y:S02]  /*21ab0*/  IADD3 R9, P4, R2.reuse, 0x1000, RZ ;  /* 0x0000100002097810 */ /* 0x040fe40007f9e0ff */
[----:B------:R-:W-:Y:S02]  /*21ac0*/  IADD3 R13, P3, R2, 0x2000, RZ ;  /* 0x00002000020d7810 */ /* 0x000fe40007f7e0ff */
[----:B------:R-:W-:Y:S02]  /*21ad0*/  LOP3.LUT R24, R25, 0x380, RZ, 0xc0, !PT ;  /* 0x0000038019187812 */ /* 0x000fe400078ec0ff */
[----:B------:R-:W-:Y:S02]  /*21ae0*/  LOP3.LUT R8, R9, 0x380, RZ, 0xc0, !PT ;  /* 0x0000038009087812 */ /* 0x000fe400078ec0ff */
[----:B------:R-:W-:-:S02]  /*21af0*/  LOP3.LUT R12, R13, 0x380, RZ, 0xc0, !PT ;  /* 0x000003800d0c7812 */ /* 0x000fc400078ec0ff */
        /* <DEDUP_REMOVED lines=9> */
[C---:B------:R-:W-:Y:S01]  /*21b90*/  IADD3 R49, P1, R2.reuse, 0x9000, RZ ;  /* 0x0000900002317810 */ /* 0x040fe20007f3e0ff */
[----:B------:R-:W-:Y:S01]  /*21ba0*/  UIMAD UR9, UR14, UR12, URZ ;  /* 0x0000000c0e0972a4 */ /* 0x000fe2000f8e023f */
[C---:B------:R-:W-:Y:S01]  /*21bb0*/  IADD3 R29, P0, R2.reuse, 0x4000, RZ ;  /* 0x00004000021d7810 */ /* 0x040fe20007f1e0ff */
[----:B------:R-:W-:Y:S01]  /*21bc0*/  UIMAD.WIDE.U32 UR10, UR4, UR12, URZ ;  /* 0x0000000c040a72a5 */ /* 0x000fe2000f8e003f */
[C---:B------:R-:W-:Y:S01]  /*21bd0*/  IADD3 R33, P6, R2.reuse, 0x5000, RZ ;  /* 0x0000500002217810 */ /* 0x040fe20007fde0ff */
[----:B------:R-:W5:Y:S01]  /*21be0*/  LD.E.128 R8, desc[UR40][R8.64] ;  /* 0x0000002808087980 */ /* 0x000f62000c101d00 */
[----:B------:R-:W-:-:S02]  /*21bf0*/  IADD3 R37, P5, R2, 0x6000, RZ ;  /* 0x0000600002257810 */ /* 0x000fc40007fbe0ff */
[C---:B------:R-:W-:Y:S01]  /*21c00*/  IADD3 R41, P4, R2.reuse, 0x7000, RZ ;  /* 0x0000700002297810 */ /* 0x040fe20007f9e0ff */
[----:B------:R-:W5:Y:S01]  /*21c10*/  LD.E.128 R12, desc[UR40][R12.64] ;  /* 0x000000280c0c7980 */ /* 0x000f62000c101d00 */
[----:B------:R-:W-:Y:S02]  /*21c20*/  IADD3 R45, P3, R2, 0x8000, RZ ;  /* 0x00008000022d7810 */ /* 0x000fe40007f7e0ff */
[----:B------:R-:W-:Y:S01]  /*21c30*/  LOP3.LUT R48, R49, 0x380, RZ, 0xc0, !PT ;  /* 0x0000038031307812 */ /* 0x000fe200078ec0ff */
[----:B------:R-:W5:Y:S01]  /*21c40*/  LD.E.128 R24, desc[UR40][R24.64] ;  /* 0x0000002818187980 */ /* 0x000f62000c101d00 */
[----:B------:R-:W-:Y:S02]  /*21c50*/  LOP3.LUT R28, R29, 0x380, RZ, 0xc0, !PT ;  /* 0x000003801d1c7812 */ /* 0x000fe400078ec0ff */
[----:B------:R-:W-:Y:S02]  /*21c60*/  LOP3.LUT R32, R33, 0x380, RZ, 0xc0, !PT ;  /* 0x0000038021207812 */ /* 0x000fe400078ec0ff */
[----:B------:R-:W-:-:S02]  /*21c70*/  LOP3.LUT R36, R37, 0x380, RZ, 0xc0, !PT ;  /* 0x0000038025247812 */ /* 0x000fc400078ec0ff */
[----:B------:R-:W-:Y:S02]  /*21c80*/  LOP3.LUT R40, R41, 0x380, RZ, 0xc0, !PT ;  /* 0x0000038029287812 */ /* 0x000fe400078ec0ff */
[----:B------:R-:W-:Y:S02]  /*21c90*/  LOP3.LUT R44, R45, 0x380, RZ, 0xc0, !PT ;  /* 0x000003802d2c7812 */ /* 0x000fe400078ec0ff */
[----:B------:R-:W-:Y:S02]  /*21ca0*/  SHF.R.U64 R48, R48, 0x3, RZ ;  /* 0x0000000330307819 */ /* 0x000fe400000012ff */
[----:B------:R-:W-:Y:S02]  /*21cb0*/  SHF.R.U64 R28, R28, 0x3, RZ ;  /* 0x000000031c1c7819 */ /* 0x000fe400000012ff */
[----:B------:R-:W-:Y:S02]  /*21cc0*/  SHF.R.U64 R32, R32, 0x3, RZ ;  /* 0x0000000320207819 */ /* 0x000fe400000012ff */
[----:B------:R-:W-:-:S02]  /*21cd0*/  SHF.R.U64 R36, R36, 0x3, RZ ;  /* 0x0000000324247819 */ /* 0x000fc400000012ff */
[----:B------:R-:W-:Y:S02]  /*21ce0*/  SHF.R.U64 R40, R40, 0x3, RZ ;  /* 0x0000000328287819 */ /* 0x000fe400000012ff */
        /* <DEDUP_REMOVED lines=14> */
[C---:B------:R-:W-:Y:S01]  /*21dd0*/  LOP3.LUT R7, R2.reuse, 0x380, RZ, 0xc0, !PT ;  /* 0x0000038002077812 */ /* 0x040fe200078ec0ff */
[----:B------:R-:W-:Y:S01]  /*21de0*/  UIMAD UR9, UR4, UR13, UR9 ;  /* 0x0000000d040972a4 */ /* 0x000fe2000f8e0209 */
[C---:B------:R-:W-:Y:S01]  /*21df0*/  IADD3 R53, P0, R2.reuse, 0xa000, RZ ;  /* 0x0000a00002357810 */ /* 0x040fe20007f1e0ff */
[----:B------:R-:W-:Y:S01]  /*21e00*/  IMAD.X R73, RZ, RZ, R3, P1 ;  /* 0x000000ffff497224 */ /* 0x000fe200008e0603 */
[C---:B------:R-:W-:Y:S01]  /*21e10*/  IADD3 R57, P6, R2.reuse, 0xb000, RZ ;  /* 0x0000b00002397810 */ /* 0x040fe20007fde0ff */
[----:B------:R-:W-:Y:S01]  /*21e20*/  ULDC.64 UR12, c[0x0][0xbe8] ;  /* 0x0002fa00000c7ab9 */ /* 0x000fe20000000a00 */
[C---:B------:R-:W-:Y:S01]  /*21e30*/  IADD3 R61, P5, R2.reuse, 0xc000, RZ ;  /* 0x0000c000023d7810 */ /* 0x040fe20007fbe0ff */
[----:B------:R-:W5:Y:S01]  /*21e40*/  LD.E.128 R28, desc[UR40][R28.64] ;  /* 0x000000281c1c7980 */ /* 0x000f62000c101d00 */
[C---:B------:R-:W-:Y:S02]  /*21e50*/  IADD3 R65, P4, R2.reuse, 0xd000, RZ ;  /* 0x0000d00002417810 */ /* 0x040fe40007f9e0ff */
[----:B------:R-:W-:Y:S01]  /*21e60*/  IADD3 R69, P3, R2, 0xe000, RZ ;  /* 0x0000e00002457810 */ /* 0x000fe20007f7e0ff */
[----:B------:R-:W5:Y:S01]  /*21e70*/  LD.E.128 R32, desc[UR40][R32.64] ;  /* 0x0000002820207980 */ /* 0x000f62000c101d00 */
[----:B------:R-:W-:-:S02]  /*21e80*/  LOP3.LUT R4, R5, 0x380, RZ, 0xc0, !PT ;  /* 0x0000038005047812 */ /* 0x000fc400078ec0ff */
        /* <DEDUP_REMOVED lines=8> */
[----:B------:R-:W-:-:S02]  /*21f10*/  SHF.R.U64 R7, R7, 0x3, RZ ;  /* 0x0000000307077819 */ /* 0x000fc400000012ff */
        /* <DEDUP_REMOVED lines=19> */
[----:B------:R-:W-:Y:S01]  /*22050*/  UIADD3 UR11, UR11, UR9, URZ ;  /* 0x000000090b0b7290 */ /* 0x000fe2000fffe03f */
[----:B------:R1:W5:Y:S01]  /*22060*/  LD.E.128 R4, desc[UR40][R2.64] ;  /* 0x0000002802047980 */ /* 0x000362000c101d00 */
[----:B------:R-:W-:-:S03]  /*22070*/  USHF.R.S32.HI UR4, URZ, 0x1f, UR8 ;  /* 0x0000001f3f047899 */ /* 0x000fc60008011408 */
[----:B------:R-:W5:Y:S04]  /*22080*/  LD.E.128 R52, desc[UR40][R52.64] ;  /* 0x0000002834347980 */ /* 0x000f68000c101d00 */
[----:B------:R-:W5:Y:S01]  /*22090*/  LD.E.128 R56, desc[UR40][R56.64] ;  /* 0x0000002838387980 */ /* 0x000f62000c101d00 */
[----:B-1----:R-:W1:Y:S01]  /*220a0*/  @P2 LDC R3, c[0x0][0xcec] ;  /* 0x00033b00ff032b82 */ /* 0x002e620000000800 */
[----:B------:R-:W-:Y:S01]  /*220b0*/  IMAD R2, R217, 0x20, R215 ;  /* 0x00000020d9027824 */ /* 0x000fe200078e02d7 */
[----:B------:R-:W-:Y:S01]  /*220c0*/  UIMAD.WIDE.U32 UR10, UR37, UR12, UR10 ;  /* 0x0000000c250a72a5 */ /* 0x000fe2000f8e000a */
[----:B------:R-:W5:Y:S02]  /*220d0*/  LD.E.128 R60, desc[UR40][R60.64] ;  /* 0x000000283c3c7980 */ /* 0x000f64000c101d00 */
[----:B------:R-:W-:Y:S01]  /*220e0*/  VIADD R76, R2, UR39 ;  /* 0x00000027024c7c36 */ /* 0x000fe20008000000 */
[----:B------:R-:W-:Y:S01]  /*220f0*/  UIMAD UR11, UR37, UR13, UR11 ;  /* 0x0000000d250b72a4 */ /* 0x000fe2000f8e020b */
[----:B------:R-:W5:Y:S02]  /*22100*/  LD.E.128 R64, desc[UR40][R64.64] ;  /* 0x0000002840407980 */ /* 0x000f64000c101d00 */
[----:B------:R-:W-:-:S02]  /*22110*/  ULDC.64 UR12, c[0x0][0xbf0] ;  /* 0x0002fc00000c7ab9 */ /* 0x000fc40000000a00 */
[----:B------:R-:W-:Y:S01]  /*22120*/  UIMAD UR4, UR4, UR12, URZ ;  /* 0x0000000c040472a4 */ /* 0x000fe2000f8e023f */
[----:B------:R-:W-:Y:S01]  /*22130*/  IMAD.MOV.U32 R19, RZ, RZ, R76 ;  /* 0x000000ffff137224 */ /* 0x000fe200078e004c */
[----:B------:R-:W5:Y:S02]  /*22140*/  LD.E.128 R68, desc[UR40][R68.64] ;  /* 0x0000002844447980 */ /* 0x000f64000c101d00 */
[----:B------:R-:W-:Y:S02]  /*22150*/  UIMAD UR4, UR8, UR13, UR4 ;  /* 0x0000000d080472a4 */ /* 0x000fe4000f8e0204 */
[----:B------:R-:W-:Y:S01]  /*22160*/  UIMAD.WIDE.U32 UR8, UR8, UR12, UR10 ;  /* 0x0000000c080872a5 */ /* 0x000fe2000f8e000a */
[----:B------:R-:W5:Y:S02]  /*22170*/  LD.E.128 R72, desc[UR40][R72.64] ;  /* 0x0000002848487980 */ /* 0x000f64000c101d00 */
[----:B------:R-:W-:Y:S01]  /*22180*/  ULDC.64 UR10, c[0x0][0xbe0] ;  /* 0x0002f800000a7ab9 */ /* 0x000fe20000000a00 */
[----:B-1----:R-:W-:Y:S01]  /*22190*/  @P2 IMAD.HI.U32 R2, R76, R3, RZ ;  /* 0x000000034c022227 */ /* 0x002fe200078e00ff */
[----:B------:R-:W-:Y:S01]  /*221a0*/  UIADD3 UR4, UR9, UR4, URZ ;  /* 0x0000000409047290 */ /* 0x000fe2000fffe03f */
[----:B------:R-:W-:Y:S01]  /*221b0*/  @!PT LDS RZ, [RZ] ;  /* 0x00000000fffff984 */ /* 0x000fe20000000800 */
[----:B------:R-:W-:Y:S01]  /*221c0*/  @!PT LDS RZ, [RZ] ;  /* 0x00000000fffff984 */ /* 0x000fe20000000800 */
[----:B------:R-:W-:Y:S01]  /*221d0*/  @!PT LDS RZ, [RZ] ;  /* 0x00000000fffff984 */ /* 0x000fe20000000800 */
[----:B------:R-:W-:Y:S01]  /*221e0*/  @!PT LDS RZ, [RZ] ;  /* 0x00000000fffff984 */ /* 0x000fe20000000800 */
[----:B------:R1:W-:Y:S06]  /*221f0*/  MEMBAR.ALL.CTA ;  /* 0x0000000000007992 */ /* 0x0003ec0000008000 */
[----:B-1----:R-:W1:Y:S01]  /*22200*/  FENCE.VIEW.ASYNC.S ;  /* 0x00000000000073c6 */ /* 0x002e620000000000 */
[----:B0-----:R-:W-:-:S04]  /*22210*/  @P2 SHF.R.U32.HI R19, RZ, R21, R2 ;  /* 0x00000015ff132219 */ /* 0x001fc80000011602 */
[--C-:B------:R-:W-:Y:S01]  /*22220*/  SHF.R.S32.HI R18, RZ, 0x1f, R19.reuse ;  /* 0x0000001fff127819 */ /* 0x100fe20000011413 */
[----:B------:R-:W-:Y:S02]  /*22230*/  IMAD.MOV R21, RZ, RZ, -R19 ;  /* 0x000000ffff157224 */ /* 0x000fe400078e0a13 */
[----:B------:R-:W-:Y:S02]  /*22240*/  IMAD.U32 R3, RZ, RZ, UR9 ;  /* 0x00000009ff037e24 */ /* 0x000fe4000f8e00ff */
[----:B------:R-:W-:Y:S02]  /*22250*/  IMAD R18, R18, UR10, RZ ;  /* 0x0000000a12127c24 */ /* 0x000fe4000f8e02ff */
[----:B------:R-:W-:Y:S02]  /*22260*/  IMAD R21, R20, R21, R76 ;  /* 0x0000001514157224 */ /* 0x000fe400078e024c */
[----:B------:R-:W-:Y:S01]  /*22270*/  IMAD.U32 R2, RZ, RZ, UR8 ;  /* 0x00000008ff027e24 */ /* 0x000fe2000f8e00ff */
[----:B------:R-:W-:Y:S01]  /*22280*/  ULDC.64 UR8, c[0x0][0xbd8] ;  /* 0x0002f60000087ab9 */ /* 0x000fe20000000a00 */
[----:B------:R-:W-:-:S02]  /*22290*/  IMAD.U32 R3, RZ, RZ, UR4 ;  /* 0x00000004ff037e24 */ /* 0x000fc4000f8e00ff */
[C---:B------:R-:W-:Y:S01]  /*222a0*/  IMAD R77, R19.reuse, UR11, R18 ;  /* 0x0000000b134d7c24 */ /* 0x040fe2000f8e0212 */
[----:B------:R-:W-:Y:S01]  /*222b0*/  SHF.R.S32.HI R18, RZ, 0x1f, R21 ;  /* 0x0000001fff127819 */ /* 0x000fe20000011415 */
[----:B------:R-:W-:-:S04]  /*222c0*/  IMAD.WIDE.U32 R2, R19, UR10, R2 ;  /* 0x0000000a13027c25 */ /* 0x000fc8000f8e0002 */
[----:B------:R-:W-:Y:S02]  /*222d0*/  IMAD.IADD R3, R3, 0x1, R77 ;  /* 0x0000000103037824 */ /* 0x000fe400078e024d */
[----:B------:R-:W-:Y:S02]  /*222e0*/  IMAD R18, R18, UR8, RZ ;  /* 0x0000000812127c24 */ /* 0x000fe4000f8e02ff */
[----:B------:R-:W-:Y:S02]  /*222f0*/  VIADD R81, R215, UR39 ;  /* 0x00000027d7517c36 */ /* 0x000fe40008000000 */
[C---:B------:R-:W-:Y:S02]  /*22300*/  IMAD R77, R21.reuse, UR9, R18 ;  /* 0x00000009154d7c24 */ /* 0x040fe4000f8e0212 */
[----:B------:R-:W-:Y:S01]  /*22310*/  IMAD.WIDE.U32 R2, R21, UR8, R2 ;  /* 0x0000000815027c25 */ /* 0x000fe2000f8e0002 */
[----:B------:R-:W-:Y:S01]  /*22320*/  ISETP.GE.AND P2, PT, R81, R78, PT ;  /* 0x0000004e5100720c */ /* 0x000fe20003f46270 */
[----:B------:R-:W-:-:S02]  /*22330*/  ULDC.64 UR8, c[0x0][0xb80] ;  /* 0x0002e00000087ab9 */ /* 0x000fc40000000a00 */
[----:B------:R-:W-:Y:S01]  /*22340*/  VIADD R0, R0, 0x32420 ;  /* 0x0003242000007836 */ /* 0x000fe20000000000 */
[C---:B------:R-:W-:Y:S01]  /*22350*/  LEA R79, P3, R2.reuse, UR8, 0x1 ;  /* 0x00000008024f7c11 */ /* 0x040fe2000f8608ff */
[----:B------:R-:W-:Y:S02]  /*22360*/  IMAD.IADD R3, R3, 0x1, R77 ;  /* 0x0000000103037824 */ /* 0x000fe400078e024d */
[----:B------:R-:W-:Y:S01]  /*22370*/  VIADD R19, R81, 0x20 ;  /* 0x0000002051137836 */ /* 0x000fe20000000000 */
[----:B------:R-:W-:Y:S02]  /*22380*/  PRMT R0, RZ, 0x654, R0 ;  /* 0x00000654ff007816 */ /* 0x000fe40000000000 */
[----:B------:R-:W-:Y:S02]  /*22390*/  LEA.HI.X R80, R2, UR9, R3, 0x1, P3 ;  /* 0x0000000902507c11 */ /* 0x000fe400098f0c03 */
[-C--:B------:R-:W-:Y:S01]  /*223a0*/  ISETP.GE.AND P1, PT, R19, R78.reuse, PT ;  /* 0x0000004e1300720c */ /* 0x080fe20003f26270 */
[----:B------:R-:W-:Y:S01]  /*223b0*/  VIADD R19, R81, 0x40 ;  /* 0x0000004051137836 */ /* 0x000fe20000000000 */
[----:B-1----:R0:W-:Y:S01]  /*223c0*/  SYNCS.ARRIVE.TRANS64.RED.A1T0 RZ, [R0+URZ], RZ ;  /* 0x000000ff00ff79a7 */ /* 0x0021e2000810043f */
[----:B------:R1:W2:Y:S01]  /*223d0*/  SHFL.IDX PT, R76, R79, RZ, 0x181f ;  /* 0x00181fff4f4c7589 */ /* 0x0002a200000e0000 */
[----:B------:R-:W-:Y:S02]  /*223e0*/  BSSY B1, `(.L_x_3310) ;  /* 0x0000015000017945 */ /* 0x000fe40003800000 */
[----:B------:R-:W-:Y:S01]  /*223f0*/  ISETP.GE.AND P0, PT, R19, R78, PT ;  /* 0x0000004e1300720c */ /* 0x000fe20003f06270 */
[----:B0-----:R1:W0:Y:S01]  /*22400*/  SHFL.IDX PT, R0, R80, RZ, 0x181f ;  /* 0x00181fff50007589 */ /* 0x00122200000e0000 */
[----:B------:R-:W-:Y:S11]  /*22410*/  @P2 BRA `(.L_x_3311) ;  /* 0x0000000000442947 */ /* 0x000ff60003800000 */
[----:B------:R-:W-:Y:S02]  /*22420*/  ULDC UR4, c[0x0][0xbc8] ;  /* 0x0002f20000047ab9 */ /* 0x000fe40000000800 */
[----:B------:R-:W-:Y:S02]  /*22430*/  ISETP.GE.AND P5, PT, R22, UR4, PT ;  /* 0x0000000416007c0c */ /* 0x000fe4000bfa6270 */
[----:B------:R-:W-:Y:S02]  /*22440*/  ISETP.GE.AND P4, PT, R176, UR4, PT ;  /* 0x00000004b0007c0c */ /* 0x000fe4000bf86270 */
[----:B------:R-:W-:Y:S02]  /*22450*/  ISETP.GE.AND P3, PT, R23, UR4, PT ;  /* 0x0000000417007c0c */ /* 0x000fe4000bf66270 */
[----:B------:R-:W-:-:S07]  /*22460*/  ISETP.GE.AND P2, PT, R177, UR4, PT ;  /* 0x00000004b1007c0c */ /* 0x000fce000bf46270 */
[----:B--2---:R-:W-:-:S04]  /*22470*/  @!P5 LEA R2, P6, R22, R76, 0x1 ;  /* 0x0000004c1602d211 */ /* 0x004fc800078c08ff */
[----:B0-----:R-:W-:Y:S02]  /*22480*/  @!P5 LEA.HI.X R3, R22, R0, R183, 0x1, P6 ;  /* 0x000000001603d211 */ /* 0x001fe400030f0cb7 */
        /* <DEDUP_REMOVED lines=10> */
.L_x_3311:
[----:B------:R-:W-:Y:S05]  /*22530*/  BSYNC B1 ;  /* 0x0000000000017941 */ /* 0x000fea0003800000 */
.L_x_3310:
[----:B0-----:R0:W4:Y:S01]  /*22540*/  SHFL.IDX PT, R0, R80, 0x1, 0x181f ;  /* 0x00381f0050007f89 */ /* 0x00112200000e0000 */
[----:B------:R-:W-:Y:S03]  /*22550*/  BSSY B1, `(.L_x_3312) ;  /* 0x0000014000017945 */ /* 0x000fe60003800000 */
[----:B---3--:R0:W3:Y:S01]  /*22560*/  SHFL.IDX PT, R18, R79, 0x1, 0x181f ;  /* 0x00381f004f127f89 */ /* 0x0080e200000e0000 */
[----:B------:R-:W-:Y:S05]  /*22570*/  @P1 BRA `(.L_x_3313) ;  /* 0x0000000000441947 */ /* 0x000fea0003800000 */
[----:B------:R-:W-:Y:S02]  /*22580*/  ULDC UR4, c[0x0][0xbc8] ;  /* 0x0002f20000047ab9 */ /* 0x000fe40000000800 */
[----:B------:R-:W-:Y:S02]  /*22590*/  ISETP.GE.AND P4, PT, R22, UR4, PT ;  /* 0x0000000416007c0c */ /* 0x000fe4000bf86270 */
[----:B------:R-:W-:Y:S02]  /*225a0*/  ISETP.GE.AND P3, PT, R176, UR4, PT ;  /* 0x00000004b0007c0c */ /* 0x000fe4000bf66270 */
[----:B------:R-:W-:Y:S02]  /*225b0*/  ISETP.GE.AND P2, PT, R23, UR4, PT ;  /* 0x0000000417007c0c */ /* 0x000fe4000bf46270 */
[----:B------:R-:W-:-:S07]  /*225c0*/  ISETP.GE.AND P1, PT, R177, UR4, PT ;  /* 0x00000004b1007c0c */ /* 0x000fce000bf26270 */
[-C--:B---3--:R-:W-:Y:S02]  /*225d0*/  @!P4 LEA R2, P6, R22, R18.reuse, 0x1 ;  /* 0x000000121602c211 */ /* 0x088fe400078c08ff */
[----:B-----5:R-:W-:Y:S02]  /*225e0*/  @!P3 LEA R4, P5, R176, R18, 0x1 ;  /* 0x00000012b004b211 */ /* 0x020fe400078a08ff */
[----:B----4-:R-:W-:Y:S02]  /*225f0*/  @!P4 LEA.HI.X R3, R22, R0, R183, 0x1, P6 ;  /* 0x000000001603c211 */ /* 0x010fe400030f0cb7 */
        /* <DEDUP_REMOVED lines=9> */
.L_x_3313:
[----:B------:R-:W-:Y:S05]  /*22690*/  BSYNC B1 ;  /* 0x0000000000017941 */ /* 0x000fea0003800000 */
.L_x_3312:
[----:B----4-:R4:W0:Y:S01]  /*226a0*/  SHFL.IDX PT, R0, R80, 0x2, 0x181f ;  /* 0x00581f0050007f89 */ /* 0x01082200000e0000 */
[----:B------:R-:W-:Y:S03]  /*226b0*/  BSSY B1, `(.L_x_3314) ;  /* 0x0000014000017945 */ /* 0x000fe60003800000 */
[----:B---3-5:R4:W3:Y:S01]  /*226c0*/  SHFL.IDX PT, R8, R79, 0x2, 0x181f ;  /* 0x00581f004f087f89 */ /* 0x0288e200000e0000 */
[----:B------:R-:W-:Y:S05]  /*226d0*/  @P0 BRA `(.L_x_3315) ;  /* 0x0000000000440947 */ /* 0x000fea0003800000 */
[----:B------:R-:W-:Y:S02]  /*226e0*/  ULDC UR4, c[0x0][0xbc8] ;  /* 0x0002f20000047ab9 */ /* 0x000fe40000000800 */
[----:B------:R-:W-:Y:S02]  /*226f0*/  ISETP.GE.AND P3, PT, R22, UR4, PT ;  /* 0x0000000416007c0c */ /* 0x000fe4000bf66270 */
[----:B------:R-:W-:Y:S02]  /*22700*/  ISETP.GE.AND P2, PT, R176, UR4, PT ;  /* 0x00000004b0007c0c */ /* 0x000fe4000bf46270 */
[----:B------:R-:W-:Y:S02]  /*22710*/  ISETP.GE.AND P1, PT, R23, UR4, PT ;  /* 0x0000000417007c0c */ /* 0x000fe4000bf26270 */
[----:B------:R-:W-:-:S07]  /*22720*/  ISETP.GE.AND P0, PT, R177, UR4, PT ;  /* 0x00000004b1007c0c */ /* 0x000fce000bf06270 */
[-C--:B---3--:R-:W-:Y:S02]  /*22730*/  @!P3 LEA R2, P6, R22, R8.reuse, 0x1 ;  /* 0x000000081602b211 */ /* 0x088fe400078c08ff */
        /* <DEDUP_REMOVED lines=11> */
.L_x_3315:
[----:B------:R-:W-:Y:S05]  /*227f0*/  BSYNC B1 ;  /* 0x0000000000017941 */ /* 0x000fea0003800000 */
.L_x_3314:
[----:B0-----:R-:W-:Y:S01]  /*22800*/  VIADD R3, R81, 0x60 ;  /* 0x0000006051037836 */ /* 0x001fe20000000000 */
[----:B-1--4-:R-:W0:Y:S04]  /*22810*/  SHFL.IDX PT, R80, R80, 0x3, 0x181f ;  /* 0x00781f0050507f89 */ /* 0x012e2800000e0000 */
[----:B------:R-:W-:Y:S01]  /*22820*/  ISETP.GE.AND P0, PT, R3, R78, PT ;  /* 0x0000004e0300720c */ /* 0x000fe20003f06270 */
[----:B------:R-:W1:-:S12]  /*22830*/  SHFL.IDX PT, R79, R79, 0x3, 0x181f ;  /* 0x00781f004f4f7f89 */ /* 0x000e5800000e0000 */
[----:B------:R-:W-:Y:S05]  /*22840*/  @P0 BRA `(.L_x_3316) ;  /* 0x00000028001c0947 */ /* 0x000fea0003800000 */
[----:B------:R-:W-:Y:S02]  /*22850*/  ULDC UR4, c[0x0][0xbc8] ;  /* 0x0002f20000047ab9 */ /* 0x000fe40000000800 */
[----:B------:R-:W-:Y:S02]  /*22860*/  ISETP.GE.AND P3, PT, R22, UR4, PT ;  /* 0x0000000416007c0c */ /* 0x000fe4000bf66270 */
[----:B------:R-:W-:Y:S02]  /*22870*/  ISETP.GE.AND P4, PT, R176, UR4, PT ;  /* 0x00000004b0007c0c */ /* 0x000fe4000bf86270 */
[----:B------:R-:W-:-:S09]  /*22880*/  ISETP.GE.AND P5, PT, R23, UR4, PT ;  /* 0x0000000417007c0c */ /* 0x000fd2000bfa6270 */
[-C--:B-1----:R-:W-:Y:S02]  /*22890*/  @!P3 LEA R2, P0, R22, R79.reuse, 0x1 ;  /* 0x0000004f1602b211 */ /* 0x082fe400078008ff */
[-C--:B------:R-:W-:Y:S02]  /*228a0*/  @!P4 LEA R4, P1, R176, R79.reuse, 0x1 ;  /* 0x0000004fb004c211 */ /* 0x080fe400078208ff */
[C---:B------:R-:W-:Y:S02]  /*228b0*/  @!P5 LEA R6, P2, R23.reuse, R79, 0x1 ;  /* 0x0000004f1706d211 */ /* 0x040fe400078408ff */
        /* <DEDUP_REMOVED lines=12> */
.L_x_3309:
[----:B------:R0:W5:Y:S01]  /*22980*/  LDL R40, [R1+0x4bc] ;  /* 0x0004bc0001287983 */ /* 0x0001620000100800 */
[----:B------:R-:W-:Y:S01]  /*22990*/  ULDC.64 UR12, c[0x0][0xc08] ;  /* 0x00030200000c7ab9 */ /* 0x000fe20000000a00 */
[----:B------:R-:W1:Y:S02]  /*229a0*/  @P2 LDC R2, c[0x0][0xcec] ;  /* 0x00033b00ff022b82 */ /* 0x000e640000000800 */
[----:B------:R0:W5:Y:S04]  /*229b0*/  LDL R39, [R1+0x4b8] ;  /* 0x0004b80001277983 */ /* 0x0001680000100800 */
        /* <DEDUP_REMOVED lines=15> */
[----:B------:R0:W5:Y:S01]  /*22ab0*/  LDL R21, [R1+0x474] ;  /* 0x0004740001157983 */ /* 0x0001620000100800 */
[----:B------:R-:W-:Y:S01]  /*22ac0*/  UIMAD UR9, UR14, UR12, URZ ;  /* 0x0000000c0e0972a4 */ /* 0x000fe2000f8e023f */
[----:B------:R-:W2:Y:S01]  /*22ad0*/  @P2 LDC R3, c[0x0][0xcf0] ;  /* 0x00033c00ff032b82 */ /* 0x000ea20000000800 */
[----:B------:R-:W-:Y:S01]  /*22ae0*/  UIMAD.WIDE.U32 UR10, UR4, UR12, URZ ;  /* 0x0000000c040a72a5 */ /* 0x000fe2000f8e003f */
[----:B-1----:R-:W-:Y:S01]  /*22af0*/  @P2 IMAD.HI.U32 R2, R11, R2, RZ ;  /* 0x000000020b022227 */ /* 0x002fe200078e00ff */
[----:B------:R-:W-:Y:S01]  /*22b00*/  UIMAD UR9, UR4, UR13, UR9 ;  /* 0x0000000d040972a4 */ /* 0x000fe2000f8e0209 */
[----:B------:R-:W-:Y:S01]  /*22b10*/  ISETP.GE.AND P0, PT, R15, R78, PT ;  /* 0x0000004e0f00720c */ /* 0x000fe20003f06270 */
[----:B------:R-:W-:Y:S01]  /*22b20*/  USHF.R.S32.HI UR4, URZ, 0x1f, UR8 ;  /* 0x0000001f3f047899 */ /* 0x000fe20008011408 */
[----:B------:R-:W-:Y:S01]  /*22b30*/  IMAD.MOV.U32 R5, RZ, RZ, R11 ;  /* 0x000000ffff057224 */ /* 0x000fe200078e000b */
[----:B------:R-:W-:Y:S01]  /*22b40*/  UIADD3 UR11, UR11, UR9, URZ ;  /* 0x000000090b0b7290 */ /* 0x000fe2000fffe03f */
[----:B------:R-:W-:Y:S01]  /*22b50*/  BSSY B1, `(.L_x_3317) ;  /* 0x00000c7000017945 */ /* 0x000fe20003800000 */
[----:B------:R-:W-:-:S02]  /*22b60*/  ULDC.64 UR12, c[0x0][0xc38] ;  /* 0x00030e00000c7ab9 */ /* 0x000fc40000000a00 */
[----:B------:R-:W-:-:S04]  /*22b70*/  UIMAD.WIDE.U32 UR10, UR37, UR12, UR10 ;  /* 0x0000000c250a72a5 */ /* 0x000fc8000f8e000a */
[----:B------:R-:W-:-:S03]  /*22b80*/  UIMAD UR11, UR37, UR13, UR11 ;  /* 0x0000000d250b72a4 */ /* 0x000fc6000f8e020b */
[----:B------:R-:W-:Y:S02]  /*22b90*/  ULDC.64 UR12, c[0x0][0xc40] ;  /* 0x00031000000c7ab9 */ /* 0x000fe40000000a00 */
[----:B------:R-:W-:-:S04]  /*22ba0*/  UIMAD UR4, UR4, UR12, URZ ;  /* 0x0000000c040472a4 */ /* 0x000fc8000f8e023f */
[----:B------:R-:W-:Y:S01]  /*22bb0*/  UIMAD UR4, UR8, UR13, UR4 ;  /* 0x0000000d080472a4 */ /* 0x000fe2000f8e0204 */
[----:B--2---:R-:W-:Y:S01]  /*22bc0*/  @P2 SHF.R.U32.HI R5, RZ, R3, R2 ;  /* 0x00000003ff052219 */ /* 0x004fe20000011602 */
[----:B------:R-:W-:-:S03]  /*22bd0*/  UIMAD.WIDE.U32 UR8, UR8, UR12, UR10 ;  /* 0x0000000c080872a5 */ /* 0x000fc6000f8e000a */
[----:B------:R-:W-:Y:S01]  /*22be0*/  ULDC.64 UR10, c[0x0][0xc48] ;  /* 0x00031200000a7ab9 */ /* 0x000fe20000000a00 */
[----:B------:R-:W-:Y:S01]  /*22bf0*/  UIADD3 UR9, UR9, UR4, URZ ;  /* 0x0000000409097290 */ /* 0x000fe2000fffe03f */
[--C-:B------:R-:W-:Y:S01]  /*22c00*/  SHF.R.S32.HI R2, RZ, 0x1f, R5.reuse ;  /* 0x0000001fff027819 */ /* 0x100fe20000011405 */
[----:B------:R-:W-:Y:S02]  /*22c10*/  IMAD.MOV R7, RZ, RZ, -R5 ;  /* 0x000000ffff077224 */ /* 0x000fe400078e0a05 */
[----:B------:R-:W-:Y:S02]  /*22c20*/  UIMAD.WIDE.U32 UR8, UR43, UR10, UR8 ;  /* 0x0000000a2b0872a5 */ /* 0x000fe4000f8e0008 */
[----:B------:R-:W-:Y:S02]  /*22c30*/  IMAD R7, R20, R7, R11 ;  /* 0x0000000714077224 */ /* 0x000fe400078e020b */
[----:B------:R-:W-:Y:S02]  /*22c40*/  UIMAD UR43, UR43, UR11, UR9 ;  /* 0x0000000b2b2b72a4 */ /* 0x000fe4000f8e0209 */
[----:B------:R-:W-:Y:S01]  /*22c50*/  IMAD.U32 R3, RZ, RZ, UR9 ;  /* 0x00000009ff037e24 */ /* 0x000fe2000f8e00ff */
[----:B------:R-:W-:-:S02]  /*22c60*/  ULDC.64 UR10, c[0x0][0xc30] ;  /* 0x00030c00000a7ab9 */ /* 0x000fc40000000a00 */
[----:B------:R-:W-:Y:S02]  /*22c70*/  IMAD R4, R2, UR10, RZ ;  /* 0x0000000a02047c24 */ /* 0x000fe4000f8e02ff */
        /* <DEDUP_REMOVED lines=11> */
[----:B------:R-:W-:Y:S01]  /*22d30*/  VIADD R4, R0, 0x32420 ;  /* 0x0003242000047836 */ /* 0x000fe20000000000 */
[----:B------:R-:W-:Y:S01]  /*22d40*/  LEA R0, P1, R2, UR8, 0x2 ;  /* 0x0000000802007c11 */ /* 0x000fe2000f8210ff */
[----:B------:R-:W-:-:S03]  /*22d50*/  IMAD.IADD R3, R3, 0x1, R5 ;  /* 0x0000000103037824 */ /* 0x000fc600078e0205 */
[----:B------:R-:W-:Y:S01]  /*22d60*/  PRMT R4, RZ, 0x654, R4 ;  /* 0x00000654ff047816 */ /* 0x000fe20000000004 */
[----:B------:R0:W1:Y:S01]  /*22d70*/  SHFL.IDX PT, R8, R0, RZ, 0x1c1f ;  /* 0x001c1fff00087589 */ /* 0x00006200000e0000 */
[----:B------:R-:W-:Y:S02]  /*22d80*/  LEA.HI.X R18, R2, UR9, R3, 0x2, P1 ;  /* 0x0000000902127c11 */ /* 0x000fe400088f1403 */
[----:B------:R0:W-:Y:S03]  /*22d90*/  SYNCS.ARRIVE.TRANS64.RED.A1T0 RZ, [R4+URZ], RZ ;  /* 0x000000ff04ff79a7 */ /* 0x0001e6000810043f */
[----:B------:R0:W2:Y:S01]  /*22da0*/  SHFL.IDX PT, R9, R18, RZ, 0x1c1f ;  /* 0x001c1fff12097589 */ /* 0x0000a200000e0000 */
[----:B------:R-:W-:Y:S05]  /*22db0*/  @P0 BRA `(.L_x_3318) ;  /* 0x0000000800800947 */ /* 0x000fea0003800000 */
[----:B------:R-:W-:Y:S02]  /*22dc0*/  ULDC UR4, c[0x0][0xbc8] ;  /* 0x0002f20000047ab9 */ /* 0x000fe40000000800 */
[----:B------:R-:W-:-:S13]  /*22dd0*/  ISETP.GE.AND P0, PT, R179, UR4, PT ;  /* 0x00000004b3007c0c */ /* 0x000fda000bf06270 */
[----:B------:R-:W3:Y:S01]  /*22de0*/  @!P0 LDL.64 R14, [R1+0x270] ;  /* 0x00027000010e8983 */ /* 0x000ee20000100a00 */
[----:B------:R-:W-:Y:S01]  /*22df0*/  ISETP.GE.AND P1, PT, R212, UR4, PT ;  /* 0x00000004d4007c0c */ /* 0x000fe2000bf26270 */
[----:B-12---:R-:W-:-:S05]  /*22e00*/  @!P0 IMAD.WIDE R2, R179, 0x4, R8 ;  /* 0x00000004b3028825 */ /* 0x006fca00078e0208 */
[----:B---3--:R1:W-:Y:S07]  /*22e10*/  @!P0 ST.E.64 desc[UR40][R2.64], R14 ;  /* 0x0000000e02008985 */ /* 0x0083ee000c101b28 */
[----:B0-----:R-:W2:Y:S01]  /*22e20*/  @!P1 LDL.64 R4, [R1+0x280] ;  /* 0x0002800001049983 */ /* 0x001ea20000100a00 */
[----:B------:R-:W-:Y:S02]  /*22e30*/  ISETP.GE.AND P0, PT, R211, UR4, PT ;  /* 0x00000004d3007c0c */ /* 0x000fe4000bf06270 */
[----:B------:R-:W-:-:S04]  /*22e40*/  @!P1 LEA R10, P2, R212, R8, 0x2 ;  /* 0x00000008d40a9211 */ /* 0x000fc800078410ff */
[----:B-----5:R-:W-:-:S05]  /*22e50*/  @!P1 LEA.HI.X R11, R212, R9, R40, 0x2, P2 ;  /* 0x00000009d40b9211 */ /* 0x020fca00010f1428 */
[----:B--2---:R0:W-:Y:S04]  /*22e60*/  @!P1 ST.E.64 desc[UR40][R10.64], R4 ;  /* 0x000000040a009985 */ /* 0x0041e8000c101b28 */
[----:B------:R-:W2:Y:S01]  /*22e70*/  @!P0 LDL.64 R6, [R1+0x290] ;  /* 0x0002900001068983 */ /* 0x000ea20000100a00 */
[----:B------:R-:W-:Y:S02]  /*22e80*/  ISETP.GE.AND P1, PT, R210, UR4, PT ;  /* 0x00000004d2007c0c */ /* 0x000fe4000bf26270 */
[----:B------:R-:W-:-:S04]  /*22e90*/  @!P0 LEA R12, P2, R211, R8, 0x2 ;  /* 0x00000008d30c8211 */ /* 0x000fc800078410ff */
[----:B------:R-:W-:-:S05]  /*22ea0*/  @!P0 LEA.HI.X R13, R211, R9, R39, 0x2, P2 ;  /* 0x00000009d30d8211 */ /* 0x000fca00010f1427 */
[----:B--2---:R2:W-:Y:S04]  /*22eb0*/  @!P0 ST.E.64 desc[UR40][R12.64], R6 ;  /* 0x000000060c008985 */ /* 0x0045e8000c101b28 */
[----:B-1----:R-:W3:Y:S01]  /*22ec0*/  @!P1 LDL.64 R2, [R1+0x2a0] ;  /* 0x0002a00001029983 */ /* 0x002ee20000100a00 */
[----:B------:R-:W-:Y:S02]  /*22ed0*/  ISETP.GE.AND P0, PT, R209, UR4, PT ;  /* 0x00000004d1007c0c */ /* 0x000fe4000bf06270 */
[----:B------:R-:W-:-:S04]  /*22ee0*/  @!P1 LEA R14, P2, R210, R8, 0x2 ;  /* 0x00000008d20e9211 */ /* 0x000fc800078410ff */
[----:B------:R-:W-:-:S05]  /*22ef0*/  @!P1 LEA.HI.X R15, R210, R9, R38, 0x2, P2 ;  /* 0x00000009d20f9211 */ /* 0x000fca00010f1426 */
[----:B---3--:R1:W-:Y:S04]  /*22f00*/  @!P1 ST.E.64 desc[UR40][R14.64], R2 ;  /* 0x000000020e009985 */ /* 0x0083e8000c101b28 */
[----:B0-----:R-:W3:Y:S01]  /*22f10*/  @!P0 LDL.64 R4, [R1+0x2b0] ;  /* 0x0002b00001048983 */ /* 0x001ee20000100a00 */
[----:B------:R-:W-:Y:S02]  /*22f20*/  ISETP.GE.AND P1, PT, R208, UR4, PT ;  /* 0x00000004d0007c0c */ /* 0x000fe4000bf26270 */
[----:B------:R-:W-:-:S04]  /*22f30*/  @!P0 LEA R10, P2, R209, R8, 0x2 ;  /* 0x00000008d10a8211 */ /* 0x000fc800078410ff */
[----:B------:R-:W-:-:S05]  /*22f40*/  @!P0 LEA.HI.X R11, R209, R9, R37, 0x2, P2 ;  /* 0x00000009d10b8211 */ /* 0x000fca00010f1425 */
[----:B---3--:R0:W-:Y:S04]  /*22f50*/  @!P0 ST.E.64 desc[UR40][R10.64], R4 ;  /* 0x000000040a008985 */ /* 0x0081e8000c101b28 */
[----:B--2---:R-:W2:Y:S01]  /*22f60*/  @!P1 LDL.64 R6, [R1+0x2c0] ;  /* 0x0002c00001069983 */ /* 0x004ea20000100a00 */
        /* <DEDUP_REMOVED lines=124> */
[----:B-1----:R-:W2:Y:S01]  /*23730*/  @!P0 LDL.64 R2, [R1+0x450] ;  /* 0x0004500001028983 */ /* 0x002ea20000100a00 */
[----:B------:R-:W-:Y:S02]  /*23740*/  ISETP.GE.AND P1, PT, R213, UR4, PT ;  /* 0x00000004d5007c0c */ /* 0x000fe4000bf26270 */
[----:B------:R-:W-:-:S04]  /*23750*/  @!P0 LEA R14, P2, R214, R8, 0x2 ;  /* 0x00000008d60e8211 */ /* 0x000fc800078410ff */
[----:B------:R-:W-:-:S05]  /*23760*/  @!P0 LEA.HI.X R15, R214, R9, R219, 0x2, P2 ;  /* 0x00000009d60f8211 */ /* 0x000fca00010f14db */
[----:B--2---:R3:W-:Y:S04]  /*23770*/  @!P0 ST.E.64 desc[UR40][R14.64], R2 ;  /* 0x000000020e008985 */ /* 0x0047e8000c101b28 */
[----:B0-----:R-:W2:Y:S01]  /*23780*/  @!P1 LDL.64 R4, [R1+0x460] ;  /* 0x0004600001049983 */ /* 0x001ea20000100a00 */
[----:B------:R-:W-:-:S04]  /*23790*/  @!P1 LEA R8, P0, R213, R8, 0x2 ;  /* 0x00000008d5089211 */ /* 0x000fc800078010ff */
[----:B------:R-:W-:-:S05]  /*237a0*/  @!P1 LEA.HI.X R9, R213, R9, R218, 0x2, P0 ;  /* 0x00000009d5099211 */ /* 0x000fca00000f14da */
[----:B--2---:R3:W-:Y:S04]  /*237b0*/  @!P1 ST.E.64 desc[UR40][R8.64], R4 ;  /* 0x0000000408009985 */ /* 0x0047e8000c101b28 */
.L_x_3318:
[----:B------:R-:W-:Y:S05]  /*237c0*/  BSYNC B1 ;  /* 0x0000000000017941 */ /* 0x000fea0003800000 */
.L_x_3317:
[----:B------:R-:W-:Y:S01]  /*237d0*/  ISETP.GE.AND P0, PT, R19, R78, PT ;  /* 0x0000004e1300720c */ /* 0x000fe20003f06270 */
[----:B--23--:R4:W2:Y:S04]  /*237e0*/  SHFL.IDX PT, R9, R18, 0x1, 0x1c1f ;  /* 0x003c1f0012097f89 */ /* 0x00c8a800000e0000 */
[----:B-1----:R4:W1:Y:S08]  /*237f0*/  SHFL.IDX PT, R8, R0, 0x1, 0x1c1f ;  /* 0x003c1f0000087f89 */ /* 0x00287000000e0000 */
[----:B----4-:R-:W-:Y:S05]  /*23800*/  @P0 BRA `(.L_x_3316) ;  /* 0x00000018002c0947 */ /* 0x010fea0003800000 */
[----:B0-----:R-:W0:Y:S02]  /*23810*/  LDC R0, c[0x0][0xbc8] ;  /* 0x0002f200ff007b82 */ /* 0x001e240000000800 */
[----:B0-----:R-:W-:-:S13]  /*23820*/  ISETP.GE.AND P0, PT, R179, R0, PT ;  /* 0x00000000b300720c */ /* 0x001fda0003f06270 */
[----:B------:R-:W3:Y:S01]  /*23830*/  @!P0 LDL.64 R14, [R1+0x278] ;  /* 0x00027800010e8983 */ /* 0x000ee20000100a00 */
[-C--:B------:R-:W-:Y:S01]  /*23840*/  ISETP.GE.AND P1, PT, R212, R0.reuse, PT ;  /* 0x00000000d400720c */ /* 0x080fe20003f26270 */
[----:B-12---:R-:W-:Y:S01]  /*23850*/  @!P0 IMAD.WIDE R2, R179, 0x4, R8 ;  /* 0x00000004b3028825 */ /* 0x006fe200078e0208 */
[----:B------:R-:W-:-:S04]  /*23860*/  ISETP.GE.AND P2, PT, R211, R0, PT ;  /* 0x00000000d300720c */ /* 0x000fc80003f46270 */
[----:B---3--:R0:W-:Y:S07]  /*23870*/  @!P0 ST.E.64 desc[UR40][R2.64], R14 ;  /* 0x0000000e02008985 */ /* 0x0081ee000c101b28 */
[----:B------:R-:W2:Y:S01]  /*23880*/  @!P1 LDL.64 R4, [R1+0x288] ;  /* 0x0002880001049983 */ /* 0x000ea20000100a00 */
[----:B------:R-:W-:-:S04]  /*23890*/  @!P1 LEA R10, P0, R212, R8, 0x2 ;  /* 0x00000008d40a9211 */ /* 0x000fc800078010ff */
[----:B-----5:R-:W-:Y:S02]  /*238a0*/  @!P1 LEA.HI.X R11, R212, R9, R40, 0x2, P0 ;  /* 0x00000009d40b9211 */ /* 0x020fe400000f1428 */
[----:B------:R-:W-:-:S03]  /*238b0*/  @!P2 LEA R12, P0, R211, R8, 0x2 ;  /* 0x00000008d30ca211 */ /* 0x000fc600078010ff */
[----:B--2---:R1:W-:Y:S04]  /*238c0*/  @!P1 ST.E.64 desc[UR40][R10.64], R4 ;  /* 0x000000040a009985 */ /* 0x0043e8000c101b28 */
[----:B------:R-:W2:Y:S01]  /*238d0*/  @!P2 LDL.64 R6, [R1+0x298] ;  /* 0x000298000106a983 */ /* 0x000ea20000100a00 */
[----:B------:R-:W-:Y:S02]  /*238e0*/  ISETP.GE.AND P1, PT, R210, R0, PT ;  /* 0x00000000d200720c */ /* 0x000fe40003f26270 */
[----:B------:R-:W-:-:S05]  /*238f0*/  @!P2 LEA.HI.X R13, R211, R9, R39, 0x2, P0 ;  /* 0x00000009d30da211 */ /* 0x000fca00000f1427 */
[----:B--2---:R2:W-:Y:S06]  /*23900*/  @!P2 ST.E.64 desc[UR40][R12.64], R6 ;  /* 0x000000060c00a985 */ /* 0x0045ec000c101b28 */
[----:B0-----:R-:W3:Y:S01]  /*23910*/  @!P1 LDL.64 R2, [R1+0x2a8] ;  /* 0x0002a80001029983 */ /* 0x001ee20000100a00 */
[----:B------:R-:W-:Y:S02]  /*23920*/  ISETP.GE.AND P2, PT, R209, R0, PT ;  /* 0x00000000d100720c */ /* 0x000fe40003f46270 */
[----:B------:R-:W-:-:S04]  /*23930*/  @!P1 LEA R14, P0, R210, R8, 0x2 ;  /* 0x00000008d20e9211 */ /* 0x000fc800078010ff */
[----:B------:R-:W-:-:S05]  /*23940*/  @!P1 LEA.HI.X R15, R210, R9, R38, 0x2, P0 ;  /* 0x00000009d20f9211 */ /* 0x000fca00000f1426 */
[----:B---3--:R0:W-:Y:S04]  /*23950*/  @!P1 ST.E.64 desc[UR40][R14.64], R2 ;  /* 0x000000020e009985 */ /* 0x0081e8000c101b28 */
[----:B-1----:R-:W3:Y:S01]  /*23960*/  @!P2 LDL.64 R4, [R1+0x2b8] ;  /* 0x0002b8000104a983 */ /* 0x002ee20000100a00 */
[----:B------:R-:W-:Y:S02]  /*23970*/  ISETP.GE.AND P1, PT, R208, R0, PT ;  /* 0x00000000d000720c */ /* 0x000fe40003f26270 */
[----:B------:R-:W-:-:S04]  /*23980*/  @!P2 LEA R10, P0, R209, R8, 0x2 ;  /* 0x00000008d10aa211 */ /* 0x000fc800078010ff */
[----:B------:R-:W-:-:S05]  /*23990*/  @!P2 LEA.HI.X R11, R209, R9, R37, 0x2, P0 ;  /* 0x00000009d10ba211 */ /* 0x000fca00000f1425 */
[----:B---3--:R1:W-:Y:S04]  /*239a0*/  @!P2 ST.E.64 desc[UR40][R10.64], R4 ;  /* 0x000000040a00a985 */ /* 0x0083e8000c101b28 */
[----:B--2---:R-:W2:Y:S01]  /*239b0*/  @!P1 LDL.64 R6, [R1+0x2c8] ;  /* 0x0002c80001069983 */ /* 0x004ea20000100a00 */
[----:B------:R-:W-:Y:S02]  /*239c0*/  ISETP.GE.AND P2, PT, R207, R0, PT ;  /* 0x00000000cf00720c */ /* 0x000fe40003f46270 */
[----:B------:R-:W-:-:S04]  /*239d0*/  @!P1 LEA R12, P0, R208, R8, 0x2 ;  /* 0x00000008d00c9211 */ /* 0x000fc800078010ff */
[----:B------:R-:W-:-:S05]  /*239e0*/  @!P1 LEA.HI.X R13, R208, R9, R36, 0x2, P0 ;  /* 0x00000009d00d9211 */ /* 0x000fca00000f1424 */
[----:B--2---:R2:W-:Y:S04]  /*239f0*/  @!P1 ST.E.64 desc[UR40][R12.64], R6 ;  /* 0x000000060c009985 */ /* 0x0045e8000c101b28 */
        /* <DEDUP_REMOVED lines=113> */
[----:B------:R-:W-:-:S07]  /*24110*/  @!P2 LEA.HI.X R11, R185, R9, R221, 0x2, P0 ;  /* 0x00000009b90ba211 */ /* 0x000fce00000f14dd */
[C---:B--2---:R-:W-:Y:S01]  /*24120*/  @!P1 LEA R12, P0, R184.reuse, R8, 0x2 ;  /* 0x00000008b80c9211 */ /* 0x044fe200078010ff */
[----:B---3--:R0:W-:Y:S04]  /*24130*/  @!P2 ST.E.64 desc[UR40][R10.64], R4 ;  /* 0x000000040a00a985 */ /* 0x0081e8000c101b28 */
[----:B------:R-:W2:Y:S01]  /*24140*/  @!P1 LDL.64 R6, [R1+0x448] ;  /* 0x0004480001069983 */ /* 0x000ea20000100a00 */
[----:B------:R-:W-:Y:S01]  /*24150*/  @!P1 LEA.HI.X R13, R184, R9, R220, 0x2, P0 ;  /* 0x00000009b80d9211 */ /* 0x000fe200000f14dc */
[----:B------:R-:W-:Y:S01]  /*24160*/  BSSY B1, `(.L_x_3319) ;  /* 0x0000009000017945 */ /* 0x000fe20003800000 */
[----:B------:R-:W-:-:S03]  /*24170*/  ISETP.GE.AND P0, PT, R214, R0, PT ;  /* 0x00000000d600720c */ /* 0x000fc60003f06270 */
[----:B--2---:R0:W-:Y:S01]  /*24180*/  @!P1 ST.E.64 desc[UR40][R12.64], R6 ;  /* 0x000000060c009985 */ /* 0x0041e2000c101b28 */
[----:B------:R-:W-:-:S09]  /*24190*/  ISETP.GE.AND P1, PT, R213, R0, PT ;  /* 0x00000000d500720c */ /* 0x000fd20003f26270 */
[----:B------:R-:W-:Y:S05]  /*241a0*/  @P0 BRA `(.L_x_3320) ;  /* 0x0000000000100947 */ /* 0x000fea0003800000 */
[----:B0-----:R-:W2:Y:S01]  /*241b0*/  LDL.64 R4, [R1+0x458] ;  /* 0x0004580001047983 */ /* 0x001ea20000100a00 */
[----:B------:R-:W-:-:S04]  /*241c0*/  LEA R2, P0, R214, R8, 0x2 ;  /* 0x00000008d6027211 */ /* 0x000fc800078010ff */
[----:B------:R-:W-:-:S05]  /*241d0*/  LEA.HI.X R3, R214, R9, R219, 0x2, P0 ;  /* 0x00000009d6037211 */ /* 0x000fca00000f14db */
[----:B--2---:R1:W-:Y:S04]  /*241e0*/  ST.E.64 desc[UR40][R2.64], R4 ;  /* 0x0000000402007985 */ /* 0x0043e8000c101b28 */
.L_x_3320:
[----:B------:R-:W-:Y:S05]  /*241f0*/  BSYNC B1 ;  /* 0x0000000000017941 */ /* 0x000fea0003800000 */
.L_x_3319:
[----:B------:R-:W-:Y:S05]  /*24200*/  @P1 BRA `(.L_x_3316) ;  /* 0x0000000c00ac1947 */ /* 0x000fea0003800000 */
[----:B01----:R-:W2:Y:S01]  /*24210*/  LDL.64 R4, [R1+0x468] ;  /* 0x0004680001047983 */ /* 0x003ea20000100a00 */
[----:B------:R-:W-:-:S04]  /*24220*/  LEA R2, P0, R213, R8, 0x2 ;  /* 0x00000008d5027211 */ /* 0x000fc800078010ff */
[----:B------:R-:W-:-:S05]  /*24230*/  LEA.HI.X R3, R213, R9, R218, 0x2, P0 ;  /* 0x00000009d5037211 */ /* 0x000fca00000f14da */
[----:B--2---:R4:W-:Y:S01]  /*24240*/  ST.E.64 desc[UR40][R2.64], R4 ;  /* 0x0000000402007985 */ /* 0x0049e2000c101b28 */
[----:B------:R-:W-:Y:S05]  /*24250*/  BRA `(.L_x_3316) ;  /* 0x0000000c00987947 */ /* 0x000fea0003800000 */
.L_x_3307:
        /* <DEDUP_REMOVED lines=9> */
[----:B------:R-:W-:Y:S01]  /*242f0*/  UISETP.NE.U32.AND UP1, UPT, UR8, URZ, UPT ;  /* 0x0000003f0800728c */ /* 0x000fe2000bf25070 */
[----:B------:R-:W-:Y:S02]  /*24300*/  ULDC UR4, c[0x0][0xb88] ;  /* 0x0002e20000047ab9 */ /* 0x000fe40000000800 */
[----:B------:R-:W2:Y:S01]  /*24310*/  @P1 LDG.E R6, desc[UR40][R2.64] ;  /* 0x0000002802061981 */ /* 0x000ea2000c1e1900 */
[----:B------:R-:W-:Y:S01]  /*24320*/  UISETP.NE.AND.EX UP1, UPT, UR9, URZ, UPT, UP1 ;  /* 0x0000003f0900728c */ /* 0x000fe2000bf25310 */
[----:B------:R-:W-:-:S05]  /*24330*/  IMAD.U32 R0, RZ, RZ, UR4 ;  /* 0x00000004ff007e24 */ /* 0x000fca000f8e00ff */
[----:B------:R-:W-:-:S05]  /*24340*/  PLOP3.LUT P2, PT, PT, PT, UP1, 0x80, 0x0 ;  /* 0x000000000000781c */ /* 0x000fca0003f4f018 */
[----:B------:R-:W-:Y:S02]  /*24350*/  @UP1 ULDC.64 UR8, c[0x0][0xd08] ;  /* 0x0003420000081ab9 */ /* 0x000fe40000000a00 */
[----:B------:R-:W-:-:S06]  /*24360*/  @UP1 UIMAD.WIDE UR8, UR38, 0x4, UR8 ;  /* 0x00000004260818a5 */ /* 0x000fcc000f8e0208 */
[----:B------:R-:W-:Y:S02]  /*24370*/  IMAD.U32 R4, RZ, RZ, UR8 ;  /* 0x00000008ff047e24 */ /* 0x000fe4000f8e00ff */
[----:B------:R-:W-:-:S05]  /*24380*/  IMAD.U32 R5, RZ, RZ, UR9 ;  /* 0x00000009ff057e24 */ /* 0x000fca000f8e00ff */
[----:B------:R0:W5:Y:S01]  /*24390*/  @P2 LDG.E R0, desc[UR40][R4.64] ;  /* 0x0000002804002981 */ /* 0x000162000c1e1900 */
[----:B------:R-:W-:Y:S01]  /*243a0*/  UISETP.NE.AND UP1, UPT, UR44, URZ, UPT ;  /* 0x0000003f2c00728c */ /* 0x000fe2000bf25270 */
[----:B------:R-:W-:Y:S01]  /*243b0*/  ISETP.GT.AND P0, PT, R216, 0x7f, PT ;  /* 0x0000007fd800780c */ /* 0x000fe20003f04270 */
[----:B------:R-:W-:-:S09]  /*243c0*/  UMOV UR4, URZ ;  /* 0x0000003f00047c82 */ /* 0x000fd20008000000 */
[----:B------:R-:W-:Y:S01]  /*243d0*/  @!UP1 ULDC UR44, c[0x0][0xbd4] ;  /* 0x0002f500002c9ab9 */ /* 0x000fe20000000800 */
[----:B--2---:R-:W-:Y:S01]  /*243e0*/  @P1 R2UR UR4, R6 ;  /* 0x00000000060412ca */ /* 0x004fe200000e0000 */
[----:B0-----:R-:W-:-:S14]  /*243f0*/  @P2 BRA `(.L_x_3321) ;  /* 0x0000000000102947 */ /* 0x001fdc0003800000 */
[----:B------:R-:W-:Y:S05]  /*24400*/  @!P1 BRA `(.L_x_3321) ;  /* 0x00000000000c9947 */ /* 0x000fea0003800000 */
[----:B------:R-:W2:Y:S04]  /*24410*/  LDG.E R5, desc[UR40][R2.64] ;  /* 0x0000002802057981 */ /* 0x000ea8000c1e1900 */
[----:B-----5:R-:W2:Y:S02]  /*24420*/  LDG.E R0, desc[UR40][R2.64+0x4] ;  /* 0x0000042802007981 */ /* 0x020ea4000c1e1900 */
[----:B--2---:R-:W-:-:S07]  /*24430*/  IMAD.IADD R0, R0, 0x1, -R5 ;  /* 0x0000000100007824 */ /* 0x004fce00078e0a05 */
.L_x_3321:
[----:B------:R-:W-:Y:S01]  /*24440*/  USHF.R.S32.HI UR21, URZ, 0x1f, UR38 ;  /* 0x0000001f3f157899 */ /* 0x000fe20008011426 */
[----:B------:R-:W-:Y:S01]  /*24450*/  BSSY B1, `(.L_x_3322) ;  /* 0x000003a000017945 */ /* 0x000fe20003800000 */
[----:B------:R-:W-:Y:S02]  /*24460*/  USHF.R.S32.HI UR20, URZ, 0x1f, UR4 ;  /* 0x0000001f3f147899 */ /* 0x000fe40008011404 */
[----:B------:R-:W-:Y:S02]  /*24470*/  USEL UR8, UR38, URZ, !UP0 ;  /* 0x0000003f26087287 */ /* 0x000fe4000c000000 */
[----:B------:R-:W-:Y:S01]  /*24480*/  USEL UR21, UR21, URZ, !UP0 ;  /* 0x0000003f15157287 */ /* 0x000fe2000c000000 */
[----:B------:R-:W-:Y:S11]  /*24490*/  @P0 BRA `(.L_x_3323) ;  /* 0x0000000000d40947 */ /* 0x000ff60003800000 */
[----:B------:R-:W0:Y:S01]  /*244a0*/  S2R R3, SR_TID.X ;  /* 0x0000000000037919 */ /* 0x000e220000002100 */
[----:B------:R-:W1:Y:S01]  /*244b0*/  LDC R9, c[0x0][0xce8] ;  /* 0x00033a00ff097b82 */ /* 0x000e620000000800 */
[----:B------:R-:W-:Y:S02]  /*244c0*/  IMAD.U32 R4, RZ, RZ, UR39 ;  /* 0x00000027ff047e24 */ /* 0x000fe4000f8e00ff */
[----:B-1---5:R-:W-:-:S03]  /*244d0*/  IMAD R2, R0, R9, RZ ;  /* 0x0000000900027224 */ /* 0x022fc600078e02ff */
[----:B0-----:R-:W-:-:S04]  /*244e0*/  IADD3 R4, R4, -0x80, R3 ;  /* 0xffffff8004047810 */ /* 0x001fc80007ffe003 */
[----:B------:R-:W-:-:S13]  /*244f0*/  ISETP.GE.AND P0, PT, R4, R2, PT ;  /* 0x000000020400720c */ /* 0x000fda0003f06270 */
[----:B------:R-:W-:Y:S05]  /*24500*/  @P0 BRA `(.L_x_3323) ;  /* 0x0000000000b80947 */ /* 0x000fea0003800000 */
[----:B------:R-:W-:Y:S01]  /*24510*/  ISETP.NE.AND P0, PT, R9, 0x1, PT ;  /* 0x000000010900780c */ /* 0x000fe20003f05270 */
[----:B------:R-:W-:Y:S01]  /*24520*/  UISETP.GT.AND UP0, UPT, UR44, 0x1, UPT ;  /* 0x000000012c00788c */ /* 0x000fe2000bf04270 */
[----:B------:R-:W-:Y:S01]  /*24530*/  IMAD.MOV.U32 R5, RZ, RZ, R4 ;  /* 0x000000ffff057224 */ /* 0x000fe200078e0004 */
[----:B------:R-:W-:Y:S02]  /*24540*/  UMOV UR18, 0xab8 ;  /* 0x00000ab800127882 */ /* 0x000fe40000000000 */
[----:B------:R-:W-:Y:S02]  /*24550*/  USEL UR18, UR18, 0xa78, UP0 ;  /* 0x00000a7812127887 */ /* 0x000fe40008000000 */
[----:B------:R-:W-:-:S06]  /*24560*/  USEL UR9, UR43, URZ, UP0 ;  /* 0x0000003f2b097287 */ /* 0x000fcc0008000000 */
[----:B------:R-:W0:Y:S04]  /*24570*/  @P0 LDC R3, c[0x0][0xcec] ;  /* 0x00033b00ff030b82 */ /* 0x000e280000000800 */
[----:B------:R-:W-:Y:S01]  /*24580*/  ULDC.64 UR12, c[0x0][UR18+0x220] ;  /* 0x00008800120c7abb */ /* 0x000fe20008000a00 */
[----:B------:R-:W-:Y:S01]  /*24590*/  ULDC.64 UR10, c[0x0][UR18+0x218] ;  /* 0x00008600120a7abb */ /* 0x000fe20008000a00 */
[----:B------:R-:W-:Y:S01]  /*245a0*/  ULDC.64 UR14, c[0x0][UR18+0x228] ;  /* 0x00008a00120e7abb */ /* 0x000fe20008000a00 */
[----:B------:R-:W-:Y:S01]  /*245b0*/  UIMAD UR13, UR13, UR8, URZ ;  /* 0x000000080d0d72a4 */ /* 0x000fe2000f8e023f */
[----:B------:R-:W1:Y:S01]  /*245c0*/  @P0 LDC R7, c[0x0][0xcf0] ;  /* 0x00033c00ff070b82 */ /* 0x000e620000000800 */
[----:B------:R-:W-:Y:S02]  /*245d0*/  UIMAD.WIDE.U32 UR16, UR10, UR37, URZ ;  /* 0x000000250a1072a5 */ /* 0x000fe4000f8e003f */
        /* <DEDUP_REMOVED lines=10> */
[----:B------:R-:W-:Y:S02]  /*24680*/  IMAD.U32 R3, RZ, RZ, UR23 ;  /* 0x00000017ff037e24 */ /* 0x000fe4000f8e00ff */
[----:B------:R-:W-:Y:S01]  /*24690*/  IMAD.U32 R6, RZ, RZ, UR10 ;  /* 0x0000000aff067e24 */ /* 0x000fe2000f8e00ff */
[----:B------:R-:W-:Y:S01]  /*246a0*/  UIADD3.X UR9, UR9, UR19, UR20, UP1, UP2 ;  /* 0x0000001309097290 */ /* 0x000fe20008fe4414 */
[----:B-1----:R-:W-:Y:S01]  /*246b0*/  @P0 SHF.R.U32.HI R5, RZ, R7, R2 ;  /* 0x00000007ff050219 */ /* 0x002fe20000011602 */
[----:B------:R-:W-:Y:S01]  /*246c0*/  IMAD.U32 R2, RZ, RZ, UR22 ;  /* 0x00000016ff027e24 */ /* 0x000fe2000f8e00ff */
[----:B------:R-:W-:Y:S01]  /*246d0*/  ULDC.64 UR10, c[0x0][UR18+0x210] ;  /* 0x00008400120a7abb */ /* 0x000fe20008000a00 */
[----:B------:R-:W-:Y:S01]  /*246e0*/  ULDC.64 UR12, c[0x0][0xca8] ;  /* 0x00032a00000c7ab9 */ /* 0x000fe20000000a00 */
[----:B------:R-:W-:Y:S01]  /*246f0*/  @!UP0 ULDC UR12, c[0x0][0xc50] ;  /* 0x00031400000c8ab9 */ /* 0x000fe20000000800 */
[--C-:B------:R-:W-:Y:S01]  /*24700*/  IMAD.MOV R7, RZ, RZ, -R5.reuse ;  /* 0x000000ffff077224 */ /* 0x100fe200078e0a05 */
[----:B------:R-:W-:Y:S01]  /*24710*/  IADD3 R2, P0, P1, R5, UR16, R2 ;  /* 0x0000001005027c10 */ /* 0x000fe2000f91e002 */
[----:B------:R-:W-:Y:S01]  /*24720*/  @!UP0 ULDC UR13, c[0x0][0xc54] ;  /* 0x00031500000d8ab9 */ /* 0x000fe20000000800 */
[----:B------:R-:W-:Y:S01]  /*24730*/  SHF.R.S32.HI R5, RZ, 0x1f, R5 ;  /* 0x0000001fff057819 */ /* 0x000fe20000011405 */
[----:B------:R-:W-:-:S03]  /*24740*/  IMAD R7, R9, R7, R4 ;  /* 0x0000000709077224 */ /* 0x000fc600078e0204 */
[----:B------:R-:W-:Y:S01]  /*24750*/  IADD3.X R3, R5, UR9, R6, P0, P1 ;  /* 0x0000000905037c10 */ /* 0x000fe200087e2406 */
[C---:B------:R-:W-:Y:S01]  /*24760*/  IMAD R9, R7.reuse, UR11, RZ ;  /* 0x0000000b07097c24 */ /* 0x040fe2000f8e02ff */
[----:B------:R-:W-:Y:S01]  /*24770*/  SHF.R.S32.HI R4, RZ, 0x1f, R7 ;  /* 0x0000001fff047819 */ /* 0x000fe20000011407 */
[----:B------:R-:W-:-:S04]  /*24780*/  IMAD.WIDE.U32 R2, R7, UR10, R2 ;  /* 0x0000000a07027c25 */ /* 0x000fc8000f8e0002 */
[----:B------:R-:W-:Y:S01]  /*24790*/  IMAD R9, R4, UR10, R9 ;  /* 0x0000000a04097c24 */ /* 0x000fe2000f8e0209 */
[----:B------:R-:W-:-:S03]  /*247a0*/  LEA R4, P0, R2, UR12, 0x2 ;  /* 0x0000000c02047c11 */ /* 0x000fc6000f8010ff */
[----:B------:R-:W-:-:S05]  /*247b0*/  IMAD.IADD R3, R3, 0x1, R9 ;  /* 0x0000000103037824 */ /* 0x000fca00078e0209 */
[----:B------:R-:W-:Y:S01]  /*247c0*/  LEA.HI.X R5, R2, UR13, R3, 0x2, P0 ;  /* 0x0000000d02057c11 */ /* 0x000fe200080f1403 */
[----:B------:R-:W-:-:S05]  /*247d0*/  IMAD.MOV.U32 R3, RZ, RZ, -0x800000 ;  /* 0xff800000ff037424 */ /* 0x000fca00078e00ff */
[----:B------:R0:W-:Y:S02]  /*247e0*/  STG.E desc[UR40][R4.64], R3 ;  /* 0x0000000304007986 */ /* 0x0001e4000c101928 */
.L_x_3323:
[----:B------:R-:W-:Y:S05]  /*247f0*/  BSYNC B1 ;  /* 0x0000000000017941 */ /* 0x000fea0003800000 */
.L_x_3322:
[----:B------:R-:W-:-:S06]  /*24800*/  UISETP.GT.AND UP0, UPT, UR44, 0x1, UPT ;  /* 0x000000012c00788c */ /* 0x000fcc000bf04270 */
[----:B------:R-:W-:-:S13]  /*24810*/  PLOP3.LUT P0, PT, PT, PT, UP0, 0x80, 0x0 ;  /* 0x000000000000781c */ /* 0x000fda0003f0f008 */
[----:B------:R-:W-:Y:S05]  /*24820*/  @P0 BRA `(.L_x_3316) ;  /* 0x0000000800240947 */ /* 0x000fea0003800000 */
[----:B------:R-:W1:Y:S01]  /*24830*/  LDC R11, c[0x0][0xce8] ;  /* 0x00033a00ff0b7b82 */ /* 0x000e620000000800 */
[----:B------:R-:W-:Y:S01]  /*24840*/  ULDC.64 UR12, c[0x0][0xba0] ;  /* 0x0002e800000c7ab9 */ /* 0x000fe20000000a00 */
[----:B------:R-:W-:Y:S01]  /*24850*/  IMAD R2, R217, 0x20, R215 ;  /* 0x00000020d9027824 */ /* 0x000fe200078e02d7 */
[----:B------:R-:W-:Y:S01]  /*24860*/  UIMAD UR9, UR20, UR12, URZ ;  /* 0x0000000c140972a4 */ /* 0x000fe2000f8e023f */
[----:B------:R-:W-:Y:S01]  /*24870*/  BSSY B1, `(.L_x_3324) ;  /* 0x0000042000017945 */ /* 0x000fe20003800000 */
[----:B------:R-:W-:Y:S01]  /*24880*/  UIMAD.WIDE.U32 UR10, UR4, UR12, URZ ;  /* 0x0000000c040a72a5 */ /* 0x000fe2000f8e003f */
[----:B------:R-:W-:Y:S01]  /*24890*/  VIADD R6, R2, UR39 ;  /* 0x0000002702067c36 */ /* 0x000fe20008000000 */
[----:B------:R-:W-:-:S03]  /*248a0*/  UIMAD UR9, UR4, UR13, UR9 ;  /* 0x0000000d040972a4 */ /* 0x000fc6000f8e0209 */
[----:B------:R-:W-:Y:S01]  /*248b0*/  ULDC.64 UR12, c[0x0][0xbe8] ;  /* 0x0002fa00000c7ab9 */ /* 0x000fe20000000a00 */
[----:B------:R-:W-:Y:S01]  /*248c0*/  UIADD3 UR11, UR11, UR9, URZ ;  /* 0x000000090b0b7290 */ /* 0x000fe2000fffe03f */
[----:B0-----:R-:W-:-:S03]  /*248d0*/  IMAD.MOV.U32 R5, RZ, RZ, R6 ;  /* 0x000000ffff057224 */ /* 0x001fc600078e0006 */
[----:B------:R-:W-:-:S04]  /*248e0*/  UIMAD.WIDE.U32 UR10, UR37, UR12, UR10 ;  /* 0x0000000c250a72a5 */ /* 0x000fc8000f8e000a */
[----:B------:R-:W-:-:S03]  /*248f0*/  UIMAD UR11, UR37, UR13, UR11 ;  /* 0x0000000d250b72a4 */ /* 0x000fc6000f8e020b */
[----:B------:R-:W-:Y:S01]  /*24900*/  ULDC.64 UR12, c[0x0][0xbf0] ;  /* 0x0002fc00000c7ab9 */ /* 0x000fe20000000a00 */
[----:B-1----:R-:W-:Y:S01]  /*24910*/  ISETP.NE.AND P0, PT, R11, 0x1, PT ;  /* 0x000000010b00780c */ /* 0x002fe20003f05270 */
[----:B------:R-:W-:-:S04]  /*24920*/  UIMAD UR4, UR21, UR12, URZ ;  /* 0x0000000c150472a4 */ /* 0x000fc8000f8e023f */
[----:B------:R-:W-:Y:S02]  /*24930*/  UIMAD UR4, UR8, UR13, UR4 ;  /* 0x0000000d080472a4 */ /* 0x000fe4000f8e0204 */
[----:B------:R-:W-:-:S03]  /*24940*/  UIMAD.WIDE.U32 UR8, UR8, UR12, UR10 ;  /* 0x0000000c080872a5 */ /* 0x000fc6000f8e000a */
[----:B------:R-:W-:Y:S01]  /*24950*/  ULDC.64 UR10, c[0x0][0xbe0] ;  /* 0x0002f800000a7ab9 */ /* 0x000fe20000000a00 */
[----:B------:R-:W-:Y:S02]  /*24960*/  UIADD3 UR4, UR9, UR4, URZ ;  /* 0x0000000409047290 */ /* 0x000fe4000fffe03f */
[----:B------:R-:W0:Y:S08]  /*24970*/  @P0 LDC R3, c[0x0][0xcec] ;  /* 0x00033b00ff030b82 */ /* 0x000e300000000800 */
[----:B------:R-:W1:Y:S01]  /*24980*/  @P0 LDC R7, c[0x0][0xcf0] ;  /* 0x00033c00ff070b82 */ /* 0x000e620000000800 */
[----:B0-----:R-:W-:-:S04]  /*24990*/  @P0 IMAD.HI.U32 R2, R6, R3, RZ ;  /* 0x0000000306020227 */ /* 0x001fc800078e00ff */
[----:B------:R-:W-:Y:S02]  /*249a0*/  IMAD.U32 R3, RZ, RZ, UR9 ;  /* 0x00000009ff037e24 */ /* 0x000fe4000f8e00ff */
[----:B------:R-:W-:Y:S01]  /*249b0*/  IMAD.U32 R3, RZ, RZ, UR4 ;  /* 0x00000004ff037e24 */ /* 0x000fe2000f8e00ff */
[----:B-1----:R-:W-:-:S04]  /*249c0*/  @P0 SHF.R.U32.HI R5, RZ, R7, R2 ;  /* 0x00000007ff050219 */ /* 0x002fc80000011602 */
[--C-:B------:R-:W-:Y:S01]  /*249d0*/  SHF.R.S32.HI R2, RZ, 0x1f, R5.reuse ;  /* 0x0000001fff027819 */ /* 0x100fe20000011405 */
[----:B------:R-:W-:-:S04]  /*249e0*/  IMAD.MOV R7, RZ, RZ, -R5 ;  /* 0x000000ffff077224 */ /* 0x000fc800078e0a05 */
[----:B------:R-:W-:Y:S02]  /*249f0*/  IMAD R4, R2, UR10, RZ ;  /* 0x0000000a02047c24 */ /* 0x000fe4000f8e02ff */
[----:B------:R-:W-:Y:S02]  /*24a00*/  IMAD R7, R11, R7, R6 ;  /* 0x000000070b077224 */ /* 0x000fe400078e0206 */
[----:B------:R-:W-:Y:S01]  /*24a10*/  IMAD.U32 R2, RZ, RZ, UR8 ;  /* 0x00000008ff027e24 */ /* 0x000fe2000f8e00ff */
[----:B------:R-:W-:Y:S01]  /*24a20*/  ULDC.64 UR8, c[0x0][0xbd8] ;  /* 0x0002f60000087ab9 */ /* 0x000fe20000000a00 */
[C---:B------:R-:W-:Y:S01]  /*24a30*/  IMAD R9, R5.reuse, UR11, R4 ;  /* 0x0000000b05097c24 */ /* 0x040fe2000f8e0204 */
[----:B------:R-:W-:Y:S01]  /*24a40*/  SHF.R.S32.HI R4, RZ, 0x1f, R7 ;  /* 0x0000001fff047819 */ /* 0x000fe20000011407 */
[----:B------:R-:W-:-:S04]  /*24a50*/  IMAD.WIDE.U32 R2, R5, UR10, R2 ;  /* 0x0000000a05027c25 */ /* 0x000fc8000f8e0002 */
[----:B------:R-:W-:Y:S02]  /*24a60*/  IMAD.IADD R3, R3, 0x1, R9 ;  /* 0x0000000103037824 */ /* 0x000fe400078e0209 */
[----:B------:R-:W-:Y:S02]  /*24a70*/  IMAD R4, R4, UR8, RZ ;  /* 0x0000000804047c24 */ /* 0x000fe4000f8e02ff */
[----:B------:R-:W-:Y:S02]  /*24a80*/  VIADD R6, R215, UR39 ;  /* 0x00000027d7067c36 */ /* 0x000fe40008000000 */
[----:B-----5:R-:W-:Y:S02]  /*24a90*/  IMAD R11, R0, R11, RZ ;  /* 0x0000000b000b7224 */ /* 0x020fe400078e02ff */
[C---:B------:R-:W-:Y:S02]  /*24aa0*/  IMAD R5, R7.reuse, UR9, R4 ;  /* 0x0000000907057c24 */ /* 0x040fe4000f8e0204 */
[----:B------:R-:W-:Y:S01]  /*24ab0*/  IMAD.WIDE.U32 R2, R7, UR8, R2 ;  /* 0x0000000807027c25 */ /* 0x000fe2000f8e0002 */
[----:B------:R-:W-:Y:S01]  /*24ac0*/  ISETP.GE.AND P2, PT, R6, R11, PT ;  /* 0x0000000b0600720c */ /* 0x000fe20003f46270 */
[----:B------:R-:W-:-:S02]  /*24ad0*/  ULDC.64 UR8, c[0x0][0xb80] ;  /* 0x0002e00000087ab9 */ /* 0x000fc40000000a00 */
[----:B------:R-:W-:Y:S01]  /*24ae0*/  VIADD R0, R6, 0x20 ;  /* 0x0000002006007836 */ /* 0x000fe20000000000 */
[----:B------:R-:W-:Y:S01]  /*24af0*/  LEA R4, P3, R2, UR8, 0x1 ;  /* 0x0000000802047c11 */ /* 0x000fe2000f8608ff */
[----:B------:R-:W-:-:S03]  /*24b00*/  IMAD.IADD R3, R3, 0x1, R5 ;  /* 0x0000000103037824 */ /* 0x000fc600078e0205 */
[-C--:B------:R-:W-:Y:S01]  /*24b10*/  ISETP.GE.AND P1, PT, R0, R11.reuse, PT ;  /* 0x0000000b0000720c */ /* 0x080fe20003f26270 */
[----:B------:R-:W-:Y:S01]  /*24b20*/  VIADD R0, R6, 0x40 ;  /* 0x0000004006007836 */ /* 0x000fe20000000000 */
[----:B------:R-:W-:Y:S02]  /*24b30*/  LEA.HI.X R5, R2, UR9, R3, 0x1, P3 ;  /* 0x0000000902057c11 */ /* 0x000fe400098f0c03 */
[----:B------:R0:W1:Y:S02]  /*24b40*/  SHFL.IDX PT, R2, R4, RZ, 0x181f ;  /* 0x00181fff04027589 */ /* 0x00006400000e0000 */
[----:B------:R-:W-:Y:S02]  /*24b50*/  ISETP.GE.AND P0, PT, R0, R11, PT ;  /* 0x0000000b0000720c */ /* 0x000fe40003f06270 */
[----:B------:R0:W2:Y:S01]  /*24b60*/  SHFL.IDX PT, R0, R5, RZ, 0x181f ;  /* 0x00181fff05007589 */ /* 0x0000a200000e0000 */
[----:B------:R-:W-:Y:S10]  /*24b70*/  @P2 BRA `(.L_x_3325) ;  /* 0x0000000000442947 */ /* 0x000ff40003800000 */
        /* <DEDUP_REMOVED lines=17> */
.L_x_3325:
[----:B------:R-:W-:Y:S05]  /*24c90*/  BSYNC B1 ;  /* 0x0000000000017941 */ /* 0x000fea0003800000 */
.L_x_3324:
        /* <DEDUP_REMOVED lines=21> */
.L_x_3327:
[----:B------:R-:W-:Y:S05]  /*24df0*/  BSYNC B1 ;  /* 0x0000000000017941 */ /* 0x000fea0003800000 */
.L_x_3326:
        /* <DEDUP_REMOVED lines=21> */
.L_x_3329:
[----:B------:R-:W-:Y:S05]  /*24f50*/  BSYNC B1 ;  /* 0x0000000000017941 */ /* 0x000fea0003800000 */
.L_x_3328:
[----:B0-----:R-:W-:Y:S01]  /*24f60*/  VIADD R0, R6, 0x60 ;  /* 0x0000006006007836 */ /* 0x001fe20000000000 */
[----:B--2-4-:R-:W2:Y:S04]  /*24f70*/  SHFL.IDX PT, R5, R5, 0x3, 0x181f ;  /* 0x00781f0005057f89 */ /* 0x014ea800000e0000 */
[----:B------:R-:W-:Y:S01]  /*24f80*/  ISETP.GE.AND P0, PT, R0, R11, PT ;  /* 0x0000000b0000720c */ /* 0x000fe20003f06270 */
[----:B-1-3--:R1:W3:-:S12]  /*24f90*/  SHFL.IDX PT, R2, R4, 0x3, 0x181f ;  /* 0x00781f0004027f89 */ /* 0x00a2d800000e0000 */
[----:B-1----:R-:W-:Y:S05]  /*24fa0*/  @P0 BRA `(.L_x_3316) ;  /* 0x0000000000440947 */ /* 0x002fea0003800000 */
[----:B------:R-:W-:Y:S02]  /*24fb0*/  ULDC UR4, c[0x0][0xbc8] ;  /* 0x0002f20000047ab9 */ /* 0x000fe40000000800 */
[----:B------:R-:W-:Y:S02]  /*24fc0*/  ISETP.GE.AND P3, PT, R22, UR4, PT ;  /* 0x0000000416007c0c */ /* 0x000fe4000bf66270 */
[----:B------:R-:W-:Y:S02]  /*24fd0*/  ISETP.GE.AND P2, PT, R176, UR4, PT ;  /* 0x00000004b0007c0c */ /* 0x000fe4000bf46270 */
[----:B------:R-:W-:Y:S02]  /*24fe0*/  ISETP.GE.AND P1, PT, R23, UR4, PT ;  /* 0x0000000417007c0c */ /* 0x000fe4000bf26270 */
[----:B------:R-:W-:-:S07]  /*24ff0*/  ISETP.GE.AND P0, PT, R177, UR4, PT ;  /* 0x00000004b1007c0c */ /* 0x000fce000bf06270 */
[-C--:B---3--:R-:W-:Y:S02]  /*25000*/  @!P3 LEA R6, P6, R22, R2.reuse, 0x1 ;  /* 0x000000021606b211 */ /* 0x088fe400078c08ff */
[-C--:B------:R-:W-:Y:S02]  /*25010*/  @!P2 LEA R8, P5, R176, R2.reuse, 0x1 ;  /* 0x00000002b008a211 */ /* 0x080fe400078a08ff */
[-C--:B------:R-:W-:Y:S02]  /*25020*/  @!P1 LEA R10, P4, R23, R2.reuse, 0x1 ;  /* 0x00000002170a9211 */ /* 0x080fe400078808ff */
[-C--:B--2---:R-:W-:Y:S02]  /*25030*/  @!P3 LEA.HI.X R7, R22, R5.reuse, R183, 0x1, P6 ;  /* 0x000000051607b211 */ /* 0x084fe400030f0cb7 */
        /* <DEDUP_REMOVED lines=8> */
.L_x_3316:
[----:B------:R-:W-:Y:S05]  /*250c0*/  BSYNC B0 ;  /* 0x0000000000007941 */ /* 0x000fea0003800000 */
.L_x_3306:
[----:B------:R-:W-:Y:S02]  /*250d0*/  ULDC UR4, c[0x0][0xd3c] ;  /* 0x00034f0000047ab9 */ /* 0x000fe40000000800 */
[----:B------:R-:W-:-:S06]  /*250e0*/  UISETP.GE.AND UP0, UPT, UR6, UR4, UPT ;  /* 0x000000040600728c */ /* 0x000fcc000bf06270 */
[----:B------:R-:W-:-:S13]  /*250f0*/  PLOP3.LUT P0, PT, PT, PT, UP0, 0x80, 0x0 ;  /* 0x000000000000781c */ /* 0x000fda0003f0f008 */
[----:B------:R-:W-:Y:S05]  /*25100*/  @!P0 BRA `(.L_x_3330) ;  /* 0xfffffdc000d88947 */ /* 0x000fea000383ffff */
[----:B------:R-:W-:Y:S05]  /*25110*/  EXIT ;  /* 0x000000000000794d */ /* 0x000fea0003800000 */
.L_x_3205:
        /* <DEDUP_REMOVED lines=16> */
[----:B-1----:R3:W-:Y:S01]  /*25220*/  STL.128 [R1+0x470], R4 ;  /* 0x0004700401007387 */ /* 0x0027e20000100c00 */
[----:B------:R-:W-:Y:S06]  /*25230*/  BAR.ARV 0x4, 0x180 ;  /* 0x0106000000007b1d */ /* 0x000fec0000002000 */
[----:B------:R-:W-:Y:S05]  /*25240*/  BRA `(.L_x_3332) ;  /* 0x0000000c00b47947 */ /* 0x000fea0003800000 */
.L_x_3331:
[----:B------:R-:W1:Y:S01]  /*25250*/  S2R R0, SR_TID.X ;  /* 0x0000000000007919 */ /* 0x000e620000002100 */
[----:B------:R-:W-:Y:S01]  /*25260*/  ULDC UR4, c[0x0][0xd3c] ;  /* 0x00034f0000047ab9 */ /* 0x000fe20000000800 */
        /* <DEDUP_REMOVED lines=9> */
[----:B-1----:R-:W-:-:S04]  /*25300*/  @!P1 IMAD.WIDE.U32 R2, R0, 0x4, R4 ;  /* 0x0000000400029825 */ /* 0x002fc800078e0004 */
[----:B------:R-:W-:-:S06]  /*25310*/  IMAD.MOV.U32 R5, RZ, RZ, RZ ;  /* 0x000000ffff057224 */ /* 0x000fcc00078e00ff */
        /* <DEDUP_REMOVED lines=31> */
.L_x_3335:
        /* <DEDUP_REMOVED lines=39> */
.L_x_3333:
        /* <DEDUP_REMOVED lines=10> */
[----:B------:R-:W-:-:S06]  /*25820*/  VIADD R8, R10, 0xffffffff ;  /* 0xffffffff0a087836 */ /* 0x000fcc0000000000 */
[----:B------:R3:W4:Y:S02]  /*25830*/  SHFL.IDX PT, R8, R3, R8, 0x1f ;  /* 0x00001f0803087589 */ /* 0x00072400000e0000 */
.L_x_3336:
[----:B----4-:R-:W-:Y:S01]  /*25840*/  IMAD R2, R8, UR5, R9 ;  /* 0x0000000508027c24 */ /* 0x010fe2000f8e0209 */
[----:B-1----:R-:W-:Y:S01]  /*25850*/  ISETP.NE.AND P0, PT, R7, 0x1, PT ;  /* 0x000000010700780c */ /* 0x002fe20003f05270 */
[----:B------:R-:W-:-:S03]  /*25860*/  VIADD R12, R10, UR4 ;  /* 0x000000040a0c7c36 */ /* 0x000fc60008000000 */
[----:B------:R1:W-:Y:S01]  /*25870*/  STL [R1+0x470], R2 ;  /* 0x0004700201007387 */ /* 0x0003e20000100800 */
[----:B0-----:R-:W-:-:S03]  /*25880*/  IADD3 R5, -R2, UR6, RZ ;  /* 0x0000000602057c10 */ /* 0x001fc6000fffe1ff */
[----:B------:R1:W-:Y:S05]  /*25890*/  STL [R1+0x47c], R12 ;  /* 0x00047c0c01007387 */ /* 0x0003ea0000100800 */
[----:B------:R-:W-:Y:S05]  /*258a0*/  @!P0 BRA `(.L_x_3337) ;  /* 0x0000000000e08947 */ /* 0x000fea0003800000 */
[-C--:B--2---:R-:W-:Y:S02]  /*258b0*/  IABS R6, R4.reuse ;  /* 0x0000000400067213 */ /* 0x084fe40000000000 */
[----:B------:R-:W-:Y:S02]  /*258c0*/  IABS R8, R7 ;  /* 0x0000000700087213 */ /* 0x000fe40000000000 */
[----:B------:R-:W0:Y:S08]  /*258d0*/  I2F.RP R9, R6 ;  /* 0x0000000600097306 */ /* 0x000e300000209400 */
[----:B------:R-:W2:Y:S08]  /*258e0*/  I2F.RP R10, R8 ;  /* 0x00000008000a7306 */ /* 0x000eb00000209400 */
[----:B0-----:R-:W1:Y:S08]  /*258f0*/  MUFU.RCP R9, R9 ;  /* 0x0000000900097308 */ /* 0x001e700000001000 */
[----:B--2---:R-:W-:Y:S01]  /*25900*/  MUFU.RCP R10, R10 ;  /* 0x0000000a000a7308 */ /* 0x004fe20000001000 */
[----:B-1----:R-:W-:Y:S01]  /*25910*/  VIADD R2, R9, 0xffffffe ;  /* 0x0ffffffe09027836 */ /* 0x002fe20000000000 */
[----:B------:R-:W-:-:S06]  /*25920*/  IABS R9, R4 ;  /* 0x0000000400097213 */ /* 0x000fcc0000000000 */
[----:B---3--:R0:W1:Y:S02]  /*25930*/  F2I.FTZ.U32.TRUNC.NTZ R3, R2 ;  /* 0x0000000200037305 */ /* 0x008064000021f000 */
        /* <DEDUP_REMOVED lines=8> */
[----:B------:R-:W-:Y:S02]  /*259c0*/  VIADD R3, R10, 0xffffffe ;  /* 0x0ffffffe0a037836 */ /* 0x000fe40000000000 */
[----:B------:R-:W-:Y:S01]  /*259d0*/  IMAD.MOV.U32 R2, RZ, RZ, RZ ;  /* 0x000000ffff027224 */ /* 0x000fe200078e00ff */
[----:B------:R-:W-:-:S03]  /*259e0*/  ISETP.GT.U32.AND P1, PT, R6, R11, PT ;  /* 0x0000000b0600720c */ /* 0x000fc60003f24070 */
[----:B------:R-:W0:Y:S10]  /*259f0*/  F2I.FTZ.U32.TRUNC.NTZ R3, R3 ;  /* 0x0000000300037305 */ /* 0x000e34000021f000 */
[----:B------:R-:W-:-:S02]  /*25a00*/  @!P1 IMAD.IADD R11, R11, 0x1, -R6 ;  /* 0x000000010b0b9824 */ /* 0x000fc400078e0a06 */
[----:B------:R-:W-:Y:S01]  /*25a10*/  @!P1 VIADD R9, R9, 0x1 ;  /* 0x0000000109099836 */ /* 0x000fe20000000000 */
[----:B------:R-:W-:Y:S02]  /*25a20*/  ISETP.NE.AND P1, PT, R4, RZ, PT ;  /* 0x000000ff0400720c */ /* 0x000fe40003f25270 */
[----:B------:R-:W-:Y:S01]  /*25a30*/  ISETP.GE.U32.AND P0, PT, R11, R6, PT ;  /* 0x000000060b00720c */ /* 0x000fe20003f06070 */
[----:B0-----:R-:W-:-:S04]  /*25a40*/  IMAD.MOV R11, RZ, RZ, -R3 ;  /* 0x000000ffff0b7224 */ /* 0x001fc800078e0a03 */
[----:B------:R-:W-:-:S04]  /*25a50*/  IMAD R11, R11, R8, RZ ;  /* 0x000000080b0b7224 */ /* 0x000fc800078e02ff */
[----:B------:R-:W-:Y:S01]  /*25a60*/  IMAD.HI.U32 R6, R3, R11, R2 ;  /* 0x0000000b03067227 */ /* 0x000fe200078e0002 */
[----:B------:R-:W-:-:S03]  /*25a70*/  LOP3.LUT R2, R5, R4, RZ, 0x3c, !PT ;  /* 0x0000000405027212 */ /* 0x000fc600078e3cff */
[----:B------:R-:W-:Y:S01]  /*25a80*/  @P0 VIADD R9, R9, 0x1 ;  /* 0x0000000109090836 */ /* 0x000fe20000000000 */
[----:B------:R-:W-:Y:S02]  /*25a90*/  ISETP.GE.AND P2, PT, R2, RZ, PT ;  /* 0x000000ff0200720c */ /* 0x000fe40003f46270 */
[----:B------:R-:W-:-:S05]  /*25aa0*/  IABS R2, R7 ;  /* 0x0000000700027213 */ /* 0x000fca0000000000 */
[----:B------:R-:W-:-:S06]  /*25ab0*/  IMAD.MOV R2, RZ, RZ, -R2 ;  /* 0x000000ffff027224 */ /* 0x000fcc00078e0a02 */
[----:B------:R-:W-:Y:S01]  /*25ac0*/  @!P2 IMAD.MOV R9, RZ, RZ, -R9 ;  /* 0x000000ffff09a224 */ /* 0x000fe200078e0a09 */
[----:B------:R-:W-:-:S04]  /*25ad0*/  @!P1 LOP3.LUT R9, RZ, R4, RZ, 0x33, !PT ;  /* 0x00000004ff099212 */ /* 0x000fc800078e33ff */
[----:B------:R-:W-:-:S05]  /*25ae0*/  IABS R3, R9 ;  /* 0x0000000900037213 */ /* 0x000fca0000000000 */
        /* <DEDUP_REMOVED lines=12> */
[--C-:B------:R-:W-:Y:S02]  /*25bb0*/  IMAD.MOV R2, RZ, RZ, -R6.reuse ;  /* 0x000000ffff027224 */ /* 0x100fe400078e0a06 */
[C---:B------:R-:W-:Y:S02]  /*25bc0*/  IMAD R6, R7.reuse, 0x1000000, R6 ;  /* 0x0100000007067824 */ /* 0x040fe400078e0206 */
[--C-:B------:R-:W-:Y:S02]  /*25bd0*/  IMAD R7, R7, R2, R9.reuse ;  /* 0x0000000207077224 */ /* 0x100fe400078e0209 */
[----:B------:R-:W-:Y:S02]  /*25be0*/  IMAD.MOV R2, RZ, RZ, -R9 ;  /* 0x000000ffff027224 */ /* 0x000fe400078e0a09 */
[----:B------:R-:W-:Y:S02]  /*25bf0*/  IMAD R3, R7, 0x10000, R6 ;  /* 0x0001000007037824 */ /* 0x000fe400078e0206 */
[----:B------:R-:W-:-:S03]  /*25c00*/  IMAD R2, R4, R2, R5 ;  /* 0x0000000204027224 */ /* 0x000fc600078e0205 */
[----:B------:R0:W-:Y:S01]  /*25c10*/  STL [R1+0x478], R3 ;  /* 0x0004780301007387 */ /* 0x0001e20000100800 */
[----:B------:R-:W-:Y:S05]  /*25c20*/  BRA `(.L_x_3338) ;  /* 0x0000000000f47947 */ /* 0x000fea0003800000 */
.L_x_3337:
[----:B-1-3--:R-:W0:Y:S02]  /*25c30*/  LDC.64 R2, c[0x0][0xd90] ;  /* 0x00036400ff027b82 */ /* 0x00ae240000000a00 */
[----:B0-----:R-:W-:-:S05]  /*25c40*/  IMAD.WIDE R2, R12, 0x4, R2 ;  /* 0x000000040c027825 */ /* 0x001fca00078e0202 */
[----:B------:R0:W2:Y:S02]  /*25c50*/  LDG.E R7, desc[UR40][R2.64] ;  /* 0x0000002802077981 */ /* 0x0000a4000c1e1900 */
        /* <DEDUP_REMOVED lines=29> */
[----:B------:R-:W-:-:S04]  /*25e30*/  VIADDMNMX R7, R10, UR5, R7, PT ;  /* 0x000000050a077c46 */ /* 0x000fc8000b800107 */
[-C--:B------:R-:W-:Y:S02]  /*25e40*/  IABS R9, R7.reuse ;  /* 0x0000000700097213 */ /* 0x080fe40000000000 */
        /* <DEDUP_REMOVED lines=11> */
[----:B------:R-:W-:Y:S02]  /*25f00*/  LOP3.LUT R3, R5, R7, RZ, 0x3c, !PT ;  /* 0x0000000705037212 */ /* 0x000fe400078e3cff */
[----:B------:R-:W-:Y:S01]  /*25f10*/  IADD3 R5, R8, 0x1000000, R5 ;  /* 0x0100000008057810 */ /* 0x000fe20007ffe005 */
        /* <DEDUP_REMOVED lines=12> */
[----:B------:R-:W-:-:S05]  /*25fe0*/  IMAD R3, R2, R7, R5 ;  /* 0x0000000702037224 */ /* 0x000fca00078e0205 */
[----:B------:R1:W-:Y:S02]  /*25ff0*/  STL [R1+0x478], R3 ;  /* 0x0004780301007387 */ /* 0x0003e40000100800 */
.L_x_3338:
[----:B01----:R-:W-:-:S05]  /*26000*/  LOP3.LUT R3, RZ, R2, RZ, 0x33, !PT ;  /* 0x00000002ff037212 */ /* 0x003fca00078e33ff */
[----:B------:R-:W-:-:S05]  /*26010*/  IMAD.IADD R2, R4, 0x1, R3 ;  /* 0x0000000104027824 */ /* 0x000fca00078e0203 */
[----:B------:R1:W-:Y:S01]  /*26020*/  STL [R1+0x474], R2 ;  /* 0x0004740201007387 */ /* 0x0003e20000100800 */
[----:B------:R-:W-:Y:S05]  /*26030*/  BRA `(.L_x_3339) ;  /* 0x0000000000107947 */ /* 0x000fea0003800000 */
.L_x_3334:
[----:B------:R-:W-:Y:S01]  /*26040*/  IMAD.U32 R2, RZ, RZ, UR6 ;  /* 0x00000006ff027e24 */ /* 0x000fe2000f8e00ff */
[----:B------:R0:W-:Y:S04]  /*26050*/  STL [R1+0x474], RZ ;  /* 0x000474ff01007387 */ /* 0x0001e80000100800 */
[----:B------:R0:W-:Y:S04]  /*26060*/  STL [R1+0x478], RZ ;  /* 0x000478ff01007387 */ /* 0x0001e80000100800 */
[----:B------:R0:W-:Y:S02]  /*26070*/  STL [R1+0x470], R2 ;  /* 0x0004700201007387 */ /* 0x0001e40000100800 */
.L_x_3339:
[----:B------:R-:W2:Y:S04]  /*26080*/  LDL R4, [R1+0x470] ;  /* 0x0004700001047983 */ /* 0x000ea80000100800 */
        /* <DEDUP_REMOVED lines=9> */
.L_x_3332:
[----:B--2---:R-:W2:Y:S01]  /*26120*/  LDL R0, [R1+0x47c] ;  /* 0x00047c0001007983 */ /* 0x004ea20000100800 */
[----:B------:R-:W-:Y:S01]  /*26130*/  ULDC UR4, c[0x0][0xd3c] ;  /* 0x00034f0000047ab9 */ /* 0x000fe20000000800 */
[----:B------:R-:W-:Y:S02]  /*26140*/  IMAD.MOV.U32 R19, RZ, RZ, RZ ;  /* 0x000000ffff137224 */ /* 0x000fe400078e00ff */
[----:B------:R4:W-:Y:S01]  /*26150*/  STL [R1+0x4e8], RZ ;  /* 0x0004e8ff01007387 */ /* 0x0009e20000100800 */
[----:B--2---:R-:W-:Y:S01]  /*26160*/  ISETP.GE.AND P0, PT, R0, UR4, PT ;  /* 0x0000000400007c0c */ /* 0x004fe2000bf06270 */
[----:B------:R-:W-:-:S05]  /*26170*/  IMAD.MOV.U32 R0, RZ, RZ, 0x1 ;  /* 0x00000001ff007424 */ /* 0x000fca00078e00ff */
[----:B------:R4:W-:Y:S07]  /*26180*/  STL [R1+0x484], R0 ;  /* 0x0004840001007387 */ /* 0x0009ee0000100800 */
[----:B------:R-:W-:Y:S05]  /*26190*/  @P0 BRA `(.L_x_3340) ;  /* 0x0000006800940947 */ /* 0x000fea0003800000 */
[----:B---3--:R-:W2:Y:S01]  /*261a0*/  S2R R5, SR_TID.X ;  /* 0x0000000000057919 */ /* 0x008ea20000002100 */
[----:B------:R-:W3:Y:S01]  /*261b0*/  S2UR UR5, SR_CgaCtaId ;  /* 0x00000000000579c3 */ /* 0x000ee20000008800 */
[----:B------:R-:W-:Y:S01]  /*261c0*/  UMOV UR4, 0x400 ;  /* 0x0000040000047882 */ /* 0x000fe20000000000 */
[----:B------:R-:W-:Y:S01]  /*261d0*/  BSSY B8, `(.L_x_3340) ;  /* 0x00006a1000087945 */ /* 0x000fe20003800000 */
[----:B------:R-:W-:Y:S01]  /*261e0*/  STL [R1+0x4e8], RZ ;  /* 0x0004e8ff01007387 */ /* 0x000fe20000100800 */
[----:B------:R-:W-:Y:S01]  /*261f0*/  IMAD.MOV.U32 R19, RZ, RZ, RZ ;  /* 0x000000ffff137224 */ /* 0x000fe200078e00ff */
[----:B------:R-:W-:Y:S01]  /*26200*/  ULDC UR37, c[0x0][0xc] ;  /* 0x0000030000257ab9 */ /* 0x000fe20000000800 */
[----:B------:R-:W-:Y:S01]  /*26210*/  ULDC.64 UR38, c[0x0][0x198] ;  /* 0x0000660000267ab9 */ /* 0x000fe20000000a00 */
[----:B---3--:R-:W-:-:S06]  /*26220*/  ULEA UR4, UR5, UR4, 0x18 ;  /* 0x0000000405047291 */ /* 0x008fcc000f8ec03f */
[----:B------:R-:W-:Y:S01]  /*26230*/  IMAD.U32 R18, RZ, RZ, UR4 ;  /* 0x00000004ff127e24 */ /* 0x000fe2000f8e00ff */
[C---:B--2---:R-:W-:Y:S01]  /*26240*/  LOP3.LUT R4, R5.reuse, 0x7f, RZ, 0xc0, !PT ;  /* 0x0000007f05047812 */ /* 0x044fe200078ec0ff */
[----:B----4-:R-:W-:-:S05]  /*26250*/  IMAD.SHL.U32 R0, R5, 0x8, RZ ;  /* 0x0000000805007824 */ /* 0x010fca00078e00ff */
[C---:B01----:R-:W-:Y:S02]  /*26260*/  LOP3.LUT R2, R0.reuse, 0x1f8, RZ, 0xc0, !PT ;  /* 0x000001f800027812 */ /* 0x043fe400078ec0ff */
        /* <DEDUP_REMOVED lines=10> */
[----:B------:R1:W-:Y:S01]  /*26310*/  STL [R1+0x484], R2 ;  /* 0x0004840201007387 */ /* 0x0003e20000100800 */
[C---:B0-----:R-:W-:Y:S02]  /*26320*/  LOP3.LUT R3, R0.reuse, 0x40, RZ, 0xfc, !PT ;  /* 0x0000004000037812 */ /* 0x041fe400078efcff */
[C---:B-1----:R-:W-:Y:S02]  /*26330*/  LOP3.LUT R2, R0.reuse, 0x80, RZ, 0xfc, !PT ;  /* 0x0000008000027812 */ /* 0x042fe400078efcff */
[----:B------:R-:W-:-:S07]  /*26340*/  LOP3.LUT R0, R0, 0xc0, RZ, 0xfc, !PT ;  /* 0x000000c000007812 */ /* 0x000fce00078efcff */
.L_x_3458:
[----:B------:R-:W2:Y:S01]  /*26350*/  LDL R11, [R1+0x47c] ;  /* 0x00047c00010b7983 */ /* 0x000ea20000100800 */
[----:B------:R-:W-:Y:S05]  /*26360*/  YIELD ;  /* 0x0000000000007946 */ /* 0x000fea0003800000 */
[----:B------:R-:W-:Y:S01]  /*26370*/  ULDC.64 UR4, c[0x0][0xb20] ;  /* 0x0002c80000047ab9 */ /* 0x000fe20000000a00 */
[----:B------:R-:W-:Y:S01]  /*26380*/  IMAD.MOV.U32 R0, RZ, RZ, RZ ;  /* 0x000000ffff007224 */ /* 0x000fe200078e00ff */
[----:B------:R-:W-:Y:S01]  /*26390*/  ISETP.NE.U32.AND P0, PT, RZ, UR4, PT ;  /* 0x00000004ff007c0c */ /* 0x000fe2000bf05070 */
[----:B01----:R-:W0:Y:S01]  /*263a0*/  LDC.64 R4, c[0x0][0xaf8] ;  /* 0x0002be00ff047b82 */ /* 0x003e220000000a00 */
[----:B------:R-:W-:Y:S01]  /*263b0*/  CS2R R6, SRZ ;  /* 0x0000000000067805 */ /* 0x000fe2000001ff00 */
        /* <DEDUP_REMOVED lines=11> */
[----:B------:R-:W-:Y:S02]  /*26470*/  ISETP.NE.AND.EX P1, PT, RZ, UR7, PT, P1 ;  /* 0x00000007ff007c0c */ /* 0x000fe4000bf25310 */
[----:B------:R-:W-:Y:S01]  /*26480*/  ISETP.NE.U32.AND P0, PT, RZ, UR4, PT ;  /* 0x00000004ff007c0c */ /* 0x000fe2000bf05070 */
[----:B-1----:R-:W0:Y:S03]  /*26490*/  LDC.64 R2, c[0x0][0xb00] ;  /* 0x0002c000ff027b82 */ /* 0x002e260000000a00 */
[----:B------:R-:W-:-:S05]  /*264a0*/  ISETP.NE.AND.EX P0, PT, RZ, UR5, PT, P0 ;  /* 0x00000005ff007c0c */ /* 0x000fca000bf05300 */
[----:B------:R-:W1:Y:S08]  /*264b0*/  @P2 LDC.64 R8, c[0x0][0xb10] ;  /* 0x0002c400ff082b82 */ /* 0x000e700000000a00 */
[----:B------:R-:W2:Y:S01]  /*264c0*/  @P0 LDG.E R6, desc[UR40][R4.64] ;  /* 0x0000002804060981 */ /* 0x000ea2000c1e1900 */
[----:B------:R-:W-:Y:S01]  /*264d0*/  ULDC UR4, c[0x0][0x288] ;  /* 0x0000a20000047ab9 */ /* 0x000fe20000000800 */
[----:B0-----:R-:W-:-:S05]  /*264e0*/  IMAD.WIDE R2, R11, 0x4, R2 ;  /* 0x000000040b027825 */ /* 0x001fca00078e0202 */
[----:B------:R0:W5:Y:S01]  /*264f0*/  @P1 LDG.E R7, desc[UR40][R2.64] ;  /* 0x0000002802071981 */ /* 0x000162000c1e1900 */
[----:B-1----:R-:W-:-:S03]  /*26500*/  @P2 IMAD.WIDE R8, R11, 0x4, R8 ;  /* 0x000000040b082825 */ /* 0x002fc600078e0208 */
[----:B--2---:R1:W-:Y:S02]  /*26510*/  STL [R1+0x49c], R6 ;  /* 0x00049c0601007387 */ /* 0x0043e40000100800 */
[----:B-1----:R-:W-:Y:S01]  /*26520*/  IMAD.U32 R6, RZ, RZ, UR4 ;  /* 0x00000004ff067e24 */ /* 0x002fe2000f8e00ff */
[----:B------:R-:W-:-:S05]  /*26530*/  ULDC.64 UR4, c[0x0][0x418] ;  /* 0x0001060000047ab9 */ /* 0x000fca0000000a00 */
[----:B------:R-:W2:Y:S01]  /*26540*/  @P2 LDG.E R6, desc[UR40][R8.64] ;  /* 0x0000002808062981 */ /* 0x000ea2000c1e1900 */
[----:B------:R-:W-:-:S03]  /*26550*/  UISETP.NE.U32.AND UP0, UPT, UR4, URZ, UPT ;  /* 0x0000003f0400728c */ /* 0x000fc6000bf05070 */
[----:B------:R-:W-:Y:S01]  /*26560*/  ULDC UR4, c[0x0][0x424] ;  /* 0x0001090000047ab9 */ /* 0x000fe20000000800 */
[----:B------:R-:W-:-:S03]  /*26570*/  UISETP.NE.AND.EX UP0, UPT, UR5, URZ, UPT, UP0 ;  /* 0x0000003f0500728c */ /* 0x000fc6000bf05300 */
[----:B------:R-:W-:Y:S01]  /*26580*/  ULDC UR5, c[0x0][0x2f0] ;  /* 0x0000bc0000057ab9 */ /* 0x000fe20000000800 */
[----:B------:R-:W-:-:S04]  /*26590*/  USEL UR4, UR4, 0x1, UP0 ;  /* 0x0000000104047887 */ /* 0x000fc80008000000 */
[----:B------:R-:W-:Y:S01]  /*265a0*/  UIMAD UR4, UR4, UR5, URZ ;  /* 0x00000005040472a4 */ /* 0x000fe2000f8e023f */
[----:B--2---:R1:W-:Y:S01]  /*265b0*/  STL [R1+0x4a0], R6 ;  /* 0x0004a00601007387 */ /* 0x0043e20000100800 */
[----:B------:R-:W-:-:S04]  /*265c0*/  IMAD.MOV.U32 R10, RZ, RZ, R6 ;  /* 0x000000ffff0a7224 */ /* 0x000fc800078e0006 */
[----:B-1----:R-:W-:Y:S01]  /*265d0*/  IMAD.U32 R6, RZ, RZ, UR4 ;  /* 0x00000004ff067e24 */ /* 0x002fe2000f8e00ff */
[----:B0-----:R-:W-:Y:S06]  /*265e0*/  @P2 BRA `(.L_x_3341) ;  /* 0x0000000000142947 */ /* 0x001fec0003800000 */
[----:B------:R-:W-:Y:S05]  /*265f0*/  @!P0 BRA `(.L_x_3341) ;  /* 0x0000000000108947 */ /* 0x000fea0003800000 */
[----:B------:R-:W2:Y:S04]  /*26600*/  LDG.E R8, desc[UR40][R4.64] ;  /* 0x0000002804087981 */ /* 0x000ea8000c1e1900 */
[----:B------:R-:W2:Y:S02]  /*26610*/  LDG.E R4, desc[UR40][R4.64+0x4] ;  /* 0x0000042804047981 */ /* 0x000ea4000c1e1900 */
[----:B--2---:R-:W-:-:S05]  /*26620*/  IMAD.IADD R10, R4, 0x1, -R8 ;  /* 0x00000001040a7824 */ /* 0x004fca00078e0a08 */
[----:B------:R0:W-:Y:S02]  /*26630*/  STL [R1+0x4a0], R10 ;  /* 0x0004a00a01007387 */ /* 0x0001e40000100800 */
.L_x_3341:
        /* <DEDUP_REMOVED lines=12> */
[----:B------:R-:W2:Y:S02]  /*26700*/  LDC.64 R6, c[0x0][0xb18] ;  /* 0x0002c600ff067b82 */ /* 0x000ea40000000a00 */
[----:B--2---:R-:W-:-:S06]  /*26710*/  IMAD.WIDE R6, R11, 0x4, R6 ;  /* 0x000000040b067825 */ /* 0x004fcc00078e0206 */
[----:B------:R2:W5:Y:S01]  /*26720*/  LDG.E R6, desc[UR40][R6.64] ;  /* 0x0000002806067981 */ /* 0x000562000c1e1900 */
[----:B------:R-:W-:Y:S05]  /*26730*/  BRA `(.L_x_3343) ;  /* 0x0000000000107947 */ /* 0x000fea0003800000 */
.L_x_3342:
[----:B------:R-:W-:Y:S05]  /*26740*/  @!P1 BRA `(.L_x_3343) ;  /* 0x00000000000c9947 */ /* 0x000fea0003800000 */
[----:B------:R-:W2:Y:S04]  /*26750*/  LDG.E R6, desc[UR40][R2.64] ;  /* 0x0000002802067981 */ /* 0x000ea8000c1e1900 */
[----:B------:R-:W2:Y:S02]  /*26760*/  LDG.E R2, desc[UR40][R2.64+0x4] ;  /* 0x0000042802027981 */ /* 0x000ea4000c1e1900 */
[----:B--2---:R-:W-:-:S07]  /*26770*/  IMAD.IADD R6, R2, 0x1, -R6 ;  /* 0x0000000102067824 */ /* 0x004fce00078e0a06 */
.L_x_3343:
[----:B------:R-:W3:Y:S01]  /*26780*/  LDL.LU R3, [R1+0x474] ;  /* 0x0004740001037983 */ /* 0x000ee20000300800 */
[----:B------:R-:W4:Y:S01]  /*26790*/  LDC R2, c[0x0][0x448] ;  /* 0x00011200ff027b82 */ /* 0x000f220000000800 */
[----:B-----5:R-:W-:Y:S01]  /*267a0*/  IMAD.IADD R0, R6, 0x1, -R0 ;  /* 0x0000000106007824 */ /* 0x020fe200078e0a00 */
[----:B----4-:R-:W-:-:S13]  /*267b0*/  ISETP.NE.AND P1, PT, R2, 0x1, PT ;  /* 0x000000010200780c */ /* 0x010fda0003f25270 */
[----:B------:R-:W4:Y:S08]  /*267c0*/  @P1 LDC R2, c[0x0][0x44c] ;  /* 0x00011300ff021b82 */ /* 0x000f300000000800 */
[----:B-1----:R-:W1:Y:S01]  /*267d0*/  @P1 LDC R4, c[0x0][0x450] ;  /* 0x00011400ff041b82 */ /* 0x002e620000000800 */
[----:B---3--:R-:W-:-:S04]  /*267e0*/  IMAD.SHL.U32 R11, R3, 0x80, RZ ;  /* 0x00000080030b7824 */ /* 0x008fc800078e00ff */
[----:B------:R-:W-:Y:S01]  /*267f0*/  VIADD R3, R11, 0x7f ;  /* 0x0000007f0b037836 */ /* 0x000fe20000000000 */
[----:B------:R3:W-:Y:S03]  /*26800*/  STL [R1+0x494], R11 ;  /* 0x0004940b01007387 */ /* 0x0007e60000100800 */
[----:B----4-:R-:W-:-:S04]  /*26810*/  @P1 IMAD.HI.U32 R2, R3, R2, RZ ;  /* 0x0000000203021227 */ /* 0x010fc800078e00ff */
[----:B------:R-:W-:Y:S01]  /*26820*/  IMAD.MOV.U32 R6, RZ, RZ, R3 ;  /* 0x000000ffff067224 */ /* 0x000fe200078e0003 */
[----:B-1----:R-:W-:Y:S01]  /*26830*/  @P1 SHF.R.U32.HI R6, RZ, R4, R2 ;  /* 0x00000004ff061219 */ /* 0x002fe20000011602 */
[----:B------:R-:W-:-:S04]  /*26840*/  VIADD R2, R0, 0x5f ;  /* 0x0000005f00027836 */ /* 0x000fc80000000000 */
[----:B------:R-:W-:-:S05]  /*26850*/  IMAD.HI R2, R2, 0x2aaaaaab, RZ ;  /* 0x2aaaaaab02027827 */ /* 0x000fca00078e02ff */
[----:B------:R-:W-:-:S04]  /*26860*/  SHF.R.U32.HI R3, RZ, 0x1f, R2 ;  /* 0x0000001fff037819 */ /* 0x000fc80000011602 */
[----:B------:R-:W-:Y:S02]  /*26870*/  LEA.HI.SX32 R9, R2, R3, 0x1c ;  /* 0x0000000302097211 */ /* 0x000fe400078fe2ff */
[----:B------:R-:W-:-:S03]  /*26880*/  IADD3 R2, R0, 0x1, -R10 ;  /* 0x0000000100027810 */ /* 0x000fc60007ffe80a */
[----:B------:R3:W-:Y:S02]  /*26890*/  STL [R1+0x4f4], R9 ;  /* 0x0004f40901007387 */ /* 0x0007e40000100800 */
[----:B------:R-:W-:Y:S02]  /*268a0*/  IMAD.IADD R6, R2, 0x1, R6 ;  /* 0x0000000102067824 */ /* 0x000fe400078e0206 */
[----:B------:R-:W1:Y:S02]  /*268b0*/  LDC.64 R2, c[0x0][0xad8] ;  /* 0x0002b600ff027b82 */ /* 0x000e640000000a00 */
[----:B-1----:R-:W-:Y:S01]  /*268c0*/  ISETP.GE.AND P2, PT, R3, 0x1, PT ;  /* 0x000000010300780c */ /* 0x002fe20003f46270 */
[----:B------:R-:W-:-:S12]  /*268d0*/  IMAD.IADD R2, R6, 0x1, R2 ;  /* 0x0000000106027824 */ /* 0x000fd800078e0202 */
[----:B---3--:R-:W-:Y:S05]  /*268e0*/  @!P2 BRA `(.L_x_3344) ;  /* 0x000000000048a947 */ /* 0x008fea0003800000 */
[C---:B------:R-:W-:Y:S01]  /*268f0*/  ISETP.GT.AND P0, PT, R6.reuse, RZ, PT ;  /* 0x000000ff0600720c */ /* 0x040fe20003f04270 */
[----:B------:R-:W-:Y:S01]  /*26900*/  BSSY B0, `(.L_x_3345) ;  /* 0x000000e000007945 */ /* 0x000fe20003800000 */
[----:B--2---:R-:W-:-:S11]  /*26910*/  VIADD R7, R6, 0xffffffff ;  /* 0xffffffff06077836 */ /* 0x004fd60000000000 */
        /* <DEDUP_REMOVED lines=8> */
.L_x_3346:
[----:B------:R-:W-:-:S13]  /*269a0*/  ISETP.NE.AND P0, PT, R3, 0x1, PT ;  /* 0x000000010300780c */ /* 0x000fda0003f05270 */
[----:B------:R-:W1:Y:S02]  /*269b0*/  @P0 LDC.64 R4, c[0x0][0xae0] ;  /* 0x0002b800ff040b82 */ /* 0x000e640000000a00 */
[----:B-1----:R-:W-:-:S05]  /*269c0*/  @P0 IMAD.HI.U32 R4, R7, R4, RZ ;  /* 0x0000000407040227 */ /* 0x002fca00078e00ff */
[----:B------:R-:W-:-:S07]  /*269d0*/  @P0 SHF.R.U32.HI R7, RZ, R5, R4 ;  /* 0x00000005ff070219 */ /* 0x000fce0000011604 */
.L_x_3347:
[----:B------:R-:W-:Y:S05]  /*269e0*/  BSYNC B0 ;  /* 0x0000000000007941 */ /* 0x000fea0003800000 */
.L_x_3345:
[----:B------:R-:W-:-:S05]  /*269f0*/  IMAD R7, R7, R3, R3 ;  /* 0x0000000307077224 */ /* 0x000fca00078e0203 */
[----:B------:R-:W-:-:S07]  /*26a00*/  VIMNMX R2, R2, R7, PT ;  /* 0x0000000702027248 */ /* 0x000fce0003fe0100 */
.L_x_3344:
[----:B------:R-:W1:Y:S01]  /*26a10*/  @P1 LDC R4, c[0x0][0x44c] ;  /* 0x00011300ff041b82 */ /* 0x000e620000000800 */
[----:B------:R-:W-:Y:S01]  /*26a20*/  VIADD R2, R2, 0x5f ;  /* 0x0000005f02027836 */ /* 0x000fe20000000000 */
[----:B------:R-:W-:Y:S01]  /*26a30*/  ULDC UR4, c[0x0][0xad4] ;  /* 0x0002b50000047ab9 */ /* 0x000fe20000000800 */
[----:B------:R-:W-:Y:S02]  /*26a40*/  IMAD.MOV.U32 R5, RZ, RZ, R11 ;  /* 0x000000ffff057224 */ /* 0x000fe400078e000b */
[----:B------:R-:W-:-:S03]  /*26a50*/  IMAD.HI R2, R2, 0x2aaaaaab, RZ ;  /* 0x2aaaaaab02027827 */ /* 0x000fc600078e02ff */
[----:B------:R-:W3:Y:S01]  /*26a60*/  @P1 LDC R6, c[0x0][0x450] ;  /* 0x00011400ff061b82 */ /* 0x000ee20000000800 */
[----:B-1----:R-:W-:-:S05]  /*26a70*/  @P1 IMAD.HI.U32 R4, R11, R4, RZ ;  /* 0x000000040b041227 */ /* 0x002fca00078e00ff */
        /* <DEDUP_REMOVED lines=13> */
[----:B-1----:R-:W1:Y:S02]  /*26b50*/  @P0 LDC.64 R4, c[0x0][0xae0] ;  /* 0x0002b800ff040b82 */ /* 0x002e640000000a00 */
[----:B-1----:R-:W-:-:S05]  /*26b60*/  @P0 IMAD.HI.U32 R4, R6, R4, RZ ;  /* 0x0000000406040227 */ /* 0x002fca00078e00ff */
[----:B------:R-:W-:-:S04]  /*26b70*/  @P0 SHF.R.U32.HI R6, RZ, R5, R4 ;  /* 0x00000005ff060219 */ /* 0x000fc80000011604 */
[----:B------:R-:W-:Y:S01]  /*26b80*/  LOP3.LUT R6, RZ, R6, RZ, 0x33, !PT ;  /* 0x00000006ff067212 */ /* 0x000fe200078e33ff */
[----:B------:R-:W-:Y:S06]  /*26b90*/  BRA `(.L_x_3351) ;  /* 0x0000000000107947 */ /* 0x000fec0003800000 */
.L_x_3350:
[----:B------:R-:W-:-:S13]  /*26ba0*/  ISETP.NE.AND P0, PT, R3, 0x1, PT ;  /* 0x000000010300780c */ /* 0x000fda0003f05270 */
[----:B-1----:R-:W1:Y:S02]  /*26bb0*/  @P0 LDC.64 R4, c[0x0][0xae0] ;  /* 0x0002b800ff040b82 */ /* 0x002e640000000a00 */
[----:B-1----:R-:W-:-:S05]  /*26bc0*/  @P0 IMAD.HI.U32 R4, R6, R4, RZ ;  /* 0x0000000406040227 */ /* 0x002fca00078e00ff */
[----:B------:R-:W-:-:S07]  /*26bd0*/  @P0 SHF.R.U32.HI R6, RZ, R5, R4 ;  /* 0x00000005ff060219 */ /* 0x000fce0000011604 */
.L_x_3351:
[----:B------:R-:W-:Y:S05]  /*26be0*/  BSYNC B0 ;  /* 0x0000000000007941 */ /* 0x000fea0003800000 */
.L_x_3349:
[----:B------:R-:W-:-:S05]  /*26bf0*/  IMAD R3, R6, R3, RZ ;  /* 0x0000000306037224 */ /* 0x000fca00078e02ff */
[----:B------:R-:W-:-:S07]  /*26c00*/  VIMNMX R2, R2, R3, !PT ;  /* 0x0000000302027248 */ /* 0x000fce0007fe0100 */
.L_x_3348:
[----:B------:R-:W-:Y:S01]  /*26c10*/  IMAD.HI R2, R2, 0x2aaaaaab, RZ ;  /* 0x2aaaaaab02027827 */ /* 0x000fe200078e02ff */
[----:B-1----:R-:W-:Y:S01]  /*26c20*/  SHF.R.U32.HI R4, RZ, 0x10, R8 ;  /* 0x00000010ff047819 */ /* 0x002fe20000011608 */
[----:B------:R-:W-:Y:S01]  /*26c30*/  BSSY B0, `(.L_x_3352) ;  /* 0x000002a000007945 */ /* 0x000fe20003800000 */
[----:B------:R-:W-:Y:S01]  /*26c40*/  LOP3.LUT R9, R8, 0xff, RZ, 0xc0, !PT ;  /* 0x000000ff08097812 */ /* 0x000fe200078ec0ff */
[----:B------:R-:W-:Y:S01]  /*26c50*/  IMAD.MOV.U32 R5, RZ, RZ, RZ ;  /* 0x000000ffff057224 */ /* 0x000fe200078e00ff */
[----:B------:R-:W-:Y:S02]  /*26c60*/  SHF.R.U32.HI R3, RZ, 0x1f, R2 ;  /* 0x0000001fff037819 */ /* 0x000fe40000011602 */
[----:B------:R-:W-:Y:S01]  /*26c70*/  ISETP.NE.AND P0, PT, R4, RZ, PT ;  /* 0x000000ff0400720c */ /* 0x000fe20003f05270 */
[----:B------:R1:W-:Y:S01]  /*26c80*/  STL [R1+0x4ec], R9 ;  /* 0x0004ec0901007387 */ /* 0x0003e20000100800 */
[----:B------:R-:W-:Y:S01]  /*26c90*/  LEA.HI.SX32 R3, R2, R3, 0x1c ;  /* 0x0000000302037211 */ /* 0x000fe200078fe2ff */
[----:B------:R-:W-:-:S02]  /*26ca0*/  IMAD.MOV.U32 R8, RZ, RZ, R5 ;  /* 0x000000ffff087224 */ /* 0x000fc400078e0005 */
[----:B------:R1:W-:Y:S01]  /*26cb0*/  STL [R1+0x4bc], R5 ;  /* 0x0004bc0501007387 */ /* 0x0003e20000100800 */
[----:B0-----:R-:W-:-:S04]  /*26cc0*/  VIMNMX R10, RZ, R3, !PT ;  /* 0x00000003ff0a7248 */ /* 0x001fc80007fe0100 */
[----:B------:R-:W-:Y:S01]  /*26cd0*/  ISETP.GT.AND P1, PT, R0, R10, PT ;  /* 0x0000000a0000720c */ /* 0x000fe20003f24270 */
[----:B------:R1:W-:Y:S02]  /*26ce0*/  STL [R1+0x4b8], R10 ;  /* 0x0004b80a01007387 */ /* 0x0003e40000100800 */
[----:B------:R-:W0:Y:S10]  /*26cf0*/  @!P0 LDC R4, c[0x0][0xae8] ;  /* 0x0002ba00ff048b82 */ /* 0x000e340000000800 */
[----:B-1----:R-:W-:Y:S05]  /*26d00*/  @!P1 BRA `(.L_x_3353) ;  /* 0x0000000000709947 */ /* 0x002fea0003800000 */
[-C--:B0-----:R-:W-:Y:S02]  /*26d10*/  IABS R5, R4.reuse ;  /* 0x0000000400057213 */ /* 0x081fe40000000000 */
[----:B--2---:R-:W-:Y:S02]  /*26d20*/  IABS R7, R4 ;  /* 0x0000000400077213 */ /* 0x004fe40000000000 */
        /* <DEDUP_REMOVED lines=26> */
.L_x_3353:
[----:B------:R-:W-:Y:S05]  /*26ed0*/  BSYNC B0 ;  /* 0x0000000000007941 */ /* 0x000fea0003800000 */
.L_x_3352:
        /* <DEDUP_REMOVED lines=13> */
[----:B------:R-:W-:Y:S02]  /*26fb0*/  VOTEU.ANY UR4, UPT, PT ;  /* 0x0000000000047886 */ /* 0x000fe400038e0100 */
[----:B------:R-:W3:Y:S08]  /*26fc0*/  FLO.U32 R0, UR4 ;  /* 0x0000000400007d00 */ /* 0x000ef000080e0000 */
[----:B------:R-:W4:Y:S01]  /*26fd0*/  POPC R5, UR4 ;  /* 0x0000000400057d09 */ /* 0x000f220008000000 */
[----:B---3--:R-:W-:-:S02]  /*26fe0*/  ISETP.EQ.U32.AND P0, PT, R0, R3, PT ;  /* 0x000000030000720c */ /* 0x008fc40003f02070 */
[----:B------:R-:W4:Y:S11]  /*26ff0*/  LDC.64 R2, c[0x0][0xd60] ;  /* 0x00035800ff027b82 */ /* 0x000f360000000a00 */
[----:B----4-:R-:W3:Y:S01]  /*27000*/  @P0 ATOMG.E.ADD.STRONG.GPU PT, R3, desc[UR40][R2.64], R5 ;  /* 0x00000005020309a8 */ /* 0x010ee200081ee1e8 */
[----:B0-----:R-:W0:Y:S02]  /*27010*/  S2R R4, SR_LTMASK ;  /* 0x0000000000047919 */ /* 0x001e240000003900 */
[----:B0-----:R-:W-:-:S04]  /*27020*/  LOP3.LUT R4, R4, UR4, RZ, 0xc0, !PT ;  /* 0x0000000404047c12 */ /* 0x001fc8000f8ec0ff */
[----:B--2---:R-:W0:Y:S01]  /*27030*/  POPC R7, R4 ;  /* 0x0000000400077309 */ /* 0x004e220000000000 */
[----:B---3--:R-:W0:Y:S02]  /*27040*/  SHFL.IDX PT, R0, R3, R0, 0x1f ;  /* 0x00001f0003007589 */ /* 0x008e2400000e0000 */
[----:B0-----:R-:W-:-:S05]  /*27050*/  IADD3 R0, R0, UR37, R7 ;  /* 0x0000002500007c10 */ /* 0x001fca000fffe007 */
[----:B------:R3:W-:Y:S01]  /*27060*/  STL [R1+0x470], R0 ;  /* 0x0004700001007387 */ /* 0x0007e20000100800 */
[----:B------:R-:W-:Y:S05]  /*27070*/  BRA `(.L_x_3356) ;  /* 0x00000048005c7947 */ /* 0x000fea0003800000 */
.L_x_3355:
        /* <DEDUP_REMOVED lines=12> */
[----:B--2---:R-:W-:-:S02]  /*27140*/  IMAD.U32 R7, RZ, RZ, UR9 ;  /* 0x00000009ff077e24 */ /* 0x004fc4000f8e00ff */
[----:B------:R-:W-:Y:S02]  /*27150*/  IMAD.U32 R10, RZ, RZ, UR4 ;  /* 0x00000004ff0a7e24 */ /* 0x000fe4000f8e00ff */
[----:B------:R-:W-:Y:S02]  /*27160*/  IMAD.U32 R11, RZ, RZ, UR5 ;  /* 0x00000005ff0b7e24 */ /* 0x000fe4000f8e00ff */
[----:B-1----:R-:W-:Y:S02]  /*27170*/  IMAD.MOV.U32 R8, RZ, RZ, 0x70 ;  /* 0x00000070ff087424 */ /* 0x002fe400078e00ff */
[----:B------:R-:W-:Y:S02]  /*27180*/  IMAD.MOV.U32 R12, RZ, RZ, 0x1 ;  /* 0x00000001ff0c7424 */ /* 0x000fe400078e00ff */
[----:B------:R-:W-:-:S07]  /*27190*/  IMAD.MOV.U32 R13, RZ, RZ, RZ ;  /* 0x000000ffff0d7224 */ /* 0x000fce00078e00ff */
[----:B------:R-:W-:-:S07]  /*271a0*/  LEPC R20, `(.L_x_3358) ;  /* 0x000000001014794e */ /* 0x000fce0000000000 */
[----:B0-----:R-:W-:Y:S05]  /*271b0*/  CALL.ABS.NOINC R2 ;  /* 0x0000000002007343 */ /* 0x001fea0003c00000 */
.L_x_3358:
[----:B------:R-:W-:Y:S05]  /*271c0*/  BSYNC B6 ;  /* 0x0000000000067941 */ /* 0x000fea0003800000 */
.L_x_3357:
        /* <DEDUP_REMOVED lines=9> */
[----:B0-----:R-:W-:Y:S02]  /*27260*/  IMAD.U32 R4, RZ, RZ, UR6 ;  /* 0x00000006ff047e24 */ /* 0x001fe4000f8e00ff */
[----:B------:R-:W-:Y:S02]  /*27270*/  IMAD.U32 R5, RZ, RZ, UR7 ;  /* 0x00000007ff057e24 */ /* 0x000fe4000f8e00ff */
[----:B------:R-:W-:Y:S02]  /*27280*/  IMAD.U32 R6, RZ, RZ, UR8 ;  /* 0x00000008ff067e24 */ /* 0x000fe4000f8e00ff */
[----:B--2---:R-:W-:-:S02]  /*27290*/  IMAD.U32 R7, RZ, RZ, UR9 ;  /* 0x00000009ff077e24 */ /* 0x004fc4000f8e00ff */
[----:B------:R-:W-:Y:S02]  /*272a0*/  IMAD.U32 R10, RZ, RZ, UR4 ;  /* 0x00000004ff0a7e24 */ /* 0x000fe4000f8e00ff */
[----:B------:R-:W-:Y:S02]  /*272b0*/  IMAD.U32 R11, RZ, RZ, UR5 ;  /* 0x00000005ff0b7e24 */ /* 0x000fe4000f8e00ff */
[----:B-1----:R-:W-:Y:S02]  /*272c0*/  IMAD.MOV.U32 R8, RZ, RZ, 0x70 ;  /* 0x00000070ff087424 */ /* 0x002fe400078e00ff */
[----:B------:R-:W-:Y:S02]  /*272d0*/  IMAD.MOV.U32 R12, RZ, RZ, 0x1 ;  /* 0x00000001ff0c7424 */ /* 0x000fe400078e00ff */
[----:B---3--:R-:W-:-:S07]  /*272e0*/  IMAD.MOV.U32 R13, RZ, RZ, RZ ;  /* 0x000000ffff0d7224 */ /* 0x008fce00078e00ff */
[----:B------:R-:W-:-:S07]  /*272f0*/  LEPC R20, `(.L_x_3361) ;  /* 0x000000001014794e */ /* 0x000fce0000000000 */
[----:B----4-:R-:W-:Y:S05]  /*27300*/  CALL.ABS.NOINC R2 ;  /* 0x0000000002007343 */ /* 0x010fea0003c00000 */
.L_x_3361:
        /* <DEDUP_REMOVED lines=15> */
.L_x_3360:
[----:B------:R-:W-:Y:S05]  /*27400*/  BSYNC B6 ;  /* 0x0000000000067941 */ /* 0x000fea0003800000 */
.L_x_3359:
        /* <DEDUP_REMOVED lines=9> */
[----:B------:R2:W1:Y:S01]  /*274a0*/  @P0 LDG.E R7, desc[UR40][R2.64] ;  /* 0x0000002802070981 */ /* 0x000462000c1e1900 */
[----:B---3--:R-:W-:Y:S01]  /*274b0*/  VIADD R0, R16, 0xffffffff ;  /* 0xffffffff10007836 */ /* 0x008fe20000000000 */
[----:B--2---:R-:W2:Y:S02]  /*274c0*/  LDC.64 R2, c[0x0][0x418] ;  /* 0x00010600ff027b82 */ /* 0x004ea40000000a00 */
[----:B--2---:R-:W-:Y:S01]  /*274d0*/  LOP3.LUT P0, RZ, R2, UR4, RZ, 0xfc, !PT ;  /* 0x0000000402ff7c12 */ /* 0x004fe2000f80fcff */
[----:B------:R-:W-:-:S03]  /*274e0*/  UMOV UR4, 0xffffffff ;  /* 0xffffffff00047882 */ /* 0x000fc60000000000 */
[----:B------:R-:W-:Y:S02]  /*274f0*/  LOP3.LUT P0, RZ, R3, UR5, RZ, 0xfc, P0 ;  /* 0x0000000503ff7c12 */ /* 0x000fe4000800fcff */
[----:B-1----:R-:W-:Y:S01]  /*27500*/  SHF.R.S32.HI R8, RZ, 0x1f, R7 ;  /* 0x0000001fff087819 */ /* 0x002fe20000011407 */
[----:B------:R1:W-:Y:S01]  /*27510*/  STL [R1+0x474], R7 ;  /* 0x0004740701007387 */ /* 0x0003e20000100800 */
[----:B------:R-:W-:-:S03]  /*27520*/  SEL R16, R7, RZ, !P0 ;  /* 0x000000ff07107207 */ /* 0x000fc60004000000 */
[----:B------:R1:W-:Y:S01]  /*27530*/  STL [R1+0x478], R8 ;  /* 0x0004780801007387 */ /* 0x0003e20000100800 */
[----:B------:R-:W-:Y:S05]  /*27540*/  BRA.DIV UR4, `(.L_x_3362) ;  /* 0x0000005e04347947 */ /* 0x000fea000b800000 */
[----:B0-----:R-:W0:Y:S02]  /*27550*/  S2R R4, SR_TID.X ;  /* 0x0000000000047919 */ /* 0x001e240000002100 */
[----:B0-----:R-:W-:-:S04]  /*27560*/  SHF.R.U32.HI R4, RZ, 0x5, R4 ;  /* 0x00000005ff047819 */ /* 0x001fc80000011604 */
[----:B------:R-:W-:-:S05]  /*27570*/  LOP3.LUT R4, R4, 0x3, RZ, 0xc0, !PT ;  /* 0x0000000304047812 */ /* 0x000fca00078ec0ff */
[----:B------:R0:W2:Y:S02]  /*27580*/  SHFL.IDX PT, R14, R4, RZ, 0x1f ;  /* 0x00001fff040e7589 */ /* 0x0000a400000e0000 */
.L_x_3475:
[----:B0-----:R-:W3:Y:S01]  /*27590*/  LDL.LU R4, [R1+0x490] ;  /* 0x0004900001047983 */ /* 0x001ee20000300800 */
[----:B------:R-:W-:Y:S02]  /*275a0*/  PLOP3.LUT P1, PT, PT, PT, PT, 0x8, 0x0 ;  /* 0x000000000000781c */ /* 0x000fe40003f2e170 */
[----:B--2---:R-:W-:Y:S01]  /*275b0*/  ISETP.NE.AND P0, PT, R14, RZ, PT ;  /* 0x000000ff0e00720c */ /* 0x004fe20003f05270 */
[----:B------:R0:W-:Y:S01]  /*275c0*/  STL [R1+0x4a4], R0 ;  /* 0x0004a40001007387 */ /* 0x0001e20000100800 */
[----:B---3--:R-:W-:-:S09]  /*275d0*/  LOP3.LUT R4, R4, 0xfffffffe, RZ, 0xc0, !PT ;  /* 0xfffffffe04047812 */ /* 0x008fd200078ec0ff */
[----:B------:R-:W-:-:S05]  /*275e0*/  @P1 LOP3.LUT R4, R4, 0x1, RZ, 0xfc, !PT ;  /* 0x0000000104041812 */ /* 0x000fca00078efcff */
[----:B------:R0:W-:Y:S01]  /*275f0*/  STL [R1+0x490], R4 ;  /* 0x0004900401007387 */ /* 0x0001e20000100800 */
[----:B------:R-:W-:Y:S05]  /*27600*/  @P0 BRA `(.L_x_3363) ;  /* 0x00000004000c0947 */ /* 0x000fea0003800000 */
[----:B------:R-:W-:-:S03]  /*27610*/  UMOV UR4, 0xffffffff ;  /* 0xffffffff00047882 */ /* 0x000fc60000000000 */
[----:B------:R-:W-:Y:S05]  /*27620*/  BRA.DIV UR4, `(.L_x_3364) ;  /* 0x0000005e04307947 */ /* 0x000fea000b800000 */
[----:B------:R-:W-:-:S13]  /*27630*/  ELECT P6, URZ, PT ;  /* 0x00000000003f782f */ /* 0x000fda00038c0000 */
.L_x_3478:
[----:B------:R-:W-:Y:S05]  /*27640*/  @!P6 BRA `(.L_x_3363) ;  /* 0x0000000000fce947 */ /* 0x000fea0003800000 */
[----:B------:R-:W-:-:S04]  /*27650*/  ISETP.NE.U32.AND P0, PT, R2, RZ, PT ;  /* 0x000000ff0200720c */ /* 0x000fc80003f05070 */
[----:B------:R-:W-:-:S13]  /*27660*/  ISETP.NE.AND.EX P0, PT, R3, RZ, PT, P0 ;  /* 0x000000ff0300720c */ /* 0x000fda0003f05300 */
[----:B------:R-:W-:Y:S05]  /*27670*/  @!P0 BRA `(.L_x_3365) ;  /* 0x0000000000508947 */ /* 0x000fea0003800000 */
[----:B------:R-:W2:Y:S01]  /*27680*/  LDC R6, c[0x0][0x43c] ;  /* 0x00010f00ff067b82 */ /* 0x000ea20000000800 */
[----:B------:R-:W-:Y:S01]  /*27690*/  IMAD.MOV.U32 R9, RZ, RZ, R0 ;  /* 0x000000ffff097224 */ /* 0x000fe200078e0000 */
[----:B------:R-:W-:-:S03]  /*276a0*/  ULDC.64 UR4, c[0x0][0x428] ;  /* 0x00010a0000047ab9 */ /* 0x000fc60000000a00 */
[----:B0-----:R-:W-:Y:S01]  /*276b0*/  IMAD.MOV.U32 R0, RZ, RZ, R9 ;  /* 0x000000ffff007224 */ /* 0x001fe200078e0009 */
[----:B--2---:R-:W-:-:S13]  /*276c0*/  ISETP.NE.AND P0, PT, R6, 0x1, PT ;  /* 0x000000010600780c */ /* 0x004fda0003f05270 */
        /* <DEDUP_REMOVED lines=15> */
.L_x_3365:
[----:B--2---:R-:W2:Y:S01]  /*277c0*/  LDL R2, [R1+0x484] ;  /* 0x0004840001027983 */ /* 0x004ea20000100800 */
[----:B0-----:R-:W-:Y:S01]  /*277d0*/  IMAD R0, R19, 0x8, R18 ;  /* 0x0000000813007824 */ /* 0x001fe200078e0212 */
[----:B--2---:R-:W-:-:S04]  /*277e0*/  SHF.L.U32 R2, R2, 0x1f, RZ ;  /* 0x0000001f02027819 */ /* 0x004fc800000006ff */
[----:B------:R-:W0:Y:S02]  /*277f0*/  SYNCS.PHASECHK.TRANS64.TRYWAIT P0, [R0+URZ+0x32440], R2 ;  /* 0x03244002000075a7 */ /* 0x000e24000800017f */
[----:B0-----:R-:W-:Y:S05]  /*27800*/  @!P0 BRA `(.L_x_3366) ;  /* 0x0000005800d88947 */ /* 0x001fea0003800000 */
.L_x_3479:
[----:B------:R-:W2:Y:S02]  /*27810*/  S2R R3, SR_TID.X ;  /* 0x0000000000037919 */ /* 0x000ea40000002100 */
[----:B--2---:R-:W-:-:S04]  /*27820*/  LOP3.LUT R3, R3, 0x7f, RZ, 0xc0, !PT ;  /* 0x0000007f03037812 */ /* 0x004fc800078ec0ff */
[----:B------:R-:W-:-:S13]  /*27830*/  ISETP.NE.AND P0, PT, R3, RZ, PT ;  /* 0x000000ff0300720c */ /* 0x000fda0003f05270 */
[----:B------:R-:W-:Y:S05]  /*27840*/  @P0 BRA `(.L_x_3367) ;  /* 0x00000000001c0947 */ /* 0x000fea0003800000 */
[----:B------:R-:W2:Y:S01]  /*27850*/  S2R R3, SR_TID.X ;  /* 0x0000000000037919 */ /* 0x000ea20000002100 */
[----:B0-----:R-:W-:-:S04]  /*27860*/  IMAD.MOV.U32 R2, RZ, RZ, 0x3000 ;  /* 0x00003000ff027424 */ /* 0x001fc800078e00ff */
[----:B------:R3:W-:Y:S01]  /*27870*/  SYNCS.ARRIVE.TRANS64 RZ, [R0+URZ+0x32430], R2 ;  /* 0x0324300200ff79a7 */ /* 0x0007e2000800003f */
[----:B--2---:R-:W-:-:S04]  /*27880*/  LOP3.LUT R3, R3, 0x1f, RZ, 0xc0, !PT ;  /* 0x0000001f03037812 */ /* 0x004fc800078ec0ff */
[----:B------:R-:W-:-:S13]  /*27890*/  ISETP.NE.AND P0, PT, R3, RZ, PT ;  /* 0x000000ff0300720c */ /* 0x000fda0003f05270 */
[----:B---3--:R-:W-:Y:S05]  /*278a0*/  @!P0 BRA `(.L_x_3367) ;  /* 0x0000000000048947 */ /* 0x008fea0003800000 */
[----:B------:R-:W-:Y:S01]  /*278b0*/  BPT.TRAP 0x1 ;  /* 0x000000040000795c */ /* 0x000fe20000300000 */
.L_x_3367:
        /* <DEDUP_REMOVED lines=24> */
.L_x_3363:
[----:B--2---:R-:W2:Y:S04]  /*27a40*/  LDL R2, [R1+0x47c] ;  /* 0x00047c0001027983 */ /* 0x004ea80000100800 */
[----:B------:R-:W3:Y:S01]  /*27a50*/  LDL R3, [R1+0x49c] ;  /* 0x00049c0001037983 */ /* 0x000ee20000100800 */
[----:B------:R-:W-:Y:S05]  /*27a60*/  WARPSYNC.ALL ;  /* 0x0000000000007948 */ /* 0x000fea0003800000 */
[----:B------:R-:W-:Y:S01]  /*27a70*/  ULDC.64 UR4, c[0x0][0xaf8] ;  /* 0x0002be0000047ab9 */ /* 0x000fe20000000a00 */
[----:B0-----:R-:W-:Y:S01]  /*27a80*/  VIADD R0, R18, 0x18400 ;  /* 0x0001840012007836 */ /* 0x001fe20000000000 */
[----:B------:R-:W-:Y:S01]  /*27a90*/  BAR.SYNC.DEFER_BLOCKING 0x8, 0x180 ;  /* 0x0206000000007b1d */ /* 0x000fe20000010000 */
[----:B------:R-:W-:-:S03]  /*27aa0*/  ISETP.NE.U32.AND P0, PT, RZ, UR4, PT ;  /* 0x00000004ff007c0c */ /* 0x000fc6000bf05070 */
[----:B------:R-:W-:Y:S02]  /*27ab0*/  LOP3.LUT P1, RZ, R0, 0x3ff, RZ, 0xc0, !PT ;  /* 0x000003ff00ff7812 */ /* 0x000fe4000782c0ff */
[----:B------:R-:W-:Y:S01]  /*27ac0*/  ISETP.NE.AND.EX P0, PT, RZ, UR5, PT, P0 ;  /* 0x00000005ff007c0c */ /* 0x000fe2000bf05300 */
[----:B------:R-:W-:Y:S01]  /*27ad0*/  BSSY B6, `(.L_x_3368) ;  /* 0x0000019000067945 */ /* 0x000fe20003800000 */
[----:B--2---:R-:W-:-:S04]  /*27ae0*/  SHF.R.S32.HI R0, RZ, 0x1f, R2 ;  /* 0x0000001fff007819 */ /* 0x004fc80000011402 */
[----:B------:R-:W-:Y:S02]  /*27af0*/  SEL R4, R0, RZ, !P0 ;  /* 0x000000ff00047207 */ /* 0x000fe40004000000 */
[----:B---3--:R-:W-:Y:S02]  /*27b00*/  SHF.R.S32.HI R3, RZ, 0x1f, R3 ;  /* 0x0000001fff037819 */ /* 0x008fe40000011403 */
[----:B------:R-:W-:Y:S01]  /*27b10*/  SEL R0, R2, RZ, !P0 ;  /* 0x000000ff02007207 */ /* 0x000fe20004000000 */
[----:B------:R0:W-:Y:S04]  /*27b20*/  STL [R1+0x4d0], R4 ;  /* 0x0004d00401007387 */ /* 0x0001e80000100800 */
[----:B------:R0:W-:Y:S04]  /*27b30*/  STL [R1+0x4ac], R0 ;  /* 0x0004ac0001007387 */ /* 0x0001e80000100800 */
[----:B------:R0:W-:Y:S01]  /*27b40*/  STL [R1+0x4c0], R3 ;  /* 0x0004c00301007387 */ /* 0x0001e20000100800 */
        /* <DEDUP_REMOVED lines=9> */
[----:B-1----:R-:W-:-:S02]  /*27be0*/  IMAD.U32 R7, RZ, RZ, UR9 ;  /* 0x00000009ff077e24 */ /* 0x002fc4000f8e00ff */
[----:B------:R-:W-:Y:S02]  /*27bf0*/  IMAD.U32 R10, RZ, RZ, UR4 ;  /* 0x00000004ff0a7e24 */ /* 0x000fe4000f8e00ff */
[----:B------:R-:W-:Y:S02]  /*27c00*/  IMAD.U32 R11, RZ, RZ, UR5 ;  /* 0x00000005ff0b7e24 */ /* 0x000fe4000f8e00ff */
[----:B------:R-:W-:Y:S02]  /*27c10*/  IMAD.MOV.U32 R8, RZ, RZ, 0x70 ;  /* 0x00000070ff087424 */ /* 0x000fe400078e00ff */
[----:B------:R-:W-:Y:S02]  /*27c20*/  IMAD.MOV.U32 R12, RZ, RZ, 0x1 ;  /* 0x00000001ff0c7424 */ /* 0x000fe400078e00ff */
[----:B------:R-:W-:-:S07]  /*27c30*/  IMAD.MOV.U32 R13, RZ, RZ, RZ ;  /* 0x000000ffff0d7224 */ /* 0x000fce00078e00ff */
[----:B------:R-:W-:-:S07]  /*27c40*/  LEPC R20, `(.L_x_3369) ;  /* 0x000000001014794e */ /* 0x000fce0000000000 */
[----:B0-----:R-:W-:Y:S05]  /*27c50*/  CALL.ABS.NOINC R2 ;  /* 0x0000000002007343 */ /* 0x001fea0003c00000 */
.L_x_3369:
[----:B------:R-:W-:Y:S05]  /*27c60*/  BSYNC B6 ;  /* 0x0000000000067941 */ /* 0x000fea0003800000 */
.L_x_3368:
[----:B------:R-:W2:Y:S01]  /*27c70*/  LDL R11, [R1+0x494] ;  /* 0x00049400010b7983 */ /* 0x000ea20000100800 */
[----:B-1----:R-:W1:Y:S01]  /*27c80*/  LDC R7, c[0x0][0x448] ;  /* 0x00011200ff077b82 */ /* 0x002e620000000800 */
[----:B------:R-:W-:Y:S01]  /*27c90*/  ULDC.64 UR4, c[0x0][0x298] ;  /* 0x0000a60000047ab9 */ /* 0x000fe20000000a00 */
[----:B------:R-:W-:Y:S01]  /*27ca0*/  ULDC.64 UR6, c[0x0][0x280] ;  /* 0x0000a00000067ab9 */ /* 0x000fe20000000a00 */
[----:B0-----:R-:W3:Y:S04]  /*27cb0*/  LDL R4, [R1+0x4c0] ;  /* 0x0004c00001047983 */ /* 0x001ee80000100800 */
[----:B------:R-:W4:Y:S04]  /*27cc0*/  LDL R9, [R1+0x49c] ;  /* 0x00049c0001097983 */ /* 0x000f280000100800 */
[----:B------:R-:W4:Y:S01]  /*27cd0*/  LDL R8, [R1+0x4d0] ;  /* 0x0004d00001087983 */ /* 0x000f220000100800 */
[----:B------:R-:W0:Y:S01]  /*27ce0*/  S2R R2, SR_TID.X ;  /* 0x0000000000027919 */ /* 0x000e220000002100 */
[----:B------:R-:W0:Y:S02]  /*27cf0*/  S2R R0, SR_TID.X ;  /* 0x0000000000007919 */ /* 0x000e240000002100 */
[----:B------:R-:W4:Y:S01]  /*27d00*/  LDL R6, [R1+0x4ac] ;  /* 0x0004ac0001067983 */ /* 0x000f220000100800 */
[----:B-1----:R-:W-:-:S13]  /*27d10*/  ISETP.NE.AND P0, PT, R7, 0x1, PT ;  /* 0x000000010700780c */ /* 0x002fda0003f05270 */
[----:B------:R-:W1:Y:S01]  /*27d20*/  @P0 LDC R3, c[0x0][0x450] ;  /* 0x00011400ff030b82 */ /* 0x000e620000000800 */
[----:B0-----:R-:W-:-:S04]  /*27d30*/  LOP3.LUT R2, R2, 0x7f, RZ, 0xc0, !PT ;  /* 0x0000007f02027812 */ /* 0x001fc800078ec0ff */
[----:B------:R-:W-:Y:S01]  /*27d40*/  SHF.R.U32.HI R2, RZ, 0x3, R2 ;  /* 0x00000003ff027819 */ /* 0x000fe20000011602 */
[----:B------:R-:W-:-:S05]  /*27d50*/  IMAD.SHL.U32 R0, R0, 0x10, RZ ;  /* 0x0000001000007824 */ /* 0x000fca00078e00ff */
[----:B------:R-:W-:Y:S02]  /*27d60*/  LOP3.LUT R0, R2, 0x70, R0, 0xf8, !PT ;  /* 0x0000007002007812 */ /* 0x000fe400078ef800 */
[----:B------:R-:W0:Y:S03]  /*27d70*/  @P0 LDC R2, c[0x0][0x44c] ;  /* 0x00011300ff020b82 */ /* 0x000e260000000800 */
[----:B--2---:R-:W-:-:S04]  /*27d80*/  IMAD.IADD R5, R0, 0x1, R11 ;  /* 0x0000000100057824 */ /* 0x004fc800078e020b */
        /* <DEDUP_REMOVED lines=8> */
[----:B------:R-:W-:-:S04]  /*27e10*/  IMAD.WIDE.U32 R2, R17, UR4, R2 ;  /* 0x0000000411027c25 */ /* 0x000fc8000f8e0002 */
[----:B------:R-:W-:Y:S01]  /*27e20*/  IMAD R3, R17, UR5, R3 ;  /* 0x0000000511037c24 */ /* 0x000fe2000f8e0203 */
[----:B------:R-:W-:Y:S02]  /*27e30*/  ULDC.64 UR4, c[0x0][0x2e0] ;  /* 0x0000b80000047ab9 */ /* 0x000fe40000000a00 */
[----:B------:R-:W-:Y:S02]  /*27e40*/  IMAD R4, R8, UR4, RZ ;  /* 0x0000000408047c24 */ /* 0x000fe4000f8e02ff */
[----:B------:R0:W5:Y:S01]  /*27e50*/  LDL R8, [R1+0x480] ;  /* 0x0004800001087983 */ /* 0x0001620000100800 */
[C---:B------:R-:W-:Y:S01]  /*27e60*/  IMAD.WIDE.U32 R2, R6.reuse, UR4, R2 ;  /* 0x0000000406027c25 */ /* 0x040fe2000f8e0002 */
[----:B------:R-:W1:Y:S03]  /*27e70*/  S2R R10, SR_TID.X ;  /* 0x00000000000a7919 */ /* 0x000e660000002100 */
        /* <DEDUP_REMOVED lines=11> */
[----:B------:R-:W-:Y:S01]  /*27f30*/  IMAD.IADD R3, R3, 0x1, R4 ;  /* 0x0000000103037824 */ /* 0x000fe200078e0204 */
[----:B------:R2:W-:Y:S01]  /*27f40*/  STL [R1+0x498], R5 ;  /* 0x0004980501007387 */ /* 0x0005e20000100800 */
[----:B-1----:R-:W-:Y:S02]  /*27f50*/  IMAD.SHL.U32 R9, R10, 0x8, RZ ;  /* 0x000000080a097824 */ /* 0x002fe400078e00ff */
[----:B------:R-:W-:-:S03]  /*27f60*/  IMAD R6, R6, UR4, RZ ;  /* 0x0000000406067c24 */ /* 0x000fc6000f8e02ff */
[----:B------:R-:W-:Y:S01]  /*27f70*/  LOP3.LUT R9, R9, 0x38, RZ, 0xc0, !PT ;  /* 0x0000003809097812 */ /* 0x000fe200078ec0ff */
[----:B--2---:R-:W-:Y:S01]  /*27f80*/  IMAD.WIDE.U32 R4, R0, UR4, R2 ;  /* 0x0000000400047c25 */ /* 0x004fe2000f8e0002 */
[----:B------:R-:W-:-:S03]  /*27f90*/  ULDC UR4, c[0x0][0x2b8] ;  /* 0x0000ae0000047ab9 */ /* 0x000fc60000000800 */
[----:B------:R-:W-:Y:S01]  /*27fa0*/  IMAD R0, R0, UR5, R6 ;  /* 0x0000000500007c24 */ /* 0x000fe2000f8e0206 */
[----:B------:R-:W-:-:S03]  /*27fb0*/  LEA R3, P1, R4, UR6, 0x1 ;  /* 0x0000000604037c11 */ /* 0x000fc6000f8208ff */
[----:B------:R-:W-:Y:S01]  /*27fc0*/  IMAD.IADD R0, R5, 0x1, R0 ;  /* 0x0000000105007824 */ /* 0x000fe200078e0200 */
[----:B------:R-:W-:Y:S01]  /*27fd0*/  ISETP.GE.AND P0, PT, R9, UR4, PT ;  /* 0x0000000409007c0c */ /* 0x000fe2000bf06270 */
[----:B------:R-:W-:Y:S01]  /*27fe0*/  UMOV UR4, 0xffffffff ;  /* 0xffffffff00047882 */ /* 0x000fe20000000000 */
[----:B------:R-:W-:Y:S02]  /*27ff0*/  LOP3.LUT R10, R10, 0x7f, RZ, 0xc0, !PT ;  /* 0x0000007f0a0a7812 */ /* 0x000fe400078ec0ff */
[----:B------:R-:W-:Y:S02]  /*28000*/  LEA.HI.X R0, R4, UR7, R0, 0x1, P1 ;  /* 0x0000000704007c11 */ /* 0x000fe400088f0c00 */
[----:B------:R-:W-:Y:S01]  /*28010*/  SHF.R.U32.HI R10, RZ, 0x3, R10 ;  /* 0x00000003ff0a7819 */ /* 0x000fe2000001160a */
[----:B0-----:R-:W-:Y:S06]  /*28020*/  BRA.DIV UR4, `(.L_x_3370) ;  /* 0x0000005204e47947 */ /* 0x001fec000b800000 */
[----:B------:R-:W2:Y:S04]  /*28030*/  LDL R4, [R1+0x4a0] ;  /* 0x0004a00001047983 */ /* 0x000ea80000100800 */
[----:B------:R-:W3:Y:S04]  /*28040*/  LDL.LU R6, [R1+0x494] ;  /* 0x0004940001067983 */ /* 0x000ee80000300800 */
[----:B------:R-:W0:Y:S01]  /*28050*/  SHFL.IDX PT, R5, R3, RZ, 0x181f ;  /* 0x00181fff03057589 */ /* 0x000e2200000e0000 */
[----:B--2---:R-:W-:-:S03]  /*28060*/  IMAD R2, R4, R7, RZ ;  /* 0x0000000704027224 */ /* 0x004fc600078e02ff */
[----:B------:R-:W1:Y:S01]  /*28070*/  SHFL.IDX PT, R4, R0, RZ, 0x181f ;  /* 0x00181fff00047589 */ /* 0x000e6200000e0000 */
[----:B---3--:R-:W-:-:S03]  /*28080*/  IMAD.IADD R10, R10, 0x1, R6 ;  /* 0x000000010a0a7824 */ /* 0x008fc600078e0206 */
[----:B------:R-:W2:Y:S01]  /*28090*/  SHFL.IDX PT, R6, R3, 0x1, 0x181f ;  /* 0x00381f0003067f89 */ /* 0x000ea200000e0000 */
[C---:B------:R-:W-:Y:S01]  /*280a0*/  VIADD R11, R10.reuse, 0x10 ;  /* 0x000000100a0b7836 */ /* 0x040fe20000000000 */
[CC--:B------:R-:W-:Y:S02]  /*280b0*/  ISETP.GE.AND P1, PT, R10.reuse, R2.reuse, PT ;  /* 0x000000020a00720c */ /* 0x0c0fe40003f26270 */
[----:B------:R-:W3:Y:S02]  /*280c0*/  SHFL.IDX PT, R7, R0, 0x1, 0x181f ;  /* 0x00381f0000077f89 */ /* 0x000ee400000e0000 */
[----:B------:R-:W-:Y:S02]  /*280d0*/  ISETP.GE.AND P2, PT, R11, R2, PT ;  /* 0x000000020b00720c */ /* 0x000fe40003f46270 */
[----:B------:R4:W-:Y:S04]  /*280e0*/  STL [R1+0x4c8], R11 ;  /* 0x0004c80b01007387 */ /* 0x0009e80000100800 */
[----:B------:R-:W-:Y:S03]  /*280f0*/  STL [R1+0x494], R10 ;  /* 0x0004940a01007387 */ /* 0x000fe60000100800 */
[----:B0-----:R-:W-:Y:S01]  /*28100*/  @!P1 LEA R5, P3, R9, R5, 0x1 ;  /* 0x0000000509059211 */ /* 0x001fe200078608ff */
[----:B----4-:R-:W-:-:S04]  /*28110*/  VIADD R11, R10, 0x20 ;  /* 0x000000200a0b7836 */ /* 0x010fc80000000000 */
[----:B-1----:R-:W-:Y:S01]  /*28120*/  @!P1 IMAD.X R4, RZ, RZ, R4, P3 ;  /* 0x000000ffff049224 */ /* 0x002fe200018e0604 */
[----:B------:R-:W-:Y:S04]  /*28130*/  STL [R1+0x4cc], R11 ;  /* 0x0004cc0b01007387 */ /* 0x000fe80000100800 */
[----:B------:R-:W-:-:S04]  /*28140*/  @!P1 LOP3.LUT R5, R5, R4, RZ, 0x3c, !PT ;  /* 0x0000000405059212 */ /* 0x000fc800078e3cff */
[----:B------:R-:W-:-:S04]  /*28150*/  @!P1 LOP3.LUT R4, R5, R4, RZ, 0x3c, !PT ;  /* 0x0000000405049212 */ /* 0x000fc800078e3cff */
[----:B------:R-:W-:-:S05]  /*28160*/  @!P1 LOP3.LUT R5, R5, R4, RZ, 0x3c, !PT ;  /* 0x0000000405059212 */ /* 0x000fca00078e3cff */
[----:B-----5:R2:W-:Y:S02]  /*28170*/  @!P1 LDGSTS.E.BYPASS.LTC128B.128 [R8+0x18400], desc[UR40][R4.64], !P0 ;  /* 0x1840000004089fae */ /* 0x0205e4000c101d68 */
[----:B--2---:R-:W-:Y:S02]  /*28180*/  @!P2 LEA R5, P1, R9, R6, 0x1 ;  /* 0x000000060905a211 */ /* 0x004fe400078208ff */
[----:B------:R-:W-:Y:S03]  /*28190*/  SHFL.IDX PT, R6, R0, 0x2, 0x181f ;  /* 0x00581f0000067f89 */ /* 0x000fe600000e0000 */
[----:B---3--:R-:W-:Y:S01]  /*281a0*/  @!P2 IMAD.X R4, RZ, RZ, R7, P1 ;  /* 0x000000ffff04a224 */ /* 0x008fe200008e0607 */
        /* <DEDUP_REMOVED lines=58> */
.L_x_3496:
        /* <DEDUP_REMOVED lines=12> */
.L_x_3371:
        /* <DEDUP_REMOVED lines=8> */
[----:B------:R-:W-:-:S03]  /*28690*/  ULDC.64 UR4, c[0x0][0x398] ;  /* 0x0000e60000047ab9 */ /* 0x000fc60000000a00 */
[----:B0-----:R-:W3:Y:S01]  /*286a0*/  LDL.LU R3, [R1+0x49c] ;  /* 0x00049c0001037983 */ /* 0x001ee20000300800 */
[----:B------:R-:W-:Y:S01]  /*286b0*/  VIADD R2, R18, 0x22400 ;  /* 0x0002240012027836 */ /* 0x000fe20000000000 */
[----:B------:R0:W-:Y:S01]  /*286c0*/  SYNCS.ARRIVE.TRANS64.A1T0 RZ, [R18+URZ+0x32400], RZ ;  /* 0x032400ff12ff79a7 */ /* 0x0001e2000810003f */
[----:B------:R-:W-:Y:S03]  /*286d0*/  BSSY B6, `(.L_x_3372) ;  /* 0x0000019000067945 */ /* 0x000fe60003800000 */
        /* <DEDUP_REMOVED lines=24> */
.L_x_3373:
[----:B------:R-:W-:Y:S05]  /*28860*/  BSYNC B6 ;  /* 0x0000000000067941 */ /* 0x000fea0003800000 */
.L_x_3372:
[----:B------:R-:W2:Y:S01]  /*28870*/  LDL.LU R5, [R1+0x49c] ;  /* 0x00049c0001057983 */ /* 0x000ea20000300800 */
[----:B------:R-:W1:Y:S01]  /*28880*/  LDC R7, c[0x0][0x448] ;  /* 0x00011200ff077b82 */ /* 0x000e620000000800 */
[----:B------:R-:W-:Y:S01]  /*28890*/  ULDC.64 UR4, c[0x0][0x3d8] ;  /* 0x0000f60000047ab9 */ /* 0x000fe20000000a00 */
[----:B------:R-:W-:Y:S01]  /*288a0*/  ULDC.64 UR6, c[0x0][0x390] ;  /* 0x0000e40000067ab9 */ /* 0x000fe20000000a00 */
[----:B0-----:R-:W2:Y:S04]  /*288b0*/  LDL.LU.64 R2, [R1+0x4c0] ;  /* 0x0004c00001027983 */ /* 0x001ea80000300a00 */
[----:B------:R-:W3:Y:S04]  /*288c0*/  LDL.LU R0, [R1+0x4d0] ;  /* 0x0004d00001007983 */ /* 0x000ee80000300800 */
[----:B------:R-:W4:Y:S04]  /*288d0*/  LDL.LU R4, [R1+0x4ac] ;  /* 0x0004ac0001047983 */ /* 0x000f280000300800 */
[----:B------:R-:W5:Y:S01]  /*288e0*/  LDL.LU R8, [R1+0x498] ;  /* 0x0004980001087983 */ /* 0x000f620000300800 */
[----:B------:R-:W0:Y:S01]  /*288f0*/  S2R R9, SR_TID.X ;  /* 0x0000000000097919 */ /* 0x000e220000002100 */
[----:B-1----:R-:W-:Y:S01]  /*28900*/  ISETP.NE.AND P0, PT, R7, 0x1, PT ;  /* 0x000000010700780c */ /* 0x002fe20003f05270 */
[----:B--2---:R-:W-:-:S12]  /*28910*/  IMAD.MOV.U32 R3, RZ, RZ, R5 ;  /* 0x000000ffff037224 */ /* 0x004fd800078e0005 */
[----:B------:R-:W1:Y:S01]  /*28920*/  @P0 LDC R5, c[0x0][0x450] ;  /* 0x00011400ff050b82 */ /* 0x000e620000000800 */
[----:B------:R-:W-:-:S04]  /*28930*/  IMAD.WIDE.U32 R2, R17, UR4, R2 ;  /* 0x0000000411027c25 */ /* 0x000fc8000f8e0002 */
[----:B------:R-:W-:Y:S01]  /*28940*/  IMAD R3, R17, UR5, R3 ;  /* 0x0000000511037c24 */ /* 0x000fe2000f8e0203 */
[----:B------:R-:W-:Y:S02]  /*28950*/  ULDC.64 UR4, c[0x0][0x3e0] ;  /* 0x0000f80000047ab9 */ /* 0x000fe40000000a00 */
[----:B---3--:R-:W-:Y:S02]  /*28960*/  IMAD R0, R0, UR4, RZ ;  /* 0x0000000400007c24 */ /* 0x008fe4000f8e02ff */
[----:B----4-:R-:W-:-:S04]  /*28970*/  IMAD.WIDE.U32 R2, R4, UR4, R2 ;  /* 0x0000000404027c25 */ /* 0x010fc8000f8e0002 */
[----:B------:R-:W-:Y:S01]  /*28980*/  IMAD R0, R4, UR5, R0 ;  /* 0x0000000504007c24 */ /* 0x000fe2000f8e0200 */
[----:B------:R-:W-:Y:S01]  /*28990*/  ULDC.64 UR4, c[0x0][0x3d0] ;  /* 0x0000f40000047ab9 */ /* 0x000fe20000000a00 */
[----:B------:R-:W2:Y:S02]  /*289a0*/  @P0 LDC R4, c[0x0][0x44c] ;  /* 0x00011300ff040b82 */ /* 0x000ea40000000800 */
[----:B------:R-:W-:Y:S02]  /*289b0*/  IMAD.IADD R3, R3, 0x1, R0 ;  /* 0x0000000103037824 */ /* 0x000fe400078e0200 */
[----:B-----5:R-:W-:Y:S02]  /*289c0*/  IMAD.MOV.U32 R0, RZ, RZ, R8 ;  /* 0x000000ffff007224 */ /* 0x020fe400078e0008 */
[----:B--2---:R-:W-:-:S05]  /*289d0*/  @P0 IMAD.HI.U32 R4, R8, R4, RZ ;  /* 0x0000000408040227 */ /* 0x004fca00078e00ff */
[----:B-1----:R-:W-:-:S04]  /*289e0*/  @P0 SHF.R.U32.HI R0, RZ, R5, R4 ;  /* 0x00000005ff000219 */ /* 0x002fc80000011604 */
[--C-:B------:R-:W-:Y:S01]  /*289f0*/  SHF.R.S32.HI R4, RZ, 0x1f, R0.reuse ;  /* 0x0000001fff047819 */ /* 0x100fe20000011400 */
[----:B------:R-:W-:Y:S02]  /*28a00*/  IMAD.MOV R6, RZ, RZ, -R0 ;  /* 0x000000ffff067224 */ /* 0x000fe400078e0a00 */
[----:B------:R-:W-:-:S04]  /*28a10*/  IMAD.WIDE.U32 R2, R0, UR4, R2 ;  /* 0x0000000400027c25 */ /* 0x000fc8000f8e0002 */
[----:B------:R-:W-:Y:S02]  /*28a20*/  IMAD R4, R4, UR4, RZ ;  /* 0x0000000404047c24 */ /* 0x000fe4000f8e02ff */
[----:B------:R-:W-:Y:S02]  /*28a30*/  IMAD R6, R7, R6, R8 ;  /* 0x0000000607067224 */ /* 0x000fe400078e0208 */
[----:B------:R-:W-:Y:S01]  /*28a40*/  IMAD R0, R0, UR5, R4 ;  /* 0x0000000500007c24 */ /* 0x000fe2000f8e0204 */
[----:B------:R-:W-:Y:S01]  /*28a50*/  ULDC.64 UR4, c[0x0][0x3c8] ;  /* 0x0000f20000047ab9 */ /* 0x000fe20000000a00 */
[----:B0-----:R-:W-:Y:S02]  /*28a60*/  IMAD.SHL.U32 R8, R9, 0x8, RZ ;  /* 0x0000000809087824 */ /* 0x001fe400078e00ff */
[----:B------:R-:W-:Y:S01]  /*28a70*/  IMAD.IADD R3, R3, 0x1, R0 ;  /* 0x0000000103037824 */ /* 0x000fe200078e0200 */
[----:B------:R-:W-:Y:S01]  /*28a80*/  SHF.R.S32.HI R0, RZ, 0x1f, R6 ;  /* 0x0000001fff007819 */ /* 0x000fe20000011406 */
[----:B------:R-:W-:Y:S01]  /*28a90*/  IMAD.SHL.U32 R9, R9, 0x8, RZ ;  /* 0x0000000809097824 */ /* 0x000fe200078e00ff */
[----:B------:R-:W-:Y:S01]  /*28aa0*/  LOP3.LUT R8, R8, 0x38, RZ, 0xc0, !PT ;  /* 0x0000003808087812 */ /* 0x000fe200078ec0ff */
[----:B------:R-:W-:-:S03]  /*28ab0*/  IMAD.WIDE.U32 R4, R6, UR4, R2 ;  /* 0x0000000406047c25 */ /* 0x000fc6000f8e0002 */
[----:B------:R-:W-:Y:S01]  /*28ac0*/  LOP3.LUT R9, R9, 0x38, RZ, 0xc0, !PT ;  /* 0x0000003809097812 */ /* 0x000fe200078ec0ff */
[----:B------:R-:W-:Y:S01]  /*28ad0*/  IMAD R0, R0, UR4, RZ ;  /* 0x0000000400007c24 */ /* 0x000fe2000f8e02ff */
[----:B------:R-:W-:Y:S01]  /*28ae0*/  ULDC UR4, c[0x0][0x3b8] ;  /* 0x0000ee0000047ab9 */ /* 0x000fe20000000800 */
[----:B------:R-:W-:Y:S02]  /*28af0*/  LEA R2, P4, R4, UR6, 0x1 ;  /* 0x0000000604027c11 */ /* 0x000fe4000f8808ff */
[----:B------:R-:W-:Y:S01]  /*28b00*/  IMAD R6, R6, UR5, R0 ;  /* 0x0000000506067c24 */ /* 0x000fe2000f8e0200 */
[C---:B------:R-:W-:Y:S02]  /*28b10*/  LOP3.LUT R11, R9.reuse, 0x40, RZ, 0xfc, !PT ;  /* 0x00000040090b7812 */ /* 0x040fe400078efcff */
[----:B------:R-:W-:Y:S01]  /*28b20*/  LOP3.LUT R10, R9, 0x80, RZ, 0xfc, !PT ;  /* 0x00000080090a7812 */ /* 0x000fe200078efcff */
[----:B------:R-:W-:Y:S01]  /*28b30*/  IMAD.IADD R0, R5, 0x1, R6 ;  /* 0x0000000105007824 */ /* 0x000fe200078e0206 */
[----:B------:R-:W-:-:S02]  /*28b40*/  LOP3.LUT R9, R9, 0xc0, RZ, 0xfc, !PT ;  /* 0x000000c009097812 */ /* 0x000fc400078efcff */
[----:B------:R-:W-:Y:S02]  /*28b50*/  ISETP.GE.AND P3, PT, R8, UR4, PT ;  /* 0x0000000408007c0c */ /* 0x000fe4000bf66270 */
[----:B------:R-:W-:Y:S02]  /*28b60*/  ISETP.GE.AND P2, PT, R11, UR4, PT ;  /* 0x000000040b007c0c */ /* 0x000fe4000bf46270 */
[----:B------:R-:W-:Y:S02]  /*28b70*/  ISETP.GE.AND P1, PT, R10, UR4, PT ;  /* 0x000000040a007c0c */ /* 0x000fe4000bf26270 */
[----:B------:R-:W-:Y:S01]  /*28b80*/  ISETP.GE.AND P0, PT, R9, UR4, PT ;  /* 0x0000000409007c0c */ /* 0x000fe2000bf06270 */
[----:B------:R-:W-:Y:S01]  /*28b90*/  UMOV UR4, 0xffffffff ;  /* 0xffffffff00047882 */ /* 0x000fe20000000000 */
[----:B------:R-:W-:Y:S02]  /*28ba0*/  LEA.HI.X R0, R4, UR7, R0, 0x1, P4 ;  /* 0x0000000704007c11 */ /* 0x000fe4000a0f0c00 */
[----:B------:R-:W-:Y:S09]  /*28bb0*/  BRA.DIV UR4, `(.L_x_3374) ;  /* 0x0000005204c87947 */ /* 0x000ff2000b800000 */
[----:B------:R-:W2:Y:S04]  /*28bc0*/  LDL.LU R10, [R1+0x4a0] ;  /* 0x0004a000010a7983 */ /* 0x000ea80000300800 */
[----:B------:R-:W3:Y:S04]  /*28bd0*/  LDL.LU R5, [R1+0x494] ;  /* 0x0004940001057983 */ /* 0x000ee80000300800 */
[----:B------:R-:W4:Y:S04]  /*28be0*/  LDL.LU R4, [R1+0x4c8] ;  /* 0x0004c80001047983 */ /* 0x000f280000300800 */
[----:B------:R-:W5:Y:S04]  /*28bf0*/  LDL R9, [R1+0x480] ;  /* 0x0004800001097983 */ /* 0x000f680000100800 */
[----:B------:R-:W5:Y:S04]  /*28c00*/  LDL.LU R11, [R1+0x4cc] ;  /* 0x0004cc00010b7983 */ /* 0x000f680000300800 */
[----:B------:R-:W5:Y:S04]  /*28c10*/  LDL.LU R12, [R1+0x4d8] ;  /* 0x0004d800010c7983 */ /* 0x000f680000300800 */
[----:B------:R-:W-:Y:S01]  /*28c20*/  SHFL.IDX PT, R6, R0, 0x1, 0x181f ;  /* 0x00381f0000067f89 */ /* 0x000fe200000e0000 */
[----:B--2---:R-:W-:-:S03]  /*28c30*/  IMAD R3, R10, R7, RZ ;  /* 0x000000070a037224 */ /* 0x004fc600078e02ff */
[----:B------:R-:W2:Y:S02]  /*28c40*/  LDL.LU R10, [R1+0x4d4] ;  /* 0x0004d400010a7983 */ /* 0x000ea40000300800 */
[-C--:B---3--:R-:W-:Y:S02]  /*28c50*/  ISETP.GE.AND P5, PT, R5, R3.reuse, PT ;  /* 0x000000030500720c */ /* 0x088fe40003fa6270 */
[----:B------:R-:W0:Y:S01]  /*28c60*/  SHFL.IDX PT, R5, R2, RZ, 0x181f ;  /* 0x00181fff02057589 */ /* 0x000e2200000e0000 */
[----:B----4-:R-:W-:-:S03]  /*28c70*/  ISETP.GE.AND P4, PT, R4, R3, PT ;  /* 0x000000030400720c */ /* 0x010fc60003f86270 */
[----:B------:R-:W1:Y:S07]  /*28c80*/  SHFL.IDX PT, R4, R0, RZ, 0x181f ;  /* 0x00181fff00047589 */ /* 0x000e6e00000e0000 */
        /* <DEDUP_REMOVED lines=17> */
[----:B------:R-:W3:Y:S04]  /*28da0*/  LDL.LU R11, [R1+0x4dc] ;  /* 0x0004dc00010b7983 */ /* 0x000ee80000300800 */
        /* <DEDUP_REMOVED lines=47> */
.L_x_3514:
        /* <DEDUP_REMOVED lines=14> */
.L_x_3376:
[----:B------:R-:W-:Y:S05]  /*29180*/  BSYNC B0 ;  /* 0x0000000000007941 */ /* 0x000fea0003800000 */
.L_x_3375:
[----:B------:R-:W-:Y:S01]  /*29190*/  NOP ;  /* 0x0000000000007918 */ /* 0x000fe20000000000 */
[----:B------:R-:W-:-:S13]  /*291a0*/  PLOP3.LUT P0, PT, PT, PT, PT, 0x80, 0x0 ;  /* 0x000000000000781c */ /* 0x000fda0003f0f070 */
.L_x_3377:
        /* <DEDUP_REMOVED lines=18> */
.L_x_3515:
[----:B------:R-:W-:Y:S05]  /*292d0*/  BSYNC B0 ;  /* 0x0000000000007941 */ /* 0x000fea0003800000 */
.L_x_3378:
        /* <DEDUP_REMOVED lines=13> */
.L_x_3516:
[----:B------:R-:W-:Y:S05]  /*293b0*/  BSYNC B1 ;  /* 0x0000000000017941 */ /* 0x000fea0003800000 */
.L_x_3382:
        /* <DEDUP_REMOVED lines=9> */
.L_x_3385:
[----:B------:R-:W-:Y:S05]  /*29450*/  BSYNC B1 ;  /* 0x0000000000017941 */ /* 0x000fea0003800000 */
.L_x_3384:
        /* <DEDUP_REMOVED lines=12> */
.L_x_3386:
        /* <DEDUP_REMOVED lines=15> */
.L_x_3387:
        /* <DEDUP_REMOVED lines=15> */
.L_x_3388:
        /* <DEDUP_REMOVED lines=15> */
.L_x_3389:
        /* <DEDUP_REMOVED lines=10> */
.L_x_3381:
[----:B------:R-:W-:Y:S05]  /*29890*/  BSYNC B0 ;  /* 0x0000000000007941 */ /* 0x000fea0003800000 */
.L_x_3380:
[----:B------:R-:W0:Y:S04]  /*298a0*/  LDL R4, [R1+0x4b4] ;  /* 0x0004b40001047983 */ /* 0x000e280000100800 */
[----:B------:R-:W3:Y:S01]  /*298b0*/  LDL R5, [R1+0x48c] ;  /* 0x00048c0001057983 */ /* 0x000ee20000100800 */
[----:B------:R-:W-:Y:S01]  /*298c0*/  BSSY B0, `(.L_x_3390) ;  /* 0x00001f8000007945 */ /* 0x000fe20003800000 */
[----:B0-----:R-:W-:-:S05]  /*298d0*/  VIADD R0, R4, 0xfffffffe ;  /* 0xfffffffe04007836 */ /* 0x001fca0000000000 */
[----:B---3--:R-:W-:-:S13]  /*298e0*/  ISETP.GE.AND P0, PT, R0, R5, PT ;  /* 0x000000050000720c */ /* 0x008fda0003f06270 */
[----:B------:R-:W-:Y:S05]  /*298f0*/  @!P0 BRA `(.L_x_3391) ;  /* 0x0000001c00d08947 */ /* 0x000fea0003800000 */
[----:B------:R-:W3:Y:S04]  /*29900*/  LDL.LU R9, [R1+0x4ec] ;  /* 0x0004ec0001097983 */ /* 0x000ee80000300800 */
[----:B------:R-:W4:Y:S04]  /*29910*/  LDL.LU R8, [R1+0x4bc] ;  /* 0x0004bc0001087983 */ /* 0x000f280000300800 */
[----:B------:R-:W5:Y:S04]  /*29920*/  LDL.LU R7, [R1+0x4f0] ;  /* 0x0004f00001077983 */ /* 0x000f680000300800 */
[----:B--2---:R-:W2:Y:S04]  /*29930*/  LDL.LU R6, [R1+0x4b8] ;  /* 0x0004b80001067983 */ /* 0x004ea80000300800 */
[----:B------:R-:W2:Y:S01]  /*29940*/  LDL.LU R4, [R1+0x4f4] ;  /* 0x0004f40001047983 */ /* 0x000ea20000300800 */
[----:B------:R-:W-:Y:S01]  /*29950*/  BSSY B2, `(.L_x_3392) ;  /* 0x00000ad000027945 */ /* 0x000fe20003800000 */
[----:B---3--:R-:W-:-:S04]  /*29960*/  VIADD R2, R9, 0x1 ;  /* 0x0000000109027836 */ /* 0x008fc80000000000 */
[----:B----4-:R-:W-:Y:S01]  /*29970*/  IMAD R2, R2, R8, RZ ;  /* 0x0000000802027224 */ /* 0x010fe200078e02ff */
[----:B------:R-:W-:Y:S02]  /*29980*/  LOP3.LUT R8, RZ, R5, RZ, 0x33, !PT ;  /* 0x00000005ff087212 */ /* 0x000fe400078e33ff */
[----:B-----5:R-:W-:Y:S02]  /*29990*/  LOP3.LUT R3, RZ, R7, RZ, 0x33, !PT ;  /* 0x00000007ff037212 */ /* 0x020fe400078e33ff */
[----:B------:R-:W-:-:S04]  /*299a0*/  LOP3.LUT R2, RZ, R2, RZ, 0x33, !PT ;  /* 0x00000002ff027212 */ /* 0x000fc800078e33ff */
[----:B--2---:R-:W-:Y:S02]  /*299b0*/  VIADDMNMX R2, R2, -R6, R3, !PT ;  /* 0x8000000602027246 */ /* 0x004fe40007800103 */
        /* <DEDUP_REMOVED lines=9> */
[----:B------:R-:W3:Y:S01]  /*29a50*/  LDL R5, [R1+0x490] ;  /* 0x0004900001057983 */ /* 0x000ee20000100800 */
[----:B------:R-:W-:-:S05]  /*29a60*/  VIADD R19, R19, 0x1 ;  /* 0x0000000113137836 */ /* 0x000fca0000000000 */
[----:B------:R-:W-:-:S04]  /*29a70*/  ISETP.NE.AND P0, PT, R19, 0x2, PT ;  /* 0x000000021300780c */ /* 0x000fc80003f05270 */
[----:B------:R-:W-:Y:S01]  /*29a80*/  SEL R2, RZ, 0x1, P0 ;  /* 0x00000001ff027807 */ /* 0x000fe20000000000 */
[----:B------:R-:W-:Y:S01]  /*29a90*/  BSSY B1, `(.L_x_3394) ;  /* 0x0000096000017945 */ /* 0x000fe20003800000 */
[----:B------:R-:W-:Y:S02]  /*29aa0*/  SEL R19, R19, RZ, P0 ;  /* 0x000000ff13137207 */ /* 0x000fe40000000000 */
[----:B--2---:R-:W-:-:S05]  /*29ab0*/  LOP3.LUT R9, R9, R2, RZ, 0x3c, !PT ;  /* 0x0000000209097212 */ /* 0x004fca00078e3cff */
[----:B------:R0:W-:Y:S01]  /*29ac0*/  STL [R1+0x484], R9 ;  /* 0x0004840901007387 */ /* 0x0001e20000100800 */
[----:B---3--:R-:W-:-:S13]  /*29ad0*/  LOP3.LUT P2, RZ, R5, 0x1, RZ, 0xc0, !PT ;  /* 0x0000000105ff7812 */ /* 0x008fda000784c0ff */
[----:B0-----:R-:W-:Y:S05]  /*29ae0*/  @!P2 BRA `(.L_x_3395) ;  /* 0x000000080040a947 */ /* 0x001fea0003800000 */
[----:B------:R-:W-:Y:S02]  /*29af0*/  ULDC.64 UR4, c[0x0][0x418] ;  /* 0x0001060000047ab9 */ /* 0x000fe40000000a00 */
[----:B------:R-:W-:-:S04]  /*29b00*/  ISETP.NE.U32.AND P0, PT, RZ, UR4, PT ;  /* 0x00000004ff007c0c */ /* 0x000fc8000bf05070 */
[----:B------:R-:W-:-:S13]  /*29b10*/  ISETP.NE.AND.EX P0, PT, RZ, UR5, PT, P0 ;  /* 0x00000005ff007c0c */ /* 0x000fda000bf05300 */
[----:B------:R-:W-:Y:S05]  /*29b20*/  @!P0 BRA `(.L_x_3396) ;  /* 0x00000000004c8947 */ /* 0x000fea0003800000 */
[----:B------:R-:W2:Y:S01]  /*29b30*/  LDL R10, [R1+0x478] ;  /* 0x00047800010a7983 */ /* 0x000ea20000100800 */
        /* <DEDUP_REMOVED lines=18> */
.L_x_3396:
[----:B------:R-:W1:Y:S01]  /*29c60*/  S2R R2, SR_TID.X ;  /* 0x0000000000027919 */ /* 0x000e620000002100 */
[----:B0-----:R-:W-:Y:S01]  /*29c70*/  SHF.L.U32 R6, R9, 0x1f, RZ ;  /* 0x0000001f09067819 */ /* 0x001fe200000006ff */
[----:B------:R-:W-:Y:S01]  /*29c80*/  BSSY B3, `(.L_x_3397) ;  /* 0x0000006000037945 */ /* 0x000fe20003800000 */
[----:B-1----:R-:W-:Y:S01]  /*29c90*/  LOP3.LUT R3, R2, 0x7f, RZ, 0xc0, !PT ;  /* 0x0000007f02037812 */ /* 0x002fe200078ec0ff */
[----:B------:R-:W-:-:S03]  /*29ca0*/  IMAD R2, R19, 0x8, R18 ;  /* 0x0000000813027824 */ /* 0x000fc600078e0212 */
[----:B------:R-:W-:Y:S01]  /*29cb0*/  ISETP.NE.AND P1, PT, R3, RZ, PT ;  /* 0x000000ff0300720c */ /* 0x000fe20003f25270 */
[----:B------:R-:W0:Y:S02]  /*29cc0*/  SYNCS.PHASECHK.TRANS64.TRYWAIT P0, [R2+URZ+0x32440], R6 ;  /* 0x03244006020075a7 */ /* 0x000e24000800017f */
[----:B0-----:R-:W-:Y:S10]  /*29cd0*/  @!P0 BRA `(.L_x_3398) ;  /* 0x0000005000088947 */ /* 0x001ff40003800000 */
.L_x_3517:
[----:B------:R-:W-:Y:S05]  /*29ce0*/  BSYNC B3 ;  /* 0x0000000000037941 */ /* 0x000fea0003800000 */
.L_x_3397:
[----:B------:R-:W-:Y:S04]  /*29cf0*/  BSSY B3, `(.L_x_3399) ;  /* 0x0000009000037945 */ /* 0x000fe80003800000 */
[----:B------:R-:W-:Y:S05]  /*29d00*/  @P1 BRA `(.L_x_3400) ;  /* 0x00000000001c1947 */ /* 0x000fea0003800000 */
[----:B------:R-:W1:Y:S02]  /*29d10*/  S2R R3, SR_TID.X ;  /* 0x0000000000037919 */ /* 0x000e640000002100 */
[----:B-1----:R-:W-:Y:S01]  /*29d20*/  LOP3.LUT R5, R3, 0x1f, RZ, 0xc0, !PT ;  /* 0x0000001f03057812 */ /* 0x002fe200078ec0ff */
[----:B------:R-:W-:-:S03]  /*29d30*/  IMAD.MOV.U32 R3, RZ, RZ, 0x3000 ;  /* 0x00003000ff037424 */ /* 0x000fc600078e00ff */
[----:B------:R-:W-:Y:S01]  /*29d40*/  ISETP.NE.AND P0, PT, R5, RZ, PT ;  /* 0x000000ff0500720c */ /* 0x000fe20003f05270 */
[----:B------:R1:W-:-:S12]  /*29d50*/  SYNCS.ARRIVE.TRANS64 RZ, [R2+URZ+0x32430], R3 ;  /* 0x0324300302ff79a7 */ /* 0x0003d8000800003f */
[----:B-1----:R-:W-:Y:S05]  /*29d60*/  @!P0 BRA `(.L_x_3400) ;  /* 0x0000000000048947 */ /* 0x002fea0003800000 */
[----:B------:R-:W-:Y:S01]  /*29d70*/  BPT.TRAP 0x1 ;  /* 0x000000040000795c */ /* 0x000fe20000300000 */
.L_x_3400:
[----:B------:R-:W-:Y:S05]  /*29d80*/  BSYNC B3 ;  /* 0x0000000000037941 */ /* 0x000fea0003800000 */
.L_x_3399:
        /* <DEDUP_REMOVED lines=12> */
.L_x_3401:
        /* <DEDUP_REMOVED lines=13> */
.L_x_3518:
[----:B------:R-:W-:Y:S05]  /*29f20*/  BSYNC B3 ;  /* 0x0000000000037941 */ /* 0x000fea0003800000 */
.L_x_3402:
        /* <DEDUP_REMOVED lines=11> */
.L_x_3405:
[----:B------:R-:W-:Y:S05]  /*29fe0*/  BSYNC B3 ;  /* 0x0000000000037941 */ /* 0x000fea0003800000 */
.L_x_3404:
        /* <DEDUP_REMOVED lines=9> */
.L_x_3406:
        /* <DEDUP_REMOVED lines=15> */
.L_x_3407:
        /* <DEDUP_REMOVED lines=15> */
.L_x_3408:
        /* <DEDUP_REMOVED lines=15> */
.L_x_3409:
        /* <DEDUP_REMOVED lines=10> */
.L_x_3395:
[----:B------:R-:W-:Y:S05]  /*2a3f0*/  BSYNC B1 ;  /* 0x0000000000017941 */ /* 0x000fea0003800000 */
.L_x_3394:
[----:B------:R-:W2:Y:S02]  /*2a400*/  LDL.LU R5, [R1+0x4b4] ;  /* 0x0004b40001057983 */ /* 0x000ea40000300800 */
[----:B--2---:R-:W-:-:S07]  /*2a410*/  VIADD R0, R5, 0xfffffffd ;  /* 0xfffffffd05007836 */ /* 0x004fce0000000000 */
.L_x_3393:
[----:B------:R-:W-:Y:S05]  /*2a420*/  BSYNC B2 ;  /* 0x0000000000027941 */ /* 0x000fea0003800000 */
.L_x_3392:
[----:B------:R-:W-:-:S05]  /*2a430*/  VIADD R8, R8, 0xfffffffe ;  /* 0xfffffffe08087836 */ /* 0x000fca0000000000 */
[----:B------:R-:W-:-:S13]  /*2a440*/  ISETP.NE.AND P0, PT, R8, R4, PT ;  /* 0x000000040800720c */ /* 0x000fda0003f05270 */
[----:B------:R-:W-:Y:S05]  /*2a450*/  @!P0 BRA `(.L_x_3391) ;  /* 0x0000001000f88947 */ /* 0x000fea0003800000 */
.L_x_3442:
        /* <DEDUP_REMOVED lines=35> */
.L_x_3412:
[----:B------:R-:W0:Y:S01]  /*2a690*/  S2R R2, SR_TID.X ;  /* 0x0000000000027919 */ /* 0x000e220000002100 */
[----:B------:R-:W-:Y:S01]  /*2a6a0*/  SHF.L.U32 R3, R6, 0x1f, RZ ;  /* 0x0000001f06037819 */ /* 0x000fe200000006ff */
[----:B------:R-:W-:Y:S01]  /*2a6b0*/  BSSY B2, `(.L_x_3413) ;  /* 0x0000006000027945 */ /* 0x000fe20003800000 */
[----:B0-----:R-:W-:Y:S01]  /*2a6c0*/  LOP3.LUT R4, R2, 0x7f, RZ, 0xc0, !PT ;  /* 0x0000007f02047812 */ /* 0x001fe200078ec0ff */
[----:B------:R-:W-:-:S03]  /*2a6d0*/  IMAD R2, R7, 0x8, R18 ;  /* 0x0000000807027824 */ /* 0x000fc600078e0212 */
[----:B------:R-:W-:Y:S01]  /*2a6e0*/  ISETP.NE.AND P1, PT, R4, RZ, PT ;  /* 0x000000ff0400720c */ /* 0x000fe20003f25270 */
[----:B------:R-:W0:Y:S02]  /*2a6f0*/  SYNCS.PHASECHK.TRANS64.TRYWAIT P0, [R2+URZ+0x32440], R3 ;  /* 0x03244003020075a7 */ /* 0x000e24000800017f */
[----:B0-----:R-:W-:Y:S10]  /*2a700*/  @!P0 BRA `(.L_x_3414) ;  /* 0x0000004400a48947 */ /* 0x001ff40003800000 */
.L_x_3519:
[----:B------:R-:W-:Y:S05]  /*2a710*/  BSYNC B2 ;  /* 0x0000000000027941 */ /* 0x000fea0003800000 */
.L_x_3413:
        /* <DEDUP_REMOVED lines=9> */
.L_x_3416:
[----:B------:R-:W-:Y:S05]  /*2a7b0*/  BSYNC B2 ;  /* 0x0000000000027941 */ /* 0x000fea0003800000 */
.L_x_3415:
        /* <DEDUP_REMOVED lines=12> */
.L_x_3417:
        /* <DEDUP_REMOVED lines=13> */
.L_x_3520:
[----:B------:R-:W-:Y:S05]  /*2a950*/  BSYNC B2 ;  /* 0x0000000000027941 */ /* 0x000fea0003800000 */
.L_x_3418:
        /* <DEDUP_REMOVED lines=11> */
.L_x_3421:
[----:B------:R-:W-:Y:S05]  /*2aa10*/  BSYNC B2 ;  /* 0x0000000000027941 */ /* 0x000fea0003800000 */
.L_x_3420:
        /* <DEDUP_REMOVED lines=9> */
.L_x_3422:
        /* <DEDUP_REMOVED lines=15> */
.L_x_3423:
        /* <DEDUP_REMOVED lines=15> */
.L_x_3424:
        /* <DEDUP_REMOVED lines=15> */
.L_x_3425:
        /* <DEDUP_REMOVED lines=10> */
.L_x_3411:
[----:B------:R-:W-:Y:S05]  /*2ae20*/  BSYNC B1 ;  /* 0x0000000000017941 */ /* 0x000fea0003800000 */
.L_x_3410:
        /* <DEDUP_REMOVED lines=10> */
[----:B0-----:R-:W-:Y:S05]  /*2aed0*/  @!P2 BRA `(.L_x_3427) ;  /* 0x000000080044a947 */ /* 0x001fea0003800000 */
        /* <DEDUP_REMOVED lines=24> */
.L_x_3428:
[----:B------:R-:W0:Y:S01]  /*2b060*/  S2R R2, SR_TID.X ;  /* 0x0000000000027919 */ /* 0x000e220000002100 */
[----:B------:R-:W-:Y:S01]  /*2b070*/  IMAD R3, R19, 0x8, R18 ;  /* 0x0000000813037824 */ /* 0x000fe200078e0212 */
[----:B------:R-:W-:Y:S01]  /*2b080*/  BSSY B2, `(.L_x_3429) ;  /* 0x0000006000027945 */ /* 0x000fe20003800000 */
[----:B0-----:R-:W-:Y:S02]  /*2b090*/  LOP3.LUT R4, R2, 0x7f, RZ, 0xc0, !PT ;  /* 0x0000007f02047812 */ /* 0x001fe400078ec0ff */
[----:B------:R-:W-:Y:S02]  /*2b0a0*/  SHF.L.U32 R2, R8, 0x1f, RZ ;  /* 0x0000001f08027819 */ /* 0x000fe400000006ff */
[----:B------:R-:W-:Y:S02]  /*2b0b0*/  ISETP.NE.AND P1, PT, R4, RZ, PT ;  /* 0x000000ff0400720c */ /* 0x000fe40003f25270 */
[----:B------:R-:W0:Y:S02]  /*2b0c0*/  SYNCS.PHASECHK.TRANS64.TRYWAIT P0, [R3+URZ+0x32440], R2 ;  /* 0x03244002030075a7 */ /* 0x000e24000800017f */
[----:B0-----:R-:W-:Y:S09]  /*2b0d0*/  @!P0 BRA `(.L_x_3430) ;  /* 0x0000003c00588947 */ /* 0x001ff20003800000 */
.L_x_3521:
[----:B------:R-:W-:Y:S05]  /*2b0e0*/  BSYNC B2 ;  /* 0x0000000000027941 */ /* 0x000fea0003800000 */
.L_x_3429:
        /* <DEDUP_REMOVED lines=9> */
.L_x_3432:
[----:B------:R-:W-:Y:S05]  /*2b180*/  BSYNC B2 ;  /* 0x0000000000027941 */ /* 0x000fea0003800000 */
.L_x_3431:
        /* <DEDUP_REMOVED lines=12> */
.L_x_3433:
        /* <DEDUP_REMOVED lines=13> */
.L_x_3522:
[----:B------:R-:W-:Y:S05]  /*2b320*/  BSYNC B2 ;  /* 0x0000000000027941 */ /* 0x000fea0003800000 */
.L_x_3434:
        /* <DEDUP_REMOVED lines=11> */
.L_x_3437:
[----:B------:R-:W-:Y:S05]  /*2b3e0*/  BSYNC B2 ;  /* 0x0000000000027941 */ /* 0x000fea0003800000 */
.L_x_3436:
        /* <DEDUP_REMOVED lines=9> */
.L_x_3438:
        /* <DEDUP_REMOVED lines=15> */
.L_x_3439:
        /* <DEDUP_REMOVED lines=15> */
.L_x_3440:
        /* <DEDUP_REMOVED lines=15> */
.L_x_3441:
        /* <DEDUP_REMOVED lines=10> */
.L_x_3427:
[----:B------:R-:W-:Y:S05]  /*2b7f0*/  BSYNC B1 ;  /* 0x0000000000017941 */ /* 0x000fea0003800000 */
.L_x_3426:
[----:B------:R-:W2:Y:S01]  /*2b800*/  LDL R5, [R1+0x48c] ;  /* 0x00048c0001057983 */ /* 0x000ea20000100800 */
[----:B------:R-:W-:Y:S01]  /*2b810*/  VIADD R0, R0, 0xfffffffe ;  /* 0xfffffffe00007836 */ /* 0x000fe20000000000 */
[----:B--2---:R-:W-:-:S13]  /*2b820*/  ISETP.GT.AND P0, PT, R6, R5, PT ;  /* 0x000000050600720c */ /* 0x004fda0003f04270 */
[----:B------:R-:W-:Y:S05]  /*2b830*/  @P0 BRA `(.L_x_3442) ;  /* 0xffffffec00080947 */ /* 0x000fea000383ffff */
.L_x_3391:
[----:B------:R-:W-:Y:S05]  /*2b840*/  BSYNC B0 ;  /* 0x0000000000007941 */ /* 0x000fea0003800000 */
.L_x_3390:
[----:B------:R-:W0:Y:S02]  /*2b850*/  S2R R2, SR_TID.X ;  /* 0x0000000000027919 */ /* 0x000e240000002100 */
[----:B0-----:R-:W-:Y:S02]  /*2b860*/  LOP3.LUT R3, R2, 0x7f, RZ, 0xc0, !PT ;  /* 0x0000007f02037812 */ /* 0x001fe400078ec0ff */
        /* <DEDUP_REMOVED lines=9> */
[----:B------:R-:W1:Y:S01]  /*2b900*/  S2R R3, SR_LANEID ;  /* 0x0000000000037919 */ /* 0x000e620000000000 */
[----:B------:R-:W-:Y:S02]  /*2b910*/  VOTEU.ANY UR4, UPT, PT ;  /* 0x0000000000047886 */ /* 0x000fe400038e0100 */
[----:B------:R-:W1:Y:S08]  /*2b920*/  FLO.U32 R0, UR4 ;  /* 0x0000000400007d00 */ /* 0x000e7000080e0000 */
[----:B------:R-:W3:Y:S01]  /*2b930*/  POPC R5, UR4 ;  /* 0x0000000400057d09 */ /* 0x000ee20008000000 */
[----:B-1----:R-:W-:-:S02]  /*2b940*/  ISETP.EQ.U32.AND P1, PT, R0, R3, PT ;  /* 0x000000030000720c */ /* 0x002fc40003f22070 */
[----:B0-----:R-:W3:Y:S11]  /*2b950*/  LDC.64 R2, c[0x0][0xd60] ;  /* 0x00035800ff027b82 */ /* 0x001ef60000000a00 */
[----:B---3--:R-:W3:Y:S01]  /*2b960*/  @P1 ATOMG.E.ADD.STRONG.GPU PT, R3, desc[UR40][R2.64], R5 ;  /* 0x00000005020319a8 */ /* 0x008ee200081ee1e8 */
[----:B------:R-:W0:Y:S02]  /*2b970*/  S2R R4, SR_LTMASK ;  /* 0x0000000000047919 */ /* 0x000e240000003900 */
[----:B0-----:R-:W-:-:S04]  /*2b980*/  LOP3.LUT R4, R4, UR4, RZ, 0xc0, !PT ;  /* 0x0000000404047c12 */ /* 0x001fc8000f8ec0ff */
[----:B------:R-:W0:Y:S01]  /*2b990*/  POPC R7, R4 ;  /* 0x0000000400077309 */ /* 0x000e220000000000 */
[----:B---3--:R-:W0:Y:S02]  /*2b9a0*/  SHFL.IDX PT, R0, R3, R0, 0x1f ;  /* 0x00001f0003007589 */ /* 0x008e2400000e0000 */
[----:B0-----:R-:W-:-:S05]  /*2b9b0*/  IADD3 R0, R0, UR37, R7 ;  /* 0x0000002500007c10 */ /* 0x001fca000fffe007 */
[----:B------:R1:W-:Y:S02]  /*2b9c0*/  STL [R1+0x470], R0 ;  /* 0x0004700001007387 */ /* 0x0003e40000100800 */
.L_x_3444:
[----:B------:R-:W-:Y:S05]  /*2b9d0*/  BSYNC B0 ;  /* 0x0000000000007941 */ /* 0x000fea0003800000 */
.L_x_3443:
[----:B------:R-:W-:-:S07]  /*2b9e0*/  SEL R19, R19, RZ, P0 ;  /* 0x000000ff13137207 */ /* 0x000fce0000000000 */
.L_x_3356:
[----:B------:R-:W-:Y:S05]  /*2b9f0*/  BSYNC B7 ;  /* 0x0000000000077941 */ /* 0x000fea0003800000 */
.L_x_3354:
[----:B-1-3--:R-:W3:Y:S02]  /*2ba00*/  LDL R0, [R1+0x490] ;  /* 0x0004900001007983 */ /* 0x00aee40000100800 */
[----:B---3--:R-:W-:-:S13]  /*2ba10*/  LOP3.LUT P0, RZ, R0, 0x40, RZ, 0xc0, !PT ;  /* 0x0000004000ff7812 */ /* 0x008fda000780c0ff */
[----:B------:R-:W-:Y:S05]  /*2ba20*/  @!P0 BRA `(.L_x_3445) ;  /* 0x0000000000288947 */ /* 0x000fea0003800000 */
[----:B------:R-:W-:Y:S05]  /*2ba30*/  WARPSYNC.ALL ;  /* 0x0000000000007948 */ /* 0x000fea0003800000 */
[----:B------:R-:W1:Y:S08]  /*2ba40*/  S2UR UR5, SR_CgaCtaId ;  /* 0x00000000000579c3 */ /* 0x000e700000008800 */
[----:B------:R-:W-:Y:S06]  /*2ba50*/  BAR.SYNC.DEFER_BLOCKING 0x5, 0x180 ;  /* 0x0146000000007b1d */ /* 0x000fec0000010000 */
[----:B------:R-:W-:-:S02]  /*2ba60*/  UMOV UR4, 0x400 ;  /* 0x0000040000047882 */ /* 0x000fc40000000000 */
[----:B-1----:R-:W-:-:S06]  /*2ba70*/  ULEA UR4, UR5, UR4, 0x18 ;  /* 0x0000000405047291 */ /* 0x002fcc000f8ec03f */
[----:B------:R-:W-:-:S05]  /*2ba80*/  IMAD.U32 R18, RZ, RZ, UR4 ;  /* 0x00000004ff127e24 */ /* 0x000fca000f8e00ff */
[----:B0-2---:R-:W0:Y:S04]  /*2ba90*/  LDS.128 R4, [R18+0x324d0] ;  /* 0x0324d00012047984 */ /* 0x005e280000000c00 */
[----:B0-----:R1:W-:Y:S01]  /*2baa0*/  STL.128 [R1+0x470], R4 ;  /* 0x0004700401007387 */ /* 0x0013e20000100c00 */
[----:B------:R-:W-:Y:S06]  /*2bab0*/  BAR.ARV 0x4, 0x180 ;  /* 0x0106000000007b1d */ /* 0x000fec0000002000 */
[----:B------:R-:W-:Y:S05]  /*2bac0*/  BRA `(.L_x_3446) ;  /* 0x0000001000347947 */ /* 0x000fea0003800000 */
.L_x_3445:
[----:B------:R-:W1:Y:S01]  /*2bad0*/  S2R R0, SR_TID.X ;  /* 0x0000000000007919 */ /* 0x000e620000002100 */
[----:B------:R-:W-:Y:S01]  /*2bae0*/  UMOV UR4, 0xffffffff ;  /* 0xffffffff00047882 */ /* 0x000fe20000000000 */
[----:B-1----:R-:W-:-:S04]  /*2baf0*/  LOP3.LUT R16, R0, 0x1f, RZ, 0xc0, !PT ;  /* 0x0000001f00107812 */ /* 0x002fc800078ec0ff */
[----:B------:R-:W-:Y:S01]  /*2bb00*/  ISETP.NE.AND P0, PT, R16, 0x1f, PT ;  /* 0x0000001f1000780c */ /* 0x000fe20003f05270 */
[----:B------:R-:W-:-:S12]  /*2bb10*/  BRA.DIV UR4, `(.L_x_3447) ;  /* 0x0000003204f07947 */ /* 0x000fd8000b800000 */
[----:B0-----:R-:W3:Y:S01]  /*2bb20*/  LDL R4, [R1+0x47c] ;  /* 0x00047c0001047983 */ /* 0x001ee20000100800 */
[----:B------:R-:W-:-:S03]  /*2bb30*/  ULDC UR4, c[0x0][0xd3c] ;  /* 0x00034f0000047ab9 */ /* 0x000fc60000000800 */
[----:B------:R-:W4:Y:S01]  /*2bb40*/  LDL.LU R3, [R1+0x470] ;  /* 0x0004700001037983 */ /* 0x000f220000300800 */
[----:B---3--:R-:W-:-:S05]  /*2bb50*/  IMAD.IADD R0, R4, 0x1, R16 ;  /* 0x0000000104007824 */ /* 0x008fca00078e0210 */
[----:B------:R-:W-:Y:S01]  /*2bb60*/  ISETP.GE.OR P1, PT, R0, UR4, !P0 ;  /* 0x0000000400007c0c */ /* 0x000fe2000c726670 */
[----:B----4-:R-:W-:-:S12]  /*2bb70*/  IMAD.MOV.U32 R11, RZ, RZ, R3 ;  /* 0x000000ffff0b7224 */ /* 0x010fd800078e0003 */
[----:B------:R-:W0:Y:S08]  /*2bb80*/  @!P1 LDC.64 R2, c[0x0][0xd80] ;  /* 0x00036000ff029b82 */ /* 0x000e300000000a00 */
[----:B------:R-:W1:Y:S01]  /*2bb90*/  @!P1 LDC.64 R4, c[0x0][0xd78] ;  /* 0x00035e00ff049b82 */ /* 0x000e620000000a00 */
[----:B0-----:R-:W-:-:S05]  /*2bba0*/  @!P1 IMAD.WIDE R2, R0, 0x4, R2 ;  /* 0x0000000400029825 */ /* 0x001fca00078e0202 */
[----:B--2---:R1:W2:Y:S02]  /*2bbb0*/  @!P1 LDG.E R6, desc[UR40][R2.64] ;  /* 0x0000002802069981 */ /* 0x0042a4000c1e1900 */
[----:B-1----:R-:W-:-:S06]  /*2bbc0*/  @!P1 IMAD.WIDE R2, R0, 0x4, R4 ;  /* 0x0000000400029825 */ /* 0x002fcc00078e0204 */
[----:B------:R-:W3:Y:S01]  /*2bbd0*/  @!P1 LDG.E R2, desc[UR40][R2.64] ;  /* 0x0000002802029981 */ /* 0x000ee2000c1e1900 */
[----:B------:R-:W-:Y:S01]  /*2bbe0*/  IMAD.MOV.U32 R5, RZ, RZ, RZ ;  /* 0x000000ffff057224 */ /* 0x000fe200078e00ff */
[C---:B------:R-:W-:Y:S02]  /*2bbf0*/  ISETP.GE.U32.AND P2, PT, R16.reuse, 0x2, PT ;  /* 0x000000021000780c */ /* 0x040fe40003f46070 */
[C---:B------:R-:W-:Y:S02]  /*2bc00*/  ISETP.GE.U32.AND P3, PT, R16.reuse, 0x4, PT ;  /* 0x000000041000780c */ /* 0x040fe40003f66070 */
[C---:B------:R-:W-:Y:S02]  /*2bc10*/  ISETP.GE.U32.AND P4, PT, R16.reuse, 0x8, PT ;  /* 0x000000081000780c */ /* 0x040fe40003f86070 */
[----:B------:R-:W-:Y:S01]  /*2bc20*/  ISETP.GE.U32.AND P5, PT, R16, 0x10, PT ;  /* 0x000000101000780c */ /* 0x000fe20003fa6070 */
[----:B------:R-:W-:Y:S04]  /*2bc30*/  SHFL.IDX PT, R0, R11, RZ, 0x1f ;  /* 0x00001fff0b007589 */ /* 0x000fe800000e0000 */
[----:B------:R-:W-:Y:S01]  /*2bc40*/  SHFL.IDX PT, R9, R11, 0x1, 0x1f ;  /* 0x00201f000b097f89 */ /* 0x000fe200000e0000 */
[----:B------:R-:W-:-:S02]  /*2bc50*/  IMAD.MOV.U32 R8, RZ, RZ, RZ ;  /* 0x000000ffff087224 */ /* 0x000fc400078e00ff */
[----:B--2---:R-:W-:Y:S02]  /*2bc60*/  @!P1 IMAD.MOV.U32 R5, RZ, RZ, R6 ;  /* 0x000000ffff059224 */ /* 0x004fe400078e0006 */
[----:B------:R-:W-:Y:S02]  /*2bc70*/  IMAD.MOV.U32 R6, RZ, RZ, RZ ;  /* 0x000000ffff067224 */ /* 0x000fe400078e00ff */
[----:B---3--:R-:W-:-:S04]  /*2bc80*/  @!P1 IMAD.MOV.U32 R6, RZ, RZ, R2 ;  /* 0x000000ffff069224 */ /* 0x008fc800078e0002 */
[----:B------:R-:W-:-:S05]  /*2bc90*/  IMAD R2, R6, R5, RZ ;  /* 0x0000000506027224 */ /* 0x000fca00078e02ff */
[----:B------:R-:W0:Y:S01]  /*2bca0*/  SHFL.UP PT, R3, R2, 0x1, RZ ;  /* 0x0420000002037989 */ /* 0x000e2200000e00ff */
[----:B------:R-:W-:-:S04]  /*2bcb0*/  ISETP.NE.AND P1, PT, R16, RZ, PT ;  /* 0x000000ff1000720c */ /* 0x000fc80003f25270 */
        /* <DEDUP_REMOVED lines=15> */
.L_x_3532:
[----:B------:R-:W-:Y:S02]  /*2bdb0*/  ULDC UR4, c[0x0][0xd38] ;  /* 0x00034e0000047ab9 */ /* 0x000fe40000000800 */
[----:B------:R-:W-:-:S04]  /*2bdc0*/  IMAD.U32 R7, RZ, RZ, UR4 ;  /* 0x00000004ff077e24 */ /* 0x000fc8000f8e00ff */
[----:B-1----:R-:W-:-:S04]  /*2bdd0*/  IMAD R10, R10, R7, RZ ;  /* 0x000000070a0a7224 */ /* 0x002fc800078e02ff */
[----:B------:R-:W-:-:S05]  /*2bde0*/  IMAD.IADD R4, R9, 0x1, R10 ;  /* 0x0000000109047824 */ /* 0x000fca00078e020a */
[----:B------:R-:W-:-:S13]  /*2bdf0*/  ISETP.GT.AND P6, PT, R4, R0, PT ;  /* 0x000000000400720c */ /* 0x000fda0003fc4270 */
[----:B------:R-:W-:Y:S05]  /*2be00*/  @P6 BRA `(.L_x_3448) ;  /* 0x0000000000ac6947 */ /* 0x000fea0003800000 */
.L_x_3451:
        /* <DEDUP_REMOVED lines=37> */
.L_x_3540:
[----:B------:R-:W-:Y:S02]  /*2c060*/  ULDC UR4, c[0x0][0xd38] ;  /* 0x00034e0000047ab9 */ /* 0x000fe40000000800 */
[----:B------:R-:W-:-:S04]  /*2c070*/  IMAD.U32 R7, RZ, RZ, UR4 ;  /* 0x00000004ff077e24 */ /* 0x000fc8000f8e00ff */
[----:B-1----:R-:W-:-:S04]  /*2c080*/  IMAD R10, R10, R7, RZ ;  /* 0x000000070a0a7224 */ /* 0x002fc800078e02ff */
[----:B------:R-:W-:-:S05]  /*2c090*/  IMAD.IADD R4, R10, 0x1, R4 ;  /* 0x000000010a047824 */ /* 0x000fca00078e0204 */
[----:B------:R-:W-:-:S13]  /*2c0a0*/  ISETP.GT.AND P6, PT, R4, R0, PT ;  /* 0x000000000400720c */ /* 0x000fda0003fc4270 */
[----:B------:R-:W-:Y:S05]  /*2c0b0*/  @!P6 BRA `(.L_x_3451) ;  /* 0xfffffffc0054e947 */ /* 0x000fea000383ffff */
.L_x_3448:
        /* <DEDUP_REMOVED lines=12> */
.L_x_3545:
[----:B------:R-:W-:-:S13]  /*2c180*/  ISETP.NE.AND P0, PT, R3, RZ, PT ;  /* 0x000000ff0300720c */ /* 0x000fda0003f05270 */
[----:B------:R-:W-:Y:S05]  /*2c190*/  @!P0 BRA `(.L_x_3453) ;  /* 0x0000000000148947 */ /* 0x000fea0003800000 */
[----:B------:R-:W-:Y:S01]  /*2c1a0*/  UMOV UR4, 0xffffffff ;  /* 0xffffffff00047882 */ /* 0x000fe20000000000 */
[----:B---3--:R-:W-:Y:S02]  /*2c1b0*/  VIADD R9, R9, 0xffffffff ;  /* 0xffffffff09097836 */ /* 0x008fe40000000000 */
[----:B------:R-:W-:Y:S05]  /*2c1c0*/  BRA.DIV UR4, `(.L_x_3454) ;  /* 0x0000003604e47947 */ /* 0x000fea000b800000 */
[----:B0-----:R0:W2:Y:S02]  /*2c1d0*/  SHFL.IDX PT, R2, R2, R9, 0x1f ;  /* 0x00001f0902027589 */ /* 0x0010a400000e0000 */
.L_x_3548:
[----:B--2---:R-:W-:-:S07]  /*2c1e0*/  IMAD.MOV.U32 R8, RZ, RZ, R2 ;  /* 0x000000ffff087224 */ /* 0x004fce00078e0002 */
.L_x_3453:
[----:B0-----:R-:W-:Y:S01]  /*2c1f0*/  IMAD R2, R8, R7, R10 ;  /* 0x0000000708027224 */ /* 0x001fe200078e020a */
[----:B------:R-:W-:-:S03]  /*2c200*/  ISETP.NE.AND P0, PT, R6, 0x1, PT ;  /* 0x000000010600780c */ /* 0x000fc60003f05270 */
[----:B------:R-:W-:Y:S01]  /*2c210*/  IMAD.IADD R0, R0, 0x1, -R2 ;  /* 0x0000000100007824 */ /* 0x000fe200078e0a02 */
[----:B------:R0:W-:Y:S09]  /*2c220*/  STL [R1+0x470], R2 ;  /* 0x0004700201007387 */ /* 0x0001f20000100800 */
[----:B------:R-:W-:Y:S05]  /*2c230*/  @!P0 BRA `(.L_x_3455) ;  /* 0x0000000000e48947 */ /* 0x000fea0003800000 */
[----:B-1-3--:R-:W-:-:S04]  /*2c240*/  IABS R5, R4 ;  /* 0x0000000400057213 */ /* 0x00afc80000000000 */
[----:B0-----:R-:W0:Y:S08]  /*2c250*/  I2F.RP R2, R5 ;  /* 0x0000000500027306 */ /* 0x001e300000209400 */
        /* <DEDUP_REMOVED lines=55> */
.L_x_3455:
[----:B-1-3--:R-:W2:Y:S01]  /*2c5d0*/  LDL R5, [R1+0x47c] ;  /* 0x00047c0001057983 */ /* 0x00aea20000100800 */
[----:B0-----:R-:W2:Y:S02]  /*2c5e0*/  LDC.64 R2, c[0x0][0xd90] ;  /* 0x00036400ff027b82 */ /* 0x001ea40000000a00 */
[----:B--2---:R-:W-:-:S05]  /*2c5f0*/  IMAD.WIDE R2, R5, 0x4, R2 ;  /* 0x0000000405027825 */ /* 0x004fca00078e0202 */
        /* <DEDUP_REMOVED lines=51> */
[----:B------:R-:W-:Y:S02]  /*2c930*/  ISETP.GE.AND P2, PT, R3, RZ, PT ;  /* 0x000000ff0300720c */ /* 0x000fe40003f46270 */
[----:B------:R-:W-:-:S05]  /*2c940*/  IADD3 R3, R8, 0x1000000, R0 ;  /* 0x0100000008037810 */ /* 0x000fca0007ffe000 */
[----:B------:R-:W-:-:S06]  /*2c950*/  @P0 VIADD R2, R2, 0x1 ;  /* 0x0000000102020836 */ /* 0x000fcc0000000000 */
[----:B------:R-:W-:Y:S01]  /*2c960*/  @!P2 IMAD.MOV R2, RZ, RZ, -R2 ;  /* 0x000000ffff02a224 */ /* 0x000fe200078e0a02 */
[----:B------:R-:W-:Y:S01]  /*2c970*/  @!P1 LOP3.LUT R2, RZ, R6, RZ, 0x33, !PT ;  /* 0x00000006ff029212 */ /* 0x000fe200078e33ff */
[----:B------:R-:W-:-:S04]  /*2c980*/  IMAD.MOV R6, RZ, RZ, -R6 ;  /* 0x000000ffff067224 */ /* 0x000fc800078e0a06 */
[----:B------:R-:W-:Y:S02]  /*2c990*/  IMAD R3, R2, R6, R3 ;  /* 0x0000000602037224 */ /* 0x000fe400078e0203 */
[----:B------:R-:W-:-:S03]  /*2c9a0*/  IMAD.MOV.U32 R0, RZ, RZ, R2 ;  /* 0x000000ffff007224 */ /* 0x000fc600078e0002 */
[----:B------:R1:W-:Y:S04]  /*2c9b0*/  STL [R1+0x478], R3 ;  /* 0x0004780301007387 */ /* 0x0003e80000100800 */
.L_x_3456:
[----:B-1----:R-:W-:-:S05]  /*2c9c0*/  LOP3.LUT R3, RZ, R0, RZ, 0x33, !PT ;  /* 0x00000000ff037212 */ /* 0x002fca00078e33ff */
[----:B------:R-:W-:-:S05]  /*2c9d0*/  IMAD.IADD R0, R4, 0x1, R3 ;  /* 0x0000000104007824 */ /* 0x000fca00078e0203 */
[----:B------:R2:W-:Y:S01]  /*2c9e0*/  STL [R1+0x474], R0 ;  /* 0x0004740001007387 */ /* 0x0005e20000100800 */
[----:B------:R-:W-:Y:S05]  /*2c9f0*/  BRA `(.L_x_3457) ;  /* 0x0000000000287947 */ /* 0x000fea0003800000 */
.L_x_3449:
[----:B------:R-:W-:Y:S01]  /*2ca00*/  UMOV UR4, URZ ;  /* 0x0000003f00047c82 */ /* 0x000fe20008000000 */
[----:B------:R-:W-:Y:S01]  /*2ca10*/  UMOV UR5, URZ ;  /* 0x0000003f00057c82 */ /* 0x000fe20008000000 */
[----:B------:R-:W-:Y:S01]  /*2ca20*/  ULDC UR6, c[0x0][0xd3c] ;  /* 0x00034f0000067ab9 */ /* 0x000fe20000000800 */
[----:B------:R0:W-:Y:S01]  /*2ca30*/  STL [R1+0x470], R0 ;  /* 0x0004700001007387 */ /* 0x0001e20000100800 */
[----:B------:R-:W-:Y:S02]  /*2ca40*/  IMAD.U32 R3, RZ, RZ, UR4 ;  /* 0x00000004ff037e24 */ /* 0x000fe4000f8e00ff */
[----:B------:R-:W-:-:S03]  /*2ca50*/  IMAD.U32 R2, RZ, RZ, UR5 ;  /* 0x00000005ff027e24 */ /* 0x000fc6000f8e00ff */
[----:B------:R1:W-:Y:S01]  /*2ca60*/  STL [R1+0x474], R3 ;  /* 0x0004740301007387 */ /* 0x0003e20000100800 */
[----:B0-----:R-:W-:-:S03]  /*2ca70*/  IMAD.U32 R0, RZ, RZ, UR6 ;  /* 0x00000006ff007e24 */ /* 0x001fc6000f8e00ff */
[----:B------:R1:W-:Y:S04]  /*2ca80*/  STL [R1+0x478], R2 ;  /* 0x0004780201007387 */ /* 0x0003e80000100800 */
[----:B------:R1:W-:Y:S02]  /*2ca90*/  STL [R1+0x47c], R0 ;  /* 0x00047c0001007387 */ /* 0x0003e40000100800 */
.L_x_3457:
[----:B-1----:R-:W3:Y:S04]  /*2caa0*/  LDL R3, [R1+0x478] ;  /* 0x0004780001037983 */ /* 0x002ee80000100800 */
[----:B0-----:R-:W4:Y:S04]  /*2cab0*/  LDL R2, [R1+0x47c] ;  /* 0x00047c0001027983 */ /* 0x001f280000100800 */
[----:B------:R-:W5:Y:S04]  /*2cac0*/  LDL R4, [R1+0x470] ;  /* 0x0004700001047983 */ /* 0x000f680000100800 */
[----:B------:R-:W5:Y:S01]  /*2cad0*/  LDL R5, [R1+0x474] ;  /* 0x0004740001057983 */ /* 0x000f620000100800 */
[----:B------:R-:W-:Y:S05]  /*2cae0*/  WARPSYNC.ALL ;  /* 0x0000000000007948 */ /* 0x000fea0003800000 */
[----:B--2---:R-:W0:Y:S02]  /*2caf0*/  S2R R0, SR_TID.X ;  /* 0x0000000000007919 */ /* 0x004e240000002100 */
[----:B0-----:R-:W-:Y:S01]  /*2cb00*/  LOP3.LUT R0, R0, 0x1f, RZ, 0xc0, !PT ;  /* 0x0000001f00007812 */ /* 0x001fe200078ec0ff */
[----:B------:R-:W-:Y:S03]  /*2cb10*/  BAR.SYNC.DEFER_BLOCKING 0x4, 0x180 ;  /* 0x0106000000007b1d */ /* 0x000fe60000010000 */
[----:B------:R-:W-:-:S13]  /*2cb20*/  ISETP.NE.AND P0, PT, R0, RZ, PT ;  /* 0x000000ff0000720c */ /* 0x000fda0003f05270 */
[----:B------:R-:W-:Y:S01]  /*2cb30*/  @!P0 MOV R0, 0x400 ;  /* 0x0000040000008802 */ /* 0x000fe20000000f00 */
[----:B---3--:R-:W-:Y:S02]  /*2cb40*/  IMAD.MOV.U32 R6, RZ, RZ, R3 ;  /* 0x000000ffff067224 */ /* 0x008fe400078e0003 */
[----:B------:R-:W0:Y:S01]  /*2cb50*/  @!P0 S2R R3, SR_CgaCtaId ;  /* 0x0000000000038919 */ /* 0x000e220000008800 */
[----:B----4-:R-:W-:Y:S01]  /*2cb60*/  IMAD.MOV.U32 R7, RZ, RZ, R2 ;  /* 0x000000ffff077224 */ /* 0x010fe200078e0002 */
[----:B0-----:R-:W-:-:S05]  /*2cb70*/  @!P0 LEA R18, R3, R0, 0x18 ;  /* 0x0000000003128211 */ /* 0x001fca00078ec0ff */
[----:B-----5:R0:W-:Y:S01]  /*2cb80*/  @!P0 STS.128 [R18+0x324d0], R4 ;  /* 0x0324d00412008388 */ /* 0x0201e20000000c00 */
[----:B------:R-:W-:Y:S06]  /*2cb90*/  BAR.ARV 0x5, 0x180 ;  /* 0x0146000000007b1d */ /* 0x000fec0000002000 */
.L_x_3446:
[----:B------:R-:W2:Y:S01]  /*2cba0*/  LDL R0, [R1+0x47c] ;  /* 0x00047c0001007983 */ /* 0x000ea20000100800 */
[----:B------:R-:W-:Y:S02]  /*2cbb0*/  ULDC UR4, c[0x0][0xd3c] ;  /* 0x00034f0000047ab9 */ /* 0x000fe40000000800 */
[----:B--2---:R-:W-:-:S13]  /*2cbc0*/  ISETP.GE.AND P0, PT, R0, UR4, PT ;  /* 0x0000000400007c0c */ /* 0x004fda000bf06270 */
[----:B------:R-:W-:Y:S05]  /*2cbd0*/  @!P0 BRA `(.L_x_3458) ;  /* 0xffffff9400dc8947 */ /* 0x000fea000383ffff */
[----:B------:R-:W-:Y:S05]  /*2cbe0*/  BSYNC B8 ;  /* 0x0000000000087941 */ /* 0x000fea0003800000 */
.L_x_3340:
[----:B----4-:R-:W2:Y:S01]  /*2cbf0*/  LDL.LU R0, [R1+0x4e8] ;  /* 0x0004e80001007983 */ /* 0x010ea20000300800 */
[----:B------:R-:W-:Y:S01]  /*2cc00*/  BSSY B0, `(.L_x_3459) ;  /* 0x000000b000007945 */ /* 0x000fe20003800000 */
[----:B01-3--:R-:W0:Y:S01]  /*2cc10*/  S2R R5, SR_CgaCtaId ;  /* 0x0000000000057919 */ /* 0x00be220000008800 */
[----:B--2---:R-:W-:-:S05]  /*2cc20*/  VIADD R0, R0, 0x1 ;  /* 0x0000000100007836 */ /* 0x004fca0000000000 */
[----:B------:R-:W-:-:S04]  /*2cc30*/  LEA.HI R2, R0, R0, RZ, 0x1 ;  /* 0x0000000000027211 */ /* 0x000fc800078f08ff */
[----:B------:R-:W-:-:S05]  /*2cc40*/  LOP3.LUT R3, R2, 0xfffffffe, RZ, 0xc0, !PT ;  /* 0xfffffffe02037812 */ /* 0x000fca00078ec0ff */
[----:B------:R-:W-:Y:S01]  /*2cc50*/  IMAD.IADD R3, R0, 0x1, -R3 ;  /* 0x0000000100037824 */ /* 0x000fe200078e0a03 */
[----:B------:R-:W-:-:S04]  /*2cc60*/  MOV R0, 0x400 ;  /* 0x0000040000007802 */ /* 0x000fc80000000f00 */
[----:B0-----:R-:W-:Y:S02]  /*2cc70*/  LEA R0, R5, R0, 0x18 ;  /* 0x0000000005007211 */ /* 0x001fe400078ec0ff */
[----:B------:R-:W-:-:S04]  /*2cc80*/  SHF.L.U32 R3, R3, 0x1f, RZ ;  /* 0x0000001f03037819 */ /* 0x000fc800000006ff */
[----:B------:R-:W0:Y:S02]  /*2cc90*/  SYNCS.PHASECHK.TRANS64.TRYWAIT P0, [R0+URZ+0x32420], R3 ;  /* 0x03242003000075a7 */ /* 0x000e24000800017f */
[----:B0-----:R-:W-:Y:S05]  /*2cca0*/  @!P0 BRA `(.L_x_3460) ;  /* 0x0000002c00588947 */ /* 0x001fea0003800000 */
.L_x_3549:
[----:B------:R-:W-:Y:S05]  /*2ccb0*/  BSYNC B0 ;  /* 0x0000000000007941 */ /* 0x000fea0003800000 */
.L_x_3459:
[----:B------:R-:W-:-:S03]  /*2ccc0*/  UMOV UR4, 0xffffffff ;  /* 0xffffffff00047882 */ /* 0x000fc60000000000 */
[----:B------:R-:W-:Y:S05]  /*2ccd0*/  BRA.DIV UR4, `(.L_x_3461) ;  /* 0x0000002e04607947 */ /* 0x000fea000b800000 */
[----:B------:R-:W1:Y:S02]  /*2cce0*/  S2R R2, SR_TID.X ;  /* 0x0000000000027919 */ /* 0x000e640000002100 */
[----:B-1----:R-:W-:-:S04]  /*2ccf0*/  SHF.R.U32.HI R2, RZ, 0x5, R2 ;  /* 0x00000005ff027819 */ /* 0x002fc80000011602 */
[----:B------:R-:W-:-:S05]  /*2cd00*/  LOP3.LUT R2, R2, 0x3, RZ, 0xc0, !PT ;  /* 0x0000000302027812 */ /* 0x000fca00078ec0ff */
[----:B------:R1:W2:Y:S02]  /*2cd10*/  SHFL.IDX PT, R14, R2, RZ, 0x1f ;  /* 0x00001fff020e7589 */ /* 0x0002a400000e0000 */
.L_x_3552:
[----:B--2---:R-:W-:Y:S01]  /*2cd20*/  ISETP.NE.AND P0, PT, R14, RZ, PT ;  /* 0x000000ff0e00720c */ /* 0x004fe20003f05270 */
[----:B------:R-:W-:-:S12]  /*2cd30*/  BSSY B0, `(.L_x_3462) ;  /* 0x0000025000007945 */ /* 0x000fd80003800000 */
[----:B------:R-:W-:Y:S05]  /*2cd40*/  @P0 BRA `(.L_x_3463) ;  /* 0x00000000008c0947 */ /* 0x000fea0003800000 */
[----:B------:R-:W-:-:S03]  /*2cd50*/  UMOV UR4, 0xffffffff ;  /* 0xffffffff00047882 */ /* 0x000fc60000000000 */
[----:B------:R-:W-:Y:S05]  /*2cd60*/  BRA.DIV UR4, `(.L_x_3464) ;  /* 0x0000002e04707947 */ /* 0x000fea000b800000 */
[----:B------:R-:W-:-:S13]  /*2cd70*/  ELECT P6, URZ, PT ;  /* 0x00000000003f782f */ /* 0x000fda00038c0000 */
.L_x_3555:
[----:B------:R-:W-:Y:S05]  /*2cd80*/  @!P6 BRA `(.L_x_3463) ;  /* 0x00000000007ce947 */ /* 0x000fea0003800000 */
[----:B------:R-:W-:-:S06]  /*2cd90*/  ULOP3.LUT UR4, UR36, 0x2, URZ, 0xfc, !UPT ;  /* 0x0000000224047892 */ /* 0x000fcc000f8efc3f */
[----:B-1----:R-:W-:-:S05]  /*2cda0*/  IMAD.U32 R2, RZ, RZ, UR4 ;  /* 0x00000004ff027e24 */ /* 0x002fca000f8e00ff */
[----:B------:R-:W-:-:S13]  /*2cdb0*/  ISETP.NE.AND P2, PT, R2, 0x3, PT ;  /* 0x000000030200780c */ /* 0x000fda0003f45270 */
[----:B------:R-:W-:Y:S05]  /*2cdc0*/  @!P2 BRA `(.L_x_3465) ;  /* 0x000000000004a947 */ /* 0x000fea0003800000 */
[----:B------:R-:W-:Y:S01]  /*2cdd0*/  BPT.TRAP 0x1 ;  /* 0x000000040000795c */ /* 0x000fe20000300000 */
.L_x_3465:
        /* <DEDUP_REMOVED lines=13> */
.L_x_3556:
[----:B------:R-:W1:Y:S02]  /*2ceb0*/  SYNCS.PHASECHK.TRANS64.TRYWAIT P0, [R7+URZ], R2 ;  /* 0x00000002070075a7 */ /* 0x000e64000800017f */
[----:B-1----:R-:W-:Y:S05]  /*2cec0*/  @!P0 BRA `(.L_x_3467) ;  /* 0x0000002c004c8947 */ /* 0x002fea0003800000 */
.L_x_3557:
[----:B------:R-:W-:Y:S05]  /*2ced0*/  @!P2 BRA `(.L_x_3468) ;  /* 0x000000000004a947 */ /* 0x000fea0003800000 */
[----:B------:R-:W-:Y:S01]  /*2cee0*/  BPT.TRAP 0x1 ;  /* 0x000000040000795c */ /* 0x000fe20000300000 */
.L_x_3468:
[----:B------:R-:W-:-:S04]  /*2cef0*/  VIADD R0, R0, 0x32460 ;  /* 0x0003246000007836 */ /* 0x000fc80000000000 */
[----:B------:R-:W-:-:S04]  /*2cf00*/  IMAD R4, R19, 0x8, R0 ;  /* 0x0000000813047824 */ /* 0x000fc800078e0200 */
[----:B------:R-:W2:Y:S02]  /*2cf10*/  SYNCS.PHASECHK.TRANS64.TRYWAIT P0, [R4+URZ], R5 ;  /* 0x00000005040075a7 */ /* 0x000ea4000800017f */
[----:B--2---:R-:W-:Y:S05]  /*2cf20*/  @!P0 BRA `(.L_x_3469) ;  /* 0x0000002c00488947 */ /* 0x004fea0003800000 */
.L_x_3558:
[----:B------:R-:W-:-:S07]  /*2cf30*/  IMAD R3, R3, 0x8, R0 ;  /* 0x0000000803037824 */ /* 0x000fce00078e0200 */
.L_x_3470:
[----:B---3--:R3:W4:Y:S02]  /*2cf40*/  SYNCS.PHASECHK.TRANS64.TRYWAIT P0, [R3+URZ], R2 ;  /* 0x00000002030075a7 */ /* 0x008724000800017f */
[----:B----4-:R-:W-:Y:S05]  /*2cf50*/  @!P0 NANOSLEEP.SYNCS 0x989680 ;  /* 0x009896800000895d */ /* 0x010fea0003900000 */
[----:B------:R-:W4:Y:S02]  /*2cf60*/  @!P0 SYNCS.PHASECHK.TRANS64 P0, [R3+URZ], R2 ;  /* 0x00000002030085a7 */ /* 0x000f24000800007f */
[----:B----4-:R-:W-:Y:S05]  /*2cf70*/  @!P0 BRA `(.L_x_3470) ;  /* 0xfffffffc00f08947 */ /* 0x010fea000383ffff */
.L_x_3463:
[----:B------:R-:W-:Y:S05]  /*2cf80*/  BSYNC B0 ;  /* 0x0000000000007941 */ /* 0x000fea0003800000 */
.L_x_3462:
[----:B------:R-:W-:Y:S05]  /*2cf90*/  EXIT ;  /* 0x000000000000794d */ /* 0x000fea0003800000 */
.L_x_3220:
[----:B0-----:R0:W1:Y:S02]  /*2cfa0*/  SYNCS.PHASECHK.TRANS64.TRYWAIT P0, [R72+URZ+0x32400], R11 ;  /* 0x0324000b480075a7 */ /* 0x001064000800017f */
[----:B-1----:R-:W-:Y:S05]  /*2cfb0*/  @!P0 NANOSLEEP.SYNCS 0x989680 ;  /* 0x009896800000895d */ /* 0x002fea0003900000 */
[----:B------:R-:W1:Y:S02]  /*2cfc0*/  @!P0 SYNCS.PHASECHK.TRANS64 P0, [R72+URZ+0x32400], R11 ;  /* 0x0324000b480085a7 */ /* 0x000e64000800007f */
[----:B-1----:R-:W-:Y:S05]  /*2cfd0*/  @!P0 BRA `(.L_x_3220) ;  /* 0xfffffffc00f08947 */ /* 0x002fea000383ffff */
[----:B------:R-:W-:Y:S05]  /*2cfe0*/  BRA `(.L_x_3471) ;  /* 0xfffffd5c00847947 */ /* 0x000fea000383ffff */
.L_x_3227:
[----:B-1----:R1:W2:Y:S02]  /*2cff0*/  SYNCS.PHASECHK.TRANS64.TRYWAIT P0, [R10+URZ], R11 ;  /* 0x0000000b0a0075a7 */ /* 0x0022a4000800017f */
[----:B--2---:R-:W-:Y:S05]  /*2d000*/  @!P0 NANOSLEEP.SYNCS 0x989680 ;  /* 0x009896800000895d */ /* 0x004fea0003900000 */
[----:B------:R-:W2:Y:S02]  /*2d010*/  @!P0 SYNCS.PHASECHK.TRANS64 P0, [R10+URZ], R11 ;  /* 0x0000000b0a0085a7 */ /* 0x000ea4000800007f */
[----:B--2---:R-:W-:Y:S05]  /*2d020*/  @!P0 BRA `(.L_x_3227) ;  /* 0xfffffffc00f08947 */ /* 0x004fea000383ffff */
[----:B------:R-:W-:Y:S05]  /*2d030*/  BRA `(.L_x_3226) ;  /* 0xfffffd6000ac7947 */ /* 0x000fea000383ffff */
.L_x_3229:
[----:B0-----:R0:W1:Y:S02]  /*2d040*/  SYNCS.PHASECHK.TRANS64.TRYWAIT P0, [R72+URZ+0x32410], R11 ;  /* 0x0324100b480075a7 */ /* 0x001064000800017f */
[----:B-1----:R-:W-:Y:S05]  /*2d050*/  @!P0 NANOSLEEP.SYNCS 0x989680 ;  /* 0x009896800000895d */ /* 0x002fea0003900000 */
[----:B------:R-:W1:Y:S02]  /*2d060*/  @!P0 SYNCS.PHASECHK.TRANS64 P0, [R72+URZ+0x32410], R11 ;  /* 0x0324100b480085a7 */ /* 0x000e64000800007f */
[----:B-1----:R-:W-:Y:S05]  /*2d070*/  @!P0 BRA `(.L_x_3229) ;  /* 0xfffffffc00f08947 */ /* 0x002fea000383ffff */
[----:B------:R-:W-:Y:S05]  /*2d080*/  BRA `(.L_x_3472) ;  /* 0xfffffd6400847947 */ /* 0x000fea000383ffff */
.L_x_3236:
[----:B-1----:R1:W2:Y:S02]  /*2d090*/  SYNCS.PHASECHK.TRANS64.TRYWAIT P0, [R10+URZ], R11 ;  /* 0x0000000b0a0075a7 */ /* 0x0022a4000800017f */
[----:B--2---:R-:W-:Y:S05]  /*2d0a0*/  @!P0 NANOSLEEP.SYNCS 0x989680 ;  /* 0x009896800000895d */ /* 0x004fea0003900000 */
[----:B------:R-:W2:Y:S02]  /*2d0b0*/  @!P0 SYNCS.PHASECHK.TRANS64 P0, [R10+URZ], R11 ;  /* 0x0000000b0a0085a7 */ /* 0x000ea4000800007f */
[----:B--2---:R-:W-:Y:S05]  /*2d0c0*/  @!P0 BRA `(.L_x_3236) ;  /* 0xfffffffc00f08947 */ /* 0x004fea000383ffff */
[----:B------:R-:W-:Y:S05]  /*2d0d0*/  BRA `(.L_x_3235) ;  /* 0xfffffd6400c87947 */ /* 0x000fea000383ffff */
.L_x_3267:
[----:B0-----:R0:W1:Y:S02]  /*2d0e0*/  SYNCS.PHASECHK.TRANS64.TRYWAIT P2, [R0+URZ], R3 ;  /* 0x00000003000075a7 */ /* 0x001064000804017f */
[----:B-1----:R-:W-:Y:S05]  /*2d0f0*/  @!P2 NANOSLEEP.SYNCS 0x989680 ;  /* 0x009896800000a95d */ /* 0x002fea0003900000 */
[----:B------:R-:W1:Y:S02]  /*2d100*/  @!P2 SYNCS.PHASECHK.TRANS64 P2, [R0+URZ], R3 ;  /* 0x000000030000a5a7 */ /* 0x000e64000804007f */
[----:B-1----:R-:W-:Y:S05]  /*2d110*/  @!P2 BRA `(.L_x_3267) ;  /* 0xfffffffc00f0a947 */ /* 0x002fea000383ffff */
[----:B------:R-:W-:Y:S05]  /*2d120*/  BRA `(.L_x_3266) ;  /* 0xfffffdd000f47947 */ /* 0x000fea000383ffff */
.L_x_3274:
[----:B-1----:R1:W2:Y:S02]  /*2d130*/  SYNCS.PHASECHK.TRANS64.TRYWAIT P2, [R4+URZ], R5 ;  /* 0x00000005040075a7 */ /* 0x0022a4000804017f */
[----:B--2---:R-:W-:Y:S05]  /*2d140*/  @!P2 NANOSLEEP.SYNCS 0x989680 ;  /* 0x009896800000a95d */ /* 0x004fea0003900000 */
[----:B------:R-:W2:Y:S02]  /*2d150*/  @!P2 SYNCS.PHASECHK.TRANS64 P2, [R4+URZ], R5 ;  /* 0x000000050400a5a7 */ /* 0x000ea4000804007f */
[----:B--2---:R-:W-:Y:S05]  /*2d160*/  @!P2 BRA `(.L_x_3274) ;  /* 0xfffffffc00f0a947 */ /* 0x004fea000383ffff */
[----:B------:R-:W-:Y:S05]  /*2d170*/  BRA `(.L_x_3273) ;  /* 0xfffffdd800187947 */ /* 0x000fea000383ffff */
.L_x_3285:
[----:B-1----:R1:W2:Y:S02]  /*2d180*/  SYNCS.PHASECHK.TRANS64.TRYWAIT P1, [R0+URZ], R7 ;  /* 0x00000007000075a7 */ /* 0x0022a4000802017f */
[----:B--2---:R-:W-:Y:S05]  /*2d190*/  @!P1 NANOSLEEP.SYNCS 0x989680 ;  /* 0x009896800000995d */ /* 0x004fea0003900000 */
[----:B------:R-:W2:Y:S02]  /*2d1a0*/  @!P1 SYNCS.PHASECHK.TRANS64 P1, [R0+URZ], R7 ;  /* 0x00000007000095a7 */ /* 0x000ea4000802007f */
[----:B--2---:R-:W-:Y:S05]  /*2d1b0*/  @!P1 BRA `(.L_x_3285) ;  /* 0xfffffffc00f09947 */ /* 0x004fea000383ffff */
[----:B------:R-:W-:Y:S05]  /*2d1c0*/  BRA `(.L_x_3284) ;  /* 0xfffffe7000747947 */ /* 0x000fea000383ffff */
.L_x_3292:
[----:B--2---:R2:W3:Y:S02]  /*2d1d0*/  SYNCS.PHASECHK.TRANS64.TRYWAIT P1, [R4+URZ], R5 ;  /* 0x00000005040075a7 */ /* 0x0044e4000802017f */
[----:B---3--:R-:W-:Y:S05]  /*2d1e0*/  @!P1 NANOSLEEP.SYNCS 0x989680 ;  /* 0x009896800000995d */ /* 0x008fea0003900000 */
[----:B------:R-:W3:Y:S02]  /*2d1f0*/  @!P1 SYNCS.PHASECHK.TRANS64 P1, [R4+URZ], R5 ;  /* 0x00000005040095a7 */ /* 0x000ee4000802007f */
[----:B---3--:R-:W-:Y:S05]  /*2d200*/  @!P1 BRA `(.L_x_3292) ;  /* 0xfffffffc00f09947 */ /* 0x008fea000383ffff */
[----:B------:R-:W-:Y:S05]  /*2d210*/  BRA `(.L_x_3291) ;  /* 0xfffffe7400987947 */ /* 0x000fea000383ffff */
.L_x_3362:
[----:B0-----:R-:W0:Y:S01]  /*2d220*/  S2R R4, SR_TID.X ;  /* 0x0000000000047919 */ /* 0x001e220000002100 */
[----:B------:R-:W-:Y:S01]  /*2d230*/  BSSY B0, `(.L_x_3473) ;  /* 0x000000a000007945 */ /* 0x000fe20003800000 */
[----:B------:R-:W-:Y:S02]  /*2d240*/  IMAD.MOV.U32 R12, RZ, RZ, RZ ;  /* 0x000000ffff0c7224 */ /* 0x000fe400078e00ff */
[----:B------:R-:W-:Y:S02]  /*2d250*/  IMAD.MOV.U32 R11, RZ, RZ, 0x1f ;  /* 0x0000001fff0b7424 */ /* 0x000fe400078e00ff */
[----:B------:R-:W-:Y:S01]  /*2d260*/  IMAD.MOV.U32 R15, RZ, RZ, -0x1 ;  /* 0xffffffffff0f7424 */ /* 0x000fe200078e00ff */
[----:B0-----:R-:W-:-:S04]  /*2d270*/  SHF.R.U32.HI R4, RZ, 0x5, R4 ;  /* 0x00000005ff047819 */ /* 0x001fc80000011604 */
[----:B------:R-:W-:-:S05]  /*2d280*/  LOP3.LUT R4, R4, 0x3, RZ, 0xc0, !PT ;  /* 0x0000000304047812 */ /* 0x000fca00078ec0ff */
[----:B------:R-:W-:-:S07]  /*2d290*/  IMAD.MOV.U32 R13, RZ, RZ, R4 ;  /* 0x000000ffff0d7224 */ /* 0x000fce00078e0004 */
[----:B-1----:R-:W-:Y:S05]  /*2d2a0*/  WARPSYNC.COLLECTIVE R15, `(.L_x_3474) ;  /* 0x000000000f087348 */ /* 0x002fea0003c00000 */
[----:B------:R0:W2:Y:S02]  /*2d2b0*/  SHFL.IDX P6, R14, R13, R12, R11 ;  /* 0x0000000c0d0e7389 */ /* 0x0000a400000c000b */
[----:B012---:R-:W-:Y:S01]  /*2d2c0*/  ENDCOLLECTIVE ;  /* 0x000000000000791b */ /* 0x007fe20003800000 */
.L_x_3474:
[----:B------:R-:W-:Y:S05]  /*2d2d0*/  BSYNC B0 ;  /* 0x0000000000007941 */ /* 0x000fea0003800000 */
.L_x_3473:
[----:B------:R-:W-:Y:S05]  /*2d2e0*/  BRA `(.L_x_3475) ;  /* 0xffffffa000a87947 */ /* 0x000fea000383ffff */
.L_x_3364:
[----:B------:R-:W-:Y:S01]  /*2d2f0*/  BSSY B0, `(.L_x_3476) ;  /* 0x0000006000007945 */ /* 0x000fe20003800000 */
[----:B------:R-:W-:-:S07]  /*2d300*/  IMAD.MOV.U32 R15, RZ, RZ, -0x1 ;  /* 0xffffffffff0f7424 */ /* 0x000fce00078e00ff */
[----:B01----:R-:W-:Y:S05]  /*2d310*/  WARPSYNC.COLLECTIVE R15, `(.L_x_3477) ;  /* 0x000000000f0c7348 */ /* 0x003fea0003c00000 */
[----:B------:R-:W-:Y:S02]  /*2d320*/  ELECT P6, UR62, PT ;  /* 0x00000000003e782f */ /* 0x000fe400038c0000 */
[----:B------:R-:W-:Y:S01]  /*2d330*/  MOV R14, UR62 ;  /* 0x0000003e000e7c02 */ /* 0x000fe20008000f00 */
[----:B01----:R-:W-:Y:S10]  /*2d340*/  ENDCOLLECTIVE ;  /* 0x000000000000791b */ /* 0x003ff40003800000 */
.L_x_3477:
[----:B------:R-:W-:Y:S05]  /*2d350*/  BSYNC B0 ;  /* 0x0000000000007941 */ /* 0x000fea0003800000 */
.L_x_3476:
[----:B------:R-:W-:Y:S05]  /*2d360*/  BRA `(.L_x_3478) ;  /* 0xffffffa000b47947 */ /* 0x000fea000383ffff */
.L_x_3366:
[----:B0-----:R0:W2:Y:S02]  /*2d370*/  SYNCS.PHASECHK.TRANS64.TRYWAIT P0, [R0+URZ+0x32440], R2 ;  /* 0x03244002000075a7 */ /* 0x0010a4000800017f */
[----:B--2---:R-:W-:Y:S05]  /*2d380*/  @!P0 NANOSLEEP.SYNCS 0x989680 ;  /* 0x009896800000895d */ /* 0x004fea0003900000 */
[----:B------:R-:W2:Y:S02]  /*2d390*/  @!P0 SYNCS.PHASECHK.TRANS64 P0, [R0+URZ+0x32440], R2 ;  /* 0x03244002000085a7 */ /* 0x000ea4000800007f */
[----:B--2---:R-:W-:Y:S05]  /*2d3a0*/  @!P0 BRA `(.L_x_3366) ;  /* 0xfffffffc00f08947 */ /* 0x004fea000383ffff */
[----:B------:R-:W-:Y:S05]  /*2d3b0*/  BRA `(.L_x_3479) ;  /* 0xffffffa400147947 */ /* 0x000fea000383ffff */
.L_x_3370:
[----:B------:R0:W5:Y:S01]  /*2d3c0*/  LDL R2, [R1+0x4a0] ;  /* 0x0004a00001027983 */ /* 0x0001620000100800 */
[----:B------:R-:W-:Y:S02]  /*2d3d0*/  IMAD.MOV.U32 R6, RZ, RZ, R11 ;  /* 0x000000ffff067224 */ /* 0x000fe400078e000b */
[----:B------:R-:W-:Y:S02]  /*2d3e0*/  IMAD.MOV.U32 R13, RZ, RZ, R0 ;  /* 0x000000ffff0d7224 */ /* 0x000fe400078e0000 */
[----:B------:R-:W-:Y:S02]  /*2d3f0*/  IMAD.MOV.U32 R12, RZ, RZ, RZ ;  /* 0x000000ffff0c7224 */ /* 0x000fe400078e00ff */
[----:B------:R-:W-:Y:S02]  /*2d400*/  IMAD.MOV.U32 R11, RZ, RZ, 0x181f ;  /* 0x0000181fff0b7424 */ /* 0x000fe400078e00ff */
[----:B------:R-:W-:Y:S02]  /*2d410*/  IMAD.MOV.U32 R15, RZ, RZ, -0x1 ;  /* 0xffffffffff0f7424 */ /* 0x000fe400078e00ff */
[----:B0-----:R-:W-:-:S07]  /*2d420*/  IMAD.IADD R10, R10, 0x1, R6 ;  /* 0x000000010a0a7824 */ /* 0x001fce00078e0206 */
[----:B-----5:R-:W-:Y:S05]  /*2d430*/  WARPSYNC.COLLECTIVE R15, `(.L_x_3480) ;  /* 0x000000000f087348 */ /* 0x020fea0003c00000 */
[----:B------:R0:W1:Y:S02]  /*2d440*/  SHFL.IDX P6, R14, R13, R12, R11 ;  /* 0x0000000c0d0e7389 */ /* 0x00006400000c000b */
[----:B01---5:R-:W-:Y:S01]  /*2d450*/  ENDCOLLECTIVE ;  /* 0x000000000000791b */ /* 0x023fe20003800000 */
.L_x_3480:
[----:B------:R0:W-:Y:S01]  /*2d460*/  STL [R1+0x494], R10 ;  /* 0x0004940a01007387 */ /* 0x0001e20000100800 */
[----:B------:R-:W-:Y:S02]  /*2d470*/  IMAD.MOV.U32 R13, RZ, RZ, R3 ;  /* 0x000000ffff0d7224 */ /* 0x000fe400078e0003 */
[----:B------:R-:W-:-:S07]  /*2d480*/  IMAD.MOV.U32 R4, RZ, RZ, R14 ;  /* 0x000000ffff047224 */ /* 0x000fce00078e000e */
[----:B0-----:R-:W-:Y:S05]  /*2d490*/  WARPSYNC.COLLECTIVE R15, `(.L_x_3481) ;  /* 0x000000000f087348 */ /* 0x001fea0003c00000 */
[----:B------:R1:W2:Y:S02]  /*2d4a0*/  SHFL.IDX P6, R14, R13, R12, R11 ;  /* 0x0000000c0d0e7389 */ /* 0x0002a400000c000b */
[----:B012---:R-:W-:Y:S01]  /*2d4b0*/  ENDCOLLECTIVE ;  /* 0x000000000000791b */ /* 0x007fe20003800000 */
.L_x_3481:
[----:B------:R-:W-:Y:S02]  /*2d4c0*/  IMAD.MOV.U32 R13, RZ, RZ, R0 ;  /* 0x000000ffff0d7224 */ /* 0x000fe400078e0000 */
[----:B------:R-:W-:Y:S02]  /*2d4d0*/  IMAD.MOV.U32 R12, RZ, RZ, 0x1 ;  /* 0x00000001ff0c7424 */ /* 0x000fe400078e00ff */
[----:B------:R-:W-:-:S07]  /*2d4e0*/  IMAD.MOV.U32 R5, RZ, RZ, R14 ;  /* 0x000000ffff057224 */ /* 0x000fce00078e000e */
[----:B------:R-:W-:Y:S05]  /*2d4f0*/  WARPSYNC.COLLECTIVE R15, `(.L_x_3482) ;  /* 0x000000000f087348 */ /* 0x000fea0003c00000 */
[----:B------:R0:W1:Y:S02]  /*2d500*/  SHFL.IDX P6, R14, R13, R12, R11 ;  /* 0x0000000c0d0e7389 */ /* 0x00006400000c000b */
[----:B01----:R-:W-:Y:S01]  /*2d510*/  ENDCOLLECTIVE ;  /* 0x000000000000791b */ /* 0x003fe20003800000 */
.L_x_3482:
[----:B------:R-:W-:Y:S02]  /*2d520*/  IMAD.MOV.U32 R13, RZ, RZ, R3 ;  /* 0x000000ffff0d7224 */ /* 0x000fe400078e0003 */
[----:B------:R-:W-:Y:S02]  /*2d530*/  IMAD R2, R2, R7, RZ ;  /* 0x0000000702027224 */ /* 0x000fe400078e02ff */
[----:B------:R-:W-:-:S07]  /*2d540*/  IMAD.MOV.U32 R7, RZ, RZ, R14 ;  /* 0x000000ffff077224 */ /* 0x000fce00078e000e */
[----:B------:R-:W-:Y:S05]  /*2d550*/  WARPSYNC.COLLECTIVE R15, `(.L_x_3483) ;  /* 0x000000000f087348 */ /* 0x000fea0003c00000 */
[----:B------:R0:W1:Y:S02]  /*2d560*/  SHFL.IDX P6, R14, R13, R12, R11 ;  /* 0x0000000c0d0e7389 */ /* 0x00006400000c000b */
[----:B01----:R-:W-:Y:S01]  /*2d570*/  ENDCOLLECTIVE ;  /* 0x000000000000791b */ /* 0x003fe20003800000 */
.L_x_3483:
[----:B------:R-:W-:-:S13]  /*2d580*/  ISETP.GE.AND P1, PT, R10, R2, PT ;  /* 0x000000020a00720c */ /* 0x000fda0003f26270 */
[----:B------:R-:W-:Y:S01]  /*2d590*/  @!P1 LEA R5, P3, R9, R5, 0x1 ;  /* 0x0000000509059211 */ /* 0x000fe200078608ff */
[----:B------:R-:W-:Y:S02]  /*2d5a0*/  IMAD.MOV.U32 R13, RZ, RZ, R0 ;  /* 0x000000ffff0d7224 */ /* 0x000fe400078e0000 */
[----:B------:R-:W-:Y:S02]  /*2d5b0*/  IMAD.MOV.U32 R12, RZ, RZ, 0x2 ;  /* 0x00000002ff0c7424 */ /* 0x000fe400078e00ff */
[----:B------:R-:W-:-:S05]  /*2d5c0*/  @!P1 IMAD.X R4, RZ, RZ, R4, P3 ;  /* 0x000000ffff049224 */ /* 0x000fca00018e0604 */
[----:B------:R-:W-:Y:S01]  /*2d5d0*/  @!P1 LOP3.LUT R5, R5, R4, RZ, 0x3c, !PT ;  /* 0x0000000405059212 */ /* 0x000fe200078e3cff */
[----:B------:R-:W-:-:S07]  /*2d5e0*/  IMAD.MOV.U32 R6, RZ, RZ, R14 ;  /* 0x000000ffff067224 */ /* 0x000fce00078e000e */
[----:B------:R-:W-:Y:S05]  /*2d5f0*/  WARPSYNC.COLLECTIVE R15, `(.L_x_3484) ;  /* 0x000000000f087348 */ /* 0x000fea0003c00000 */
[----:B------:R0:W1:Y:S02]  /*2d600*/  SHFL.IDX P6, R14, R13, R12, R11 ;  /* 0x0000000c0d0e7389 */ /* 0x00006400000c000b */
[----:B01----:R-:W-:Y:S01]  /*2d610*/  ENDCOLLECTIVE ;  /* 0x000000000000791b */ /* 0x003fe20003800000 */
.L_x_3484:
        /* <DEDUP_REMOVED lines=15> */
.L_x_3485:
        /* <DEDUP_REMOVED lines=19> */
.L_x_3486:
        /* <DEDUP_REMOVED lines=10> */
.L_x_3487:
        /* <DEDUP_REMOVED lines=13> */
.L_x_3488:
        /* <DEDUP_REMOVED lines=10> */
.L_x_3489:
        /* <DEDUP_REMOVED lines=13> */
.L_x_3490:
        /* <DEDUP_REMOVED lines=10> */
.L_x_3491:
        /* <DEDUP_REMOVED lines=13> */
.L_x_3492:
        /* <DEDUP_REMOVED lines=10> */
.L_x_3493:
        /* <DEDUP_REMOVED lines=11> */
.L_x_3494:
        /* <DEDUP_REMOVED lines=10> */
.L_x_3495:
[----:B------:R-:W-:Y:S01]  /*2de80*/  @!PT LDS RZ, [RZ] ;  /* 0x00000000fffff984 */ /* 0x000fe20000000800 */
[----:B------:R-:W-:Y:S01]  /*2de90*/  @!PT LDS RZ, [RZ] ;  /* 0x00000000fffff984 */ /* 0x000fe20000000800 */
[----:B------:R-:W-:Y:S01]  /*2dea0*/  @!PT LDS RZ, [RZ] ;  /* 0x00000000fffff984 */ /* 0x000fe20000000800 */
[----:B------:R1:W-:Y:S01]  /*2deb0*/  @!P1 LDGSTS.E.BYPASS.LTC128B.128 [R8+0x1b400], desc[UR40][R4.64], !P0 ;  /* 0x1b40000004089fae */ /* 0x0003e2000c101d68 */
[----:B------:R-:W-:Y:S01]  /*2dec0*/  IMAD.MOV.U32 R3, RZ, RZ, R14 ;  /* 0x000000ffff037224 */ /* 0x000fe200078e000e */
[----:B------:R-:W-:Y:S06]  /*2ded0*/  BRA `(.L_x_3496) ;  /* 0xffffffa4009c7947 */ /* 0x000fec000383ffff */
.L_x_3374:
        /* <DEDUP_REMOVED lines=11> */
[-C--:B---3--:R-:W-:Y:S02]  /*2df90*/  ISETP.GE.AND P4, PT, R6, R3.reuse, PT ;  /* 0x000000030600720c */ /* 0x088fe40003f86270 */
[----:B----4-:R-:W-:Y:S02]  /*2dfa0*/  ISETP.GE.AND P5, PT, R15, R3, PT ;  /* 0x000000030f00720c */ /* 0x010fe40003fa6270 */
[----:B-----5:R-:W-:-:S09]  /*2dfb0*/  LOP3.LUT R9, R9, 0xffffffef, RZ, 0xc0, !PT ;  /* 0xffffffef09097812 */ /* 0x020fd200078ec0ff */
        /* <DEDUP_REMOVED lines=9> */
[----:B------:R-:W-:-:S04]  /*2e050*/  @P4 LOP3.LUT R9, R9, 0x2, RZ, 0xfc, !PT ;  /* 0x0000000209094812 */ /* 0x000fc800078efcff */
[----:B------:R-:W-:-:S04]  /*2e060*/  LOP3.LUT R9, R9, 0xffffffdf, RZ, 0xc0, !PT ;  /* 0xffffffdf09097812 */ /* 0x000fc800078ec0ff */
[----:B------:R-:W-:-:S05]  /*2e070*/  @P6 LOP3.LUT R9, R9, 0x20, RZ, 0xfc, !PT ;  /* 0x0000002009096812 */ /* 0x000fca00078efcff */
[----:B------:R0:W-:Y:S01]  /*2e080*/  STL [R1+0x490], R9 ;  /* 0x0004900901007387 */ /* 0x0001e20000100800 */
[-C--:B------:R-:W-:Y:S01]  /*2e090*/  ISETP.GE.AND P5, PT, R12, R3.reuse, PT ;  /* 0x000000030c00720c */ /* 0x080fe20003fa6270 */
[----:B------:R-:W-:Y:S01]  /*2e0a0*/  IMAD.MOV.U32 R13, RZ, RZ, R0 ;  /* 0x000000ffff0d7224 */ /* 0x000fe200078e0000 */
[----:B------:R-:W-:Y:S01]  /*2e0b0*/  ISETP.GE.AND P4, PT, R10, R3, PT ;  /* 0x000000030a00720c */ /* 0x000fe20003f86270 */
[----:B------:R-:W-:Y:S02]  /*2e0c0*/  IMAD.MOV.U32 R12, RZ, RZ, RZ ;  /* 0x000000ffff0c7224 */ /* 0x000fe400078e00ff */
[----:B------:R-:W-:Y:S02]  /*2e0d0*/  IMAD.MOV.U32 R11, RZ, RZ, 0x181f ;  /* 0x0000181fff0b7424 */ /* 0x000fe400078e00ff */
[----:B------:R-:W-:-:S08]  /*2e0e0*/  IMAD.MOV.U32 R15, RZ, RZ, -0x1 ;  /* 0xffffffffff0f7424 */ /* 0x000fd000078e00ff */
[----:B0-----:R-:W-:Y:S05]  /*2e0f0*/  WARPSYNC.COLLECTIVE R15, `(.L_x_3498) ;  /* 0x000000000f087348 */ /* 0x001fea0003c00000 */
[----:B------:R1:W2:Y:S02]  /*2e100*/  SHFL.IDX P6, R14, R13, R12, R11 ;  /* 0x0000000c0d0e7389 */ /* 0x0002a400000c000b */
[----:B012---:R-:W-:Y:S01]  /*2e110*/  ENDCOLLECTIVE ;  /* 0x000000000000791b */ /* 0x007fe20003800000 */
.L_x_3498:
[----:B------:R-:W-:Y:S05]  /*2e120*/  BSYNC B0 ;  /* 0x0000000000007941 */ /* 0x000fea0003800000 */
.L_x_3497:
        /* <DEDUP_REMOVED lines=10> */
.L_x_3499:
        /* <DEDUP_REMOVED lines=16> */
.L_x_3500:
        /* <DEDUP_REMOVED lines=15> */
.L_x_3501:
        /* <DEDUP_REMOVED lines=12> */
.L_x_3502:
        /* <DEDUP_REMOVED lines=12> */
.L_x_3503:
        /* <DEDUP_REMOVED lines=12> */
.L_x_3504:
        /* <DEDUP_REMOVED lines=12> */
.L_x_3505:
        /* <DEDUP_REMOVED lines=12> */
.L_x_3506:
        /* <DEDUP_REMOVED lines=12> */
.L_x_3507:
        /* <DEDUP_REMOVED lines=12> */
.L_x_3508:
        /* <DEDUP_REMOVED lines=11> */
.L_x_3509:
        /* <DEDUP_REMOVED lines=16> */
.L_x_3510:
[----:B------:R-:W-:Y:S02]  /*2eab0*/  IMAD.MOV.U32 R13, RZ, RZ, R2 ;  /* 0x000000ffff0d7224 */ /* 0x000fe400078e0002 */
[----:B------:R-:W-:-:S07]  /*2eac0*/  IMAD.MOV.U32 R6, RZ, RZ, R14 ;  /* 0x000000ffff067224 */ /* 0x000fce00078e000e */
[----:B------:R-:W-:Y:S05]  /*2ead0*/  WARPSYNC.COLLECTIVE R15, `(.L_x_3511) ;  /* 0x000000000f087348 */ /* 0x000fea0003c00000 */
[----:B------:R0:W1:Y:S02]  /*2eae0*/  SHFL.IDX P6, R14, R13, R12, R11 ;  /* 0x0000000c0d0e7389 */ /* 0x00006400000c000b */
[----:B01----:R-:W-:Y:S01]  /*2eaf0*/  ENDCOLLECTIVE ;  /* 0x000000000000791b */ /* 0x003fe20003800000 */
.L_x_3511:
[----:B------:R-:W-:Y:S02]  /*2eb00*/  IMAD.MOV.U32 R13, RZ, RZ, R0 ;  /* 0x000000ffff0d7224 */ /* 0x000fe400078e0000 */
[----:B------:R-:W-:Y:S02]  /*2eb10*/  IMAD.MOV.U32 R12, RZ, RZ, 0x7 ;  /* 0x00000007ff0c7424 */ /* 0x000fe400078e00ff */
[----:B------:R-:W-:-:S07]  /*2eb20*/  IMAD.MOV.U32 R4, RZ, RZ, R14 ;  /* 0x000000ffff047224 */ /* 0x000fce00078e000e */
[----:B------:R-:W-:Y:S05]  /*2eb30*/  WARPSYNC.COLLECTIVE R15, `(.L_x_3512) ;  /* 0x000000000f087348 */ /* 0x000fea0003c00000 */
[----:B------:R0:W1:Y:S02]  /*2eb40*/  SHFL.IDX P6, R14, R13, R12, R11 ;  /* 0x0000000c0d0e7389 */ /* 0x00006400000c000b */
[----:B01----:R-:W-:Y:S01]  /*2eb50*/  ENDCOLLECTIVE ;  /* 0x000000000000791b */ /* 0x003fe20003800000 */
.L_x_3512:
        /* <DEDUP_REMOVED lines=14> */
.L_x_3513:
[----:B------:R-:W-:Y:S01]  /*2ec40*/  IMAD.MOV.U32 R2, RZ, RZ, R14 ;  /* 0x000000ffff027224 */ /* 0x000fe200078e000e */
[----:B------:R-:W-:Y:S06]  /*2ec50*/  BRA `(.L_x_3514) ;  /* 0xffffffa400107947 */ /* 0x000fec000383ffff */
.L_x_3379:
[----:B0-----:R0:W1:Y:S02]  /*2ec60*/  SYNCS.PHASECHK.TRANS64.TRYWAIT P0, [R18+URZ+0x32420], R0 ;  /* 0x03242000120075a7 */ /* 0x001064000800017f */
[----:B-1----:R-:W-:Y:S05]  /*2ec70*/  @!P0 NANOSLEEP.SYNCS 0x989680 ;  /* 0x009896800000895d */ /* 0x002fea0003900000 */
[----:B------:R-:W1:Y:S02]  /*2ec80*/  @!P0 SYNCS.PHASECHK.TRANS64 P0, [R18+URZ+0x32420], R0 ;  /* 0x03242000120085a7 */ /* 0x000e64000800007f */
[----:B-1----:R-:W-:Y:S05]  /*2ec90*/  @!P0 BRA `(.L_x_3379) ;  /* 0xfffffffc00f08947 */ /* 0x002fea000383ffff */
[----:B------:R-:W-:Y:S05]  /*2eca0*/  BRA `(.L_x_3515) ;  /* 0xffffffa400887947 */ /* 0x000fea000383ffff */
.L_x_3383:
[----:B0-----:R0:W1:Y:S02]  /*2ecb0*/  SYNCS.PHASECHK.TRANS64.TRYWAIT P0, [R2+URZ+0x32460], R0 ;  /* 0x03246000020075a7 */ /* 0x001064000800017f */
[----:B-1----:R-:W-:Y:S05]  /*2ecc0*/  @!P0 NANOSLEEP.SYNCS 0x989680 ;  /* 0x009896800000895d */ /* 0x002fea0003900000 */
[----:B------:R-:W1:Y:S02]  /*2ecd0*/  @!P0 SYNCS.PHASECHK.TRANS64 P0, [R2+URZ+0x32460], R0 ;  /* 0x03246000020085a7 */ /* 0x000e64000800007f */
[----:B-1----:R-:W-:Y:S05]  /*2ece0*/  @!P0 BRA `(.L_x_3383) ;  /* 0xfffffffc00f08947 */ /* 0x002fea000383ffff */
[----:B------:R-:W-:Y:S05]  /*2ecf0*/  BRA `(.L_x_3516) ;  /* 0xffffffa400ac7947 */ /* 0x000fea000383ffff */
.L_x_3398:
[----:B0-----:R0:W1:Y:S02]  /*2ed00*/  SYNCS.PHASECHK.TRANS64.TRYWAIT P0, [R2+URZ+0x32440], R6 ;  /* 0x03244006020075a7 */ /* 0x001064000800017f */
[----:B-1----:R-:W-:Y:S05]  /*2ed10*/  @!P0 NANOSLEEP.SYNCS 0x989680 ;  /* 0x009896800000895d */ /* 0x002fea0003900000 */
[----:B------:R-:W1:Y:S02]  /*2ed20*/  @!P0 SYNCS.PHASECHK.TRANS64 P0, [R2+URZ+0x32440], R6 ;  /* 0x03244006020085a7 */ /* 0x000e64000800007f */
[----:B-1----:R-:W-:Y:S05]  /*2ed30*/  @!P0 BRA `(.L_x_3398) ;  /* 0xfffffffc00f08947 */ /* 0x002fea000383ffff */
[----:B------:R-:W-:Y:S05]  /*2ed40*/  BRA `(.L_x_3517) ;  /* 0xffffffac00e47947 */ /* 0x000fea000383ffff */
.L_x_3403:
[----:B-1----:R1:W2:Y:S02]  /*2ed50*/  SYNCS.PHASECHK.TRANS64.TRYWAIT P0, [R2+URZ+0x32460], R6 ;  /* 0x03246006020075a7 */ /* 0x0022a4000800017f */
[----:B--2---:R-:W-:Y:S05]  /*2ed60*/  @!P0 NANOSLEEP.SYNCS 0x989680 ;  /* 0x009896800000895d */ /* 0x004fea0003900000 */
[----:B------:R-:W2:Y:S02]  /*2ed70*/  @!P0 SYNCS.PHASECHK.TRANS64 P0, [R2+URZ+0x32460], R6 ;  /* 0x03246006020085a7 */ /* 0x000ea4000800007f */
[----:B--2---:R-:W-:Y:S05]  /*2ed80*/  @!P0 BRA `(.L_x_3403) ;  /* 0xfffffffc00f08947 */ /* 0x004fea000383ffff */
[----:B------:R-:W-:Y:S05]  /*2ed90*/  BRA `(.L_x_3518) ;  /* 0xffffffb000607947 */ /* 0x000fea000383ffff */
.L_x_3414:
[----:B0-----:R0:W1:Y:S02]  /*2eda0*/  SYNCS.PHASECHK.TRANS64.TRYWAIT P0, [R2+URZ+0x32440], R3 ;  /* 0x03244003020075a7 */ /* 0x001064000800017f */
[----:B-1----:R-:W-:Y:S05]  /*2edb0*/  @!P0 NANOSLEEP.SYNCS 0x989680 ;  /* 0x009896800000895d */ /* 0x002fea0003900000 */
[----:B------:R-:W1:Y:S02]  /*2edc0*/  @!P0 SYNCS.PHASECHK.TRANS64 P0, [R2+URZ+0x32440], R3 ;  /* 0x03244003020085a7 */ /* 0x000e64000800007f */
[----:B-1----:R-:W-:Y:S05]  /*2edd0*/  @!P0 BRA `(.L_x_3414) ;  /* 0xfffffffc00f08947 */ /* 0x002fea000383ffff */
[----:B------:R-:W-:Y:S05]  /*2ede0*/  BRA `(.L_x_3519) ;  /* 0xffffffb800487947 */ /* 0x000fea000383ffff */
.L_x_3419:
[----:B-1----:R1:W2:Y:S02]  /*2edf0*/  SYNCS.PHASECHK.TRANS64.TRYWAIT P0, [R2+URZ+0x32460], R3 ;  /* 0x03246003020075a7 */ /* 0x0022a4000800017f */
[----:B--2---:R-:W-:Y:S05]  /*2ee00*/  @!P0 NANOSLEEP.SYNCS 0x989680 ;  /* 0x009896800000895d */ /* 0x004fea0003900000 */
[----:B------:R-:W2:Y:S02]  /*2ee10*/  @!P0 SYNCS.PHASECHK.TRANS64 P0, [R2+URZ+0x32460], R3 ;  /* 0x03246003020085a7 */ /* 0x000ea4000800007f */
[----:B--2---:R-:W-:Y:S05]  /*2ee20*/  @!P0 BRA `(.L_x_3419) ;  /* 0xfffffffc00f08947 */ /* 0x004fea000383ffff */
[----:B------:R-:W-:Y:S05]  /*2ee30*/  BRA `(.L_x_3520) ;  /* 0xffffffb800c47947 */ /* 0x000fea000383ffff */
.L_x_3430:
[----:B0-----:R0:W1:Y:S02]  /*2ee40*/  SYNCS.PHASECHK.TRANS64.TRYWAIT P0, [R3+URZ+0x32440], R2 ;  /* 0x03244002030075a7 */ /* 0x001064000800017f */
[----:B-1----:R-:W-:Y:S05]  /*2ee50*/  @!P0 NANOSLEEP.SYNCS 0x989680 ;  /* 0x009896800000895d */ /* 0x002fea0003900000 */
[----:B------:R-:W1:Y:S02]  /*2ee60*/  @!P0 SYNCS.PHASECHK.TRANS64 P0, [R3+URZ+0x32440], R2 ;  /* 0x03244002030085a7 */ /* 0x000e64000800007f */
[----:B-1----:R-:W-:Y:S05]  /*2ee70*/  @!P0 BRA `(.L_x_3430) ;  /* 0xfffffffc00f08947 */ /* 0x002fea000383ffff */
[----:B------:R-:W-:Y:S05]  /*2ee80*/  BRA `(.L_x_3521) ;  /* 0xffffffc000947947 */ /* 0x000fea000383ffff */
.L_x_3435:
[----:B-1----:R1:W2:Y:S02]  /*2ee90*/  SYNCS.PHASECHK.TRANS64.TRYWAIT P0, [R3+URZ+0x32460], R2 ;  /* 0x03246002030075a7 */ /* 0x0022a4000800017f */
[----:B--2---:R-:W-:Y:S05]  /*2eea0*/  @!P0 NANOSLEEP.SYNCS 0x989680 ;  /* 0x009896800000895d */ /* 0x004fea0003900000 */
[----:B------:R-:W2:Y:S02]  /*2eeb0*/  @!P0 SYNCS.PHASECHK.TRANS64 P0, [R3+URZ+0x32460], R2 ;  /* 0x03246002030085a7 */ /* 0x000ea4000800007f */
[----:B--2---:R-:W-:Y:S05]  /*2eec0*/  @!P0 BRA `(.L_x_3435) ;  /* 0xfffffffc00f08947 */ /* 0x004fea000383ffff */
[----:B------:R-:W-:Y:S05]  /*2eed0*/  BRA `(.L_x_3522) ;  /* 0xffffffc400107947 */ /* 0x000fea000383ffff */
.L_x_3447:
[----:B------:R-:W3:Y:S01]  /*2eee0*/  LDL R3, [R1+0x470] ;  /* 0x0004700001037983 */ /* 0x000ee20000100800 */
[----:B------:R-:W-:Y:S01]  /*2eef0*/  BSSY B0, `(.L_x_3523) ;  /* 0x0000008000007945 */ /* 0x000fe20003800000 */
[----:B------:R-:W-:Y:S02]  /*2ef00*/  IMAD.MOV.U32 R12, RZ, RZ, RZ ;  /* 0x000000ffff0c7224 */ /* 0x000fe400078e00ff */
[----:B------:R-:W-:Y:S02]  /*2ef10*/  IMAD.MOV.U32 R11, RZ, RZ, 0x1f ;  /* 0x0000001fff0b7424 */ /* 0x000fe400078e00ff */
[----:B------:R-:W-:Y:S02]  /*2ef20*/  IMAD.MOV.U32 R15, RZ, RZ, -0x1 ;  /* 0xffffffffff0f7424 */ /* 0x000fe400078e00ff */
[----:B---3--:R-:W-:-:S07]  /*2ef30*/  IMAD.MOV.U32 R13, RZ, RZ, R3 ;  /* 0x000000ffff0d7224 */ /* 0x008fce00078e0003 */
[----:B0-2---:R-:W-:Y:S05]  /*2ef40*/  WARPSYNC.COLLECTIVE R15, `(.L_x_3524) ;  /* 0x000000000f087348 */ /* 0x005fea0003c00000 */
[----:B------:R1:W3:Y:S02]  /*2ef50*/  SHFL.IDX P6, R14, R13, R12, R11 ;  /* 0x0000000c0d0e7389 */ /* 0x0002e400000c000b */
[----:B0123--:R-:W-:Y:S01]  /*2ef60*/  ENDCOLLECTIVE ;  /* 0x000000000000791b */ /* 0x00ffe20003800000 */
.L_x_3524:
[----:B------:R-:W-:Y:S05]  /*2ef70*/  BSYNC B0 ;  /* 0x0000000000007941 */ /* 0x000fea0003800000 */
.L_x_3523:
        /* <DEDUP_REMOVED lines=9> */
.L_x_3525:
        /* <DEDUP_REMOVED lines=26> */
.L_x_3526:
        /* <DEDUP_REMOVED lines=8> */
.L_x_3527:
        /* <DEDUP_REMOVED lines=8> */
.L_x_3528:
        /* <DEDUP_REMOVED lines=8> */
.L_x_3529:
        /* <DEDUP_REMOVED lines=8> */
.L_x_3530:
        /* <DEDUP_REMOVED lines=9> */
.L_x_3531:
[----:B------:R-:W-:Y:S01]  /*2f440*/  IMAD.MOV.U32 R10, RZ, RZ, R14 ;  /* 0x000000ffff0a7224 */ /* 0x000fe200078e000e */
[----:B------:R-:W-:Y:S06]  /*2f450*/  BRA `(.L_x_3532) ;  /* 0xffffffc800547947 */ /* 0x000fec000383ffff */
.L_x_3450:
        /* <DEDUP_REMOVED lines=8> */
.L_x_3534:
[----:B------:R-:W-:Y:S05]  /*2f4e0*/  BSYNC B0 ;  /* 0x0000000000007941 */ /* 0x000fea0003800000 */
.L_x_3533:
        /* <DEDUP_REMOVED lines=10> */
.L_x_3535:
        /* <DEDUP_REMOVED lines=8> */
.L_x_3536:
        /* <DEDUP_REMOVED lines=8> */
.L_x_3537:
        /* <DEDUP_REMOVED lines=8> */
.L_x_3538:
        /* <DEDUP_REMOVED lines=9> */
.L_x_3539:
[----:B------:R-:W-:Y:S01]  /*2f7a0*/  IMAD.MOV.U32 R10, RZ, RZ, R14 ;  /* 0x000000ffff0a7224 */ /* 0x000fe200078e000e */
[----:B------:R-:W-:Y:S06]  /*2f7b0*/  BRA `(.L_x_3540) ;  /* 0xffffffc800287947 */ /* 0x000fec000383ffff */
.L_x_3452:
[----:B------:R-:W-:Y:S01]  /*2f7c0*/  BSSY B0, `(.L_x_3541) ;  /* 0x0000006000007945 */ /* 0x000fe20003800000 */
[----:B------:R-:W-:Y:S01]  /*2f7d0*/  PLOP3.LUT P6, PT, P6, PT, PT, 0x8, 0x0 ;  /* 0x000000000000781c */ /* 0x000fe200037ce170 */
[----:B------:R-:W-:-:S12]  /*2f7e0*/  IMAD.MOV.U32 R15, RZ, RZ, -0x1 ;  /* 0xffffffffff0f7424 */ /* 0x000fd800078e00ff */
[----:B0-----:R-:W-:Y:S05]  /*2f7f0*/  WARPSYNC.COLLECTIVE R15, `(.L_x_3542) ;  /* 0x000000000f087348 */ /* 0x001fea0003c00000 */
[----:B------:R-:W-:Y:S01]  /*2f800*/  VOTE.ANY R14, PT, P6 ;  /* 0x00000000000e7806 */ /* 0x000fe200030e0100 */
[----:B0-----:R-:W-:Y:S06]  /*2f810*/  ENDCOLLECTIVE ;  /* 0x000000000000791b */ /* 0x001fec0003800000 */
.L_x_3542:
[----:B------:R-:W-:Y:S05]  /*2f820*/  BSYNC B0 ;  /* 0x0000000000007941 */ /* 0x000fea0003800000 */
.L_x_3541:
        /* <DEDUP_REMOVED lines=10> */
.L_x_3543:
[----:B------:R-:W-:Y:S02]  /*2f8d0*/  IMAD.MOV.U32 R13, RZ, RZ, R6 ;  /* 0x000000ffff0d7224 */ /* 0x000fe400078e0006 */
[----:B------:R-:W-:-:S07]  /*2f8e0*/  IMAD.MOV.U32 R4, RZ, RZ, R14 ;  /* 0x000000ffff047224 */ /* 0x000fce00078e000e */
[----:B------:R-:W-:Y:S05]  /*2f8f0*/  WARPSYNC.COLLECTIVE R15, `(.L_x_3544) ;  /* 0x000000000f087348 */ /* 0x000fea0003c00000 */
[----:B------:R0:W1:Y:S02]  /*2f900*/  SHFL.IDX P6, R14, R13, R12, R11 ;  /* 0x0000000c0d0e7389 */ /* 0x00006400000c000b */
[----:B01----:R-:W-:Y:S01]  /*2f910*/  ENDCOLLECTIVE ;  /* 0x000000000000791b */ /* 0x003fe20003800000 */
.L_x_3544:
[----:B------:R-:W-:Y:S02]  /*2f920*/  IMAD.MOV.U32 R6, RZ, RZ, R14 ;  /* 0x000000ffff067224 */ /* 0x000fe400078e000e */
[----:B------:R-:W-:-:S05]  /*2f930*/  IMAD.IADD R5, R9, 0x1, R16 ;  /* 0x0000000109057824 */ /* 0x000fca00078e0210 */
[----:B------:R1:W-:Y:S01]  /*2f940*/  STL [R1+0x47c], R5 ;  /* 0x00047c0501007387 */ /* 0x0003e20000100800 */
[----:B------:R-:W-:Y:S05]  /*2f950*/  BRA `(.L_x_3545) ;  /* 0xffffffc800087947 */ /* 0x000fea000383ffff */
.L_x_3454:
[----:B------:R-:W-:Y:S01]  /*2f960*/  BSSY B0, `(.L_x_3546) ;  /* 0x0000008000007945 */ /* 0x000fe20003800000 */
[----:B------:R-:W-:Y:S02]  /*2f970*/  IMAD.MOV.U32 R13, RZ, RZ, R2 ;  /* 0x000000ffff0d7224 */ /* 0x000fe400078e0002 */
[----:B------:R-:W-:Y:S02]  /*2f980*/  IMAD.MOV.U32 R12, RZ, RZ, R9 ;  /* 0x000000ffff0c7224 */ /* 0x000fe400078e0009 */
[----:B------:R-:W-:Y:S02]  /*2f990*/  IMAD.MOV.U32 R11, RZ, RZ, 0x1f ;  /* 0x0000001fff0b7424 */ /* 0x000fe400078e00ff */
[----:B------:R-:W-:-:S07]  /*2f9a0*/  IMAD.MOV.U32 R15, RZ, RZ, -0x1 ;  /* 0xffffffffff0f7424 */ /* 0x000fce00078e00ff */
[----:B01----:R-:W-:Y:S05]  /*2f9b0*/  WARPSYNC.COLLECTIVE R15, `(.L_x_3547) ;  /* 0x000000000f087348 */ /* 0x003fea0003c00000 */
[----:B------:R2:W3:Y:S02]  /*2f9c0*/  SHFL.IDX P6, R14, R13, R12, R11 ;  /* 0x0000000c0d0e7389 */ /* 0x0004e400000c000b */
[----:B0123--:R-:W-:Y:S01]  /*2f9d0*/  ENDCOLLECTIVE ;  /* 0x000000000000791b */ /* 0x00ffe20003800000 */
.L_x_3547:
[----:B------:R-:W-:Y:S05]  /*2f9e0*/  BSYNC B0 ;  /* 0x0000000000007941 */ /* 0x000fea0003800000 */
.L_x_3546:
[----:B------:R-:W-:Y:S01]  /*2f9f0*/  IMAD.MOV.U32 R2, RZ, RZ, R14 ;  /* 0x000000ffff027224 */ /* 0x000fe200078e000e */
[----:B------:R-:W-:Y:S06]  /*2fa00*/  BRA `(.L_x_3548) ;  /* 0xffffffc400f47947 */ /* 0x000fec000383ffff */
.L_x_3460:
[----:B0-----:R0:W1:Y:S02]  /*2fa10*/  SYNCS.PHASECHK.TRANS64.TRYWAIT P0, [R0+URZ+0x32420], R3 ;  /* 0x03242003000075a7 */ /* 0x001064000800017f */
[----:B-1----:R-:W-:Y:S05]  /*2fa20*/  @!P0 NANOSLEEP.SYNCS 0x989680 ;  /* 0x009896800000895d */ /* 0x002fea0003900000 */
[----:B------:R-:W1:Y:S02]  /*2fa30*/  @!P0 SYNCS.PHASECHK.TRANS64 P0, [R0+URZ+0x32420], R3 ;  /* 0x03242003000085a7 */ /* 0x000e64000800007f */
[----:B-1----:R-:W-:Y:S05]  /*2fa40*/  @!P0 BRA `(.L_x_3460) ;  /* 0xfffffffc00f08947 */ /* 0x002fea000383ffff */
[----:B------:R-:W-:Y:S05]  /*2fa50*/  BRA `(.L_x_3549) ;  /* 0xffffffd000947947 */ /* 0x000fea000383ffff */
.L_x_3461:
        /* <DEDUP_REMOVED lines=11> */
.L_x_3551:
[----:B------:R-:W-:Y:S05]  /*2fb10*/  BSYNC B0 ;  /* 0x0000000000007941 */ /* 0x000fea0003800000 */
.L_x_3550:
[----:B------:R-:W-:Y:S05]  /*2fb20*/  BRA `(.L_x_3552) ;  /* 0xffffffd0007c7947 */ /* 0x000fea000383ffff */
.L_x_3464:
[----:B------:R-:W-:Y:S01]  /*2fb30*/  BSSY B1, `(.L_x_3553) ;  /* 0x0000006000017945 */ /* 0x000fe20003800000 */
[----:B------:R-:W-:-:S07]  /*2fb40*/  IMAD.MOV.U32 R15, RZ, RZ, -0x1 ;  /* 0xffffffffff0f7424 */ /* 0x000fce00078e00ff */
[----:B01----:R-:W-:Y:S05]  /*2fb50*/  WARPSYNC.COLLECTIVE R15, `(.L_x_3554) ;  /* 0x000000000f0c7348 */ /* 0x003fea0003c00000 */
[----:B------:R-:W-:Y:S02]  /*2fb60*/  ELECT P6, UR62, PT ;  /* 0x00000000003e782f */ /* 0x000fe400038c0000 */
[----:B------:R-:W-:Y:S01]  /*2fb70*/  MOV R14, UR62 ;  /* 0x0000003e000e7c02 */ /* 0x000fe20008000f00 */
[----:B01----:R-:W-:Y:S10]  /*2fb80*/  ENDCOLLECTIVE ;  /* 0x000000000000791b */ /* 0x003ff40003800000 */
.L_x_3554:
[----:B------:R-:W-:Y:S05]  /*2fb90*/  BSYNC B1 ;  /* 0x0000000000017941 */ /* 0x000fea0003800000 */
.L_x_3553:
[----:B------:R-:W-:Y:S05]  /*2fba0*/  BRA `(.L_x_3555) ;  /* 0xffffffd000747947 */ /* 0x000fea000383ffff */
.L_x_3466:
[----:B0-----:R0:W1:Y:S02]  /*2fbb0*/  SYNCS.PHASECHK.TRANS64.TRYWAIT P0, [R6+URZ], R5 ;  /* 0x00000005060075a7 */ /* 0x001064000800017f */
[----:B-1----:R-:W-:Y:S05]  /*2fbc0*/  @!P0 NANOSLEEP.SYNCS 0x989680 ;  /* 0x009896800000895d */ /* 0x002fea0003900000 */
[----:B------:R-:W1:Y:S02]  /*2fbd0*/  @!P0 SYNCS.PHASECHK.TRANS64 P0, [R6+URZ], R5 ;  /* 0x00000005060085a7 */ /* 0x000e64000800007f */
[----:B-1----:R-:W-:Y:S05]  /*2fbe0*/  @!P0 BRA `(.L_x_3466) ;  /* 0xfffffffc00f08947 */ /* 0x002fea000383ffff */
[----:B------:R-:W-:Y:S05]  /*2fbf0*/  BRA `(.L_x_3556) ;  /* 0xffffffd000ac7947 */ /* 0x000fea000383ffff */
.L_x_3467:
[----:B-1----:R1:W2:Y:S02]  /*2fc00*/  SYNCS.PHASECHK.TRANS64.TRYWAIT P0, [R7+URZ], R2 ;  /* 0x00000002070075a7 */ /* 0x0022a4000800017f */
[----:B--2---:R-:W-:Y:S05]  /*2fc10*/  @!P0 NANOSLEEP.SYNCS 0x989680 ;  /* 0x009896800000895d */ /* 0x004fea0003900000 */
[----:B------:R-:W2:Y:S02]  /*2fc20*/  @!P0 SYNCS.PHASECHK.TRANS64 P0, [R7+URZ], R2 ;  /* 0x00000002070085a7 */ /* 0x000ea4000800007f */
[----:B--2---:R-:W-:Y:S05]  /*2fc30*/  @!P0 BRA `(.L_x_3467) ;  /* 0xfffffffc00f08947 */ /* 0x004fea000383ffff */
[----:B------:R-:W-:Y:S05]  /*2fc40*/  BRA `(.L_x_3557) ;  /* 0xffffffd000a07947 */ /* 0x000fea000383ffff */
.L_x_3469:
[----:B--2---:R2:W3:Y:S02]  /*2fc50*/  SYNCS.PHASECHK.TRANS64.TRYWAIT P0, [R4+URZ], R5 ;  /* 0x00000005040075a7 */ /* 0x0044e4000800017f */
[----:B---3--:R-:W-:Y:S05]  /*2fc60*/  @!P0 NANOSLEEP.SYNCS 0x989680 ;  /* 0x009896800000895d */ /* 0x008fea0003900000 */
[----:B------:R-:W3:Y:S02]  /*2fc70*/  @!P0 SYNCS.PHASECHK.TRANS64 P0, [R4+URZ], R5 ;  /* 0x00000005040085a7 */ /* 0x000ee4000800007f */
[----:B---3--:R-:W-:Y:S05]  /*2fc80*/  @!P0 BRA `(.L_x_3469) ;  /* 0xfffffffc00f08947 */ /* 0x008fea000383ffff */
[----:B------:R-:W-:Y:S05]  /*2fc90*/  BRA `(.L_x_3558) ;  /* 0xffffffd000a47947 */ /* 0x000fea000383ffff */
        .type           $_ZN7cutlass13device_kernelIN5flash11enable_sm90INS1_16FlashAttnFwdSm90INS1_25CollectiveMainloopFwdSm90ILi2EN4cute5tupleIJNS5_1CILi1EEES8_S8_EEENS6_IJNS7_ILi128EEENS7_ILi96EEENS7_ILi64EEEEEELi256ENS_10bfloat16_tEfNS_4arch4Sm90ELb0ELb1ELb1ELb1ELb0ELb0ELb1ELb1ELb0ELb1ELb1ELb0EEENS1_21CollectiveEpilogueFwdINS6_IJSA_NS7_ILi256EEESB_EEES9_SE_SG_Li256ELb1ELb1ELb1ELb0EEENS1_36VarlenDynamicPersistentTileSchedulerILi128ELi96ELi256ELi128ELb1ELb1ELb1ELb1ELb0ELb1EEEEEEEEEvNT_6ParamsE$_ZZN5flash25CollectiveMainloopFwdSm90ILi2EN4cute5tupleIJNS1_1CILi1EEES4_S4_EEENS2_IJNS3_ILi128EEENS3_ILi96EEENS3_ILi64EEEEEELi256EN7cutlass10bfloat16_tEfNSA_4arch4Sm90ELb0ELb1ELb1ELb1ELb0ELb0ELb1ELb1ELb0ELb1ELb1ELb0EE3mmaINS_16FlashAttnFwdSm90ISE_NS_21CollectiveEpilogueFwdINS2_IJS6_NS3_ILi256EEES7_EEES5_SB_SD_Li256ELb1ELb1ELb1ELb0EEENS_36VarlenDynamicPersistentTileSchedulerILi128ELi96ELi256ELi128ELb1ELb1ELb1ELb1ELb0ELb1EEEE13SharedStorageENS1_6TensorINS1_11ArrayEngineIfLm128EEENS1_6LayoutINS2_IJNS2_IJNS3_ILi2EEEST_NS3_ILi32EEEEEES4_S4_EEENS2_IJNS2_IJS4_ST_NS3_ILi4EEEEEENS3_ILi0EEESZ_EEEEEEENS_7SoftmaxILi2ELi0EEEEEbRKNSE_6ParamsENSA_25PipelineTmaAsyncNoClusterILi2ENSA_16PipelineTmaAsyncILi2EEEEES1B_RNSA_13PipelineStateILj2EEERT0_RT1_iRiRKNS_16SeqlenInfoQKNewKILb1ELb0EEENS2_IJiiiiEEERT_ENKUliT_T0_T1_E_clIZSF_ISO_S12_S14_EbS17_S1B_S1B_S1E_S1G_S1I_iS1J_S1N_S1O_S1Q_EUlRS1R_iE1_NS3_ILb0EEENS3_ILb1EEEEEDaiS1R_S1S_S1T_,@function
        .size           $_ZN7cutlass13device_kernelIN5flash11enable_sm90INS1_16FlashAttnFwdSm90INS1_25CollectiveMainloopFwdSm90ILi2EN4cute5tupleIJNS5_1CILi1EEES8_S8_EEENS6_IJNS7_ILi128EEENS7_ILi96EEENS7_ILi64EEEEEELi256ENS_10bfloat16_tEfNS_4arch4Sm90ELb0ELb1ELb1ELb1ELb0ELb0ELb1ELb1ELb0ELb1ELb1ELb0EEENS1_21CollectiveEpilogueFwdINS6_IJSA_NS7_ILi256EEESB_EEES9_SE_SG_Li256ELb1ELb1ELb1ELb0EEENS1_36VarlenDynamicPersistentTileSchedulerILi128ELi96ELi256ELi128ELb1ELb1ELb1ELb1ELb0ELb1EEEEEEEEEvNT_6ParamsE$_ZZN5flash25CollectiveMainloopFwdSm90ILi2EN4cute5tupleIJNS1_1CILi1EEES4_S4_EEENS2_IJNS3_ILi128EEENS3_ILi96EEENS3_ILi64EEEEEELi256EN7cutlass10bfloat16_tEfNSA_4arch4Sm90ELb0ELb1ELb1ELb1ELb0ELb0ELb1ELb1ELb0ELb1ELb1ELb0EE3mmaINS_16FlashAttnFwdSm90ISE_NS_21CollectiveEpilogueFwdINS2_IJS6_NS3_ILi256EEES7_EEES5_SB_SD_Li256ELb1ELb1ELb1ELb0EEENS_36VarlenDynamicPersistentTileSchedulerILi128ELi96ELi256ELi128ELb1ELb1ELb1ELb1ELb0ELb1EEEE13SharedStorageENS1_6TensorINS1_11ArrayEngineIfLm128EEENS1_6LayoutINS2_IJNS2_IJNS3_ILi2EEEST_NS3_ILi32EEEEEES4_S4_EEENS2_IJNS2_IJS4_ST_NS3_ILi4EEEEEENS3_ILi0EEESZ_EEEEEEENS_7SoftmaxILi2ELi0EEEEEbRKNSE_6ParamsENSA_25PipelineTmaAsyncNoClusterILi2ENSA_16PipelineTmaAsyncILi2EEEEES1B_RNSA_13PipelineStateILj2EEERT0_RT1_iRiRKNS_16SeqlenInfoQKNewKILb1ELb0EEENS2_IJiiiiEEERT_ENKUliT_T0_T1_E_clIZSF_ISO_S12_S14_EbS17_S1B_S1B_S1E_S1G_S1I_iS1J_S1N_S1O_S1Q_EUlRS1R_iE1_NS3_ILb0EEENS3_ILb1EEEEEDaiS1R_S1S_S1T_,(.L_x_6139 - $_ZN7cutlass13device_kernelIN5flash11enable_sm90INS1_16FlashAttnFwdSm90INS1_25CollectiveMainloopFwdSm90ILi2EN4cute5tupleIJNS5_1CILi1EEES8_S8_EEENS6_IJNS7_ILi128EEENS7_ILi96EEENS7_ILi64EEEEEELi256ENS_10bfloat16_tEfNS_4arch4Sm90ELb0ELb1ELb1ELb1ELb0ELb0ELb1ELb1ELb0ELb1ELb1ELb0EEENS1_21CollectiveEpilogueFwdINS6_IJSA_NS7_ILi256EEESB_EEES9_SE_SG_Li256ELb1ELb1ELb1ELb0EEENS1_36VarlenDynamicPersistentTileSchedulerILi128ELi96ELi256ELi128ELb1ELb1ELb1ELb1ELb0ELb1EEEEEEEEEvNT_6ParamsE$_ZZN5flash25CollectiveMainloopFwdSm90ILi2EN4cute5tupleIJNS1_1CILi1EEES4_S4_EEENS2_IJNS3_ILi128EEENS3_ILi96EEENS3_ILi64EEEEEELi256EN7cutlass10bfloat16_tEfNSA_4arch4Sm90ELb0ELb1ELb1ELb1ELb0ELb0ELb1ELb1ELb0ELb1ELb1ELb0EE3mmaINS_16FlashAttnFwdSm90ISE_NS_21CollectiveEpilogueFwdINS2_IJS6_NS3_ILi256EEES7_EEES5_SB_SD_Li256ELb1ELb1ELb1ELb0EEENS_36VarlenDynamicPersistentTileSchedulerILi128ELi96ELi256ELi128ELb1ELb1ELb1ELb1ELb0ELb1EEEE13SharedStorageENS1_6TensorINS1_11ArrayEngineIfLm128EEENS1_6LayoutINS2_IJNS2_IJNS3_ILi2EEEST_NS3_ILi32EEEEEES4_S4_EEENS2_IJNS2_IJS4_ST_NS3_ILi4EEEEEENS3_ILi0EEESZ_EEEEEEENS_7SoftmaxILi2ELi0EEEEEbRKNSE_6ParamsENSA_25PipelineTmaAsyncNoClusterILi2ENSA_16PipelineTmaAsyncILi2EEEEES1B_RNSA_13PipelineStateILj2EEERT0_RT1_iRiRKNS_16SeqlenInfoQKNewKILb1ELb0EEENS2_IJiiiiEEERT_ENKUliT_T0_T1_E_clIZSF_ISO_S12_S14_EbS17_S1B_S1B_S1E_S1G_S1I_iS1J_S1N_S1O_S1Q_EUlRS1R_iE1_NS3_ILb0EEENS3_ILb1EEEEEDaiS1R_S1S_S1T_)
$_ZN7cutlass13device_kernelIN5flash11enable_sm90INS1_16FlashAttnFwdSm90INS1_25CollectiveMainloopFwdSm90ILi2EN4cute5tupleIJNS5_1CILi1EEES8_S8_EEENS6_IJNS7_ILi128EEENS7_ILi96EEENS7_ILi64EEEEEELi256ENS_10bfloat16_tEfNS_4arch4Sm90ELb0ELb1ELb1ELb1ELb0ELb0ELb1ELb1ELb0ELb1ELb1ELb0EEENS1_21CollectiveEpilogueFwdINS6_IJSA_NS7_ILi256EEESB_EEES9_SE_SG_Li256ELb1ELb1ELb1ELb0EEENS1_36VarlenDynamicPersistentTileSchedulerILi128ELi96ELi256ELi128ELb1ELb1ELb1ELb1ELb0ELb1EEEEEEEEEvNT_6ParamsE$_ZZN5flash25CollectiveMainloopFwdSm90ILi2EN4cute5tupleIJNS1_1CILi1EEES4_S4_EEENS2_IJNS3_ILi128EEENS3_ILi96EEENS3_ILi64EEEEEELi256EN7cutlass10bfloat16_tEfNSA_4arch4Sm90ELb0ELb1ELb1ELb1ELb0ELb0ELb1ELb1ELb0ELb1ELb1ELb0EE3mmaINS_16FlashAttnFwdSm90ISE_NS_21CollectiveEpilogueFwdINS2_IJS6_NS3_ILi256EEES7_EEES5_SB_SD_Li256ELb1ELb1ELb1ELb0EEENS_36VarlenDynamicPersistentTileSchedulerILi128ELi96ELi256ELi128ELb1ELb1ELb1ELb1ELb0ELb1EEEE13SharedStorageENS1_6TensorINS1_11ArrayEngineIfLm128EEENS1_6LayoutINS2_IJNS2_IJNS3_ILi2EEEST_NS3_ILi32EEEEEES4_S4_EEENS2_IJNS2_IJS4_ST_NS3_ILi4EEEEEENS3_ILi0EEESZ_EEEEEEENS_7SoftmaxILi2ELi0EEEEEbRKNSE_6ParamsENSA_25PipelineTmaAsyncNoClusterILi2ENSA_16PipelineTmaAsyncILi2EEEEES1B_RNSA_13PipelineStateILj2EEERT0_RT1_iRiRKNS_16SeqlenInfoQKNewKILb1ELb0EEENS2_IJiiiiEEERT_ENKUliT_T0_T1_E_clIZSF_ISO_S12_S14_EbS17_S1B_S1B_S1E_S1G_S1I_iS1J_S1N_S1O_S1Q_EUlRS1R_iE1_NS3_ILb0EEENS3_ILb1EEEEEDaiS1R_S1S_S1T_:
        /* <DEDUP_REMOVED lines=48> */
.L_x_3560:
[----:B------:R-:W-:Y:S05]  /*2ffa0*/  BSYNC B3 ;  /* 0x0000000000037941 */ /* 0x000fea0003800000 */
.L_x_3559:
        /* <DEDUP_REMOVED lines=17> */
.L_x_3562:
[----:B------:R-:W-:Y:S05]  /*300c0*/  BSYNC B3 ;  /* 0x0000000000037941 */ /* 0x000fea0003800000 */
.L_x_3561:
        /* <DEDUP_REMOVED lines=10> */
.L_x_3564:
[----:B------:R-:W-:Y:S05]  /*30170*/  BSYNC B3 ;  /* 0x0000000000037941 */ /* 0x000fea0003800000 */
.L_x_3563:
[----:B------:R-:W2:Y:S04]  /*30180*/  LDL.64 R12, [R0] ;  /* 0x00000000000c7983 */ /* 0x000ea80000100a00 */
[----:B------:R-:W3:Y:S01]  /*30190*/  LDL.64 R8, [R0+0x28] ;  /* 0x0000280000087983 */ /* 0x000ee20000100a00 */
[C---:B------:R-:W-:Y:S02]  /*301a0*/  R2UR UR6, R4.reuse ;  /* 0x00000000040672ca */ /* 0x040fe400000e0000 */
[C---:B------:R-:W-:Y:S01]  /*301b0*/  R2UR UR7, R5.reuse ;  /* 0x00000000050772ca */ /* 0x040fe200000e0000 */
[----:B------:R-:W4:Y:S01]  /*301c0*/  LDL.64 R18, [R0+0x20] ;  /* 0x0000200000127983 */ /* 0x000f220000100a00 */
[C---:B------:R-:W-:Y:S02]  /*301d0*/  R2UR UR4, R4.reuse ;  /* 0x00000000040472ca */ /* 0x040fe400000e0000 */
[----:B------:R-:W-:Y:S01]  /*301e0*/  R2UR UR5, R5 ;  /* 0x00000000050572ca */ /* 0x000fe200000e0000 */
[----:B0----5:R-:W4:Y:S08]  /*301f0*/  LDL.64 R14, [R0+0x8] ;  /* 0x00000800000e7983 */ /* 0x021f300000100a00 */
[----:B--2---:R-:W2:Y:S04]  /*30200*/  LD.E R21, desc[UR6][R12.64] ;  /* 0x000000060c157980 */ /* 0x004ea8000c101900 */
[----:B---3--:R-:W2:Y:S01]  /*30210*/  LD.E.64 R8, desc[UR4][R8.64] ;  /* 0x0000000408087980 */ /* 0x008ea2000c101b00 */
[----:B------:R-:W-:Y:S05]  /*30220*/  WARPSYNC.ALL ;  /* 0x0000000000007948 */ /* 0x000fea0003800000 */
[----:B------:R-:W-:-:S02]  /*30230*/  R2UR UR4, R4 ;  /* 0x00000000040472ca */ /* 0x000fc400000e0000 */
[C---:B------:R-:W-:Y:S02]  /*30240*/  R2UR UR5, R5.reuse ;  /* 0x00000000050572ca */ /* 0x040fe400000e0000 */
[----:B------:R-:W-:Y:S02]  /*30250*/  R2UR UR6, R4 ;  /* 0x00000000040672ca */ /* 0x000fe400000e0000 */
[----:B------:R-:W-:-:S09]  /*30260*/  R2UR UR7, R5 ;  /* 0x00000000050772ca */ /* 0x000fd200000e0000 */
[----:B----4-:R-:W-:Y:S04]  /*30270*/  ST.E desc[UR4][R14.64], RZ ;  /* 0x000000ff0e007985 */ /* 0x010fe8000c101904 */
[----:B------:R-:W3:Y:S01]  /*30280*/  LD.E.64 R12, desc[UR6][R18.64] ;  /* 0x00000006120c7980 */ /* 0x000ee2000c101b00 */
[----:B--2---:R-:W-:Y:S01]  /*30290*/  IMAD R8, R21, 0x300, R8 ;  /* 0x0000030015087824 */ /* 0x004fe200078e0208 */
[----:B------:R-:W-:Y:S01]  /*302a0*/  R2UR UR7, R9 ;  /* 0x00000000090772ca */ /* 0x000fe200000e0000 */
[----:B------:R-:W-:Y:S01]  /*302b0*/  WARPGROUP.ARRIVE ;  /* 0x00000000000079c5 */ /* 0x000fe20000000000 */
[----:B------:R-:W-:Y:S02]  /*302c0*/  R2UR UR8, R4 ;  /* 0x00000000040872ca */ /* 0x000fe400000e0000 */
[----:B------:R-:W-:-:S02]  /*302d0*/  R2UR UR6, R8 ;  /* 0x00000000080672ca */ /* 0x000fc400000e0000 */
[C---:B------:R-:W-:Y:S02]  /*302e0*/  R2UR UR9, R5.reuse ;  /* 0x00000000050972ca */ /* 0x040fe400000e0000 */
[----:B------:R-:W-:Y:S02]  /*302f0*/  R2UR UR10, R4 ;  /* 0x00000000040a72ca */ /* 0x000fe400000e0000 */
[----:B------:R-:W-:Y:S02]  /*30300*/  R2UR UR11, R5 ;  /* 0x00000000050b72ca */ /* 0x000fe400000e0000 */
[----:B---3--:R-:W-:Y:S01]  /*30310*/  R2UR UR4, R12 ;  /* 0x000000000c0472ca */ /* 0x008fe200000e0000 */
[----:B------:R-:W-:Y:S01]  /*30320*/  IMAD.MOV.U32 R12, RZ, RZ, 0x1 ;  /* 0x00000001ff0c7424 */ /* 0x000fe200078e00ff */
[----:B------:R-:W-:-:S13]  /*30330*/  R2UR UR5, R13 ;  /* 0x000000000d0572ca */ /* 0x000fda00000e0000 */
[----:B------:R-:W-:Y:S03]  /*30340*/  HGMMA.64x96x16.F32.BF16 R24, gdesc[UR4], RZ, !UPT, gsb0 ;  /* 0x01600000041879f0 */ /* 0x000fe6000c0018ff */
[----:B------:R-:W-:Y:S02]  /*30350*/  WARPGROUP.DEPBAR.LE gsb0, 0x0 ;  /* 0x00008000000079c5 */ /* 0x000fe40000010000 */
[----:B------:R-:W-:Y:S04]  /*30360*/  ST.E desc[UR8][R14.64], R12 ;  /* 0x0000000c0e007985 */ /* 0x000fe8000c101908 */
[----:B------:R-:W2:Y:S01]  /*30370*/  LD.E.64 R20, desc[UR10][R18.64] ;  /* 0x0000000a12147980 */ /* 0x000ea2000c101b00 */
[----:B------:R-:W-:Y:S01]  /*30380*/  VIADD R72, R8, 0x2 ;  /* 0x0000000208487836 */ /* 0x000fe20000000000 */
[----:B------:R-:W-:Y:S01]  /*30390*/  WARPGROUP.ARRIVE ;  /* 0x00000000000079c5 */ /* 0x000fe20000000000 */
[----:B------:R-:W-:Y:S01]  /*303a0*/  IMAD.MOV.U32 R73, RZ, RZ, R9 ;  /* 0x000000ffff497224 */ /* 0x000fe200078e0009 */
[----:B------:R-:W-:-:S02]  /*303b0*/  R2UR UR8, R4 ;  /* 0x00000000040872ca */ /* 0x000fc400000e0000 */
[----:B------:R-:W-:Y:S02]  /*303c0*/  R2UR UR6, R72 ;  /* 0x00000000480672ca */ /* 0x000fe400000e0000 */
        /* <DEDUP_REMOVED lines=28> */
[----:B------:R-:W-:Y:S01]  /*30590*/  R2UR UR7, R9 ;  /* 0x00000000090772ca */ /* 0x000fe200000e0000 */
[----:B------:R-:W-:Y:S01]  /*305a0*/  WARPGROUP.ARRIVE ;  /* 0x00000000000079c5 */ /* 0x000fe20000000000 */
[----:B------:R-:W-:-:S02]  /*305b0*/  R2UR UR8, R4 ;  /* 0x00000000040872ca */ /* 0x000fc400000e0000 */
        /* <DEDUP_REMOVED lines=11> */
[----:B0-----:R-:W3:-:S12]  /*30670*/  LDL.64 R14, [R0] ;  /* 0x00000000000e7983 */ /* 0x001ed80000100a00 */
        /* <DEDUP_REMOVED lines=12> */
.L_x_3567:
[----:B------:R-:W-:Y:S05]  /*30740*/  BSYNC B3 ;  /* 0x0000000000037941 */ /* 0x000fea0003800000 */
.L_x_3566:
        /* <DEDUP_REMOVED lines=17> */
.L_x_3569:
[----:B------:R-:W-:Y:S05]  /*30860*/  BSYNC B3 ;  /* 0x0000000000037941 */ /* 0x000fea0003800000 */
.L_x_3568:
        /* <DEDUP_REMOVED lines=10> */
.L_x_3571:
[----:B------:R-:W-:Y:S05]  /*30910*/  BSYNC B3 ;  /* 0x0000000000037941 */ /* 0x000fea0003800000 */
.L_x_3570:
[----:B------:R-:W2:Y:S04]  /*30920*/  LDL.64 R8, [R0] ;  /* 0x0000000000087983 */ /* 0x000ea80000100a00 */
[----:B------:R-:W3:Y:S04]  /*30930*/  LDL.64 R20, [R0+0x58] ;  /* 0x0000580000147983 */ /* 0x000ee80000100a00 */
[----:B------:R-:W4:Y:S04]  /*30940*/  LDL.64 R14, [R0+0x48] ;  /* 0x00004800000e7983 */ /* 0x000f280000100a00 */
[----:B0----5:R-:W4:Y:S01]  /*30950*/  LDL.64 R18, [R0+0x50] ;  /* 0x0000500000127983 */ /* 0x021f220000100a00 */
[----:B------:R-:W-:-:S02]  /*30960*/  R2UR UR6, R4 ;  /* 0x00000000040672ca */ /* 0x000fc400000e0000 */
[C---:B------:R-:W-:Y:S01]  /*30970*/  R2UR UR7, R5.reuse ;  /* 0x00000000050772ca */ /* 0x040fe200000e0000 */
[----:B------:R-:W4:Y:S01]  /*30980*/  LDL.LU R74, [R1+0x490] ;  /* 0x00049000014a7983 */ /* 0x000f220000300800 */
[----:B------:R-:W-:Y:S02]  /*30990*/  R2UR UR4, R4 ;  /* 0x00000000040472ca */ /* 0x000fe400000e0000 */
[----:B------:R-:W-:-:S09]  /*309a0*/  R2UR UR5, R5 ;  /* 0x00000000050572ca */ /* 0x000fd200000e0000 */
        /* <DEDUP_REMOVED lines=14> */
[----:B--2---:R-:W-:Y:S01]  /*30a90*/  IMAD R8, R13, 0xc00, R8 ;  /* 0x00000c000d087824 */ /* 0x004fe200078e0208 */
[----:B------:R-:W-:-:S04]  /*30aa0*/  R2UR UR7, R9 ;  /* 0x00000000090772ca */ /* 0x000fc800000e0000 */
        /* <DEDUP_REMOVED lines=9> */
[----:B------:R-:W-:-:S02]  /*30b40*/  VIADD R72, R8, 0x2 ;  /* 0x0000000208487836 */ /* 0x000fc40000000000 */
[----:B------:R-:W-:-:S03]  /*30b50*/  IMAD.MOV.U32 R73, RZ, RZ, R9 ;  /* 0x000000ffff497224 */ /* 0x000fc600078e0009 */
[----:B------:R-:W-:Y:S02]  /*30b60*/  R2UR UR6, R72 ;  /* 0x00000000480672ca */ /* 0x000fe400000e0000 */
        /* <DEDUP_REMOVED lines=235> */
[----:B------:R-:W2:Y:S04]  /*31a20*/  @!P2 LDL.64 R8, [R0] ;  /* 0x000000000008a983 */ /* 0x000ea80000100a00 */
[----:B0-----:R-:W3:Y:S01]  /*31a30*/  @!P2 LDL.64 R14, [R0+0x18] ;  /* 0x00001800000ea983 */ /* 0x001ee20000100a00 */
[----:B------:R-:W-:-:S02]  /*31a40*/  @!P2 R2UR UR4, R4 ;  /* 0x000000000404a2ca */ /* 0x000fc400000e0000 */
[C---:B------:R-:W-:Y:S02]  /*31a50*/  @!P2 R2UR UR5, R5.reuse ;  /* 0x000000000505a2ca */ /* 0x040fe400000e0000 */
[----:B------:R-:W-:Y:S02]  /*31a60*/  SHF.R.U32.HI R18, RZ, 0x7, R13 ;  /* 0x00000007ff127819 */ /* 0x000fe4000001160d */
[----:B------:R-:W-:Y:S02]  /*31a70*/  @!P2 R2UR UR6, R4 ;  /* 0x000000000406a2ca */ /* 0x000fe400000e0000 */
[----:B------:R-:W-:Y:S02]  /*31a80*/  @!P2 R2UR UR7, R5 ;  /* 0x000000000507a2ca */ /* 0x000fe400000e0000 */
[----:B------:R-:W-:-:S05]  /*31a90*/  IADD3 R18, -R18, 0xb, RZ ;  /* 0x0000000b12127810 */ /* 0x000fca0007ffe1ff */
[----:B------:R0:W-:Y:S06]  /*31aa0*/  BAR.ARV R18, 0x100 ;  /* 0x000400120000751d */ /* 0x0001ec0000002000 */
[----:B--2---:R-:W2:Y:S04]  /*31ab0*/  @!P2 LD.E R8, desc[UR6][R8.64] ;  /* 0x000000060808a980 */ /* 0x004ea8000c101900 */
[----:B---3--:R-:W3:Y:S02]  /*31ac0*/  @!P2 LD.E.64 R14, desc[UR4][R14.64+0x30] ;  /* 0x000030040e0ea980 */ /* 0x008ee4000c101b00 */
[----:B---3--:R-:W-:-:S05]  /*31ad0*/  @!P2 MOV R19, R14 ;  /* 0x0000000e0013a202 */ /* 0x008fca0000000f00 */
[----:B--2---:R-:W-:-:S05]  /*31ae0*/  @!P2 IMAD R19, R8, 0x8, R19 ;  /* 0x000000080813a824 */ /* 0x004fca00078e0213 */
[----:B------:R-:W-:-:S04]  /*31af0*/  @!P2 PRMT R19, RZ, 0x654, R19 ;  /* 0x00000654ff13a816 */ /* 0x000fc80000000013 */
[----:B------:R1:W-:Y:S01]  /*31b00*/  @!P2 SYNCS.ARRIVE.TRANS64.RED.A1T0 RZ, [R19+URZ], RZ ;  /* 0x000000ff13ffa9a7 */ /* 0x0003e2000810043f */
[----:B------:R-:W2:Y:S01]  /*31b10*/  LDL.64 R8, [R0+0x68] ;  /* 0x0000680000087983 */ /* 0x000ea20000100a00 */
[----:B------:R-:W-:Y:S02]  /*31b20*/  R2UR UR4, R4 ;  /* 0x00000000040472ca */ /* 0x000fe400000e0000 */
[----:B------:R-:W-:-:S13]  /*31b30*/  R2UR UR5, R5 ;  /* 0x00000000050572ca */ /* 0x000fda00000e0000 */
[----:B--2---:R-:W2:Y:S01]  /*31b40*/  LD.E.64 R8, desc[UR4][R8.64] ;  /* 0x0000000408087980 */ /* 0x004ea2000c101b00 */
[----:B------:R-:W-:Y:S02]  /*31b50*/  R2UR UR4, R4 ;  /* 0x00000000040472ca */ /* 0x000fe400000e0000 */
[----:B------:R-:W-:-:S13]  /*31b60*/  R2UR UR5, R5 ;  /* 0x00000000050572ca */ /* 0x000fda00000e0000 */
[----:B0-----:R-:W3:Y:S01]  /*31b70*/  LD.E R18, desc[UR4][R6.64+0x24] ;  /* 0x0000240406127980 */ /* 0x001ee2000c101900 */
[C---:B------:R-:W-:Y:S02]  /*31b80*/  R2UR UR4, R4.reuse ;  /* 0x00000000040472ca */ /* 0x040fe400000e0000 */
[C---:B------:R-:W-:Y:S02]  /*31b90*/  R2UR UR5, R5.reuse ;  /* 0x00000000050572ca */ /* 0x040fe400000e0000 */
[C---:B------:R-:W-:Y:S02]  /*31ba0*/  R2UR UR14, R4.reuse ;  /* 0x00000000040e72ca */ /* 0x040fe400000e0000 */
[C---:B------:R-:W-:Y:S02]  /*31bb0*/  R2UR UR15, R5.reuse ;  /* 0x00000000050f72ca */ /* 0x040fe400000e0000 */
[----:B------:R-:W-:Y:S02]  /*31bc0*/  R2UR UR10, R4 ;  /* 0x00000000040a72ca */ /* 0x000fe400000e0000 */
[----:B------:R-:W-:-:S02]  /*31bd0*/  R2UR UR11, R5 ;  /* 0x00000000050b72ca */ /* 0x000fc400000e0000 */
[----:B------:R-:W-:Y:S02]  /*31be0*/  R2UR UR8, R4 ;  /* 0x00000000040872ca */ /* 0x000fe400000e0000 */
[C---:B------:R-:W-:Y:S02]  /*31bf0*/  R2UR UR9, R5.reuse ;  /* 0x00000000050972ca */ /* 0x040fe400000e0000 */
[----:B------:R-:W-:Y:S02]  /*31c00*/  LOP3.LUT R74, R74, 0xfff7ffff, RZ, 0xc0, !PT ;  /* 0xfff7ffff4a4a7812 */ /* 0x000fe400078ec0ff */
[----:B------:R-:W-:Y:S02]  /*31c10*/  R2UR UR12, R4 ;  /* 0x00000000040c72ca */ /* 0x000fe400000e0000 */
[----:B------:R-:W-:Y:S02]  /*31c20*/  R2UR UR13, R5 ;  /* 0x00000000050d72ca */ /* 0x000fe400000e0000 */
[----:B------:R-:W-:Y:S01]  /*31c30*/  @P2 LOP3.LUT R74, R74, 0x80000, RZ, 0xfc, !PT ;  /* 0x000800004a4a2812 */ /* 0x000fe200078efcff */
[----:B------:R-:W4:Y:S04]  /*31c40*/  LD.E R73, desc[UR10][R6.64+0xc] ;  /* 0x00000c0a06497980 */ /* 0x000f28000c101900 */
[----:B------:R0:W-:Y:S06]  /*31c50*/  STL [R1+0x490], R74 ;  /* 0x0004904a01007387 */ /* 0x0001ec0000100800 */
[----:B------:R-:W4:Y:S04]  /*31c60*/  LD.E R75, desc[UR12][R6.64+0x14] ;  /* 0x0000140c064b7980 */ /* 0x000f28000c101900 */
[----:B0-----:R-:W4:Y:S04]  /*31c70*/  LD.E R74, desc[UR8][R6.64+0x10] ;  /* 0x00001008064a7980 */ /* 0x001f28000c101900 */
[----:B--2---:R-:W2:Y:S01]  /*31c80*/  LD.E R72, desc[UR4][R8.64] ;  /* 0x0000000408487980 */ /* 0x004ea2000c101900 */
[----:B------:R-:W-:-:S02]  /*31c90*/  R2UR UR4, R4 ;  /* 0x00000000040472ca */ /* 0x000fc400000e0000 */
[----:B------:R-:W-:Y:S01]  /*31ca0*/  R2UR UR5, R5 ;  /* 0x00000000050572ca */ /* 0x000fe200000e0000 */
[----:B------:R-:W2:-:S12]  /*31cb0*/  LD.E R9, desc[UR14][R6.64+0x18] ;  /* 0x0000180e06097980 */ /* 0x000e98000c101900 */
[----:B------:R-:W2:Y:S01]  /*31cc0*/  LD.E R78, desc[UR4][R6.64] ;  /* 0x00000004064e7980 */ /* 0x000ea2000c101900 */
[----:B------:R-:W-:Y:S02]  /*31cd0*/  R2UR UR4, R4 ;  /* 0x00000000040472ca */ /* 0x000fe400000e0000 */
[----:B------:R-:W-:Y:S02]  /*31ce0*/  R2UR UR5, R5 ;  /* 0x00000000050572ca */ /* 0x000fe400000e0000 */
[----:B---3--:R-:W-:-:S11]  /*31cf0*/  ISETP.NE.AND P1, PT, R18, 0x1, PT ;  /* 0x000000011200780c */ /* 0x008fd60003f25270 */
[----:B------:R0:W3:Y:S02]  /*31d00*/  LD.E R80, desc[UR4][R2.64] ;  /* 0x0000000402507980 */ /* 0x0000e4000c101900 */
[C---:B------:R-:W-:Y:S02]  /*31d10*/  @P1 R2UR UR4, R4.reuse ;  /* 0x00000000040412ca */ /* 0x040fe400000e0000 */
[C---:B------:R-:W-:Y:S02]  /*31d20*/  @P1 R2UR UR5, R5.reuse ;  /* 0x00000000050512ca */ /* 0x040fe400000e0000 */
[----:B------:R-:W-:Y:S02]  /*31d30*/  @P1 R2UR UR6, R4 ;  /* 0x00000000040612ca */ /* 0x000fe400000e0000 */
[----:B------:R-:W-:-:S09]  /*31d40*/  @P1 R2UR UR7, R5 ;  /* 0x00000000050712ca */ /* 0x000fd200000e0000 */
[----:B------:R-:W3:Y:S04]  /*31d50*/  @P1 LD.E R77, desc[UR4][R6.64+0x28] ;  /* 0x00002804064d1980 */ /* 0x000ee8000c101900 */
[----:B------:R-:W3:Y:S01]  /*31d60*/  @P1 LD.E R76, desc[UR6][R6.64+0x2c] ;  /* 0x00002c06064c1980 */ /* 0x000ee2000c101900 */
[C---:B------:R-:W-:Y:S02]  /*31d70*/  R2UR UR4, R4.reuse ;  /* 0x00000000040472ca */ /* 0x040fe400000e0000 */
[C---:B------:R-:W-:Y:S02]  /*31d80*/  R2UR UR5, R5.reuse ;  /* 0x00000000050572ca */ /* 0x040fe400000e0000 */
[----:B------:R-:W-:Y:S02]  /*31d90*/  R2UR UR6, R4 ;  /* 0x00000000040672ca */ /* 0x000fe400000e0000 */
[----:B------:R-:W-:-:S09]  /*31da0*/  R2UR UR7, R5 ;  /* 0x00000000050772ca */ /* 0x000fd200000e0000 */
[----:B------:R-:W3:Y:S04]  /*31db0*/  LD.E R3, desc[UR4][R6.64+0x8] ;  /* 0x0000080406037980 */ /* 0x000ee8000c101900 */
[----:B------:R-:W3:Y:S01]  /*31dc0*/  LD.E R8, desc[UR6][R6.64+0x4] ;  /* 0x0000040606087980 */ /* 0x000ee2000c101900 */
[----:B------:R-:W-:Y:S01]  /*31dd0*/  BSSY B3, `(.L_x_3573) ;  /* 0x00000af000037945 */ /* 0x000fe20003800000 */
[----:B----4-:R-:W-:Y:S02]  /*31de0*/  IMAD R75, R10, -0x60, R75 ;  /* 0xffffffa00a4b7824 */ /* 0x010fe400078e024b */
[-C--:B--2---:R-:W-:Y:S01]  /*31df0*/  FMUL.FTZ R81, R45, R72.reuse ;  /* 0x000000482d517220 */ /* 0x084fe20000410000 */
[-C--:B------:R-:W-:Y:S01]  /*31e00*/  FMUL.FTZ R14, R24, R72.reuse ;  /* 0x00000048180e7220 */ /* 0x080fe20000410000 */
[-C--:B-1----:R-:W-:Y:S01]  /*31e10*/  FMUL.FTZ R19, R31, R72.reuse ;  /* 0x000000481f137220 */ /* 0x082fe20000410000 */
[-C--:B------:R-:W-:Y:S01]  /*31e20*/  FMUL.FTZ R24, R38, R72.reuse ;  /* 0x0000004826187220 */ /* 0x080fe20000410000 */
[-C--:B------:R-:W-:Y:S01]  /*31e30*/  FMUL.FTZ R31, R47, R72.reuse ;  /* 0x000000482f1f7220 */ /* 0x080fe20000410000 */
[-C--:B------:R-:W-:Y:S01]  /*31e40*/  FMUL.FTZ R38, R54, R72.reuse ;  /* 0x0000004836267220 */ /* 0x080fe20000410000 */
[-C--:B------:R-:W-:Y:S01]  /*31e50*/  FMUL.FTZ R47, R48, R72.reuse ;  /* 0x00000048302f7220 */ /* 0x080fe20000410000 */
[-C--:B------:R-:W-:Y:S01]  /*31e60*/  FMUL.FTZ R48, R49, R72.reuse ;  /* 0x0000004831307220 */ /* 0x080fe20000410000 */
[-C--:B------:R-:W-:Y:S01]  /*31e70*/  FMUL.FTZ R49, R52, R72.reuse ;  /* 0x0000004834317220 */ /* 0x080fe20000410000 */
[----:B------:R-:W-:Y:S01]  /*31e80*/  FMUL.FTZ R52, R57, R72 ;  /* 0x0000004839347220 */ /* 0x000fe20000410000 */
[----:B------:R-:W-:-:S04]  /*31e90*/  SHF.R.S32.HI R45, RZ, 0x1f, R78 ;  /* 0x0000001fff2d7819 */ /* 0x000fc8000001144e */
[----:B------:R-:W-:Y:S01]  /*31ea0*/  LEA.HI R54, R45, R78, RZ, 0x7 ;  /* 0x0000004e2d367211 */ /* 0x000fe200078f38ff */
[----:B0-----:R-:W-:-:S03]  /*31eb0*/  FMUL.FTZ R2, R26, R72 ;  /* 0x000000481a027220 */ /* 0x001fc60000410000 */
[----:B------:R-:W-:Y:S01]  /*31ec0*/  LOP3.LUT R57, R54, 0xffffff80, RZ, 0xc0, !PT ;  /* 0xffffff8036397812 */ /* 0x000fe200078ec0ff */
[-C--:B------:R-:W-:Y:S01]  /*31ed0*/  FMUL.FTZ R26, R42, R72.reuse ;  /* 0x000000482a1a7220 */ /* 0x080fe20000410000 */
[----:B------:R-:W-:-:S03]  /*31ee0*/  FMUL.FTZ R42, R58, R72 ;  /* 0x000000483a2a7220 */ /* 0x000fc60000410000 */
[----:B------:R-:W-:Y:S02]  /*31ef0*/  IMAD.IADD R58, R78, 0x1, -R57 ;  /* 0x000000014e3a7824 */ /* 0x000fe400078e0a39 */
[-C--:B------:R-:W-:Y:S01]  /*31f00*/  FMUL.FTZ R79, R25, R72.reuse ;  /* 0x00000048194f7220 */ /* 0x080fe20000410000 */
[-C--:B------:R-:W-:Y:S01]  /*31f10*/  FMUL.FTZ R21, R35, R72.reuse ;  /* 0x0000004823157220 */ /* 0x080fe20000410000 */
[-C--:B------:R-:W-:Y:S01]  /*31f20*/  FMUL.FTZ R25, R39, R72.reuse ;  /* 0x0000004827197220 */ /* 0x080fe20000410000 */
[-C--:B------:R-:W-:Y:S01]  /*31f30*/  FMUL.FTZ R35, R51, R72.reuse ;  /* 0x0000004833237220 */ /* 0x080fe20000410000 */
[----:B------:R-:W-:Y:S01]  /*31f40*/  SHF.R.S32.HI R57, RZ, 0x1f, R58 ;  /* 0x0000001fff397819 */ /* 0x000fe2000001143a */
[-C--:B------:R-:W-:Y:S01]  /*31f50*/  FMUL.FTZ R39, R55, R72.reuse ;  /* 0x0000004837277220 */ /* 0x080fe20000410000 */
[-C--:B------:R-:W-:Y:S01]  /*31f60*/  FMUL.FTZ R51, R56, R72.reuse ;  /* 0x0000004838337220 */ /* 0x080fe20000410000 */
[----:B------:R-:W-:Y:S01]  /*31f70*/  FMUL.FTZ R55, R61, R72 ;  /* 0x000000483d377220 */ /* 0x000fe20000410000 */
[----:B------:R-:W-:Y:S01]  /*31f80*/  LEA.HI R56, R45, R78, RZ, 0x2 ;  /* 0x0000004e2d387211 */ /* 0x000fe200078f10ff */
[----:B------:R-:W-:Y:S01]  /*31f90*/  FMUL.FTZ R15, R27, R72 ;  /* 0x000000481b0f7220 */ /* 0x000fe20000410000 */
[----:B------:R-:W-:Y:S01]  /*31fa0*/  LEA.HI R61, R57, R58, RZ, 0x2 ;  /* 0x0000003a393d7211 */ /* 0x000fe200078f10ff */
[-C--:B------:R-:W-:Y:S01]  /*31fb0*/  FMUL.FTZ R27, R43, R72.reuse ;  /* 0x000000482b1b7220 */ /* 0x080fe20000410000 */
[-C--:B------:R-:W-:Y:S01]  /*31fc0*/  FMUL.FTZ R43, R59, R72.reuse ;  /* 0x000000483b2b7220 */ /* 0x080fe20000410000 */
[-C--:B------:R-:W-:Y:S01]  /*31fd0*/  FMUL.FTZ R20, R34, R72.reuse ;  /* 0x0000004822147220 */ /* 0x080fe20000410000 */
[----:B------:R-:W-:Y:S01]  /*31fe0*/  LOP3.LUT R59, R56, 0xfffffffc, RZ, 0xc0, !PT ;  /* 0xfffffffc383b7812 */ /* 0x000fe200078ec0ff */
[-C--:B------:R-:W-:Y:S01]  /*31ff0*/  FMUL.FTZ R34, R50, R72.reuse ;  /* 0x0000004832227220 */ /* 0x080fe20000410000 */
[--C-:B------:R-:W-:Y:S01]  /*32000*/  SHF.R.S32.HI R56, RZ, 0x2, R61.reuse ;  /* 0x00000002ff387819 */ /* 0x100fe2000001143d */
[-C--:B------:R-:W-:Y:S01]  /*32010*/  FMUL.FTZ R50, R53, R72.reuse ;  /* 0x0000004835327220 */ /* 0x080fe20000410000 */
[----:B------:R-:W-:Y:S01]  /*32020*/  SHF.R.S32.HI R83, RZ, 0x1f, R61 ;  /* 0x0000001fff537819 */ /* 0x000fe2000001143d */
[----:B------:R-:W-:Y:S01]  /*32030*/  FMUL.FTZ R53, R60, R72 ;  /* 0x000000483c357220 */ /* 0x000fe20000410000 */
[----:B------:R-:W-:-:S02]  /*32040*/  LEA.HI R60, R57, R58, RZ, 0x5 ;  /* 0x0000003a393c7211 */ /* 0x000fc400078f28ff */
[----:B------:R-:W-:Y:S02]  /*32050*/  SHF.R.S32.HI R57, RZ, 0x7, R54 ;  /* 0x00000007ff397819 */ /* 0x000fe40000011436 */
[----:B------:R-:W-:Y:S01]  /*32060*/  LEA.HI R83, R83, R56, RZ, 0x3 ;  /* 0x0000003853537211 */ /* 0x000fe200078f18ff */
[-C--:B------:R-:W-:Y:S01]  /*32070*/  FMUL.FTZ R45, R63, R72.reuse ;  /* 0x000000483f2d7220 */ /* 0x080fe20000410000 */
[----:B------:R-:W-:Y:S01]  /*32080*/  IMAD.IADD R78, R78, 0x1, -R59 ;  /* 0x000000014e4e7824 */ /* 0x000fe200078e0a3b */
[----:B------:R-:W-:Y:S01]  /*32090*/  SHF.R.S32.HI R63, RZ, 0x5, R60 ;  /* 0x00000005ff3f7819 */ /* 0x000fe2000001143c */
[-C--:B------:R-:W-:Y:S01]  /*320a0*/  FMUL.FTZ R18, R30, R72.reuse ;  /* 0x000000481e127220 */ /* 0x080fe20000410000 */
[----:B------:R-:W-:Y:S02]  /*320b0*/  LEA.HI R54, R54, R57, RZ, 0x1 ;  /* 0x0000003936367211 */ /* 0x000fe400078f08ff */
[----:B------:R-:W-:Y:S01]  /*320c0*/  LOP3.LUT R83, R83, 0xfffffff8, RZ, 0xc0, !PT ;  /* 0xfffffff853537812 */ /* 0x000fe200078ec0ff */
[-C--:B------:R-:W-:Y:S01]  /*320d0*/  FMUL.FTZ R30, R46, R72.reuse ;  /* 0x000000482e1e7220 */ /* 0x080fe20000410000 */
[----:B------:R-:W-:Y:S01]  /*320e0*/  FMUL.FTZ R46, R62, R72 ;  /* 0x000000483e2e7220 */ /* 0x000fe20000410000 */
[----:B------:R-:W-:Y:S01]  /*320f0*/  LOP3.LUT R54, R54, 0x3fffffe, RZ, 0xc0, !PT ;  /* 0x03fffffe36367812 */ /* 0x000fe200078ec0ff */
[----:B---3--:R-:W-:Y:S01]  /*32100*/  IMAD R80, R80, 0x8, R63 ;  /* 0x0000000850507824 */ /* 0x008fe200078e023f */
[----:B------:R-:W-:Y:S01]  /*32110*/  LEA.HI R62, R78, R78, RZ, 0x1 ;  /* 0x0000004e4e3e7211 */ /* 0x000fe200078f08ff */
[----:B------:R-:W-:-:S02]  /*32120*/  IMAD.IADD R83, R56, 0x1, -R83 ;  /* 0x0000000138537824 */ /* 0x000fc400078e0a53 */
        /* <DEDUP_REMOVED lines=8> */
[----:B------:R-:W-:Y:S01]  /*321b0*/  LOP3.LUT R61, R61, 0x7ffffffc, RZ, 0xc0, !PT ;  /* 0x7ffffffc3d3d7812 */ /* 0x000fe200078ec0ff */
[----:B------:R-:W-:Y:S02]  /*321c0*/  IMAD.MOV.U32 R63, RZ, RZ, -0x60 ;  /* 0xffffffa0ff3f7424 */ /* 0x000fe400078e00ff */
[----:B------:R-:W0:Y:S01]  /*321d0*/  SHFL.IDX PT, R77, R62, RZ, 0x1c1f ;  /* 0x001c1fff3e4d7589 */ /* 0x000e2200000e0000 */
[-C--:B------:R-:W-:Y:S01]  /*321e0*/  FMUL.FTZ R59, R64, R72.reuse ;  /* 0x00000048403b7220 */ /* 0x080fe20000410000 */
        /* <DEDUP_REMOVED lines=16> */
[-C--:B------:R-:W-:Y:S01]  /*322f0*/  FMUL.FTZ R58, R71, R72.reuse ;  /* 0x00000048473a7220 */ /* 0x080fe20000410000 */
[----:B------:R-:W-:Y:S01]  /*32300*/  FMUL.FTZ R68, R68, R72 ;  /* 0x0000004844447220 */ /* 0x000fe20000410000 */
[----:B------:R-:W-:Y:S01]  /*32310*/  ISETP.GE.AND P2, PT, R9, 0x1, PT ;  /* 0x000000010900780c */ /* 0x000fe20003f46270 */
[----:B------:R-:W-:Y:S01]  /*32320*/  IMAD R61, R61, -0x2, R64 ;  /* 0xfffffffe3d3d7824 */ /* 0x000fe200078e0240 */
[----:B------:R-:W1:Y:S01]  /*32330*/  MUFU.TANH R14, R14 ;  /* 0x0000000e000e7308 */ /* 0x000e620000002400 */
[----:B------:R-:W-:-:S03]  /*32340*/  LOP3.LUT R64, RZ, R73, RZ, 0x33, !PT ;  /* 0x00000049ff407212 */ /* 0x000fc600078e33ff */
[----:B------:R-:W-:-:S04]  /*32350*/  IADD3 R63, -R8, R61, R3 ;  /* 0x0000003d083f7210 */ /* 0x000fc80007ffe103 */
[----:B------:R-:W2:Y:S08]  /*32360*/  MUFU.TANH R79, R79 ;  /* 0x0000004f004f7308 */ /* 0x000eb00000002400 */
[----:B------:R-:W3:Y:S08]  /*32370*/  MUFU.TANH R2, R2 ;  /* 0x0000000200027308 */ /* 0x000ef00000002400 */
        /* <DEDUP_REMOVED lines=43> */
[----:B------:R-:W1:Y:S08]  /*32630*/  MUFU.TANH R57, R57 ;  /* 0x0000003900397308 */ /* 0x000e700000002400 */
[----:B------:R-:W1:Y:S01]  /*32640*/  MUFU.TANH R58, R58 ;  /* 0x0000003a003a7308 */ /* 0x000e620000002400 */
[----:B------:R-:W-:-:S02]  /*32650*/  IMAD.IADD R74, R63, 0x1, R74 ;  /* 0x000000013f4a7824 */ /* 0x000fc400078e024a */
[----:B------:R-:W-:Y:S02]  /*32660*/  IMAD.IADD R70, R63, 0x1, R64 ;  /* 0x000000013f467824 */ /* 0x000fe400078e0240 */
[----:B------:R-:W-:Y:S02]  /*32670*/  VIADD R71, R61, 0xffffffff ;  /* 0xffffffff3d477836 */ /* 0x000fe40000000000 */
[--C-:B0-----:R-:W-:Y:S02]  /*32680*/  IMAD.IADD R64, R74, 0x1, R77.reuse ;  /* 0x000000014a407824 */ /* 0x101fe400078e024d */
[----:B------:R-:W-:Y:S01]  /*32690*/  IMAD.IADD R65, R70, 0x1, R77 ;  /* 0x0000000146417824 */ /* 0x000fe200078e024d */
[----:B--234-:R-:W-:Y:S06]  /*326a0*/  @!P2 BRA `(.L_x_3574) ;  /* 0x000000000084a947 */ /* 0x01cfec0003800000 */
        /* <DEDUP_REMOVED lines=16> */
.L_x_3578:
[----:B------:R-:W-:Y:S05]  /*327b0*/  BSYNC B5 ;  /* 0x0000000000057941 */ /* 0x000fea0003800000 */
.L_x_3577:
[----:B------:R-:W-:Y:S01]  /*327c0*/  LOP3.LUT R66, RZ, R66, RZ, 0x33, !PT ;  /* 0x00000042ff427212 */ /* 0x000fe200078e33ff */
[----:B------:R-:W-:Y:S06]  /*327d0*/  BRA `(.L_x_3579) ;  /* 0x0000000000287947 */ /* 0x000fec0003800000 */
.L_x_3576:
        /* <DEDUP_REMOVED lines=10> */
.L_x_3579:
[----:B------:R-:W-:Y:S05]  /*32880*/  BSYNC B4 ;  /* 0x0000000000047941 */ /* 0x000fea0003800000 */
.L_x_3575:
[----:B------:R-:W-:-:S05]  /*32890*/  IMAD R66, R9, R66, R71 ;  /* 0x0000004209427224 */ /* 0x000fca00078e0247 */
[----:B------:R-:W-:Y:S02]  /*328a0*/  VIMNMX R65, R65, R66, !PT ;  /* 0x0000004241417248 */ /* 0x000fe40007fe0100 */
[----:B------:R-:W-:-:S07]  /*328b0*/  VIADDMNMX R64, R66, R9, R64, PT ;  /* 0x0000000942407246 */ /* 0x000fce0003800140 */
.L_x_3574:
[----:B------:R-:W-:Y:S05]  /*328c0*/  BSYNC B3 ;  /* 0x0000000000037941 */ /* 0x000fea0003800000 */
.L_x_3573:
[C---:B------:R-:W-:Y:S01]  /*328d0*/  ISETP.GE.AND P2, PT, R75.reuse, 0x9, PT ;  /* 0x000000094b00780c */ /* 0x040fe20003f46270 */
[----:B------:R-:W-:Y:S01]  /*328e0*/  BSSY B3, `(.L_x_3580) ;  /* 0x0000099000037945 */ /* 0x000fe20003800000 */
[----:B------:R-:W-:Y:S02]  /*328f0*/  ISETP.GE.AND P1, PT, R75, 0x2, PT ;  /* 0x000000024b00780c */ /* 0x000fe40003f26270 */
[C---:B------:R-:W-:Y:S02]  /*32900*/  ISETP.GT.AND P3, PT, R65.reuse, 0x8, !P2 ;  /* 0x000000084100780c */ /* 0x040fe40005764270 */
[----:B------:R-:W-:Y:S02]  /*32910*/  ISETP.GT.AND P4, PT, R65, 0x1, !P1 ;  /* 0x000000014100780c */ /* 0x000fe40004f84270 */
[----:B------:R-:W-:Y:S02]  /*32920*/  ISETP.LT.OR P3, PT, R64, 0x9, P3 ;  /* 0x000000094000780c */ /* 0x000fe40001f61670 */
[----:B------:R-:W-:-:S02]  /*32930*/  ISETP.GE.AND P5, PT, R75, 0xa, PT ;  /* 0x0000000a4b00780c */ /* 0x000fc40003fa6270 */
[----:B------:R-:W-:Y:S02]  /*32940*/  FSEL R28, R28, -INF , !P3 ;  /* 0xff8000001c1c7808 */ /* 0x000fe40005800000 */
        /* <DEDUP_REMOVED lines=102> */
[----:B-1----:R-:W-:Y:S02]  /*32fb0*/  FSEL R63, R14, -INF , !P6 ;  /* 0xff8000000e3f7808 */ /* 0x002fe40007000000 */
[----:B------:R-:W-:-:S04]  /*32fc0*/  ISETP.GE.AND P6, PT, R75, 0x5a, PT ;  /* 0x0000005a4b00780c */ /* 0x000fc80003fc6270 */
[----:B------:R-:W-:Y:S02]  /*32fd0*/  P2R R75, PR, RZ, 0x40 ;  /* 0x00000040ff4b7803 */ /* 0x000fe40000000000 */
[----:B------:R-:W-:Y:S02]  /*32fe0*/  ISETP.GT.AND P6, PT, R65, 0x59, !P6 ;  /* 0x000000594100780c */ /* 0x000fe400077c4270 */
[----:B------:R-:W0:Y:S02]  /*32ff0*/  SHFL.IDX PT, R65, R62, 0x1, 0x1c1f ;  /* 0x003c1f003e417f89 */ /* 0x000e2400000e0000 */
[----:B------:R-:W-:-:S04]  /*33000*/  ISETP.LT.OR P6, PT, R64, 0x5a, P6 ;  /* 0x0000005a4000780c */ /* 0x000fc800037c1670 */
[----:B------:R-:W-:Y:S02]  /*33010*/  FSEL R14, R69, -INF , !P6 ;  /* 0xff800000450e7808 */ /* 0x000fe40007000000 */
[----:B------:R-:W-:Y:S01]  /*33020*/  ISETP.GE.AND P6, PT, R9, 0x1, PT ;  /* 0x000000010900780c */ /* 0x000fe20003fc6270 */
[--C-:B0-----:R-:W-:Y:S02]  /*33030*/  IMAD.IADD R66, R74, 0x1, R65.reuse ;  /* 0x000000014a427824 */ /* 0x101fe400078e0241 */
[----:B------:R-:W-:-:S10]  /*33040*/  IMAD.IADD R64, R70, 0x1, R65 ;  /* 0x0000000146407824 */ /* 0x000fd400078e0241 */
        /* <DEDUP_REMOVED lines=17> */
.L_x_3585:
[----:B------:R-:W-:Y:S05]  /*33160*/  BSYNC B5 ;  /* 0x0000000000057941 */ /* 0x000fea0003800000 */
.L_x_3584:
[----:B------:R-:W-:Y:S01]  /*33170*/  LOP3.LUT R8, RZ, R8, RZ, 0x33, !PT ;  /* 0x00000008ff087212 */ /* 0x000fe200078e33ff */
[----:B------:R-:W-:Y:S06]  /*33180*/  BRA `(.L_x_3586) ;  /* 0x0000000000287947 */ /* 0x000fec0003800000 */
.L_x_3583:
        /* <DEDUP_REMOVED lines=10> */
.L_x_3586:
[----:B------:R-:W-:Y:S05]  /*33230*/  BSYNC B4 ;  /* 0x0000000000047941 */ /* 0x000fea0003800000 */
.L_x_3582:
[----:B------:R-:W-:-:S05]  /*33240*/  IMAD R3, R9, R8, R71 ;  /* 0x0000000809037224 */ /* 0x000fca00078e0247 */
[----:B------:R-:W-:Y:S02]  /*33250*/  VIADDMNMX R66, R3, R9, R66, PT ;  /* 0x0000000903427246 */ /* 0x000fe40003800142 */
[----:B------:R-:W-:-:S07]  /*33260*/  VIMNMX R64, R64, R3, !PT ;  /* 0x0000000340407248 */ /* 0x000fce0007fe0100 */
.L_x_3581:
[----:B------:R-:W-:Y:S05]  /*33270*/  BSYNC B3 ;  /* 0x0000000000037941 */ /* 0x000fea0003800000 */
.L_x_3580:
        /* <DEDUP_REMOVED lines=69> */
[----:B------:R-:W-:Y:S02]  /*336d0*/  R2UR UR4, R4 ;  /* 0x00000000040472ca */ /* 0x000fe400000e0000 */
[----:B------:R-:W-:Y:S02]  /*336e0*/  ISETP.LT.OR P1, PT, R66, 0x49, P1 ;  /* 0x000000494200780c */ /* 0x000fe40000f21670 */
[----:B------:R-:W-:Y:S02]  /*336f0*/  R2UR UR5, R5 ;  /* 0x00000000050572ca */ /* 0x000fe400000e0000 */
[----:B------:R-:W-:-:S02]  /*33700*/  FSEL R46, R46, -INF , !P1 ;  /* 0xff8000002e2e7808 */ /* 0x000fc40004800000 */
[----:B------:R-:W-:Y:S02]  /*33710*/  ISETP.GT.AND P1, PT, R64, RZ, !P6 ;  /* 0x000000ff4000720c */ /* 0x000fe40007724270 */
[----:B------:R-:W-:Y:S02]  /*33720*/  ISETP.NE.AND P2, PT, R91, RZ, PT ;  /* 0x000000ff5b00720c */ /* 0x000fe40003f45270 */
[----:B------:R-:W-:Y:S02]  /*33730*/  ISETP.LT.OR P1, PT, R66, 0x1, P1 ;  /* 0x000000014200780c */ /* 0x000fe40000f21670 */
[----:B------:R-:W-:Y:S02]  /*33740*/  ISETP.NE.AND P6, PT, R75, RZ, PT ;  /* 0x000000ff4b00720c */ /* 0x000fe40003fc5270 */
[----:B------:R-:W-:Y:S02]  /*33750*/  FSEL R62, R2, -INF , !P1 ;  /* 0xff800000023e7808 */ /* 0x000fe40004800000 */
[----:B------:R-:W2:Y:S04]  /*33760*/  LDL.64 R2, [R0+0x70] ;  /* 0x0000700000027983 */ /* 0x000ea80000100a00 */
[----:B--2---:R-:W2:Y:S01]  /*33770*/  LD.E.64 R6, desc[UR4][R2.64] ;  /* 0x0000000402067980 */ /* 0x004ea2000c101b00 */
[----:B------:R-:W-:-:S02]  /*33780*/  ISETP.GT.AND P1, PT, R64, 0x49, !P2 ;  /* 0x000000494000780c */ /* 0x000fc40005724270 */
[C---:B------:R-:W-:Y:S02]  /*33790*/  ISETP.GT.AND P3, PT, R64.reuse, 0x50, !P3 ;  /* 0x000000504000780c */ /* 0x040fe40005f64270 */
[C---:B------:R-:W-:Y:S02]  /*337a0*/  ISETP.GT.AND P4, PT, R64.reuse, 0x51, !P4 ;  /* 0x000000514000780c */ /* 0x040fe40006784270 */
[C---:B------:R-:W-:Y:S02]  /*337b0*/  ISETP.GT.AND P5, PT, R64.reuse, 0x58, !P5 ;  /* 0x000000584000780c */ /* 0x040fe40006fa4270 */
[----:B------:R-:W-:Y:S02]  /*337c0*/  ISETP.GT.AND P2, PT, R64, 0x59, !P6 ;  /* 0x000000594000780c */ /* 0x000fe40007744270 */
[C---:B------:R-:W-:Y:S02]  /*337d0*/  ISETP.LT.OR P1, PT, R66.reuse, 0x4a, P1 ;  /* 0x0000004a4200780c */ /* 0x040fe40000f21670 */
[----:B------:R-:W-:-:S02]  /*337e0*/  ISETP.LT.OR P3, PT, R66, 0x51, P3 ;  /* 0x000000514200780c */ /* 0x000fc40001f61670 */
[C---:B------:R-:W-:Y:S02]  /*337f0*/  ISETP.LT.OR P4, PT, R66.reuse, 0x52, P4 ;  /* 0x000000524200780c */ /* 0x040fe40002781670 */
[----:B------:R-:W-:Y:S02]  /*33800*/  ISETP.LT.OR P5, PT, R66, 0x59, P5 ;  /* 0x000000594200780c */ /* 0x000fe40002fa1670 */
[----:B------:R-:W-:Y:S02]  /*33810*/  FSEL R56, R56, -INF , !P4 ;  /* 0xff80000038387808 */ /* 0x000fe40006000000 */
[----:B------:R-:W-:Y:S02]  /*33820*/  ISETP.LT.OR P2, PT, R66, 0x5a, P2 ;  /* 0x0000005a4200780c */ /* 0x000fe40001741670 */
[----:B------:R-:W-:Y:S01]  /*33830*/  FSEL R57, R57, -INF , !P5 ;  /* 0xff80000039397808 */ /* 0x000fe20006800000 */
[----:B------:R-:W3:Y:S01]  /*33840*/  LD.E R66, desc[UR4][R2.64+0x10] ;  /* 0x0000100402427980 */ /* 0x000ee2000c101900 */
[----:B------:R-:W-:-:S02]  /*33850*/  R2UR UR6, R4 ;  /* 0x00000000040672ca */ /* 0x000fc400000e0000 */
[----:B------:R-:W-:Y:S02]  /*33860*/  R2UR UR7, R5 ;  /* 0x00000000050772ca */ /* 0x000fe400000e0000 */
[----:B------:R-:W-:-:S11]  /*33870*/  FSEL R58, R58, -INF , !P2 ;  /* 0xff8000003a3a7808 */ /* 0x000fd60005000000 */
[----:B------:R-:W4:Y:S01]  /*33880*/  LD.E R71, desc[UR6][R2.64+0x14] ;  /* 0x0000140602477980 */ /* 0x000f22000c101900 */
[----:B--2---:R-:W-:Y:S02]  /*33890*/  FMNMX.FTZ R8, R63, R6, !PT ;  /* 0x000000063f087209 */ /* 0x004fe40007810000 */
        /* <DEDUP_REMOVED lines=36> */
[----:B------:R-:W-:Y:S02]  /*33ae0*/  FSEL R64, R45, -INF , !P1 ;  /* 0xff8000002d407808 */ /* 0x000fe40004800000 */
[----:B------:R-:W-:Y:S02]  /*33af0*/  FMNMX.FTZ R9, R46, R9, !PT ;  /* 0x000000092e097209 */ /* 0x000fe40007810000 */
[----:B------:R-:W-:Y:S02]  /*33b00*/  FMNMX.FTZ R8, R55, R8, !PT ;  /* 0x0000000837087209 */ /* 0x000fe40007810000 */
[----:B------:R-:W-:Y:S02]  /*33b10*/  FSEL R65, R54, -INF , !P3 ;  /* 0xff80000036417808 */ /* 0x000fe40005800000 */
        /* <DEDUP_REMOVED lines=8> */
[----:B------:R-:W-:-:S03]  /*33ba0*/  FMNMX.FTZ R9, R58, R45, !PT ;  /* 0x0000002d3a097209 */ /* 0x000fc60007810000 */
[----:B------:R-:W0:Y:S04]  /*33bb0*/  SHFL.BFLY PT, R45, R8, 0x2, 0x1f ;  /* 0x0c401f00082d7f89 */ /* 0x000e2800000e0000 */
[----:B------:R-:W-:Y:S04]  /*33bc0*/  ST.E.64 desc[UR4][R2.64], R8 ;  /* 0x0000000802007985 */ /* 0x000fe8000c101b04 */
[----:B------:R-:W2:Y:S01]  /*33bd0*/  LD.E R69, desc[UR6][R2.64+0x4] ;  /* 0x0000040602457980 */ /* 0x000ea2000c101900 */
[----:B0-----:R-:W-:-:S05]  /*33be0*/  FMNMX.FTZ R45, R8, R45, !PT ;  /* 0x0000002d082d7209 */ /* 0x001fca0007810000 */
[----:B------:R-:W0:Y:S02]  /*33bf0*/  SHFL.BFLY PT, R54, R45, 0x1, 0x1f ;  /* 0x0c201f002d367f89 */ /* 0x000e2400000e0000 */
[----:B0-----:R-:W-:Y:S02]  /*33c00*/  FMNMX.FTZ R67, R45, R54, !PT ;  /* 0x000000362d437209 */ /* 0x001fe40007810000 */
[----:B------:R-:W5:Y:S04]  /*33c10*/  LD.E R54, desc[UR4][R2.64+0x20] ;  /* 0x0000200402367980 */ /* 0x000f68000c101900 */
[----:B------:R-:W-:Y:S04]  /*33c20*/  ST.E desc[UR4][R2.64], R67 ;  /* 0x0000004302007985 */ /* 0x000fe8000c101904 */
[----:B------:R-:W3:Y:S01]  /*33c30*/  LD.E R68, desc[UR6][R2.64] ;  /* 0x0000000602447980 */ /* 0x000ee2000c101900 */
[----:B------:R-:W-:-:S02]  /*33c40*/  R2UR UR8, R4 ;  /* 0x00000000040872ca */ /* 0x000fc400000e0000 */
        /* <DEDUP_REMOVED lines=11> */
[----:B-----5:R-:W-:Y:S02]  /*33d00*/  FMUL.FTZ R45, R45, R54 ;  /* 0x000000362d2d7220 */ /* 0x020fe40000410000 */
[----:B------:R-:W-:-:S04]  /*33d10*/  FMUL.FTZ R54, R54, R7 ;  /* 0x0000000736367220 */ /* 0x000fc80000410000 */
[----:B------:R-:W0:Y:S08]  /*33d20*/  MUFU.EX2 R45, R45 ;  /* 0x0000002d002d7308 */ /* 0x000e300000000800 */
[----:B------:R-:W4:Y:S01]  /*33d30*/  MUFU.EX2 R54, R54 ;  /* 0x0000003600367308 */ /* 0x000f220000000800 */
[----:B------:R-:W-:Y:S01]  /*33d40*/  ST.E desc[UR4][R2.64+0x4], R9 ;  /* 0x0000040902007985 */ /* 0x000fe2000c101904 */
[----:B0-----:R-:W-:Y:S01]  /*33d50*/  FMUL.FTZ R67, R45, R66 ;  /* 0x000000422d437220 */ /* 0x001fe20000410000 */
[----:B----4-:R-:W-:-:S04]  /*33d60*/  FMUL.FTZ R69, R54, R71 ;  /* 0x0000004736457220 */ /* 0x010fc80000410000 */
[----:B------:R0:W-:Y:S04]  /*33d70*/  ST.E desc[UR6][R2.64+0x10], R67 ;  /* 0x0000104302007985 */ /* 0x0001e8000c101906 */
        /* <DEDUP_REMOVED lines=13> */
[----:B------:R-:W-:-:S04]  /*33e50*/  FFMA.FTZ R172, R63, R66, -R3 ;  /* 0x000000423fac7223 */ /* 0x000fc80000010803 */
[-C--:B------:R-:W-:Y:S01]  /*33e60*/  FFMA.FTZ R173, R62, R66.reuse, -R71 ;  /* 0x000000423ead7223 */ /* 0x080fe20000010847 */
[-C--:B------:R-:W-:Y:S01]  /*33e70*/  FFMA.FTZ R79, R79, R66.reuse, -R3 ;  /* 0x000000424f4f7223 */ /* 0x080fe20000010803 */
[----:B------:R-:W3:Y:S01]  /*33e80*/  MUFU.EX2 R172, R172 ;  /* 0x000000ac00ac7308 */ /* 0x000ee20000000800 */
[-C--:B------:R-:W-:Y:S01]  /*33e90*/  FFMA.FTZ R15, R15, R66.reuse, -R71 ;  /* 0x000000420f0f7223 */ /* 0x080fe20000010847 */
[-CC-:B------:R-:W-:Y:S01]  /*33ea0*/  FFMA.FTZ R154, R36, R66.reuse, -R3.reuse ;  /* 0x00000042249a7223 */ /* 0x180fe20000010803 */
[-C--:B------:R-:W-:Y:S01]  /*33eb0*/  FFMA.FTZ R174, R28, R66.reuse, -R3 ;  /* 0x000000421cae7223 */ /* 0x080fe20000010803 */
[-CC-:B------:R-:W-:Y:S01]  /*33ec0*/  FFMA.FTZ R175, R18, R66.reuse, -R71.reuse ;  /* 0x0000004212af7223 */ /* 0x180fe20000010847 */
[----:B------:R-:W-:-:S03]  /*33ed0*/  FFMA.FTZ R36, R21, R66, -R71 ;  /* 0x0000004215247223 */ /* 0x000fc60000010847 */
[----:B------:R-:W-:Y:S01]  /*33ee0*/  MUFU.EX2 R173, R173 ;  /* 0x000000ad00ad7308 */ /* 0x000fe20000000800 */
[-CC-:B------:R-:W-:Y:S01]  /*33ef0*/  FFMA.FTZ R152, R32, R66.reuse, -R3.reuse ;  /* 0x0000004220987223 */ /* 0x180fe20000010803 */
[-C--:B------:R-:W-:Y:S01]  /*33f00*/  FFMA.FTZ R8, R29, R66.reuse, -R3 ;  /* 0x000000421d087223 */ /* 0x080fe20000010803 */
[----:B------:R-:W-:-:S05]  /*33f10*/  FFMA.FTZ R32, R19, R66, -R71 ;  /* 0x0000004213207223 */ /* 0x000fca0000010847 */
[----:B------:R-:W0:Y:S01]  /*33f20*/  MUFU.EX2 R21, R79 ;  /* 0x0000004f00157308 */ /* 0x000e220000000800 */
[----:B------:R-:W-:-:S07]  /*33f30*/  FFMA.FTZ R153, R20, R66, -R71 ;  /* 0x0000004214997223 */ /* 0x000fce0000010847 */
[----:B------:R-:W1:Y:S01]  /*33f40*/  MUFU.EX2 R18, R15 ;  /* 0x0000000f00127308 */ /* 0x000e620000000800 */
[-CC-:B------:R-:W-:Y:S01]  /*33f50*/  FFMA.FTZ R9, R33, R66.reuse, -R3.reuse ;  /* 0x0000004221097223 */ /* 0x180fe20000010803 */
[----:B------:R-:W-:-:S06]  /*33f60*/  FFMA.FTZ R156, R40, R66, -R3 ;  /* 0x00000042289c7223 */ /* 0x000fcc0000010803 */
[----:B------:R-:W-:Y:S01]  /*33f70*/  MUFU.EX2 R174, R174 ;  /* 0x000000ae00ae7308 */ /* 0x000fe20000000800 */
[----:B------:R-:W-:-:S07]  /*33f80*/  FFMA.FTZ R40, R25, R66, -R71 ;  /* 0x0000004219287223 */ /* 0x000fce0000010847 */
[----:B------:R-:W2:Y:S01]  /*33f90*/  MUFU.EX2 R175, R175 ;  /* 0x000000af00af7308 */ /* 0x000ea20000000800 */
[----:B------:R-:W-:-:S07]  /*33fa0*/  FFMA.FTZ R155, R24, R66, -R71 ;  /* 0x00000042189b7223 */ /* 0x000fce0000010847 */
[----:B------:R3:W-:Y:S01]  /*33fb0*/  MUFU.EX2 R19, R8 ;  /* 0x0000000800137308 */ /* 0x0007e20000000800 */
[----:B------:R-:W-:-:S07]  /*33fc0*/  FFMA.FTZ R162, R49, R66, -R3 ;  /* 0x0000004231a27223 */ /* 0x000fce0000010803 */
[----:B------:R-:W5:Y:S01]  /*33fd0*/  MUFU.EX2 R20, R32 ;  /* 0x0000002000147308 */ /* 0x000f620000000800 */
[----:B---3--:R-:W-:Y:S01]  /*33fe0*/  FADD.FTZ R8, R172, R67 ;  /* 0x00000043ac087221 */ /* 0x008fe20000010000 */
[----:B------:R-:W-:-:S06]  /*33ff0*/  FFMA.FTZ R14, R14, R66, -R3 ;  /* 0x000000420e0e7223 */ /* 0x000fcc0000010803 */
[----:B------:R-:W3:Y:S01]  /*34000*/  MUFU.EX2 R152, R152 ;  /* 0x0000009800987308 */ /* 0x000ee20000000800 */
[----:B0-----:R-:W-:Y:S01]  /*34010*/  FADD.FTZ R49, R21, R8 ;  /* 0x0000000815317221 */ /* 0x001fe20000010000 */
[----:B------:R-:W-:-:S06]  /*34020*/  FFMA.FTZ R165, R42, R66, -R71 ;  /* 0x000000422aa57223 */ /* 0x000fcc0000010847 */
[----:B------:R4:W-:Y:S01]  /*34030*/  MUFU.EX2 R25, R9 ;  /* 0x0000000900197308 */ /* 0x0009e20000000800 */
[----:B------:R-:W-:-:S07]  /*34040*/  FFMA.FTZ R42, R43, R66, -R71 ;  /* 0x000000422b2a7223 */ /* 0x000fce0000010847 */
[----:B------:R-:W0:Y:S01]  /*34050*/  MUFU.EX2 R153, R153 ;  /* 0x0000009900997308 */ /* 0x000e220000000800 */
[----:B----4-:R-:W-:Y:S01]  /*34060*/  FADD.FTZ R9, R173, R68 ;  /* 0x00000044ad097221 */ /* 0x010fe20000010000 */
[----:B------:R-:W-:-:S03]  /*34070*/  FFMA.FTZ R28, R37, R66, -R3 ;  /* 0x00000042251c7223 */ /* 0x000fc60000010803 */
[----:B-1----:R-:W-:-:S03]  /*34080*/  FADD.FTZ R8, R18, R9 ;  /* 0x0000000912087221 */ /* 0x002fc60000010000 */
[----:B------:R-:W1:Y:S01]  /*34090*/  MUFU.EX2 R24, R36 ;  /* 0x0000002400187308 */ /* 0x000e620000000800 */
[----:B--2---:R-:W-:Y:S01]  /*340a0*/  FADD.FTZ R9, R175, R8 ;  /* 0x00000008af097221 */ /* 0x004fe20000010000 */
[-C--:B------:R-:W-:Y:S01]  /*340b0*/  FFMA.FTZ R158, R44, R66.reuse, -R3 ;  /* 0x000000422c9e7223 */ /* 0x080fe20000010803 */
[-CC-:B------:R-:W-:Y:S01]  /*340c0*/  FFMA.FTZ R157, R26, R66.reuse, -R71.reuse ;  /* 0x000000421a9d7223 */ /* 0x180fe20000010847 */
[----:B------:R-:W-:-:S04]  /*340d0*/  FFMA.FTZ R44, R27, R66, -R71 ;  /* 0x000000421b2c7223 */ /* 0x000fc80000010847 */
[----:B------:R-:W2:Y:S01]  /*340e0*/  MUFU.EX2 R154, R154 ;  /* 0x0000009a009a7308 */ /* 0x000ea20000000800 */
[----:B-----5:R-:W-:Y:S01]  /*340f0*/  FADD.FTZ R8, R20, R9 ;  /* 0x0000000914087221 */ /* 0x020fe20000010000 */
[----:B------:R-:W-:-:S06]  /*34100*/  FFMA.FTZ R29, R41, R66, -R3 ;  /* 0x00000042291d7223 */ /* 0x000fcc0000010803 */
[----:B------:R4:W-:Y:S08]  /*34110*/  MUFU.EX2 R43, R14 ;  /* 0x0000000e002b7308 */ /* 0x0009f00000000800 */
[----:B------:R-:W5:Y:S01]  /*34120*/  MUFU.EX2 R155, R155 ;  /* 0x0000009b009b7308 */ /* 0x000f620000000800 */
[----:B----4-:R-:W-:-:S04]  /*34130*/  FADD.FTZ R14, R174, R49 ;  /* 0x00000031ae0e7221 */ /* 0x010fc80000010000 */
[----:B------:R-:W-:-:S03]  /*34140*/  FADD.FTZ R15, R19, R14 ;  /* 0x0000000e130f7221 */ /* 0x000fc60000010000 */
[----:B------:R-:W4:Y:S01]  /*34150*/  MUFU.EX2 R27, R28 ;  /* 0x0000001c001b7308 */ /* 0x000f220000000800 */
[----:B---3--:R-:W-:Y:S01]  /*34160*/  FADD.FTZ R14, R152, R15 ;  /* 0x0000000f980e7221 */ /* 0x008fe20000010000 */
[----:B0-----:R-:W-:-:S06]  /*34170*/  FADD.FTZ R9, R153, R8 ;  /* 0x0000000899097221 */ /* 0x001fcc0000010000 */
[----:B------:R-:W0:Y:S01]  /*34180*/  MUFU.EX2 R26, R40 ;  /* 0x00000028001a7308 */ /* 0x000e220000000800 */
[----:B------:R-:W-:Y:S01]  /*34190*/  FFMA.FTZ R159, R30, R66, -R71 ;  /* 0x000000421e9f7223 */ /* 0x000fe20000010847 */
[----:B------:R-:W-:Y:S01]  /*341a0*/  FADD.FTZ R15, R25, R14 ;  /* 0x0000000e190f7221 */ /* 0x000fe20000010000 */
[----:B-1----:R-:W-:-:S05]  /*341b0*/  FADD.FTZ R8, R24, R9 ;  /* 0x0000000918087221 */ /* 0x002fca0000010000 */
[----:B------:R-:W1:Y:S01]  /*341c0*/  MUFU.EX2 R156, R156 ;  /* 0x0000009c009c7308 */ /* 0x000e620000000800 */
[----:B------:R-:W-:-:S07]  /*341d0*/  FFMA.FTZ R30, R31, R66, -R71 ;  /* 0x000000421f1e7223 */ /* 0x000fce0000010847 */
[----:B------:R-:W3:Y:S01]  /*341e0*/  MUFU.EX2 R157, R157 ;  /* 0x0000009d009d7308 */ /* 0x000ee20000000800 */
[----:B------:R-:W-:Y:S01]  /*341f0*/  FFMA.FTZ R81, R81, R66, -R3 ;  /* 0x0000004251517223 */ /* 0x000fe20000010803 */
[----:B--2---:R-:W-:Y:S01]  /*34200*/  FADD.FTZ R14, R154, R15 ;  /* 0x0000000f9a0e7221 */ /* 0x004fe20000010000 */
[----:B-----5:R-:W-:-:S05]  /*34210*/  FADD.FTZ R9, R155, R8 ;  /* 0x000000089b097221 */ /* 0x020fca0000010000 */
[----:B------:R-:W2:Y:S01]  /*34220*/  MUFU.EX2 R29, R29 ;  /* 0x0000001d001d7308 */ /* 0x000ea20000000800 */
[-C--:B------:R-:W-:Y:S01]  /*34230*/  FFMA.FTZ R160, R47, R66.reuse, -R3 ;  /* 0x000000422fa07223 */ /* 0x080fe20000010803 */
[----:B------:R-:W-:-:S06]  /*34240*/  FFMA.FTZ R161, R34, R66, -R71 ;  /* 0x0000004222a17223 */ /* 0x000fcc0000010847 */
[----:B------:R-:W5:Y:S01]  /*34250*/  MUFU.EX2 R28, R44 ;  /* 0x0000002c001c7308 */ /* 0x000f620000000800 */
[----:B----4-:R-:W-:Y:S01]  /*34260*/  FADD.FTZ R15, R27, R14 ;  /* 0x0000000e1b0f7221 */ /* 0x010fe20000010000 */
[----:B0-----:R-:W-:-:S06]  /*34270*/  FADD.FTZ R8, R26, R9 ;  /* 0x000000091a087221 */ /* 0x001fcc0000010000 */
[----:B------:R-:W0:Y:S01]  /*34280*/  MUFU.EX2 R158, R158 ;  /* 0x0000009e009e7308 */ /* 0x000e220000000800 */
[----:B------:R-:W-:-:S07]  /*34290*/  FFMA.FTZ R33, R48, R66, -R3 ;  /* 0x0000004230217223 */ /* 0x000fce0000010803 */
[----:B------:R-:W4:Y:S01]  /*342a0*/  MUFU.EX2 R159, R159 ;  /* 0x0000009f009f7308 */ /* 0x000f220000000800 */
[----:B------:R-:W-:Y:S01]  /*342b0*/  FFMA.FTZ R47, R35, R66, -R71 ;  /* 0x00000042232f7223 */ /* 0x000fe20000010847 */
[----:B-1----:R-:W-:Y:S01]  /*342c0*/  FADD.FTZ R14, R156, R15 ;  /* 0x0000000f9c0e7221 */ /* 0x002fe20000010000 */
[----:B---3--:R-:W-:-:S05]  /*342d0*/  FADD.FTZ R9, R157, R8 ;  /* 0x000000089d097221 */ /* 0x008fca0000010000 */
[----:B------:R-:W1:Y:S01]  /*342e0*/  MUFU.EX2 R31, R81 ;  /* 0x00000051001f7308 */ /* 0x000e620000000800 */
[----:B------:R-:W-:-:S07]  /*342f0*/  FFMA.FTZ R163, R38, R66, -R71 ;  /* 0x0000004226a37223 */ /* 0x000fce0000010847 */
[----:B------:R-:W3:Y:S01]  /*34300*/  MUFU.EX2 R30, R30 ;  /* 0x0000001e001e7308 */ /* 0x000ee20000000800 */
[----:B--2---:R-:W-:Y:S01]  /*34310*/  FADD.FTZ R15, R29, R14 ;  /* 0x0000000e1d0f7221 */ /* 0x004fe20000010000 */
[----:B-----5:R-:W-:-:S06]  /*34320*/  FADD.FTZ R8, R28, R9 ;  /* 0x000000091c087221 */ /* 0x020fcc0000010000 */
[----:B------:R-:W2:Y:S01]  /*34330*/  MUFU.EX2 R160, R160 ;  /* 0x000000a000a07308 */ /* 0x000ea20000000800 */
[----:B------:R-:W-:-:S07]  /*34340*/  FFMA.FTZ R34, R39, R66, -R71 ;  /* 0x0000004227227223 */ /* 0x000fce0000010847 */
[----:B------:R-:W5:Y:S01]  /*34350*/  MUFU.EX2 R161, R161 ;  /* 0x000000a100a17308 */ /* 0x000f620000000800 */
[----:B------:R-:W-:Y:S01]  /*34360*/  FFMA.FTZ R50, R50, R66, -R3 ;  /* 0x0000004232327223 */ /* 0x000fe20000010803 */
[----:B0-----:R-:W-:Y:S01]  /*34370*/  FADD.FTZ R14, R158, R15 ;  /* 0x0000000f9e0e7221 */ /* 0x001fe20000010000 */
[----:B----4-:R-:W-:-:S05]  /*34380*/  FADD.FTZ R9, R159, R8 ;  /* 0x000000089f097221 */ /* 0x010fca0000010000 */
[----:B------:R-:W0:Y:S01]  /*34390*/  MUFU.EX2 R33, R33 ;  /* 0x0000002100217308 */ /* 0x000e220000000800 */
[----:B------:R-:W-:-:S07]  /*343a0*/  FFMA.FTZ R164, R51, R66, -R3 ;  /* 0x0000004233a47223 */ /* 0x000fce0000010803 */
[----:B------:R-:W4:Y:S01]  /*343b0*/  MUFU.EX2 R32, R47 ;  /* 0x0000002f00207308 */ /* 0x000f220000000800 */
[----:B-1----:R-:W-:Y:S01]  /*343c0*/  FADD.FTZ R15, R31, R14 ;  /* 0x0000000e1f0f7221 */ /* 0x002fe20000010000 */
[----:B---3--:R-:W-:-:S06]  /*343d0*/  FADD.FTZ R8, R30, R9 ;  /* 0x000000091e087221 */ /* 0x008fcc0000010000 */
[----:B------:R-:W1:Y:S01]  /*343e0*/  MUFU.EX2 R162, R162 ;  /* 0x000000a200a27308 */ /* 0x000e620000000800 */
[----:B------:R-:W-:-:S07]  /*343f0*/  FFMA.FTZ R37, R52, R66, -R3 ;  /* 0x0000004234257223 */ /* 0x000fce0000010803 */
[----:B------:R-:W3:Y:S01]  /*34400*/  MUFU.EX2 R163, R163 ;  /* 0x000000a300a37308 */ /* 0x000ee20000000800 */
[----:B--2---:R-:W-:Y:S01]  /*34410*/  FADD.FTZ R14, R160, R15 ;  /* 0x0000000fa00e7221 */ /* 0x004fe20000010000 */
[----:B-----5:R-:W-:-:S06]  /*34420*/  FADD.FTZ R9, R161, R8 ;  /* 0x00000008a1097221 */ /* 0x020fcc0000010000 */
[----:B------:R-:W2:Y:S01]  /*34430*/  MUFU.EX2 R35, R50 ;  /* 0x0000003200237308 */ /* 0x000ea20000000800 */
[-C--:B------:R-:W-:Y:S01]  /*34440*/  FFMA.FTZ R166, R53, R66.reuse, -R3 ;  /* 0x0000004235a67223 */ /* 0x080fe20000010803 */
[----:B------:R-:W-:-:S06]  /*34450*/  FFMA.FTZ R167, R46, R66, -R71 ;  /* 0x000000422ea77223 */ /* 0x000fcc0000010847 */
[----:B------:R-:W5:Y:S01]  /*34460*/  MUFU.EX2 R34, R34 ;  /* 0x0000002200227308 */ /* 0x000f620000000800 */
[----:B0-----:R-:W-:Y:S01]  /*34470*/  FADD.FTZ R15, R33, R14 ;  /* 0x0000000e210f7221 */ /* 0x001fe20000010000 */
[----:B----4-:R-:W-:-:S06]  /*34480*/  FADD.FTZ R8, R32, R9 ;  /* 0x0000000920087221 */ /* 0x010fcc0000010000 */
[----:B------:R-:W0:Y:S01]  /*34490*/  MUFU.EX2 R164, R164 ;  /* 0x000000a400a47308 */ /* 0x000e220000000800 */
[----:B------:R-:W-:-:S07]  /*344a0*/  FFMA.FTZ R38, R64, R66, -R71 ;  /* 0x0000004240267223 */ /* 0x000fce0000010847 */
[----:B------:R-:W4:Y:S01]  /*344b0*/  MUFU.EX2 R165, R165 ;  /* 0x000000a500a57308 */ /* 0x000f220000000800 */
[----:B------:R-:W-:Y:S01]  /*344c0*/  FFMA.FTZ R55, R55, R66, -R3 ;  /* 0x0000004237377223 */ /* 0x000fe20000010803 */
[----:B-1----:R-:W-:Y:S01]  /*344d0*/  FADD.FTZ R14, R162, R15 ;  /* 0x0000000fa20e7221 */ /* 0x002fe20000010000 */
[----:B---3--:R-:W-:-:S05]  /*344e0*/  FADD.FTZ R9, R163, R8 ;  /* 0x00000008a3097221 */ /* 0x008fca0000010000 */
[----:B------:R-:W1:Y:S01]  /*344f0*/  MUFU.EX2 R37, R37 ;  /* 0x0000002500257308 */ /* 0x000e620000000800 */
[-C--:B------:R-:W-:Y:S01]  /*34500*/  FFMA.FTZ R168, R59, R66.reuse, -R3 ;  /* 0x000000423ba87223 */ /* 0x080fe20000010803 */
[----:B------:R-:W-:-:S06]  /*34510*/  FFMA.FTZ R169, R65, R66, -R71 ;  /* 0x0000004241a97223 */ /* 0x000fcc0000010847 */
        /* <DEDUP_REMOVED lines=15> */
[----:B------:R-:W1:Y:S08]  /*34610*/  MUFU.EX2 R168, R168 ;  /* 0x000000a800a87308 */ /* 0x000e700000000800 */
[----:B------:R-:W3:Y:S01]  /*34620*/  MUFU.EX2 R169, R169 ;  /* 0x000000a900a97308 */ /* 0x000ee20000000800 */
[----:B------:R-:W-:Y:S01]  /*34630*/  FFMA.FTZ R3, R58, R66, -R71 ;  /* 0x000000423a037223 */ /* 0x000fe20000010847 */
[----:B--2---:R-:W-:Y:S01]  /*34640*/  FADD.FTZ R14, R166, R15 ;  /* 0x0000000fa60e7221 */ /* 0x004fe20000010000 */
[----:B-----5:R-:W-:-:S05]  /*34650*/  FADD.FTZ R9, R167, R8 ;  /* 0x00000008a7097221 */ /* 0x020fca0000010000 */
[----:B------:R-:W2:Y:S08]  /*34660*/  MUFU.EX2 R41, R41 ;  /* 0x0000002900297308 */ /* 0x000eb00000000800 */
[----:B------:R-:W5:Y:S01]  /*34670*/  MUFU.EX2 R56, R56 ;  /* 0x0000003800387308 */ /* 0x000f620000000800 */
[----:B0-----:R-:W-:Y:S01]  /*34680*/  FADD.FTZ R15, R39, R14 ;  /* 0x0000000e270f7221 */ /* 0x001fe20000010000 */
[----:B----4-:R-:W-:-:S06]  /*34690*/  FADD.FTZ R8, R38, R9 ;  /* 0x0000000926087221 */ /* 0x010fcc0000010000 */
[----:B------:R-:W0:Y:S08]  /*346a0*/  MUFU.EX2 R170, R170 ;  /* 0x000000aa00aa7308 */ /* 0x000e300000000800 */
[----:B------:R-:W4:Y:S01]  /*346b0*/  MUFU.EX2 R171, R2 ;  /* 0x0000000200ab7308 */ /* 0x000f220000000800 */
[----:B-1----:R-:W-:Y:S01]  /*346c0*/  FADD.FTZ R14, R168, R15 ;  /* 0x0000000fa80e7221 */ /* 0x002fe20000010000 */
[----:B---3--:R-:W-:-:S06]  /*346d0*/  FADD.FTZ R9, R169, R8 ;  /* 0x00000008a9097221 */ /* 0x008fcc0000010000 */
[----:B------:R1:W3:Y:S01]  /*346e0*/  MUFU.EX2 R40, R3 ;  /* 0x0000000300287308 */ /* 0x0002e20000000800 */
[----:B--2---:R-:W-:Y:S01]  /*346f0*/  FADD.FTZ R15, R41, R14 ;  /* 0x0000000e290f7221 */ /* 0x004fe20000010000 */
[----:B-----5:R-:W-:-:S03]  /*34700*/  FADD.FTZ R8, R56, R9 ;  /* 0x0000000938087221 */ /* 0x020fc60000010000 */
[----:B0-----:R-:W-:Y:S01]  /*34710*/  FADD.FTZ R14, R170, R15 ;  /* 0x0000000faa0e7221 */ /* 0x001fe20000010000 */
[----:B----4-:R-:W-:-:S03]  /*34720*/  FADD.FTZ R9, R171, R8 ;  /* 0x00000008ab097221 */ /* 0x010fc60000010000 */
[----:B-1----:R-:W-:Y:S01]  /*34730*/  FADD.FTZ R3, R43, R14 ;  /* 0x0000000e2b037221 */ /* 0x002fe20000010000 */
[----:B---3--:R-:W-:-:S04]  /*34740*/  FADD.FTZ R15, R40, R9 ;  /* 0x00000009280f7221 */ /* 0x008fc80000010000 */
[----:B------:R-:W-:Y:S04]  /*34750*/  ST.E desc[UR4][R6.64+0x10], R3 ;  /* 0x0000100306007985 */ /* 0x000fe8000c101904 */
[----:B------:R0:W-:Y:S04]  /*34760*/  ST.E desc[UR6][R6.64+0x14], R15 ;  /* 0x0000140f06007985 */ /* 0x0001e8000c101906 */
[----:B------:R-:W2:Y:S01]  /*34770*/  LDL.64 R8, [R0+0x80] ;  /* 0x0000800000087983 */ /* 0x000ea20000100a00 */
[C---:B------:R-:W-:Y:S02]  /*34780*/  R2UR UR18, R4.reuse ;  /* 0x00000000041272ca */ /* 0x040fe400000e0000 */
[----:B------:R-:W-:Y:S01]  /*34790*/  R2UR UR19, R5 ;  /* 0x00000000051372ca */ /* 0x000fe200000e0000 */
[----:B--2---:R-:W2:Y:S04]  /*347a0*/  LD.E R2, desc[UR4][R8.64] ;  /* 0x0000000408027980 */ /* 0x004ea8000c101900 */
[----:B------:R-:W3:Y:S04]  /*347b0*/  LD.E R48, desc[UR4][R8.64+0x30] ;  /* 0x0000300408307980 */ /* 0x000ee8000c101900 */
        /* <DEDUP_REMOVED lines=16> */
[----:B------:R-:W-:-:S02]  /*348c0*/  R2UR UR10, R4 ;  /* 0x00000000040a72ca */ /* 0x000fc400000e0000 */
[C---:B------:R-:W-:Y:S01]  /*348d0*/  R2UR UR11, R5.reuse ;  /* 0x00000000050b72ca */ /* 0x040fe200000e0000 */
[----:B------:R-:W5:Y:S01]  /*348e0*/  LD.E R92, desc[UR18][R8.64+0xd0] ;  /* 0x0000d012085c7980 */ /* 0x000f62000c101900 */
[C---:B------:R-:W-:Y:S02]  /*348f0*/  R2UR UR12, R4.reuse ;  /* 0x00000000040c72ca */ /* 0x040fe400000e0000 */
[C---:B------:R-:W-:Y:S01]  /*34900*/  R2UR UR13, R5.reuse ;  /* 0x00000000050d72ca */ /* 0x040fe200000e0000 */
[----:B------:R-:W5:Y:S01]  /*34910*/  LD.E R108, desc[UR18][R8.64+0x110] ;  /* 0x00011012086c7980 */ /* 0x000f62000c101900 */
[C---:B------:R-:W-:Y:S02]  /*34920*/  R2UR UR14, R4.reuse ;  /* 0x00000000040e72ca */ /* 0x040fe400000e0000 */
[----:B------:R-:W-:Y:S02]  /*34930*/  R2UR UR15, R5 ;  /* 0x00000000050f72ca */ /* 0x000fe400000e0000 */
[----:B------:R-:W-:-:S02]  /*34940*/  R2UR UR16, R4 ;  /* 0x00000000041072ca */ /* 0x000fc400000e0000 */
[----:B------:R-:W-:Y:S01]  /*34950*/  R2UR UR17, R5 ;  /* 0x00000000051172ca */ /* 0x000fe200000e0000 */
        /* <DEDUP_REMOVED lines=22> */
[----:B--2---:R-:W-:-:S03]  /*34ac0*/  FMUL.FTZ R3, R45, R2 ;  /* 0x000000022d037220 */ /* 0x004fc60000410000 */
[----:B------:R-:W2:Y:S04]  /*34ad0*/  LD.E R2, desc[UR18][R8.64+0x150] ;  /* 0x0001501208027980 */ /* 0x000ea8000c101900 */
[----:B------:R3:W-:Y:S02]  /*34ae0*/  ST.E desc[UR4][R8.64], R3 ;  /* 0x0000000308007985 */ /* 0x0007e4000c101904 */
[----:B---3--:R-:W-:-:S05]  /*34af0*/  FMUL.FTZ R3, R45, R48 ;  /* 0x000000302d037220 */ /* 0x008fca0000410000 */
[----:B------:R4:W-:Y:S02]  /*34b00*/  ST.E desc[UR4][R8.64+0x30], R3 ;  /* 0x0000300308007985 */ /* 0x0009e4000c101904 */
[----:B----4-:R-:W-:-:S05]  /*34b10*/  FMUL.FTZ R3, R45, R64 ;  /* 0x000000402d037220 */ /* 0x010fca0000410000 */
[----:B------:R5:W-:Y:S02]  /*34b20*/  ST.E desc[UR4][R8.64+0x60], R3 ;  /* 0x0000600308007985 */ /* 0x000be4000c101904 */
[----:B-----5:R-:W-:-:S05]  /*34b30*/  FMUL.FTZ R3, R45, R78 ;  /* 0x0000004e2d037220 */ /* 0x020fca0000410000 */
[----:B------:R0:W-:Y:S02]  /*34b40*/  ST.E desc[UR4][R8.64+0x94], R3 ;  /* 0x0000940308007985 */ /* 0x0001e4000c101904 */
[----:B0-----:R-:W-:-:S05]  /*34b50*/  FMUL.FTZ R3, R45, R94 ;  /* 0x0000005e2d037220 */ /* 0x001fca0000410000 */
[----:B------:R0:W-:Y:S02]  /*34b60*/  ST.E desc[UR4][R8.64+0xd4], R3 ;  /* 0x0000d40308007985 */ /* 0x0001e4000c101904 */
[----:B0-----:R-:W-:-:S05]  /*34b70*/  FMUL.FTZ R3, R45, R110 ;  /* 0x0000006e2d037220 */ /* 0x001fca0000410000 */
[----:B------:R2:W-:Y:S02]  /*34b80*/  ST.E desc[UR4][R8.64+0x114], R3 ;  /* 0x0001140308007985 */ /* 0x0005e4000c101904 */
[C---:B--2---:R-:W-:Y:S02]  /*34b90*/  FMUL.FTZ R3, R45.reuse, R2 ;  /* 0x000000022d037220 */ /* 0x044fe40000410000 */
[----:B------:R-:W2:Y:S01]  /*34ba0*/  LD.E R2, desc[UR6][R8.64+0x154] ;  /* 0x0001540608027980 */ /* 0x000ea2000c101900 */
[----:B------:R-:W-:-:S05]  /*34bb0*/  FMUL.FTZ R7, R45, R14 ;  /* 0x0000000e2d077220 */ /* 0x000fca0000410000 */
[----:B------:R0:W-:Y:S02]  /*34bc0*/  ST.E desc[UR6][R8.64+0x4], R7 ;  /* 0x0000040708007985 */ /* 0x0001e4000c101906 */
[----:B0-----:R-:W-:-:S05]  /*34bd0*/  FMUL.FTZ R7, R45, R50 ;  /* 0x000000322d077220 */ /* 0x001fca0000410000 */
        /* <DEDUP_REMOVED lines=73> */
[----:B------:R-:W-:Y:S04]  /*35070*/  ST.E desc[UR4][R8.64+0x1d0], R7 ;  /* 0x0001d00708007985 */ /* 0x000fe8000c101904 */
[----:B------:R0:W-:Y:S04]  /*35080*/  ST.E desc[UR4][R8.64+0x1e0], R3 ;  /* 0x0001e00308007985 */ /* 0x0001e8000c101904 */
[----:B0-----:R-:W3:Y:S01]  /*35090*/  LD.E R3, desc[UR6][R8.64+0x8] ;  /* 0x0000080608037980 */ /* 0x001ee2000c101900 */
[----:B--2---:R-:W-:-:S03]  /*350a0*/  FMUL.FTZ R7, R45, R2 ;  /* 0x000000022d077220 */ /* 0x004fc60000410000 */
[----:B------:R-:W2:Y:S04]  /*350b0*/  LD.E R2, desc[UR6][R8.64+0x1f0] ;  /* 0x0001f00608027980 */ /* 0x000ea8000c101900 */
[----:B------:R0:W-:Y:S04]  /*350c0*/  ST.E desc[UR4][R8.64+0x1e4], R7 ;  /* 0x0001e40708007985 */ /* 0x0001e8000c101904 */
[----:B0-----:R-:W4:Y:S01]  /*350d0*/  LD.E R7, desc[UR6][R8.64+0xc] ;  /* 0x00000c0608077980 */ /* 0x001f22000c101900 */
[----:B---3--:R-:W-:-:S03]  /*350e0*/  FMUL.FTZ R3, R54, R3 ;  /* 0x0000000336037220 */ /* 0x008fc60000410000 */
[----:B------:R-:W-:Y:S04]  /*350f0*/  ST.E desc[UR4][R8.64+0x1d4], R15 ;  /* 0x0001d40f08007985 */ /* 0x000fe8000c101904 */
[----:B------:R0:W-:Y:S04]  /*35100*/  ST.E desc[UR4][R8.64+0x8], R3 ;  /* 0x0000080308007985 */ /* 0x0001e8000c101904 */
[----:B0-----:R-:W3:Y:S01]  /*35110*/  LD.E R3, desc[UR6][R8.64+0x1c] ;  /* 0x00001c0608037980 */ /* 0x001ee2000c101900 */
[----:B--2---:R-:W-:-:S03]  /*35120*/  FMUL.FTZ R15, R45, R2 ;  /* 0x000000022d0f7220 */ /* 0x004fc60000410000 */
[----:B------:R-:W2:Y:S04]  /*35130*/  LD.E R2, desc[UR6][R8.64+0x1f4] ;  /* 0x0001f40608027980 */ /* 0x000ea8000c101900 */
[----:B------:R0:W-:Y:S01]  /*35140*/  ST.E desc[UR4][R8.64+0x1f0], R15 ;  /* 0x0001f00f08007985 */ /* 0x0001e2000c101904 */
[----:B----4-:R-:W-:-:S03]  /*35150*/  FMUL.FTZ R7, R54, R7 ;  /* 0x0000000736077220 */ /* 0x010fc60000410000 */
[----:B0-----:R-:W4:Y:S04]  /*35160*/  LD.E R15, desc[UR6][R8.64+0x18] ;  /* 0x00001806080f7980 */ /* 0x001f28000c101900 */
[----:B------:R0:W-:Y:S04]  /*35170*/  ST.E desc[UR4][R8.64+0xc], R7 ;  /* 0x00000c0708007985 */ /* 0x0001e8000c101904 */
[----:B0-----:R-:W5:Y:S01]  /*35180*/  LD.E R7, desc[UR6][R8.64+0x28] ;  /* 0x0000280608077980 */ /* 0x001f62000c101900 */
[----:B---3--:R-:W-:-:S05]  /*35190*/  FMUL.FTZ R3, R54, R3 ;  /* 0x0000000336037220 */ /* 0x008fca0000410000 */
[----:B------:R0:W-:Y:S04]  /*351a0*/  ST.E desc[UR4][R8.64+0x1c], R3 ;  /* 0x00001c0308007985 */ /* 0x0001e8000c101904 */
[----:B0-----:R-:W3:Y:S01]  /*351b0*/  LD.E R3, desc[UR6][R8.64+0x38] ;  /* 0x0000380608037980 */ /* 0x001ee2000c101900 */
[----:B----4-:R-:W-:-:S05]  /*351c0*/  FMUL.FTZ R15, R54, R15 ;  /* 0x0000000f360f7220 */ /* 0x010fca0000410000 */
[----:B------:R0:W-:Y:S01]  /*351d0*/  ST.E desc[UR4][R8.64+0x18], R15 ;  /* 0x0000180f08007985 */ /* 0x0001e2000c101904 */
[----:B-----5:R-:W-:-:S03]  /*351e0*/  FMUL.FTZ R7, R54, R7 ;  /* 0x0000000736077220 */ /* 0x020fc60000410000 */
        /* <DEDUP_REMOVED lines=39> */
[C---:B------:R-:W-:Y:S01]  /*35460*/  FMUL.FTZ R47, R45.reuse, R6 ;  /* 0x000000062d2f7220 */ /* 0x040fe20000410000 */
[C---:B------:R-:W-:Y:S01]  /*35470*/  FMUL.FTZ R49, R45.reuse, R44 ;  /* 0x0000002c2d317220 */ /* 0x040fe20000410000 */
[C---:B------:R-:W-:Y:S01]  /*35480*/  FMUL.FTZ R51, R45.reuse, R46 ;  /* 0x0000002e2d337220 */ /* 0x040fe20000410000 */
[----:B------:R-:W-:-:S02]  /*35490*/  FMUL.FTZ R53, R45, R60 ;  /* 0x0000003c2d357220 */ /* 0x000fc40000410000 */
[----:B------:R0:W-:Y:S04]  /*354a0*/  ST.E desc[UR10][R8.64+0x14], R47 ;  /* 0x0000142f08007985 */ /* 0x0001e8000c10190a */
[----:B------:R1:W-:Y:S01]  /*354b0*/  ST.E desc[UR12][R8.64+0x20], R49 ;  /* 0x0000203108007985 */ /* 0x0003e2000c10190c */
[C---:B0-----:R-:W-:Y:S01]  /*354c0*/  FMUL.FTZ R47, R45.reuse, R58 ;  /* 0x0000003a2d2f7220 */ /* 0x041fe20000410000 */
[C---:B-1----:R-:W-:Y:S02]  /*354d0*/  FMUL.FTZ R49, R45.reuse, R62 ;  /* 0x0000003e2d317220 */ /* 0x042fe40000410000 */
[----:B------:R0:W-:Y:S04]  /*354e0*/  ST.E desc[UR14][R8.64+0x24], R51 ;  /* 0x0000243308007985 */ /* 0x0001e8000c10190e */
[----:B------:R1:W-:Y:S04]  /*354f0*/  ST.E desc[UR10][R8.64+0x44], R47 ;  /* 0x0000442f08007985 */ /* 0x0003e8000c10190a */
[----:B------:R2:W-:Y:S04]  /*35500*/  ST.E desc[UR16][R8.64+0x50], R53 ;  /* 0x0000503508007985 */ /* 0x0005e8000c101910 */
[----:B------:R3:W-:Y:S01]  /*35510*/  ST.E desc[UR12][R8.64+0x54], R49 ;  /* 0x0000543108007985 */ /* 0x0007e2000c10190c */
[C---:B0-----:R-:W-:Y:S01]  /*35520*/  FMUL.FTZ R51, R45.reuse, R72 ;  /* 0x000000482d337220 */ /* 0x041fe20000410000 */
[C---:B-1----:R-:W-:Y:S01]  /*35530*/  FMUL.FTZ R47, R45.reuse, R70 ;  /* 0x000000462d2f7220 */ /* 0x042fe20000410000 */
[C---:B--2---:R-:W-:Y:S01]  /*35540*/  FMUL.FTZ R53, R45.reuse, R76 ;  /* 0x0000004c2d357220 */ /* 0x044fe20000410000 */
[----:B---3--:R-:W-:-:S03]  /*35550*/  FMUL.FTZ R49, R45, R74 ;  /* 0x0000004a2d317220 */ /* 0x008fc60000410000 */
[----:B------:R0:W-:Y:S04]  /*35560*/  ST.E desc[UR10][R8.64+0x74], R47 ;  /* 0x0000742f08007985 */ /* 0x0001e8000c10190a */
[----:B------:R1:W-:Y:S04]  /*35570*/  ST.E desc[UR14][R8.64+0x80], R51 ;  /* 0x0000803308007985 */ /* 0x0003e8000c10190e */
[----:B------:R2:W-:Y:S04]  /*35580*/  ST.E desc[UR12][R8.64+0x84], R49 ;  /* 0x0000843108007985 */ /* 0x0005e8000c10190c */
[----:B------:R3:W-:Y:S01]  /*35590*/  ST.E desc[UR16][R8.64+0x90], R53 ;  /* 0x0000903508007985 */ /* 0x0007e2000c101910 */
[C---:B0-----:R-:W-:Y:S01]  /*355a0*/  FMUL.FTZ R47, R45.reuse, R84 ;  /* 0x000000542d2f7220 */ /* 0x041fe20000410000 */
[C---:B-1----:R-:W-:Y:S01]  /*355b0*/  FMUL.FTZ R51, R45.reuse, R88 ;  /* 0x000000582d337220 */ /* 0x042fe20000410000 */
[C---:B--2---:R-:W-:Y:S01]  /*355c0*/  FMUL.FTZ R49, R45.reuse, R86 ;  /* 0x000000562d317220 */ /* 0x044fe20000410000 */
[----:B---3--:R-:W-:-:S02]  /*355d0*/  FMUL.FTZ R53, R45, R90 ;  /* 0x0000005a2d357220 */ /* 0x008fc40000410000 */
[----:B------:R0:W-:Y:S01]  /*355e0*/  ST.E desc[UR10][R8.64+0xb0], R47 ;  /* 0x0000b02f08007985 */ /* 0x0001e2000c10190a */
[----:B------:R-:W-:-:S03]  /*355f0*/  FMUL.FTZ R55, R45, R92 ;  /* 0x0000005c2d377220 */ /* 0x000fc60000410000 */
[----:B------:R1:W-:Y:S04]  /*35600*/  ST.E desc[UR12][R8.64+0xb4], R49 ;  /* 0x0000b43108007985 */ /* 0x0003e8000c10190c */
[----:B------:R2:W-:Y:S04]  /*35610*/  ST.E desc[UR14][R8.64+0xc0], R51 ;  /* 0x0000c03308007985 */ /* 0x0005e8000c10190e */
[----:B------:R3:W-:Y:S01]  /*35620*/  ST.E desc[UR16][R8.64+0xc4], R53 ;  /* 0x0000c43508007985 */ /* 0x0007e2000c101910 */
[C---:B0-----:R-:W-:Y:S01]  /*35630*/  FMUL.FTZ R47, R45.reuse, R100 ;  /* 0x000000642d2f7220 */ /* 0x041fe20000410000 */
[C---:B-1----:R-:W-:Y:S01]  /*35640*/  FMUL.FTZ R49, R45.reuse, R102 ;  /* 0x000000662d317220 */ /* 0x042fe20000410000 */
[C---:B--2---:R-:W-:Y:S01]  /*35650*/  FMUL.FTZ R51, R45.reuse, R104 ;  /* 0x000000682d337220 */ /* 0x044fe20000410000 */
[----:B---3--:R-:W-:Y:S01]  /*35660*/  FMUL.FTZ R53, R45, R106 ;  /* 0x0000006a2d357220 */ /* 0x008fe20000410000 */
[----:B------:R0:W-:Y:S01]  /*35670*/  ST.E desc[UR18][R8.64+0xd0], R55 ;  /* 0x0000d03708007985 */ /* 0x0001e2000c101912 */
[----:B------:R-:W-:-:S03]  /*35680*/  FMUL.FTZ R3, R54, R3 ;  /* 0x0000000336037220 */ /* 0x000fc60000410000 */
[----:B------:R1:W-:Y:S04]  /*35690*/  ST.E desc[UR10][R8.64+0xf0], R47 ;  /* 0x0000f02f08007985 */ /* 0x0003e8000c10190a */
[----:B------:R2:W-:Y:S04]  /*356a0*/  ST.E desc[UR12][R8.64+0xf4], R49 ;  /* 0x0000f43108007985 */ /* 0x0005e8000c10190c */
[----:B------:R3:W-:Y:S01]  /*356b0*/  ST.E desc[UR14][R8.64+0x100], R51 ;  /* 0x0001003308007985 */ /* 0x0007e2000c10190e */
[----:B0-----:R-:W-:-:S03]  /*356c0*/  FMUL.FTZ R55, R45, R108 ;  /* 0x0000006c2d377220 */ /* 0x001fc60000410000 */
[----:B------:R0:W-:Y:S01]  /*356d0*/  ST.E desc[UR16][R8.64+0x104], R53 ;  /* 0x0001043508007985 */ /* 0x0001e2000c101910 */
[C---:B-1----:R-:W-:Y:S01]  /*356e0*/  FMUL.FTZ R47, R45.reuse, R116 ;  /* 0x000000742d2f7220 */ /* 0x042fe20000410000 */
[C---:B--2---:R-:W-:Y:S01]  /*356f0*/  FMUL.FTZ R49, R45.reuse, R118 ;  /* 0x000000762d317220 */ /* 0x044fe20000410000 */
[C---:B---3--:R-:W-:Y:S01]  /*35700*/  FMUL.FTZ R51, R45.reuse, R120 ;  /* 0x000000782d337220 */ /* 0x048fe20000410000 */
[C---:B0-----:R-:W-:Y:S01]  /*35710*/  FMUL.FTZ R53, R45.reuse, R122 ;  /* 0x0000007a2d357220 */ /* 0x041fe20000410000 */
[----:B------:R-:W-:Y:S01]  /*35720*/  FMUL.FTZ R45, R45, R2 ;  /* 0x000000022d2d7220 */ /* 0x000fe20000410000 */
[----:B------:R-:W-:Y:S04]  /*35730*/  ST.E desc[UR18][R8.64+0x110], R55 ;  /* 0x0001103708007985 */ /* 0x000fe8000c101912 */
[----:B------:R-:W-:Y:S04]  /*35740*/  ST.E desc[UR10][R8.64+0x130], R47 ;  /* 0x0001302f08007985 */ /* 0x000fe8000c10190a */
[----:B------:R-:W-:Y:S04]  /*35750*/  ST.E desc[UR12][R8.64+0x134], R49 ;  /* 0x0001343108007985 */ /* 0x000fe8000c10190c */
[----:B------:R-:W-:Y:S04]  /*35760*/  ST.E desc[UR14][R8.64+0x140], R51 ;  /* 0x0001403308007985 */ /* 0x000fe8000c10190e */
[----:B------:R-:W-:Y:S04]  /*35770*/  ST.E desc[UR16][R8.64+0x144], R53 ;  /* 0x0001443508007985 */ /* 0x000fe8000c101910 */
[----:B------:R-:W-:Y:S04]  /*35780*/  ST.E desc[UR4][R8.64+0x1f4], R45 ;  /* 0x0001f42d08007985 */ /* 0x000fe8000c101904 */
[----:B------:R-:W-:Y:S01]  /*35790*/  ST.E desc[UR4][R8.64+0x98], R3 ;  /* 0x0000980308007985 */ /* 0x000fe2000c101904 */
[----:B----4-:R-:W-:-:S05]  /*357a0*/  FMUL.FTZ R15, R54, R15 ;  /* 0x0000000f360f7220 */ /* 0x010fca0000410000 */
[----:B------:R0:W-:Y:S01]  /*357b0*/  ST.E desc[UR4][R8.64+0x8c], R15 ;  /* 0x00008c0f08007985 */ /* 0x0001e2000c101904 */
[----:B-----5:R-:W-:-:S05]  /*357c0*/  FMUL.FTZ R7, R54, R7 ;  /* 0x0000000736077220 */ /* 0x020fca0000410000 */
[----:B------:R1:W-:Y:S04]  /*357d0*/  ST.E desc[UR4][R8.64+0x9c], R7 ;  /* 0x00009c0708007985 */ /* 0x0003e8000c101904 */
[----:B0-----:R-:W2:Y:S02]  /*357e0*/  LD.E R15, desc[UR6][R8.64+0xa8] ;  /* 0x0000a806080f7980 */ /* 0x001ea4000c101900 */
[----:B--2---:R-:W-:-:S05]  /*357f0*/  FMUL.FTZ R15, R54, R15 ;  /* 0x0000000f360f7220 */ /* 0x004fca0000410000 */
[----:B------:R0:W-:Y:S04]  /*35800*/  ST.E desc[UR4][R8.64+0xa8], R15 ;  /* 0x0000a80f08007985 */ /* 0x0001e8000c101904 */
[----:B------:R-:W2:Y:S02]  /*35810*/  LD.E R3, desc[UR6][R8.64+0xac] ;  /* 0x0000ac0608037980 */ /* 0x000ea4000c101900 */
[----:B--2---:R-:W-:-:S05]  /*35820*/  FMUL.FTZ R3, R54, R3 ;  /* 0x0000000336037220 */ /* 0x004fca0000410000 */
[----:B------:R2:W-:Y:S04]  /*35830*/  ST.E desc[UR4][R8.64+0xac], R3 ;  /* 0x0000ac0308007985 */ /* 0x0005e8000c101904 */
[----:B-1----:R-:W3:Y:S02]  /*35840*/  LD.E R7, desc[UR6][R8.64+0xb8] ;  /* 0x0000b80608077980 */ /* 0x002ee4000c101900 */
[----:B---3--:R-:W-:-:S05]  /*35850*/  FMUL.FTZ R7, R54, R7 ;  /* 0x0000000736077220 */ /* 0x008fca0000410000 */
[----:B------:R1:W-:Y:S04]  /*35860*/  ST.E desc[UR4][R8.64+0xb8], R7 ;  /* 0x0000b80708007985 */ /* 0x0003e8000c101904 */
[----:B0-----:R-:W3:Y:S02]  /*35870*/  LD.E R15, desc[UR6][R8.64+0xbc] ;  /* 0x0000bc06080f7980 */ /* 0x001ee4000c101900 */
[----:B---3--:R-:W-:-:S05]  /*35880*/  FMUL.FTZ R15, R54, R15 ;  /* 0x0000000f360f7220 */ /* 0x008fca0000410000 */
[----:B------:R0:W-:Y:S04]  /*35890*/  ST.E desc[UR4][R8.64+0xbc], R15 ;  /* 0x0000bc0f08007985 */ /* 0x0001e8000c101904 */
[----:B--2---:R-:W2:Y:S02]  /*358a0*/  LD.E R3, desc[UR6][R8.64+0xc8] ;  /* 0x0000c80608037980 */ /* 0x004ea4000c101900 */
        /* <DEDUP_REMOVED lines=115> */
[----:B------:R-:W-:Y:S04]  /*35fe0*/  ST.E desc[UR4][R8.64+0x1f8], R45 ;  /* 0x0001f82d08007985 */ /* 0x000fe8000c101904 */
[----:B--2---:R-:W2:Y:S01]  /*35ff0*/  LD.E R3, desc[UR6][R8.64+0x1fc] ;  /* 0x0001fc0608037980 */ /* 0x004ea2000c101900 */
[----:B------:R-:W-:Y:S01]  /*36000*/  LEA.HI R42, R13, 0x8, RZ, 0x19 ;  /* 0x000000080d2a7811 */ /* 0x000fe200078fc8ff */
[----:B--2---:R-:W-:-:S05]  /*36010*/  FMUL.FTZ R47, R54, R3 ;  /* 0x00000003362f7220 */ /* 0x004fca0000410000 */
[----:B------:R0:W-:Y:S04]  /*36020*/  ST.E desc[UR4][R8.64+0x1fc], R47 ;  /* 0x0001fc2f08007985 */ /* 0x0001e8000c101904 */
[----:B------:R-:W2:Y:S01]  /*36030*/  LDL.64 R2, [R0+0x80] ;  /* 0x0000800000027983 */ /* 0x000ea20000100a00 */
[----:B------:R3:W-:Y:S06]  /*36040*/  BAR.SYNC.DEFER_BLOCKING R42, 0x100 ;  /* 0x0004002a0000751d */ /* 0x0007ec0000010000 */
[----:B------:R-:W4:Y:S04]  /*36050*/  LDL.64 R14, [R0] ;  /* 0x00000000000e7983 */ /* 0x000f280000100a00 */
[----:B-1----:R-:W5:Y:S04]  /*36060*/  LDL.64 R6, [R0+0x98] ;  /* 0x0000980000067983 */ /* 0x002f680000100a00 */
[----:B0-----:R-:W3:Y:S04]  /*36070*/  LDL.64 R8, [R0+0x88] ;  /* 0x0000880000087983 */ /* 0x001ee80000100a00 */
[----:B--2---:R-:W2:Y:S04]  /*36080*/  LD.E R45, desc[UR4][R2.64] ;  /* 0x00000004022d7980 */ /* 0x004ea8000c101900 */
[----:B----4-:R-:W4:Y:S04]  /*36090*/  LD.E R15, desc[UR6][R14.64] ;  /* 0x000000060e0f7980 */ /* 0x010f28000c101900 */
[----:B-----5:R-:W4:Y:S04]  /*360a0*/  LD.E.64 R6, desc[UR4][R6.64] ;  /* 0x0000000406067980 */ /* 0x020f28000c101b00 */
[----:B--2---:R0:W-:Y:S04]  /*360b0*/  ST.E desc[UR8][R2.64], R45 ;  /* 0x0000002d02007985 */ /* 0x0041e8000c101908 */
[----:B------:R-:W2:Y:S04]  /*360c0*/  LD.E R47, desc[UR10][R2.64+0x4] ;  /* 0x0000040a022f7980 */ /* 0x000ea8000c101900 */
[----:B--2---:R1:W-:Y:S04]  /*360d0*/  ST.E desc[UR4][R2.64+0x4], R47 ;  /* 0x0000042f02007985 */ /* 0x0043e8000c101904 */
[----:B------:R-:W2:Y:S04]  /*360e0*/  LD.E R49, desc[UR6][R2.64+0x8] ;  /* 0x0000080602317980 */ /* 0x000ea8000c101900 */
[----:B--2---:R2:W-:Y:S04]  /*360f0*/  ST.E desc[UR4][R2.64+0x8], R49 ;  /* 0x0000083102007985 */ /* 0x0045e8000c101904 */
[----:B------:R-:W5:Y:S04]  /*36100*/  LD.E R51, desc[UR6][R2.64+0xc] ;  /* 0x00000c0602337980 */ /* 0x000f68000c101900 */
[----:B-----5:R5:W-:Y:S04]  /*36110*/  ST.E desc[UR4][R2.64+0xc], R51 ;  /* 0x00000c3302007985 */ /* 0x020be8000c101904 */
[----:B0-----:R-:W3:Y:S04]  /*36120*/  LD.E R45, desc[UR6][R2.64+0x10] ;  /* 0x00001006022d7980 */ /* 0x001ee8000c101900 */
[----:B---3--:R0:W-:Y:S04]  /*36130*/  ST.E desc[UR4][R2.64+0x10], R45 ;  /* 0x0000102d02007985 */ /* 0x0081e8000c101904 */
[----:B-1----:R-:W3:Y:S04]  /*36140*/  LD.E R47, desc[UR6][R2.64+0x14] ;  /* 0x00001406022f7980 */ /* 0x002ee8000c101900 */
[----:B---3--:R1:W-:Y:S04]  /*36150*/  ST.E desc[UR4][R2.64+0x14], R47 ;  /* 0x0000142f02007985 */ /* 0x0083e8000c101904 */
[----:B--2---:R-:W2:Y:S04]  /*36160*/  LD.E R49, desc[UR6][R2.64+0x18] ;  /* 0x0000180602317980 */ /* 0x004ea8000c101900 */
[----:B--2---:R2:W-:Y:S04]  /*36170*/  ST.E desc[UR4][R2.64+0x18], R49 ;  /* 0x0000183102007985 */ /* 0x0045e8000c101904 */
[----:B-----5:R-:W3:Y:S04]  /*36180*/  LD.E R51, desc[UR6][R2.64+0x1c] ;  /* 0x00001c0602337980 */ /* 0x020ee8000c101900 */
[----:B---3--:R3:W-:Y:S04]  /*36190*/  ST.E desc[UR4][R2.64+0x1c], R51 ;  /* 0x00001c3302007985 */ /* 0x0087e8000c101904 */
[----:B0-----:R-:W5:Y:S04]  /*361a0*/  LD.E R45, desc[UR6][R2.64+0x20] ;  /* 0x00002006022d7980 */ /* 0x001f68000c101900 */
[----:B-----5:R0:W-:Y:S04]  /*361b0*/  ST.E desc[UR4][R2.64+0x20], R45 ;  /* 0x0000202d02007985 */ /* 0x0201e8000c101904 */
[----:B-1----:R-:W5:Y:S04]  /*361c0*/  LD.E R47, desc[UR6][R2.64+0x24] ;  /* 0x00002406022f7980 */ /* 0x002f68000c101900 */
[----:B-----5:R1:W-:Y:S04]  /*361d0*/  ST.E desc[UR4][R2.64+0x24], R47 ;  /* 0x0000242f02007985 */ /* 0x0203e8000c101904 */
[----:B--2---:R-:W2:Y:S04]  /*361e0*/  LD.E R49, desc[UR6][R2.64+0x28] ;  /* 0x0000280602317980 */ /* 0x004ea8000c101900 */
[----:B--2---:R2:W-:Y:S04]  /*361f0*/  ST.E desc[UR4][R2.64+0x28], R49 ;  /* 0x0000283102007985 */ /* 0x0045e8000c101904 */
[----:B---3--:R-:W3:Y:S04]  /*36200*/  LD.E R51, desc[UR6][R2.64+0x2c] ;  /* 0x00002c0602337980 */ /* 0x008ee8000c101900 */
        /* <DEDUP_REMOVED lines=231> */
[----:B---3--:R-:W3:Y:S01]  /*37080*/  LD.E R51, desc[UR6][R2.64+0x1fc] ;  /* 0x0001fc0602337980 */ /* 0x008ee2000c101900 */
        /* <DEDUP_REMOVED lines=32> */
[----:B------:R-:W-:Y:S02]  /*37290*/  F2FP.BF16.F32.PACK_AB R152, R25, R152 ;  /* 0x000000981998723e */ /* 0x000fe400000010ff */
[----:B------:R-:W-:Y:S02]  /*372a0*/  F2FP.BF16.F32.PACK_AB R154, R27, R154 ;  /* 0x0000009a1b9a723e */ /* 0x000fe400000010ff */
[----:B------:R-:W-:Y:S02]  /*372b0*/  F2FP.BF16.F32.PACK_AB R156, R29, R156 ;  /* 0x0000009c1d9c723e */ /* 0x000fe400000010ff */
[----:B------:R-:W-:Y:S02]  /*372c0*/  F2FP.BF16.F32.PACK_AB R158, R31, R158 ;  /* 0x0000009e1f9e723e */ /* 0x000fe400000010ff */
[----:B------:R-:W-:-:S02]  /*372d0*/  F2FP.BF16.F32.PACK_AB R160, R33, R160 ;  /* 0x000000a021a0723e */ /* 0x000fc400000010ff */
[----:B------:R-:W-:Y:S02]  /*372e0*/  F2FP.BF16.F32.PACK_AB R162, R35, R162 ;  /* 0x000000a223a2723e */ /* 0x000fe400000010ff */
        /* <DEDUP_REMOVED lines=13> */
[----:B------:R-:W-:Y:S01]  /*373c0*/  F2FP.BF16.F32.PACK_AB R171, R40, R171 ;  /* 0x000000ab28ab723e */ /* 0x000fe200000010ff */
[----:B---3--:R3:W-:Y:S04]  /*373d0*/  ST.E desc[UR4][R2.64+0x1fc], R51 ;  /* 0x0001fc3302007985 */ /* 0x0087e8000c101904 */
        /* <DEDUP_REMOVED lines=22> */
[----:B0-----:R-:W5:Y:S04]  /*37540*/  LD.E R45, desc[UR22][R2.64+0x54] ;  /* 0x00005416022d7980 */ /* 0x001f68000c101900 */
[----:B------:R-:W5:Y:S04]  /*37550*/  LD.E R46, desc[UR24][R2.64+0x58] ;  /* 0x00005818022e7980 */ /* 0x000f68000c101900 */
[----:B-1----:R-:W5:Y:S04]  /*37560*/  LD.E R47, desc[UR26][R2.64+0x5c] ;  /* 0x00005c1a022f7980 */ /* 0x002f68000c101900 */
[----:B------:R-:W5:Y:S04]  /*37570*/  LD.E R48, desc[UR28][R2.64+0x60] ;  /* 0x0000601c02307980 */ /* 0x000f68000c101900 */
[----:B--2---:R-:W2:Y:S04]  /*37580*/  LD.E R49, desc[UR30][R2.64+0x64] ;  /* 0x0000641e02317980 */ /* 0x004ea8000c101900 */
[----:B------:R-:W2:Y:S04]  /*37590*/  LD.E R50, desc[UR32][R2.64+0x68] ;  /* 0x0000682002327980 */ /* 0x000ea8000c101900 */
[----:B---3--:R-:W2:Y:S04]  /*375a0*/  LD.E R51, desc[UR34][R2.64+0x6c] ;  /* 0x00006c2202337980 */ /* 0x008ea8000c101900 */
        /* <DEDUP_REMOVED lines=100> */
[----:B----4-:R-:W-:Y:S01]  /*37bf0*/  IMAD R6, R15, 0xc00, R6 ;  /* 0x00000c000f067824 */ /* 0x010fe200078e0206 */
[----:B-----5:R-:W-:-:S02]  /*37c00*/  ISETP.NE.U32.AND P1, PT, R14, RZ, PT ;  /* 0x000000ff0e00720c */ /* 0x020fc40003f25070 */
        /* <DEDUP_REMOVED lines=29> */
[----:B------:R-:W-:Y:S02]  /*37de0*/  R2UR UR28, R4 ;  /* 0x00000000041c72ca */ /* 0x000fe400000e0000 */
[----:B------:R-:W-:Y:S01]  /*37df0*/  R2UR UR29, R5 ;  /* 0x00000000051d72ca */ /* 0x000fe200000e0000 */
[----:B--2---:R-:W-:-:S06]  /*37e00*/  WARPGROUP.ARRIVE ;  /* 0x00000000000079c5 */ /* 0x004fcc0000000000 */
        /* <DEDUP_REMOVED lines=24> */
[----:B------:R-:W-:Y:S01]  /*37f90*/  R2UR UR55, R5 ;  /* 0x00000000053772ca */ /* 0x000fe200000e0000 */
[----:B------:R-:W-:-:S02]  /*37fa0*/  WARPGROUP.DEPBAR.LE gsb0, 0x0 ;  /* 0x00008000000079c5 */ /* 0x000fc40000010000 */
[----:B------:R0:W-:Y:S01]  /*37fb0*/  ST.E desc[UR4][R2.64], R24 ;  /* 0x0000001802007985 */ /* 0x0001e2000c101904 */
[C---:B------:R-:W-:Y:S02]  /*37fc0*/  R2UR UR4, R4.reuse ;  /* 0x00000000040472ca */ /* 0x040fe400000e0000 */
[C---:B------:R-:W-:Y:S01]  /*37fd0*/  R2UR UR5, R5.reuse ;  /* 0x00000000050572ca */ /* 0x040fe200000e0000 */
[----:B------:R1:W-:Y:S01]  /*37fe0*/  ST.E desc[UR6][R2.64+0x4], R25 ;  /* 0x0000041902007985 */ /* 0x0003e2000c101906 */
[----:B------:R-:W-:Y:S02]  /*37ff0*/  R2UR UR6, R4 ;  /* 0x00000000040672ca */ /* 0x000fe400000e0000 */
[----:B------:R-:W-:-:S09]  /*38000*/  R2UR UR7, R5 ;  /* 0x00000000050772ca */ /* 0x000fd200000e0000 */
[----:B------:R2:W-:Y:S01]  /*38010*/  ST.E desc[UR4][R2.64+0x8], R26 ;  /* 0x0000081a02007985 */ /* 0x0005e2000c101904 */
[C---:B------:R-:W-:Y:S02]  /*38020*/  R2UR UR4, R4.reuse ;  /* 0x00000000040472ca */ /* 0x040fe400000e0000 */
        /* <DEDUP_REMOVED lines=349> */
[----:B------:R-:W-:-:S02]  /*39600*/  R2UR UR26, R4 ;  /* 0x00000000041a72ca */ /* 0x000fc400000e0000 */
[C---:B------:R-:W-:Y:S01]  /*39610*/  R2UR UR27, R5.reuse ;  /* 0x00000000051b72ca */ /* 0x040fe200000e0000 */
[----:B------:R5:W-:Y:S01]  /*39620*/  ST.E desc[UR28][R2.64+0x1fc], R151 ;  /* 0x0001fc9702007985 */ /* 0x000be2000c10191c */
[C---:B------:R-:W-:Y:S02]  /*39630*/  R2UR UR28, R4.reuse ;  /* 0x00000000041c72ca */ /* 0x040fe400000e0000 */
[C---:B------:R-:W-:Y:S02]  /*39640*/  R2UR UR29, R5.reuse ;  /* 0x00000000051d72ca */ /* 0x040fe400000e0000 */
[C---:B------:R-:W-:Y:S02]  /*39650*/  R2UR UR4, R4.reuse ;  /* 0x00000000040472ca */ /* 0x040fe400000e0000 */
[----:B------:R-:W-:Y:S02]  /*39660*/  R2UR UR5, R5 ;  /* 0x00000000050572ca */ /* 0x000fe400000e0000 */
        /* <DEDUP_REMOVED lines=3097> */
[----:B------:R5:W-:Y:S04]  /*45800*/  ST.E desc[UR24][R2.64+0x1dc], R143 ;  /* 0x0001dc8f02007985 */ /* 0x000be8000c101918 */
[----:B------:R5:W-:Y:S01]  /*45810*/  ST.E desc[UR26][R2.64+0x1e0], R144 ;  /* 0x0001e09002007985 */ /* 0x000be2000c10191a */
[C---:B------:R-:W-:Y:S02]  /*45820*/  R2UR UR26, R4.reuse ;  /* 0x00000000041a72ca */ /* 0x040fe400000e0000 */
[----:B------:R-:W-:Y:S01]  /*45830*/  R2UR UR27, R5 ;  /* 0x00000000051b72ca */ /* 0x000fe200000e0000 */
[----:B------:R5:W-:Y:S01]  /*45840*/  ST.E desc[UR28][R2.64+0x1e4], R145 ;  /* 0x0001e49102007985 */ /* 0x000be2000c10191c */
[----:B------:R-:W-:-:S02]  /*45850*/  R2UR UR28, R4 ;  /* 0x00000000041c72ca */ /* 0x000fc400000e0000 */
[----:B------:R-:W-:Y:S01]  /*45860*/  R2UR UR29, R5 ;  /* 0x00000000051d72ca */ /* 0x000fe200000e0000 */
[----:B------:R-:W-:Y:S04]  /*45870*/  ST.E desc[UR6][R2.64+0x1ec], R147 ;  /* 0x0001ec9302007985 */ /* 0x000fe8000c101906 */
[----:B------:R-:W-:Y:S04]  /*45880*/  ST.E desc[UR8][R2.64+0x1f0], R148 ;  /* 0x0001f09402007985 */ /* 0x000fe8000c101908 */
[----:B------:R-:W-:Y:S04]  /*45890*/  ST.E desc[UR10][R2.64+0x1f4], R149 ;  /* 0x0001f49502007985 */ /* 0x000fe8000c10190a */
[----:B------:R-:W-:Y:S04]  /*458a0*/  ST.E desc[UR12][R2.64+0x1f8], R150 ;  /* 0x0001f89602007985 */ /* 0x000fe8000c10190c */
[----:B------:R-:W-:Y:S01]  /*458b0*/  ST.E desc[UR14][R2.64+0x1fc], R151 ;  /* 0x0001fc9702007985 */ /* 0x000fe2000c10190e */
        /* <DEDUP_REMOVED lines=363> */
[----:B------:R-:W-:-:S04]  /*46f70*/  R2UR UR7, R7 ;  /* 0x00000000070772ca */ /* 0x000fc800000e0000 */
[----:B------:R-:W-:Y:S02]  /*46f80*/  R2UR UR6, R6 ;  /* 0x00000000060672ca */ /* 0x000fe400000e0000 */
        /* <DEDUP_REMOVED lines=1172> */
.L_x_3587:
[----:B-1----:R-:W-:Y:S02]  /*4b8d0*/  IMAD.MOV.U32 R2, RZ, RZ, R225 ;  /* 0x000000ffff027224 */ /* 0x002fe400078e00e1 */
[----:B------:R-:W-:-:S04]  /*4b8e0*/  IMAD.MOV.U32 R3, RZ, RZ, 0x0 ;  /* 0x00000000ff037424 */ /* 0x000fc800078e00ff */
[----:B0-----:R-:W-:Y:S05]  /*4b8f0*/  RET.REL.NODEC R2 `(_ZN7cutlass13device_kernelIN5flash11enable_sm90INS1_16FlashAttnFwdSm90INS1_25CollectiveMainloopFwdSm90ILi2EN4cute5tupleIJNS5_1CILi1EEES8_S8_EEENS6_IJNS7_ILi128EEENS7_ILi96EEENS7_ILi64EEEEEELi256ENS_10bfloat16_tEfNS_4arch4Sm90ELb0ELb1ELb1ELb1ELb0ELb0ELb1ELb1ELb0ELb1ELb1ELb0EEENS1_21CollectiveEpilogueFwdINS6_IJSA_NS7_ILi256EEESB_EEES9_SE_SG_Li256ELb1ELb1ELb1ELb0EEENS1_36VarlenDynamicPersistentTileSchedulerILi128ELi96ELi256ELi128ELb1ELb1ELb1ELb1ELb0ELb1EEEEEEEEEvNT_6ParamsE) ;  /* 0xfffffb4402c07950 */ /* 0x001fea0003c3ffff */
.L_x_3565:
[----:B0-----:R0:W1:Y:S02]  /*4b900*/  SYNCS.PHASECHK.TRANS64.TRYWAIT P1, [R14+URZ], R15 ;  /* 0x0000000f0e0075a7 */ /* 0x001064000802017f */
[----:B-1----:R-:W-:Y:S05]  /*4b910*/  @!P1 NANOSLEEP.SYNCS 0x989680 ;  /* 0x009896800000995d */ /* 0x002fea0003900000 */
[----:B------:R-:W1:Y:S02]  /*4b920*/  @!P1 SYNCS.PHASECHK.TRANS64 P1, [R14+URZ], R15 ;  /* 0x0000000f0e0095a7 */ /* 0x000e64000802007f */
[----:B-1----:R-:W-:Y:S05]  /*4b930*/  @!P1 BRA `(.L_x_3565) ;  /* 0xfffffffc00f09947 */ /* 0x002fea000383ffff */
[----:B------:R-:W-:Y:S05]  /*4b940*/  BRA `(.L_x_3564) ;  /* 0xfffffe4800087947 */ /* 0x000fea000383ffff */
.L_x_3572:
[----:B0-----:R0:W1:Y:S02]  /*4b950*/  SYNCS.PHASECHK.TRANS64.TRYWAIT P1, [R18+URZ], R19 ;  /* 0x00000013120075a7 */ /* 0x001064000802017f */
[----:B-1----:R-:W-:Y:S05]  /*4b960*/  @!P1 NANOSLEEP.SYNCS 0x989680 ;  /* 0x009896800000995d */ /* 0x002fea0003900000 */
[----:B------:R-:W1:Y:S02]  /*4b970*/  @!P1 SYNCS.PHASECHK.TRANS64 P1, [R18+URZ], R19 ;  /* 0x00000013120095a7 */ /* 0x000e64000802007f */
[----:B-1----:R-:W-:Y:S05]  /*4b980*/  @!P1 BRA `(.L_x_3572) ;  /* 0xfffffffc00f09947 */ /* 0x002fea000383ffff */
[----:B------:R-:W-:Y:S05]  /*4b990*/  BRA `(.L_x_3571) ;  /* 0xfffffe4c00dc7947 */ /* 0x000fea000383ffff */
.L_x_3588:
        /* <DEDUP_REMOVED lines=14> */
.L_x_6139:


//--------------------- .text._ZN7cutlass13device_kernelIN5flash11enable_sm90INS1_16FlashAttnFwdSm90INS1_25CollectiveMainloopFwdSm90ILi2EN4cute5tupleIJNS5_1CILi1EEES8_S8_EEENS6_IJNS7_ILi128EEENS7_ILi96EEENS7_ILi64EEEEEELi256ENS_10bfloat16_tEfNS_4arch4Sm90ELb0ELb1ELb1ELb1ELb0ELb1ELb1ELb1ELb0ELb1ELb1ELb0EEENS1_21CollectiveEpilogueFwdINS6_IJSA_NS7_ILi256EEESB_EEES9_SE_SG_Li256ELb1ELb1ELb1ELb0EEENS1_36VarlenDynamicPersistentTileSchedulerILi128ELi96ELi256ELi128ELb1ELb1ELb1ELb1ELb0ELb1EEEEEEEEEvNT_6ParamsE --------------------------
	.section	.text._ZN7cutlass13device_kernelIN5flash11enable_sm90INS1_16FlashAttnFwdSm90INS1_25CollectiveMainloopFwdSm90ILi2EN4cute5tupleIJNS5_1CILi1EEES8_S8_EEENS6_IJNS7_ILi128EEENS7_ILi96EEENS7_ILi64EEEEEELi256ENS_10bfloat16_tEfNS_4arch4Sm90ELb0ELb1ELb1ELb1ELb0ELb1ELb1ELb1ELb0ELb1ELb1ELb0EEENS1_21CollectiveEpilogueFwdINS6_IJSA_NS7_ILi256EEESB_EEES9_SE_SG_Li256ELb1ELb1ELb1ELb0EEENS1_36VarlenDynamicPersistentTileSchedulerILi128ELi96ELi256ELi128ELb1ELb1ELb1ELb1ELb0ELb1EEEEEEEEEvNT_6ParamsE,"ax",@progbits
	.align	128
.text._ZN7cutlass13device_kernelIN5flash11enable_sm90INS1_16FlashAttnFwdSm90INS1_25CollectiveMainloopFwdSm90ILi2EN4cute5tupleIJNS5_1CILi1EEES8_S8_EEENS6_IJNS7_ILi128EEENS7_ILi96EEENS7_ILi64EEEEEELi256ENS_10bfloat16_tEfNS_4arch4Sm90ELb0ELb1ELb1ELb1ELb0ELb1ELb1ELb1ELb0ELb1ELb1ELb0EEENS1_21CollectiveEpilogueFwdINS6_IJSA_NS7_ILi256EEESB_EEES9_SE_SG_Li256ELb1ELb1ELb1ELb0EEENS1_36VarlenDynamicPersistentTileSchedulerILi128ELi96ELi256ELi128ELb1ELb1ELb1ELb1ELb0ELb1EEEEEEEEEvNT_6ParamsE:
        .type           _ZN7cutlass13device_kernelIN5flash11enable_sm90INS1_16FlashAttnFwdSm90INS1_25CollectiveMainloopFwdSm90ILi2EN4cute5tupleIJNS5_1CILi1EEES8_S8_EEENS6_IJNS7_ILi128EEENS7_ILi96EEENS7_ILi64EEEEEELi256ENS_10bfloat16_tEfNS_4arch4Sm90ELb0ELb1ELb1ELb1ELb0ELb1ELb1ELb1ELb0ELb1ELb1ELb0EEENS1_21CollectiveEpilogueFwdINS6_IJSA_NS7_ILi256EEESB_EEES9_SE_SG_Li256ELb1ELb1ELb1ELb0EEENS1_36VarlenDynamicPersistentTileSchedulerILi128ELi96ELi256ELi128ELb1ELb1ELb1ELb1ELb0ELb1EEEEEEEEEvNT_6ParamsE,@function
        .size           _ZN7cutlass13device_kernelIN5flash11enable_sm90INS1_16FlashAttnFwdSm90INS1_25CollectiveMainloopFwdSm90ILi2EN4cute5tupleIJNS5_1CILi1EEES8_S8_EEENS6_IJNS7_ILi128EEENS7_ILi96EEENS7_ILi64EEEEEELi256ENS_10bfloat16_tEfNS_4arch4Sm90ELb0ELb1ELb1ELb1ELb0ELb1ELb1ELb1ELb0ELb1ELb1ELb0EEENS1_21CollectiveEpilogueFwdINS6_IJSA_NS7_ILi256EEESB_EEES9_SE_SG_Li256ELb1ELb1ELb1ELb0EEENS1_36VarlenDynamicPersistentTileSchedulerILi128ELi96ELi256ELi128ELb1ELb1ELb1ELb1ELb0ELb1EEEEEEEEEvNT_6ParamsE,(.L_x_6141 - _ZN7cutlass13device_kernelIN5flash11enable_sm90INS1_16FlashAttnFwdSm90INS1_25CollectiveMainloopFwdSm90ILi2EN4cute5tupleIJNS5_1CILi1EEES8_S8_EEENS6_IJNS7_ILi128EEENS7_ILi96EEENS7_ILi64EEEEEELi256ENS_10bfloat16_tEfNS_4arch4Sm90ELb0ELb1ELb1ELb1ELb0ELb1ELb1ELb1ELb0ELb1ELb1ELb0EEENS1_21CollectiveEpilogueFwdINS6_IJSA_NS7_ILi256EEESB_EEES9_SE_SG_Li256ELb1ELb1ELb1ELb0EEENS1_36VarlenDynamicPersistentTileSchedulerILi128ELi96ELi256ELi128ELb1ELb1ELb1ELb1ELb0ELb1EEEEEEEEEvNT_6ParamsE)
        .other          _ZN7cutlass13device_kernelIN5flash11enable_sm90INS1_16FlashAttnFwdSm90INS1_25CollectiveMainloopFwdSm90ILi2EN4cute5tupleIJNS5_1CILi1EEES8_S8_EEENS6_IJNS7_ILi128EEENS7_ILi96EEENS7_ILi64EEEEEELi256ENS_10bfloat16_tEfNS_4arch4Sm90ELb0ELb1ELb1ELb1ELb0ELb1ELb1ELb1ELb0ELb1ELb1ELb0EEENS1_21CollectiveEpilogueFwdINS6_IJSA_NS7_ILi256EEESB_EEES9_SE_SG_Li256ELb1ELb1ELb1ELb0EEENS1_36VarlenDynamicPersistentTileSchedulerILi128ELi96ELi256ELi128ELb1ELb1ELb1ELb1ELb0ELb1EEEEEEEEEvNT_6ParamsE,@"STO_CUDA_ENTRY STV_DEFAULT"
_ZN7cutlass13device_kernelIN5flash11enable_sm90INS1_16FlashAttnFwdSm90INS1_25CollectiveMainloopFwdSm90ILi2EN4cute5tupleIJNS5_1CILi1EEES8_S8_EEENS6_IJNS7_ILi128EEENS7_ILi96EEENS7_ILi64EEEEEELi256ENS_10bfloat16_tEfNS_4arch4Sm90ELb0ELb1ELb1ELb1ELb0ELb1ELb1ELb1ELb0ELb1ELb1ELb0EEENS1_21CollectiveEpilogueFwdINS6_IJSA_NS7_ILi256EEESB_EEES9_SE_SG_Li256ELb1ELb1ELb1ELb0EEENS1_36VarlenDynamicPersistentTileSchedulerILi128ELi96ELi256ELi128ELb1ELb1ELb1ELb1ELb0ELb1EEEEEEEEEvNT_6ParamsE:
[----:B------:R-:W0:Y:S02]  /*0000*/  LDC R1, c[0x0][0x28] ;  /* 0x00000a00ff017b82 */ /* 0x000e240000000800 */
[----:B0-----:R-:W-:-:S05]  /*0010*/  VIADD R1, R1, 0xfffffad0 ;  /* 0xfffffad001017836 */ /* 0x001fca0000000000 */
[----:B------:R-:W-:Y:S01]  /*0020*/  R2UR UR4, R1 ;  /* 0x00000000010472ca */ /* 0x000fe200000e0000 */
[----:B------:R-:W0:Y:S01]  /*0030*/  S2R R3, SR_TID.X ;  /* 0x0000000000037919 */ /* 0x000e220000002100 */
[----:B------:R-:W-:Y:S01]  /*0040*/  ELECT P0, URZ, PT ;  /* 0x00000000003f782f */ /* 0x000fe20003800000 */
[----:B------:R-:W-:Y:S01]  /*0050*/  BSSY B0, `(.L_x_3589) ;  /* 0x0000018000007945 */ /* 0x000fe20003800000 */
[----:B------:R-:W-:Y:S01]  /*0060*/  ULDC UR37, c[0x0][0x20] ;  /* 0x0000080000257ab9 */ /* 0x000fe20000000800 */
[----:B------:R-:W-:-:S08]  /*0070*/  ULDC UR36, c[0x0][0x24] ;  /* 0x0000090000247ab9 */ /* 0x000fd00000000800 */
[----:B------:R-:W-:-:S04]  /*0080*/  UIADD3 UR37, UP0, UR4, UR37, URZ ;  /* 0x0000002504257290 */ /* 0x000fc8000ff1e03f */
[----:B------:R-:W-:Y:S01]  /*0090*/  UIADD3.X UR36, URZ, UR36, URZ, UP0, !UPT ;  /* 0x000000243f247290 */ /* 0x000fe200087fe43f */
        /* <DEDUP_REMOVED lines=19> */
.L_x_3590:
[----:B------:R-:W-:Y:S05]  /*01d0*/  BSYNC B0 ;  /* 0x0000000000007941 */ /* 0x000fea0003800000 */
.L_x_3589:
        /* <DEDUP_REMOVED lines=43> */
.L_x_3591:
        /* <DEDUP_REMOVED lines=22> */
.L_x_3592:
        /* <DEDUP_REMOVED lines=18> */
.L_x_3593:
        /* <DEDUP_REMOVED lines=22> */
.L_x_3594:
        /* <DEDUP_REMOVED lines=22> */
.L_x_3595:
[----:B------:R-:W-:Y:S01]  /*09d0*/  PLOP3.LUT P0, PT, PT, PT, UP0, 0x80, 0x0 ;  /* 0x000000000000781c */ /* 0x000fe20003f0f008 */
[----:B------:R-:W-:Y:S01]  /*09e0*/  UMOV UR38, 0x1 ;  /* 0x0000000100267882 */ /* 0x000fe20000000000 */
[----:B------:R-:W-:Y:S01]  /*09f0*/  NOP ;  /* 0x0000000000007918 */ /* 0x000fe20000000000 */
[----:B------:R-:W-:Y:S01]  /*0a00*/  USEL UR38, UR38, 0x2, !UP0 ;  /* 0x0000000226267887 */ /* 0x000fe2000c000000 */
[----:B------:R-:W-:Y:S01]  /*0a10*/  BSSY B9, `(.L_x_3596) ;  /* 0x0003ae7000097945 */ /* 0x000fe20003800000 */
[----:B------:R-:W-:Y:S01]  /*0a20*/  ULDC.64 UR42, c[0x0][0x208] ;  /* 0x00008200002a7ab9 */ /* 0x000fe20000000a00 */
[----:B------:R-:W-:Y:S02]  /*0a30*/  IMAD.U32 R16, RZ, RZ, UR37 ;  /* 0x00000025ff107e24 */ /* 0x000fe4000f8e00ff */
[----:B------:R-:W-:Y:S01]  /*0a40*/  IMAD.U32 R17, RZ, RZ, UR36 ;  /* 0x00000024ff117e24 */ /* 0x000fe2000f8e00ff */
[----:B0123--:R-:W-:Y:S06]  /*0a50*/  BAR.SYNC.DEFER_BLOCKING 0x0 ;  /* 0x0000000000007b1d */ /* 0x00ffec0000010000 */
[----:B------:R-:W-:Y:S05]  /*0a60*/  @!P0 BRA `(.L_x_3597) ;  /* 0x0000031000c08947 */ /* 0x000fea0003800000 */
.L_x_3598:
[----:B------:R-:W-:-:S08]  /*0a70*/  NOP ;  /* 0x0000000000007918 */ /* 0x000fd00000000000 */
[----:B------:R-:W0:Y:S02]  /*0a80*/  USETMAXREG.TRY_ALLOC.CTAPOOL UP0, 0xf0 ;  /* 0x000000f0000079c8 */ /* 0x000e240008000600 */
[----:B0-----:R-:W-:-:S13]  /*0a90*/  PLOP3.LUT P0, PT, PT, PT, UP0, 0x80, 0x0 ;  /* 0x000000000000781c */ /* 0x001fda0003f0f008 */
[----:B------:R-:W-:Y:S05]  /*0aa0*/  @!P0 BRA `(.L_x_3598) ;  /* 0xfffffffc00f08947 */ /* 0x000fea000383ffff */
[----:B------:R-:W2:Y:S01]  /*0ab0*/  LDL.LU R0, [R1+0x48c] ;  /* 0x00048c0001007983 */ /* 0x000ea20000300800 */
[----:B------:R-:W0:Y:S01]  /*0ac0*/  S2R R2, SR_TID.X ;  /* 0x0000000000027919 */ /* 0x000e220000002100 */
[----:B------:R-:W1:Y:S01]  /*0ad0*/  S2UR UR5, SR_CgaCtaId ;  /* 0x00000000000579c3 */ /* 0x000e620000008800 */
[----:B------:R-:W-:Y:S01]  /*0ae0*/  UMOV UR4, 0x400 ;  /* 0x0000040000047882 */ /* 0x000fe20000000000 */
[----:B0-----:R-:W-:-:S04]  /*0af0*/  SHF.R.U32.HI R2, RZ, 0x7, R2 ;  /* 0x00000007ff027819 */ /* 0x001fc80000011602 */
[----:B------:R-:W-:Y:S01]  /*0b00*/  ISETP.NE.AND P0, PT, R2, 0x1, PT ;  /* 0x000000010200780c */ /* 0x000fe20003f05270 */
[----:B-1----:R-:W-:-:S06]  /*0b10*/  ULEA UR4, UR5, UR4, 0x18 ;  /* 0x0000000405047291 */ /* 0x002fcc000f8ec03f */
[----:B------:R-:W-:Y:S01]  /*0b20*/  IMAD.U32 R2, RZ, RZ, UR4 ;  /* 0x00000004ff027e24 */ /* 0x000fe2000f8e00ff */
[----:B------:R-:W-:Y:S06]  /*0b30*/  BAR.ARV 0x8, 0x180 ;  /* 0x0206000000007b1d */ /* 0x000fec0000002000 */
[----:B------:R-:W-:Y:S01]  /*0b40*/  ULDC UR4, c[0x0][0xd3c] ;  /* 0x00034f0000047ab9 */ /* 0x000fe20000000800 */
[----:B------:R-:W-:Y:S04]  /*0b50*/  STL.64 [R1+0x218], RZ ;  /* 0x000218ff01007387 */ /* 0x000fe80000100a00 */
[----:B------:R-:W-:Y:S04]  /*0b60*/  STL [R1+0x220], RZ ;  /* 0x000220ff01007387 */ /* 0x000fe80000100800 */
[----:B------:R-:W-:Y:S01]  /*0b70*/  STL [R1+0x224], RZ ;  /* 0x000224ff01007387 */ /* 0x000fe20000100800 */
[----:B------:R-:W-:-:S02]  /*0b80*/  UIADD3 UR39, UP0, UR37, 0x218, URZ ;  /* 0x0000021825277890 */ /* 0x000fc4000ff1e03f */
[----:B------:R-:W-:Y:S02]  /*0b90*/  UIADD3 UR46, UP1, UR37, 0x224, URZ ;  /* 0x00000224252e7890 */ /* 0x000fe4000ff3e03f */
[----:B------:R-:W-:Y:S02]  /*0ba0*/  UIADD3.X UR47, URZ, UR36, URZ, UP0, !UPT ;  /* 0x000000243f2f7290 */ /* 0x000fe400087fe43f */
[----:B------:R-:W-:Y:S01]  /*0bb0*/  UIADD3.X UR48, URZ, UR36, URZ, UP1, !UPT ;  /* 0x000000243f307290 */ /* 0x000fe20008ffe43f */
[----:B------:R-:W-:Y:S08]  /*0bc0*/  @!P0 BAR.ARV 0x9, 0x100 ;  /* 0x0244000000008b1d */ /* 0x000ff00000002000 */
[----:B------:R-:W-:Y:S06]  /*0bd0*/  BAR.SYNC.DEFER_BLOCKING 0x5, 0x180 ;  /* 0x0146000000007b1d */ /* 0x000fec0000010000 */
[----:B------:R-:W0:Y:S02]  /*0be0*/  LDS.128 R88, [R2+0x324d0] ;  /* 0x0324d00002587984 */ /* 0x000e240000000c00 */
[----:B------:R-:W-:Y:S06]  /*0bf0*/  BAR.ARV 0x4, 0x180 ;  /* 0x0106000000007b1d */ /* 0x000fec0000002000 */
[----:B--2---:R-:W-:-:S04]  /*0c00*/  LOP3.LUT R0, R0, 0xffefffff, RZ, 0xc0, !PT ;  /* 0xffefffff00007812 */ /* 0x004fc800078ec0ff */
[----:B------:R-:W-:-:S05]  /*0c10*/  @P0 LOP3.LUT R0, R0, 0x100000, RZ, 0xfc, !PT ;  /* 0x0010000000000812 */ /* 0x000fca00078efcff */
[----:B------:R4:W-:Y:S01]  /*0c20*/  STL [R1+0x48c], R0 ;  /* 0x00048c0001007387 */ /* 0x0009e20000100800 */
[----:B0-----:R-:W-:-:S13]  /*0c30*/  ISETP.GE.AND P0, PT, R91, UR4, PT ;  /* 0x000000045b007c0c */ /* 0x001fda000bf06270 */
[----:B----4-:R-:W-:Y:S05]  /*0c40*/  @P0 BRA `(.L_x_3599) ;  /* 0x000003ac000c0947 */ /* 0x010fea0003800000 */
[----:B------:R-:W0:Y:S01]  /*0c50*/  S2R R0, SR_TID.X ;  /* 0x0000000000007919 */ /* 0x000e220000002100 */
[----:B------:R-:W-:Y:S02]  /*0c60*/  IMAD.MOV.U32 R23, RZ, RZ, RZ ;  /* 0x000000ffff177224 */ /* 0x000fe400078e00ff */
[----:B------:R-:W-:Y:S02]  /*0c70*/  IMAD.MOV.U32 R158, RZ, RZ, RZ ;  /* 0x000000ffff9e7224 */ /* 0x000fe400078e00ff */
[----:B0-----:R-:W-:-:S05]  /*0c80*/  VIADD R12, R0, 0xffffff80 ;  /* 0xffffff80000c7836 */ /* 0x001fca0000000000 */
[----:B------:R-:W-:Y:S01]  /*0c90*/  SHF.R.S32.HI R0, RZ, 0x1f, R12 ;  /* 0x0000001fff007819 */ /* 0x000fe2000001140c */
[----:B------:R-:W-:Y:S03]  /*0ca0*/  STL [R1+0x480], R12 ;  /* 0x0004800c01007387 */ /* 0x000fe60000100800 */
[CC--:B------:R-:W-:Y:S02]  /*0cb0*/  LEA.HI R3, R0.reuse, R12.reuse, RZ, 0x7 ;  /* 0x0000000c00037211 */ /* 0x0c0fe400078f38ff */
[----:B------:R-:W-:Y:S02]  /*0cc0*/  LEA.HI R8, R0, R12, RZ, 0x4 ;  /* 0x0000000c00087211 */ /* 0x000fe400078f20ff */
[----:B------:R-:W-:Y:S02]  /*0cd0*/  LOP3.LUT R4, R3, 0xffffff80, RZ, 0xc0, !PT ;  /* 0xffffff8003047812 */ /* 0x000fe400078ec0ff */
[----:B------:R-:W-:-:S02]  /*0ce0*/  SHF.R.S32.HI R13, RZ, 0x7, R3 ;  /* 0x00000007ff0d7819 */ /* 0x000fc40000011403 */
[----:B------:R-:W-:Y:S01]  /*0cf0*/  SHF.R.S32.HI R11, RZ, 0x4, R8 ;  /* 0x00000004ff0b7819 */ /* 0x000fe20000011408 */
[----:B------:R-:W-:Y:S01]  /*0d00*/  IMAD.IADD R10, R12, 0x1, -R4 ;  /* 0x000000010c0a7824 */ /* 0x000fe200078e0a04 */
[----:B------:R-:W-:Y:S01]  /*0d10*/  LEA.HI R3, R3, R13, RZ, 0x1 ;  /* 0x0000000d03037211 */ /* 0x000fe200078f08ff */
[----:B------:R-:W-:Y:S01]  /*0d20*/  STL [R1+0x518], R13 ;  /* 0x0005180d01007387 */ /* 0x000fe20000100800 */
[----:B------:R-:W-:Y:S02]  /*0d30*/  LEA.HI R180, R0, R12, RZ, 0x5 ;  /* 0x0000000c00b47211 */ /* 0x000fe400078f28ff */
[----:B------:R-:W-:Y:S01]  /*0d40*/  SHF.R.S32.HI R4, RZ, 0x1f, R10 ;  /* 0x0000001fff047819 */ /* 0x000fe2000001140a */
[----:B------:R-:W-:Y:S01]  /*0d50*/  STL [R1+0x514], R10 ;  /* 0x0005140a01007387 */ /* 0x000fe20000100800 */
[----:B------:R-:W-:Y:S02]  /*0d60*/  LOP3.LUT R3, R3, 0x3fffffe, RZ, 0xc0, !PT ;  /* 0x03fffffe03037812 */ /* 0x000fe400078ec0ff */
[----:B------:R-:W-:-:S02]  /*0d70*/  LEA.HI R5, R4, R10, RZ, 0x2 ;  /* 0x0000000a04057211 */ /* 0x000fc400078f10ff */
[----:B------:R-:W-:Y:S01]  /*0d80*/  LEA.HI R4, R4, R10, RZ, 0x5 ;  /* 0x0000000a04047211 */ /* 0x000fe200078f28ff */
[----:B------:R-:W-:Y:S01]  /*0d90*/  IMAD.IADD R3, R13, 0x1, -R3 ;  /* 0x000000010d037824 */ /* 0x000fe200078e0a03 */
[--C-:B------:R-:W-:Y:S02]  /*0da0*/  SHF.R.S32.HI R6, RZ, 0x2, R5.reuse ;  /* 0x00000002ff067819 */ /* 0x100fe40000011405 */
[----:B------:R-:W-:Y:S02]  /*0db0*/  SHF.R.S32.HI R7, RZ, 0x1f, R5 ;  /* 0x0000001fff077819 */ /* 0x000fe40000011405 */
[----:B------:R-:W-:Y:S02]  /*0dc0*/  SHF.R.S32.HI R4, RZ, 0x5, R4 ;  /* 0x00000005ff047819 */ /* 0x000fe40000011404 */
[----:B------:R-:W-:Y:S02]  /*0dd0*/  LEA.HI R7, R7, R6, RZ, 0x3 ;  /* 0x0000000607077211 */ /* 0x000fe400078f18ff */
[----:B------:R-:W-:-:S02]  /*0de0*/  SHF.R.S32.HI R180, RZ, 0x5, R180 ;  /* 0x00000005ffb47819 */ /* 0x000fc400000114b4 */
[----:B------:R-:W-:Y:S02]  /*0df0*/  LOP3.LUT R7, R7, 0xfffffff8, RZ, 0xc0, !PT ;  /* 0xfffffff807077812 */ /* 0x000fe400078ec0ff */
[----:B------:R-:W-:-:S03]  /*0e00*/  LOP3.LUT R5, R5, 0x7ffffffc, RZ, 0xc0, !PT ;  /* 0x7ffffffc05057812 */ /* 0x000fc600078ec0ff */
[----:B------:R-:W-:Y:S01]  /*0e10*/  IMAD.IADD R7, R6, 0x1, -R7 ;  /* 0x0000000106077824 */ /* 0x000fe200078e0a07 */
[----:B------:R-:W-:Y:S01]  /*0e20*/  LOP3.LUT R6, R8, 0x3fffff0, RZ, 0xc0, !PT ;  /* 0x03fffff008067812 */ /* 0x000fe200078ec0ff */
[----:B------:R-:W-:Y:S01]  /*0e30*/  IMAD.IADD R5, R10, 0x1, -R5 ;  /* 0x000000010a057824 */ /* 0x000fe200078e0a05 */
[----:B------:R-:W-:Y:S01]  /*0e40*/  LEA.HI R8, R8, R11, RZ, 0x1 ;  /* 0x0000000b08087211 */ /* 0x000fe200078f08ff */
[----:B------:R-:W-:Y:S02]  /*0e50*/  IMAD R4, R4, 0x10, R7 ;  /* 0x0000001004047824 */ /* 0x000fe400078e0207 */
[----:B------:R-:W-:Y:S01]  /*0e60*/  IMAD.IADD R9, R12, 0x1, -R6 ;  /* 0x000000010c097824 */ /* 0x000fe200078e0a06 */
[----:B------:R-:W-:Y:S01]  /*0e70*/  LOP3.LUT R8, R8, 0x1ffffffe, RZ, 0xc0, !PT ;  /* 0x1ffffffe08087812 */ /* 0x000fe200078ec0ff */
[----:B------:R-:W-:Y:S01]  /*0e80*/  IMAD R196, R3, 0x40, R4 ;  /* 0x0000004003c47824 */ /* 0x000fe200078e0204 */
[-C--:B------:R-:W-:Y:S01]  /*0e90*/  LEA.HI R3, R0, R12.reuse, RZ, 0x2 ;  /* 0x0000000c00037211 */ /* 0x080fe200078f10ff */
[----:B------:R-:W-:Y:S01]  /*0ea0*/  IMAD R9, R180, 0x10, R9 ;  /* 0x00000010b4097824 */ /* 0x000fe200078e0209 */
[----:B------:R-:W-:Y:S01]  /*0eb0*/  LEA.HI R4, R0, R12, RZ, 0x3 ;  /* 0x0000000c00047211 */ /* 0x000fe200078f18ff */
[----:B------:R-:W-:Y:S01]  /*0ec0*/  IMAD.IADD R8, R11, 0x1, -R8 ;  /* 0x000000010b087824 */ /* 0x000fe200078e0a08 */
[--C-:B------:R-:W-:Y:S01]  /*0ed0*/  SHF.R.S32.HI R22, RZ, 0x2, R3.reuse ;  /* 0x00000002ff167819 */ /* 0x100fe20000011403 */
[----:B------:R-:W-:Y:S01]  /*0ee0*/  IMAD.SHL.U32 R197, R5, 0x2, RZ ;  /* 0x0000000205c57824 */ /* 0x000fe200078e00ff */
[----:B------:R-:W-:Y:S01]  /*0ef0*/  LOP3.LUT R0, R3, 0xfffffffc, RZ, 0xc0, !PT ;  /* 0xfffffffc03007812 */ /* 0x000fe200078ec0ff */
[----:B------:R-:W-:Y:S01]  /*0f00*/  IMAD R8, R9, 0x8, R8 ;  /* 0x0000000809087824 */ /* 0x000fe200078e0208 */
[----:B------:R-:W-:Y:S01]  /*0f10*/  SHF.R.S32.HI R3, RZ, 0x1f, R3 ;  /* 0x0000001fff037819 */ /* 0x000fe20000011403 */
[----:B------:R-:W-:Y:S01]  /*0f20*/  VIADD R156, R22, 0x40 ;  /* 0x00000040169c7836 */ /* 0x000fe20000000000 */
[----:B------:R-:W-:Y:S01]  /*0f30*/  LOP3.LUT R6, R4, 0xfffffff8, RZ, 0xc0, !PT ;  /* 0xfffffff804067812 */ /* 0x000fe200078ec0ff */
[----:B------:R-:W-:Y:S01]  /*0f40*/  IMAD.IADD R9, R12, 0x1, -R0 ;  /* 0x000000010c097824 */ /* 0x000fe200078e0a00 */
[----:B------:R-:W-:Y:S01]  /*0f50*/  LEA.HI R3, R3, R22, RZ, 0x3 ;  /* 0x0000001603037211 */ /* 0x000fe200078f18ff */
[----:B------:R-:W-:Y:S01]  /*0f60*/  IMAD.SHL.U32 R190, R156, 0x40, RZ ;  /* 0x000000409cbe7824 */ /* 0x000fe200078e00ff */
[----:B------:R-:W-:Y:S01]  /*0f70*/  SHF.R.S32.HI R4, RZ, 0x3, R4 ;  /* 0x00000003ff047819 */ /* 0x000fe20000011404 */
[C---:B------:R-:W-:Y:S01]  /*0f80*/  IMAD.SHL.U32 R154, R9.reuse, 0x4, RZ ;  /* 0x00000004099a7824 */ /* 0x040fe200078e00ff */
[----:B------:R-:W-:Y:S01]  /*0f90*/  SHF.R.S32.HI R7, RZ, 0x1f, R156 ;  /* 0x0000001fff077819 */ /* 0x000fe2000001149c */
[----:B------:R-:W-:Y:S01]  /*0fa0*/  IMAD.SHL.U32 R152, R9, 0x8, RZ ;  /* 0x0000000809987824 */ /* 0x000fe200078e00ff */
[----:B------:R-:W-:Y:S01]  /*0fb0*/  LOP3.LUT R3, R3, 0xfffffff8, RZ, 0xc0, !PT ;  /* 0xfffffff803037812 */ /* 0x000fe200078ec0ff */
[----:B------:R0:W-:Y:S01]  /*0fc0*/  STL [R1+0x47c], R4 ;  /* 0x00047c0401007387 */ /* 0x0001e20000100800 */
[----:B------:R-:W-:Y:S01]  /*0fd0*/  LEA.HI R0, R9, R9, RZ, 0x1 ;  /* 0x0000000909007211 */ /* 0x000fe200078f08ff */
[----:B------:R-:W-:Y:S01]  /*0fe0*/  VIADD R159, R154, 0x10 ;  /* 0x000000109a9f7836 */ /* 0x000fe20000000000 */
[----:B------:R-:W-:Y:S01]  /*0ff0*/  LEA.HI R7, R7, R156, RZ, 0x3 ;  /* 0x0000009c07077211 */ /* 0x000fe200078f18ff */
[----:B------:R-:W-:Y:S01]  /*1000*/  IMAD.IADD R3, R22, 0x1, -R3 ;  /* 0x0000000116037824 */ /* 0x000fe200078e0a03 */
[----:B------:R-:W-:Y:S01]  /*1010*/  LOP3.LUT R0, R0, 0x1ffffffe, RZ, 0xc0, !PT ;  /* 0x1ffffffe00007812 */ /* 0x000fe200078ec0ff */
[----:B------:R-:W-:Y:S01]  /*1020*/  VIADD R5, R197, 0x18 ;  /* 0x00000018c5057836 */ /* 0x000fe20000000000 */
[----:B------:R-:W-:Y:S01]  /*1030*/  LOP3.LUT R190, R190, 0x1c0, RZ, 0xc0, !PT ;  /* 0x000001c0bebe7812 */ /* 0x000fe200078ec0ff */
[----:B------:R-:W-:Y:S01]  /*1040*/  IMAD.SHL.U32 R7, R7, 0x40, RZ ;  /* 0x0000004007077824 */ /* 0x000fe200078e00ff */
[----:B------:R1:W-:Y:S01]  /*1050*/  STL [R1+0x478], R3 ;  /* 0x0004780301007387 */ /* 0x0003e20000100800 */
[----:B0-----:R-:W-:Y:S01]  /*1060*/  IMAD.IADD R4, R12, 0x1, -R6 ;  /* 0x000000010c047824 */ /* 0x001fe200078e0a06 */
[----:B------:R-:W-:Y:S01]  /*1070*/  SHF.R.U32.HI R191, RZ, 0x3, R190 ;  /* 0x00000003ffbf7819 */ /* 0x000fe200000116be */
[----:B------:R-:W-:Y:S01]  /*1080*/  VIADD R6, R197, 0x10 ;  /* 0x00000010c5067836 */ /* 0x000fe20000000000 */
[----:B------:R-:W-:Y:S01]  /*1090*/  LOP3.LUT R192, R7, 0xfffffe00, RZ, 0xc0, !PT ;  /* 0xfffffe0007c07812 */ /* 0x000fe200078ec0ff */
[----:B------:R-:W-:Y:S01]  /*10a0*/  IMAD.SHL.U32 R181, R4, 0x8, RZ ;  /* 0x0000000804b57824 */ /* 0x000fe200078e00ff */
[----:B------:R0:W-:Y:S01]  /*10b0*/  STL [R1+0x490], R4 ;  /* 0x0004900401007387 */ /* 0x0001e20000100800 */
[C---:B------:R-:W-:Y:S01]  /*10c0*/  VIADD R235, R197.reuse, 0x30 ;  /* 0x00000030c5eb7836 */ /* 0x040fe20000000000 */
[----:B------:R-:W-:Y:S01]  /*10d0*/  SHF.R.S32.HI R157, RZ, 0x1f, R22 ;  /* 0x0000001fff9d7819 */ /* 0x000fe20000011416 */
[----:B------:R-:W-:Y:S01]  /*10e0*/  VIADD R237, R197, 0x20 ;  /* 0x00000020c5ed7836 */ /* 0x000fe20000000000 */
[----:B------:R2:W-:Y:S01]  /*10f0*/  STL [R1+0x464], R5 ;  /* 0x0004640501007387 */ /* 0x0005e20000100800 */
[----:B-1----:R-:W-:Y:S01]  /*1100*/  IMAD.IADD R3, R9, 0x1, -R0 ;  /* 0x0000000109037824 */ /* 0x002fe200078e0a00 */
[--C-:B------:R-:W-:Y:S01]  /*1110*/  LOP3.LUT R0, R190, 0x38, R152.reuse, 0xf8, !PT ;  /* 0x00000038be007812 */ /* 0x100fe200078ef898 */
[C---:B------:R-:W-:Y:S01]  /*1120*/  VIADD R236, R197.reuse, 0x28 ;  /* 0x00000028c5ec7836 */ /* 0x040fe20000000000 */
[----:B------:R1:W-:Y:S01]  /*1130*/  STL [R1+0x468], R6 ;  /* 0x0004680601007387 */ /* 0x0003e20000100800 */
[C---:B------:R-:W-:Y:S01]  /*1140*/  VIADD R226, R197.reuse, 0x48 ;  /* 0x00000048c5e27836 */ /* 0x040fe20000000000 */
[----:B0-----:R-:W-:Y:S01]  /*1150*/  SHF.R.S32.HI R4, RZ, 0x1f, R159 ;  /* 0x0000001fff047819 */ /* 0x001fe2000001149f */
[C---:B------:R-:W-:Y:S01]  /*1160*/  VIADD R234, R197.reuse, 0x38 ;  /* 0x00000038c5ea7836 */ /* 0x040fe20000000000 */
[----:B------:R-:W-:Y:S01]  /*1170*/  LOP3.LUT R7, R192, R0, R191, 0xf6, !PT ;  /* 0x00000000c0077212 */ /* 0x000fe200078ef6bf */
[C---:B------:R-:W-:Y:S01]  /*1180*/  VIADD R233, R197.reuse, 0x40 ;  /* 0x00000040c5e97836 */ /* 0x040fe20000000000 */
[----:B--2---:R-:W-:Y:S01]  /*1190*/  SHF.R.S32.HI R5, RZ, 0x1f, R5 ;  /* 0x0000001fff057819 */ /* 0x004fe20000011405 */
[----:B------:R0:W-:Y:S01]  /*11a0*/  STL [R1+0x488], R4 ;  /* 0x0004880401007387 */ /* 0x0001e20000100800 */
[----:B------:R-:W-:Y:S01]  /*11b0*/  VIADD R223, R197, 0x60 ;  /* 0x00000060c5df7836 */ /* 0x000fe20000000000 */
[----:B------:R-:W-:Y:S01]  /*11c0*/  SHF.R.S32.HI R153, RZ, 0x1f, R152 ;  /* 0x0000001fff997819 */ /* 0x000fe20000011498 */
[----:B------:R-:W-:Y:S01]  /*11d0*/  IMAD R0, R7, 0x2, R2 ;  /* 0x0000000207007824 */ /* 0x000fe200078e0202 */
[----:B-1----:R-:W-:Y:S01]  /*11e0*/  SHF.R.S32.HI R6, RZ, 0x1f, R6 ;  /* 0x0000001fff067819 */ /* 0x002fe20000011406 */
[----:B------:R1:W-:Y:S01]  /*11f0*/  STL [R1+0x504], R5 ;  /* 0x0005040501007387 */ /* 0x0003e20000100800 */
[C---:B------:R-:W-:Y:S01]  /*1200*/  VIADD R225, R197.reuse, 0x50 ;  /* 0x00000050c5e17836 */ /* 0x040fe20000000000 */
[----:B------:R-:W-:Y:S01]  /*1210*/  SHF.R.S32.HI R202, RZ, 0x1f, R181 ;  /* 0x0000001fffca7819 */ /* 0x000fe200000114b5 */
[----:B------:R-:W-:Y:S01]  /*1220*/  VIADD R224, R197, 0x58 ;  /* 0x00000058c5e07836 */ /* 0x000fe20000000000 */
[----:B------:R2:W-:Y:S01]  /*1230*/  STL [R1+0x508], R6 ;  /* 0x0005080601007387 */ /* 0x0005e20000100800 */
[----:B0-----:R-:W-:-:S02]  /*1240*/  IMAD.SHL.U32 R4, R8, 0x8, RZ ;  /* 0x0000000808047824 */ /* 0x001fc400078e00ff */
[C---:B------:R-:W-:Y:S01]  /*1250*/  VIADD R8, R197.reuse, 0x8 ;  /* 0x00000008c5087836 */ /* 0x040fe20000000000 */
[----:B------:R-:W-:Y:S01]  /*1260*/  STL [R1+0x510], R0 ;  /* 0x0005100001007387 */ /* 0x000fe20000100800 */
[C---:B------:R-:W-:Y:S01]  /*1270*/  VIADD R220, R197.reuse, 0x78 ;  /* 0x00000078c5dc7836 */ /* 0x040fe20000000000 */
[----:B-1----:R-:W-:Y:S01]  /*1280*/  SHF.R.S32.HI R5, RZ, 0x1f, R235 ;  /* 0x0000001fff057819 */ /* 0x002fe200000114eb */
[C---:B------:R-:W-:Y:S01]  /*1290*/  VIADD R222, R197.reuse, 0x68 ;  /* 0x00000068c5de7836 */ /* 0x040fe20000000000 */
[----:B------:R-:W-:Y:S01]  /*12a0*/  SHF.R.S32.HI R7, RZ, 0x1f, R8 ;  /* 0x0000001fff077819 */ /* 0x000fe20000011408 */
[C---:B------:R-:W-:Y:S01]  /*12b0*/  VIADD R221, R197.reuse, 0x70 ;  /* 0x00000070c5dd7836 */ /* 0x040fe20000000000 */
[----:B--2---:R-:W-:Y:S01]  /*12c0*/  SHF.R.S32.HI R6, RZ, 0x1f, R236 ;  /* 0x0000001fff067819 */ /* 0x004fe200000114ec */
[----:B------:R0:W-:Y:S01]  /*12d0*/  STL [R1+0x4f8], R5 ;  /* 0x0004f80501007387 */ /* 0x0001e20000100800 */
[C---:B------:R-:W-:Y:S02]  /*12e0*/  VIADD R217, R197.reuse, 0x90 ;  /* 0x00000090c5d97836 */ /* 0x040fe40000000000 */
[C---:B------:R-:W-:Y:S01]  /*12f0*/  VIADD R219, R197.reuse, 0x80 ;  /* 0x00000080c5db7836 */ /* 0x040fe20000000000 */
[----:B------:R1:W-:Y:S01]  /*1300*/  STL [R1+0x50c], R7 ;  /* 0x00050c0701007387 */ /* 0x0003e20000100800 */
[----:B------:R-:W-:-:S02]  /*1310*/  VIADD R218, R197, 0x88 ;  /* 0x00000088c5da7836 */ /* 0x000fc40000000000 */
[C---:B------:R-:W-:Y:S01]  /*1320*/  VIADD R214, R197.reuse, 0xa8 ;  /* 0x000000a8c5d67836 */ /* 0x040fe20000000000 */
[----:B------:R2:W-:Y:S01]  /*1330*/  STL [R1+0x4fc], R6 ;  /* 0x0004fc0601007387 */ /* 0x0005e20000100800 */
[C---:B------:R-:W-:Y:S01]  /*1340*/  VIADD R216, R197.reuse, 0x98 ;  /* 0x00000098c5d87836 */ /* 0x040fe20000000000 */
[----:B0-----:R-:W-:Y:S01]  /*1350*/  SHF.R.S32.HI R5, RZ, 0x1f, R226 ;  /* 0x0000001fff057819 */ /* 0x001fe200000114e2 */
[C---:B------:R-:W-:Y:S01]  /*1360*/  VIADD R215, R197.reuse, 0xa0 ;  /* 0x000000a0c5d77836 */ /* 0x040fe20000000000 */
[----:B------:R0:W-:Y:S01]  /*1370*/  STL [R1+0x520], R4 ;  /* 0x0005200401007387 */ /* 0x0001e20000100800 */
[C---:B------:R-:W-:Y:S01]  /*1380*/  VIADD R211, R197.reuse, 0xc0 ;  /* 0x000000c0c5d37836 */ /* 0x040fe20000000000 */
[----:B-1----:R-:W-:Y:S01]  /*1390*/  SHF.R.S32.HI R7, RZ, 0x1f, R237 ;  /* 0x0000001fff077819 */ /* 0x002fe200000114ed */
[C---:B------:R-:W-:Y:S01]  /*13a0*/  VIADD R213, R197.reuse, 0xb0 ;  /* 0x000000b0c5d57836 */ /* 0x040fe20000000000 */
[----:B------:R1:W-:Y:S01]  /*13b0*/  STL [R1+0x4ec], R5 ;  /* 0x0004ec0501007387 */ /* 0x0003e20000100800 */
[C---:B------:R-:W-:Y:S01]  /*13c0*/  VIADD R212, R197.reuse, 0xb8 ;  /* 0x000000b8c5d47836 */ /* 0x040fe20000000000 */
[----:B--2---:R-:W-:Y:S01]  /*13d0*/  SHF.R.S32.HI R6, RZ, 0x1f, R233 ;  /* 0x0000001fff067819 */ /* 0x004fe200000114e9 */
[C---:B------:R-:W-:Y:S01]  /*13e0*/  VIADD R208, R197.reuse, 0xd8 ;  /* 0x000000d8c5d07836 */ /* 0x040fe20000000000 */
[----:B------:R2:W-:Y:S01]  /*13f0*/  STL [R1+0x500], R7 ;  /* 0x0005000701007387 */ /* 0x0005e20000100800 */
[----:B------:R-:W-:-:S02]  /*1400*/  VIADD R210, R197, 0xc8 ;  /* 0x000000c8c5d27836 */ /* 0x000fc40000000000 */
[C---:B------:R-:W-:Y:S01]  /*1410*/  VIADD R209, R197.reuse, 0xd0 ;  /* 0x000000d0c5d17836 */ /* 0x040fe20000000000 */
[----:B------:R3:W-:Y:S01]  /*1420*/  STL [R1+0x4f0], R6 ;  /* 0x0004f00601007387 */ /* 0x0007e20000100800 */
[C---:B0-----:R-:W-:Y:S01]  /*1430*/  VIADD R4, R197.reuse, 0xf0 ;  /* 0x000000f0c5047836 */ /* 0x041fe20000000000 */
[----:B-1----:R-:W-:Y:S01]  /*1440*/  SHF.R.S32.HI R5, RZ, 0x1f, R223 ;  /* 0x0000001fff057819 */ /* 0x002fe200000114df */
[C---:B------:R-:W-:Y:S01]  /*1450*/  VIADD R0, R197.reuse, 0xf8 ;  /* 0x000000f8c5007836 */ /* 0x040fe20000000000 */
[----:B------:R-:W-:Y:S01]  /*1460*/  STL [R1+0x484], R9 ;  /* 0x0004840901007387 */ /* 0x000fe20000100800 */
[C---:B------:R-:W-:Y:S01]  /*1470*/  VIADD R207, R197.reuse, 0xe0 ;  /* 0x000000e0c5cf7836 */ /* 0x040fe20000000000 */
[----:B--2---:R-:W-:Y:S01]  /*1480*/  SHF.R.S32.HI R7, RZ, 0x1f, R234 ;  /* 0x0000001fff077819 */ /* 0x004fe200000114ea */
[----:B------:R-:W-:Y:S01]  /*1490*/  VIADD R206, R197, 0xe8 ;  /* 0x000000e8c5ce7836 */ /* 0x000fe20000000000 */
[----:B------:R0:W-:Y:S01]  /*14a0*/  STL [R1+0x4e0], R5 ;  /* 0x0004e00501007387 */ /* 0x0001e20000100800 */
[C---:B------:R-:W-:Y:S01]  /*14b0*/  VIADD R183, R181.reuse, 0x40 ;  /* 0x00000040b5b77836 */ /* 0x040fe20000000000 */
[----:B---3--:R-:W-:Y:S01]  /*14c0*/  SHF.R.S32.HI R6, RZ, 0x1f, R224 ;  /* 0x0000001fff067819 */ /* 0x008fe200000114e0 */
[C---:B------:R-:W-:Y:S01]  /*14d0*/  VIADD R182, R181.reuse, 0x80 ;  /* 0x00000080b5b67836 */ /* 0x040fe20000000000 */
[----:B------:R1:W-:Y:S01]  /*14e0*/  STL [R1+0x4f4], R7 ;  /* 0x0004f40701007387 */ /* 0x0003e20000100800 */
[----:B------:R-:W-:Y:S01]  /*14f0*/  VIADD R188, R181, 0xc0 ;  /* 0x000000c0b5bc7836 */ /* 0x000fe20000000000 */
[----:B------:R-:W-:-:S02]  /*1500*/  SHF.R.S32.HI R201, RZ, 0x1f, R183 ;  /* 0x0000001fffc97819 */ /* 0x000fc400000114b7 */
[----:B------:R2:W-:Y:S01]  /*1510*/  STL [R1+0x4e4], R6 ;  /* 0x0004e40601007387 */ /* 0x0005e20000100800 */
[----:B------:R-:W-:Y:S02]  /*1520*/  SHF.R.S32.HI R200, RZ, 0x1f, R182 ;  /* 0x0000001fffc87819 */ /* 0x000fe400000114b6 */
[----:B0-----:R-:W-:Y:S01]  /*1530*/  SHF.R.S32.HI R5, RZ, 0x1f, R220 ;  /* 0x0000001fff057819 */ /* 0x001fe200000114dc */
[----:B------:R-:W-:Y:S01]  /*1540*/  STL [R1+0x474], R4 ;  /* 0x0004740401007387 */ /* 0x000fe20000100800 */
[----:B------:R-:W-:Y:S02]  /*1550*/  SHF.R.S32.HI R199, RZ, 0x1f, R188 ;  /* 0x0000001fffc77819 */ /* 0x000fe400000114bc */
[----:B-1----:R-:W-:Y:S01]  /*1560*/  SHF.R.S32.HI R7, RZ, 0x1f, R225 ;  /* 0x0000001fff077819 */ /* 0x002fe200000114e1 */
[----:B------:R0:W-:Y:S01]  /*1570*/  STL [R1+0x4d4], R5 ;  /* 0x0004d40501007387 */ /* 0x0001e20000100800 */
[----:B--2---:R-:W-:-:S03]  /*1580*/  SHF.R.S32.HI R6, RZ, 0x1f, R221 ;  /* 0x0000001fff067819 */ /* 0x004fc600000114dd */
[----:B------:R1:W-:Y:S04]  /*1590*/  STL [R1+0x4e8], R7 ;  /* 0x0004e80701007387 */ /* 0x0003e80000100800 */
[----:B------:R2:W-:Y:S01]  /*15a0*/  STL [R1+0x4d8], R6 ;  /* 0x0004d80601007387 */ /* 0x0005e20000100800 */
[----:B0-----:R-:W-:-:S03]  /*15b0*/  SHF.R.S32.HI R5, RZ, 0x1f, R217 ;  /* 0x0000001fff057819 */ /* 0x001fc600000114d9 */
[----:B------:R-:W-:Y:S01]  /*15c0*/  STL [R1+0x470], R0 ;  /* 0x0004700001007387 */ /* 0x000fe20000100800 */
[----:B-1----:R-:W-:-:S03]  /*15d0*/  SHF.R.S32.HI R7, RZ, 0x1f, R222 ;  /* 0x0000001fff077819 */ /* 0x002fc600000114de */
        /* <DEDUP_REMOVED lines=11> */
[----:B0-----:R-:W-:Y:S02]  /*1690*/  SHF.R.S32.HI R5, RZ, 0x1f, R211 ;  /* 0x0000001fff057819 */ /* 0x001fe400000114d3 */
        /* <DEDUP_REMOVED lines=12> */
[----:B------:R-:W-:Y:S01]  /*1760*/  SHF.R.S32.HI R4, RZ, 0x1f, R0 ;  /* 0x0000001fff047819 */ /* 0x000fe20000011400 */
[----:B------:R-:W-:Y:S01]  /*1770*/  IMAD R0, R3, 0x8, R196 ;  /* 0x0000000803007824 */ /* 0x000fe200078e02c4 */
[----:B-1----:R-:W-:Y:S01]  /*1780*/  SHF.R.S32.HI R7, RZ, 0x1f, R210 ;  /* 0x0000001fff077819 */ /* 0x002fe200000114d2 */
[----:B------:R-:W-:Y:S01]  /*1790*/  STL [R1+0x498], R5 ;  /* 0x0004980501007387 */ /* 0x000fe20000100800 */
[----:B--2---:R-:W-:-:S03]  /*17a0*/  SHF.R.S32.HI R6, RZ, 0x1f, R206 ;  /* 0x0000001fff067819 */ /* 0x004fc600000114ce */
[----:B------:R0:W-:Y:S04]  /*17b0*/  STL [R1+0x4ac], R7 ;  /* 0x0004ac0701007387 */ /* 0x0001e80000100800 */
[----:B------:R1:W-:Y:S04]  /*17c0*/  STL [R1+0x49c], R6 ;  /* 0x00049c0601007387 */ /* 0x0003e80000100800 */
[----:B------:R1:W-:Y:S01]  /*17d0*/  STL [R1+0x51c], R0 ;  /* 0x00051c0001007387 */ /* 0x0003e20000100800 */
[----:B0-----:R-:W-:-:S03]  /*17e0*/  SHF.R.S32.HI R7, RZ, 0x1f, R207 ;  /* 0x0000001fff077819 */ /* 0x001fc600000114cf */
[----:B------:R1:W-:Y:S04]  /*17f0*/  STL [R1+0x494], R4 ;  /* 0x0004940401007387 */ /* 0x0003e80000100800 */
[----:B------:R1:W-:Y:S02]  /*1800*/  STL [R1+0x4a0], R7 ;  /* 0x0004a00701007387 */ /* 0x0003e40000100800 */
.L_x_3833:
[----:B------:R-:W-:Y:S05]  /*1810*/  YIELD ;  /* 0x0000000000007946 */ /* 0x000fea0003800000 */
[----:B------:R-:W-:Y:S01]  /*1820*/  ULDC.64 UR4, c[0x0][0xb20] ;  /* 0x0002c80000047ab9 */ /* 0x000fe20000000a00 */
[----:B012-4-:R-:W0:Y:S01]  /*1830*/  LDC.64 R4, c[0x0][0xb00] ;  /* 0x0002c000ff047b82 */ /* 0x017e220000000a00 */
        /* <DEDUP_REMOVED lines=9> */
[----:B---3--:R-:W1:Y:S01]  /*18d0*/  @P1 LDC.64 R6, c[0x0][0xb20] ;  /* 0x0002c800ff061b82 */ /* 0x008e620000000a00 */
[----:B------:R-:W-:Y:S01]  /*18e0*/  ISETP.NE.AND.EX P0, PT, RZ, UR5, PT, P0 ;  /* 0x00000005ff007c0c */ /* 0x000fe2000bf05300 */
[----:B0-----:R-:W-:-:S06]  /*18f0*/  IMAD.WIDE R4, R91, 0x4, R4 ;  /* 0x000000045b047825 */ /* 0x001fcc00078e0204 */
        /* <DEDUP_REMOVED lines=28> */
.L_x_3600:
        /* <DEDUP_REMOVED lines=14> */
.L_x_3601:
[----:B------:R-:W-:Y:S05]  /*1ba0*/  @!P0 BRA `(.L_x_3602) ;  /* 0x00000000000c8947 */ /* 0x000fea0003800000 */
[----:B------:R-:W2:Y:S04]  /*1bb0*/  LDG.E R0, desc[UR42][R4.64] ;  /* 0x0000002a04007981 */ /* 0x000ea8000c1e1900 */
[----:B------:R-:W2:Y:S02]  /*1bc0*/  LDG.E R19, desc[UR42][R4.64+0x4] ;  /* 0x0000042a04137981 */ /* 0x000ea4000c1e1900 */
[----:B--2---:R-:W-:-:S07]  /*1bd0*/  IMAD.IADD R19, R19, 0x1, -R0 ;  /* 0x0000000113137824 */ /* 0x004fce00078e0a00 */
.L_x_3602:
        /* <DEDUP_REMOVED lines=25> */
[----:B--2---:R-:W-:-:S03]  /*1d70*/  @P1 IMAD.HI.U32 R6, R3, R12, RZ ;  /* 0x0000000c03061227 */ /* 0x004fc600078e00ff */
[C---:B------:R-:W-:Y:S01]  /*1d80*/  IADD3 R231, R29.reuse, 0x1, -R28 ;  /* 0x000000011de77810 */ /* 0x040fe20007ffe81c */
[----:B------:R-:W-:Y:S01]  /*1d90*/  VIADD R0, R29, 0x5f ;  /* 0x0000005f1d007836 */ /* 0x000fe20000000000 */
[----:B----4-:R-:W-:-:S03]  /*1da0*/  @P1 SHF.R.U32.HI R3, RZ, R11, R6 ;  /* 0x0000000bff031219 */ /* 0x010fc60000011606 */
        /* <DEDUP_REMOVED lines=17> */
.L_x_3605:
[----:B------:R-:W-:-:S13]  /*1ec0*/  ISETP.NE.AND P0, PT, R5, 0x1, PT ;  /* 0x000000010500780c */ /* 0x000fda0003f05270 */
[----:B------:R-:W0:Y:S02]  /*1ed0*/  @P0 LDC.64 R6, c[0x0][0xae0] ;  /* 0x0002b800ff060b82 */ /* 0x000e240000000a00 */
[----:B0-----:R-:W-:-:S05]  /*1ee0*/  @P0 IMAD.HI.U32 R6, R0, R6, RZ ;  /* 0x0000000600060227 */ /* 0x001fca00078e00ff */
[----:B------:R-:W-:-:S07]  /*1ef0*/  @P0 SHF.R.U32.HI R0, RZ, R7, R6 ;  /* 0x00000007ff000219 */ /* 0x000fce0000011606 */
.L_x_3606:
[----:B------:R-:W-:Y:S05]  /*1f00*/  BSYNC B0 ;  /* 0x0000000000007941 */ /* 0x000fea0003800000 */
.L_x_3604:
[----:B------:R-:W-:-:S05]  /*1f10*/  IMAD R3, R0, R5, R5 ;  /* 0x0000000500037224 */ /* 0x000fca00078e0205 */
[----:B------:R-:W-:-:S07]  /*1f20*/  VIMNMX R4, R4, R3, PT ;  /* 0x0000000304047248 */ /* 0x000fce0003fe0100 */
.L_x_3603:
[----:B------:R-:W0:Y:S01]  /*1f30*/  @P1 LDC R3, c[0x0][0x44c] ;  /* 0x00011300ff031b82 */ /* 0x000e220000000800 */
[----:B------:R-:W-:Y:S01]  /*1f40*/  VIADD R4, R4, 0x5f ;  /* 0x0000005f04047836 */ /* 0x000fe20000000000 */
[----:B------:R-:W-:Y:S01]  /*1f50*/  ULDC UR4, c[0x0][0xad4] ;  /* 0x0002b50000047ab9 */ /* 0x000fe20000000800 */
[----:B------:R-:W-:Y:S02]  /*1f60*/  IMAD.MOV.U32 R0, RZ, RZ, R194 ;  /* 0x000000ffff007224 */ /* 0x000fe400078e00c2 */
[----:B------:R-:W-:-:S03]  /*1f70*/  IMAD.HI R4, R4, 0x2aaaaaab, RZ ;  /* 0x2aaaaaab04047827 */ /* 0x000fc600078e02ff */
[----:B------:R-:W1:Y:S01]  /*1f80*/  @P1 LDC R7, c[0x0][0x450] ;  /* 0x00011400ff071b82 */ /* 0x000e620000000800 */
[----:B------:R-:W-:Y:S02]  /*1f90*/  IMAD.IADD R205, R29, 0x1, -R28 ;  /* 0x000000011dcd7824 */ /* 0x000fe400078e0a1c */
[----:B0-----:R-:W-:Y:S01]  /*1fa0*/  @P1 IMAD.HI.U32 R6, R194, R3, RZ ;  /* 0x00000003c2061227 */ /* 0x001fe200078e00ff */
[----:B------:R-:W-:-:S04]  /*1fb0*/  SHF.R.U32.HI R3, RZ, 0x1f, R4 ;  /* 0x0000001fff037819 */ /* 0x000fc80000011604 */
[----:B------:R-:W-:Y:S02]  /*1fc0*/  LEA.HI.SX32 R4, R4, R3, 0x1c ;  /* 0x0000000304047211 */ /* 0x000fe400078fe2ff */
[----:B-1----:R-:W-:Y:S02]  /*1fd0*/  @P1 SHF.R.U32.HI R0, RZ, R7, R6 ;  /* 0x00000007ff001219 */ /* 0x002fe40000011606 */
[----:B------:R-:W-:-:S03]  /*1fe0*/  VIMNMX R8, R45, R4, PT ;  /* 0x000000042d087248 */ /* 0x000fc60003fe0100 */
[----:B------:R-:W-:-:S04]  /*1ff0*/  IMAD.IADD R0, R205, 0x1, R0 ;  /* 0x00000001cd007824 */ /* 0x000fc800078e0200 */
        /* <DEDUP_REMOVED lines=12> */
.L_x_3609:
[----:B------:R-:W-:-:S13]  /*20c0*/  ISETP.NE.AND P0, PT, R5, 0x1, PT ;  /* 0x000000010500780c */ /* 0x000fda0003f05270 */
[----:B------:R-:W0:Y:S02]  /*20d0*/  @P0 LDC.64 R6, c[0x0][0xae0] ;  /* 0x0002b800ff060b82 */ /* 0x000e240000000a00 */
[----:B0-----:R-:W-:-:S05]  /*20e0*/  @P0 IMAD.HI.U32 R6, R0, R6, RZ ;  /* 0x0000000600060227 */ /* 0x001fca00078e00ff */
[----:B------:R-:W-:-:S07]  /*20f0*/  @P0 SHF.R.U32.HI R0, RZ, R7, R6 ;  /* 0x00000007ff000219 */ /* 0x000fce0000011606 */
.L_x_3610:
[----:B------:R-:W-:Y:S05]  /*2100*/  BSYNC B0 ;  /* 0x0000000000007941 */ /* 0x000fea0003800000 */
.L_x_3608:
[----:B------:R-:W-:-:S05]  /*2110*/  IMAD R0, R0, R5, RZ ;  /* 0x0000000500007224 */ /* 0x000fca00078e02ff */
[----:B------:R-:W-:-:S07]  /*2120*/  VIMNMX R3, R3, R0, !PT ;  /* 0x0000000003037248 */ /* 0x000fce0007fe0100 */
.L_x_3607:
        /* <DEDUP_REMOVED lines=41> */
.L_x_3612:
[----:B------:R-:W-:Y:S05]  /*23c0*/  BSYNC B0 ;  /* 0x0000000000007941 */ /* 0x000fea0003800000 */
.L_x_3611:
        /* <DEDUP_REMOVED lines=37> */
.L_x_3615:
[----:B------:R-:W-:Y:S05]  /*2620*/  BSYNC B6 ;  /* 0x0000000000067941 */ /* 0x000fea0003800000 */
.L_x_3614:
        /* <DEDUP_REMOVED lines=20> */
.L_x_3617:
[----:B------:R-:W-:Y:S05]  /*2770*/  BSYNC B6 ;  /* 0x0000000000067941 */ /* 0x000fea0003800000 */
.L_x_3616:
[----:B------:R-:W-:Y:S01]  /*2780*/  ULDC.64 UR4, c[0x0][0xaf0] ;  /* 0x0002bc0000047ab9 */ /* 0x000fe20000000a00 */
[----:B------:R-:W2:Y:S01]  /*2790*/  LDL R12, [R1+0x478] ;  /* 0x00047800010c7983 */ /* 0x000ea20000100800 */
[----:B------:R-:W-:Y:S01]  /*27a0*/  ISETP.NE.U32.AND P0, PT, RZ, UR4, PT ;  /* 0x00000004ff007c0c */ /* 0x000fe2000bf05070 */
[----:B------:R-:W-:Y:S01]  /*27b0*/  IMAD.IADD R43, R18, 0x1, R19 ;  /* 0x00000001122b7824 */ /* 0x000fe200078e0213 */
[----:B------:R-:W-:Y:S01]  /*27c0*/  ULDC.64 UR8, c[0x0][0x408] ;  /* 0x0001020000087ab9 */ /* 0x000fe20000000a00 */
[----:B------:R-:W-:Y:S01]  /*27d0*/  SHF.R.S32.HI R155, RZ, 0x1f, R154 ;  /* 0x0000001fff9b7819 */ /* 0x000fe2000001149a */
[----:B------:R-:W-:Y:S01]  /*27e0*/  ULDC.64 UR10, c[0x0][0xb00] ;  /* 0x0002c000000a7ab9 */ /* 0x000fe20000000a00 */
[----:B------:R-:W-:Y:S01]  /*27f0*/  ISETP.NE.AND.EX P0, PT, RZ, UR5, PT, P0 ;  /* 0x00000005ff007c0c */ /* 0x000fe2000bf05300 */
[----:B------:R-:W0:Y:S01]  /*2800*/  S2R R24, SR_TID.X ;  /* 0x0000000000187919 */ /* 0x000e220000002100 */
[----:B------:R-:W-:Y:S01]  /*2810*/  SHF.R.S32.HI R10, RZ, 0x1f, R43 ;  /* 0x0000001fff0a7819 */ /* 0x000fe2000001142b */
[----:B------:R-:W-:Y:S01]  /*2820*/  ULDC.64 UR4, c[0x0][0x300] ;  /* 0x0000c00000047ab9 */ /* 0x000fe20000000a00 */
[----:B------:R-:W-:-:S09]  /*2830*/  ULDC.64 UR6, c[0x0][0x3f8] ;  /* 0x0000fe0000067ab9 */ /* 0x000fd20000000a00 */
[----:B------:R-:W1:Y:S02]  /*2840*/  @P0 LDC.64 R4, c[0x0][0xaf0] ;  /* 0x0002bc00ff040b82 */ /* 0x000e640000000a00 */
[----:B-1----:R-:W-:-:S05]  /*2850*/  @P0 IMAD.WIDE R4, R91, 0x4, R4 ;  /* 0x000000045b040825 */ /* 0x002fca00078e0204 */
[----:B------:R1:W3:Y:S01]  /*2860*/  @P0 LDG.E R91, desc[UR42][R4.64] ;  /* 0x0000002a045b0981 */ /* 0x0002e2000c1e1900 */
[----:B------:R-:W-:Y:S01]  /*2870*/  IMAD R0, R10, UR4, RZ ;  /* 0x000000040a007c24 */ /* 0x000fe2000f8e02ff */
[----:B------:R-:W-:Y:S01]  /*2880*/  ISETP.NE.U32.AND P0, PT, RZ, UR10, PT ;  /* 0x0000000aff007c0c */ /* 0x000fe2000bf05070 */
[C---:B------:R-:W-:Y:S01]  /*2890*/  IMAD.WIDE.U32 R30, R43.reuse, UR4, RZ ;  /* 0x000000042b1e7c25 */ /* 0x040fe2000f8e00ff */
[----:B0-----:R-:W-:Y:S02]  /*28a0*/  SHF.R.U32.HI R24, RZ, 0x7, R24 ;  /* 0x00000007ff187819 */ /* 0x001fe40000011618 */
[----:B------:R-:W-:Y:S01]  /*28b0*/  ISETP.NE.AND.EX P0, PT, RZ, UR11, PT, P0 ;  /* 0x0000000bff007c0c */ /* 0x000fe2000bf05300 */
[----:B------:R-:W-:Y:S01]  /*28c0*/  IMAD R3, R43, UR5, R0 ;  /* 0x000000052b037c24 */ /* 0x000fe2000f8e0200 */
[----:B------:R-:W-:Y:S01]  /*28d0*/  ULDC.64 UR4, c[0x0][0x308] ;  /* 0x0000c20000047ab9 */ /* 0x000fe20000000a00 */
[----:B------:R-:W-:Y:S01]  /*28e0*/  IMAD.WIDE.U32 R20, R22, UR8, R154 ;  /* 0x0000000816147c25 */ /* 0x000fe2000f8e009a */
[----:B------:R-:W-:-:S02]  /*28f0*/  ISETP.NE.AND P6, PT, R24, 0x1, PT ;  /* 0x000000011800780c */ /* 0x000fc40003fc5270 */
[----:B-----5:R-:W-:Y:S01]  /*2900*/  SHF.R.S32.HI R0, RZ, 0x1f, R44 ;  /* 0x0000001fff007819 */ /* 0x020fe2000001142c */
[----:B------:R-:W-:Y:S02]  /*2910*/  IMAD.IADD R31, R31, 0x1, R3 ;  /* 0x000000011f1f7824 */ /* 0x000fe400078e0203 */
[C---:B------:R-:W-:Y:S02]  /*2920*/  IMAD R3, R157.reuse, UR8, RZ ;  /* 0x000000089d037c24 */ /* 0x040fe4000f8e02ff */
[----:B------:R-:W-:Y:S02]  /*2930*/  IMAD R7, R157, UR6, RZ ;  /* 0x000000069d077c24 */ /* 0x000fe4000f8e02ff */
[----:B------:R-:W-:Y:S02]  /*2940*/  IMAD R3, R22, UR9, R3 ;  /* 0x0000000916037c24 */ /* 0x000fe4000f8e0203 */
[----:B------:R-:W-:-:S04]  /*2950*/  IMAD.WIDE.U32 R30, R193, UR4, R30 ;  /* 0x00000004c11e7c25 */ /* 0x000fc8000f8e001e */
[----:B------:R-:W-:Y:S02]  /*2960*/  IMAD.IADD R21, R21, 0x1, R3 ;  /* 0x0000000115157824 */ /* 0x000fe400078e0203 */
[C---:B------:R-:W-:Y:S02]  /*2970*/  IMAD R7, R22.reuse, UR7, R7 ;  /* 0x0000000716077c24 */ /* 0x040fe4000f8e0207 */
[----:B------:R-:W-:-:S04]  /*2980*/  IMAD.WIDE.U32 R18, R22, UR6, R154 ;  /* 0x0000000616127c25 */ /* 0x000fc8000f8e009a */
[----:B------:R-:W-:Y:S01]  /*2990*/  IMAD R31, R193, UR5, R31 ;  /* 0x00000005c11f7c24 */ /* 0x000fe2000f8e021f */
[----:B------:R-:W-:Y:S01]  /*29a0*/  ULDC.64 UR4, c[0x0][0x310] ;  /* 0x0000c40000047ab9 */ /* 0x000fe20000000a00 */
[----:B------:R-:W-:Y:S02]  /*29b0*/  IMAD.IADD R19, R19, 0x1, R7 ;  /* 0x0000000113137824 */ /* 0x000fe400078e0207 */
[C---:B-1----:R-:W-:Y:S02]  /*29c0*/  IMAD R5, R0.reuse, UR6, RZ ;  /* 0x0000000600057c24 */ /* 0x042fe4000f8e02ff */
[----:B------:R-:W-:Y:S02]  /*29d0*/  IMAD R7, R0, UR8, RZ ;  /* 0x0000000800077c24 */ /* 0x000fe4000f8e02ff */
[C---:B------:R-:W-:Y:S02]  /*29e0*/  IMAD R13, R44.reuse, UR7, R5 ;  /* 0x000000072c0d7c24 */ /* 0x040fe4000f8e0205 */
[----:B------:R-:W-:-:S04]  /*29f0*/  IMAD.WIDE.U32 R18, R44, UR6, R18 ;  /* 0x000000062c127c25 */ /* 0x000fc8000f8e0012 */
[C---:B------:R-:W-:Y:S02]  /*2a00*/  IMAD R61, R44.reuse, UR9, R7 ;  /* 0x000000092c3d7c24 */ /* 0x040fe4000f8e0207 */
[----:B------:R-:W-:Y:S01]  /*2a10*/  IMAD.WIDE.U32 R20, R44, UR8, R20 ;  /* 0x000000082c147c25 */ /* 0x000fe2000f8e0014 */
[----:B------:R-:W0:Y:S03]  /*2a20*/  LDC R7, c[0x0][0x3f4] ;  /* 0x0000fd00ff077b82 */ /* 0x000e260000000800 */
[C---:B------:R-:W-:Y:S02]  /*2a30*/  VIADD R4, R152.reuse, 0xc0 ;  /* 0x000000c098047836 */ /* 0x040fe40000000000 */
[C---:B------:R-:W-:Y:S02]  /*2a40*/  VIADD R51, R152.reuse, 0x40 ;  /* 0x0000004098337836 */ /* 0x040fe40000000000 */
[----:B------:R-:W-:-:S02]  /*2a50*/  VIADD R52, R152, 0x60 ;  /* 0x0000006098347836 */ /* 0x000fc40000000000 */
[C---:B------:R-:W-:Y:S02]  /*2a60*/  VIADD R53, R152.reuse, 0x80 ;  /* 0x0000008098357836 */ /* 0x040fe40000000000 */
[C---:B------:R-:W-:Y:S02]  /*2a70*/  VIADD R54, R152.reuse, 0xa0 ;  /* 0x000000a098367836 */ /* 0x040fe40000000000 */
[----:B------:R-:W-:Y:S02]  /*2a80*/  VIADD R9, R152, 0xe0 ;  /* 0x000000e098097836 */ /* 0x000fe40000000000 */
[----:B------:R-:W-:Y:S02]  /*2a90*/  IMAD.MOV.U32 R57, RZ, RZ, 0x20 ;  /* 0x00000020ff397424 */ /* 0x000fe400078e00ff */
[----:B------:R-:W-:Y:S02]  /*2aa0*/  IMAD.IADD R60, R19, 0x1, R13 ;  /* 0x00000001133c7824 */ /* 0x000fe400078e020d */
[----:B------:R-:W-:Y:S01]  /*2ab0*/  IMAD.IADD R61, R21, 0x1, R61 ;  /* 0x00000001153d7824 */ /* 0x000fe200078e023d */
[----:B---3--:R-:W-:-:S02]  /*2ac0*/  SHF.R.S32.HI R3, RZ, 0x1f, R91 ;  /* 0x0000001fff037819 */ /* 0x008fc4000001145b */
[----:B------:R-:W-:Y:S02]  /*2ad0*/  SEL R91, R91, RZ, !P0 ;  /* 0x000000ff5b5b7207 */ /* 0x000fe40004000000 */
[----:B------:R-:W-:-:S05]  /*2ae0*/  SEL R8, R3, RZ, !P0 ;  /* 0x000000ff03087207 */ /* 0x000fca0004000000 */
[----:B------:R-:W-:Y:S02]  /*2af0*/  IMAD R3, R8, UR4, RZ ;  /* 0x0000000408037c24 */ /* 0x000fe4000f8e02ff */
[----:B------:R-:W-:-:S04]  /*2b00*/  IMAD.WIDE.U32 R30, R91, UR4, R30 ;  /* 0x000000045b1e7c25 */ /* 0x000fc8000f8e001e */
[----:B------:R-:W-:Y:S02]  /*2b10*/  IMAD R11, R91, UR5, R3 ;  /* 0x000000055b0b7c24 */ /* 0x000fe4000f8e0203 */
[----:B------:R-:W-:Y:S01]  /*2b20*/  VIADD R3, R152, 0x20 ;  /* 0x0000002098037836 */ /* 0x000fe20000000000 */
[----:B------:R-:W-:Y:S05]  /*2b30*/  @!P6 WARPSYNC.ALL ;  /* 0x000000000000e948 */ /* 0x000fea0003800000 */
[----:B------:R-:W-:Y:S01]  /*2b40*/  ULDC UR4, c[0x0][0x320] ;  /* 0x0000c80000047ab9 */ /* 0x000fe20000000800 */
[----:B--2---:R-:W-:Y:S01]  /*2b50*/  IMAD.SHL.U32 R55, R12, 0x40, RZ ;  /* 0x000000400c377824 */ /* 0x004fe200078e00ff */
[----:B------:R-:W-:Y:S01]  /*2b60*/  @!P6 BAR.SYNC.DEFER_BLOCKING 0x9, 0x100 ;  /* 0x024400000000eb1d */ /* 0x000fe20000010000 */
[----:B------:R-:W-:-:S02]  /*2b70*/  ISETP.GE.AND P0, PT, R3, UR4, PT ;  /* 0x0000000403007c0c */ /* 0x000fc4000bf06270 */
[----:B------:R-:W-:Y:S02]  /*2b80*/  ISETP.GE.AND P1, PT, R152, UR4, PT ;  /* 0x0000000498007c0c */ /* 0x000fe4000bf26270 */
[----:B------:R-:W-:Y:S01]  /*2b90*/  SEL R5, RZ, 0xffffffff, P0 ;  /* 0xffffffffff057807 */ /* 0x000fe20000000000 */
[----:B------:R-:W-:Y:S01]  /*2ba0*/  ULDC.64 UR6, c[0x0][0x330] ;  /* 0x0000cc0000067ab9 */ /* 0x000fe20000000a00 */
[----:B------:R-:W-:Y:S02]  /*2bb0*/  ISETP.GE.AND P0, PT, R4, UR4, PT ;  /* 0x0000000404007c0c */ /* 0x000fe4000bf06270 */
[----:B------:R-:W-:Y:S01]  /*2bc0*/  SEL R4, RZ, 0x1, P1 ;  /* 0x00000001ff047807 */ /* 0x000fe20000800000 */
[----:B------:R-:W-:Y:S01]  /*2bd0*/  IMAD.SHL.U32 R5, R5, 0x2, RZ ;  /* 0x0000000205057824 */ /* 0x000fe200078e00ff */
[----:B------:R-:W-:Y:S02]  /*2be0*/  ISETP.GE.AND P1, PT, R51, UR4, PT ;  /* 0x0000000433007c0c */ /* 0x000fe4000bf26270 */
[----:B------:R-:W-:-:S02]  /*2bf0*/  ISETP.GE.AND P2, PT, R52, UR4, PT ;  /* 0x0000000434007c0c */ /* 0x000fc4000bf46270 */
[----:B------:R-:W-:Y:S02]  /*2c00*/  LOP3.LUT R4, R5, 0x2, R4, 0xe2, !PT ;  /* 0x0000000205047812 */ /* 0x000fe400078ee204 */
[----:B------:R-:W-:Y:S02]  /*2c10*/  SEL R5, RZ, 0x4, P1 ;  /* 0x00000004ff057807 */ /* 0x000fe40000800000 */
[----:B------:R-:W-:Y:S02]  /*2c20*/  SEL R6, RZ, 0x8, P2 ;  /* 0x00000008ff067807 */ /* 0x000fe40001000000 */
[----:B------:R-:W-:Y:S02]  /*2c30*/  ISETP.GE.AND P1, PT, R53, UR4, PT ;  /* 0x0000000435007c0c */ /* 0x000fe4000bf26270 */
[----:B------:R-:W-:Y:S02]  /*2c40*/  ISETP.GE.AND P2, PT, R54, UR4, PT ;  /* 0x0000000436007c0c */ /* 0x000fe4000bf46270 */
[----:B------:R-:W-:-:S02]  /*2c50*/  LOP3.LUT R4, R6, R4, R5, 0xfe, !PT ;  /* 0x0000000406047212 */ /* 0x000fc400078efe05 */
[----:B------:R-:W-:Y:S02]  /*2c60*/  SEL R5, RZ, 0x10, P1 ;  /* 0x00000010ff057807 */ /* 0x000fe40000800000 */
[----:B------:R-:W-:-:S04]  /*2c70*/  SEL R6, RZ, 0x20, P2 ;  /* 0x00000020ff067807 */ /* 0x000fc80001000000 */
[----:B------:R-:W-:Y:S02]  /*2c80*/  LOP3.LUT R5, R6, R4, R5, 0xfe, !PT ;  /* 0x0000000406057212 */ /* 0x000fe400078efe05 */
[----:B------:R-:W-:Y:S02]  /*2c90*/  SEL R4, RZ, 0x40, P0 ;  /* 0x00000040ff047807 */ /* 0x000fe40000000000 */
[----:B0-----:R-:W-:-:S04]  /*2ca0*/  ISETP.GE.AND P0, PT, R152, R7, PT ;  /* 0x000000079800720c */ /* 0x001fc80003f06270 */
[----:B------:R-:W-:-:S05]  /*2cb0*/  SEL R7, R7, RZ, P0 ;  /* 0x000000ff07077207 */ /* 0x000fca0000000000 */
[----:B------:R-:W-:Y:S01]  /*2cc0*/  IMAD.IADD R7, R152, 0x1, R7 ;  /* 0x0000000198077824 */ /* 0x000fe200078e0207 */
[----:B------:R-:W-:Y:S02]  /*2cd0*/  LOP3.LUT R5, R5, R4, RZ, 0xfc, !PT ;  /* 0x0000000405057212 */ /* 0x000fe400078efcff */
[----:B------:R-:W-:Y:S02]  /*2ce0*/  LOP3.LUT R55, R55, 0x1c0, RZ, 0xc0, !PT ;  /* 0x000001c037377812 */ /* 0x000fe400078ec0ff */
[----:B------:R-:W-:Y:S02]  /*2cf0*/  SHF.R.S32.HI R4, RZ, 0x1f, R7 ;  /* 0x0000001fff047819 */ /* 0x000fe40000011407 */
[----:B------:R-:W-:Y:S01]  /*2d00*/  ISETP.GE.AND P3, PT, R9, UR4, PT ;  /* 0x0000000409007c0c */ /* 0x000fe2000bf66270 */
[----:B------:R-:W-:Y:S01]  /*2d10*/  IMAD.WIDE.U32 R40, R193, UR6, R152 ;  /* 0x00000006c1287c25 */ /* 0x000fe2000f8e0098 */
[----:B------:R-:W-:Y:S01]  /*2d20*/  LOP3.LUT R9, R55, 0x18, R152, 0xf8, !PT ;  /* 0x0000001837097812 */ /* 0x000fe200078ef898 */
[----:B------:R-:W-:Y:S01]  /*2d30*/  ULDC.64 UR4, c[0x0][0x338] ;  /* 0x0000ce0000047ab9 */ /* 0x000fe20000000a00 */
[----:B------:R-:W-:-:S02]  /*2d40*/  SHF.R.U32.HI R56, RZ, 0x3, R55 ;  /* 0x00000003ff387819 */ /* 0x000fc40000011637 */
[----:B------:R-:W-:Y:S01]  /*2d50*/  LEA.HI R7, R4, R7, RZ, 0x3 ;  /* 0x0000000704077211 */ /* 0x000fe200078f18ff */
[----:B------:R-:W-:Y:S01]  /*2d60*/  IMAD R41, R193, UR7, R41 ;  /* 0x00000007c1297c24 */ /* 0x000fe2000f8e0229 */
[----:B------:R-:W-:Y:S01]  /*2d70*/  LOP3.LUT P1, RZ, R12, 0x4, RZ, 0xc0, !PT ;  /* 0x000000040cff7812 */ /* 0x000fe2000782c0ff */
[----:B------:R-:W-:Y:S01]  /*2d80*/  IMAD R6, R8, UR4, RZ ;  /* 0x0000000408067c24 */ /* 0x000fe2000f8e02ff */
[----:B------:R-:W-:Y:S02]  /*2d90*/  LOP3.LUT R9, R9, R56, RZ, 0x3c, !PT ;  /* 0x0000003809097212 */ /* 0x000fe400078e3cff */
[----:B------:R-:W-:Y:S02]  /*2da0*/  LOP3.LUT R4, R190, 0x38, R7, 0xf8, !PT ;  /* 0x00000038be047812 */ /* 0x000fe400078ef807 */
[----:B------:R-:W-:Y:S01]  /*2db0*/  IADD3 R42, P2, R22, R43, RZ ;  /* 0x0000002b162a7210 */ /* 0x000fe20007f5e0ff */
[----:B------:R-:W-:Y:S01]  /*2dc0*/  IMAD R65, R91, UR5, R6 ;  /* 0x000000055b417c24 */ /* 0x000fe2000f8e0206 */
[----:B------:R-:W-:Y:S01]  /*2dd0*/  SEL R57, R57, 0xffffffe0, !P1 ;  /* 0xffffffe039397807 */ /* 0x000fe20004800000 */
[----:B------:R-:W-:Y:S01]  /*2de0*/  IMAD.WIDE.U32 R40, R91, UR4, R40 ;  /* 0x000000045b287c25 */ /* 0x000fe2000f8e0028 */
[----:B------:R-:W-:Y:S01]  /*2df0*/  LOP3.LUT R63, R4, R191, RZ, 0x3c, !PT ;  /* 0x000000bf043f7212 */ /* 0x000fe200078e3cff */
[----:B------:R-:W-:Y:S01]  /*2e00*/  ULDC UR4, c[0x0][0x2f4] ;  /* 0x0000bd0000047ab9 */ /* 0x000fe20000000800 */
[----:B------:R-:W-:Y:S01]  /*2e10*/  SEL R66, RZ, 0xffffff80, P3 ;  /* 0xffffff80ff427807 */ /* 0x000fe20001800000 */
[----:B------:R-:W-:Y:S01]  /*2e20*/  IMAD R58, R180, 0x200, R9 ;  /* 0x00000200b43a7824 */ /* 0x000fe200078e0209 */
[----:B------:R-:W-:Y:S01]  /*2e30*/  SHF.R.S32.HI R62, RZ, 0x3, R7 ;  /* 0x00000003ff3e7819 */ /* 0x000fe20000011407 */
[----:B------:R-:W-:Y:S01]  /*2e40*/  IMAD.X R43, R157, 0x1, R10, P2 ;  /* 0x000000019d2b7824 */ /* 0x000fe200010e060a */
[----:B------:R-:W-:Y:S01]  /*2e50*/  ISETP.GE.AND P1, PT, R152, UR4, PT ;  /* 0x0000000498007c0c */ /* 0x000fe2000bf26270 */
[----:B------:R-:W-:Y:S01]  /*2e60*/  IMAD.IADD R59, R57, 0x1, R58 ;  /* 0x00000001393b7824 */ /* 0x000fe200078e023a */
[----:B------:R-:W-:Y:S01]  /*2e70*/  ISETP.GE.AND P2, PT, R3, UR4, PT ;  /* 0x0000000403007c0c */ /* 0x000fe2000bf46270 */
[----:B------:R-:W-:Y:S01]  /*2e80*/  IMAD.IADD R63, R192, 0x1, R63 ;  /* 0x00000001c03f7824 */ /* 0x000fe200078e023f */
[----:B------:R-:W-:Y:S01]  /*2e90*/  LOP3.LUT R66, R5, 0x80, R66, 0xc8, !PT ;  /* 0x0000008005427812 */ /* 0x000fe200078ec842 */
[----:B------:R-:W-:Y:S01]  /*2ea0*/  IMAD.IADD R64, R31, 0x1, R11 ;  /* 0x000000011f407824 */ /* 0x000fe200078e020b */
[----:B------:R-:W-:Y:S01]  /*2eb0*/  LOP3.LUT R67, R5, 0x40, RZ, 0xc0, !PT ;  /* 0x0000004005437812 */ /* 0x000fe200078ec0ff */
[----:B------:R-:W-:-:S08]  /*2ec0*/  IMAD.IADD R65, R41, 0x1, R65 ;  /* 0x0000000129417824 */ /* 0x000fd000078e0241 */
.L_x_3669:
[----:B------:R-:W0:Y:S01]  /*2ed0*/  LDC.64 R76, c[0x0][0x300] ;  /* 0x0000c000ff4c7b82 */ /* 0x000e220000000a00 */
[----:B------:R-:W-:Y:S01]  /*2ee0*/  VIADD R49, R49, 0xffffffff ;  /* 0xffffffff31317836 */ /* 0x000fe20000000000 */
[----:B------:R-:W-:Y:S05]  /*2ef0*/  YIELD ;  /* 0x0000000000007946 */ /* 0x000fea0003800000 */
[----:B------:R-:W-:Y:S01]  /*2f00*/  SHF.R.S32.HI R9, RZ, 0x1f, R49 ;  /* 0x0000001fff097819 */ /* 0x000fe20000011431 */
[----:B------:R-:W1:Y:S01]  /*2f10*/  LDC.64 R70, c[0x0][0x2e8] ;  /* 0x0000ba00ff467b82 */ /* 0x000e620000000a00 */
[----:B------:R-:W-:Y:S01]  /*2f20*/  IMAD.MOV.U32 R78, RZ, RZ, R152 ;  /* 0x000000ffff4e7224 */ /* 0x000fe200078e0098 */
[----:B------:R-:W-:Y:S01]  /*2f30*/  BSSY B0, `(.L_x_3618) ;  /* 0x000032a000007945 */ /* 0x000fe20003800000 */
[----:B------:R-:W-:-:S02]  /*2f40*/  IMAD.MOV.U32 R79, RZ, RZ, R153 ;  /* 0x000000ffff4f7224 */ /* 0x000fc400078e0099 */
[----:B------:R-:W-:-:S03]  /*2f50*/  IMAD R83, R23, 0x1800, R59 ;  /* 0x0000180017537824 */ /* 0x000fc600078e023b */
[----:B------:R-:W2:Y:S01]  /*2f60*/  LDC R73, c[0x0][0x3f4] ;  /* 0x0000fd00ff497b82 */ /* 0x000ea20000000800 */
[----:B------:R-:W-:Y:S02]  /*2f70*/  IMAD R83, R83, 0x2, R48 ;  /* 0x0000000253537824 */ /* 0x000fe400078e0230 */
[-C--:B0-----:R-:W-:Y:S02]  /*2f80*/  IMAD R4, R9, R76.reuse, RZ ;  /* 0x0000004c09047224 */ /* 0x081fe400078e02ff */
[----:B------:R-:W-:-:S04]  /*2f90*/  IMAD.WIDE.U32 R74, R49, R76, RZ ;  /* 0x0000004c314a7225 */ /* 0x000fc800078e00ff */
[----:B------:R-:W-:Y:S02]  /*2fa0*/  IMAD R5, R49, R77, R4 ;  /* 0x0000004d31057224 */ /* 0x000fe400078e0204 */
[-C--:B------:R-:W-:Y:S02]  /*2fb0*/  IMAD R82, R157, R76.reuse, RZ ;  /* 0x0000004c9d527224 */ /* 0x080fe400078e02ff */
[----:B------:R-:W-:Y:S02]  /*2fc0*/  IMAD.IADD R6, R75, 0x1, R5 ;  /* 0x000000014b067824 */ /* 0x000fe400078e0205 */
[----:B------:R-:W-:-:S04]  /*2fd0*/  IMAD.WIDE.U32 R4, R22, R76, R78 ;  /* 0x0000004c16047225 */ /* 0x000fc800078e004e */
[----:B------:R-:W-:Y:S01]  /*2fe0*/  IMAD.WIDE.U32 R74, R74, 0x60, RZ ;  /* 0x000000604a4a7825 */ /* 0x000fe200078e00ff */
[----:B------:R-:W-:-:S03]  /*2ff0*/  IADD3 R7, P3, R30, R4, RZ ;  /* 0x000000041e077210 */ /* 0x000fc60007f7e0ff */
[----:B------:R-:W-:Y:S01]  /*3000*/  IMAD R81, R6, 0x60, RZ ;  /* 0x0000006006517824 */ /* 0x000fe200078e02ff */
[-C--:B------:R-:W-:Y:S01]  /*3010*/  LEA R4, P5, R76, R74.reuse, 0x6 ;  /* 0x0000004a4c047211 */ /* 0x080fe200078a30ff */
[----:B------:R-:W-:Y:S02]  /*3020*/  IMAD R82, R22, R77, R82 ;  /* 0x0000004d16527224 */ /* 0x000fe400078e0252 */
[----:B------:R-:W-:Y:S01]  /*3030*/  IMAD.IADD R81, R75, 0x1, R81 ;  /* 0x000000014b517824 */ /* 0x000fe200078e0251 */
[----:B------:R-:W-:Y:S02]  /*3040*/  IADD3 R4, P4, R4, R7, RZ ;  /* 0x0000000704047210 */ /* 0x000fe40007f9e0ff */
[----:B------:R-:W-:Y:S02]  /*3050*/  IADD3.X R8, R64, R5, R82, P3, !PT ;  /* 0x0000000540087210 */ /* 0x000fe40001ffe452 */
[----:B------:R-:W-:Y:S02]  /*3060*/  IADD3 R6, P3, R7, R74, RZ ;  /* 0x0000004a07067210 */ /* 0x000fe40007f7e0ff */
[----:B------:R-:W-:-:S02]  /*3070*/  LEA.HI.X R5, R76, R81, R77, 0x6, P5 ;  /* 0x000000514c057211 */ /* 0x000fc400028f344d */
[-C--:B-1----:R-:W-:Y:S01]  /*3080*/  LEA R14, P5, R6, R70.reuse, 0x1 ;  /* 0x00000046060e7211 */ /* 0x082fe200078a08ff */
[----:B------:R-:W-:Y:S01]  /*3090*/  IMAD.X R7, R8, 0x1, R81, P3 ;  /* 0x0000000108077824 */ /* 0x000fe200018e0651 */
[----:B----4-:R-:W-:Y:S01]  /*30a0*/  LEA R12, P3, R4, R70, 0x1 ;  /* 0x00000046040c7211 */ /* 0x010fe200078608ff */
[----:B------:R-:W-:Y:S01]  /*30b0*/  IMAD.X R5, R5, 0x1, R8, P4 ;  /* 0x0000000105057824 */ /* 0x000fe200020e0608 */
[----:B------:R-:W-:Y:S02]  /*30c0*/  ISETP.GT.AND P4, PT, R49, R50, PT ;  /* 0x000000323100720c */ /* 0x000fe40003f84270 */
[-C--:B------:R-:W-:Y:S02]  /*30d0*/  LEA.HI.X R15, R6, R71.reuse, R7, 0x1, P5 ;  /* 0x00000047060f7211 */ /* 0x080fe400028f0c07 */
[----:B------:R-:W-:Y:S01]  /*30e0*/  LEA.HI.X R13, R4, R71, R5, 0x1, P3 ;  /* 0x00000047040d7211 */ /* 0x000fe200018f0c05 */
[----:B------:R-:W-:Y:S01]  /*30f0*/  IMAD R5, R23, 0x1800, R58 ;  /* 0x0000180017057824 */ /* 0x000fe200078e023a */
[----:B--2---:R-:W-:-:S02]  /*3100*/  ISETP.GE.AND P3, PT, R73, 0x1, PT ;  /* 0x000000014900780c */ /* 0x004fc40003f66270 */
[----:B------:R-:W-:Y:S01]  /*3110*/  P2R R69, PR, RZ, 0x10 ;  /* 0x00000010ff457803 */ /* 0x000fe20000000000 */
[----:B------:R-:W-:-:S10]  /*3120*/  IMAD R84, R5, 0x2, R48 ;  /* 0x0000000205547824 */ /* 0x000fd400078e0230 */
[----:B------:R-:W-:Y:S05]  /*3130*/  @!P3 BRA `(.L_x_3619) ;  /* 0x0000002c00b8b947 */ /* 0x000fea0003800000 */
[----:B------:R-:W0:Y:S01]  /*3140*/  LDC.64 R38, c[0x0][0x3f8] ;  /* 0x0000fe00ff267b82 */ /* 0x000e220000000a00 */
[----:B------:R-:W-:Y:S01]  /*3150*/  ULDC.U8 UR4, c[0x0][0x410] ;  /* 0x0001040000047ab9 */ /* 0x000fe20000000000 */
[----:B------:R-:W-:Y:S01]  /*3160*/  IMAD R72, R49, -0x60, R46 ;  /* 0xffffffa031487824 */ /* 0x000fe200078e022e */
[----:B------:R-:W-:-:S04]  /*3170*/  ISETP.NE.AND P3, PT, RZ, UR4, PT ;  /* 0x00000004ff007c0c */ /* 0x000fc8000bf65270 */
[----:B------:R-:W-:Y:S01]  /*3180*/  VIMNMX R72, R72, 0x60, PT ;  /* 0x0000006048487848 */ /* 0x000fe20003fe0100 */
[----:B------:R-:W1:Y:S01]  /*3190*/  LDC.64 R36, c[0x0][0x408] ;  /* 0x00010200ff247b82 */ /* 0x000e620000000a00 */
[-C--:B0-----:R-:W-:Y:S02]  /*31a0*/  IMAD R4, R9, R38.reuse, RZ ;  /* 0x0000002609047224 */ /* 0x081fe400078e02ff */
[----:B------:R-:W-:-:S04]  /*31b0*/  IMAD.WIDE.U32 R34, R49, R38, RZ ;  /* 0x0000002631227225 */ /* 0x000fc800078e00ff */
[----:B------:R-:W-:Y:S02]  /*31c0*/  IMAD R5, R49, R39, R4 ;  /* 0x0000002731057224 */ /* 0x000fe400078e0204 */
[-C--:B-1----:R-:W-:Y:S02]  /*31d0*/  IMAD R6, R9, R36.reuse, RZ ;  /* 0x0000002409067224 */ /* 0x082fe400078e02ff */
[----:B------:R-:W-:-:S04]  /*31e0*/  IMAD.WIDE.U32 R32, R49, R36, RZ ;  /* 0x0000002431207225 */ /* 0x000fc800078e00ff */
[----:B------:R-:W-:Y:S02]  /*31f0*/  IMAD R7, R49, R37, R6 ;  /* 0x0000002531077224 */ /* 0x000fe400078e0206 */
        /* <DEDUP_REMOVED lines=11> */
[----:B------:R-:W-:Y:S01]  /*32b0*/  IMAD.MOV.U32 R4, RZ, RZ, R18 ;  /* 0x000000ffff047224 */ /* 0x000fe200078e0012 */
[----:B------:R-:W-:Y:S01]  /*32c0*/  ULDC.64 UR4, c[0x0][0x3e8] ;  /* 0x0000fa0000047ab9 */ /* 0x000fe20000000a00 */
[----:B------:R-:W-:Y:S01]  /*32d0*/  IMAD.MOV.U32 R5, RZ, RZ, R60 ;  /* 0x000000ffff057224 */ /* 0x000fe200078e003c */
[----:B------:R-:W-:Y:S01]  /*32e0*/  ULDC.64 UR6, c[0x0][0x400] ;  /* 0x0001000000067ab9 */ /* 0x000fe20000000a00 */
[----:B------:R-:W-:Y:S01]  /*32f0*/  IMAD R25, R80, 0x60, RZ ;  /* 0x0000006050197824 */ /* 0x000fe200078e02ff */
[----:B------:R-:W-:Y:S01]  /*3300*/  CS2R R76, SRZ ;  /* 0x00000000004c7805 */ /* 0x000fe2000001ff00 */
[----:B------:R-:W-:Y:S01]  /*3310*/  IMAD.WIDE.U32 R6, R34, 0x60, R4 ;  /* 0x0000006022067825 */ /* 0x000fe200078e0004 */
[----:B------:R-:W-:-:S03]  /*3320*/  CS2R R78, SRZ ;  /* 0x00000000004e7805 */ /* 0x000fc6000001ff00 */
[----:B------:R-:W-:Y:S02]  /*3330*/  IMAD.MOV.U32 R4, RZ, RZ, R20 ;  /* 0x000000ffff047224 */ /* 0x000fe400078e0014 */
[----:B------:R-:W-:Y:S02]  /*3340*/  IMAD.MOV.U32 R5, RZ, RZ, R61 ;  /* 0x000000ffff057224 */ /* 0x000fe400078e003d */
[----:B------:R-:W-:Y:S02]  /*3350*/  IMAD R27, R68, 0x60, RZ ;  /* 0x00000060441b7824 */ /* 0x000fe400078e02ff */
[----:B------:R-:W-:Y:S01]  /*3360*/  IMAD.WIDE.U32 R10, R32, 0x60, R4 ;  /* 0x00000060200a7825 */ /* 0x000fe200078e0004 */
[----:B------:R-:W-:-:S03]  /*3370*/  LEA R4, P3, R6, UR4, 0x1 ;  /* 0x0000000406047c11 */ /* 0x000fc6000f8608ff */
[----:B------:R-:W-:Y:S02]  /*3380*/  IMAD.IADD R5, R7, 0x1, R25 ;  /* 0x0000000107057824 */ /* 0x000fe400078e0219 */
[----:B------:R-:W-:-:S03]  /*3390*/  IMAD.IADD R7, R11, 0x1, R27 ;  /* 0x000000010b077824 */ /* 0x000fc600078e021b */
[----:B------:R-:W-:Y:S02]  /*33a0*/  LEA.HI.X R5, R6, UR5, R5, 0x1, P3 ;  /* 0x0000000506057c11 */ /* 0x000fe400098f0c05 */
        /* <DEDUP_REMOVED lines=10> */
.L_x_3622:
[----:B------:R-:W-:Y:S05]  /*3450*/  BSYNC B1 ;  /* 0x0000000000017941 */ /* 0x000fea0003800000 */
.L_x_3621:
[----:B------:R-:W-:Y:S01]  /*3460*/  ISETP.GE.AND P5, PT, R156, R72, PT ;  /* 0x000000489c00720c */ /* 0x000fe20003fa6270 */
[----:B------:R-:W-:Y:S01]  /*3470*/  BSSY B1, `(.L_x_3623) ;  /* 0x0000023000017945 */ /* 0x000fe20003800000 */
[----:B------:R-:W-:Y:S02]  /*3480*/  CS2R R24, SRZ ;  /* 0x0000000000187805 */ /* 0x000fe4000001ff00 */
[----:B------:R-:W-:Y:S01]  /*3490*/  CS2R R10, SRZ ;  /* 0x00000000000a7805 */ /* 0x000fe2000001ff00 */
[----:B-----5:R-:W-:Y:S01]  /*34a0*/  IMAD.MOV.U32 R81, RZ, RZ, R70 ;  /* 0x000000ffff517224 */ /* 0x020fe200078e0046 */
[----:B------:R-:W-:Y:S01]  /*34b0*/  CS2R R26, SRZ ;  /* 0x00000000001a7805 */ /* 0x000fe2000001ff00 */
[----:B------:R-:W-:-:S06]  /*34c0*/  IMAD.MOV.U32 R82, RZ, RZ, R71 ;  /* 0x000000ffff527224 */ /* 0x000fcc00078e0047 */
[----:B------:R-:W-:Y:S05]  /*34d0*/  @P5 BRA `(.L_x_3624) ;  /* 0x0000000000705947 */ /* 0x000fea0003800000 */
[C---:B0-----:R-:W-:Y:S01]  /*34e0*/  SHF.L.U64.HI R5, R38.reuse, 0x6, R39 ;  /* 0x0000000626057819 */ /* 0x041fe20000010227 */
[----:B------:R-:W-:Y:S01]  /*34f0*/  IMAD.SHL.U32 R4, R38, 0x40, RZ ;  /* 0x0000004026047824 */ /* 0x000fe200078e00ff */
[----:B------:R-:W-:Y:S01]  /*3500*/  ULDC.64 UR4, c[0x0][0x3e8] ;  /* 0x0000fa0000047ab9 */ /* 0x000fe20000000a00 */
[----:B------:R-:W-:Y:S01]  /*3510*/  IMAD R9, R80, 0x60, RZ ;  /* 0x0000006050097824 */ /* 0x000fe200078e02ff */
[----:B------:R-:W-:Y:S01]  /*3520*/  CS2R R24, SRZ ;  /* 0x0000000000187805 */ /* 0x000fe2000001ff00 */
[----:B------:R-:W-:Y:S01]  /*3530*/  IMAD.WIDE.U32 R4, R34, 0x60, R4 ;  /* 0x0000006022047825 */ /* 0x000fe200078e0004 */
[----:B------:R-:W-:-:S03]  /*3540*/  CS2R R26, SRZ ;  /* 0x00000000001a7805 */ /* 0x000fc6000001ff00 */
[----:B------:R-:W-:Y:S01]  /*3550*/  IMAD R8, R68, 0x60, RZ ;  /* 0x0000006044087824 */ /* 0x000fe200078e02ff */
[----:B------:R-:W-:Y:S01]  /*3560*/  IADD3 R6, P3, R18, R4, RZ ;  /* 0x0000000412067210 */ /* 0x000fe20007f7e0ff */
[----:B------:R-:W-:-:S03]  /*3570*/  IMAD.SHL.U32 R4, R36, 0x40, RZ ;  /* 0x0000004024047824 */ /* 0x000fc600078e00ff */
[----:B------:R-:W-:Y:S02]  /*3580*/  IADD3.X R9, R60, R9, R5, P3, !PT ;  /* 0x000000093c097210 */ /* 0x000fe40001ffe405 */
[----:B------:R-:W-:-:S03]  /*3590*/  SHF.L.U64.HI R5, R36, 0x6, R37 ;  /* 0x0000000624057819 */ /* 0x000fc60000010225 */
[----:B------:R-:W-:-:S03]  /*35a0*/  IMAD.WIDE.U32 R4, R32, 0x60, R4 ;  /* 0x0000006020047825 */ /* 0x000fc600078e0004 */
[----:B------:R-:W-:-:S04]  /*35b0*/  IADD3 R7, P3, R20, R4, RZ ;  /* 0x0000000414077210 */ /* 0x000fc80007f7e0ff */
[----:B------:R-:W-:Y:S02]  /*35c0*/  IADD3.X R8, R61, R8, R5, P3, !PT ;  /* 0x000000083d087210 */ /* 0x000fe40001ffe405 */
        /* <DEDUP_REMOVED lines=13> */
.L_x_3624:
[----:B------:R-:W-:Y:S05]  /*36a0*/  BSYNC B1 ;  /* 0x0000000000017941 */ /* 0x000fea0003800000 */
.L_x_3623:
[----:B------:R-:W-:Y:S01]  /*36b0*/  ULOP3.LUT UR4, UR38, 0x1, URZ, 0xfc, !UPT ;  /* 0x0000000126047892 */ /* 0x000fe2000f8efc3f */
[----:B01----:R-:W-:Y:S01]  /*36c0*/  IMAD.MOV.U32 R4, RZ, RZ, R76 ;  /* 0x000000ffff047224 */ /* 0x003fe200078e004c */
[----:B------:R-:W-:Y:S01]  /*36d0*/  PRMT R33, R33, 0x5410, R82 ;  /* 0x0000541021217816 */ /* 0x000fe20000000052 */
[----:B------:R-:W-:Y:S01]  /*36e0*/  IMAD.MOV.U32 R5, RZ, RZ, R77 ;  /* 0x000000ffff057224 */ /* 0x000fe200078e004d */
[----:B------:R-:W-:Y:S01]  /*36f0*/  UISETP.NE.AND UP0, UPT, UR4, 0x3, UPT ;  /* 0x000000030400788c */ /* 0x000fe2000bf05270 */
        /* <DEDUP_REMOVED lines=30> */
.L_x_3625:
[----:B------:R-:W-:Y:S01]  /*38e0*/  IMAD R68, R23, 0x8, R2 ;  /* 0x0000000817447824 */ /* 0x000fe200078e0202 */
[----:B------:R-:W-:Y:S01]  /*38f0*/  SHF.L.U32 R80, R158, 0x1f, RZ ;  /* 0x0000001f9e507819 */ /* 0x000fe200000006ff */
[----:B------:R-:W-:Y:S03]  /*3900*/  BSSY B1, `(.L_x_3626) ;  /* 0x0000003000017945 */ /* 0x000fe60003800000 */
[----:B------:R-:W0:Y:S02]  /*3910*/  SYNCS.PHASECHK.TRANS64.TRYWAIT P6, [R68+URZ+0x32490], R80 ;  /* 0x03249050440075a7 */ /* 0x000e2400080c017f */
[----:B0-----:R-:W-:Y:S05]  /*3920*/  @!P6 BRA `(.L_x_3627) ;  /* 0x0000037c00dce947 */ /* 0x001fea0003800000 */
.L_x_4020:
[----:B------:R-:W-:Y:S05]  /*3930*/  BSYNC B1 ;  /* 0x0000000000017941 */ /* 0x000fea0003800000 */
.L_x_3626:
        /* <DEDUP_REMOVED lines=29> */
[----:B------:R-:W-:Y:S01]  /*3b10*/  FMUL.FTZ R7, R7, R82 ;  /* 0x0000005207077220 */ /* 0x000fe20000410000 */
[----:B------:R-:W-:Y:S01]  /*3b20*/  LOP3.LUT R4, R4, 0xffff0000, RZ, 0xc0, !PT ;  /* 0xffff000004047812 */ /* 0x000fe200078ec0ff */
[C---:B------:R-:W-:Y:S01]  /*3b30*/  FMUL.FTZ R95, R77.reuse, R91 ;  /* 0x0000005b4d5f7220 */ /* 0x040fe20000410000 */
[----:B------:R-:W-:Y:S01]  /*3b40*/  LOP3.LUT R90, R90, 0xffff0000, RZ, 0xc0, !PT ;  /* 0xffff00005a5a7812 */ /* 0x000fe200078ec0ff */
[----:B------:R-:W-:Y:S01]  /*3b50*/  FMUL.FTZ R77, R77, R86 ;  /* 0x000000564d4d7220 */ /* 0x000fe20000410000 */
[----:B------:R-:W-:Y:S01]  /*3b60*/  LOP3.LUT R85, R85, 0xffff0000, RZ, 0xc0, !PT ;  /* 0xffff000055557812 */ /* 0x000fe200078ec0ff */
[----:B------:R-:W-:Y:S02]  /*3b70*/  IMAD.U32 R81, R81, 0x10000, RZ ;  /* 0x0001000051517824 */ /* 0x000fe400078e00ff */
[C---:B------:R-:W-:Y:S01]  /*3b80*/  FFMA.FTZ R93, R6.reuse, R82, -R93 ;  /* 0x00000052065d7223 */ /* 0x040fe2000001085d */
[----:B------:R-:W-:Y:S01]  /*3b90*/  FFMA.FTZ R88, R6, R88, R7 ;  /* 0x0000005806587223 */ /* 0x000fe20000010007 */
[----:B------:R-:W-:Y:S01]  /*3ba0*/  FFMA.FTZ R95, R76, R86, -R95 ;  /* 0x000000564c5f7223 */ /* 0x000fe2000001085f */
[----:B------:R-:W-:Y:S01]  /*3bb0*/  FMUL.FTZ R6, R4, R87 ;  /* 0x0000005704067220 */ /* 0x000fe20000410000 */
[----:B------:R-:W-:Y:S01]  /*3bc0*/  FFMA.FTZ R76, R76, R91, R77 ;  /* 0x0000005b4c4c7223 */ /* 0x000fe2000001004d */
[CC--:B------:R-:W-:Y:S01]  /*3bd0*/  FMUL.FTZ R7, R79.reuse, R90.reuse ;  /* 0x0000005a4f077220 */ /* 0x0c0fe20000410000 */
[----:B------:R-:W-:Y:S01]  /*3be0*/  FMUL.FTZ R4, R4, R81 ;  /* 0x0000005104047220 */ /* 0x000fe20000410000 */
[----:B------:R-:W-:Y:S01]  /*3bf0*/  FMUL.FTZ R79, R79, R85 ;  /* 0x000000554f4f7220 */ /* 0x000fe20000410000 */
        /* <DEDUP_REMOVED lines=10> */
.L_x_3633:
[----:B------:R-:W-:Y:S05]  /*3ca0*/  BSYNC B3 ;  /* 0x0000000000037941 */ /* 0x000fea0003800000 */
.L_x_3632:
[----:B--2---:R1:W-:Y:S02]  /*3cb0*/  STG.E.128 desc[UR42][R14.64], R4 ;  /* 0x000000040e007986 */ /* 0x0043e4000c101d2a */
.L_x_3631:
[----:B------:R-:W-:Y:S05]  /*3cc0*/  BSYNC B2 ;  /* 0x0000000000027941 */ /* 0x000fea0003800000 */
.L_x_3630:
[----:B------:R-:W-:Y:S05]  /*3cd0*/  @P2 BRA `(.L_x_3629) ;  /* 0x0000000000d02947 */ /* 0x000fea0003800000 */
[----:B-1----:R1:W2:Y:S01]  /*3ce0*/  LDS.128 R4, [R83] ;  /* 0x0000000053047984 */ /* 0x0022a20000000c00 */
        /* <DEDUP_REMOVED lines=16> */
[C---:B------:R-:W-:Y:S01]  /*3df0*/  LOP3.LUT R82, R81.reuse, 0xffff0000, RZ, 0xc0, !PT ;  /* 0xffff000051527812 */ /* 0x040fe200078ec0ff */
        /* <DEDUP_REMOVED lines=10> */
[----:B------:R-:W-:Y:S01]  /*3ea0*/  FMUL.FTZ R71, R71, R79 ;  /* 0x0000004f47477220 */ /* 0x000fe20000410000 */
        /* <DEDUP_REMOVED lines=21> */
.L_x_3635:
[----:B------:R-:W-:Y:S05]  /*4000*/  BSYNC B2 ;  /* 0x0000000000027941 */ /* 0x000fea0003800000 */
.L_x_3634:
[----:B--2---:R2:W-:Y:S02]  /*4010*/  STG.E.128 desc[UR42][R14.64+0x40], R4 ;  /* 0x000040040e007986 */ /* 0x0045e4000c101d2a */
.L_x_3629:
[----:B------:R-:W-:Y:S05]  /*4020*/  BSYNC B1 ;  /* 0x0000000000017941 */ /* 0x000fea0003800000 */
.L_x_3628:
        /* <DEDUP_REMOVED lines=31> */
[----:B------:R-:W-:Y:S01]  /*4220*/  LOP3.LUT R70, R70, 0xffff0000, RZ, 0xc0, !PT ;  /* 0xffff000046467812 */ /* 0x000fe200078ec0ff */
[-C--:B------:R-:W-:Y:S01]  /*4230*/  FMUL.FTZ R15, R15, R27.reuse ;  /* 0x0000001b0f0f7220 */ /* 0x080fe20000410000 */
[----:B------:R-:W-:Y:S01]  /*4240*/  LOP3.LUT R38, R38, 0xffff0000, RZ, 0xc0, !PT ;  /* 0xffff000026267812 */ /* 0x000fe200078ec0ff */
[----:B------:R-:W-:Y:S02]  /*4250*/  IMAD.U32 R39, R39, 0x10000, RZ ;  /* 0x0001000027277824 */ /* 0x000fe400078e00ff */
[C---:B------:R-:W-:Y:S01]  /*4260*/  FFMA.FTZ R75, R6.reuse, R26, -R75 ;  /* 0x0000001a064b7223 */ /* 0x040fe2000001084b */
[----:B------:R-:W-:Y:S01]  /*4270*/  FFMA.FTZ R36, R6, R36, R7 ;  /* 0x0000002406247223 */ /* 0x000fe20000010007 */
[----:B------:R-:W-:Y:S01]  /*4280*/  FFMA.FTZ R77, R14, R27, -R77 ;  /* 0x0000001b0e4d7223 */ /* 0x000fe2000001084d */
[----:B------:R-:W-:Y:S01]  /*4290*/  FMUL.FTZ R6, R4, R37 ;  /* 0x0000002504067220 */ /* 0x000fe20000410000 */
[----:B------:R-:W-:Y:S01]  /*42a0*/  FFMA.FTZ R14, R14, R71, R15 ;  /* 0x000000470e0e7223 */ /* 0x000fe2000001000f */
[C---:B------:R-:W-:Y:S01]  /*42b0*/  FMUL.FTZ R7, R25.reuse, R70 ;  /* 0x0000004619077220 */ /* 0x040fe20000410000 */
        /* <DEDUP_REMOVED lines=12> */
.L_x_3640:
[----:B------:R-:W-:Y:S05]  /*4380*/  BSYNC B2 ;  /* 0x0000000000027941 */ /* 0x000fea0003800000 */
.L_x_3639:
[----:B--2---:R3:W-:Y:S02]  /*4390*/  STG.E.128 desc[UR42][R12.64], R4 ;  /* 0x000000040c007986 */ /* 0x0047e4000c101d2a */
.L_x_3638:
[----:B------:R-:W-:Y:S05]  /*43a0*/  BSYNC B1 ;  /* 0x0000000000017941 */ /* 0x000fea0003800000 */
.L_x_3637:
        /* <DEDUP_REMOVED lines=51> */
.L_x_3642:
[----:B------:R-:W-:Y:S05]  /*46e0*/  BSYNC B1 ;  /* 0x0000000000017941 */ /* 0x000fea0003800000 */
.L_x_3641:
[----:B--2---:R1:W-:Y:S01]  /*46f0*/  STG.E.128 desc[UR42][R12.64+0x40], R4 ;  /* 0x000040040c007986 */ /* 0x0043e2000c101d2a */
[----:B------:R-:W-:Y:S05]  /*4700*/  BRA `(.L_x_3636) ;  /* 0x0000001800b07947 */ /* 0x000fea0003800000 */
.L_x_3620:
[-C--:B------:R-:W-:Y:S01]  /*4710*/  ISETP.GE.AND P3, PT, R22, R72.reuse, PT ;  /* 0x000000481600720c */ /* 0x080fe20003f66270 */
[----:B------:R-:W-:Y:S01]  /*4720*/  BSSY B1, `(.L_x_3643) ;  /* 0x000002a000017945 */ /* 0x000fe20003800000 */
[----:B------:R-:W-:Y:S02]  /*4730*/  ISETP.GE.AND P4, PT, R156, R72, PT ;  /* 0x000000489c00720c */ /* 0x000fe40003f86270 */
[----:B------:R-:W-:Y:S02]  /*4740*/  CS2R R10, SRZ ;  /* 0x00000000000a7805 */ /* 0x000fe4000001ff00 */
[CC--:B------:R-:W-:Y:S02]  /*4750*/  ISETP.GE.OR P3, PT, R152.reuse, R73.reuse, P3 ;  /* 0x000000499800720c */ /* 0x0c0fe40001f66670 */
[----:B------:R-:W-:Y:S02]  /*4760*/  CS2R R6, SRZ ;  /* 0x0000000000067805 */ /* 0x000fe4000001ff00 */
[----:B------:R-:W-:-:S02]  /*4770*/  ISETP.GE.OR P4, PT, R152, R73, P4 ;  /* 0x000000499800720c */ /* 0x000fc40002786670 */
[----:B------:R-:W-:Y:S02]  /*4780*/  CS2R R4, SRZ ;  /* 0x0000000000047805 */ /* 0x000fe4000001ff00 */
[----:B------:R-:W-:Y:S02]  /*4790*/  CS2R R14, SRZ ;  /* 0x00000000000e7805 */ /* 0x000fe4000001ff00 */
[----:B------:R-:W-:Y:S02]  /*47a0*/  CS2R R8, SRZ ;  /* 0x0000000000087805 */ /* 0x000fe4000001ff00 */
[----:B------:R-:W-:Y:S02]  /*47b0*/  CS2R R26, SRZ ;  /* 0x00000000001a7805 */ /* 0x000fe4000001ff00 */
[----:B------:R-:W-:Y:S01]  /*47c0*/  CS2R R12, SRZ ;  /* 0x00000000000c7805 */ /* 0x000fe2000001ff00 */
[----:B------:R-:W-:Y:S06]  /*47d0*/  @P3 BRA `(.L_x_3644) ;  /* 0x0000000000783947 */ /* 0x000fec0003800000 */
[C---:B------:R-:W-:Y:S01]  /*47e0*/  IMAD R4, R157.reuse, R38, RZ ;  /* 0x000000269d047224 */ /* 0x040fe200078e02ff */
[----:B------:R-:W-:Y:S01]  /*47f0*/  ULDC.64 UR4, c[0x0][0x3e8] ;  /* 0x0000fa0000047ab9 */ /* 0x000fe20000000a00 */
[----:B------:R-:W-:Y:S01]  /*4800*/  IMAD R6, R157, R36, RZ ;  /* 0x000000249d067224 */ /* 0x000fe200078e02ff */
[----:B------:R-:W-:Y:S01]  /*4810*/  ULDC.64 UR6, c[0x0][0x400] ;  /* 0x0001000000067ab9 */ /* 0x000fe20000000a00 */
[----:B------:R-:W-:-:S04]  /*4820*/  IMAD.WIDE.U32 R12, R22, R38, R78 ;  /* 0x00000026160c7225 */ /* 0x000fc800078e004e */
[C---:B------:R-:W-:Y:S02]  /*4830*/  IMAD R7, R22.reuse, R39, R4 ;  /* 0x0000002716077224 */ /* 0x040fe400078e0204 */
[----:B------:R-:W-:Y:S02]  /*4840*/  IMAD R15, R22, R37, R6 ;  /* 0x00000025160f7224 */ /* 0x000fe400078e0206 */
[----:B------:R-:W-:Y:S02]  /*4850*/  IMAD.IADD R13, R7, 0x1, R13 ;  /* 0x00000001070d7824 */ /* 0x000fe400078e020d */
[----:B------:R-:W-:Y:S02]  /*4860*/  IMAD R6, R0, R38, RZ ;  /* 0x0000002600067224 */ /* 0x000fe400078e02ff */
[----:B------:R-:W-:-:S04]  /*4870*/  IMAD.WIDE.U32 R4, R22, R36, R78 ;  /* 0x0000002416047225 */ /* 0x000fc800078e004e */
[C---:B------:R-:W-:Y:S02]  /*4880*/  IMAD R7, R44.reuse, R39, R6 ;  /* 0x000000272c077224 */ /* 0x040fe400078e0206 */
[----:B------:R-:W-:-:S04]  /*4890*/  IMAD.WIDE.U32 R12, R44, R38, R12 ;  /* 0x000000262c0c7225 */ /* 0x000fc800078e000c */
[----:B------:R-:W-:Y:S02]  /*48a0*/  IMAD.IADD R5, R15, 0x1, R5 ;  /* 0x000000010f057824 */ /* 0x000fe400078e0205 */
[-C--:B------:R-:W-:Y:S02]  /*48b0*/  IMAD R14, R0, R36.reuse, RZ ;  /* 0x00000024000e7224 */ /* 0x080fe400078e02ff */
[----:B------:R-:W-:Y:S02]  /*48c0*/  IMAD.IADD R13, R7, 0x1, R13 ;  /* 0x00000001070d7824 */ /* 0x000fe400078e020d */
[C---:B------:R-:W-:Y:S02]  /*48d0*/  IMAD R15, R44.reuse, R37, R14 ;  /* 0x000000252c0f7224 */ /* 0x040fe400078e020e */
[----:B------:R-:W-:-:S04]  /*48e0*/  IMAD.WIDE.U32 R4, R44, R36, R4 ;  /* 0x000000242c047225 */ /* 0x000fc800078e0004 */
[----:B------:R-:W-:Y:S02]  /*48f0*/  IMAD R7, R80, 0x60, RZ ;  /* 0x0000006050077824 */ /* 0x000fe400078e02ff */
[----:B------:R-:W-:-:S04]  /*4900*/  IMAD.WIDE.U32 R12, R34, 0x60, R12 ;  /* 0x00000060220c7825 */ /* 0x000fc800078e000c */
[----:B------:R-:W-:Y:S01]  /*4910*/  IMAD.IADD R5, R15, 0x1, R5 ;  /* 0x000000010f057824 */ /* 0x000fe200078e0205 */
[----:B------:R-:W-:Y:S01]  /*4920*/  LEA R6, P3, R12, UR4, 0x1 ;  /* 0x000000040c067c11 */ /* 0x000fe2000f8608ff */
[----:B------:R-:W-:Y:S02]  /*4930*/  IMAD.IADD R7, R7, 0x1, R13 ;  /* 0x0000000107077824 */ /* 0x000fe400078e020d */
[----:B------:R-:W-:Y:S02]  /*4940*/  IMAD R15, R68, 0x60, RZ ;  /* 0x00000060440f7824 */ /* 0x000fe400078e02ff */
[----:B------:R-:W-:Y:S01]  /*4950*/  IMAD.WIDE.U32 R4, R32, 0x60, R4 ;  /* 0x0000006020047825 */ /* 0x000fe200078e0004 */
[----:B------:R-:W-:-:S03]  /*4960*/  LEA.HI.X R7, R12, UR5, R7, 0x1, P3 ;  /* 0x000000050c077c11 */ /* 0x000fc600098f0c07 */
[----:B------:R-:W-:Y:S01]  /*4970*/  IMAD.IADD R5, R15, 0x1, R5 ;  /* 0x000000010f057824 */ /* 0x000fe200078e0205 */
[----:B------:R-:W-:-:S04]  /*4980*/  LEA R12, P3, R4, UR6, 0x1 ;  /* 0x00000006040c7c11 */ /* 0x000fc8000f8608ff */
[----:B------:R-:W-:Y:S02]  /*4990*/  LEA.HI.X R13, R4, UR7, R5, 0x1, P3 ;  /* 0x00000007040d7c11 */ /* 0x000fe400098f0c05 */
[----:B------:R-:W5:Y:S04]  /*49a0*/  LDG.E.128 R4, desc[UR42][R6.64] ;  /* 0x0000002a06047981 */ /* 0x000f68000c1e1d00 */
[----:B------:R-:W5:Y:S03]  /*49b0*/  LDG.E.128 R12, desc[UR42][R12.64] ;  /* 0x0000002a0c0c7981 */ /* 0x000f66000c1e1d00 */
.L_x_3644:
[----:B------:R-:W-:Y:S05]  /*49c0*/  BSYNC B1 ;  /* 0x0000000000017941 */ /* 0x000fea0003800000 */
.L_x_3643:
[----:B------:R-:W-:Y:S01]  /*49d0*/  BSSY B1, `(.L_x_3645) ;  /* 0x0000029000017945 */ /* 0x000fe20003800000 */
[----:B-----5:R-:W-:Y:S01]  /*49e0*/  IMAD.MOV.U32 R83, RZ, RZ, R6 ;  /* 0x000000ffff537224 */ /* 0x020fe200078e0006 */
[----:B------:R-:W-:Y:S01]  /*49f0*/  CS2R R24, SRZ ;  /* 0x0000000000187805 */ /* 0x000fe2000001ff00 */
[----:B------:R-:W-:Y:S01]  /*4a00*/  IMAD.MOV.U32 R84, RZ, RZ, R7 ;  /* 0x000000ffff547224 */ /* 0x000fe200078e0007 */
[----:B------:R-:W-:Y:S06]  /*4a10*/  @P4 BRA `(.L_x_3646) ;  /* 0x0000000000904947 */ /* 0x000fec0003800000 */
[CC--:B------:R-:W-:Y:S01]  /*4a20*/  IMAD R8, R157.reuse, R38.reuse, RZ ;  /* 0x000000269d087224 */ /* 0x0c0fe200078e02ff */
[----:B------:R-:W-:Y:S01]  /*4a30*/  SHF.L.U64.HI R9, R38, 0x6, R39 ;  /* 0x0000000626097819 */ /* 0x000fe20000010227 */
[----:B------:R-:W-:Y:S01]  /*4a40*/  IMAD R10, R0, R38, RZ ;  /* 0x00000026000a7224 */ /* 0x000fe200078e02ff */
[----:B------:R-:W-:Y:S01]  /*4a50*/  SHF.L.U64.HI R25, R36, 0x6, R37 ;  /* 0x0000000624197819 */ /* 0x000fe20000010225 */
[----:B------:R-:W-:Y:S01]  /*4a60*/  IMAD R24, R157, R36, RZ ;  /* 0x000000249d187224 */ /* 0x000fe200078e02ff */
[----:B------:R-:W-:Y:S01]  /*4a70*/  ULDC.64 UR4, c[0x0][0x3e8] ;  /* 0x0000fa0000047ab9 */ /* 0x000fe20000000a00 */
[-C--:B------:R-:W-:Y:S01]  /*4a80*/  IMAD R27, R22, R39.reuse, R8 ;  /* 0x00000027161b7224 */ /* 0x080fe200078e0208 */
[----:B------:R-:W-:Y:S01]  /*4a90*/  ULDC.64 UR6, c[0x0][0x400] ;  /* 0x0001000000067ab9 */ /* 0x000fe20000000a00 */
[----:B------:R-:W-:Y:S02]  /*4aa0*/  IMAD R39, R44, R39, R10 ;  /* 0x000000272c277224 */ /* 0x000fe400078e020a */
[----:B------:R-:W-:-:S04]  /*4ab0*/  IMAD.WIDE.U32 R10, R22, R38, R78 ;  /* 0x00000026160a7225 */ /* 0x000fc800078e004e */
[----:B------:R-:W-:-:S04]  /*4ac0*/  IMAD.WIDE.U32 R78, R22, R36, R78 ;  /* 0x00000024164e7225 */ /* 0x000fc800078e004e */
[----:B------:R-:W-:Y:S02]  /*4ad0*/  IMAD R33, R22, R37, R24 ;  /* 0x0000002516217224 */ /* 0x000fe400078e0218 */
[----:B------:R-:W-:Y:S02]  /*4ae0*/  IMAD.SHL.U32 R8, R38, 0x40, RZ ;  /* 0x0000004026087824 */ /* 0x000fe400078e00ff */
[----:B------:R-:W-:Y:S02]  /*4af0*/  IMAD.SHL.U32 R24, R36, 0x40, RZ ;  /* 0x0000004024187824 */ /* 0x000fe400078e00ff */
[----:B------:R-:W-:Y:S02]  /*4b00*/  IMAD.IADD R11, R27, 0x1, R11 ;  /* 0x000000011b0b7824 */ /* 0x000fe400078e020b */
[----:B------:R-:W-:Y:S02]  /*4b10*/  IMAD.IADD R79, R33, 0x1, R79 ;  /* 0x00000001214f7824 */ /* 0x000fe400078e024f */
[----:B------:R-:W-:-:S04]  /*4b20*/  IMAD.WIDE.U32 R8, R34, 0x60, R8 ;  /* 0x0000006022087825 */ /* 0x000fc800078e0008 */
[----:B------:R-:W-:-:S04]  /*4b30*/  IMAD.WIDE.U32 R24, R32, 0x60, R24 ;  /* 0x0000006020187825 */ /* 0x000fc800078e0018 */
[----:B------:R-:W-:Y:S02]  /*4b40*/  IMAD R27, R80, 0x60, RZ ;  /* 0x00000060501b7824 */ /* 0x000fe400078e02ff */
[----:B------:R-:W-:Y:S02]  /*4b50*/  IMAD R26, R0, R36, RZ ;  /* 0x00000024001a7224 */ /* 0x000fe400078e02ff */
[----:B------:R-:W-:-:S04]  /*4b60*/  IMAD.WIDE.U32 R10, R44, R38, R10 ;  /* 0x000000262c0a7225 */ /* 0x000fc800078e000a */
[----:B------:R-:W-:Y:S02]  /*4b70*/  IMAD R33, R68, 0x60, RZ ;  /* 0x0000006044217824 */ /* 0x000fe400078e02ff */
[----:B------:R-:W-:-:S04]  /*4b80*/  IMAD.WIDE.U32 R78, R44, R36, R78 ;  /* 0x000000242c4e7225 */ /* 0x000fc800078e004e */
[----:B------:R-:W-:Y:S02]  /*4b90*/  IMAD R26, R44, R37, R26 ;  /* 0x000000252c1a7224 */ /* 0x000fe400078e021a */
[----:B------:R-:W-:Y:S01]  /*4ba0*/  IMAD.IADD R27, R27, 0x1, R9 ;  /* 0x000000011b1b7824 */ /* 0x000fe200078e0209 */
[----:B------:R-:W-:Y:S01]  /*4bb0*/  IADD3 R9, P3, R8, R10, RZ ;  /* 0x0000000a08097210 */ /* 0x000fe20007f7e0ff */
[----:B------:R-:W-:Y:S01]  /*4bc0*/  IMAD.IADD R33, R33, 0x1, R25 ;  /* 0x0000000121217824 */ /* 0x000fe200078e0219 */
[----:B------:R-:W-:Y:S02]  /*4bd0*/  IADD3 R25, P4, R24, R78, RZ ;  /* 0x0000004e18197210 */ /* 0x000fe40007f9e0ff */
[----:B------:R-:W-:Y:S02]  /*4be0*/  IADD3.X R10, R27, R39, R11, P3, !PT ;  /* 0x000000271b0a7210 */ /* 0x000fe40001ffe40b */
[----:B------:R-:W-:Y:S02]  /*4bf0*/  IADD3.X R78, R33, R26, R79, P4, !PT ;  /* 0x0000001a214e7210 */ /* 0x000fe400027fe44f */
[----:B------:R-:W-:-:S02]  /*4c00*/  LEA R8, P3, R9, UR4, 0x1 ;  /* 0x0000000409087c11 */ /* 0x000fc4000f8608ff */
[----:B------:R-:W-:Y:S02]  /*4c10*/  LEA R24, P4, R25, UR6, 0x1 ;  /* 0x0000000619187c11 */ /* 0x000fe4000f8808ff */
[----:B------:R-:W-:Y:S02]  /*4c20*/  LEA.HI.X R9, R9, UR5, R10, 0x1, P3 ;  /* 0x0000000509097c11 */ /* 0x000fe400098f0c0a */
[----:B------:R-:W-:-:S04]  /*4c30*/  LEA.HI.X R25, R25, UR7, R78, 0x1, P4 ;  /* 0x0000000719197c11 */ /* 0x000fc8000a0f0c4e */
[----:B------:R-:W5:Y:S04]  /*4c40*/  LDG.E.128 R8, desc[UR42][R8.64] ;  /* 0x0000002a08087981 */ /* 0x000f68000c1e1d00 */
[----:B------:R-:W5:Y:S02]  /*4c50*/  LDG.E.128 R24, desc[UR42][R24.64] ;  /* 0x0000002a18187981 */ /* 0x000f64000c1e1d00 */
.L_x_3646:
[----:B------:R-:W-:Y:S05]  /*4c60*/  BSYNC B1 ;  /* 0x0000000000017941 */ /* 0x000fea0003800000 */
.L_x_3645:
[----:B------:R-:W-:Y:S01]  /*4c70*/  ULOP3.LUT UR4, UR38, 0x1, URZ, 0xfc, !UPT ;  /* 0x0000000126047892 */ /* 0x000fe2000f8efc3f */
[----:B------:R-:W-:Y:S01]  /*4c80*/  IMAD.MOV.U32 R32, RZ, RZ, R4 ;  /* 0x000000ffff207224 */ /* 0x000fe200078e0004 */
        /* <DEDUP_REMOVED lines=11> */
[----:B-----5:R-:W-:Y:S01]  /*4d40*/  IMAD.MOV.U32 R35, RZ, RZ, R10 ;  /* 0x000000ffff237224 */ /* 0x020fe200078e000a */
        /* <DEDUP_REMOVED lines=15> */
[----:B------:R-:W-:Y:S02]  /*4e40*/  ISETP.GE.AND P4, PT, R152, R73, PT ;  /* 0x000000499800720c */ /* 0x000fe40003f86270 */
[----:B------:R-:W-:Y:S02]  /*4e50*/  PRMT R92, R32, 0x7610, R92 ;  /* 0x00007610205c7816 */ /* 0x000fe4000000005c */
[----:B------:R-:W-:Y:S02]  /*4e60*/  PRMT R93, R33, 0x7610, R93 ;  /* 0x00007610215d7816 */ /* 0x000fe4000000005d */
[----:B------:R-:W-:Y:S02]  /*4e70*/  PRMT R94, R34, 0x7610, R94 ;  /* 0x00007610225e7816 */ /* 0x000fe4000000005e */
[----:B------:R-:W-:Y:S01]  /*4e80*/  PRMT R95, R35, 0x7610, R95 ;  /* 0x00007610235f7816 */ /* 0x000fe2000000005f */
[----:B------:R-:W-:Y:S06]  /*4e90*/  @!P3 BRA `(.L_x_3647) ;  /* 0x000000000004b947 */ /* 0x000fec0003800000 */
[----:B------:R-:W-:Y:S01]  /*4ea0*/  BPT.TRAP 0x1 ;  /* 0x000000040000795c */ /* 0x000fe20000300000 */
.L_x_3647:
[----:B------:R-:W-:Y:S01]  /*4eb0*/  IMAD R68, R23, 0x8, R2 ;  /* 0x0000000817447824 */ /* 0x000fe200078e0202 */
[----:B------:R-:W-:Y:S01]  /*4ec0*/  SHF.L.U32 R80, R158, 0x1f, RZ ;  /* 0x0000001f9e507819 */ /* 0x000fe200000006ff */
[----:B------:R-:W-:Y:S01]  /*4ed0*/  BSSY B1, `(.L_x_3648) ;  /* 0x0000004000017945 */ /* 0x000fe20003800000 */
[----:B------:R-:W-:Y:S02]  /*4ee0*/  IMAD.SHL.U32 R73, R73, 0x2, RZ ;  /* 0x0000000249497824 */ /* 0x000fe400078e00ff */
[----:B------:R-:W0:Y:S02]  /*4ef0*/  SYNCS.PHASECHK.TRANS64.TRYWAIT P5, [R68+URZ+0x32490], R80 ;  /* 0x03249050440075a7 */ /* 0x000e2400080a017f */
[----:B0-----:R-:W-:Y:S05]  /*4f00*/  @!P5 BRA `(.L_x_3649) ;  /* 0x000003680078d947 */ /* 0x001fea0003800000 */
.L_x_4021:
[----:B------:R-:W-:Y:S05]  /*4f10*/  BSYNC B1 ;  /* 0x0000000000017941 */ /* 0x000fea0003800000 */
.L_x_3648:
[----:B------:R-:W-:Y:S01]  /*4f20*/  ISETP.GE.OR P5, PT, R22, R72, P1 ;  /* 0x000000481600720c */ /* 0x000fe20000fa6670 */
[----:B------:R-:W-:-:S12]  /*4f30*/  BSSY B1, `(.L_x_3650) ;  /* 0x0000086000017945 */ /* 0x000fd80003800000 */
[----:B------:R-:W-:Y:S05]  /*4f40*/  @P5 BRA `(.L_x_3651) ;  /* 0x0000000800105947 */ /* 0x000fea0003800000 */
[----:B------:R-:W1:Y:S01]  /*4f50*/  LDC R84, c[0x0][0x2f4] ;  /* 0x0000bd00ff547b82 */ /* 0x000e620000000800 */
[----:B------:R-:W-:Y:S01]  /*4f60*/  IMAD.MOV.U32 R32, RZ, RZ, R74 ;  /* 0x000000ffff207224 */ /* 0x000fe200078e004a */
[----:B------:R-:W-:Y:S01]  /*4f70*/  BSSY B2, `(.L_x_3652) ;  /* 0x0000075000027945 */ /* 0x000fe20003800000 */
[----:B------:R-:W-:Y:S02]  /*4f80*/  IMAD.MOV.U32 R33, RZ, RZ, R81 ;  /* 0x000000ffff217224 */ /* 0x000fe400078e0051 */
[----:B------:R-:W-:Y:S02]  /*4f90*/  IMAD.SHL.U32 R35, R62, 0x8, RZ ;  /* 0x000000083e237824 */ /* 0x000fe400078e00ff */
[----:B------:R-:W-:-:S03]  /*4fa0*/  IMAD.WIDE.U32 R78, R22, R76, R32 ;  /* 0x0000004c164e7225 */ /* 0x000fc600078e0020 */
[----:B------:R-:W-:Y:S01]  /*4fb0*/  SHF.R.S32.HI R83, RZ, 0x1f, R35 ;  /* 0x0000001fff537819 */ /* 0x000fe20000011423 */
[----:B------:R-:W-:Y:S01]  /*4fc0*/  IMAD.IADD R85, R82, 0x1, R79 ;  /* 0x0000000152557824 */ /* 0x000fe200078e024f */
[--C-:B------:R-:W-:Y:S02]  /*4fd0*/  IADD3 R82, P5, P6, R30, R78, R35.reuse ;  /* 0x0000004e1e527210 */ /* 0x100fe40007ebe023 */
[----:B------:R-:W-:Y:S02]  /*4fe0*/  LOP3.LUT R35, R55, 0x38, R35, 0xf8, !PT ;  /* 0x0000003837237812 */ /* 0x000fe400078ef823 */
[----:B------:R-:W-:Y:S02]  /*4ff0*/  IADD3.X R83, R64, R85, R83, P5, P6 ;  /* 0x0000005540537210 */ /* 0x000fe40002fec453 */
[----:B------:R-:W-:Y:S01]  /*5000*/  LOP3.LUT R35, R35, R56, RZ, 0x3c, !PT ;  /* 0x0000003823237212 */ /* 0x000fe200078e3cff */
[----:B-1----:R-:W-:-:S05]  /*5010*/  IMAD.IADD R32, R84, 0x1, -R73 ;  /* 0x0000000154207824 */ /* 0x002fca00078e0a49 */
[----:B------:R-:W-:-:S04]  /*5020*/  SEL R32, R73, R32, !P0 ;  /* 0x0000002049207207 */ /* 0x000fc80004000000 */
[----:B------:R-:W-:-:S04]  /*5030*/  SHF.R.S32.HI R33, RZ, 0x1f, R32 ;  /* 0x0000001fff217819 */ /* 0x000fc80000011420 */
[----:B------:R-:W-:Y:S01]  /*5040*/  LEA.HI R33, R33, R32, RZ, 0x4 ;  /* 0x0000002021217211 */ /* 0x000fe200078f20ff */
[----:B------:R-:W-:-:S03]  /*5050*/  IMAD R32, R180, 0x200, R35 ;  /* 0x00000200b4207824 */ /* 0x000fc600078e0223 */
[----:B------:R-:W-:-:S05]  /*5060*/  LEA.HI.SX32 R33, R33, R62, 0x1c ;  /* 0x0000003e21217211 */ /* 0x000fca00078fe2ff */
[----:B------:R-:W-:-:S05]  /*5070*/  IMAD.SHL.U32 R87, R33, 0x8, RZ ;  /* 0x0000000821577824 */ /* 0x000fca00078e00ff */
[----:B------:R-:W-:-:S04]  /*5080*/  LOP3.LUT R33, R55, 0x38, R87, 0xf8, !PT ;  /* 0x0000003837217812 */ /* 0x000fc800078ef857 */
[----:B------:R-:W-:-:S05]  /*5090*/  LOP3.LUT R33, R33, R56, RZ, 0x3c, !PT ;  /* 0x0000003821217212 */ /* 0x000fca00078e3cff */
[----:B------:R-:W-:Y:S02]  /*50a0*/  IMAD R34, R180, 0x200, R33 ;  /* 0x00000200b4227824 */ /* 0x000fe400078e0221 */
[C---:B------:R-:W-:Y:S02]  /*50b0*/  IMAD R33, R23.reuse, 0x1800, R32 ;  /* 0x0000180017217824 */ /* 0x040fe400078e0220 */
[----:B------:R-:W-:Y:S02]  /*50c0*/  IMAD R35, R23, 0x1800, R34 ;  /* 0x0000180017237824 */ /* 0x000fe400078e0222 */
[--C-:B------:R-:W-:Y:S02]  /*50d0*/  IMAD R33, R33, 0x2, R2.reuse ;  /* 0x0000000221217824 */ /* 0x100fe400078e0202 */
[----:B------:R-:W-:-:S04]  /*50e0*/  IMAD R36, R35, 0x2, R2 ;  /* 0x0000000223247824 */ /* 0x000fc800078e0202 */
[----:B------:R-:W1:Y:S04]  /*50f0*/  LDS.128 R32, [R33+0x1c400] ;  /* 0x01c4000021207984 */ /* 0x000e680000000c00 */
[----:B------:R-:W2:Y:S01]  /*5100*/  LDS.128 R36, [R36+0x1c400] ;  /* 0x01c4000024247984 */ /* 0x000ea20000000c00 */
[----:B------:R-:W-:Y:S05]  /*5110*/  @P4 BRA `(.L_x_3653) ;  /* 0x0000000400684947 */ /* 0x000fea0003800000 */
[----:B------:R-:W-:Y:S02]  /*5120*/  SHF.R.U32.HI R101, RZ, 0x10, R13 ;  /* 0x00000010ff657819 */ /* 0x000fe4000001160d */
[----:B------:R-:W-:Y:S02]  /*5130*/  SHF.R.U32.HI R100, RZ, 0x10, R5 ;  /* 0x00000010ff647819 */ /* 0x000fe40000011605 */
[----:B------:R-:W-:Y:S01]  /*5140*/  SHF.R.U64 R99, R12, 0x10, R13 ;  /* 0x000000100c637819 */ /* 0x000fe2000000120d */
[----:B--2---:R-:W-:Y:S01]  /*5150*/  IMAD.U32 R13, R37, 0x10000, RZ ;  /* 0x00010000250d7824 */ /* 0x004fe200078e00ff */
[----:B------:R-:W-:Y:S01]  /*5160*/  SHF.R.U64 R104, R4, 0x10, R5 ;  /* 0x0000001004687819 */ /* 0x000fe20000001205 */
[----:B-1----:R-:W-:Y:S01]  /*5170*/  IMAD.U32 R5, R32, 0x10000, RZ ;  /* 0x0001000020057824 */ /* 0x002fe200078e00ff */
[--C-:B------:R-:W-:Y:S01]  /*5180*/  SHF.R.U64 R12, R14, 0x10, R15.reuse ;  /* 0x000000100e0c7819 */ /* 0x100fe2000000120f */
[----:B------:R-:W-:Y:S01]  /*5190*/  IMAD.U32 R14, R36, 0x10000, RZ ;  /* 0x00010000240e7824 */ /* 0x000fe200078e00ff */
[----:B------:R-:W-:Y:S01]  /*51a0*/  SHF.R.U32.HI R106, RZ, 0x10, R15 ;  /* 0x00000010ff6a7819 */ /* 0x000fe2000001160f */
[C---:B------:R-:W-:Y:S01]  /*51b0*/  IMAD.U32 R15, R33.reuse, 0x10000, RZ ;  /* 0x00010000210f7824 */ /* 0x040fe200078e00ff */
[----:B------:R-:W-:Y:S01]  /*51c0*/  PRMT R101, R108, 0x5410, R101 ;  /* 0x000054106c657816 */ /* 0x000fe20000000065 */
[----:B------:R-:W-:Y:S01]  /*51d0*/  IMAD.U32 R4, R34, 0x10000, RZ ;  /* 0x0001000022047824 */ /* 0x000fe200078e00ff */
[----:B------:R-:W-:-:S02]  /*51e0*/  LOP3.LUT R98, R33, 0xffff0000, RZ, 0xc0, !PT ;  /* 0xffff000021627812 */ /* 0x000fc400078ec0ff */
[----:B------:R-:W-:Y:S01]  /*51f0*/  LOP3.LUT R96, R37, 0xffff0000, RZ, 0xc0, !PT ;  /* 0xffff000025607812 */ /* 0x000fe200078ec0ff */
[C---:B------:R-:W-:Y:S01]  /*5200*/  IMAD.U32 R37, R35.reuse, 0x10000, RZ ;  /* 0x0001000023257824 */ /* 0x040fe200078e00ff */
[----:B------:R-:W-:Y:S01]  /*5210*/  LOP3.LUT R33, R35, 0xffff0000, RZ, 0xc0, !PT ;  /* 0xffff000023217812 */ /* 0x000fe200078ec0ff */
[C---:B------:R-:W-:Y:S01]  /*5220*/  IMAD.U32 R35, R39.reuse, 0x10000, RZ ;  /* 0x0001000027237824 */ /* 0x040fe200078e00ff */
[--C-:B------:R-:W-:Y:S01]  /*5230*/  SHF.R.U64 R102, R6, 0x10, R7.reuse ;  /* 0x0000001006667819 */ /* 0x100fe20000001207 */
[----:B------:R-:W-:Y:S01]  /*5240*/  IMAD.U32 R6, R38, 0x10000, RZ ;  /* 0x0001000026067824 */ /* 0x000fe200078e00ff */
[----:B------:R-:W-:Y:S02]  /*5250*/  LOP3.LUT R97, R39, 0xffff0000, RZ, 0xc0, !PT ;  /* 0xffff000027617812 */ /* 0x000fe400078ec0ff */
[----:B------:R-:W-:Y:S02]  /*5260*/  PRMT R100, R90, 0x5432, R100 ;  /* 0x000054325a647816 */ /* 0x000fe40000000064 */
[----:B------:R-:W-:Y:S01]  /*5270*/  PRMT R39, R88, 0x5432, R104 ;  /* 0x0000543258277816 */ /* 0x000fe20000000068 */
[----:B------:R-:W-:Y:S01]  /*5280*/  IMAD.U32 R104, R101, 0x10000, RZ ;  /* 0x0001000065687824 */ /* 0x000fe200078e00ff */
[----:B------:R-:W-:-:S02]  /*5290*/  SHF.R.U32.HI R103, RZ, 0x10, R7 ;  /* 0x00000010ff677819 */ /* 0x000fc40000011607 */
[----:B------:R-:W-:Y:S01]  /*52a0*/  PRMT R7, R86, 0x5432, R102 ;  /* 0x0000543256077816 */ /* 0x000fe20000000066 */
[----:B------:R-:W-:Y:S02]  /*52b0*/  IMAD.U32 R102, R100, 0x10000, RZ ;  /* 0x0001000064667824 */ /* 0x000fe400078e00ff */
[----:B------:R-:W-:Y:S01]  /*52c0*/  FMUL.FTZ R108, R13, R104 ;  /* 0x000000680d6c7220 */ /* 0x000fe20000410000 */
[----:B------:R-:W-:Y:S02]  /*52d0*/  PRMT R106, R92, 0x5432, R106 ;  /* 0x000054325c6a7816 */ /* 0x000fe4000000006a */
[----:B------:R-:W-:Y:S01]  /*52e0*/  PRMT R103, R105, 0x5410, R103 ;  /* 0x0000541069677816 */ /* 0x000fe20000000067 */
[-C--:B------:R-:W-:Y:S01]  /*52f0*/  FMUL.FTZ R110, R13, R102.reuse ;  /* 0x000000660d6e7220 */ /* 0x080fe20000410000 */
[----:B------:R-:W-:Y:S01]  /*5300*/  LOP3.LUT R105, R101, 0xffff0000, RZ, 0xc0, !PT ;  /* 0xffff000065697812 */ /* 0x000fe200078ec0ff */
[----:B------:R-:W-:Y:S01]  /*5310*/  FFMA.FTZ R13, R15, R102, -R108 ;  /* 0x000000660f0d7223 */ /* 0x000fe2000001086c */
[----:B------:R-:W-:Y:S01]  /*5320*/  LOP3.LUT R101, R100, 0xffff0000, RZ, 0xc0, !PT ;  /* 0xffff000064657812 */ /* 0x000fe200078ec0ff */
[----:B------:R-:W-:Y:S01]  /*5330*/  IMAD.U32 R108, R106, 0x10000, RZ ;  /* 0x000100006a6c7824 */ /* 0x000fe200078e00ff */
[----:B------:R-:W-:Y:S01]  /*5340*/  PRMT R99, R107, 0x5410, R99 ;  /* 0x000054106b637816 */ /* 0x000fe20000000063 */
[----:B------:R-:W-:Y:S01]  /*5350*/  FMUL.FTZ R107, R96, R105 ;  /* 0x00000069606b7220 */ /* 0x000fe20000410000 */
[----:B------:R-:W-:-:S02]  /*5360*/  IMAD.U32 R100, R103, 0x10000, RZ ;  /* 0x0001000067647824 */ /* 0x000fc400078e00ff */
[C---:B------:R-:W-:Y:S01]  /*5370*/  FMUL.FTZ R102, R35.reuse, R108 ;  /* 0x0000006c23667220 */ /* 0x040fe20000410000 */
[-C--:B------:R-:W-:Y:S01]  /*5380*/  FMUL.FTZ R109, R96, R101.reuse ;  /* 0x00000065606d7220 */ /* 0x080fe20000410000 */
[----:B------:R-:W-:Y:S01]  /*5390*/  FFMA.FTZ R96, R98, R101, -R107 ;  /* 0x0000006562607223 */ /* 0x000fe2000001086b */
[----:B------:R-:W-:Y:S01]  /*53a0*/  LOP3.LUT R106, R106, 0xffff0000, RZ, 0xc0, !PT ;  /* 0xffff00006a6a7812 */ /* 0x000fe200078ec0ff */
[-C--:B------:R-:W-:Y:S01]  /*53b0*/  FMUL.FTZ R101, R35, R100.reuse ;  /* 0x0000006423657220 */ /* 0x080fe20000410000 */
[----:B------:R-:W-:Y:S01]  /*53c0*/  FFMA.FTZ R35, R37, R100, -R102 ;  /* 0x0000006425237223 */ /* 0x000fe20000010866 */
[----:B------:R-:W-:Y:S01]  /*53d0*/  LOP3.LUT R102, R103, 0xffff0000, RZ, 0xc0, !PT ;  /* 0xffff000067667812 */ /* 0x000fe200078ec0ff */
[----:B------:R-:W-:Y:S01]  /*53e0*/  FFMA.FTZ R15, R15, R104, R110 ;  /* 0x000000680f0f7223 */ /* 0x000fe2000001006e */
[----:B------:R-:W-:Y:S01]  /*53f0*/  FFMA.FTZ R37, R37, R108, R101 ;  /* 0x0000006c25257223 */ /* 0x000fe20000010065 */
[----:B------:R-:W-:Y:S01]  /*5400*/  FMUL.FTZ R104, R97, R106 ;  /* 0x0000006a61687220 */ /* 0x000fe20000410000 */
[----:B------:R-:W-:Y:S01]  /*5410*/  IMAD.U32 R101, R99, 0x10000, RZ ;  /* 0x0001000063657824 */ /* 0x000fe200078e00ff */
[----:B------:R-:W-:Y:S01]  /*5420*/  LOP3.LUT R36, R36, 0xffff0000, RZ, 0xc0, !PT ;  /* 0xffff000024247812 */ /* 0x000fe200078ec0ff */
[----:B------:R-:W-:-:S02]  /*5430*/  IMAD.U32 R100, R39, 0x10000, RZ ;  /* 0x0001000027647824 */ /* 0x000fc400078e00ff */
[-C--:B------:R-:W-:Y:S01]  /*5440*/  FMUL.FTZ R108, R97, R102.reuse ;  /* 0x00000066616c7220 */ /* 0x080fe20000410000 */
[----:B------:R-:W-:Y:S01]  /*5450*/  LOP3.LUT R99, R99, 0xffff0000, RZ, 0xc0, !PT ;  /* 0xffff000063637812 */ /* 0x000fe200078ec0ff */
[----:B------:R-:W-:Y:S01]  /*5460*/  FFMA.FTZ R104, R33, R102, -R104 ;  /* 0x0000006621687223 */ /* 0x000fe20000010868 */
[----:B------:R-:W-:Y:S01]  /*5470*/  FMUL.FTZ R102, R14, R101 ;  /* 0x000000650e667220 */ /* 0x000fe20000410000 */
[----:B------:R-:W-:Y:S01]  /*5480*/  LOP3.LUT R32, R32, 0xffff0000, RZ, 0xc0, !PT ;  /* 0xffff000020207812 */ /* 0x000fe200078ec0ff */
[----:B------:R-:W-:Y:S01]  /*5490*/  FMUL.FTZ R14, R14, R100 ;  /* 0x000000640e0e7220 */ /* 0x000fe20000410000 */
[----:B------:R-:W-:Y:S01]  /*54a0*/  LOP3.LUT R39, R39, 0xffff0000, RZ, 0xc0, !PT ;  /* 0xffff000027277812 */ /* 0x000fe200078ec0ff */
[----:B------:R-:W-:Y:S01]  /*54b0*/  FFMA.FTZ R108, R33, R106, R108 ;  /* 0x0000006a216c7223 */ /* 0x000fe2000001006c */
[C---:B------:R-:W-:Y:S01]  /*54c0*/  FMUL.FTZ R33, R36.reuse, R99 ;  /* 0x0000006324217220 */ /* 0x040fe20000410000 */
[----:B------:R-:W-:Y:S01]  /*54d0*/  PRMT R12, R91, 0x5432, R12 ;  /* 0x000054325b0c7816 */ /* 0x000fe2000000000c */
[C---:B------:R-:W-:Y:S01]  /*54e0*/  FFMA.FTZ R14, R5.reuse, R101, R14 ;  /* 0x00000065050e7223 */ /* 0x040fe2000001000e */
[----:B------:R-:W-:Y:S01]  /*54f0*/  FFMA.FTZ R102, R5, R100, -R102 ;  /* 0x0000006405667223 */ /* 0x000fe20000010866 */
[-C--:B------:R-:W-:Y:S01]  /*5500*/  FMUL.FTZ R101, R36, R39.reuse ;  /* 0x0000002724657220 */ /* 0x080fe20000410000 */
[----:B------:R-:W-:Y:S01]  /*5510*/  FFMA.FTZ R97, R32, R39, -R33 ;  /* 0x0000002720617223 */ /* 0x000fe20000010821 */
[----:B------:R-:W-:Y:S01]  /*5520*/  LOP3.LUT R38, R38, 0xffff0000, RZ, 0xc0, !PT ;  /* 0xffff000026267812 */ /* 0x000fe200078ec0ff */
[C---:B------:R-:W-:Y:S01]  /*5530*/  IMAD.U32 R5, R7.reuse, 0x10000, RZ ;  /* 0x0001000007057824 */ /* 0x040fe200078e00ff */
[C---:B------:R-:W-:Y:S01]  /*5540*/  LOP3.LUT R39, R12.reuse, 0xffff0000, RZ, 0xc0, !PT ;  /* 0xffff00000c277812 */ /* 0x040fe200078ec0ff */
[----:B------:R-:W-:Y:S01]  /*5550*/  IMAD.U32 R33, R12, 0x10000, RZ ;  /* 0x000100000c217824 */ /* 0x000fe200078e00ff */
[----:B------:R-:W-:Y:S01]  /*5560*/  LOP3.LUT R7, R7, 0xffff0000, RZ, 0xc0, !PT ;  /* 0xffff000007077812 */ /* 0x000fe200078ec0ff */
[----:B------:R-:W-:Y:S01]  /*5570*/  FFMA.FTZ R101, R32, R99, R101 ;  /* 0x0000006320657223 */ /* 0x000fe20000010065 */
[----:B------:R-:W-:Y:S01]  /*5580*/  LOP3.LUT R34, R34, 0xffff0000, RZ, 0xc0, !PT ;  /* 0xffff000022227812 */ /* 0x000fe200078ec0ff */
[----:B------:R-:W-:Y:S01]  /*5590*/  FMUL.FTZ R99, R6, R33 ;  /* 0x0000002106637220 */ /* 0x000fe20000410000 */
[----:B------:R-:W-:Y:S01]  /*55a0*/  FMUL.FTZ R103, R38, R39 ;  /* 0x0000002726677220 */ /* 0x000fe20000410000 */
[----:B------:R-:W-:Y:S01]  /*55b0*/  FFMA.FTZ R98, R98, R105, R109 ;  /* 0x0000006962627223 */ /* 0x000fe2000001006d */
[----:B------:R-:W-:Y:S01]  /*55c0*/  FMUL.FTZ R6, R6, R5 ;  /* 0x0000000506067220 */ /* 0x000fe20000410000 */
[----:B------:R-:W-:Y:S01]  /*55d0*/  FMUL.FTZ R38, R38, R7 ;  /* 0x0000000726267220 */ /* 0x000fe20000410000 */
[----:B------:R-:W-:Y:S01]  /*55e0*/  FFMA.FTZ R99, R4, R5, -R99 ;  /* 0x0000000504637223 */ /* 0x000fe20000010863 */
[----:B------:R-:W-:Y:S01]  /*55f0*/  F2FP.BF16.F32.PACK_AB R108, R108, R37 ;  /* 0x000000256c6c723e */ /* 0x000fe200000010ff */
[----:B------:R-:W-:Y:S01]  /*5600*/  FFMA.FTZ R6, R4, R33, R6 ;  /* 0x0000002104067223 */ /* 0x000fe20000010006 */
[C---:B------:R-:W-:Y:S01]  /*5610*/  FFMA.FTZ R39, R34.reuse, R39, R38 ;  /* 0x0000002722277223 */ /* 0x040fe20000010026 */
[----:B------:R-:W-:Y:S01]  /*5620*/  FFMA.FTZ R4, R34, R7, -R103 ;  /* 0x0000000722047223 */ /* 0x000fe20000010867 */
[----:B------:R-:W-:-:S02]  /*5630*/  F2FP.BF16.F32.PACK_AB R15, R98, R15 ;  /* 0x0000000f620f723e */ /* 0x000fc400000010ff */
[----:B------:R-:W-:Y:S02]  /*5640*/  F2FP.BF16.F32.PACK_AB R33, R96, R13 ;  /* 0x0000000d6021723e */ /* 0x000fe400000010ff */
[----:B------:R-:W-:Y:S01]  /*5650*/  F2FP.BF16.F32.PACK_AB R38, R39, R6 ;  /* 0x000000062726723e */ /* 0x000fe200000010ff */
[----:B------:R-:W-:Y:S01]  /*5660*/  IMAD.MOV.U32 R37, RZ, RZ, R15 ;  /* 0x000000ffff257224 */ /* 0x000fe200078e000f */
[----:B------:R-:W-:Y:S01]  /*5670*/  F2FP.BF16.F32.PACK_AB R35, R104, R35 ;  /* 0x000000236823723e */ /* 0x000fe200000010ff */
[----:B------:R-:W-:Y:S01]  /*5680*/  IMAD.MOV.U32 R39, RZ, RZ, R108 ;  /* 0x000000ffff277224 */ /* 0x000fe200078e006c */
[----:B------:R-:W-:Y:S02]  /*5690*/  F2FP.BF16.F32.PACK_AB R32, R97, R102 ;  /* 0x000000666120723e */ /* 0x000fe400000010ff */
[----:B------:R-:W-:Y:S02]  /*56a0*/  F2FP.BF16.F32.PACK_AB R36, R101, R14 ;  /* 0x0000000e6524723e */ /* 0x000fe400000010ff */
[----:B------:R-:W-:-:S07]  /*56b0*/  F2FP.BF16.F32.PACK_AB R34, R4, R99 ;  /* 0x000000630422723e */ /* 0x000fce00000010ff */
.L_x_3653:
[----:B------:R-:W-:Y:S05]  /*56c0*/  BSYNC B2 ;  /* 0x0000000000027941 */ /* 0x000fea0003800000 */
.L_x_3652:
        /* <DEDUP_REMOVED lines=12> */
.L_x_3651:
[----:B------:R-:W-:Y:S05]  /*5790*/  BSYNC B1 ;  /* 0x0000000000017941 */ /* 0x000fea0003800000 */
.L_x_3650:
[----:B------:R-:W-:Y:S01]  /*57a0*/  ISETP.GE.OR P5, PT, R156, R72, P1 ;  /* 0x000000489c00720c */ /* 0x000fe20000fa6670 */
[----:B-1----:R-:W-:Y:S01]  /*57b0*/  IMAD.MOV.U32 R32, RZ, RZ, R74 ;  /* 0x000000ffff207224 */ /* 0x002fe200078e004a */
[----:B------:R-:W-:Y:S01]  /*57c0*/  SHF.R.S32.HI R5, RZ, 0x1f, R156 ;  /* 0x0000001fff057819 */ /* 0x000fe2000001149c */
[----:B------:R-:W-:-:S04]  /*57d0*/  IMAD.MOV.U32 R33, RZ, RZ, R81 ;  /* 0x000000ffff217224 */ /* 0x000fc800078e0051 */
[-C--:B------:R-:W-:Y:S02]  /*57e0*/  IMAD R5, R5, R76.reuse, RZ ;  /* 0x0000004c05057224 */ /* 0x080fe400078e02ff */
[----:B------:R-:W-:-:S04]  /*57f0*/  IMAD.WIDE.U32 R32, R156, R76, R32 ;  /* 0x0000004c9c207225 */ /* 0x000fc800078e0020 */
[----:B------:R-:W-:Y:S01]  /*5800*/  IMAD R5, R156, R77, R5 ;  /* 0x0000004d9c057224 */ /* 0x000fe200078e0205 */
[----:B------:R-:W-:Y:S06]  /*5810*/  @P5 BRA `(.L_x_3636) ;  /* 0x00000008006c5947 */ /* 0x000fec0003800000 */
[----:B------:R-:W1:Y:S01]  /*5820*/  LDC R36, c[0x0][0x2f4] ;  /* 0x0000bd00ff247b82 */ /* 0x000e620000000800 */
[----:B------:R-:W-:Y:S01]  /*5830*/  IMAD.SHL.U32 R7, R62, 0x8, RZ ;  /* 0x000000083e077824 */ /* 0x000fe200078e00ff */
[----:B------:R-:W-:Y:S01]  /*5840*/  BSSY B1, `(.L_x_3654) ;  /* 0x0000073000017945 */ /* 0x000fe20003800000 */
[----:B------:R-:W-:-:S03]  /*5850*/  IMAD.IADD R37, R33, 0x1, R5 ;  /* 0x0000000121257824 */ /* 0x000fc600078e0205 */
[--C-:B------:R-:W-:Y:S02]  /*5860*/  SHF.R.S32.HI R5, RZ, 0x1f, R7.reuse ;  /* 0x0000001fff057819 */ /* 0x100fe40000011407 */
[----:B------:R-:W-:-:S04]  /*5870*/  IADD3 R4, P5, P6, R30, R32, R7 ;  /* 0x000000201e047210 */ /* 0x000fc80007ebe007 */
[----:B------:R-:W-:Y:S02]  /*5880*/  IADD3.X R5, R64, R37, R5, P5, P6 ;  /* 0x0000002540057210 */ /* 0x000fe40002fec405 */
[----:B------:R-:W-:-:S04]  /*5890*/  LEA R34, P5, R4, R70, 0x1 ;  /* 0x0000004604227211 */ /* 0x000fc800078a08ff */
[----:B------:R-:W-:Y:S01]  /*58a0*/  LEA.HI.X R35, R4, R71, R5, 0x1, P5 ;  /* 0x0000004704237211 */ /* 0x000fe200028f0c05 */
[----:B-1----:R-:W-:-:S05]  /*58b0*/  @P0 IMAD.IADD R73, R36, 0x1, -R73 ;  /* 0x0000000124490824 */ /* 0x002fca00078e0a49 */
        /* <DEDUP_REMOVED lines=16> */
[----:B------:R-:W-:Y:S02]  /*59c0*/  PRMT R95, R95, 0x5410, R38 ;  /* 0x000054105f5f7816 */ /* 0x000fe40000000026 */
[----:B------:R-:W-:Y:S02]  /*59d0*/  PRMT R91, R91, 0x5410, R74 ;  /* 0x000054105b5b7816 */ /* 0x000fe4000000004a */
[----:B------:R-:W-:Y:S01]  /*59e0*/  SHF.R.U64 R75, R24, 0x10, R25 ;  /* 0x00000010184b7819 */ /* 0x000fe20000001219 */
[----:B--2---:R-:W-:Y:S01]  /*59f0*/  IMAD.U32 R25, R13, 0x10000, RZ ;  /* 0x000100000d197824 */ /* 0x004fe200078e00ff */
[----:B------:R-:W-:Y:S01]  /*5a00*/  SHF.R.U32.HI R78, RZ, 0x10, R27 ;  /* 0x00000010ff4e7819 */ /* 0x000fe2000001161b */
[----:B------:R-:W-:Y:S01]  /*5a10*/  IMAD.U32 R74, R95, 0x10000, RZ ;  /* 0x000100005f4a7824 */ /* 0x000fe200078e00ff */
[----:B------:R-:W-:Y:S01]  /*5a20*/  SHF.R.U32.HI R77, RZ, 0x10, R11 ;  /* 0x00000010ff4d7819 */ /* 0x000fe2000001160b */
[----:B------:R-:W-:Y:S01]  /*5a30*/  IMAD.U32 R38, R91, 0x10000, RZ ;  /* 0x000100005b267824 */ /* 0x000fe200078e00ff */
[----:B------:R-:W-:Y:S01]  /*5a40*/  SHF.R.U64 R81, R8, 0x10, R9 ;  /* 0x0000001008517819 */ /* 0x000fe20000001209 */
[----:B-1----:R-:W-:-:S02]  /*5a50*/  IMAD.U32 R9, R5, 0x10000, RZ ;  /* 0x0001000005097824 */ /* 0x002fc400078e00ff */
[----:B------:R-:W-:Y:S01]  /*5a60*/  FMUL.FTZ R76, R25, R74 ;  /* 0x0000004a194c7220 */ /* 0x000fe20000410000 */
[----:B------:R-:W-:Y:S01]  /*5a70*/  PRMT R93, R93, 0x5410, R78 ;  /* 0x000054105d5d7816 */ /* 0x000fe2000000004e */
[-C--:B------:R-:W-:Y:S01]  /*5a80*/  FMUL.FTZ R78, R25, R38.reuse ;  /* 0x00000026194e7220 */ /* 0x080fe20000410000 */
[----:B------:R-:W-:Y:S01]  /*5a90*/  PRMT R88, R88, 0x5410, R77 ;  /* 0x0000541058587816 */ /* 0x000fe2000000004d */
[----:B------:R-:W-:Y:S01]  /*5aa0*/  FFMA.FTZ R25, R9, R38, -R76 ;  /* 0x0000002609197223 */ /* 0x000fe2000001084c */
[----:B------:R-:W-:Y:S01]  /*5ab0*/  SHF.R.U64 R73, R26, 0x10, R27 ;  /* 0x000000101a497819 */ /* 0x000fe2000000121b */
[----:B------:R-:W-:Y:S01]  /*5ac0*/  IMAD.U32 R27, R15, 0x10000, RZ ;  /* 0x000100000f1b7824 */ /* 0x000fe200078e00ff */
[----:B------:R-:W-:Y:S01]  /*5ad0*/  LOP3.LUT R26, R13, 0xffff0000, RZ, 0xc0, !PT ;  /* 0xffff00000d1a7812 */ /* 0x000fe200078ec0ff */
[----:B------:R-:W-:Y:S01]  /*5ae0*/  IMAD.U32 R76, R93, 0x10000, RZ ;  /* 0x000100005d4c7824 */ /* 0x000fe200078e00ff */
[----:B------:R-:W-:Y:S01]  /*5af0*/  LOP3.LUT R95, R95, 0xffff0000, RZ, 0xc0, !PT ;  /* 0xffff00005f5f7812 */ /* 0x000fe200078ec0ff */
[----:B------:R-:W-:Y:S01]  /*5b00*/  IMAD.U32 R38, R88, 0x10000, RZ ;  /* 0x0001000058267824 */ /* 0x000fe200078e00ff */
[----:B------:R-:W-:Y:S01]  /*5b10*/  LOP3.LUT R91, R91, 0xffff0000, RZ, 0xc0, !PT ;  /* 0xffff00005b5b7812 */ /* 0x000fe200078ec0ff */
[----:B------:R-:W-:Y:S01]  /*5b20*/  FFMA.FTZ R78, R9, R74, R78 ;  /* 0x0000004a094e7223 */ /* 0x000fe2000001004e */
[----:B------:R-:W-:Y:S01]  /*5b30*/  SHF.R.U64 R79, R10, 0x10, R11 ;  /* 0x000000100a4f7819 */ /* 0x000fe2000000120b */
[----:B------:R-:W-:Y:S01]  /*5b40*/  FMUL.FTZ R82, R27, R76 ;  /* 0x0000004c1b527220 */ /* 0x000fe20000410000 */
[----:B------:R-:W-:Y:S01]  /*5b50*/  PRMT R92, R92, 0x5410, R73 ;  /* 0x000054105c5c7816 */ /* 0x000fe20000000049 */
[----:B------:R-:W-:Y:S01]  /*5b60*/  IMAD.U32 R11, R7, 0x10000, RZ ;  /* 0x00010000070b7824 */ /* 0x000fe200078e00ff */
[----:B------:R-:W-:Y:S01]  /*5b70*/  LOP3.LUT R10, R5, 0xffff0000, RZ, 0xc0, !PT ;  /* 0xffff0000050a7812 */ /* 0x000fe200078ec0ff */
[----:B------:R-:W-:Y:S01]  /*5b80*/  FMUL.FTZ R73, R26, R95 ;  /* 0x0000005f1a497220 */ /* 0x000fe20000410000 */
[----:B------:R-:W-:Y:S01]  /*5b90*/  PRMT R94, R94, 0x5410, R75 ;  /* 0x000054105e5e7816 */ /* 0x000fe2000000004b */
[-C--:B------:R-:W-:Y:S01]  /*5ba0*/  FMUL.FTZ R9, R26, R91.reuse ;  /* 0x0000005b1a097220 */ /* 0x080fe20000410000 */
[-C--:B------:R-:W-:Y:S01]  /*5bb0*/  FMUL.FTZ R27, R27, R38.reuse ;  /* 0x000000261b1b7220 */ /* 0x080fe20000410000 */
[----:B------:R-:W-:Y:S01]  /*5bc0*/  LOP3.LUT R15, R15, 0xffff0000, RZ, 0xc0, !PT ;  /* 0xffff00000f0f7812 */ /* 0x000fe200078ec0ff */
[----:B------:R-:W-:Y:S01]  /*5bd0*/  FFMA.FTZ R82, R11, R38, -R82 ;  /* 0x000000260b527223 */ /* 0x000fe20000010852 */
[----:B------:R-:W-:Y:S01]  /*5be0*/  LOP3.LUT R26, R93, 0xffff0000, RZ, 0xc0, !PT ;  /* 0xffff00005d1a7812 */ /* 0x000fe200078ec0ff */
[----:B------:R-:W-:Y:S01]  /*5bf0*/  FFMA.FTZ R76, R11, R76, R27 ;  /* 0x0000004c0b4c7223 */ /* 0x000fe2000001001b */
[----:B------:R-:W-:Y:S01]  /*5c00*/  PRMT R90, R90, 0x5410, R81 ;  /* 0x000054105a5a7816 */ /* 0x000fe20000000051 */
[----:B------:R-:W-:Y:S01]  /*5c10*/  IMAD.U32 R24, R12, 0x10000, RZ ;  /* 0x000100000c187824 */ /* 0x000fe200078e00ff */
[----:B------:R-:W-:Y:S01]  /*5c20*/  LOP3.LUT R88, R88, 0xffff0000, RZ, 0xc0, !PT ;  /* 0xffff000058587812 */ /* 0x000fe200078ec0ff */
[C---:B------:R-:W-:Y:S01]  /*5c30*/  FFMA.FTZ R74, R10.reuse, R91, -R73 ;  /* 0x0000005b0a4a7223 */ /* 0x040fe20000010849 */
[----:B------:R-:W-:Y:S01]  /*5c40*/  LOP3.LUT R13, R7, 0xffff0000, RZ, 0xc0, !PT ;  /* 0xffff0000070d7812 */ /* 0x000fe200078ec0ff */
[----:B------:R-:W-:Y:S01]  /*5c50*/  FFMA.FTZ R95, R10, R95, R9 ;  /* 0x0000005f0a5f7223 */ /* 0x000fe20000010009 */
[----:B------:R-:W-:Y:S01]  /*5c60*/  IMAD.U32 R11, R94, 0x10000, RZ ;  /* 0x000100005e0b7824 */ /* 0x000fe200078e00ff */
[----:B------:R-:W-:Y:S01]  /*5c70*/  LOP3.LUT R12, R12, 0xffff0000, RZ, 0xc0, !PT ;  /* 0xffff00000c0c7812 */ /* 0x000fe200078ec0ff */
[----:B------:R-:W-:Y:S01]  /*5c80*/  FMUL.FTZ R10, R15, R26 ;  /* 0x0000001a0f0a7220 */ /* 0x000fe20000410000 */
[----:B------:R-:W-:Y:S01]  /*5c90*/  LOP3.LUT R94, R94, 0xffff0000, RZ, 0xc0, !PT ;  /* 0xffff00005e5e7812 */ /* 0x000fe200078ec0ff */
[----:B------:R-:W-:-:S02]  /*5ca0*/  IMAD.U32 R9, R90, 0x10000, RZ ;  /* 0x000100005a097824 */ /* 0x000fc400078e00ff */
[-C--:B------:R-:W-:Y:S01]  /*5cb0*/  FMUL.FTZ R38, R15, R88.reuse ;  /* 0x000000580f267220 */ /* 0x080fe20000410000 */
[----:B------:R-:W-:Y:S01]  /*5cc0*/  LOP3.LUT R90, R90, 0xffff0000, RZ, 0xc0, !PT ;  /* 0xffff00005a5a7812 */ /* 0x000fe200078ec0ff */
[----:B------:R-:W-:Y:S01]  /*5cd0*/  FFMA.FTZ R73, R13, R88, -R10 ;  /* 0x000000580d497223 */ /* 0x000fe2000001080a */
[----:B------:R-:W-:Y:S01]  /*5ce0*/  LOP3.LUT R5, R4, 0xffff0000, RZ, 0xc0, !PT ;  /* 0xffff000004057812 */ /* 0x000fe200078ec0ff */
[----:B------:R-:W-:Y:S01]  /*5cf0*/  FMUL.FTZ R15, R24, R11 ;  /* 0x0000000b180f7220 */ /* 0x000fe20000410000 */
[----:B------:R-:W-:Y:S02]  /*5d00*/  IMAD.U32 R8, R4, 0x10000, RZ ;  /* 0x0001000004087824 */ /* 0x000fe400078e00ff */
[----:B------:R-:W-:Y:S01]  /*5d10*/  FMUL.FTZ R24, R24, R9 ;  /* 0x0000000918187220 */ /* 0x000fe20000410000 */
[----:B------:R-:W-:Y:S01]  /*5d20*/  FMUL.FTZ R10, R12, R94 ;  /* 0x0000005e0c0a7220 */ /* 0x000fe20000410000 */
[----:B------:R-:W-:Y:S01]  /*5d30*/  PRMT R86, R86, 0x5410, R79 ;  /* 0x0000541056567816 */ /* 0x000fe2000000004f */
[----:B------:R-:W-:Y:S01]  /*5d40*/  FMUL.FTZ R12, R12, R90 ;  /* 0x0000005a0c0c7220 */ /* 0x000fe20000410000 */
[----:B------:R-:W-:-:S02]  /*5d50*/  IMAD.U32 R7, R14, 0x10000, RZ ;  /* 0x000100000e077824 */ /* 0x000fc400078e00ff */
[----:B------:R-:W-:Y:S01]  /*5d60*/  FFMA.FTZ R24, R8, R11, R24 ;  /* 0x0000000b08187223 */ /* 0x000fe20000010018 */
[----:B------:R-:W-:Y:S01]  /*5d70*/  FFMA.FTZ R90, R5, R90, -R10 ;  /* 0x0000005a055a7223 */ /* 0x000fe2000001080a */
[----:B------:R-:W-:Y:S01]  /*5d80*/  LOP3.LUT R14, R14, 0xffff0000, RZ, 0xc0, !PT ;  /* 0xffff00000e0e7812 */ /* 0x000fe200078ec0ff */
[----:B------:R-:W-:Y:S01]  /*5d90*/  FFMA.FTZ R15, R8, R9, -R15 ;  /* 0x00000009080f7223 */ /* 0x000fe2000001080f */
[C---:B------:R-:W-:Y:S01]  /*5da0*/  IMAD.U32 R10, R92.reuse, 0x10000, RZ ;  /* 0x000100005c0a7824 */ /* 0x040fe200078e00ff */
[----:B------:R-:W-:Y:S01]  /*5db0*/  LOP3.LUT R11, R92, 0xffff0000, RZ, 0xc0, !PT ;  /* 0xffff00005c0b7812 */ /* 0x000fe200078ec0ff */
[C---:B------:R-:W-:Y:S01]  /*5dc0*/  IMAD.U32 R8, R86.reuse, 0x10000, RZ ;  /* 0x0001000056087824 */ /* 0x040fe200078e00ff */
[----:B------:R-:W-:Y:S01]  /*5dd0*/  LOP3.LUT R9, R86, 0xffff0000, RZ, 0xc0, !PT ;  /* 0xffff000056097812 */ /* 0x000fe200078ec0ff */
[----:B------:R-:W-:Y:S01]  /*5de0*/  FFMA.FTZ R75, R13, R26, R38 ;  /* 0x0000001a0d4b7223 */ /* 0x000fe20000010026 */
[C---:B------:R-:W-:Y:S02]  /*5df0*/  IMAD.U32 R4, R6.reuse, 0x10000, RZ ;  /* 0x0001000006047824 */ /* 0x040fe400078e00ff */
[C---:B------:R-:W-:Y:S01]  /*5e00*/  FMUL.FTZ R13, R7.reuse, R10 ;  /* 0x0000000a070d7220 */ /* 0x040fe20000410000 */
[----:B------:R-:W-:Y:S01]  /*5e10*/  LOP3.LUT R6, R6, 0xffff0000, RZ, 0xc0, !PT ;  /* 0xffff000006067812 */ /* 0x000fe200078ec0ff */
[-C--:B------:R-:W-:Y:S01]  /*5e20*/  FMUL.FTZ R7, R7, R8.reuse ;  /* 0x0000000807077220 */ /* 0x080fe20000410000 */
[C---:B------:R-:W-:Y:S01]  /*5e30*/  FMUL.FTZ R27, R14.reuse, R11 ;  /* 0x0000000b0e1b7220 */ /* 0x040fe20000410000 */
[-C--:B------:R-:W-:Y:S01]  /*5e40*/  FMUL.FTZ R14, R14, R9.reuse ;  /* 0x000000090e0e7220 */ /* 0x080fe20000410000 */
[C---:B------:R-:W-:Y:S01]  /*5e50*/  FFMA.FTZ R13, R4.reuse, R8, -R13 ;  /* 0x00000008040d7223 */ /* 0x040fe2000001080d */
[----:B------:R-:W-:Y:S01]  /*5e60*/  FFMA.FTZ R7, R4, R10, R7 ;  /* 0x0000000a04077223 */ /* 0x000fe20000010007 */
[----:B------:R-:W-:Y:S01]  /*5e70*/  FFMA.FTZ R5, R5, R94, R12 ;  /* 0x0000005e05057223 */ /* 0x000fe2000001000c */
[C---:B------:R-:W-:Y:S01]  /*5e80*/  FFMA.FTZ R4, R6.reuse, R9, -R27 ;  /* 0x0000000906047223 */ /* 0x040fe2000001081b */
[----:B------:R-:W-:Y:S01]  /*5e90*/  FFMA.FTZ R14, R6, R11, R14 ;  /* 0x0000000b060e7223 */ /* 0x000fe2000001000e */
[----:B------:R-:W-:-:S02]  /*5ea0*/  F2FP.BF16.F32.PACK_AB R25, R74, R25 ;  /* 0x000000194a19723e */ /* 0x000fc400000010ff */
[----:B------:R-:W-:Y:S02]  /*5eb0*/  F2FP.BF16.F32.PACK_AB R73, R73, R82 ;  /* 0x000000524949723e */ /* 0x000fe400000010ff */
        /* <DEDUP_REMOVED lines=11> */
.L_x_3655:
[----:B------:R-:W-:Y:S05]  /*5f70*/  BSYNC B1 ;  /* 0x0000000000017941 */ /* 0x000fea0003800000 */
.L_x_3654:
        /* <DEDUP_REMOVED lines=10> */
.L_x_3619:
[----:B------:R-:W-:-:S04]  /*6020*/  ULOP3.LUT UR4, UR38, 0x1, URZ, 0xfc, !UPT ;  /* 0x0000000126047892 */ /* 0x000fc8000f8efc3f */
[----:B------:R-:W-:-:S06]  /*6030*/  UISETP.NE.AND UP0, UPT, UR4, 0x3, UPT ;  /* 0x000000030400788c */ /* 0x000fcc000bf05270 */
[----:B------:R-:W-:-:S13]  /*6040*/  PLOP3.LUT P3, PT, PT, PT, UP0, 0x80, 0x0 ;  /* 0x000000000000781c */ /* 0x000fda0003f6f008 */
[----:B------:R-:W-:Y:S05]  /*6050*/  @!P3 BRA `(.L_x_3656) ;  /* 0x000000000004b947 */ /* 0x000fea0003800000 */
[----:B------:R-:W-:Y:S01]  /*6060*/  BPT.TRAP 0x1 ;  /* 0x000000040000795c */ /* 0x000fe20000300000 */
.L_x_3656:
[----:B------:R-:W-:Y:S01]  /*6070*/  IMAD R68, R23, 0x8, R2 ;  /* 0x0000000817447824 */ /* 0x000fe200078e0202 */
[----:B------:R-:W-:Y:S01]  /*6080*/  SHF.L.U32 R80, R158, 0x1f, RZ ;  /* 0x0000001f9e507819 */ /* 0x000fe200000006ff */
[----:B------:R-:W-:Y:S01]  /*6090*/  IMAD R72, R49, -0x60, R46 ;  /* 0xffffffa031487824 */ /* 0x000fe200078e022e */
[----:B------:R-:W-:Y:S02]  /*60a0*/  BSSY B1, `(.L_x_3657) ;  /* 0x0000004000017945 */ /* 0x000fe40003800000 */
[----:B------:R-:W0:Y:S02]  /*60b0*/  SYNCS.PHASECHK.TRANS64.TRYWAIT P4, [R68+URZ+0x32490], R80 ;  /* 0x03249050440075a7 */ /* 0x000e24000808017f */
[----:B------:R-:W-:Y:S01]  /*60c0*/  VIMNMX R72, R72, 0x60, PT ;  /* 0x0000006048487848 */ /* 0x000fe20003fe0100 */
[----:B0-----:R-:W-:Y:S06]  /*60d0*/  @!P4 BRA `(.L_x_3658) ;  /* 0x000003580018c947 */ /* 0x001fec0003800000 */
.L_x_4022:
[----:B------:R-:W-:Y:S05]  /*60e0*/  BSYNC B1 ;  /* 0x0000000000017941 */ /* 0x000fea0003800000 */
.L_x_3657:
        /* <DEDUP_REMOVED lines=8> */
.L_x_3660:
[----:B------:R-:W-:Y:S05]  /*6170*/  BSYNC B1 ;  /* 0x0000000000017941 */ /* 0x000fea0003800000 */
.L_x_3659:
[----:B------:R-:W-:Y:S05]  /*6180*/  @P4 BRA `(.L_x_3636) ;  /* 0x0000000000104947 */ /* 0x000fea0003800000 */
[----:B-1----:R-:W1:Y:S04]  /*6190*/  @!P1 LDS.128 R4, [R84+0x2000] ;  /* 0x0020000054049984 */ /* 0x002e680000000c00 */
[----:B------:R-:W2:Y:S04]  /*61a0*/  @!P2 LDS.128 R8, [R83+0x2000] ;  /* 0x002000005308a984 */ /* 0x000ea80000000c00 */
[----:B-1----:R3:W-:Y:S04]  /*61b0*/  @!P1 STG.E.128 desc[UR42][R12.64], R4 ;  /* 0x000000040c009986 */ /* 0x0027e8000c101d2a */
[----:B--2---:R3:W-:Y:S02]  /*61c0*/  @!P2 STG.E.128 desc[UR42][R12.64+0x40], R8 ;  /* 0x000040080c00a986 */ /* 0x0047e4000c101d2a */
.L_x_3636:
[----:B------:R-:W-:Y:S05]  /*61d0*/  BSYNC B0 ;  /* 0x0000000000007941 */ /* 0x000fea0003800000 */
.L_x_3618:
        /* <DEDUP_REMOVED lines=9> */
[----:B-1----:R-:W-:-:S02]  /*6270*/  LOP3.LUT R4, R5, 0x7f, RZ, 0xc0, !PT ;  /* 0x0000007f05047812 */ /* 0x002fc400078ec0ff */
[----:B------:R-:W-:Y:S02]  /*6280*/  SHF.R.U32.HI R5, RZ, 0x7, R5 ;  /* 0x00000007ff057819 */ /* 0x000fe40000011605 */
[----:B------:R-:W-:-:S03]  /*6290*/  ISETP.NE.AND P4, PT, R4, RZ, PT ;  /* 0x000000ff0400720c */ /* 0x000fc60003f85270 */
[----:B------:R-:W-:-:S10]  /*62a0*/  VIADD R12, R5, 0x8 ;  /* 0x00000008050c7836 */ /* 0x000fd40000000000 */
[----:B------:R-:W-:-:S05]  /*62b0*/  @!P4 VIADD R4, R68, 0x324a0 ;  /* 0x000324a04404c836 */ /* 0x000fca0000000000 */
[----:B------:R-:W-:Y:S01]  /*62c0*/  @!P4 PRMT R4, RZ, 0x654, R4 ;  /* 0x00000654ff04c816 */ /* 0x000fe20000000004 */
[----:B--2---:R1:W-:Y:S06]  /*62d0*/  BAR.SYNC.DEFER_BLOCKING R12, 0x80 ;  /* 0x0002000c0000751d */ /* 0x0043ec0000010000 */
[----:B------:R1:W-:Y:S01]  /*62e0*/  @!P4 SYNCS.ARRIVE.TRANS64.RED.A1T0 RZ, [R4+URZ], RZ ;  /* 0x000000ff04ffc9a7 */ /* 0x0003e2000810043f */
[----:B------:R-:W-:Y:S05]  /*62f0*/  @!P3 BRA `(.L_x_3662) ;  /* 0x000000000004b947 */ /* 0x000fea0003800000 */
[----:B------:R-:W-:Y:S01]  /*6300*/  BPT.TRAP 0x1 ;  /* 0x000000040000795c */ /* 0x000fe20000300000 */
.L_x_3662:
[----:B------:R-:W-:Y:S05]  /*6310*/  BSYNC B0 ;  /* 0x0000000000007941 */ /* 0x000fea0003800000 */
.L_x_3661:
[----:B------:R-:W2:Y:S01]  /*6320*/  SYNCS.PHASECHK.TRANS64.TRYWAIT P3, [R68+URZ+0x324b0], R80 ;  /* 0x0324b050440075a7 */ /* 0x000ea2000806017f */
[----:B------:R-:W-:Y:S01]  /*6330*/  ULDC UR49, c[0x0][0x320] ;  /* 0x0000c80000317ab9 */ /* 0x000fe20000000800 */
[----:B------:R-:W-:Y:S01]  /*6340*/  ULDC.64 UR44, c[0x0][0x328] ;  /* 0x0000ca00002c7ab9 */ /* 0x000fe20000000a00 */
[----:B------:R-:W-:Y:S01]  /*6350*/  ULDC.64 UR40, c[0x0][0x318] ;  /* 0x0000c60000287ab9 */ /* 0x000fe20000000a00 */
[----:B------:R-:W-:Y:S01]  /*6360*/  BSSY B0, `(.L_x_3663) ;  /* 0x0000003000007945 */ /* 0x000fe20003800000 */
[----:B-1----:R-:W-:-:S03]  /*6370*/  IMAD R4, R23, 0x6000, R58 ;  /* 0x0000600017047824 */ /* 0x002fc600078e023a */
[----:B--2---:R-:W-:Y:S05]  /*6380*/  @!P3 BRA `(.L_x_3664) ;  /* 0x000003540080b947 */ /* 0x004fea0003800000 */
.L_x_4023:
[----:B------:R-:W-:Y:S05]  /*6390*/  BSYNC B0 ;  /* 0x0000000000007941 */ /* 0x000fea0003800000 */
.L_x_3663:
        /* <DEDUP_REMOVED lines=8> */
[----:B------:R-:W-:Y:S02]  /*6420*/  IMAD.MOV.U32 R4, RZ, RZ, R40 ;  /* 0x000000ffff047224 */ /* 0x000fe400078e0028 */
[----:B------:R-:W-:Y:S02]  /*6430*/  IMAD.MOV.U32 R5, RZ, RZ, R65 ;  /* 0x000000ffff057224 */ /* 0x000fe400078e0041 */
[C---:B------:R-:W-:Y:S02]  /*6440*/  IMAD R7, R8.reuse, UR45, R7 ;  /* 0x0000002d08077c24 */ /* 0x040fe4000f8e0207 */
[----:B------:R-:W-:-:S04]  /*6450*/  IMAD.WIDE.U32 R4, R8, UR44, R4 ;  /* 0x0000002c08047c25 */ /* 0x000fc8000f8e0004 */
[----:B------:R-:W-:Y:S01]  /*6460*/  IMAD.IADD R5, R5, 0x1, R7 ;  /* 0x0000000105057824 */ /* 0x000fe200078e0207 */
[----:B------:R-:W-:-:S04]  /*6470*/  LEA R10, P3, R4, UR40, 0x1 ;  /* 0x00000028040a7c11 */ /* 0x000fc8000f8608ff */
[----:B------:R-:W-:Y:S02]  /*6480*/  LEA.HI.X R11, R4, UR41, R5, 0x1, P3 ;  /* 0x00000029040b7c11 */ /* 0x000fe400098f0c05 */
[----:B------:R-:W-:-:S13]  /*6490*/  ISETP.GE.AND P3, PT, R152, UR49, PT ;  /* 0x0000003198007c0c */ /* 0x000fda000bf66270 */
[----:B------:R-:W2:Y:S04]  /*64a0*/  @!P3 LDS.128 R4, [R14] ;  /* 0x000000000e04b984 */ /* 0x000ea80000000c00 */
[----:B--2---:R-:W-:Y:S01]  /*64b0*/  @!P3 STG.E.128 desc[UR42][R10.64], R4 ;  /* 0x000000040a00b986 */ /* 0x004fe2000c101d2a */
[----:B------:R-:W-:-:S13]  /*64c0*/  ISETP.GE.AND P3, PT, R3, UR49, PT ;  /* 0x0000003103007c0c */ /* 0x000fda000bf66270 */
[----:B------:R-:W2:Y:S04]  /*64d0*/  @!P3 LDS.128 R4, [R13] ;  /* 0x000000000d04b984 */ /* 0x000ea80000000c00 */
[----:B--2---:R-:W-:Y:S01]  /*64e0*/  @!P3 STG.E.128 desc[UR42][R10.64+0x40], R4 ;  /* 0x000040040a00b986 */ /* 0x004fe2000c101d2a */
[----:B------:R-:W-:-:S13]  /*64f0*/  ISETP.GE.AND P3, PT, R51, UR49, PT ;  /* 0x0000003133007c0c */ /* 0x000fda000bf66270 */
[----:B------:R-:W2:Y:S04]  /*6500*/  @!P3 LDS.128 R4, [R14+0x3000] ;  /* 0x003000000e04b984 */ /* 0x000ea80000000c00 */
        /* <DEDUP_REMOVED lines=10> */
[----:B------:R-:W-:-:S13]  /*65b0*/  ISETP.NE.AND P3, PT, R67, RZ, PT ;  /* 0x000000ff4300720c */ /* 0x000fda0003f65270 */
[----:B------:R-:W2:Y:S04]  /*65c0*/  @P3 LDS.128 R4, [R14+0x9000] ;  /* 0x009000000e043984 */ /* 0x000ea80000000c00 */
[----:B--2---:R-:W-:Y:S01]  /*65d0*/  @P3 STG.E.128 desc[UR42][R10.64+0x180], R4 ;  /* 0x000180040a003986 */ /* 0x004fe2000c101d2a */
[----:B------:R-:W-:-:S13]  /*65e0*/  ISETP.NE.AND P3, PT, R66, RZ, PT ;  /* 0x000000ff4200720c */ /* 0x000fda0003f65270 */
[----:B------:R-:W2:Y:S04]  /*65f0*/  @P3 LDS.128 R4, [R13+0x9000] ;  /* 0x009000000d043984 */ /* 0x000ea80000000c00 */
[----:B--2---:R2:W-:Y:S02]  /*6600*/  @P3 STG.E.128 desc[UR42][R10.64+0x1c0], R4 ;  /* 0x0001c0040a003986 */ /* 0x0045e4000c101d2a */
.L_x_3666:
[----:B------:R-:W-:Y:S05]  /*6610*/  BSYNC B0 ;  /* 0x0000000000007941 */ /* 0x000fea0003800000 */
.L_x_3665:
[----:B------:R-:W-:Y:S01]  /*6620*/  ISETP.GE.AND P3, PT, R156, R72, PT ;  /* 0x000000489c00720c */ /* 0x000fe20003f66270 */
[----:B------:R-:W-:-:S12]  /*6630*/  BSSY B0, `(.L_x_3667) ;  /* 0x0000024000007945 */ /* 0x000fd80003800000 */
[----:B------:R-:W-:Y:S05]  /*6640*/  @P3 BRA `(.L_x_3668) ;  /* 0x0000000000883947 */ /* 0x000fea0003800000 */
[----:B--2---:R-:W-:Y:S01]  /*6650*/  IADD3 R7, P3, R8, 0x40, RZ ;  /* 0x0000004008077810 */ /* 0x004fe20007f7e0ff */
[----:B------:R-:W-:Y:S02]  /*6660*/  IMAD.MOV.U32 R4, RZ, RZ, R40 ;  /* 0x000000ffff047224 */ /* 0x000fe400078e0028 */
        /* <DEDUP_REMOVED lines=31> */
[----:B--2---:R3:W-:Y:S02]  /*6860*/  @P3 STG.E.128 desc[UR42][R8.64+0x1c0], R4 ;  /* 0x0001c00408003986 */ /* 0x0047e4000c101d2a */
.L_x_3668:
[----:B------:R-:W-:Y:S05]  /*6870*/  BSYNC B0 ;  /* 0x0000000000007941 */ /* 0x000fea0003800000 */
.L_x_3667:
[----:B------:R-:W-:Y:S01]  /*6880*/  @!PT LDS RZ, [RZ] ;  /* 0x00000000fffff984 */ /* 0x000fe20000000800 */
[----:B------:R-:W-:Y:S01]  /*6890*/  @!PT LDS RZ, [RZ] ;  /* 0x00000000fffff984 */ /* 0x000fe20000000800 */
[----:B------:R-:W-:Y:S01]  /*68a0*/  @!PT LDS RZ, [RZ] ;  /* 0x00000000fffff984 */ /* 0x000fe20000000800 */
[----:B------:R-:W-:Y:S01]  /*68b0*/  @!PT LDS RZ, [RZ] ;  /* 0x00000000fffff984 */ /* 0x000fe20000000800 */
[----:B------:R4:W-:Y:S06]  /*68c0*/  MEMBAR.ALL.CTA ;  /* 0x0000000000007992 */ /* 0x0009ec0000008000 */
[----:B----4-:R-:W4:Y:S02]  /*68d0*/  FENCE.VIEW.ASYNC.S ;  /* 0x00000000000073c6 */ /* 0x010f240000000000 */
[----:B----4-:R4:W-:Y:S01]  /*68e0*/  BAR.SYNC.DEFER_BLOCKING R12, 0x80 ;  /* 0x0002000c0000751d */ /* 0x0109e20000010000 */
[----:B------:R-:W-:Y:S01]  /*68f0*/  ISETP.NE.AND P5, PT, R69, RZ, PT ;  /* 0x000000ff4500720c */ /* 0x000fe20003fa5270 */
[----:B------:R-:W-:-:S02]  /*6900*/  VIADD R23, R23, 0x1 ;  /* 0x0000000117177836 */ /* 0x000fc40000000000 */
[----:B01----:R-:W-:-:S03]  /*6910*/  @!P4 VIADD R68, R68, 0x324c0 ;  /* 0x000324c04444c836 */ /* 0x003fc60000000000 */
[C---:B------:R-:W-:Y:S02]  /*6920*/  ISETP.NE.AND P3, PT, R23.reuse, 0x2, PT ;  /* 0x000000021700780c */ /* 0x040fe40003f65270 */
[----:B------:R-:W-:Y:S02]  /*6930*/  @!P4 PRMT R68, RZ, 0x654, R68 ;  /* 0x00000654ff44c816 */ /* 0x000fe40000000044 */
[----:B--23--:R-:W-:Y:S02]  /*6940*/  SEL R5, RZ, 0x1, P3 ;  /* 0x00000001ff057807 */ /* 0x00cfe40001800000 */
[----:B------:R-:W-:Y:S02]  /*6950*/  SEL R23, R23, RZ, P3 ;  /* 0x000000ff17177207 */ /* 0x000fe40001800000 */
[----:B------:R-:W-:Y:S01]  /*6960*/  LOP3.LUT R158, R158, R5, RZ, 0x3c, !PT ;  /* 0x000000059e9e7212 */ /* 0x000fe200078e3cff */
[----:B------:R4:W-:Y:S01]  /*6970*/  @!P4 SYNCS.ARRIVE.TRANS64.RED.A1T0 RZ, [R68+URZ], RZ ;  /* 0x000000ff44ffc9a7 */ /* 0x0009e2000810043f */
[----:B------:R-:W-:Y:S05]  /*6980*/  @P5 BRA `(.L_x_3669) ;  /* 0xffffffc400505947 */ /* 0x000fea000383ffff */
[----:B------:R-:W0:Y:S01]  /*6990*/  S2R R4, SR_TID.X ;  /* 0x0000000000047919 */ /* 0x000e220000002100 */
[----:B------:R-:W-:Y:S02]  /*69a0*/  PLOP3.LUT P0, PT, PT, PT, PT, 0x8, 0x0 ;  /* 0x000000000000781c */ /* 0x000fe40003f0e170 */
[----:B0-----:R-:W-:-:S04]  /*69b0*/  SHF.R.U32.HI R4, RZ, 0x7, R4 ;  /* 0x00000007ff047819 */ /* 0x001fc80000011604 */
[----:B------:R-:W-:-:S13]  /*69c0*/  ISETP.NE.AND P5, PT, R4, 0x1, PT ;  /* 0x000000010400780c */ /* 0x000fda0003fa5270 */
[----:B------:R-:W-:Y:S06]  /*69d0*/  @!P5 BAR.ARV 0x9, 0x100 ;  /* 0x024400000000db1d */ /* 0x000fec0000002000 */
.L_x_3613:
[----:B------:R-:W0:Y:S01]  /*69e0*/  S2R R0, SR_TID.X ;  /* 0x0000000000007919 */ /* 0x000e220000002100 */
[----:B------:R-:W1:Y:S01]  /*69f0*/  LDC R19, c[0x0][0x448] ;  /* 0x00011200ff137b82 */ /* 0x000e620000000800 */
[----:B----4-:R-:W-:Y:S01]  /*6a00*/  IMAD.MOV.U32 R12, RZ, RZ, 0x3000 ;  /* 0x00003000ff0c7424 */ /* 0x010fe200078e00ff */
[----:B------:R-:W2:Y:S01]  /*6a10*/  S2R R3, SR_SWINHI ;  /* 0x0000000000037919 */ /* 0x000ea20000002f00 */
[----:B------:R-:W-:Y:S02]  /*6a20*/  IMAD.U32 R13, RZ, RZ, UR38 ;  /* 0x00000026ff0d7e24 */ /* 0x000fe4000f8e00ff */
[----:B------:R-:W-:Y:S01]  /*6a30*/  IMAD.MOV.U32 R14, RZ, RZ, 0x1 ;  /* 0x00000001ff0e7424 */ /* 0x000fe200078e00ff */
[----:B------:R-:W-:Y:S01]  /*6a40*/  STL [R1+0x70], R89 ;  /* 0x0000705901007387 */ /* 0x000fe20000100800 */
[----:B------:R-:W-:Y:S01]  /*6a50*/  IMAD.MOV.U32 R15, RZ, RZ, RZ ;  /* 0x000000ffff0f7224 */ /* 0x000fe200078e00ff */
[----:B------:R-:W3:Y:S01]  /*6a60*/  LDC R18, c[0x0][0xa80] ;  /* 0x0002a000ff127b82 */ /* 0x000ee20000000800 */
[----:B------:R-:W-:Y:S01]  /*6a70*/  IMAD.MOV.U32 R5, RZ, RZ, 0x100 ;  /* 0x00000100ff057424 */ /* 0x000fe200078e00ff */
[----:B------:R4:W-:Y:S01]  /*6a80*/  STL.64 [R1+0x18], R12 ;  /* 0x0000180c01007387 */ /* 0x0009e20000100a00 */
[----:B------:R-:W-:-:S02]  /*6a90*/  IMAD.MOV.U32 R6, RZ, RZ, 0x1 ;  /* 0x00000001ff067424 */ /* 0x000fc400078e00ff */
[----:B------:R-:W-:Y:S01]  /*6aa0*/  IMAD.MOV.U32 R7, RZ, RZ, RZ ;  /* 0x000000ffff077224 */ /* 0x000fe200078e00ff */
[----:B------:R1:W-:Y:S01]  /*6ab0*/  STL.64 [R1+0x60], R14 ;  /* 0x0000600e01007387 */ /* 0x0003e20000100a00 */
[----:B------:R-:W-:Y:S02]  /*6ac0*/  IMAD.MOV.U32 R8, RZ, RZ, 0xc000 ;  /* 0x0000c000ff087424 */ /* 0x000fe400078e00ff */
[----:B------:R-:W-:Y:S01]  /*6ad0*/  IMAD.U32 R9, RZ, RZ, UR38 ;  /* 0x00000026ff097e24 */ /* 0x000fe2000f8e00ff */
[----:B------:R-:W-:Y:S01]  /*6ae0*/  STL.128 [R1+0x230], RZ ;  /* 0x000230ff01007387 */ /* 0x000fe20000100c00 */
[----:B------:R-:W-:Y:S02]  /*6af0*/  IMAD.MOV.U32 R11, RZ, RZ, 0x100 ;  /* 0x00000100ff0b7424 */ /* 0x000fe400078e00ff */
[----:B------:R-:W-:Y:S01]  /*6b00*/  IMAD.U32 R34, RZ, RZ, UR37 ;  /* 0x00000025ff227e24 */ /* 0x000fe2000f8e00ff */
[----:B------:R-:W-:Y:S01]  /*6b10*/  STL.128 [R1+0x240], RZ ;  /* 0x000240ff01007387 */ /* 0x000fe20000100c00 */
[----:B------:R-:W-:-:S03]  /*6b20*/  IMAD.U32 R72, RZ, RZ, UR37 ;  /* 0x00000025ff487e24 */ /* 0x000fc6000f8e00ff */
[----:B------:R-:W-:Y:S02]  /*6b30*/  STL.128 [R1+0x260], RZ ;  /* 0x000260ff01007387 */ /* 0x000fe40000100c00 */
[----:B------:R-:W-:Y:S02]  /*6b40*/  IADD3 R72, P5, R72, 0x70, RZ ;  /* 0x0000007048487810 */ /* 0x000fe40007fbe0ff */
[----:B0-----:R-:W-:Y:S01]  /*6b50*/  LOP3.LUT R0, R0, 0x7f, RZ, 0xc0, !PT ;  /* 0x0000007f00007812 */ /* 0x001fe200078ec0ff */
[----:B------:R-:W-:Y:S03]  /*6b60*/  STL.128 [R1+0x270], RZ ;  /* 0x000270ff01007387 */ /* 0x000fe60000100c00 */
[----:B------:R-:W-:Y:S01]  /*6b70*/  ISETP.NE.AND P1, PT, R0, RZ, PT ;  /* 0x000000ff0000720c */ /* 0x000fe20003f25270 */
[----:B------:R-:W-:Y:S01]  /*6b80*/  STL.128 [R1+0x280], RZ ;  /* 0x000280ff01007387 */ /* 0x000fe20000100c00 */
[----:B------:R-:W-:-:S02]  /*6b90*/  MOV R26, R2 ;  /* 0x00000002001a7202 */ /* 0x000fc40000000f00 */
[----:B--2---:R-:W-:Y:S02]  /*6ba0*/  MOV R27, R3 ;  /* 0x00000003001b7202 */ /* 0x004fe40000000f00 */
[----:B------:R-:W-:Y:S01]  /*6bb0*/  SEL R4, RZ, 0x1, P1 ;  /* 0x00000001ff047807 */ /* 0x000fe20000800000 */
[----:B------:R-:W-:Y:S01]  /*6bc0*/  STL.128 [R1+0x290], RZ ;  /* 0x000290ff01007387 */ /* 0x000fe20000100c00 */
[C---:B----4-:R-:W-:Y:S02]  /*6bd0*/  IADD3 R12, P1, R26.reuse, 0x32430, RZ ;  /* 0x000324301a0c7810 */ /* 0x050fe40007f3e0ff */
[C---:B------:R-:W-:Y:S01]  /*6be0*/  IADD3 R0, P3, R26.reuse, 0x32450, RZ ;  /* 0x000324501a007810 */ /* 0x040fe20007f7e0ff */
[----:B------:R0:W-:Y:S01]  /*6bf0*/  STL.128 [R1+0x20], R4 ;  /* 0x0000200401007387 */ /* 0x0001e20000100c00 */
[C---:B------:R-:W-:Y:S01]  /*6c00*/  IADD3 R3, P4, R26.reuse, 0x32460, RZ ;  /* 0x000324601a037810 */ /* 0x040fe20007f9e0ff */
[----:B------:R-:W-:Y:S01]  /*6c10*/  IMAD.X R13, RZ, RZ, R27, P1 ;  /* 0x000000ffff0d7224 */ /* 0x000fe200008e061b */
[----:B-1----:R-:W-:Y:S01]  /*6c20*/  ISETP.NE.AND P1, PT, R19, 0x1, PT ;  /* 0x000000011300780c */ /* 0x002fe20003f25270 */
[----:B------:R-:W-:Y:S01]  /*6c30*/  IMAD.MOV.U32 R10, RZ, RZ, R4 ;  /* 0x000000ffff0a7224 */ /* 0x000fe200078e0004 */
[----:B------:R-:W-:Y:S01]  /*6c40*/  IADD3 R14, P2, R26, 0x32440, RZ ;  /* 0x000324401a0e7810 */ /* 0x000fe20007f5e0ff */
[----:B------:R-:W-:Y:S01]  /*6c50*/  STL.128 [R1+0x2a0], RZ ;  /* 0x0002a0ff01007387 */ /* 0x000fe20000100c00 */
[----:B------:R-:W-:-:S03]  /*6c60*/  IMAD.U32 R19, RZ, RZ, UR37 ;  /* 0x00000025ff137e24 */ /* 0x000fc6000f8e00ff */
[----:B------:R-:W-:Y:S01]  /*6c70*/  IMAD.X R15, RZ, RZ, R27, P2 ;  /* 0x000000ffff0f7224 */ /* 0x000fe200010e061b */
[----:B------:R-:W-:Y:S01]  /*6c80*/  STL.128 [R1+0x50], R8 ;  /* 0x0000500801007387 */ /* 0x000fe20000100c00 */
[----:B------:R-:W-:-:S03]  /*6c90*/  IADD3 R19, P2, R19, 0x230, RZ ;  /* 0x0000023013137810 */ /* 0x000fc60007f5e0ff */
[----:B------:R-:W-:Y:S01]  /*6ca0*/  STL.64 [R1+0x8], R12 ;  /* 0x0000080c01007387 */ /* 0x000fe20000100a00 */
[--C-:B0-----:R-:W-:Y:S02]  /*6cb0*/  IMAD.X R5, RZ, RZ, R27.reuse, P3 ;  /* 0x000000ffff057224 */ /* 0x101fe400018e061b */
[----:B------:R-:W-:Y:S01]  /*6cc0*/  IMAD.X R7, RZ, RZ, R27, P4 ;  /* 0x000000ffff077224 */ /* 0x000fe200020e061b */
[----:B------:R-:W-:Y:S01]  /*6cd0*/  STL.64 [R1+0x10], R14 ;  /* 0x0000100e01007387 */ /* 0x000fe20000100a00 */
[----:B------:R-:W-:Y:S01]  /*6ce0*/  IMAD.MOV.U32 R4, RZ, RZ, R0 ;  /* 0x000000ffff047224 */ /* 0x000fe200078e0000 */
[----:B------:R-:W-:Y:S01]  /*6cf0*/  IADD3 R34, P4, R34, 0x38, RZ ;  /* 0x0000003822227810 */ /* 0x000fe20007f9e0ff */
[----:B------:R-:W-:Y:S01]  /*6d00*/  IMAD.MOV.U32 R6, RZ, RZ, R3 ;  /* 0x000000ffff067224 */ /* 0x000fe200078e0003 */
[----:B------:R-:W-:Y:S01]  /*6d10*/  STL.64 [R1+0x30], R14 ;  /* 0x0000300e01007387 */ /* 0x000fe20000100a00 */
[----:B------:R-:W0:Y:S01]  /*6d20*/  @P1 LDC R3, c[0x0][0x44c] ;  /* 0x00011300ff031b82 */ /* 0x000e220000000800 */
[----:B------:R-:W-:-:S02]  /*6d30*/  VIADD R0, R194, 0x7f ;  /* 0x0000007fc2007836 */ /* 0x000fc40000000000 */
[----:B------:R-:W-:Y:S04]  /*6d40*/  STL.128 [R1+0x40], R4 ;  /* 0x0000400401007387 */ /* 0x000fe80000100c00 */
[----:B------:R1:W-:Y:S04]  /*6d50*/  STL.64 [R1+0x68], R6 ;  /* 0x0000680601007387 */ /* 0x0003e80000100a00 */
[----:B------:R-:W-:Y:S04]  /*6d60*/  STL.128 [R1+0x2b0], RZ ;  /* 0x0002b0ff01007387 */ /* 0x000fe80000100c00 */
[----:B------:R-:W-:Y:S01]  /*6d70*/  STL.128 [R1+0x2c0], RZ ;  /* 0x0002c0ff01007387 */ /* 0x000fe20000100c00 */
[----:B-1----:R-:W1:Y:S03]  /*6d80*/  @P1 LDC R6, c[0x0][0x450] ;  /* 0x00011400ff061b82 */ /* 0x002e660000000800 */
[----:B------:R-:W-:Y:S04]  /*6d90*/  STL.128 [R1+0x2d0], RZ ;  /* 0x0002d0ff01007387 */ /* 0x000fe80000100c00 */
[----:B------:R-:W-:Y:S01]  /*6da0*/  STL.128 [R1+0x2e0], RZ ;  /* 0x0002e0ff01007387 */ /* 0x000fe20000100c00 */
[----:B0-----:R-:W-:Y:S01]  /*6db0*/  @P1 IMAD.HI.U32 R3, R0, R3, RZ ;  /* 0x0000000300031227 */ /* 0x001fe200078e00ff */
[----:B------:R-:W0:Y:S02]  /*6dc0*/  LDC.64 R4, c[0x0][0xad8] ;  /* 0x0002b600ff047b82 */ /* 0x000e240000000a00 */
[----:B------:R-:W-:Y:S04]  /*6dd0*/  STL.128 [R1+0x2f0], RZ ;  /* 0x0002f0ff01007387 */ /* 0x000fe80000100c00 */
[----:B------:R-:W-:Y:S04]  /*6de0*/  STL.128 [R1+0x300], RZ ;  /* 0x000300ff01007387 */ /* 0x000fe80000100c00 */
[----:B------:R-:W-:Y:S04]  /*6df0*/  STL.128 [R1+0x310], RZ ;  /* 0x000310ff01007387 */ /* 0x000fe80000100c00 */
[----:B------:R-:W-:Y:S01]  /*6e00*/  STL.128 [R1+0x320], RZ ;  /* 0x000320ff01007387 */ /* 0x000fe20000100c00 */
[----:B-1----:R-:W-:-:S03]  /*6e10*/  @P1 SHF.R.U32.HI R0, RZ, R6, R3 ;  /* 0x00000006ff001219 */ /* 0x002fc60000011603 */
[----:B------:R-:W-:Y:S04]  /*6e20*/  STL.128 [R1+0x330], RZ ;  /* 0x000330ff01007387 */ /* 0x000fe80000100c00 */
[----:B------:R-:W-:Y:S01]  /*6e30*/  STL.128 [R1+0x340], RZ ;  /* 0x000340ff01007387 */ /* 0x000fe20000100c00 */
[----:B0-----:R-:W-:-:S03]  /*6e40*/  ISETP.GE.AND P6, PT, R5, 0x1, PT ;  /* 0x000000010500780c */ /* 0x001fc60003fc6270 */
        /* <DEDUP_REMOVED lines=18> */
[----:B------:R-:W-:Y:S04]  /*6f70*/  STL.64 [R1+0x38], RZ ;  /* 0x000038ff01007387 */ /* 0x000fe80000100a00 */
[----:B---3--:R0:W-:Y:S02]  /*6f80*/  STL [R1+0x250], R18 ;  /* 0x0002501201007387 */ /* 0x0081e40000100800 */
[----:B0-----:R-:W-:-:S05]  /*6f90*/  IMAD.U32 R18, RZ, RZ, UR37 ;  /* 0x00000025ff127e24 */ /* 0x001fca000f8e00ff */
[----:B------:R-:W-:Y:S01]  /*6fa0*/  IADD3 R18, P3, R18, 0x260, RZ ;  /* 0x0000026012127810 */ /* 0x000fe20007f7e0ff */
[----:B------:R-:W-:-:S12]  /*6fb0*/  @P0 BRA `(.L_x_3670) ;  /* 0x00000000000c0947 */ /* 0x000fd80003800000 */
[----:B------:R-:W0:Y:S01]  /*6fc0*/  FENCE.VIEW.ASYNC.G ;  /* 0x00000000000073c6 */ /* 0x000e220000000100 */
[----:B------:R-:W-:Y:S05]  /*6fd0*/  WARPSYNC.ALL ;  /* 0x0000000000007948 */ /* 0x000fea0003800000 */
[----:B0-----:R-:W-:Y:S06]  /*6fe0*/  BAR.ARV 0xc, 0x180 ;  /* 0x0306000000007b1d */ /* 0x001fec0000002000 */
.L_x_3670:
[----:B------:R-:W-:Y:S02]  /*6ff0*/  IMAD.IADD R3, R231, 0x1, R0 ;  /* 0x00000001e7037824 */ /* 0x000fe400078e0200 */
[----:B------:R-:W-:Y:S02]  /*7000*/  IMAD.X R47, RZ, RZ, UR36, P2 ;  /* 0x00000024ff2f7e24 */ /* 0x000fe400090e06ff */
[----:B------:R-:W-:Y:S02]  /*7010*/  IMAD.X R46, RZ, RZ, UR36, P3 ;  /* 0x00000024ff2e7e24 */ /* 0x000fe400098e06ff */
[----:B------:R-:W-:Y:S02]  /*7020*/  IMAD.X R39, RZ, RZ, UR36, P4 ;  /* 0x00000024ff277e24 */ /* 0x000fe4000a0e06ff */
[----:B------:R-:W-:Y:S02]  /*7030*/  IMAD.X R73, RZ, RZ, UR36, P5 ;  /* 0x00000024ff497e24 */ /* 0x000fe4000a8e06ff */
        /* <DEDUP_REMOVED lines=13> */
.L_x_3673:
[----:B------:R-:W-:-:S13]  /*7110*/  ISETP.NE.AND P0, PT, R5, 0x1, PT ;  /* 0x000000010500780c */ /* 0x000fda0003f05270 */
[----:B------:R-:W0:Y:S02]  /*7120*/  @P0 LDC.64 R6, c[0x0][0xae0] ;  /* 0x0002b800ff060b82 */ /* 0x000e240000000a00 */
[----:B0-----:R-:W-:-:S05]  /*7130*/  @P0 IMAD.HI.U32 R6, R0, R6, RZ ;  /* 0x0000000600060227 */ /* 0x001fca00078e00ff */
[----:B------:R-:W-:-:S07]  /*7140*/  @P0 SHF.R.U32.HI R0, RZ, R7, R6 ;  /* 0x00000007ff000219 */ /* 0x000fce0000011606 */
.L_x_3674:
[----:B------:R-:W-:Y:S05]  /*7150*/  BSYNC B0 ;  /* 0x0000000000007941 */ /* 0x000fea0003800000 */
.L_x_3672:
[----:B------:R-:W-:-:S05]  /*7160*/  IMAD R3, R0, R5, R5 ;  /* 0x0000000500037224 */ /* 0x000fca00078e0205 */
[----:B------:R-:W-:-:S07]  /*7170*/  VIMNMX R4, R4, R3, PT ;  /* 0x0000000304047248 */ /* 0x000fce0003fe0100 */
.L_x_3671:
[----:B------:R-:W0:Y:S01]  /*7180*/  @P1 LDC R3, c[0x0][0x44c] ;  /* 0x00011300ff031b82 */ /* 0x000e220000000800 */
[----:B------:R-:W-:Y:S01]  /*7190*/  VIADD R4, R4, 0x5f ;  /* 0x0000005f04047836 */ /* 0x000fe20000000000 */
[----:B------:R-:W-:Y:S01]  /*71a0*/  ULDC UR4, c[0x0][0xad4] ;  /* 0x0002b50000047ab9 */ /* 0x000fe20000000800 */
[----:B------:R-:W-:Y:S02]  /*71b0*/  IMAD.MOV.U32 R0, RZ, RZ, R194 ;  /* 0x000000ffff007224 */ /* 0x000fe400078e00c2 */
[----:B------:R-:W-:-:S03]  /*71c0*/  IMAD.HI R4, R4, 0x2aaaaaab, RZ ;  /* 0x2aaaaaab04047827 */ /* 0x000fc600078e02ff */
[----:B------:R-:W1:Y:S01]  /*71d0*/  @P1 LDC R7, c[0x0][0x450] ;  /* 0x00011400ff071b82 */ /* 0x000e620000000800 */
        /* <DEDUP_REMOVED lines=18> */
.L_x_3677:
[----:B------:R-:W-:-:S13]  /*7300*/  ISETP.NE.AND P0, PT, R5, 0x1, PT ;  /* 0x000000010500780c */ /* 0x000fda0003f05270 */
[----:B------:R-:W0:Y:S02]  /*7310*/  @P0 LDC.64 R6, c[0x0][0xae0] ;  /* 0x0002b800ff060b82 */ /* 0x000e240000000a00 */
[----:B0-----:R-:W-:-:S05]  /*7320*/  @P0 IMAD.HI.U32 R6, R0, R6, RZ ;  /* 0x0000000600060227 */ /* 0x001fca00078e00ff */
[----:B------:R-:W-:-:S07]  /*7330*/  @P0 SHF.R.U32.HI R0, RZ, R7, R6 ;  /* 0x00000007ff000219 */ /* 0x000fce0000011606 */
.L_x_3678:
[----:B------:R-:W-:Y:S05]  /*7340*/  BSYNC B0 ;  /* 0x0000000000007941 */ /* 0x000fea0003800000 */
.L_x_3676:
[----:B------:R-:W-:-:S05]  /*7350*/  IMAD R0, R0, R5, RZ ;  /* 0x0000000500007224 */ /* 0x000fca00078e02ff */
[----:B------:R-:W-:-:S07]  /*7360*/  VIMNMX R3, R3, R0, !PT ;  /* 0x0000000003037248 */ /* 0x000fce0007fe0100 */
.L_x_3675:
        /* <DEDUP_REMOVED lines=39> */
.L_x_3680:
[----:B------:R-:W-:Y:S05]  /*75e0*/  BSYNC B0 ;  /* 0x0000000000007941 */ /* 0x000fea0003800000 */
.L_x_3679:
[----:B------:R-:W-:Y:S01]  /*75f0*/  IMAD R189, R203, R204, R189 ;  /* 0x000000cccbbd7224 */ /* 0x000fe200078e02bd */
[----:B------:R-:W-:-:S04]  /*7600*/  PLOP3.LUT P0, PT, PT, PT, PT, 0x80, 0x0 ;  /* 0x000000000000781c */ /* 0x000fc80003f0f070 */
[----:B------:R-:W-:-:S04]  /*7610*/  VIADDMNMX R204, R189, R204, R45, PT ;  /* 0x000000ccbdcc7246 */ /* 0x000fc8000380012d */
[----:B------:R-:W-:-:S13]  /*7620*/  ISETP.GT.AND P1, PT, R204, R189, PT ;  /* 0x000000bdcc00720c */ /* 0x000fda0003f24270 */
[----:B------:R-:W-:Y:S05]  /*7630*/  @!P1 BRA `(.L_x_3681) ;  /* 0x0000025800149947 */ /* 0x000fea0003800000 */
[----:B------:R0:W-:Y:S01]  /*7640*/  STL.64 [R1+0x78], RZ ;  /* 0x000078ff01007387 */ /* 0x0001e20000100a00 */
[----:B------:R-:W-:Y:S01]  /*7650*/  IMAD.U32 R32, RZ, RZ, UR37 ;  /* 0x00000025ff207e24 */ /* 0x000fe2000f8e00ff */
[----:B------:R-:W-:Y:S01]  /*7660*/  UMOV UR4, 0xffffffff ;  /* 0xffffffff00047882 */ /* 0x000fe20000000000 */
[----:B------:R-:W-:Y:S02]  /*7670*/  IMAD.U32 R24, RZ, RZ, UR37 ;  /* 0x00000025ff187e24 */ /* 0x000fe4000f8e00ff */
[----:B------:R-:W-:Y:S01]  /*7680*/  IMAD.U32 R38, RZ, RZ, UR37 ;  /* 0x00000025ff267e24 */ /* 0x000fe2000f8e00ff */
[----:B------:R-:W-:Y:S02]  /*7690*/  IADD3 R32, P0, R32, 0xa8, RZ ;  /* 0x000000a820207810 */ /* 0x000fe40007f1e0ff */
[----:B------:R-:W-:Y:S02]  /*76a0*/  IADD3 R24, P1, R24, 0x78, RZ ;  /* 0x0000007818187810 */ /* 0x000fe40007f3e0ff */
[----:B------:R-:W-:Y:S01]  /*76b0*/  IADD3 R38, P2, R38, 0x80, RZ ;  /* 0x0000008026267810 */ /* 0x000fe20007f5e0ff */
[----:B------:R-:W-:-:S02]  /*76c0*/  IMAD.X R33, RZ, RZ, UR36, P0 ;  /* 0x00000024ff217e24 */ /* 0x000fc400080e06ff */
[----:B------:R-:W-:Y:S02]  /*76d0*/  IMAD.X R25, RZ, RZ, UR36, P1 ;  /* 0x00000024ff197e24 */ /* 0x000fe400088e06ff */
[----:B------:R-:W-:Y:S01]  /*76e0*/  IMAD.X R53, RZ, RZ, UR36, P2 ;  /* 0x00000024ff357e24 */ /* 0x000fe200090e06ff */
[----:B0-----:R-:W-:Y:S07]  /*76f0*/  BRA.DIV UR4, `(.L_x_3682) ;  /* 0x0000034204b87947 */ /* 0x001fee000b800000 */
[----:B------:R-:W2:Y:S04]  /*7700*/  LDL R0, [R1+0x518] ;  /* 0x0005180001007983 */ /* 0x000ea80000100800 */
[----:B--2---:R0:W1:Y:S02]  /*7710*/  SHFL.IDX PT, R14, R0, RZ, 0x1f ;  /* 0x00001fff000e7589 */ /* 0x00406400000e0000 */
.L_x_4026:
[----:B01----:R-:W-:Y:S01]  /*7720*/  LEA.HI R0, R14, R14, RZ, 0x1 ;  /* 0x0000000e0e007211 */ /* 0x003fe200078f08ff */
[C---:B------:R-:W-:Y:S01]  /*7730*/  VIADD R63, R2.reuse, 0x18400 ;  /* 0x00018400023f7836 */ /* 0x040fe20000000000 */
[----:B------:R-:W-:Y:S01]  /*7740*/  STL.128 [R1+0xb0], RZ ;  /* 0x0000b0ff01007387 */ /* 0x000fe20000100c00 */
[----:B------:R-:W-:Y:S01]  /*7750*/  VIADD R10, R2, 0x400 ;  /* 0x00000400020a7836 */ /* 0x000fe20000000000 */
[----:B------:R-:W-:Y:S01]  /*7760*/  LOP3.LUT R3, R0, 0x7fffe, RZ, 0xc0, !PT ;  /* 0x0007fffe00037812 */ /* 0x000fe200078ec0ff */
[----:B------:R-:W-:Y:S01]  /*7770*/  IMAD.MOV.U32 R4, RZ, RZ, 0x1 ;  /* 0x00000001ff047424 */ /* 0x000fe200078e00ff */
[----:B------:R-:W-:Y:S01]  /*7780*/  STL.128 [R1+0xc0], RZ ;  /* 0x0000c0ff01007387 */ /* 0x000fe20000100c00 */
[----:B------:R-:W-:Y:S01]  /*7790*/  IMAD.MOV.U32 R5, RZ, RZ, RZ ;  /* 0x000000ffff057224 */ /* 0x000fe200078e00ff */
[----:B------:R-:W-:Y:S01]  /*77a0*/  SHF.R.U32.HI R10, RZ, 0x4, R10 ;  /* 0x00000004ff0a7819 */ /* 0x000fe2000001160a */
[----:B------:R-:W-:Y:S01]  /*77b0*/  IMAD.IADD R0, R14, 0x1, -R3 ;  /* 0x000000010e007824 */ /* 0x000fe200078e0a03 */
[----:B------:R-:W-:Y:S01]  /*77c0*/  STL.128 [R1+0xd0], RZ ;  /* 0x0000d0ff01007387 */ /* 0x000fe20000100c00 */
[----:B------:R-:W-:Y:S01]  /*77d0*/  VIADD R3, R2, 0x1c400 ;  /* 0x0001c40002037836 */ /* 0x000fe20000000000 */
[----:B------:R-:W-:Y:S01]  /*77e0*/  LOP3.LUT R10, R10, 0x3fff, RZ, 0xc0, !PT ;  /* 0x00003fff0a0a7812 */ /* 0x000fe200078ec0ff */
[----:B------:R-:W-:Y:S01]  /*77f0*/  IMAD R0, R0, 0x2000, R63 ;  /* 0x0000200000007824 */ /* 0x000fe200078e023f */
[----:B------:R-:W-:Y:S01]  /*7800*/  STL.128 [R1+0xe0], RZ ;  /* 0x0000e0ff01007387 */ /* 0x000fe20000100c00 */
[----:B------:R-:W-:Y:S01]  /*7810*/  IMAD.MOV.U32 R6, RZ, RZ, 0x1 ;  /* 0x00000001ff067424 */ /* 0x000fe200078e00ff */
[----:B------:R-:W-:Y:S01]  /*7820*/  SHF.R.U32.HI R3, RZ, 0x4, R3 ;  /* 0x00000004ff037819 */ /* 0x000fe20000011603 */
[----:B------:R-:W-:Y:S01]  /*7830*/  VIADD R11, R0, 0xa000 ;  /* 0x0000a000000b7836 */ /* 0x000fe20000000000 */
[----:B------:R-:W-:Y:S01]  /*7840*/  SHF.R.U32.HI R0, RZ, 0x4, R0 ;  /* 0x00000004ff007819 */ /* 0x000fe20000011600 */
[----:B------:R-:W-:Y:S01]  /*7850*/  IMAD.MOV.U32 R7, RZ, RZ, RZ ;  /* 0x000000ffff077224 */ /* 0x000fe200078e00ff */
[----:B------:R-:W-:Y:S01]  /*7860*/  LOP3.LUT R3, R3, 0x3fff, RZ, 0xc0, !PT ;  /* 0x00003fff03037812 */ /* 0x000fe200078ec0ff */
[----:B------:R-:W-:Y:S01]  /*7870*/  IMAD.MOV.U32 R8, RZ, RZ, 0x1 ;  /* 0x00000001ff087424 */ /* 0x000fe200078e00ff */
[----:B------:R-:W-:Y:S01]  /*7880*/  SHF.R.U32.HI R11, RZ, 0x4, R11 ;  /* 0x00000004ff0b7819 */ /* 0x000fe2000001160b */
[----:B------:R-:W-:Y:S01]  /*7890*/  IMAD.MOV.U32 R9, RZ, RZ, RZ ;  /* 0x000000ffff097224 */ /* 0x000fe200078e00ff */
[----:B------:R-:W-:Y:S01]  /*78a0*/  LOP3.LUT R3, R3, 0x10000, RZ, 0xfc, !PT ;  /* 0x0001000003037812 */ /* 0x000fe200078efcff */
[----:B------:R0:W-:Y:S01]  /*78b0*/  STL.128 [R1+0x80], R4 ;  /* 0x0000800401007387 */ /* 0x0001e20000100c00 */
[----:B------:R-:W-:Y:S01]  /*78c0*/  LOP3.LUT R11, R11, 0x3fff, RZ, 0xc0, !PT ;  /* 0x00003fff0b0b7812 */ /* 0x000fe200078ec0ff */
[----:B------:R-:W-:Y:S01]  /*78d0*/  IMAD.U32 R40, RZ, RZ, UR37 ;  /* 0x00000025ff287e24 */ /* 0x000fe2000f8e00ff */
[----:B------:R-:W-:Y:S01]  /*78e0*/  LOP3.LUT R0, R0, 0x3fff, RZ, 0xc0, !PT ;  /* 0x00003fff00007812 */ /* 0x000fe200078ec0ff */
[----:B------:R1:W-:Y:S01]  /*78f0*/  STL.64 [R1+0x90], R8 ;  /* 0x0000900801007387 */ /* 0x0003e20000100a00 */
[----:B------:R-:W-:Y:S01]  /*7900*/  LOP3.LUT R11, R11, 0x10000, RZ, 0xfc, !PT ;  /* 0x000100000b0b7812 */ /* 0x000fe200078efcff */
[----:B------:R-:W-:Y:S01]  /*7910*/  IMAD.U32 R37, RZ, RZ, UR37 ;  /* 0x00000025ff257e24 */ /* 0x000fe2000f8e00ff */
[----:B------:R-:W-:Y:S01]  /*7920*/  IADD3 R40, P5, R40, 0x90, RZ ;  /* 0x0000009028287810 */ /* 0x000fe20007fbe0ff */
[----:B------:R-:W-:Y:S01]  /*7930*/  STL.128 [R1+0xf0], RZ ;  /* 0x0000f0ff01007387 */ /* 0x000fe20000100c00 */
[----:B------:R-:W-:Y:S01]  /*7940*/  IMAD.U32 R35, RZ, RZ, UR37 ;  /* 0x00000025ff237e24 */ /* 0x000fe2000f8e00ff */
[----:B------:R-:W-:Y:S01]  /*7950*/  BSSY B6, `(.L_x_3683) ;  /* 0x0000031000067945 */ /* 0x000fe20003800000 */
[----:B------:R-:W-:Y:S01]  /*7960*/  IADD3 R37, P0, R37, 0x88, RZ ;  /* 0x0000008825257810 */ /* 0x000fe20007f1e0ff */
[----:B------:R-:W-:Y:S01]  /*7970*/  STL.128 [R1+0x100], RZ ;  /* 0x000100ff01007387 */ /* 0x000fe20000100c00 */
[----:B------:R-:W-:Y:S01]  /*7980*/  IMAD.X R56, RZ, RZ, UR36, P5 ;  /* 0x00000024ff387e24 */ /* 0x000fe2000a8e06ff */
[----:B------:R-:W-:Y:S01]  /*7990*/  LOP3.LUT P5, RZ, R63, 0x1bf, RZ, 0xc0, !PT ;  /* 0x000001bf3fff7812 */ /* 0x000fe200078ac0ff */
[----:B------:R-:W-:Y:S01]  /*79a0*/  IMAD.U32 R58, RZ, RZ, UR37 ;  /* 0x00000025ff3a7e24 */ /* 0x000fe2000f8e00ff */
[C---:B0-----:R-:W-:Y:S01]  /*79b0*/  LOP3.LUT R6, R10.reuse, 0x3000000, RZ, 0xfc, !PT ;  /* 0x030000000a067812 */ /* 0x041fe200078efcff */
[----:B------:R-:W-:Y:S01]  /*79c0*/  IMAD.MOV.U32 R4, RZ, RZ, R3 ;  /* 0x000000ffff047224 */ /* 0x000fe200078e0003 */
[----:B------:R-:W-:Y:S01]  /*79d0*/  LOP3.LUT R10, R10, 0x10000, RZ, 0xfc, !PT ;  /* 0x000100000a0a7812 */ /* 0x000fe200078efcff */
[----:B------:R-:W-:Y:S01]  /*79e0*/  IMAD.MOV.U32 R5, RZ, RZ, 0x40000040 ;  /* 0x40000040ff057424 */ /* 0x000fe200078e00ff */
[----:B-1----:R-:W-:Y:S01]  /*79f0*/  LOP3.LUT R8, R0, 0x10000, RZ, 0xfc, !PT ;  /* 0x0001000000087812 */ /* 0x002fe200078efcff */
[----:B------:R-:W-:Y:S01]  /*7a00*/  IMAD.MOV.U32 R7, RZ, RZ, 0x40000040 ;  /* 0x40000040ff077424 */ /* 0x000fe200078e00ff */
[----:B------:R-:W-:Y:S01]  /*7a10*/  IADD3 R35, P4, R35, 0x98, RZ ;  /* 0x0000009823237810 */ /* 0x000fe20007f9e0ff */
[----:B------:R-:W-:Y:S01]  /*7a20*/  IMAD.MOV.U32 R9, RZ, RZ, 0x40000040 ;  /* 0x40000040ff097424 */ /* 0x000fe200078e00ff */
[----:B------:R-:W-:Y:S01]  /*7a30*/  IADD3 R58, P3, R58, 0xa0, RZ ;  /* 0x000000a03a3a7810 */ /* 0x000fe20007f7e0ff */
[----:B------:R-:W-:Y:S01]  /*7a40*/  IMAD.U32 R49, RZ, RZ, UR37 ;  /* 0x00000025ff317e24 */ /* 0x000fe2000f8e00ff */
[----:B------:R0:W-:Y:S01]  /*7a50*/  STL.128 [R1+0xa0], R4 ;  /* 0x0000a00401007387 */ /* 0x0001e20000100c00 */
[----:B------:R-:W-:-:S02]  /*7a60*/  IMAD.U32 R54, RZ, RZ, UR37 ;  /* 0x00000025ff367e24 */ /* 0x000fc4000f8e00ff */
[----:B------:R-:W-:Y:S01]  /*7a70*/  IMAD.U32 R45, RZ, RZ, UR37 ;  /* 0x00000025ff2d7e24 */ /* 0x000fe2000f8e00ff */
[----:B------:R1:W-:Y:S01]  /*7a80*/  STL.64 [R1+0x98], R8 ;  /* 0x0000980801007387 */ /* 0x0003e20000100a00 */
[----:B------:R-:W-:Y:S01]  /*7a90*/  IMAD.X R52, RZ, RZ, UR36, P0 ;  /* 0x00000024ff347e24 */ /* 0x000fe200080e06ff */
[----:B------:R-:W-:Y:S01]  /*7aa0*/  IADD3 R49, P2, R49, 0xb0, RZ ;  /* 0x000000b031317810 */ /* 0x000fe20007f5e0ff */
[----:B------:R-:W-:Y:S01]  /*7ab0*/  IMAD.X R48, RZ, RZ, UR36, P4 ;  /* 0x00000024ff307e24 */ /* 0x000fe2000a0e06ff */
[----:B------:R-:W-:Y:S01]  /*7ac0*/  IADD3 R54, P1, R54, 0x110, RZ ;  /* 0x0000011036367810 */ /* 0x000fe20007f3e0ff */
[----:B------:R-:W-:Y:S01]  /*7ad0*/  IMAD.X R57, RZ, RZ, UR36, P3 ;  /* 0x00000024ff397e24 */ /* 0x000fe200098e06ff */
[----:B------:R-:W-:Y:S01]  /*7ae0*/  IADD3 R45, P0, R45, 0x118, RZ ;  /* 0x000001182d2d7810 */ /* 0x000fe20007f1e0ff */
[----:B------:R-:W-:Y:S02]  /*7af0*/  IMAD.X R50, RZ, RZ, UR36, P2 ;  /* 0x00000024ff327e24 */ /* 0x000fe400090e06ff */
[----:B------:R-:W-:-:S02]  /*7b00*/  IMAD.X R55, RZ, RZ, UR36, P1 ;  /* 0x00000024ff377e24 */ /* 0x000fc400088e06ff */
[----:B------:R-:W-:Y:S02]  /*7b10*/  IMAD.X R43, RZ, RZ, UR36, P0 ;  /* 0x00000024ff2b7e24 */ /* 0x000fe400080e06ff */
[----:B0-----:R-:W-:Y:S02]  /*7b20*/  IMAD.MOV.U32 R6, RZ, RZ, R10 ;  /* 0x000000ffff067224 */ /* 0x001fe400078e000a */
[----:B------:R-:W-:-:S05]  /*7b30*/  IMAD.MOV.U32 R4, RZ, RZ, R11 ;  /* 0x000000ffff047224 */ /* 0x000fca00078e000b */
[----:B------:R1:W-:Y:S01]  /*7b40*/  STL.128 [R1+0x110], R4 ;  /* 0x0001100401007387 */ /* 0x0003e20000100c00 */
[----:B------:R-:W-:Y:S05]  /*7b50*/  @!P5 BRA `(.L_x_3684) ;  /* 0x000000000040d947 */ /* 0x000fea0003800000 */
[----:B------:R-:W-:Y:S01]  /*7b60*/  MOV R14, 0x0 ;  /* 0x00000000000e7802 */ /* 0x000fe20000000f00 */
[----:B------:R-:W-:Y:S01]  /*7b70*/  ULDC.64 UR4, c[0x4][0x98] ;  /* 0x0100260000047ab9 */ /* 0x000fe20000000a00 */
[----:B------:R-:W-:Y:S01]  /*7b80*/  ULDC.64 UR6, c[0x4][0xa0] ;  /* 0x0100280000067ab9 */ /* 0x000fe20000000a00 */
[----:B-1----:R-:W-:Y:S02]  /*7b90*/  IMAD.U32 R4, RZ, RZ, UR4 ;  /* 0x00000004ff047e24 */ /* 0x002fe4000f8e00ff */
        /* <DEDUP_REMOVED lines=12> */
.L_x_3684:
[----:B------:R-:W-:Y:S05]  /*7c60*/  BSYNC B6 ;  /* 0x0000000000067941 */ /* 0x000fea0003800000 */
.L_x_3683:
[----:B------:R-:W0:Y:S01]  /*7c70*/  S2R R36, SR_TID.X ;  /* 0x0000000000247919 */ /* 0x000e220000002100 */
[----:B------:R-:W2:Y:S01]  /*7c80*/  LDC.64 R10, c[0x0][0xad0] ;  /* 0x0002b400ff0a7b82 */ /* 0x000ea20000000a00 */
[----:B------:R-:W-:Y:S02]  /*7c90*/  UIADD3 UR5, UP0, UR37, 0x120, URZ ;  /* 0x0000012025057890 */ /* 0x000fe4000ff1e03f */
[----:B------:R-:W-:Y:S01]  /*7ca0*/  IMAD.U32 R61, RZ, RZ, UR37 ;  /* 0x00000025ff3d7e24 */ /* 0x000fe2000f8e00ff */
[----:B------:R-:W-:Y:S01]  /*7cb0*/  STL.64 [R1+0x130], R24 ;  /* 0x0001301801007387 */ /* 0x000fe20000100a00 */
[----:B------:R-:W-:Y:S01]  /*7cc0*/  IMAD.U32 R41, RZ, RZ, UR37 ;  /* 0x00000025ff297e24 */ /* 0x000fe2000f8e00ff */
[----:B------:R-:W-:Y:S01]  /*7cd0*/  UIADD3.X UR6, URZ, UR36, URZ, UP0, !UPT ;  /* 0x000000243f067290 */ /* 0x000fe200087fe43f */
[----:B------:R-:W-:Y:S01]  /*7ce0*/  IMAD.U32 R42, RZ, RZ, UR37 ;  /* 0x00000025ff2a7e24 */ /* 0x000fe2000f8e00ff */
[----:B------:R-:W-:Y:S01]  /*7cf0*/  UIADD3 UR4, UP0, UR37, 0x16c, URZ ;  /* 0x0000016c25047890 */ /* 0x000fe2000ff1e03f */
[----:B------:R-:W3:Y:S01]  /*7d00*/  LDC.64 R14, c[0x0][0xad8] ;  /* 0x0002b600ff0e7b82 */ /* 0x000ee20000000a00 */
[----:B-1----:R-:W-:Y:S01]  /*7d10*/  IMAD.U32 R8, RZ, RZ, UR5 ;  /* 0x00000005ff087e24 */ /* 0x002fe2000f8e00ff */
[----:B------:R-:W-:Y:S01]  /*7d20*/  STL.64 [R1+0x120], R196 ;  /* 0x000120c401007387 */ /* 0x000fe20000100a00 */
[----:B------:R-:W-:Y:S01]  /*7d30*/  IMAD.U32 R9, RZ, RZ, UR6 ;  /* 0x00000006ff097e24 */ /* 0x000fe2000f8e00ff */
[----:B------:R-:W-:Y:S01]  /*7d40*/  UIADD3.X UR5, URZ, UR36, URZ, UP0, !UPT ;  /* 0x000000243f057290 */ /* 0x000fe200087fe43f */
[----:B------:R-:W-:Y:S01]  /*7d50*/  IMAD.U32 R12, RZ, RZ, UR4 ;  /* 0x00000004ff0c7e24 */ /* 0x000fe2000f8e00ff */
[----:B------:R-:W-:Y:S01]  /*7d60*/  STL.U8 [R1+0x138], RZ ;  /* 0x000138ff01007387 */ /* 0x000fe20000100000 */
[----:B------:R-:W-:Y:S01]  /*7d70*/  ULDC UR4, c[0x0][0x3f4] ;  /* 0x0000fd0000047ab9 */ /* 0x000fe20000000800 */
[----:B------:R-:W1:Y:S01]  /*7d80*/  LDC.64 R20, c[0x0][0xae0] ;  /* 0x0002b800ff147b82 */ /* 0x000e620000000a00 */
[----:B------:R-:W-:Y:S01]  /*7d90*/  ISETP.LT.AND P0, PT, RZ, UR4, PT ;  /* 0x00000004ff007c0c */ /* 0x000fe2000bf01270 */
[----:B------:R4:W-:Y:S01]  /*7da0*/  STL.64 [R1+0x128], R8 ;  /* 0x0001280801007387 */ /* 0x0009e20000100a00 */
[----:B------:R-:W-:Y:S01]  /*7db0*/  IMAD.U32 R13, RZ, RZ, UR5 ;  /* 0x00000005ff0d7e24 */ /* 0x000fe2000f8e00ff */
[----:B------:R-:W-:-:S02]  /*7dc0*/  IADD3 R61, P2, R61, 0x138, RZ ;  /* 0x000001383d3d7810 */ /* 0x000fc40007f5e0ff */
[----:B------:R-:W-:Y:S02]  /*7dd0*/  IADD3 R41, P3, R41, 0x128, RZ ;  /* 0x0000012829297810 */ /* 0x000fe40007f7e0ff */
[----:B------:R-:W1:Y:S01]  /*7de0*/  LDC R6, c[0x0][0x450] ;  /* 0x00011400ff067b82 */ /* 0x000e620000000800 */
[----:B--2---:R-:W-:Y:S01]  /*7df0*/  IMAD.MOV.U32 R30, RZ, RZ, R11 ;  /* 0x000000ffff1e7224 */ /* 0x004fe200078e000b */
[----:B------:R2:W-:Y:S01]  /*7e00*/  STL.64 [R1+0x170], R12 ;  /* 0x0001700c01007387 */ /* 0x0005e20000100a00 */
[----:B------:R-:W-:Y:S01]  /*7e10*/  IMAD.MOV.U32 R7, RZ, RZ, R10 ;  /* 0x000000ffff077224 */ /* 0x000fe200078e000a */
[----:B------:R-:W-:Y:S01]  /*7e20*/  IADD3 R42, P4, R42, 0x170, RZ ;  /* 0x000001702a2a7810 */ /* 0x000fe20007f9e0ff */
[----:B------:R-:W-:Y:S02]  /*7e30*/  IMAD.X R62, RZ, RZ, UR36, P2 ;  /* 0x00000024ff3e7e24 */ /* 0x000fe400090e06ff */
[----:B----4-:R-:W-:Y:S01]  /*7e40*/  IMAD.MOV.U32 R8, RZ, RZ, RZ ;  /* 0x000000ffff087224 */ /* 0x010fe200078e00ff */
[----:B------:R-:W4:Y:S01]  /*7e50*/  LDC.64 R4, c[0x0][0x448] ;  /* 0x00011200ff047b82 */ /* 0x000f220000000a00 */
[----:B---3--:R-:W-:-:S02]  /*7e60*/  IMAD.MOV.U32 R31, RZ, RZ, R14 ;  /* 0x000000ffff1f7224 */ /* 0x008fc400078e000e */
[----:B------:R-:W-:Y:S02]  /*7e70*/  IMAD.MOV.U32 R9, RZ, RZ, R15 ;  /* 0x000000ffff097224 */ /* 0x000fe400078e000f */
[----:B0-----:R-:W-:Y:S01]  /*7e80*/  VIADD R0, R36, 0xffffff80 ;  /* 0xffffff8024007836 */ /* 0x001fe20000000000 */
[----:B------:R2:W-:Y:S01]  /*7e90*/  STL.128 [R1+0x140], R28 ;  /* 0x0001401c01007387 */ /* 0x0005e20000100c00 */
[----:B------:R-:W-:Y:S02]  /*7ea0*/  IMAD.U32 R36, RZ, RZ, UR37 ;  /* 0x00000025ff247e24 */ /* 0x000fe4000f8e00ff */
[----:B-1----:R-:W-:Y:S01]  /*7eb0*/  IMAD.MOV.U32 R10, RZ, RZ, R20 ;  /* 0x000000ffff0a7224 */ /* 0x002fe200078e0014 */
[----:B------:R2:W-:Y:S01]  /*7ec0*/  STL [R1+0x480], R0 ;  /* 0x0004800001007387 */ /* 0x0005e20000100800 */
[----:B------:R-:W-:Y:S01]  /*7ed0*/  IMAD.MOV.U32 R11, RZ, RZ, R21 ;  /* 0x000000ffff0b7224 */ /* 0x000fe200078e0015 */
[----:B------:R-:W-:Y:S01]  /*7ee0*/  IADD3 R36, P1, R36, 0x13c, RZ ;  /* 0x0000013c24247810 */ /* 0x000fe20007f3e0ff */
[----:B------:R-:W-:Y:S01]  /*7ef0*/  IMAD.X R59, RZ, RZ, UR36, P3 ;  /* 0x00000024ff3b7e24 */ /* 0x000fe200098e06ff */
[----:B------:R2:W-:Y:S01]  /*7f00*/  STL [R1+0x13c], R0 ;  /* 0x00013c0001007387 */ /* 0x0005e20000100800 */
[----:B------:R-:W-:-:S02]  /*7f10*/  IMAD.X R60, RZ, RZ, UR36, P4 ;  /* 0x00000024ff3c7e24 */ /* 0x000fc4000a0e06ff */
[----:B------:R-:W-:Y:S01]  /*7f20*/  IMAD.X R51, RZ, RZ, UR36, P1 ;  /* 0x00000024ff337e24 */ /* 0x000fe200088e06ff */
[----:B------:R2:W-:Y:S04]  /*7f30*/  STL.128 [R1+0x150], R8 ;  /* 0x0001500801007387 */ /* 0x0005e80000100c00 */
[----:B----4-:R2:W-:Y:S01]  /*7f40*/  STL.128 [R1+0x160], R4 ;  /* 0x0001600401007387 */ /* 0x0105e20000100c00 */
[----:B------:R-:W-:Y:S05]  /*7f50*/  @P0 BRA `(.L_x_3685) ;  /* 0x0000000000400947 */ /* 0x000fea0003800000 */
[----:B------:R-:W2:Y:S02]  /*7f60*/  LDL R3, [R1+0x224] ;  /* 0x0002240001037983 */ /* 0x000ea40000100800 */
[----:B--2---:R-:W-:-:S04]  /*7f70*/  LEA.HI R0, R3, R3, RZ, 0x1 ;  /* 0x0000000303007211 */ /* 0x004fc800078f08ff */
[----:B------:R-:W-:-:S05]  /*7f80*/  LOP3.LUT R0, R0, 0xfffffffe, RZ, 0xc0, !PT ;  /* 0xfffffffe00007812 */ /* 0x000fca00078ec0ff */
[----:B------:R-:W-:-:S05]  /*7f90*/  IMAD.IADD R0, R3, 0x1, -R0 ;  /* 0x0000000103007824 */ /* 0x000fca00078e0a00 */
[----:B------:R-:W-:-:S04]  /*7fa0*/  SHF.L.U32 R3, R0, 0x1f, RZ ;  /* 0x0000001f00037819 */ /* 0x000fc800000006ff */
[----:B------:R0:W1:Y:S03]  /*7fb0*/  SYNCS.PHASECHK.TRANS64.TRYWAIT P0, [R2+URZ+0x32400], R3 ;  /* 0x03240003020075a7 */ /* 0x000066000800017f */
[----:B-1----:R-:W-:Y:S05]  /*7fc0*/  @!P0 NANOSLEEP.SYNCS 0x989680 ;  /* 0x009896800000895d */ /* 0x002fea0003900000 */
[----:B------:R-:W1:Y:S01]  /*7fd0*/  @!P0 SYNCS.PHASECHK.TRANS64 P0, [R2+URZ+0x32400], R3 ;  /* 0x03240003020085a7 */ /* 0x000e62000800007f */
[----:B------:R-:W-:Y:S04]  /*7fe0*/  BSSY B0, `(.L_x_3686) ;  /* 0x0000006000007945 */ /* 0x000fe80003800000 */
[----:B-1----:R-:W-:Y:S05]  /*7ff0*/  @P0 BRA `(.L_x_3687) ;  /* 0x0000000000100947 */ /* 0x002fea0003800000 */
.L_x_3688:
[----:B-1----:R1:W2:Y:S02]  /*8000*/  SYNCS.PHASECHK.TRANS64.TRYWAIT P0, [R2+URZ+0x32400], R3 ;  /* 0x03240003020075a7 */ /* 0x0022a4000800017f */
[----:B--2---:R-:W-:Y:S05]  /*8010*/  @!P0 NANOSLEEP.SYNCS 0x989680 ;  /* 0x009896800000895d */ /* 0x004fea0003900000 */
[----:B------:R-:W2:Y:S02]  /*8020*/  @!P0 SYNCS.PHASECHK.TRANS64 P0, [R2+URZ+0x32400], R3 ;  /* 0x03240003020085a7 */ /* 0x000ea4000800007f */
[----:B--2---:R-:W-:Y:S05]  /*8030*/  @!P0 BRA `(.L_x_3688) ;  /* 0xfffffffc00f08947 */ /* 0x004fea000383ffff */
.L_x_3687:
[----:B------:R-:W-:Y:S05]  /*8040*/  BSYNC B0 ;  /* 0x0000000000007941 */ /* 0x000fea0003800000 */
.L_x_3686:
[----:B------:R-:W-:Y:S05]  /*8050*/  BRA `(.L_x_3689) ;  /* 0x0000002c00a07947 */ /* 0x000fea0003800000 */
.L_x_3685:
[----:B------:R-:W-:Y:S01]  /*8060*/  LOP3.LUT P0, RZ, R63, 0x3ff, RZ, 0xc0, !PT ;  /* 0x000003ff3fff7812 */ /* 0x000fe2000780c0ff */
[----:B------:R-:W-:Y:S01]  /*8070*/  ULDC.64 UR4, c[0x0][0x3f8] ;  /* 0x0000fe0000047ab9 */ /* 0x000fe20000000a00 */
[----:B--2--5:R-:W-:Y:S01]  /*8080*/  SHF.R.S32.HI R5, RZ, 0x1f, R44 ;  /* 0x0000001fff057819 */ /* 0x024fe2000001142c */
        /* <DEDUP_REMOVED lines=27> */
.L_x_3691:
[----:B------:R-:W-:Y:S05]  /*8240*/  BSYNC B6 ;  /* 0x0000000000067941 */ /* 0x000fea0003800000 */
.L_x_3690:
[----:B------:R-:W2:Y:S01]  /*8250*/  LDL R3, [R1+0x70] ;  /* 0x0000700001037983 */ /* 0x000ea20000100800 */
[----:B------:R-:W-:Y:S01]  /*8260*/  ULDC.U8 UR4, c[0x0][0x410] ;  /* 0x0001040000047ab9 */ /* 0x000fe20000000000 */
[----:B------:R-:W-:Y:S01]  /*8270*/  BSSY B0, `(.L_x_3692) ;  /* 0x00002be000007945 */ /* 0x000fe20003800000 */
[----:B------:R-:W-:Y:S01]  /*8280*/  ISETP.NE.AND P0, PT, RZ, UR4, PT ;  /* 0x00000004ff007c0c */ /* 0x000fe2000bf05270 */
[----:B--2---:R-:W-:-:S12]  /*8290*/  IMAD R0, R3, 0x80, R22 ;  /* 0x0000008003007824 */ /* 0x004fd800078e0216 */
[----:B------:R-:W-:Y:S05]  /*82a0*/  @!P0 BRA `(.L_x_3693) ;  /* 0x0000001400b08947 */ /* 0x000fea0003800000 */
[----:B------:R-:W2:Y:S01]  /*82b0*/  LDL R20, [R1+0x484] ;  /* 0x0004840001147983 */ /* 0x000ea20000100800 */
[----:B------:R-:W0:Y:S01]  /*82c0*/  LDC R67, c[0x0][0x448] ;  /* 0x00011200ff437b82 */ /* 0x000e220000000800 */
[----:B------:R-:W-:Y:S01]  /*82d0*/  ULDC.64 UR4, c[0x0][0x3f8] ;  /* 0x0000fe0000047ab9 */ /* 0x000fe20000000a00 */
[----:B------:R-:W-:Y:S01]  /*82e0*/  ULDC.64 UR6, c[0x0][0x408] ;  /* 0x0001020000067ab9 */ /* 0x000fe20000000a00 */
[----:B------:R-:W-:Y:S02]  /*82f0*/  IMAD.MOV.U32 R25, RZ, RZ, R29 ;  /* 0x000000ffff197224 */ /* 0x000fe400078e001d */
[----:B------:R-:W-:Y:S01]  /*8300*/  IMAD.MOV.U32 R31, RZ, RZ, R63 ;  /* 0x000000ffff1f7224 */ /* 0x000fe200078e003f */
[----:B0-----:R-:W-:-:S13]  /*8310*/  ISETP.NE.AND P0, PT, R67, 0x1, PT ;  /* 0x000000014300780c */ /* 0x001fda0003f05270 */
[----:B------:R-:W0:Y:S08]  /*8320*/  @P0 LDC R4, c[0x0][0x44c] ;  /* 0x00011300ff040b82 */ /* 0x000e300000000800 */
[----:B------:R-:W1:Y:S01]  /*8330*/  @P0 LDC R5, c[0x0][0x450] ;  /* 0x00011400ff050b82 */ /* 0x000e620000000800 */
[----:B--2---:R-:W-:-:S04]  /*8340*/  IMAD R3, R20, 0x40, R0 ;  /* 0x0000004014037824 */ /* 0x004fc800078e0200 */
[----:B0-----:R-:W-:-:S05]  /*8350*/  @P0 IMAD.HI.U32 R4, R3, R4, RZ ;  /* 0x0000000403040227 */ /* 0x001fca00078e00ff */
[----:B-1----:R-:W-:-:S04]  /*8360*/  @P0 SHF.R.U32.HI R3, RZ, R5, R4 ;  /* 0x00000005ff030219 */ /* 0x002fc80000011604 */
        /* <DEDUP_REMOVED lines=17> */
[----:B------:R0:W1:Y:S04]  /*8480*/  SHFL.IDX PT, R3, R44, RZ, 0x1c1f ;  /* 0x001c1fff2c037589 */ /* 0x00006800000e0000 */
[----:B------:R0:W2:Y:S04]  /*8490*/  SHFL.IDX PT, R6, R10, RZ, 0x1c1f ;  /* 0x001c1fff0a067589 */ /* 0x0000a800000e0000 */
[----:B------:R0:W3:Y:S04]  /*84a0*/  SHFL.IDX PT, R7, R66, RZ, 0x1c1f ;  /* 0x001c1fff42077589 */ /* 0x0000e800000e0000 */
[----:B------:R0:W4:Y:S02]  /*84b0*/  SHFL.IDX PT, R8, R63, RZ, 0x1c1f ;  /* 0x001c1fff3f087589 */ /* 0x00012400000e0000 */
.L_x_4032:
        /* <DEDUP_REMOVED lines=8> */
[----:B------:R-:W3:Y:S01]  /*8540*/  LDL R11, [R1+0x488] ;  /* 0x00048800010b7983 */ /* 0x000ee20000100800 */
[----:B------:R-:W-:Y:S01]  /*8550*/  ULDC UR4, c[0x0][0x3f4] ;  /* 0x0000fd0000047ab9 */ /* 0x000fe20000000800 */
[----:B--2---:R-:W-:Y:S01]  /*8560*/  IMAD.MOV.U32 R4, RZ, RZ, R6 ;  /* 0x000000ffff047224 */ /* 0x004fe200078e0006 */
[----:B------:R-:W-:Y:S01]  /*8570*/  ISETP.GE.AND P2, PT, R154, UR4, PT ;  /* 0x000000049a007c0c */ /* 0x000fe2000bf46270 */
[----:B-1----:R-:W-:Y:S01]  /*8580*/  IMAD.MOV.U32 R5, RZ, RZ, R3 ;  /* 0x000000ffff057224 */ /* 0x002fe200078e0003 */
[----:B------:R-:W-:Y:S02]  /*8590*/  ISETP.GE.AND P3, PT, R159, UR4, PT ;  /* 0x000000049f007c0c */ /* 0x000fe4000bf66270 */
[----:B------:R-:W-:-:S09]  /*85a0*/  CS2R R30, SRZ ;  /* 0x00000000001e7805 */ /* 0x000fd2000001ff00 */
[----:B------:R-:W-:-:S04]  /*85b0*/  @!P2 IMAD.WIDE R4, R154, 0x2, R4 ;  /* 0x000000029a04a825 */ /* 0x000fc800078e0204 */
[----:B------:R-:W-:Y:S01]  /*85c0*/  @!P3 IMAD.SHL.U32 R9, R159, 0x2, RZ ;  /* 0x000000029f09b824 */ /* 0x000fe200078e00ff */
[----:B------:R1:W5:Y:S01]  /*85d0*/  @!P2 LD.E.64 R30, desc[UR42][R4.64] ;  /* 0x0000002a041ea980 */ /* 0x000362000c101b00 */
[----:B------:R-:W-:Y:S02]  /*85e0*/  CS2R R64, SRZ ;  /* 0x0000000000407805 */ /* 0x000fe4000001ff00 */
[----:B------:R-:W-:Y:S02]  /*85f0*/  CS2R R24, SRZ ;  /* 0x0000000000187805 */ /* 0x000fe4000001ff00 */
[----:B------:R-:W-:Y:S02]  /*8600*/  CS2R R28, SRZ ;  /* 0x00000000001c7805 */ /* 0x000fe4000001ff00 */
[-C--:B-1----:R-:W-:Y:S02]  /*8610*/  @!P3 IADD3 R4, P0, R6, R9.reuse, RZ ;  /* 0x000000090604b210 */ /* 0x082fe40007f1e0ff */
[----:B----4-:R-:W-:Y:S01]  /*8620*/  @!P3 IADD3 R6, P1, R8, R9, RZ ;  /* 0x000000090806b210 */ /* 0x010fe20007f3e0ff */
[----:B---3--:R-:W-:-:S02]  /*8630*/  IMAD.MOV.U32 R9, RZ, RZ, R7 ;  /* 0x000000ffff097224 */ /* 0x008fc400078e0007 */
[----:B------:R-:W-:-:S05]  /*8640*/  @!P2 IMAD.WIDE R8, R154, 0x2, R8 ;  /* 0x000000029a08a825 */ /* 0x000fca00078e0208 */
[----:B------:R1:W5:Y:S01]  /*8650*/  @!P2 LD.E.64 R64, desc[UR42][R8.64] ;  /* 0x0000002a0840a980 */ /* 0x000362000c101b00 */
[----:B------:R-:W-:-:S05]  /*8660*/  @!P3 SHF.L.U64.HI R12, R159, 0x1, R11 ;  /* 0x000000019f0cb819 */ /* 0x000fca000001020b */
[--C-:B------:R-:W-:Y:S02]  /*8670*/  @!P3 IMAD.X R5, R3, 0x1, R12.reuse, P0 ;  /* 0x000000010305b824 */ /* 0x100fe400000e060c */
[----:B------:R-:W-:-:S03]  /*8680*/  @!P3 IMAD.X R7, R7, 0x1, R12, P1 ;  /* 0x000000010707b824 */ /* 0x000fc600008e060c */
[----:B------:R1:W5:Y:S04]  /*8690*/  @!P3 LD.E.64 R24, desc[UR42][R4.64] ;  /* 0x0000002a0418b980 */ /* 0x000368000c101b00 */
[----:B------:R1:W5:Y:S02]  /*86a0*/  @!P3 LD.E.64 R28, desc[UR42][R6.64] ;  /* 0x0000002a061cb980 */ /* 0x000364000c101b00 */
.L_x_3696:
[----:B------:R-:W-:Y:S05]  /*86b0*/  BSYNC B1 ;  /* 0x0000000000017941 */ /* 0x000fea0003800000 */
.L_x_3695:
[----:B-1---5:R-:W-:Y:S01]  /*86c0*/  IMAD.MOV.U32 R3, RZ, RZ, R24 ;  /* 0x000000ffff037224 */ /* 0x022fe200078e0018 */
[----:B------:R-:W-:Y:S01]  /*86d0*/  UMOV UR4, 0xffffffff ;  /* 0xffffffff00047882 */ /* 0x000fe20000000000 */
[----:B------:R-:W-:Y:S01]  /*86e0*/  IMAD.MOV.U32 R4, RZ, RZ, R25 ;  /* 0x000000ffff047224 */ /* 0x000fe200078e0019 */
[----:B------:R-:W-:Y:S01]  /*86f0*/  CS2R R20, SRZ ;  /* 0x0000000000147805 */ /* 0x000fe2000001ff00 */
[----:B------:R-:W-:Y:S01]  /*8700*/  IMAD.MOV.U32 R5, RZ, RZ, R30 ;  /* 0x000000ffff057224 */ /* 0x000fe200078e001e */
[----:B------:R-:W-:Y:S01]  /*8710*/  PRMT R70, R3, 0x7610, R70 ;  /* 0x0000761003467816 */ /* 0x000fe20000000046 */
[----:B--2---:R-:W-:Y:S01]  /*8720*/  IMAD.MOV.U32 R6, RZ, RZ, R31 ;  /* 0x000000ffff067224 */ /* 0x004fe200078e001f */
        /* <DEDUP_REMOVED lines=11> */
[----:B------:R-:W-:Y:S06]  /*87e0*/  BRA.DIV UR4, `(.L_x_3697) ;  /* 0x0000033604187947 */ /* 0x000fec000b800000 */
[----:B------:R1:W2:Y:S04]  /*87f0*/  SHFL.IDX PT, R3, R44, 0x1, 0x1c1f ;  /* 0x003c1f002c037f89 */ /* 0x0002a800000e0000 */
[----:B------:R1:W0:Y:S04]  /*8800*/  SHFL.IDX PT, R6, R10, 0x1, 0x1c1f ;  /* 0x003c1f000a067f89 */ /* 0x00022800000e0000 */
[----:B---3--:R1:W3:Y:S04]  /*8810*/  SHFL.IDX PT, R7, R66, 0x1, 0x1c1f ;  /* 0x003c1f0042077f89 */ /* 0x0082e800000e0000 */
[----:B------:R1:W0:Y:S02]  /*8820*/  SHFL.IDX PT, R14, R63, 0x1, 0x1c1f ;  /* 0x003c1f003f0e7f89 */ /* 0x00022400000e0000 */
.L_x_4038:
[----:B------:R-:W5:Y:S01]  /*8830*/  LDL R5, [R1+0x224] ;  /* 0x0002240001057983 */ /* 0x000f620000100800 */
[----:B------:R-:W-:Y:S01]  /*8840*/  VIADD R0, R0, 0x40 ;  /* 0x0000004000007836 */ /* 0x000fe20000000000 */
[----:B------:R-:W-:Y:S01]  /*8850*/  BSSY B1, `(.L_x_3698) ;  /* 0x0000022000017945 */ /* 0x000fe20003800000 */
[----:B01----:R-:W-:Y:S02]  /*8860*/  CS2R R10, SRZ ;  /* 0x00000000000a7805 */ /* 0x003fe4000001ff00 */
[----:B----4-:R-:W-:Y:S02]  /*8870*/  CS2R R8, SRZ ;  /* 0x0000000000087805 */ /* 0x010fe4000001ff00 */
[----:B------:R-:W-:Y:S02]  /*8880*/  CS2R R12, SRZ ;  /* 0x00000000000c7805 */ /* 0x000fe4000001ff00 */
[----:B------:R-:W-:Y:S02]  /*8890*/  ISETP.GE.AND P0, PT, R0, R67, PT ;  /* 0x000000430000720c */ /* 0x000fe40003f06270 */
[----:B-----5:R-:W-:-:S04]  /*88a0*/  LEA.HI R4, R5, R5, RZ, 0x1 ;  /* 0x0000000505047211 */ /* 0x020fc800078f08ff */
[----:B------:R-:W-:-:S05]  /*88b0*/  LOP3.LUT R4, R4, 0xfffffffe, RZ, 0xc0, !PT ;  /* 0xfffffffe04047812 */ /* 0x000fca00078ec0ff */
[----:B------:R-:W-:-:S05]  /*88c0*/  IMAD.IADD R4, R5, 0x1, -R4 ;  /* 0x0000000105047824 */ /* 0x000fca00078e0a04 */
[----:B------:R-:W-:Y:S01]  /*88d0*/  SHF.L.U32 R63, R4, 0x1f, RZ ;  /* 0x0000001f043f7819 */ /* 0x000fe200000006ff */
[----:B------:R-:W-:Y:S06]  /*88e0*/  @P0 BRA `(.L_x_3699) ;  /* 0x0000000000600947 */ /* 0x000fec0003800000 */
[----:B------:R-:W4:Y:S01]  /*88f0*/  LDL R15, [R1+0x488] ;  /* 0x00048800010f7983 */ /* 0x000f220000100800 */
[----:B------:R-:W-:Y:S01]  /*8900*/  ULDC UR4, c[0x0][0x3f4] ;  /* 0x0000fd0000047ab9 */ /* 0x000fe20000000800 */
[----:B------:R-:W-:Y:S01]  /*8910*/  IMAD.MOV.U32 R4, RZ, RZ, R6 ;  /* 0x000000ffff047224 */ /* 0x000fe200078e0006 */
[----:B------:R-:W-:Y:S01]  /*8920*/  ISETP.GE.AND P2, PT, R154, UR4, PT ;  /* 0x000000049a007c0c */ /* 0x000fe2000bf46270 */
[----:B--2---:R-:W-:Y:S01]  /*8930*/  IMAD.MOV.U32 R5, RZ, RZ, R3 ;  /* 0x000000ffff057224 */ /* 0x004fe200078e0003 */
[----:B------:R-:W-:Y:S02]  /*8940*/  ISETP.GE.AND P3, PT, R159, UR4, PT ;  /* 0x000000049f007c0c */ /* 0x000fe4000bf66270 */
[----:B------:R-:W-:Y:S01]  /*8950*/  CS2R R10, SRZ ;  /* 0x00000000000a7805 */ /* 0x000fe2000001ff00 */
[----:B------:R-:W-:-:S08]  /*8960*/  IMAD.MOV.U32 R8, RZ, RZ, R14 ;  /* 0x000000ffff087224 */ /* 0x000fd000078e000e */
[----:B------:R-:W-:-:S04]  /*8970*/  @!P2 IMAD.WIDE R4, R154, 0x2, R4 ;  /* 0x000000029a04a825 */ /* 0x000fc800078e0204 */
[C---:B------:R-:W-:Y:S01]  /*8980*/  @!P3 IMAD.SHL.U32 R9, R159.reuse, 0x2, RZ ;  /* 0x000000029f09b824 */ /* 0x040fe200078e00ff */
[----:B------:R0:W5:Y:S01]  /*8990*/  @!P2 LD.E.64 R10, desc[UR42][R4.64] ;  /* 0x0000002a040aa980 */ /* 0x000162000c101b00 */
[----:B------:R-:W-:Y:S02]  /*89a0*/  CS2R R12, SRZ ;  /* 0x00000000000c7805 */ /* 0x000fe4000001ff00 */
[----:B------:R-:W-:Y:S02]  /*89b0*/  CS2R R20, SRZ ;  /* 0x0000000000147805 */ /* 0x000fe4000001ff00 */
[-C--:B0-----:R-:W-:Y:S02]  /*89c0*/  @!P3 IADD3 R4, P0, R6, R9.reuse, RZ ;  /* 0x000000090604b210 */ /* 0x081fe40007f1e0ff */
[----:B------:R-:W-:Y:S01]  /*89d0*/  @!P3 IADD3 R6, P1, R14, R9, RZ ;  /* 0x000000090e06b210 */ /* 0x000fe20007f3e0ff */
[----:B---3--:R-:W-:Y:S01]  /*89e0*/  IMAD.MOV.U32 R9, RZ, RZ, R7 ;  /* 0x000000ffff097224 */ /* 0x008fe200078e0007 */
[----:B----4-:R-:W-:Y:S01]  /*89f0*/  @!P3 SHF.L.U64.HI R0, R159, 0x1, R15 ;  /* 0x000000019f00b819 */ /* 0x010fe2000001020f */
[----:B------:R-:W-:Y:S01]  /*8a00*/  @!P2 IMAD.WIDE R14, R154, 0x2, R8 ;  /* 0x000000029a0ea825 */ /* 0x000fe200078e0208 */
[----:B------:R-:W-:-:S03]  /*8a10*/  CS2R R8, SRZ ;  /* 0x0000000000087805 */ /* 0x000fc6000001ff00 */
[--C-:B------:R-:W-:Y:S01]  /*8a20*/  @!P3 IMAD.X R5, R3, 0x1, R0.reuse, P0 ;  /* 0x000000010305b824 */ /* 0x100fe200000e0600 */
[----:B------:R0:W5:Y:S01]  /*8a30*/  @!P2 LD.E.64 R12, desc[UR42][R14.64] ;  /* 0x0000002a0e0ca980 */ /* 0x000162000c101b00 */
[----:B------:R-:W-:-:S03]  /*8a40*/  @!P3 IMAD.X R7, R7, 0x1, R0, P1 ;  /* 0x000000010707b824 */ /* 0x000fc600008e0600 */
[----:B------:R0:W5:Y:S04]  /*8a50*/  @!P3 LD.E.64 R20, desc[UR42][R4.64] ;  /* 0x0000002a0414b980 */ /* 0x000168000c101b00 */
[----:B------:R0:W5:Y:S02]  /*8a60*/  @!P3 LD.E.64 R8, desc[UR42][R6.64] ;  /* 0x0000002a0608b980 */ /* 0x000164000c101b00 */
.L_x_3699:
[----:B------:R-:W-:Y:S05]  /*8a70*/  BSYNC B1 ;  /* 0x0000000000017941 */ /* 0x000fea0003800000 */
.L_x_3698:
[----:B------:R-:W1:Y:S01]  /*8a80*/  SYNCS.PHASECHK.TRANS64.TRYWAIT P0, [R2+URZ+0x32400], R63 ;  /* 0x0324003f020075a7 */ /* 0x000e62000800017f */
[----:B------:R-:W-:Y:S04]  /*8a90*/  BSSY B1, `(.L_x_3700) ;  /* 0x0000002000017945 */ /* 0x000fe80003800000 */
[----:B-1----:R-:W-:Y:S05]  /*8aa0*/  @!P0 BRA `(.L_x_3701) ;  /* 0x0000033000d88947 */ /* 0x002fea0003800000 */
.L_x_4039:
[----:B------:R-:W-:Y:S05]  /*8ab0*/  BSYNC B1 ;  /* 0x0000000000017941 */ /* 0x000fea0003800000 */
.L_x_3700:
[----:B0--3--:R-:W3:Y:S04]  /*8ac0*/  LDL R7, [R1+0x478] ;  /* 0x0004780001077983 */ /* 0x009ee80000100800 */
[----:B------:R-:W4:Y:S01]  /*8ad0*/  LDL R6, [R1+0x70] ;  /* 0x0000700001067983 */ /* 0x000f220000100800 */
[----:B-----5:R-:W-:Y:S01]  /*8ae0*/  IMAD.MOV.U32 R4, RZ, RZ, R21 ;  /* 0x000000ffff047224 */ /* 0x020fe200078e0015 */
[----:B------:R-:W-:Y:S01]  /*8af0*/  BSSY B1, `(.L_x_3702) ;  /* 0x0000081000017945 */ /* 0x000fe20003800000 */
[----:B------:R-:W-:-:S03]  /*8b00*/  IMAD.MOV.U32 R5, RZ, RZ, R8 ;  /* 0x000000ffff057224 */ /* 0x000fc600078e0008 */
[----:B------:R-:W-:Y:S01]  /*8b10*/  PRMT R14, R4, 0x7610, R14 ;  /* 0x00007610040e7816 */ /* 0x000fe2000000000e */
[----:B------:R-:W-:Y:S01]  /*8b20*/  IMAD.MOV.U32 R4, RZ, RZ, R11 ;  /* 0x000000ffff047224 */ /* 0x000fe200078e000b */
[----:B------:R-:W-:Y:S01]  /*8b30*/  PRMT R44, R5, 0x7610, R44 ;  /* 0x00007610052c7816 */ /* 0x000fe2000000002c */
[----:B------:R-:W-:-:S05]  /*8b40*/  IMAD.MOV.U32 R5, RZ, RZ, R12 ;  /* 0x000000ffff057224 */ /* 0x000fca00078e000c */
[----:B------:R-:W-:Y:S01]  /*8b50*/  PRMT R68, R5, 0x7610, R68 ;  /* 0x0000761005447816 */ /* 0x000fe20000000044 */
[C---:B---3--:R-:W-:Y:S01]  /*8b60*/  IMAD.SHL.U32 R0, R7.reuse, 0x40, RZ ;  /* 0x0000004007007824 */ /* 0x048fe200078e00ff */
[----:B------:R-:W-:Y:S01]  /*8b70*/  LOP3.LUT P1, RZ, R7, 0x4, RZ, 0xc0, !PT ;  /* 0x0000000407ff7812 */ /* 0x000fe2000782c0ff */
[----:B----4-:R-:W-:-:S03]  /*8b80*/  IMAD R6, R6, -0x80, R67 ;  /* 0xffffff8006067824 */ /* 0x010fc600078e0243 */
[----:B--2---:R-:W-:Y:S02]  /*8b90*/  LOP3.LUT R3, R0, 0x1c0, RZ, 0xc0, !PT ;  /* 0x000001c000037812 */ /* 0x004fe400078ec0ff */
[----:B------:R-:W-:Y:S01]  /*8ba0*/  PRMT R67, R4, 0x7610, R67 ;  /* 0x0000761004437816 */ /* 0x000fe20000000043 */
[----:B------:R-:W-:Y:S01]  /*8bb0*/  IMAD.MOV.U32 R4, RZ, RZ, R9 ;  /* 0x000000ffff047224 */ /* 0x000fe200078e0009 */
[----:B------:R-:W-:Y:S02]  /*8bc0*/  LOP3.LUT R0, R3, 0x18, R152, 0xf8, !PT ;  /* 0x0000001803007812 */ /* 0x000fe400078ef898 */
[----:B------:R-:W-:Y:S02]  /*8bd0*/  SHF.R.U32.HI R3, RZ, 0x3, R3 ;  /* 0x00000003ff037819 */ /* 0x000fe40000011603 */
[----:B------:R-:W-:Y:S01]  /*8be0*/  VIMNMX R15, R6, 0x80, PT ;  /* 0x00000080060f7848 */ /* 0x000fe20003fe0100 */
[----:B------:R-:W-:Y:S01]  /*8bf0*/  IMAD.MOV.U32 R6, RZ, RZ, R13 ;  /* 0x000000ffff067224 */ /* 0x000fe200078e000d */
[----:B------:R-:W-:Y:S01]  /*8c00*/  LOP3.LUT R3, R0, R3, RZ, 0x3c, !PT ;  /* 0x0000000300037212 */ /* 0x000fe200078e3cff */
[----:B------:R-:W-:Y:S01]  /*8c10*/  IMAD.MOV.U32 R0, RZ, RZ, R20 ;  /* 0x000000ffff007224 */ /* 0x000fe200078e0014 */
[----:B------:R-:W-:-:S02]  /*8c20*/  ISETP.GE.AND P0, PT, R22, R15, PT ;  /* 0x0000000f1600720c */ /* 0x000fc40003f06270 */
[----:B-1----:R-:W-:Y:S01]  /*8c30*/  PRMT R63, R4, 0x7610, R63 ;  /* 0x00007610043f7816 */ /* 0x002fe2000000003f */
[----:B------:R-:W-:Y:S01]  /*8c40*/  IMAD R3, R180, 0x200, R3 ;  /* 0x00000200b4037824 */ /* 0x000fe200078e0203 */
[----:B------:R-:W-:-:S03]  /*8c50*/  PRMT R66, R6, 0x7610, R66 ;  /* 0x0000761006427816 */ /* 0x000fc60000000042 */
[----:B------:R-:W-:Y:S02]  /*8c60*/  IMAD R2, R3, 0x2, R2 ;  /* 0x0000000203027824 */ /* 0x000fe400078e0202 */
[----:B------:R-:W-:Y:S02]  /*8c70*/  IMAD.MOV.U32 R3, RZ, RZ, R10 ;  /* 0x000000ffff037224 */ /* 0x000fe400078e000a */
[----:B------:R-:W-:-:S03]  /*8c80*/  VIADD R7, R2, 0x18400 ;  /* 0x0001840002077836 */ /* 0x000fc60000000000 */
[----:B------:R-:W-:Y:S01]  /*8c90*/  PRMT R69, R3, 0x7610, R69 ;  /* 0x0000761003457816 */ /* 0x000fe20000000045 */
[----:B------:R-:W-:Y:S02]  /*8ca0*/  VIADD R3, R2, 0x18440 ;  /* 0x0001844002037836 */ /* 0x000fe40000000000 */
[----:B------:R-:W-:Y:S01]  /*8cb0*/  @P1 VIADD R3, R7, 0xffffffc0 ;  /* 0xffffffc007031836 */ /* 0x000fe20000000000 */
[----:B------:R-:W-:Y:S06]  /*8cc0*/  @P0 BRA `(.L_x_3703) ;  /* 0x00000004008c0947 */ /* 0x000fec0003800000 */
[----:B------:R-:W0:Y:S01]  /*8cd0*/  LDC R4, c[0x0][0x3f4] ;  /* 0x0000fd00ff047b82 */ /* 0x000e220000000800 */
[----:B------:R-:W-:Y:S01]  /*8ce0*/  BSSY B2, `(.L_x_3704) ;  /* 0x0000032000027945 */ /* 0x000fe20003800000 */
[-C--:B0-----:R-:W-:Y:S02]  /*8cf0*/  ISETP.GE.AND P0, PT, R154, R4.reuse, PT ;  /* 0x000000049a00720c */ /* 0x081fe40003f06270 */
[----:B------:R-:W-:-:S11]  /*8d00*/  ISETP.GE.AND P1, PT, R159, R4, PT ;  /* 0x000000049f00720c */ /* 0x000fd60003f26270 */
[----:B------:R-:W-:Y:S05]  /*8d10*/  @P0 BRA `(.L_x_3705) ;  /* 0x0000000000b80947 */ /* 0x000fea0003800000 */
[----:B------:R-:W0:Y:S01]  /*8d20*/  LDS.128 R4, [R2+0x18400] ;  /* 0x0184000002047984 */ /* 0x000e220000000c00 */
[----:B------:R-:W-:Y:S02]  /*8d30*/  SHF.R.U32.HI R80, RZ, 0x10, R65 ;  /* 0x00000010ff507819 */ /* 0x000fe40000011641 */
[----:B------:R-:W-:Y:S02]  /*8d40*/  SHF.R.U32.HI R77, RZ, 0x10, R31 ;  /* 0x00000010ff4d7819 */ /* 0x000fe4000001161f */
[----:B------:R-:W-:Y:S02]  /*8d50*/  SHF.R.U64 R79, R64, 0x10, R65 ;  /* 0x00000010404f7819 */ /* 0x000fe40000001241 */
[----:B------:R-:W-:Y:S02]  /*8d60*/  PRMT R80, R69, 0x5432, R80 ;  /* 0x0000543245507816 */ /* 0x000fe40000000050 */
[----:B------:R-:W-:Y:S02]  /*8d70*/  PRMT R77, R78, 0x5410, R77 ;  /* 0x000054104e4d7816 */ /* 0x000fe4000000004d */
[----:B------:R-:W-:-:S02]  /*8d80*/  SHF.R.U64 R76, R30, 0x10, R31 ;  /* 0x000000101e4c7819 */ /* 0x000fc4000000121f */
[----:B------:R-:W-:Y:S01]  /*8d90*/  PRMT R79, R81, 0x5410, R79 ;  /* 0x00005410514f7816 */ /* 0x000fe2000000004f */
[C---:B------:R-:W-:Y:S01]  /*8da0*/  IMAD.U32 R81, R80.reuse, 0x10000, RZ ;  /* 0x0001000050517824 */ /* 0x040fe200078e00ff */
[----:B------:R-:W-:Y:S01]  /*8db0*/  LOP3.LUT R80, R80, 0xffff0000, RZ, 0xc0, !PT ;  /* 0xffff000050507812 */ /* 0x000fe200078ec0ff */
[C---:B------:R-:W-:Y:S01]  /*8dc0*/  IMAD.U32 R78, R77.reuse, 0x10000, RZ ;  /* 0x000100004d4e7824 */ /* 0x040fe200078e00ff */
[----:B------:R-:W-:Y:S02]  /*8dd0*/  LOP3.LUT R77, R77, 0xffff0000, RZ, 0xc0, !PT ;  /* 0xffff00004d4d7812 */ /* 0x000fe400078ec0ff */
[----:B------:R-:W-:Y:S02]  /*8de0*/  PRMT R76, R68, 0x5432, R76 ;  /* 0x00005432444c7816 */ /* 0x000fe4000000004c */
[C---:B0-----:R-:W-:Y:S01]  /*8df0*/  LOP3.LUT R31, R6.reuse, 0xffff0000, RZ, 0xc0, !PT ;  /* 0xffff0000061f7812 */ /* 0x041fe200078ec0ff */
[----:B------:R-:W-:Y:S01]  /*8e00*/  IMAD.U32 R30, R6, 0x10000, RZ ;  /* 0x00010000061e7824 */ /* 0x000fe200078e00ff */
[C---:B------:R-:W-:Y:S01]  /*8e10*/  LOP3.LUT R65, R7.reuse, 0xffff0000, RZ, 0xc0, !PT ;  /* 0xffff000007417812 */ /* 0x040fe200078ec0ff */
[----:B------:R-:W-:-:S02]  /*8e20*/  IMAD.U32 R64, R7, 0x10000, RZ ;  /* 0x0001000007407824 */ /* 0x000fc400078e00ff */
[CC--:B------:R-:W-:Y:S01]  /*8e30*/  FMUL.FTZ R83, R31.reuse, R81.reuse ;  /* 0x000000511f537220 */ /* 0x0c0fe20000410000 */
[----:B------:R-:W-:Y:S01]  /*8e40*/  FMUL.FTZ R82, R31, R78 ;  /* 0x0000004e1f527220 */ /* 0x000fe20000410000 */
[----:B------:R-:W-:Y:S01]  /*8e50*/  FMUL.FTZ R31, R65, R80 ;  /* 0x00000050411f7220 */ /* 0x000fe20000410000 */
[----:B------:R-:W-:Y:S02]  /*8e60*/  IMAD.U32 R6, R4, 0x10000, RZ ;  /* 0x0001000004067824 */ /* 0x000fe400078e00ff */
        /* <DEDUP_REMOVED lines=25> */
.L_x_3705:
[----:B------:R-:W-:Y:S05]  /*9000*/  BSYNC B2 ;  /* 0x0000000000027941 */ /* 0x000fea0003800000 */
.L_x_3704:
[----:B------:R-:W-:Y:S05]  /*9010*/  @P1 BRA `(.L_x_3703) ;  /* 0x0000000000b81947 */ /* 0x000fea0003800000 */
[----:B0-----:R-:W0:Y:S01]  /*9020*/  LDS.128 R4, [R3] ;  /* 0x0000000003047984 */ /* 0x001e220000000c00 */
[----:B------:R-:W-:Y:S02]  /*9030*/  SHF.R.U64 R31, R24, 0x10, R25 ;  /* 0x00000010181f7819 */ /* 0x000fe40000001219 */
[----:B------:R-:W-:Y:S02]  /*9040*/  SHF.R.U64 R24, R28, 0x10, R29 ;  /* 0x000000101c187819 */ /* 0x000fe4000000121d */
[----:B------:R-:W-:Y:S02]  /*9050*/  SHF.R.U32.HI R30, RZ, 0x10, R25 ;  /* 0x00000010ff1e7819 */ /* 0x000fe40000011619 */
[----:B------:R-:W-:Y:S02]  /*9060*/  SHF.R.U32.HI R29, RZ, 0x10, R29 ;  /* 0x00000010ff1d7819 */ /* 0x000fe4000001161d */
[----:B------:R-:W-:Y:S02]  /*9070*/  PRMT R71, R71, 0x5410, R30 ;  /* 0x0000541047477816 */ /* 0x000fe4000000001e */
[----:B------:R-:W-:-:S02]  /*9080*/  PRMT R74, R74, 0x5410, R29 ;  /* 0x000054104a4a7816 */ /* 0x000fc4000000001d */
[----:B------:R-:W-:Y:S01]  /*9090*/  PRMT R70, R70, 0x5410, R31 ;  /* 0x0000541046467816 */ /* 0x000fe2000000001f */
[----:B------:R-:W-:Y:S01]  /*90a0*/  IMAD.U32 R30, R71, 0x10000, RZ ;  /* 0x00010000471e7824 */ /* 0x000fe200078e00ff */
[----:B------:R-:W-:Y:S01]  /*90b0*/  PRMT R75, R75, 0x5410, R24 ;  /* 0x000054104b4b7816 */ /* 0x000fe20000000018 */
[C---:B------:R-:W-:Y:S01]  /*90c0*/  IMAD.U32 R31, R74.reuse, 0x10000, RZ ;  /* 0x000100004a1f7824 */ /* 0x040fe200078e00ff */
[----:B------:R-:W-:Y:S02]  /*90d0*/  LOP3.LUT R74, R74, 0xffff0000, RZ, 0xc0, !PT ;  /* 0xffff00004a4a7812 */ /* 0x000fe400078ec0ff */
[----:B------:R-:W-:Y:S02]  /*90e0*/  LOP3.LUT R71, R71, 0xffff0000, RZ, 0xc0, !PT ;  /* 0xffff000047477812 */ /* 0x000fe400078ec0ff */
[C---:B0-----:R-:W-:Y:S01]  /*90f0*/  LOP3.LUT R25, R6.reuse, 0xffff0000, RZ, 0xc0, !PT ;  /* 0xffff000006197812 */ /* 0x041fe200078ec0ff */
[----:B------:R-:W-:Y:S01]  /*9100*/  IMAD.U32 R24, R6, 0x10000, RZ ;  /* 0x0001000006187824 */ /* 0x000fe200078e00ff */
[C---:B------:R-:W-:Y:S01]  /*9110*/  LOP3.LUT R29, R7.reuse, 0xffff0000, RZ, 0xc0, !PT ;  /* 0xffff0000071d7812 */ /* 0x040fe200078ec0ff */
[----:B------:R-:W-:-:S02]  /*9120*/  IMAD.U32 R28, R7, 0x10000, RZ ;  /* 0x00010000071c7824 */ /* 0x000fc400078e00ff */
[C---:B------:R-:W-:Y:S01]  /*9130*/  FMUL.FTZ R76, R25.reuse, R30 ;  /* 0x0000001e194c7220 */ /* 0x040fe20000410000 */
[-C--:B------:R-:W-:Y:S01]  /*9140*/  FMUL.FTZ R65, R25, R31.reuse ;  /* 0x0000001f19417220 */ /* 0x080fe20000410000 */
[C---:B------:R-:W-:Y:S01]  /*9150*/  FMUL.FTZ R25, R29.reuse, R74 ;  /* 0x0000004a1d197220 */ /* 0x040fe20000410000 */
[----:B------:R-:W-:Y:S02]  /*9160*/  IMAD.U32 R6, R4, 0x10000, RZ ;  /* 0x0001000004067824 */ /* 0x000fe400078e00ff */
[----:B------:R-:W-:Y:S01]  /*9170*/  FFMA.FTZ R77, R24, R31, R76 ;  /* 0x0000001f184d7223 */ /* 0x000fe2000001004c */
[-C--:B------:R-:W-:Y:S01]  /*9180*/  FMUL.FTZ R31, R29, R71.reuse ;  /* 0x000000471d1f7220 */ /* 0x080fe20000410000 */
[----:B------:R-:W-:Y:S01]  /*9190*/  FFMA.FTZ R71, R28, R71, -R25 ;  /* 0x000000471c477223 */ /* 0x000fe20000010819 */
[----:B------:R-:W-:Y:S02]  /*91a0*/  IMAD.U32 R7, R5, 0x10000, RZ ;  /* 0x0001000005077824 */ /* 0x000fe400078e00ff */
[----:B------:R-:W-:Y:S01]  /*91b0*/  FFMA.FTZ R64, R24, R30, -R65 ;  /* 0x0000001e18407223 */ /* 0x000fe20000010841 */
[----:B------:R-:W-:Y:S01]  /*91c0*/  IMAD.U32 R25, R70, 0x10000, RZ ;  /* 0x0001000046197824 */ /* 0x000fe200078e00ff */
[----:B------:R-:W-:Y:S01]  /*91d0*/  LOP3.LUT R4, R4, 0xffff0000, RZ, 0xc0, !PT ;  /* 0xffff000004047812 */ /* 0x000fe200078ec0ff */
[----:B------:R-:W-:Y:S01]  /*91e0*/  IMAD.U32 R29, R75, 0x10000, RZ ;  /* 0x000100004b1d7824 */ /* 0x000fe200078e00ff */
[----:B------:R-:W-:Y:S01]  /*91f0*/  LOP3.LUT R5, R5, 0xffff0000, RZ, 0xc0, !PT ;  /* 0xffff000005057812 */ /* 0x000fe200078ec0ff */
[----:B------:R-:W-:Y:S01]  /*9200*/  FFMA.FTZ R74, R28, R74, R31 ;  /* 0x0000004a1c4a7223 */ /* 0x000fe2000001001f */
[----:B------:R-:W-:Y:S01]  /*9210*/  LOP3.LUT R24, R75, 0xffff0000, RZ, 0xc0, !PT ;  /* 0xffff00004b187812 */ /* 0x000fe200078ec0ff */
[----:B------:R-:W-:Y:S01]  /*9220*/  FMUL.FTZ R31, R4, R29 ;  /* 0x0000001d041f7220 */ /* 0x000fe20000410000 */
[----:B------:R-:W-:Y:S01]  /*9230*/  LOP3.LUT R70, R70, 0xffff0000, RZ, 0xc0, !PT ;  /* 0xffff000046467812 */ /* 0x000fe200078ec0ff */
[----:B------:R-:W-:-:S02]  /*9240*/  FMUL.FTZ R28, R4, R25 ;  /* 0x00000019041c7220 */ /* 0x000fc40000410000 */
[C---:B------:R-:W-:Y:S01]  /*9250*/  FMUL.FTZ R30, R5.reuse, R24 ;  /* 0x00000018051e7220 */ /* 0x040fe20000410000 */
[C---:B------:R-:W-:Y:S01]  /*9260*/  FFMA.FTZ R4, R6.reuse, R25, -R31 ;  /* 0x0000001906047223 */ /* 0x040fe2000001081f */
[-C--:B------:R-:W-:Y:S01]  /*9270*/  FMUL.FTZ R65, R5, R70.reuse ;  /* 0x0000004605417220 */ /* 0x080fe20000410000 */
[----:B------:R-:W-:Y:S01]  /*9280*/  FFMA.FTZ R29, R6, R29, R28 ;  /* 0x0000001d061d7223 */ /* 0x000fe2000001001c */
[----:B------:R-:W-:Y:S01]  /*9290*/  FFMA.FTZ R5, R7, R70, -R30 ;  /* 0x0000004607057223 */ /* 0x000fe2000001081e */
[----:B------:R-:W-:Y:S01]  /*92a0*/  F2FP.BF16.F32.PACK_AB R6, R77, R64 ;  /* 0x000000404d06723e */ /* 0x000fe200000010ff */
[----:B------:R-:W-:Y:S01]  /*92b0*/  FFMA.FTZ R24, R7, R24, R65 ;  /* 0x0000001807187223 */ /* 0x000fe20000010041 */
[----:B------:R-:W-:Y:S02]  /*92c0*/  F2FP.BF16.F32.PACK_AB R7, R74, R71 ;  /* 0x000000474a07723e */ /* 0x000fe400000010ff */
[----:B------:R-:W-:Y:S02]  /*92d0*/  F2FP.BF16.F32.PACK_AB R4, R29, R4 ;  /* 0x000000041d04723e */ /* 0x000fe400000010ff */
[----:B------:R-:W-:-:S05]  /*92e0*/  F2FP.BF16.F32.PACK_AB R5, R24, R5 ;  /* 0x000000051805723e */ /* 0x000fca00000010ff */
[----:B------:R1:W-:Y:S02]  /*92f0*/  STS.128 [R3], R4 ;  /* 0x0000000403007388 */ /* 0x0003e40000000c00 */
.L_x_3703:
[----:B------:R-:W-:Y:S05]  /*9300*/  BSYNC B1 ;  /* 0x0000000000017941 */ /* 0x000fea0003800000 */
.L_x_3702:
[----:B------:R-:W-:-:S13]  /*9310*/  ISETP.GE.AND P0, PT, R156, R15, PT ;  /* 0x0000000f9c00720c */ /* 0x000fda0003f06270 */
[----:B------:R-:W-:Y:S05]  /*9320*/  @P0 BRA `(.L_x_3706) ;  /* 0x0000001800c80947 */ /* 0x000fea0003800000 */
[----:B01----:R-:W0:Y:S01]  /*9330*/  LDC R4, c[0x0][0x3f4] ;  /* 0x0000fd00ff047b82 */ /* 0x003e220000000800 */
[----:B------:R-:W-:Y:S01]  /*9340*/  BSSY B1, `(.L_x_3707) ;  /* 0x0000032000017945 */ /* 0x000fe20003800000 */
[-C--:B0-----:R-:W-:Y:S02]  /*9350*/  ISETP.GE.AND P0, PT, R154, R4.reuse, PT ;  /* 0x000000049a00720c */ /* 0x081fe40003f06270 */
[----:B------:R-:W-:-:S11]  /*9360*/  ISETP.GE.AND P1, PT, R159, R4, PT ;  /* 0x000000049f00720c */ /* 0x000fd60003f26270 */
[----:B------:R-:W-:Y:S05]  /*9370*/  @P0 BRA `(.L_x_3708) ;  /* 0x0000000000b80947 */ /* 0x000fea0003800000 */
[----:B------:R-:W0:Y:S01]  /*9380*/  LDS.128 R4, [R2+0x1a400] ;  /* 0x01a4000002047984 */ /* 0x000e220000000c00 */
[--C-:B------:R-:W-:Y:S02]  /*9390*/  SHF.R.U64 R24, R10, 0x10, R11.reuse ;  /* 0x000000100a187819 */ /* 0x100fe4000000120b */
[----:B------:R-:W-:Y:S02]  /*93a0*/  SHF.R.U32.HI R10, RZ, 0x10, R11 ;  /* 0x00000010ff0a7819 */ /* 0x000fe4000001160b */
[--C-:B------:R-:W-:Y:S02]  /*93b0*/  SHF.R.U64 R11, R12, 0x10, R13.reuse ;  /* 0x000000100c0b7819 */ /* 0x100fe4000000120d */
        /* <DEDUP_REMOVED lines=17> */
[C---:B------:R-:W-:Y:S01]  /*94d0*/  FFMA.FTZ R28, R10.reuse, R15, -R25 ;  /* 0x0000000f0a1c7223 */ /* 0x040fe20000010819 */
[-C--:B------:R-:W-:Y:S01]  /*94e0*/  FMUL.FTZ R15, R13, R67.reuse ;  /* 0x000000430d0f7220 */ /* 0x080fe20000410000 */
[----:B------:R-:W-:Y:S02]  /*94f0*/  IMAD.U32 R7, R5, 0x10000, RZ ;  /* 0x0001000005077824 */ /* 0x000fe400078e00ff */
[----:B------:R-:W-:Y:S01]  /*9500*/  FFMA.FTZ R29, R10, R24, R11 ;  /* 0x000000180a1d7223 */ /* 0x000fe2000001000b */
[----:B------:R-:W-:Y:S01]  /*9510*/  IMAD.U32 R13, R68, 0x10000, RZ ;  /* 0x00010000440d7824 */ /* 0x000fe200078e00ff */
[----:B------:R-:W-:Y:S01]  /*9520*/  LOP3.LUT R4, R4, 0xffff0000, RZ, 0xc0, !PT ;  /* 0xffff000004047812 */ /* 0x000fe200078ec0ff */
[----:B------:R-:W-:Y:S01]  /*9530*/  IMAD.U32 R11, R69, 0x10000, RZ ;  /* 0x00010000450b7824 */ /* 0x000fe200078e00ff */
[----:B------:R-:W-:Y:S01]  /*9540*/  LOP3.LUT R5, R5, 0xffff0000, RZ, 0xc0, !PT ;  /* 0xffff000005057812 */ /* 0x000fe200078ec0ff */
[----:B------:R-:W-:Y:S01]  /*9550*/  FFMA.FTZ R31, R12, R67, -R31 ;  /* 0x000000430c1f7223 */ /* 0x000fe2000001081f */
[----:B------:R-:W-:Y:S01]  /*9560*/  LOP3.LUT R68, R68, 0xffff0000, RZ, 0xc0, !PT ;  /* 0xffff000044447812 */ /* 0x000fe200078ec0ff */
[----:B------:R-:W-:Y:S01]  /*9570*/  FFMA.FTZ R66, R12, R66, R15 ;  /* 0x000000420c427223 */ /* 0x000fe2000001000f */
        /* <DEDUP_REMOVED lines=14> */
.L_x_3708:
[----:B------:R-:W-:Y:S05]  /*9660*/  BSYNC B1 ;  /* 0x0000000000017941 */ /* 0x000fea0003800000 */
.L_x_3707:
[----:B------:R-:W-:Y:S05]  /*9670*/  @P1 BRA `(.L_x_3706) ;  /* 0x0000001400f41947 */ /* 0x000fea0003800000 */
[----:B0-----:R-:W0:Y:S01]  /*9680*/  LDS.128 R4, [R3+0x2000] ;  /* 0x0020000003047984 */ /* 0x001e220000000c00 */
[----:B------:R-:W-:Y:S02]  /*9690*/  SHF.R.U64 R13, R20, 0x10, R21 ;  /* 0x00000010140d7819 */ /* 0x000fe40000001215 */
[----:B------:R-:W-:Y:S02]  /*96a0*/  SHF.R.U64 R11, R8, 0x10, R9 ;  /* 0x00000010080b7819 */ /* 0x000fe40000001209 */
[----:B------:R-:W-:Y:S02]  /*96b0*/  SHF.R.U32.HI R21, RZ, 0x10, R21 ;  /* 0x00000010ff157819 */ /* 0x000fe40000011615 */
[----:B------:R-:W-:Y:S02]  /*96c0*/  SHF.R.U32.HI R8, RZ, 0x10, R9 ;  /* 0x00000010ff087819 */ /* 0x000fe40000011609 */
[----:B------:R-:W-:Y:S02]  /*96d0*/  PRMT R14, R14, 0x5410, R21 ;  /* 0x000054100e0e7816 */ /* 0x000fe40000000015 */
[----:B------:R-:W-:-:S02]  /*96e0*/  PRMT R63, R63, 0x5410, R8 ;  /* 0x000054103f3f7816 */ /* 0x000fc40000000008 */
[----:B------:R-:W-:Y:S02]  /*96f0*/  PRMT R10, R0, 0x5410, R13 ;  /* 0x00005410000a7816 */ /* 0x000fe4000000000d */
[----:B------:R-:W-:Y:S01]  /*9700*/  PRMT R44, R44, 0x5410, R11 ;  /* 0x000054102c2c7816 */ /* 0x000fe2000000000b */
[C---:B------:R-:W-:Y:S01]  /*9710*/  IMAD.U32 R13, R63.reuse, 0x10000, RZ ;  /* 0x000100003f0d7824 */ /* 0x040fe200078e00ff */
[----:B------:R-:W-:Y:S01]  /*9720*/  LOP3.LUT R12, R63, 0xffff0000, RZ, 0xc0, !PT ;  /* 0xffff00003f0c7812 */ /* 0x000fe200078ec0ff */
[C---:B------:R-:W-:Y:S01]  /*9730*/  IMAD.U32 R11, R14.reuse, 0x10000, RZ ;  /* 0x000100000e0b7824 */ /* 0x040fe200078e00ff */
[----:B------:R-:W-:Y:S01]  /*9740*/  LOP3.LUT R14, R14, 0xffff0000, RZ, 0xc0, !PT ;  /* 0xffff00000e0e7812 */ /* 0x000fe200078ec0ff */
[C---:B0-----:R-:W-:Y:S01]  /*9750*/  IMAD.U32 R8, R6.reuse, 0x10000, RZ ;  /* 0x0001000006087824 */ /* 0x041fe200078e00ff */
[----:B------:R-:W-:Y:S01]  /*9760*/  LOP3.LUT R6, R6, 0xffff0000, RZ, 0xc0, !PT ;  /* 0xffff000006067812 */ /* 0x000fe200078ec0ff */
[C---:B------:R-:W-:Y:S01]  /*9770*/  IMAD.U32 R9, R7.reuse, 0x10000, RZ ;  /* 0x0001000007097824 */ /* 0x040fe200078e00ff */
[----:B------:R-:W-:Y:S01]  /*9780*/  LOP3.LUT R7, R7, 0xffff0000, RZ, 0xc0, !PT ;  /* 0xffff000007077812 */ /* 0x000fe200078ec0ff */
[C---:B------:R-:W-:Y:S01]  /*9790*/  IMAD.U32 R0, R4.reuse, 0x10000, RZ ;  /* 0x0001000004007824 */ /* 0x040fe200078e00ff */
[----:B------:R-:W-:Y:S01]  /*97a0*/  LOP3.LUT R2, R4, 0xffff0000, RZ, 0xc0, !PT ;  /* 0xffff000004027812 */ /* 0x000fe200078ec0ff */
[C---:B------:R-:W-:Y:S01]  /*97b0*/  FMUL.FTZ R15, R6.reuse, R13 ;  /* 0x0000000d060f7220 */ /* 0x040fe20000410000 */
[----:B------:R-:W-:Y:S01]  /*97c0*/  FMUL.FTZ R20, R6, R11 ;  /* 0x0000000b06147220 */ /* 0x000fe20000410000 */
[----:B------:R-:W-:Y:S01]  /*97d0*/  FMUL.FTZ R24, R7, R12 ;  /* 0x0000000c07187220 */ /* 0x000fe20000410000 */
[----:B------:R-:W-:-:S02]  /*97e0*/  IMAD.U32 R4, R5, 0x10000, RZ ;  /* 0x0001000005047824 */ /* 0x000fc400078e00ff */
[C---:B------:R-:W-:Y:S01]  /*97f0*/  FFMA.FTZ R6, R8.reuse, R11, -R15 ;  /* 0x0000000b08067223 */ /* 0x040fe2000001080f */
[----:B------:R-:W-:Y:S01]  /*9800*/  FFMA.FTZ R21, R8, R13, R20 ;  /* 0x0000000d08157223 */ /* 0x000fe20000010014 */
[-C--:B------:R-:W-:Y:S01]  /*9810*/  FMUL.FTZ R8, R7, R14.reuse ;  /* 0x0000000e07087220 */ /* 0x080fe20000410000 */
[----:B------:R-:W-:Y:S01]  /*9820*/  IMAD.U32 R11, R44, 0x10000, RZ ;  /* 0x000100002c0b7824 */ /* 0x000fe200078e00ff */
[----:B------:R-:W-:Y:S01]  /*9830*/  LOP3.LUT R5, R5, 0xffff0000, RZ, 0xc0, !PT ;  /* 0xffff000005057812 */ /* 0x000fe200078ec0ff */
[----:B------:R-:W-:Y:S01]  /*9840*/  IMAD.U32 R7, R10, 0x10000, RZ ;  /* 0x000100000a077824 */ /* 0x000fe200078e00ff */
[----:B------:R-:W-:Y:S01]  /*9850*/  LOP3.LUT R44, R44, 0xffff0000, RZ, 0xc0, !PT ;  /* 0xffff00002c2c7812 */ /* 0x000fe200078ec0ff */
[C---:B------:R-:W-:Y:S01]  /*9860*/  FFMA.FTZ R24, R9.reuse, R14, -R24 ;  /* 0x0000000e09187223 */ /* 0x040fe20000010818 */
[----:B------:R-:W-:Y:S01]  /*9870*/  LOP3.LUT R10, R10, 0xffff0000, RZ, 0xc0, !PT ;  /* 0xffff00000a0a7812 */ /* 0x000fe200078ec0ff */
        /* <DEDUP_REMOVED lines=15> */
.L_x_3693:
        /* <DEDUP_REMOVED lines=29> */
[----:B------:R-:W0:Y:S01]  /*9b40*/  LDC R69, c[0x0][0x3f4] ;  /* 0x0000fd00ff457b82 */ /* 0x000e220000000800 */
[----:B------:R-:W1:Y:S01]  /*9b50*/  SHFL.IDX PT, R5, R29, RZ, 0x1c1f ;  /* 0x001c1fff1d057589 */ /* 0x000e6200000e0000 */
[----:B------:R-:W-:-:S03]  /*9b60*/  IMAD R3, R28, R7, RZ ;  /* 0x000000071c037224 */ /* 0x000fc600078e02ff */
[----:B------:R-:W2:Y:S04]  /*9b70*/  SHFL.IDX PT, R4, R31, RZ, 0x1c1f ;  /* 0x001c1fff1f047589 */ /* 0x000ea800000e0000 */
[----:B------:R-:W3:Y:S04]  /*9b80*/  SHFL.IDX PT, R14, R44, RZ, 0x1c1f ;  /* 0x001c1fff2c0e7589 */ /* 0x000ee800000e0000 */
[----:B------:R-:W4:Y:S01]  /*9b90*/  SHFL.IDX PT, R6, R30, RZ, 0x1c1f ;  /* 0x001c1fff1e067589 */ /* 0x000f2200000e0000 */
[----:B0-----:R-:W-:-:S04]  /*9ba0*/  ISETP.GE.AND P0, PT, R152, R69, PT ;  /* 0x000000459800720c */ /* 0x001fc80003f06270 */
[----:B------:R-:W-:-:S13]  /*9bb0*/  ISETP.GE.OR P1, PT, R0, R3, P0 ;  /* 0x000000030000720c */ /* 0x000fda0000726670 */
[C---:B------:R-:W-:Y:S01]  /*9bc0*/  @!P1 IMAD.SHL.U32 R7, R152.reuse, 0x2, RZ ;  /* 0x0000000298079824 */ /* 0x040fe200078e00ff */
[----:B------:R-:W-:-:S04]  /*9bd0*/  @!P1 SHF.L.U64.HI R21, R152, 0x1, R153 ;  /* 0x0000000198159819 */ /* 0x000fc80000010299 */
[----:B-1----:R-:W-:-:S05]  /*9be0*/  @!P1 IADD3 R8, P2, R5, R7, RZ ;  /* 0x0000000705089210 */ /* 0x002fca0007f5e0ff */
[----:B--2---:R-:W-:Y:S01]  /*9bf0*/  @!P1 IMAD.X R9, R4, 0x1, R21, P2 ;  /* 0x0000000104099824 */ /* 0x004fe200010e0615 */
[----:B---3--:R-:W-:-:S05]  /*9c00*/  @!P1 IADD3 R4, P2, R14, R7, RZ ;  /* 0x000000070e049210 */ /* 0x008fca0007f5e0ff */
[----:B----4-:R-:W-:Y:S01]  /*9c10*/  @!P1 IMAD.X R5, R6, 0x1, R21, P2 ;  /* 0x0000000106059824 */ /* 0x010fe200010e0615 */
[----:B------:R-:W2:Y:S05]  /*9c20*/  @!P1 LD.E.128 R8, desc[UR42][R8.64] ;  /* 0x0000002a08089980 */ /* 0x000eaa000c101d00 */
[----:B------:R-:W3:Y:S01]  /*9c30*/  @!P1 LD.E.128 R4, desc[UR42][R4.64] ;  /* 0x0000002a04049980 */ /* 0x000ee2000c101d00 */
[----:B------:R-:W-:Y:S02]  /*9c40*/  CS2R R24, SRZ ;  /* 0x0000000000187805 */ /* 0x000fe4000001ff00 */
[----:B------:R-:W-:Y:S02]  /*9c50*/  CS2R R20, SRZ ;  /* 0x0000000000147805 */ /* 0x000fe4000001ff00 */
[----:B------:R-:W-:Y:S01]  /*9c60*/  CS2R R64, SRZ ;  /* 0x0000000000407805 */ /* 0x000fe2000001ff00 */
[----:B------:R-:W0:Y:S01]  /*9c70*/  SHFL.IDX PT, R29, R29, 0x1, 0x1c1f ;  /* 0x003c1f001d1d7f89 */ /* 0x000e2200000e0000 */
[----:B------:R-:W-:-:S03]  /*9c80*/  CS2R R66, SRZ ;  /* 0x0000000000427805 */ /* 0x000fc6000001ff00 */
[----:B------:R-:W1:Y:S04]  /*9c90*/  SHFL.IDX PT, R28, R31, 0x1, 0x1c1f ;  /* 0x003c1f001f1c7f89 */ /* 0x000e6800000e0000 */
[----:B------:R-:W4:Y:S04]  /*9ca0*/  SHFL.IDX PT, R30, R30, 0x1, 0x1c1f ;  /* 0x003c1f001e1e7f89 */ /* 0x000f2800000e0000 */
[----:B------:R5:W0:Y:S01]  /*9cb0*/  SHFL.IDX PT, R14, R44, 0x1, 0x1c1f ;  /* 0x003c1f002c0e7f89 */ /* 0x000a2200000e0000 */
[----:B--2---:R-:W-:Y:S02]  /*9cc0*/  @!P1 IMAD.MOV.U32 R24, RZ, RZ, R10 ;  /* 0x000000ffff189224 */ /* 0x004fe400078e000a */
[----:B------:R-:W-:-:S02]  /*9cd0*/  @!P1 IMAD.MOV.U32 R25, RZ, RZ, R11 ;  /* 0x000000ffff199224 */ /* 0x000fc400078e000b */
[----:B------:R-:W-:Y:S02]  /*9ce0*/  @!P1 IMAD.MOV.U32 R20, RZ, RZ, R8 ;  /* 0x000000ffff149224 */ /* 0x000fe400078e0008 */
[----:B------:R-:W-:Y:S02]  /*9cf0*/  @!P1 IMAD.MOV.U32 R21, RZ, RZ, R9 ;  /* 0x000000ffff159224 */ /* 0x000fe400078e0009 */
[----:B---3--:R-:W-:Y:S02]  /*9d00*/  @!P1 IMAD.MOV.U32 R64, RZ, RZ, R4 ;  /* 0x000000ffff409224 */ /* 0x008fe400078e0004 */
[----:B------:R-:W-:Y:S02]  /*9d10*/  @!P1 IMAD.MOV.U32 R65, RZ, RZ, R5 ;  /* 0x000000ffff419224 */ /* 0x000fe400078e0005 */
[----:B------:R-:W-:Y:S02]  /*9d20*/  @!P1 IMAD.MOV.U32 R66, RZ, RZ, R6 ;  /* 0x000000ffff429224 */ /* 0x000fe400078e0006 */
[----:B------:R-:W-:-:S02]  /*9d30*/  @!P1 IMAD.MOV.U32 R67, RZ, RZ, R7 ;  /* 0x000000ffff439224 */ /* 0x000fc400078e0007 */
[----:B------:R-:W-:Y:S02]  /*9d40*/  IMAD.MOV.U32 R8, RZ, RZ, R24 ;  /* 0x000000ffff087224 */ /* 0x000fe400078e0018 */
[----:B------:R-:W-:Y:S02]  /*9d50*/  IMAD.MOV.U32 R9, RZ, RZ, R25 ;  /* 0x000000ffff097224 */ /* 0x000fe400078e0019 */
        /* <DEDUP_REMOVED lines=9> */
[----:B-----5:R-:W-:Y:S01]  /*9df0*/  PRMT R44, R44, 0x5410, R4 ;  /* 0x000054102c2c7816 */ /* 0x020fe20000000004 */
[----:B------:R-:W-:Y:S01]  /*9e00*/  IMAD.MOV.U32 R7, RZ, RZ, R67 ;  /* 0x000000ffff077224 */ /* 0x000fe200078e0043 */
[----:B------:R-:W-:-:S02]  /*9e10*/  PRMT R75, R75, 0x5410, R5 ;  /* 0x000054104b4b7816 */ /* 0x000fc40000000005 */
[----:B------:R-:W-:Y:S02]  /*9e20*/  CS2R R8, SRZ ;  /* 0x0000000000087805 */ /* 0x000fe4000001ff00 */
[----:B------:R-:W-:Y:S02]  /*9e30*/  PRMT R80, R6, 0x7610, R80 ;  /* 0x0000761006507816 */ /* 0x000fe40000000050 */
[----:B01--4-:R-:W-:-:S07]  /*9e40*/  PRMT R76, R76, 0x5410, R7 ;  /* 0x000054104c4c7816 */ /* 0x013fce0000000007 */
.L_x_4049:
[----:B------:R-:W2:Y:S01]  /*9e50*/  LDL R5, [R1+0x224] ;  /* 0x0002240001057983 */ /* 0x000ea20000100800 */
[----:B------:R-:W-:Y:S01]  /*9e60*/  VIADD R0, R0, 0x40 ;  /* 0x0000004000007836 */ /* 0x000fe20000000000 */
[----:B------:R-:W-:Y:S01]  /*9e70*/  BSSY B1, `(.L_x_3710) ;  /* 0x0000016000017945 */ /* 0x000fe20003800000 */
[----:B------:R-:W-:Y:S02]  /*9e80*/  CS2R R10, SRZ ;  /* 0x00000000000a7805 */ /* 0x000fe4000001ff00 */
[----:B------:R-:W-:Y:S02]  /*9e90*/  CS2R R6, SRZ ;  /* 0x0000000000067805 */ /* 0x000fe4000001ff00 */
[----:B------:R-:W-:Y:S02]  /*9ea0*/  ISETP.GE.AND P1, PT, R0, R3, PT ;  /* 0x000000030000720c */ /* 0x000fe40003f26270 */
[----:B--2---:R-:W-:-:S04]  /*9eb0*/  LEA.HI R4, R5, R5, RZ, 0x1 ;  /* 0x0000000505047211 */ /* 0x004fc800078f08ff */
        /* <DEDUP_REMOVED lines=11> */
[-C--:B------:R-:W-:Y:S02]  /*9f70*/  IADD3 R4, P1, R29, R8.reuse, RZ ;  /* 0x000000081d047210 */ /* 0x080fe40007f3e0ff */
[----:B------:R-:W-:-:S03]  /*9f80*/  IADD3 R8, P2, R14, R8, RZ ;  /* 0x000000080e087210 */ /* 0x000fc60007f5e0ff */
[--C-:B------:R-:W-:Y:S02]  /*9f90*/  IMAD.X R5, R28, 0x1, R7.reuse, P1 ;  /* 0x000000011c057824 */ /* 0x100fe400008e0607 */
[----:B------:R-:W-:-:S04]  /*9fa0*/  IMAD.X R9, R30, 0x1, R7, P2 ;  /* 0x000000011e097824 */ /* 0x000fc800010e0607 */
[----:B------:R-:W5:Y:S04]  /*9fb0*/  LD.E.128 R4, desc[UR42][R4.64] ;  /* 0x0000002a04047980 */ /* 0x000f68000c101d00 */
[----:B------:R-:W5:Y:S02]  /*9fc0*/  LD.E.128 R8, desc[UR42][R8.64] ;  /* 0x0000002a08087980 */ /* 0x000f64000c101d00 */
.L_x_3711:
[----:B------:R-:W-:Y:S05]  /*9fd0*/  BSYNC B1 ;  /* 0x0000000000017941 */ /* 0x000fea0003800000 */
.L_x_3710:
[----:B------:R-:W0:Y:S01]  /*9fe0*/  SYNCS.PHASECHK.TRANS64.TRYWAIT P1, [R2+URZ+0x32400], R13 ;  /* 0x0324000d020075a7 */ /* 0x000e22000802017f */
[----:B------:R-:W-:Y:S04]  /*9ff0*/  BSSY B1, `(.L_x_3712) ;  /* 0x0000002000017945 */ /* 0x000fe80003800000 */
[----:B0-----:R-:W-:Y:S05]  /*a000*/  @!P1 BRA `(.L_x_3713) ;  /* 0x0000032000fc9947 */ /* 0x001fea0003800000 */
.L_x_4050:
[----:B------:R-:W-:Y:S05]  /*a010*/  BSYNC B1 ;  /* 0x0000000000017941 */ /* 0x000fea0003800000 */
.L_x_3712:
[----:B------:R-:W2:Y:S01]  /*a020*/  LDL R0, [R1+0x70] ;  /* 0x0000700001007983 */ /* 0x000ea20000100800 */
[----:B-----5:R-:W-:Y:S01]  /*a030*/  IMAD.MOV.U32 R12, RZ, RZ, R9 ;  /* 0x000000ffff0c7224 */ /* 0x020fe200078e0009 */
[----:B------:R-:W-:Y:S01]  /*a040*/  BSSY B1, `(.L_x_3714) ;  /* 0x000007b000017945 */ /* 0x000fe20003800000 */
[----:B0-----:R-:W-:Y:S02]  /*a050*/  IMAD.MOV.U32 R13, RZ, RZ, R4 ;  /* 0x000000ffff0d7224 */ /* 0x001fe400078e0004 */
[----:B------:R-:W-:Y:S01]  /*a060*/  IMAD.MOV.U32 R14, RZ, RZ, R5 ;  /* 0x000000ffff0e7224 */ /* 0x000fe200078e0005 */
[----:B------:R-:W-:Y:S01]  /*a070*/  PRMT R44, R12, 0x7610, R44 ;  /* 0x000076100c2c7816 */ /* 0x000fe2000000002c */
[----:B------:R-:W-:Y:S01]  /*a080*/  IMAD.MOV.U32 R12, RZ, RZ, R11 ;  /* 0x000000ffff0c7224 */ /* 0x000fe200078e000b */
[----:B------:R-:W-:Y:S01]  /*a090*/  PRMT R78, R13, 0x7610, R78 ;  /* 0x000076100d4e7816 */ /* 0x000fe2000000004e */
[----:B------:R-:W-:Y:S01]  /*a0a0*/  IMAD.MOV.U32 R70, RZ, RZ, R7 ;  /* 0x000000ffff467224 */ /* 0x000fe200078e0007 */
[----:B------:R-:W-:-:S02]  /*a0b0*/  PRMT R77, R14, 0x7610, R77 ;  /* 0x000076100e4d7816 */ /* 0x000fc4000000004d */
[----:B------:R-:W-:Y:S01]  /*a0c0*/  PRMT R76, R12, 0x7610, R76 ;  /* 0x000076100c4c7816 */ /* 0x000fe2000000004c */
[----:B--2---:R-:W-:Y:S02]  /*a0d0*/  IMAD R3, R0, -0x80, R3 ;  /* 0xffffff8000037824 */ /* 0x004fe400078e0203 */
[----:B------:R-:W-:-:S03]  /*a0e0*/  IMAD.MOV.U32 R0, RZ, RZ, R8 ;  /* 0x000000ffff007224 */ /* 0x000fc600078e0008 */
[----:B------:R-:W-:-:S04]  /*a0f0*/  VIMNMX R3, R3, 0x80, PT ;  /* 0x0000008003037848 */ /* 0x000fc80003fe0100 */
[-C--:B------:R-:W-:Y:S02]  /*a100*/  ISETP.GE.OR P1, PT, R22, R3.reuse, P0 ;  /* 0x000000031600720c */ /* 0x080fe40000726670 */
[----:B------:R-:W-:Y:S01]  /*a110*/  ISETP.GE.OR P0, PT, R156, R3, P0 ;  /* 0x000000039c00720c */ /* 0x000fe20000706670 */
[----:B------:R-:W-:-:S05]  /*a120*/  IMAD.MOV.U32 R3, RZ, RZ, R10 ;  /* 0x000000ffff037224 */ /* 0x000fca00078e000a */
[----:B------:R-:W-:Y:S01]  /*a130*/  PRMT R75, R3, 0x7610, R75 ;  /* 0x00007610034b7816 */ /* 0x000fe2000000004b */
[----:B------:R-:W-:-:S04]  /*a140*/  IMAD.MOV.U32 R3, RZ, RZ, R6 ;  /* 0x000000ffff037224 */ /* 0x000fc800078e0006 */
[----:B------:R-:W-:Y:S05]  /*a150*/  @P1 BRA `(.L_x_3715) ;  /* 0x0000000400a41947 */ /* 0x000fea0003800000 */
[----:B------:R-:W2:Y:S01]  /*a160*/  LDL R15, [R1+0x478] ;  /* 0x00047800010f7983 */ /* 0x000ea20000100800 */
[----:B------:R-:W-:Y:S01]  /*a170*/  IMAD.IADD R14, R152, 0x1, R69 ;  /* 0x00000001980e7824 */ /* 0x000fe200078e0245 */
[----:B------:R-:W-:Y:S02]  /*a180*/  SHF.R.U64 R79, R20, 0x10, R21 ;  /* 0x00000010144f7819 */ /* 0x000fe40000001215 */
[----:B------:R-:W-:Y:S02]  /*a190*/  SHF.R.U64 R82, R64, 0x10, R65 ;  /* 0x0000001040527819 */ /* 0x000fe40000001241 */
[--C-:B------:R-:W-:Y:S02]  /*a1a0*/  SHF.R.U64 R20, R24, 0x10, R25.reuse ;  /* 0x0000001018147819 */ /* 0x100fe40000001219 */
[----:B------:R-:W-:Y:S02]  /*a1b0*/  SHF.R.U32.HI R25, RZ, 0x10, R25 ;  /* 0x00000010ff197819 */ /* 0x000fe40000011619 */
[----:B------:R-:W-:-:S02]  /*a1c0*/  PRMT R82, R44, 0x5432, R82 ;  /* 0x000054322c527816 */ /* 0x000fc40000000052 */
[----:B------:R-:W-:Y:S02]  /*a1d0*/  SHF.R.U32.HI R81, RZ, 0x10, R21 ;  /* 0x00000010ff517819 */ /* 0x000fe40000011615 */
[----:B------:R-:W-:Y:S02]  /*a1e0*/  SHF.R.U64 R85, R66, 0x10, R67 ;  /* 0x0000001042557819 */ /* 0x000fe40000001243 */
[----:B------:R-:W-:Y:S01]  /*a1f0*/  PRMT R79, R83, 0x5410, R79 ;  /* 0x00005410534f7816 */ /* 0x000fe2000000004f */
[----:B------:R-:W-:Y:S01]  /*a200*/  IMAD.U32 R83, R82, 0x10000, RZ ;  /* 0x0001000052537824 */ /* 0x000fe200078e00ff */
[----:B------:R-:W-:Y:S02]  /*a210*/  PRMT R63, R63, 0x5410, R20 ;  /* 0x000054103f3f7816 */ /* 0x000fe40000000014 */
[----:B------:R-:W-:Y:S02]  /*a220*/  PRMT R68, R68, 0x5410, R25 ;  /* 0x0000541044447816 */ /* 0x000fe40000000019 */
[----:B------:R-:W-:-:S02]  /*a230*/  SHF.R.U32.HI R84, RZ, 0x10, R65 ;  /* 0x00000010ff547819 */ /* 0x000fc40000011641 */
[----:B------:R-:W-:Y:S01]  /*a240*/  PRMT R85, R80, 0x5410, R85 ;  /* 0x0000541050557816 */ /* 0x000fe20000000055 */
[----:B------:R-:W-:Y:S01]  /*a250*/  IMAD.U32 R80, R79, 0x10000, RZ ;  /* 0x000100004f507824 */ /* 0x000fe200078e00ff */
[----:B------:R-:W-:Y:S02]  /*a260*/  PRMT R81, R87, 0x5410, R81 ;  /* 0x0000541057517816 */ /* 0x000fe40000000051 */
[----:B------:R-:W-:Y:S02]  /*a270*/  LOP3.LUT R82, R82, 0xffff0000, RZ, 0xc0, !PT ;  /* 0xffff000052527812 */ /* 0x000fe400078ec0ff */
[----:B------:R-:W-:Y:S02]  /*a280*/  PRMT R84, R75, 0x5432, R84 ;  /* 0x000054324b547816 */ /* 0x000fe40000000054 */
[----:B------:R-:W-:Y:S02]  /*a290*/  LOP3.LUT R79, R79, 0xffff0000, RZ, 0xc0, !PT ;  /* 0xffff00004f4f7812 */ /* 0x000fe400078ec0ff */
[----:B------:R-:W-:-:S04]  /*a2a0*/  SHF.R.U32.HI R86, RZ, 0x10, R67 ;  /* 0x00000010ff567819 */ /* 0x000fc80000011643 */
[----:B------:R-:W-:Y:S01]  /*a2b0*/  PRMT R86, R76, 0x5432, R86 ;  /* 0x000054324c567816 */ /* 0x000fe20000000056 */
[----:B--2---:R-:W-:-:S05]  /*a2c0*/  IMAD.SHL.U32 R12, R15, 0x40, RZ ;  /* 0x000000400f0c7824 */ /* 0x004fca00078e00ff */
[----:B------:R-:W-:-:S04]  /*a2d0*/  LOP3.LUT R15, R12, 0x1c0, RZ, 0xc0, !PT ;  /* 0x000001c00c0f7812 */ /* 0x000fc800078ec0ff */
[C---:B------:R-:W-:Y:S02]  /*a2e0*/  LOP3.LUT R12, R15.reuse, 0x38, R152, 0xf8, !PT ;  /* 0x000000380f0c7812 */ /* 0x040fe400078ef898 */
[----:B------:R-:W-:Y:S02]  /*a2f0*/  SHF.R.U32.HI R29, RZ, 0x3, R15 ;  /* 0x00000003ff1d7819 */ /* 0x000fe4000001160f */
[----:B------:R-:W-:Y:S02]  /*a300*/  LOP3.LUT R14, R15, 0x38, R14, 0xf8, !PT ;  /* 0x000000380f0e7812 */ /* 0x000fe400078ef80e */
[-C--:B------:R-:W-:Y:S02]  /*a310*/  LOP3.LUT R13, R12, R29.reuse, RZ, 0x3c, !PT ;  /* 0x0000001d0c0d7212 */ /* 0x080fe400078e3cff */
[----:B------:R-:W-:-:S03]  /*a320*/  LOP3.LUT R15, R14, R29, RZ, 0x3c, !PT ;  /* 0x0000001d0e0f7212 */ /* 0x000fc600078e3cff */
[C---:B------:R-:W-:Y:S02]  /*a330*/  IMAD R13, R180.reuse, 0x200, R13 ;  /* 0x00000200b40d7824 */ /* 0x040fe400078e020d */
[----:B------:R-:W-:Y:S02]  /*a340*/  IMAD R29, R180, 0x200, R15 ;  /* 0x00000200b41d7824 */ /* 0x000fe400078e020f */
[--C-:B------:R-:W-:Y:S02]  /*a350*/  IMAD R71, R13, 0x2, R2.reuse ;  /* 0x000000020d477824 */ /* 0x100fe400078e0202 */
[----:B------:R-:W-:-:S03]  /*a360*/  IMAD R74, R29, 0x2, R2 ;  /* 0x000000021d4a7824 */ /* 0x000fc600078e0202 */
[----:B------:R-:W0:Y:S04]  /*a370*/  LDS.128 R12, [R71+0x18400] ;  /* 0x01840000470c7984 */ /* 0x000e280000000c00 */
[----:B------:R-:W1:Y:S01]  /*a380*/  LDS.128 R28, [R74+0x18400] ;  /* 0x018400004a1c7984 */ /* 0x000e620000000c00 */
        /* <DEDUP_REMOVED lines=12> */
[C---:B------:R-:W-:Y:S01]  /*a450*/  FMUL.FTZ R88, R28.reuse, R82 ;  /* 0x000000521c587220 */ /* 0x040fe20000410000 */
[----:B------:R-:W-:Y:S01]  /*a460*/  FMUL.FTZ R28, R28, R79 ;  /* 0x0000004f1c1c7220 */ /* 0x000fe20000410000 */
[----:B------:R-:W-:Y:S01]  /*a470*/  FFMA.FTZ R87, R20, R80, -R87 ;  /* 0x0000005014577223 */ /* 0x000fe20000010857 */
[----:B------:R-:W-:-:S02]  /*a480*/  IMAD.U32 R80, R84, 0x10000, RZ ;  /* 0x0001000054507824 */ /* 0x000fc400078e00ff */
[----:B------:R-:W-:Y:S01]  /*a490*/  FFMA.FTZ R83, R20, R83, R15 ;  /* 0x0000005314537223 */ /* 0x000fe2000001000f */
[----:B------:R-:W-:Y:S02]  /*a4a0*/  IMAD.U32 R15, R81, 0x10000, RZ ;  /* 0x00010000510f7824 */ /* 0x000fe400078e00ff */
[----:B------:R-:W-:Y:S01]  /*a4b0*/  FFMA.FTZ R88, R21, R79, -R88 ;  /* 0x0000004f15587223 */ /* 0x000fe20000010858 */
[-C--:B------:R-:W-:Y:S01]  /*a4c0*/  FMUL.FTZ R79, R65, R80.reuse ;  /* 0x00000050414f7220 */ /* 0x080fe20000410000 */
[----:B------:R-:W-:Y:S01]  /*a4d0*/  IMAD.U32 R24, R13, 0x10000, RZ ;  /* 0x000100000d187824 */ /* 0x000fe200078e00ff */
[----:B------:R-:W-:Y:S01]  /*a4e0*/  LOP3.LUT R84, R84, 0xffff0000, RZ, 0xc0, !PT ;  /* 0xffff000054547812 */ /* 0x000fe200078ec0ff */
[-C--:B------:R-:W-:Y:S01]  /*a4f0*/  FMUL.FTZ R65, R65, R15.reuse ;  /* 0x0000000f41417220 */ /* 0x080fe20000410000 */
[----:B------:R-:W-:Y:S01]  /*a500*/  LOP3.LUT R13, R13, 0xffff0000, RZ, 0xc0, !PT ;  /* 0xffff00000d0d7812 */ /* 0x000fe200078ec0ff */
[C---:B------:R-:W-:Y:S01]  /*a510*/  FFMA.FTZ R79, R24.reuse, R15, -R79 ;  /* 0x0000000f184f7223 */ /* 0x040fe2000001084f */
        /* <DEDUP_REMOVED lines=9> */
[----:B------:R-:W-:Y:S01]  /*a5b0*/  FFMA.FTZ R82, R13, R84, R82 ;  /* 0x000000540d527223 */ /* 0x000fe20000010052 */
[----:B------:R-:W-:Y:S02]  /*a5c0*/  IMAD.U32 R15, R63, 0x10000, RZ ;  /* 0x000100003f0f7824 */ /* 0x000fe400078e00ff */
[----:B------:R-:W-:Y:S01]  /*a5d0*/  FMUL.FTZ R90, R66, R21 ;  /* 0x00000015425a7220 */ /* 0x000fe20000410000 */
[----:B------:R-:W-:Y:S01]  /*a5e0*/  IMAD.U32 R24, R86, 0x10000, RZ ;  /* 0x0001000056187824 */ /* 0x000fe200078e00ff */
[----:B------:R-:W-:Y:S01]  /*a5f0*/  LOP3.LUT R30, R30, 0xffff0000, RZ, 0xc0, !PT ;  /* 0xffff00001e1e7812 */ /* 0x000fe200078ec0ff */
[----:B------:R-:W-:Y:S01]  /*a600*/  IMAD.U32 R20, R68, 0x10000, RZ ;  /* 0x0001000044147824 */ /* 0x000fe200078e00ff */
[----:B------:R-:W-:Y:S01]  /*a610*/  LOP3.LUT R31, R31, 0xffff0000, RZ, 0xc0, !PT ;  /* 0xffff00001f1f7812 */ /* 0x000fe200078ec0ff */
[-C--:B------:R-:W-:Y:S01]  /*a620*/  FMUL.FTZ R66, R66, R15.reuse ;  /* 0x0000000f42427220 */ /* 0x080fe20000410000 */
[----:B------:R-:W-:Y:S01]  /*a630*/  FMUL.FTZ R13, R67, R24 ;  /* 0x00000018430d7220 */ /* 0x000fe20000410000 */
[----:B------:R-:W-:Y:S01]  /*a640*/  LOP3.LUT R85, R85, 0xffff0000, RZ, 0xc0, !PT ;  /* 0xffff000055557812 */ /* 0x000fe200078ec0ff */
[C---:B------:R-:W-:Y:S01]  /*a650*/  FFMA.FTZ R90, R25.reuse, R15, -R90 ;  /* 0x0000000f195a7223 */ /* 0x040fe2000001085a */
[----:B------:R-:W-:Y:S01]  /*a660*/  LOP3.LUT R86, R86, 0xffff0000, RZ, 0xc0, !PT ;  /* 0xffff000056567812 */ /* 0x000fe200078ec0ff */
[----:B------:R-:W-:Y:S01]  /*a670*/  FFMA.FTZ R66, R25, R21, R66 ;  /* 0x0000001519427223 */ /* 0x000fe20000010042 */
[----:B------:R-:W-:Y:S01]  /*a680*/  LOP3.LUT R63, R63, 0xffff0000, RZ, 0xc0, !PT ;  /* 0xffff00003f3f7812 */ /* 0x000fe200078ec0ff */
[----:B------:R-:W-:Y:S01]  /*a690*/  FFMA.FTZ R15, R64, R20, -R13 ;  /* 0x00000014400f7223 */ /* 0x000fe2000001080d */
[----:B------:R-:W-:Y:S01]  /*a6a0*/  LOP3.LUT R68, R68, 0xffff0000, RZ, 0xc0, !PT ;  /* 0xffff000044447812 */ /* 0x000fe200078ec0ff */
[C---:B------:R-:W-:Y:S01]  /*a6b0*/  FMUL.FTZ R13, R30.reuse, R85 ;  /* 0x000000551e0d7220 */ /* 0x040fe20000410000 */
        /* <DEDUP_REMOVED lines=19> */
.L_x_3715:
[----:B------:R-:W-:Y:S05]  /*a7f0*/  BSYNC B1 ;  /* 0x0000000000017941 */ /* 0x000fea0003800000 */
.L_x_3714:
[----:B------:R-:W-:Y:S02]  /*a800*/  PRMT R0, R0, 0x5410, R3 ;  /* 0x0000541000007816 */ /* 0x000fe40000000003 */
[----:B------:R-:W-:Y:S01]  /*a810*/  PRMT R21, R21, 0x5410, R70 ;  /* 0x0000541015157816 */ /* 0x000fe20000000046 */
[----:B------:R-:W-:Y:S06]  /*a820*/  @P0 BRA `(.L_x_3706) ;  /* 0x0000000400880947 */ /* 0x000fec0003800000 */
[----:B------:R-:W2:Y:S01]  /*a830*/  LDL R66, [R1+0x510] ;  /* 0x0005100001427983 */ /* 0x000ea20000100800 */
[----:B------:R-:W-:Y:S01]  /*a840*/  IMAD.IADD R69, R152, 0x1, R69 ;  /* 0x0000000198457824 */ /* 0x000fe200078e0245 */
[--C-:B------:R-:W-:Y:S02]  /*a850*/  SHF.R.U64 R25, R8, 0x10, R9.reuse ;  /* 0x0000001008197819 */ /* 0x100fe40000001209 */
[----:B------:R-:W-:Y:S02]  /*a860*/  SHF.R.U32.HI R9, RZ, 0x10, R9 ;  /* 0x00000010ff097819 */ /* 0x000fe40000011609 */
[----:B0-----:R-:W-:Y:S02]  /*a870*/  LOP3.LUT R12, R190, 0x38, R69, 0xf8, !PT ;  /* 0x00000038be0c7812 */ /* 0x001fe400078ef845 */
[----:B------:R-:W-:Y:S02]  /*a880*/  PRMT R25, R0, 0x5410, R25 ;  /* 0x0000541000197816 */ /* 0x000fe40000000019 */
[----:B------:R-:W-:-:S02]  /*a890*/  LOP3.LUT R3, R12, R191, RZ, 0x3c, !PT ;  /* 0x000000bf0c037212 */ /* 0x000fc400078e3cff */
[--C-:B------:R-:W-:Y:S02]  /*a8a0*/  SHF.R.U64 R20, R6, 0x10, R7.reuse ;  /* 0x0000001006147819 */ /* 0x100fe40000001207 */
[----:B------:R-:W-:Y:S01]  /*a8b0*/  SHF.R.U32.HI R24, RZ, 0x10, R7 ;  /* 0x00000010ff187819 */ /* 0x000fe20000011607 */
[----:B------:R-:W-:Y:S01]  /*a8c0*/  IMAD.IADD R3, R192, 0x1, R3 ;  /* 0x00000001c0037824 */ /* 0x000fe200078e0203 */
[----:B------:R-:W-:Y:S02]  /*a8d0*/  PRMT R44, R44, 0x5410, R9 ;  /* 0x000054102c2c7816 */ /* 0x000fe40000000009 */
[--C-:B------:R-:W-:Y:S01]  /*a8e0*/  SHF.R.U32.HI R64, RZ, 0x10, R5.reuse ;  /* 0x00000010ff407819 */ /* 0x100fe20000011605 */
[----:B------:R-:W-:Y:S01]  /*a8f0*/  IMAD R2, R3, 0x2, R2 ;  /* 0x0000000203027824 */ /* 0x000fe200078e0202 */
[----:B------:R-:W-:Y:S02]  /*a900*/  SHF.R.U64 R3, R4, 0x10, R5 ;  /* 0x0000001004037819 */ /* 0x000fe40000001205 */
[----:B------:R-:W-:-:S02]  /*a910*/  SHF.R.U64 R4, R10, 0x10, R11 ;  /* 0x000000100a047819 */ /* 0x000fc4000000120b */
[----:B------:R-:W0:Y:S01]  /*a920*/  LDS.128 R28, [R2+0x18400] ;  /* 0x01840000021c7984 */ /* 0x000e220000000c00 */
[----:B------:R-:W-:Y:S02]  /*a930*/  PRMT R78, R78, 0x5410, R3 ;  /* 0x000054104e4e7816 */ /* 0x000fe40000000003 */
[----:B------:R-:W-:Y:S02]  /*a940*/  SHF.R.U32.HI R11, RZ, 0x10, R11 ;  /* 0x00000010ff0b7819 */ /* 0x000fe4000001160b */
[----:B------:R-:W-:Y:S02]  /*a950*/  PRMT R20, R0, 0x5432, R20 ;  /* 0x0000543200147816 */ /* 0x000fe40000000014 */
[----:B------:R-:W-:Y:S01]  /*a960*/  PRMT R24, R21, 0x5432, R24 ;  /* 0x0000543215187816 */ /* 0x000fe20000000018 */
[----:B------:R-:W-:Y:S01]  /*a970*/  IMAD.U32 R21, R78, 0x10000, RZ ;  /* 0x000100004e157824 */ /* 0x000fe200078e00ff */
[----:B------:R-:W-:Y:S02]  /*a980*/  PRMT R75, R75, 0x5410, R4 ;  /* 0x000054104b4b7816 */ /* 0x000fe40000000004 */
[----:B------:R-:W-:-:S02]  /*a990*/  PRMT R76, R76, 0x5410, R11 ;  /* 0x000054104c4c7816 */ /* 0x000fc4000000000b */
[----:B------:R-:W-:Y:S02]  /*a9a0*/  PRMT R77, R77, 0x5410, R64 ;  /* 0x000054104d4d7816 */ /* 0x000fe40000000040 */
[----:B------:R-:W-:Y:S01]  /*a9b0*/  LOP3.LUT R78, R78, 0xffff0000, RZ, 0xc0, !PT ;  /* 0xffff00004e4e7812 */ /* 0x000fe200078ec0ff */
[----:B------:R-:W-:Y:S02]  /*a9c0*/  IMAD.U32 R64, R76, 0x10000, RZ ;  /* 0x000100004c407824 */ /* 0x000fe400078e00ff */
[C---:B0-----:R-:W-:Y:S01]  /*a9d0*/  IMAD.U32 R8, R28.reuse, 0x10000, RZ ;  /* 0x000100001c087824 */ /* 0x041fe200078e00ff */
[----:B------:R-:W-:Y:S01]  /*a9e0*/  LOP3.LUT R9, R28, 0xffff0000, RZ, 0xc0, !PT ;  /* 0xffff00001c097812 */ /* 0x000fe200078ec0ff */
[C---:B------:R-:W-:Y:S01]  /*a9f0*/  IMAD.U32 R10, R29.reuse, 0x10000, RZ ;  /* 0x000100001d0a7824 */ /* 0x040fe200078e00ff */
[----:B------:R-:W-:Y:S01]  /*aa00*/  LOP3.LUT R28, R29, 0xffff0000, RZ, 0xc0, !PT ;  /* 0xffff00001d1c7812 */ /* 0x000fe200078ec0ff */
[----:B------:R-:W-:Y:S02]  /*aa10*/  IMAD.U32 R29, R25, 0x10000, RZ ;  /* 0x00010000191d7824 */ /* 0x000fe400078e00ff */
[----:B------:R-:W-:Y:S01]  /*aa20*/  FMUL.FTZ R65, R8, R21 ;  /* 0x0000001508417220 */ /* 0x000fe20000410000 */
[----:B------:R-:W-:-:S02]  /*aa30*/  IMAD.U32 R11, R30, 0x10000, RZ ;  /* 0x000100001e0b7824 */ /* 0x000fc400078e00ff */
[----:B------:R-:W-:Y:S01]  /*aa40*/  FMUL.FTZ R63, R8, R29 ;  /* 0x0000001d083f7220 */ /* 0x000fe20000410000 */
[----:B------:R-:W-:Y:S01]  /*aa50*/  LOP3.LUT R8, R25, 0xffff0000, RZ, 0xc0, !PT ;  /* 0xffff000019087812 */ /* 0x000fe200078ec0ff */
[----:B--2---:R-:W0:Y:S02]  /*aa60*/  LDS.128 R12, [R66+0x18400] ;  /* 0x01840000420c7984 */ /* 0x004e240000000c00 */
[C---:B0-----:R-:W-:Y:S01]  /*aa70*/  IMAD.U32 R0, R12.reuse, 0x10000, RZ ;  /* 0x000100000c007824 */ /* 0x041fe200078e00ff */
[----:B------:R-:W-:Y:S01]  /*aa80*/  LOP3.LUT R3, R12, 0xffff0000, RZ, 0xc0, !PT ;  /* 0xffff00000c037812 */ /* 0x000fe200078ec0ff */
[C---:B------:R-:W-:Y:S01]  /*aa90*/  IMAD.U32 R4, R13.reuse, 0x10000, RZ ;  /* 0x000100000d047824 */ /* 0x040fe200078e00ff */
[----:B------:R-:W-:Y:S01]  /*aaa0*/  LOP3.LUT R12, R13, 0xffff0000, RZ, 0xc0, !PT ;  /* 0xffff00000d0c7812 */ /* 0x000fe200078ec0ff */
[C---:B------:R-:W-:Y:S01]  /*aab0*/  IMAD.U32 R5, R14.reuse, 0x10000, RZ ;  /* 0x000100000e057824 */ /* 0x040fe200078e00ff */
[----:B------:R-:W-:Y:S01]  /*aac0*/  LOP3.LUT R6, R14, 0xffff0000, RZ, 0xc0, !PT ;  /* 0xffff00000e067812 */ /* 0x000fe200078ec0ff */
[C---:B------:R-:W-:Y:S01]  /*aad0*/  IMAD.U32 R7, R15.reuse, 0x10000, RZ ;  /* 0x000100000f077824 */ /* 0x040fe200078e00ff */
[----:B------:R-:W-:Y:S01]  /*aae0*/  LOP3.LUT R14, R15, 0xffff0000, RZ, 0xc0, !PT ;  /* 0xffff00000f0e7812 */ /* 0x000fe200078ec0ff */
[C---:B------:R-:W-:Y:S01]  /*aaf0*/  IMAD.U32 R15, R31.reuse, 0x10000, RZ ;  /* 0x000100001f0f7824 */ /* 0x040fe200078e00ff */
[----:B------:R-:W-:Y:S01]  /*ab00*/  LOP3.LUT R13, R30, 0xffff0000, RZ, 0xc0, !PT ;  /* 0xffff00001e0d7812 */ /* 0x000fe200078ec0ff */
[----:B------:R-:W-:Y:S01]  /*ab10*/  FFMA.FTZ R63, R0, R21, -R63 ;  /* 0x00000015003f7223 */ /* 0x000fe2000001083f */
[----:B------:R-:W-:Y:S01]  /*ab20*/  LOP3.LUT R30, R31, 0xffff0000, RZ, 0xc0, !PT ;  /* 0xffff00001f1e7812 */ /* 0x000fe200078ec0ff */
[----:B------:R-:W-:-:S02]  /*ab30*/  IMAD.U32 R31, R44, 0x10000, RZ ;  /* 0x000100002c1f7824 */ /* 0x000fc400078e00ff */
[----:B------:R-:W-:Y:S01]  /*ab40*/  FFMA.FTZ R65, R0, R29, R65 ;  /* 0x0000001d00417223 */ /* 0x000fe20000010041 */
[C---:B------:R-:W-:Y:S01]  /*ab50*/  IMAD.U32 R21, R77.reuse, 0x10000, RZ ;  /* 0x000100004d157824 */ /* 0x040fe200078e00ff */
[----:B------:R-:W-:Y:S01]  /*ab60*/  LOP3.LUT R77, R77, 0xffff0000, RZ, 0xc0, !PT ;  /* 0xffff00004d4d7812 */ /* 0x000fe200078ec0ff */
[----:B------:R-:W-:Y:S01]  /*ab70*/  FMUL.FTZ R67, R10, R31 ;  /* 0x0000001f0a437220 */ /* 0x000fe20000410000 */
[----:B------:R-:W-:Y:S02]  /*ab80*/  IMAD.U32 R0, R24, 0x10000, RZ ;  /* 0x0001000018007824 */ /* 0x000fe400078e00ff */
[-C--:B------:R-:W-:Y:S01]  /*ab90*/  FMUL.FTZ R29, R10, R21.reuse ;  /* 0x000000150a1d7220 */ /* 0x080fe20000410000 */
[C---:B------:R-:W-:Y:S01]  /*aba0*/  FMUL.FTZ R10, R15.reuse, R64 ;  /* 0x000000400f0a7220 */ /* 0x040fe20000410000 */
[C---:B------:R-:W-:Y:S01]  /*abb0*/  FFMA.FTZ R67, R4.reuse, R21, -R67 ;  /* 0x0000001504437223 */ /* 0x040fe20000010843 */
[-C--:B------:R-:W-:Y:S01]  /*abc0*/  FMUL.FTZ R21, R15, R0.reuse ;  /* 0x000000000f157220 */ /* 0x080fe20000410000 */
[----:B------:R-:W-:Y:S01]  /*abd0*/  FFMA.FTZ R29, R4, R31, R29 ;  /* 0x0000001f041d7223 */ /* 0x000fe2000001001d */
[----:B------:R-:W-:Y:S01]  /*abe0*/  FFMA.FTZ R15, R7, R0, -R10 ;  /* 0x00000000070f7223 */ /* 0x000fe2000001080a */
[----:B------:R-:W-:Y:S01]  /*abf0*/  FMUL.FTZ R0, R9, R8 ;  /* 0x0000000809007220 */ /* 0x000fe20000410000 */
[----:B------:R-:W-:Y:S01]  /*ac00*/  FFMA.FTZ R21, R7, R64, R21 ;  /* 0x0000004007157223 */ /* 0x000fe20000010015 */
[----:B------:R-:W-:Y:S01]  /*ac10*/  LOP3.LUT R7, R44, 0xffff0000, RZ, 0xc0, !PT ;  /* 0xffff00002c077812 */ /* 0x000fe200078ec0ff */
[-C--:B------:R-:W-:Y:S01]  /*ac20*/  FMUL.FTZ R10, R9, R78.reuse ;  /* 0x0000004e090a7220 */ /* 0x080fe20000410000 */
[----:B------:R-:W-:Y:S01]  /*ac30*/  FFMA.FTZ R78, R3, R78, -R0 ;  /* 0x0000004e034e7223 */ /* 0x000fe20000010800 */
[C---:B------:R-:W-:Y:S01]  /*ac40*/  IMAD.U32 R4, R75.reuse, 0x10000, RZ ;  /* 0x000100004b047824 */ /* 0x040fe200078e00ff */
[----:B------:R-:W-:Y:S01]  /*ac50*/  LOP3.LUT R75, R75, 0xffff0000, RZ, 0xc0, !PT ;  /* 0xffff00004b4b7812 */ /* 0x000fe200078ec0ff */
[C---:B------:R-:W-:Y:S01]  /*ac60*/  FMUL.FTZ R9, R28.reuse, R7 ;  /* 0x000000071c097220 */ /* 0x040fe20000410000 */
[----:B------:R-:W-:Y:S01]  /*ac70*/  FMUL.FTZ R28, R28, R77 ;  /* 0x0000004d1c1c7220 */ /* 0x000fe20000410000 */
[----:B------:R-:W-:-:S02]  /*ac80*/  IMAD.U32 R0, R20, 0x10000, RZ ;  /* 0x0001000014007824 */ /* 0x000fc400078e00ff */
[----:B------:R-:W-:Y:S01]  /*ac90*/  FFMA.FTZ R8, R3, R8, R10 ;  /* 0x0000000803087223 */ /* 0x000fe2000001000a */
[C---:B------:R-:W-:Y:S01]  /*aca0*/  FMUL.FTZ R44, R11.reuse, R4 ;  /* 0x000000040b2c7220 */ /* 0x040fe20000410000 */
[C---:B------:R-:W-:Y:S01]  /*acb0*/  FFMA.FTZ R10, R12.reuse, R77, -R9 ;  /* 0x0000004d0c0a7223 */ /* 0x040fe20000010809 */
[----:B------:R-:W-:Y:S01]  /*acc0*/  FFMA.FTZ R28, R12, R7, R28 ;  /* 0x000000070c1c7223 */ /* 0x000fe2000001001c */
[----:B------:R-:W-:Y:S01]  /*acd0*/  LOP3.LUT R20, R20, 0xffff0000, RZ, 0xc0, !PT ;  /* 0xffff000014147812 */ /* 0x000fe200078ec0ff */
[-C--:B------:R-:W-:Y:S01]  /*ace0*/  FMUL.FTZ R12, R11, R0.reuse ;  /* 0x000000000b0c7220 */ /* 0x080fe20000410000 */
[----:B------:R-:W-:Y:S01]  /*acf0*/  LOP3.LUT R7, R76, 0xffff0000, RZ, 0xc0, !PT ;  /* 0xffff00004c077812 */ /* 0x000fe200078ec0ff */
[C---:B------:R-:W-:Y:S01]  /*ad00*/  FFMA.FTZ R44, R5.reuse, R0, -R44 ;  /* 0x00000000052c7223 */ /* 0x040fe2000001082c */
[----:B------:R-:W-:Y:S01]  /*ad10*/  LOP3.LUT R3, R24, 0xffff0000, RZ, 0xc0, !PT ;  /* 0xffff000018037812 */ /* 0x000fe200078ec0ff */
[----:B------:R-:W-:Y:S01]  /*ad20*/  FFMA.FTZ R12, R5, R4, R12 ;  /* 0x00000004050c7223 */ /* 0x000fe2000001000c */
[CC--:B------:R-:W-:Y:S01]  /*ad30*/  FMUL.FTZ R0, R13.reuse, R20.reuse ;  /* 0x000000140d007220 */ /* 0x0c0fe20000410000 */
[----:B------:R-:W-:Y:S01]  /*ad40*/  FMUL.FTZ R5, R13, R75 ;  /* 0x0000004b0d057220 */ /* 0x000fe20000410000 */
[C---:B------:R-:W-:Y:S01]  /*ad50*/  FMUL.FTZ R9, R30.reuse, R7 ;  /* 0x000000071e097220 */ /* 0x040fe20000410000 */
[----:B------:R-:W-:Y:S01]  /*ad60*/  FMUL.FTZ R30, R30, R3 ;  /* 0x000000031e1e7220 */ /* 0x000fe20000410000 */
[C---:B------:R-:W-:Y:S01]  /*ad70*/  FFMA.FTZ R75, R6.reuse, R75, R0 ;  /* 0x0000004b064b7223 */ /* 0x040fe20000010000 */
[----:B------:R-:W-:Y:S01]  /*ad80*/  FFMA.FTZ R11, R6, R20, -R5 ;  /* 0x00000014060b7223 */ /* 0x000fe20000010805 */
        /* <DEDUP_REMOVED lines=12> */
.L_x_3706:
[----:B------:R-:W-:Y:S05]  /*ae50*/  BSYNC B0 ;  /* 0x0000000000007941 */ /* 0x000fea0003800000 */
.L_x_3692:
        /* <DEDUP_REMOVED lines=8> */
.L_x_3689:
[----:B------:R-:W4:Y:S01]  /*aee0*/  S2R R0, SR_TID.X ;  /* 0x0000000000007919 */ /* 0x000f220000002100 */
[----:B------:R-:W-:Y:S05]  /*aef0*/  WARPSYNC.ALL ;  /* 0x0000000000007948 */ /* 0x000fea0003800000 */
[----:B----4-:R-:W-:-:S05]  /*af00*/  SHF.R.U32.HI R0, RZ, 0x7, R0 ;  /* 0x00000007ff007819 */ /* 0x010fca0000011600 */
[----:B------:R-:W-:Y:S02]  /*af10*/  VIADD R0, R0, 0x8 ;  /* 0x0000000800007836 */ /* 0x000fe40000000000 */
[----:B0123--:R-:W-:Y:S01]  /*af20*/  IMAD.MOV.U32 R4, RZ, RZ, R38 ;  /* 0x000000ffff047224 */ /* 0x00ffe200078e0026 */
[----:B------:R-:W-:Y:S01]  /*af30*/  UIADD3 UR4, UP0, UR37, 0x228, URZ ;  /* 0x0000022825047890 */ /* 0x000fe2000ff1e03f */
[----:B------:R-:W-:Y:S01]  /*af40*/  IMAD.MOV.U32 R5, RZ, RZ, R53 ;  /* 0x000000ffff057224 */ /* 0x000fe200078e0035 */
[----:B------:R0:W-:Y:S01]  /*af50*/  BAR.SYNC.DEFER_BLOCKING R0, 0x100 ;  /* 0x000400000000751d */ /* 0x0001e20000010000 */
[----:B------:R-:W-:Y:S01]  /*af60*/  IMAD.MOV.U32 R6, RZ, RZ, R61 ;  /* 0x000000ffff067224 */ /* 0x000fe200078e003d */
[----:B------:R-:W-:Y:S01]  /*af70*/  UIADD3.X UR5, URZ, UR36, URZ, UP0, !UPT ;  /* 0x000000243f057290 */ /* 0x000fe200087fe43f */
[----:B------:R-:W-:Y:S01]  /*af80*/  IMAD.MOV.U32 R7, RZ, RZ, R62 ;  /* 0x000000ffff077224 */ /* 0x000fe200078e003e */
[----:B------:R-:W-:Y:S01]  /*af90*/  MOV R228, 0xb2b0 ;  /* 0x0000b2b000e47802 */ /* 0x000fe20000000f00 */
[----:B------:R-:W-:Y:S01]  /*afa0*/  IMAD.U32 R9, RZ, RZ, UR48 ;  /* 0x00000030ff097e24 */ /* 0x000fe2000f8e00ff */
[----:B------:R-:W-:Y:S01]  /*afb0*/  BSSY B0, `(.L_x_3716) ;  /* 0x0000030000007945 */ /* 0x000fe20003800000 */
[----:B------:R-:W-:Y:S01]  /*afc0*/  IMAD.U32 R8, RZ, RZ, UR4 ;  /* 0x00000004ff087e24 */ /* 0x000fe2000f8e00ff */
[----:B------:R1:W-:Y:S01]  /*afd0*/  STL.128 [R1+0x180], R4 ;  /* 0x0001800401007387 */ /* 0x0003e20000100c00 */
[----:B0-----:R-:W-:-:S02]  /*afe0*/  IMAD.U32 R0, RZ, RZ, UR46 ;  /* 0x0000002eff007e24 */ /* 0x001fc4000f8e00ff */
[----:B------:R-:W-:Y:S01]  /*aff0*/  IMAD.MOV.U32 R24, RZ, RZ, R58 ;  /* 0x000000ffff187224 */ /* 0x000fe200078e003a */
[----:B------:R-:W-:Y:S01]  /*b000*/  STL.64 [R1+0x210], R32 ;  /* 0x0002102001007387 */ /* 0x000fe20000100a00 */
[----:B------:R-:W-:Y:S02]  /*b010*/  IMAD.MOV.U32 R25, RZ, RZ, R57 ;  /* 0x000000ffff197224 */ /* 0x000fe400078e0039 */
[----:B------:R-:W-:Y:S02]  /*b020*/  IMAD.U32 R2, RZ, RZ, UR39 ;  /* 0x00000027ff027e24 */ /* 0x000fe4000f8e00ff */
[----:B------:R-:W-:Y:S01]  /*b030*/  IMAD.U32 R3, RZ, RZ, UR47 ;  /* 0x0000002fff037e24 */ /* 0x000fe2000f8e00ff */
[----:B------:R-:W-:Y:S04]  /*b040*/  STL.128 [R1+0x1a0], R24 ;  /* 0x0001a01801007387 */ /* 0x000fe80000100c00 */
[----:B------:R0:W-:Y:S01]  /*b050*/  STL.64 [R1+0x178], R2 ;  /* 0x0001780201007387 */ /* 0x0001e20000100a00 */
[----:B-1----:R-:W-:-:S02]  /*b060*/  IMAD.MOV.U32 R4, RZ, RZ, R40 ;  /* 0x000000ffff047224 */ /* 0x002fc400078e0028 */
[----:B------:R-:W-:Y:S02]  /*b070*/  IMAD.MOV.U32 R5, RZ, RZ, R56 ;  /* 0x000000ffff057224 */ /* 0x000fe400078e0038 */
[----:B------:R-:W-:Y:S02]  /*b080*/  IMAD.MOV.U32 R6, RZ, RZ, R54 ;  /* 0x000000ffff067224 */ /* 0x000fe400078e0036 */
[----:B------:R-:W-:Y:S02]  /*b090*/  IMAD.MOV.U32 R7, RZ, RZ, R55 ;  /* 0x000000ffff077224 */ /* 0x000fe400078e0037 */
[----:B0-----:R-:W-:-:S03]  /*b0a0*/  VIADD R2, R204, 0xffffffff ;  /* 0xffffffffcc027836 */ /* 0x001fc60000000000 */
        /* <DEDUP_REMOVED lines=10> */
[----:B------:R-:W-:Y:S02]  /*b150*/  IMAD.MOV.U32 R7, RZ, RZ, R46 ;  /* 0x000000ffff077224 */ /* 0x000fe400078e002e */
[----:B------:R-:W-:-:S03]  /*b160*/  IMAD.MOV.U32 R18, RZ, RZ, R35 ;  /* 0x000000ffff127224 */ /* 0x000fc600078e0023 */
[----:B------:R0:W-:Y:S04]  /*b170*/  STL.128 [R1+0x1f0], R4 ;  /* 0x0001f00401007387 */ /* 0x0001e80000100c00 */
        /* <DEDUP_REMOVED lines=10> */
[----:B------:R-:W-:Y:S01]  /*b220*/  IMAD.U32 R9, RZ, RZ, UR5 ;  /* 0x00000005ff097e24 */ /* 0x000fe2000f8e00ff */
[----:B------:R-:W-:-:S02]  /*b230*/  UIADD3 UR5, UR37, 0x178, URZ ;  /* 0x0000017825057890 */ /* 0x000fc4000fffe03f */
[----:B------:R0:W-:Y:S02]  /*b240*/  STL.128 [R1+0x1b0], R4 ;  /* 0x0001b00401007387 */ /* 0x0001e40000100c00 */
[----:B0-----:R-:W-:Y:S02]  /*b250*/  IMAD.MOV.U32 R4, RZ, RZ, R45 ;  /* 0x000000ffff047224 */ /* 0x001fe400078e002d */
[----:B------:R-:W-:Y:S02]  /*b260*/  IMAD.MOV.U32 R5, RZ, RZ, R43 ;  /* 0x000000ffff057224 */ /* 0x000fe400078e002b */
[----:B------:R-:W-:Y:S02]  /*b270*/  IMAD.MOV.U32 R6, RZ, RZ, R8 ;  /* 0x000000ffff067224 */ /* 0x000fe400078e0008 */
[----:B------:R-:W-:-:S05]  /*b280*/  IMAD.MOV.U32 R7, RZ, RZ, R9 ;  /* 0x000000ffff077224 */ /* 0x000fca00078e0009 */
[----:B------:R0:W-:Y:S02]  /*b290*/  STL.128 [R1+0x1d0], R4 ;  /* 0x0001d00401007387 */ /* 0x0001e40000100c00 */
[----:B0----5:R-:W-:Y:S05]  /*b2a0*/  CALL.REL.NOINC `($_ZN7cutlass13device_kernelIN5flash11enable_sm90INS1_16FlashAttnFwdSm90INS1_25CollectiveMainloopFwdSm90ILi2EN4cute5tupleIJNS5_1CILi1EEES8_S8_EEENS6_IJNS7_ILi128EEENS7_ILi96EEENS7_ILi64EEEEEELi256ENS_10bfloat16_tEfNS_4arch4Sm90ELb0ELb1ELb1ELb1ELb0ELb1ELb1ELb1ELb0ELb1ELb1ELb0EEENS1_21CollectiveEpilogueFwdINS6_IJSA_NS7_ILi256EEESB_EEES9_SE_SG_Li256ELb1ELb1ELb1ELb0EEENS1_36VarlenDynamicPersistentTileSchedulerILi128ELi96ELi256ELi128ELb1ELb1ELb1ELb1ELb0ELb1EEEEEEEEEvNT_6ParamsE$_ZZN5flash25CollectiveMainloopFwdSm90ILi2EN4cute5tupleIJNS1_1CILi1EEES4_S4_EEENS2_IJNS3_ILi128EEENS3_ILi96EEENS3_ILi64EEEEEELi256EN7cutlass10bfloat16_tEfNSA_4arch4Sm90ELb0ELb1ELb1ELb1ELb0ELb1ELb1ELb1ELb0ELb1ELb1ELb0EE3mmaINS_16FlashAttnFwdSm90ISE_NS_21CollectiveEpilogueFwdINS2_IJS6_NS3_ILi256EEES7_EEES5_SB_SD_Li256ELb1ELb1ELb1ELb0EEENS_36VarlenDynamicPersistentTileSchedulerILi128ELi96ELi256ELi128ELb1ELb1ELb1ELb1ELb0ELb1EEEE13SharedStorageENS1_6TensorINS1_11ArrayEngineIfLm128EEENS1_6LayoutINS2_IJNS2_IJNS3_ILi2EEEST_NS3_ILi32EEEEEES4_S4_EEENS2_IJNS2_IJS4_ST_NS3_ILi4EEEEEENS3_ILi0EEESZ_EEEEEEENS_7SoftmaxILi2ELi0EEEEEbRKNSE_6ParamsENSA_25PipelineTmaAsyncNoClusterILi2ENSA_16PipelineTmaAsyncILi2EEEEES1B_RNSA_13PipelineStateILj2EEERT0_RT1_iRiRKNS_16SeqlenInfoQKNewKILb1ELb1EEENS2_IJiiiiEEERT_ENKUliT_T0_T1_E_clIZSF_ISO_S12_S14_EbS17_S1B_S1B_S1E_S1G_S1I_iS1J_S1N_S1O_S1Q_EUlRS1R_iE0_NS3_ILb1EEES1Y_EEDaiS1R_S1S_S1T_) ;  /* 0x0000034800e47944 */ /* 0x021fea0003c00000 */
[----:B------:R-:W-:Y:S05]  /*b2b0*/  BSYNC B0 ;  /* 0x0000000000007941 */ /* 0x000fea0003800000 */
.L_x_3716:
[----:B------:R-:W2:Y:S01]  /*b2c0*/  LDL R4, [R1+0x70] ;  /* 0x0000700001047983 */ /* 0x000ea20000100800 */
[----:B------:R-:W0:Y:S08]  /*b2d0*/  LDC R0, c[0x0][0x448] ;  /* 0x00011200ff007b82 */ /* 0x000e300000000800 */
[----:B------:R-:W1:Y:S01]  /*b2e0*/  LDC.64 R2, c[0x0][0xad8] ;  /* 0x0002b600ff027b82 */ /* 0x000e620000000a00 */
[----:B0-----:R-:W-:-:S13]  /*b2f0*/  ISETP.NE.AND P0, PT, R0, 0x1, PT ;  /* 0x000000010000780c */ /* 0x001fda0003f05270 */
[----:B------:R-:W0:Y:S08]  /*b300*/  @P0 LDC R5, c[0x0][0x44c] ;  /* 0x00011300ff050b82 */ /* 0x000e300000000800 */
[----:B------:R-:W3:Y:S01]  /*b310*/  @P0 LDC R6, c[0x0][0x450] ;  /* 0x00011400ff060b82 */ /* 0x000ee20000000800 */
[----:B--2---:R-:W-:-:S04]  /*b320*/  IMAD.SHL.U32 R4, R4, 0x80, RZ ;  /* 0x0000008004047824 */ /* 0x004fc800078e00ff */
[----:B0-----:R-:W-:-:S04]  /*b330*/  @P0 IMAD.HI.U32 R5, R4, R5, RZ ;  /* 0x0000000504050227 */ /* 0x001fc800078e00ff */
[----:B------:R-:W-:Y:S01]  /*b340*/  IMAD.MOV.U32 R0, RZ, RZ, R4 ;  /* 0x000000ffff007224 */ /* 0x000fe200078e0004 */
[----:B---3--:R-:W-:Y:S02]  /*b350*/  @P0 SHF.R.U32.HI R0, RZ, R6, R5 ;  /* 0x00000006ff000219 */ /* 0x008fe40000011605 */
[----:B-1----:R-:W-:-:S03]  /*b360*/  ISETP.GE.AND P0, PT, R3, 0x1, PT ;  /* 0x000000010300780c */ /* 0x002fc60003f06270 */
[----:B------:R-:W-:Y:S02]  /*b370*/  IMAD.IADD R205, R205, 0x1, R0 ;  /* 0x00000001cdcd7824 */ /* 0x000fe400078e0200 */
[----:B------:R-:W-:Y:S02]  /*b380*/  VIADD R0, R204, 0xfffffffe ;  /* 0xfffffffecc007836 */ /* 0x000fe40000000000 */
[----:B------:R-:W-:-:S06]  /*b390*/  IMAD.IADD R2, R205, 0x1, R2 ;  /* 0x00000001cd027824 */ /* 0x000fcc00078e0202 */
[----:B------:R-:W-:Y:S05]  /*b3a0*/  @!P0 BRA `(.L_x_3717) ;  /* 0x0000000000488947 */ /* 0x000fea0003800000 */
        /* <DEDUP_REMOVED lines=11> */
.L_x_3719:
[----:B------:R-:W-:-:S13]  /*b460*/  ISETP.NE.AND P0, PT, R3, 0x1, PT ;  /* 0x000000010300780c */ /* 0x000fda0003f05270 */
[----:B------:R-:W0:Y:S02]  /*b470*/  @P0 LDC.64 R6, c[0x0][0xae0] ;  /* 0x0002b800ff060b82 */ /* 0x000e240000000a00 */
[----:B0-----:R-:W-:-:S05]  /*b480*/  @P0 IMAD.HI.U32 R6, R5, R6, RZ ;  /* 0x0000000605060227 */ /* 0x001fca00078e00ff */
[----:B------:R-:W-:-:S07]  /*b490*/  @P0 SHF.R.U32.HI R5, RZ, R7, R6 ;  /* 0x00000007ff050219 */ /* 0x000fce0000011606 */
.L_x_3720:
[----:B------:R-:W-:Y:S05]  /*b4a0*/  BSYNC B0 ;  /* 0x0000000000007941 */ /* 0x000fea0003800000 */
.L_x_3718:
[----:B------:R-:W-:-:S05]  /*b4b0*/  IMAD R3, R5, R3, R3 ;  /* 0x0000000305037224 */ /* 0x000fca00078e0203 */
[----:B------:R-:W-:-:S07]  /*b4c0*/  VIMNMX R2, R2, R3, PT ;  /* 0x0000000302027248 */ /* 0x000fce0003fe0100 */
.L_x_3717:
[----:B------:R-:W-:-:S05]  /*b4d0*/  IMAD.HI R2, R2, 0x2aaaaaab, RZ ;  /* 0x2aaaaaab02027827 */ /* 0x000fca00078e02ff */
[----:B------:R-:W-:-:S04]  /*b4e0*/  SHF.R.U32.HI R3, RZ, 0x1f, R2 ;  /* 0x0000001fff037819 */ /* 0x000fc80000011602 */
[----:B------:R-:W-:-:S04]  /*b4f0*/  LEA.HI.SX32 R2, R2, R3, 0x1c ;  /* 0x0000000302027211 */ /* 0x000fc800078fe2ff */
[----:B------:R-:W-:-:S04]  /*b500*/  VIMNMX R3, R189, R2, !PT ;  /* 0x00000002bd037248 */ /* 0x000fc80007fe0100 */
[----:B------:R-:W-:-:S13]  /*b510*/  ISETP.GE.AND P0, PT, R0, R3, PT ;  /* 0x000000030000720c */ /* 0x000fda0003f06270 */
[----:B------:R-:W-:Y:S05]  /*b520*/  @!P0 BRA `(.L_x_3721) ;  /* 0x000000b000808947 */ /* 0x000fea0003800000 */
.L_x_3748:
        /* <DEDUP_REMOVED lines=16> */
[----:B-1----:R-:W-:Y:S01]  /*b630*/  @!P0 IMAD.MOV.U32 R5, RZ, RZ, RZ ;  /* 0x000000ffff058224 */ /* 0x002fe200078e00ff */
[----:B--2---:R-:W-:-:S04]  /*b640*/  LOP3.LUT R2, R2, 0x1, RZ, 0xfc, !PT ;  /* 0x0000000102027812 */ /* 0x004fc800078efcff */
[----:B------:R-:W-:-:S13]  /*b650*/  ISETP.NE.AND P1, PT, R2, 0x3, PT ;  /* 0x000000030200780c */ /* 0x000fda0003f25270 */
[----:B0-----:R-:W-:Y:S05]  /*b660*/  @!P1 BRA `(.L_x_3723) ;  /* 0x0000000000049947 */ /* 0x001fea0003800000 */
[----:B------:R-:W-:Y:S01]  /*b670*/  BPT.TRAP 0x1 ;  /* 0x000000040000795c */ /* 0x000fe20000300000 */
.L_x_3723:
[----:B------:R-:W-:Y:S05]  /*b680*/  BSYNC B0 ;  /* 0x0000000000007941 */ /* 0x000fea0003800000 */
.L_x_3722:
        /* <DEDUP_REMOVED lines=13> */
.L_x_3725:
[----:B------:R-:W-:Y:S05]  /*b760*/  BSYNC B0 ;  /* 0x0000000000007941 */ /* 0x000fea0003800000 */
.L_x_3724:
        /* <DEDUP_REMOVED lines=8> */
.L_x_3727:
[----:B------:R-:W-:Y:S05]  /*b7f0*/  BSYNC B0 ;  /* 0x0000000000007941 */ /* 0x000fea0003800000 */
.L_x_3726:
[----:B------:R-:W2:Y:S04]  /*b800*/  LD.E R13, desc[UR42][R16.64+0x218] ;  /* 0x0002182a100d7980 */ /* 0x000ea8000c101900 */
[----:B------:R-:W2:Y:S01]  /*b810*/  LDL.64 R10, [R1+0xa0] ;  /* 0x0000a000010a7983 */ /* 0x000ea20000100a00 */
[----:B------:R-:W-:Y:S05]  /*b820*/  WARPSYNC.ALL ;  /* 0x0000000000007948 */ /* 0x000fea0003800000 */
[----:B------:R-:W3:Y:S04]  /*b830*/  LDL.64 R18, [R1+0x98] ;  /* 0x0000980001127983 */ /* 0x000ee80000100a00 */
[----:B------:R-:W4:Y:S04]  /*b840*/  LDL.64 R4, [R1+0x98] ;  /* 0x0000980001047983 */ /* 0x000f280000100a00 */
[----:B0----5:R-:W4:Y:S01]  /*b850*/  LDL.64 R6, [R1+0x98] ;  /* 0x0000980001067983 */ /* 0x021f220000100a00 */
[----:B--2---:R-:W-:-:S03]  /*b860*/  IMAD R10, R13, 0x300, R10 ;  /* 0x000003000d0a7824 */ /* 0x004fc600078e020a */
[----:B------:R-:W2:Y:S01]  /*b870*/  LDL.64 R8, [R1+0x98] ;  /* 0x0000980001087983 */ /* 0x000ea20000100a00 */
[----:B------:R-:W-:Y:S01]  /*b880*/  R2UR UR7, R11 ;  /* 0x000000000b0772ca */ /* 0x000fe200000e0000 */
[----:B------:R-:W-:Y:S01]  /*b890*/  WARPGROUP.ARRIVE ;  /* 0x00000000000079c5 */ /* 0x000fe20000000000 */
[C---:B------:R-:W-:Y:S01]  /*b8a0*/  R2UR UR6, R10.reuse ;  /* 0x000000000a0672ca */ /* 0x040fe200000e0000 */
[----:B------:R-:W2:Y:S01]  /*b8b0*/  LDL R20, [R1+0x54] ;  /* 0x0000540001147983 */ /* 0x000ea20000100800 */
[----:B------:R-:W-:Y:S02]  /*b8c0*/  VIADD R12, R10, 0x2 ;  /* 0x000000020a0c7836 */ /* 0x000fe40000000000 */
[----:B------:R-:W-:Y:S02]  /*b8d0*/  IMAD.MOV.U32 R13, RZ, RZ, R11 ;  /* 0x000000ffff0d7224 */ /* 0x000fe400078e000b */
[----:B------:R-:W-:Y:S01]  /*b8e0*/  IMAD.MOV.U32 R2, RZ, RZ, 0x1 ;  /* 0x00000001ff027424 */ /* 0x000fe200078e00ff */
        /* <DEDUP_REMOVED lines=44> */
.L_x_3730:
[----:B------:R-:W-:Y:S05]  /*bbb0*/  BSYNC B0 ;  /* 0x0000000000007941 */ /* 0x000fea0003800000 */
.L_x_3729:
        /* <DEDUP_REMOVED lines=10> */
.L_x_3732:
[----:B------:R-:W-:Y:S05]  /*bc60*/  BSYNC B0 ;  /* 0x0000000000007941 */ /* 0x000fea0003800000 */
.L_x_3731:
[----:B------:R-:W-:Y:S04]  /*bc70*/  BSSY B0, `(.L_x_3733) ;  /* 0x0000006000007945 */ /* 0x000fe80003800000 */
[----:B-1----:R-:W-:Y:S05]  /*bc80*/  @P0 BRA `(.L_x_3734) ;  /* 0x0000000000100947 */ /* 0x002fea0003800000 */
[----:B-----5:R-:W-:Y:S01]  /*bc90*/  IMAD R4, R4, 0x8, R7 ;  /* 0x0000000804047824 */ /* 0x020fe200078e0207 */
[----:B------:R-:W-:-:S04]  /*bca0*/  SHF.L.U32 R5, R5, 0x1f, RZ ;  /* 0x0000001f05057819 */ /* 0x000fc800000006ff */
[----:B------:R-:W1:Y:S02]  /*bcb0*/  SYNCS.PHASECHK.TRANS64.TRYWAIT P0, [R4+URZ], R5 ;  /* 0x00000005040075a7 */ /* 0x000e64000800017f */
[----:B-1----:R-:W-:Y:S05]  /*bcc0*/  @!P0 BRA `(.L_x_3735) ;  /* 0x0000030400f48947 */ /* 0x002fea0003800000 */
.L_x_3734:
[----:B------:R-:W-:Y:S05]  /*bcd0*/  BSYNC B0 ;  /* 0x0000000000007941 */ /* 0x000fea0003800000 */
.L_x_3733:
[----:B0-----:R-:W2:Y:S04]  /*bce0*/  LD.E R19, desc[UR42][R16.64+0x218] ;  /* 0x0002182a10137980 */ /* 0x001ea8000c101900 */
[----:B-1---5:R-:W2:Y:S04]  /*bcf0*/  LDL.64 R4, [R1+0x118] ;  /* 0x0001180001047983 */ /* 0x022ea80000100a00 */
[----:B------:R-:W3:Y:S04]  /*bd00*/  LDL R18, [R1+0x90] ;  /* 0x0000900001127983 */ /* 0x000ee80000100800 */
        /* <DEDUP_REMOVED lines=178> */
[----:B0-----:R-:W-:Y:S01]  /*c830*/  LOP3.LUT R21, R20, 0x7f, RZ, 0xc0, !PT ;  /* 0x0000007f14157812 */ /* 0x001fe200078ec0ff */
[----:B------:R-:W-:Y:S03]  /*c840*/  STL [R1+0x90], R2 ;  /* 0x0000900201007387 */ /* 0x000fe60000100800 */
[----:B------:R-:W-:Y:S01]  /*c850*/  ISETP.NE.AND P0, PT, R21, RZ, PT ;  /* 0x000000ff1500720c */ /* 0x000fe20003f05270 */
[----:B------:R-:W-:Y:S01]  /*c860*/  STL [R1+0x90], R2 ;  /* 0x0000900201007387 */ /* 0x000fe20000100800 */
[----:B------:R-:W-:-:S03]  /*c870*/  SHF.R.U32.HI R20, RZ, 0x7, R20 ;  /* 0x00000007ff147819 */ /* 0x000fc60000011614 */
        /* <DEDUP_REMOVED lines=21> */
[----:B------:R-:W2:Y:S04]  /*c9d0*/  LDL R73, [R1+0x13c] ;  /* 0x00013c0001497983 */ /* 0x000ea80000100800 */
[----:B------:R-:W3:Y:S04]  /*c9e0*/  LDL R72, [R1+0x70] ;  /* 0x0000700001487983 */ /* 0x000ee80000100800 */
[----:B-1----:R-:W4:Y:S04]  /*c9f0*/  LDL.64 R4, [R1+0x170] ;  /* 0x0001700001047983 */ /* 0x002f280000100a00 */
[----:B------:R-:W2:Y:S04]  /*ca00*/  LDL.64 R12, [R1+0x160] ;  /* 0x00016000010c7983 */ /* 0x000ea80000100a00 */
[----:B------:R-:W3:Y:S04]  /*ca10*/  LDL R21, [R1+0x168] ;  /* 0x0001680001157983 */ /* 0x000ee80000100800 */
[----:B------:R-:W3:Y:S04]  /*ca20*/  LDL.128 R8, [R1+0x150] ;  /* 0x0001500001087983 */ /* 0x000ee80000100c00 */
[----:B----4-:R-:W4:Y:S04]  /*ca30*/  LD.E R19, desc[UR42][R4.64] ;  /* 0x0000002a04137980 */ /* 0x010f28000c101900 */
[----:B0-----:R-:W4:Y:S01]  /*ca40*/  LDL.128 R4, [R1+0x140] ;  /* 0x0001400001047983 */ /* 0x001f220000100c00 */
[----:B--2---:R-:W-:-:S02]  /*ca50*/  ISETP.NE.AND P1, PT, R12, 0x1, PT ;  /* 0x000000010c00780c */ /* 0x004fc40003f25270 */
[----:B---3--:R-:W-:Y:S01]  /*ca60*/  ISETP.GE.AND P2, PT, R9, 0x1, PT ;  /* 0x000000010900780c */ /* 0x008fe20003f46270 */
[----:B------:R-:W-:Y:S01]  /*ca70*/  BSSY B0, `(.L_x_3736) ;  /* 0x000009e000007945 */ /* 0x000fe20003800000 */
[-C--:B----4-:R-:W-:Y:S01]  /*ca80*/  FMUL.FTZ R15, R26, R19.reuse ;  /* 0x000000131a0f7220 */ /* 0x090fe20000410000 */
[-C--:B------:R-:W-:Y:S01]  /*ca90*/  FMUL.FTZ R26, R30, R19.reuse ;  /* 0x000000131e1a7220 */ /* 0x080fe20000410000 */
[-C--:B------:R-:W-:Y:S01]  /*caa0*/  FMUL.FTZ R30, R32, R19.reuse ;  /* 0x00000013201e7220 */ /* 0x080fe20000410000 */
[-C--:B------:R-:W-:Y:S01]  /*cab0*/  FMUL.FTZ R32, R36, R19.reuse ;  /* 0x0000001324207220 */ /* 0x080fe20000410000 */
[----:B------:R-:W-:Y:S01]  /*cac0*/  SHF.R.S32.HI R36, RZ, 0x1f, R73 ;  /* 0x0000001fff247819 */ /* 0x000fe20000011449 */
[-C--:B------:R-:W-:Y:S01]  /*cad0*/  FMUL.FTZ R74, R50, R19.reuse ;  /* 0x00000013324a7220 */ /* 0x080fe20000410000 */
[----:B------:R-:W-:Y:S02]  /*cae0*/  FMUL.FTZ R50, R52, R19 ;  /* 0x0000001334327220 */ /* 0x000fe40000410000 */
[----:B------:R-:W-:Y:S01]  /*caf0*/  LEA.HI R52, R36, R73, RZ, 0x7 ;  /* 0x0000004924347211 */ /* 0x000fe200078f38ff */
[----:B------:R-:W-:-:S03]  /*cb00*/  FMUL.FTZ R76, R54, R19 ;  /* 0x00000013364c7220 */ /* 0x000fc60000410000 */
        /* <DEDUP_REMOVED lines=24> */
[-C--:B------:R-:W-:Y:S01]  /*cc90*/  FMUL.FTZ R57, R58, R19.reuse ;  /* 0x000000133a397220 */ /* 0x080fe20000410000 */
[----:B------:R-:W-:Y:S01]  /*cca0*/  FMUL.FTZ R53, R61, R19 ;  /* 0x000000133d357220 */ /* 0x000fe20000410000 */
        /* <DEDUP_REMOVED lines=26> */
[----:B------:R-:W-:Y:S02]  /*ce50*/  IMAD.MOV.U32 R21, RZ, RZ, -0x60 ;  /* 0xffffffa0ff157424 */ /* 0x000fe400078e00ff */
[----:B------:R-:W-:Y:S01]  /*ce60*/  FMUL.FTZ R20, R25, R19 ;  /* 0x0000001319147220 */ /* 0x000fe20000410000 */
[----:B------:R-:W-:Y:S01]  /*ce70*/  IMAD.IADD R54, R54, 0x1, -R13 ;  /* 0x0000000136367824 */ /* 0x000fe200078e0a0d */
[----:B------:R-:W0:Y:S01]  /*ce80*/  SHFL.IDX PT, R52, R80, RZ, 0x1c1f ;  /* 0x001c1fff50347589 */ /* 0x000e2200000e0000 */
[----:B------:R-:W-:Y:S02]  /*ce90*/  IMAD R21, R0, R21, 0x1 ;  /* 0x0000000100157424 */ /* 0x000fe400078e0215 */
[-C--:B------:R-:W-:Y:S01]  /*cea0*/  FMUL.FTZ R25, R31, R19.reuse ;  /* 0x000000131f197220 */ /* 0x080fe20000410000 */
[-C--:B------:R-:W-:Y:S01]  /*ceb0*/  FMUL.FTZ R31, R33, R19.reuse ;  /* 0x00000013211f7220 */ /* 0x080fe20000410000 */
[-C--:B------:R-:W-:Y:S01]  /*cec0*/  FMUL.FTZ R33, R63, R19.reuse ;  /* 0x000000133f217220 */ /* 0x080fe20000410000 */
[----:B------:R-:W-:Y:S01]  /*ced0*/  FMUL.FTZ R61, R67, R19 ;  /* 0x00000013433d7220 */ /* 0x000fe20000410000 */
[----:B------:R-:W-:-:S02]  /*cee0*/  IMAD R54, R54, -0x2, R21 ;  /* 0xfffffffe36367824 */ /* 0x000fc400078e0215 */
        /* <DEDUP_REMOVED lines=12> */
[----:B------:R-:W1:Y:S01]  /*cfb0*/  MUFU.TANH R14, R14 ;  /* 0x0000000e000e7308 */ /* 0x000e620000002400 */
[----:B------:R-:W-:-:S02]  /*cfc0*/  IADD3 R36, -R4, R54, R5 ;  /* 0x0000003604247210 */ /* 0x000fc40007ffe105 */
[----:B------:R-:W-:-:S05]  /*cfd0*/  LOP3.LUT R19, RZ, R6, RZ, 0x33, !PT ;  /* 0x00000006ff137212 */ /* 0x000fca00078e33ff */
        /* <DEDUP_REMOVED lines=46> */
[----:B------:R-:W1:Y:S01]  /*d2c0*/  MUFU.TANH R21, R21 ;  /* 0x0000001500157308 */ /* 0x000e620000002400 */
[----:B------:R-:W-:-:S02]  /*d2d0*/  IMAD.IADD R71, R36, 0x1, R7 ;  /* 0x0000000124477824 */ /* 0x000fc400078e0207 */
[----:B------:R-:W-:Y:S02]  /*d2e0*/  IMAD.IADD R73, R36, 0x1, R19 ;  /* 0x0000000124497824 */ /* 0x000fe400078e0213 */
[----:B------:R-:W-:Y:S02]  /*d2f0*/  IMAD R79, R0, -0x60, R8 ;  /* 0xffffffa0004f7824 */ /* 0x000fe400078e0208 */
        /* <DEDUP_REMOVED lines=14> */
.L_x_3739:
[----:B------:R-:W-:-:S13]  /*d3e0*/  ISETP.NE.AND P1, PT, R9, 0x1, PT ;  /* 0x000000010900780c */ /* 0x000fda0003f25270 */
[----:B------:R-:W-:-:S05]  /*d3f0*/  @P1 IMAD.HI.U32 R36, R8, R10, RZ ;  /* 0x0000000a08241227 */ /* 0x000fca00078e00ff */
[----:B------:R-:W-:-:S07]  /*d400*/  @P1 SHF.R.U32.HI R8, RZ, R11, R36 ;  /* 0x0000000bff081219 */ /* 0x000fce0000011624 */
.L_x_3740:
[----:B------:R-:W-:Y:S05]  /*d410*/  BSYNC B1 ;  /* 0x0000000000017941 */ /* 0x000fea0003800000 */
.L_x_3738:
[----:B------:R-:W-:-:S05]  /*d420*/  IMAD R8, R8, R9, R81 ;  /* 0x0000000908087224 */ /* 0x000fca00078e0251 */
[----:B------:R-:W-:Y:S02]  /*d430*/  VIMNMX R7, R7, R8, !PT ;  /* 0x0000000807077248 */ /* 0x000fe40007fe0100 */
[----:B------:R-:W-:-:S07]  /*d440*/  VIADDMNMX R6, R8, R9, R6, PT ;  /* 0x0000000908067246 */ /* 0x000fce0003800106 */
.L_x_3737:
[----:B------:R-:W-:Y:S05]  /*d450*/  BSYNC B0 ;  /* 0x0000000000007941 */ /* 0x000fea0003800000 */
.L_x_3736:
[C---:B------:R-:W-:Y:S01]  /*d460*/  ISETP.GE.AND P1, PT, R79.reuse, 0x9, PT ;  /* 0x000000094f00780c */ /* 0x040fe20003f26270 */
[----:B------:R-:W0:Y:S01]  /*d470*/  SHFL.IDX PT, R80, R80, 0x1, 0x1c1f ;  /* 0x003c1f0050507f89 */ /* 0x000e2200000e0000 */
[----:B------:R-:W-:Y:S01]  /*d480*/  ISETP.GE.AND P2, PT, R79, 0x2, PT ;  /* 0x000000024f00780c */ /* 0x000fe20003f46270 */
[----:B------:R-:W-:Y:S01]  /*d490*/  BSSY B0, `(.L_x_3741) ;  /* 0x0000087000007945 */ /* 0x000fe20003800000 */
[----:B------:R-:W-:Y:S02]  /*d4a0*/  P2R R19, PR, RZ, 0x2 ;  /* 0x00000002ff137803 */ /* 0x000fe40000000000 */
[----:B------:R-:W-:Y:S02]  /*d4b0*/  ISETP.GT.AND P1, PT, R7, 0x8, !P1 ;  /* 0x000000080700780c */ /* 0x000fe40004f24270 */
[----:B------:R-:W-:Y:S02]  /*d4c0*/  P2R R8, PR, RZ, 0x4 ;  /* 0x00000004ff087803 */ /* 0x000fe40000000000 */
[----:B------:R-:W-:-:S02]  /*d4d0*/  ISETP.LT.OR P1, PT, R6, 0x9, P1 ;  /* 0x000000090600780c */ /* 0x000fc40000f21670 */
[----:B------:R-:W-:Y:S02]  /*d4e0*/  ISETP.GT.AND P2, PT, R7, 0x1, !P2 ;  /* 0x000000010700780c */ /* 0x000fe40005744270 */
[----:B------:R-:W-:Y:S02]  /*d4f0*/  ISETP.GE.AND P3, PT, R79, 0xa, PT ;  /* 0x0000000a4f00780c */ /* 0x000fe40003f66270 */
[----:B------:R-:W-:Y:S02]  /*d500*/  FSEL R162, R24, -INF , !P1 ;  /* 0xff80000018a27808 */ /* 0x000fe40004800000 */
[----:B------:R-:W-:Y:S02]  /*d510*/  ISETP.LT.OR P2, PT, R6, 0x2, P2 ;  /* 0x000000020600780c */ /* 0x000fe40001741670 */
[----:B------:R-:W-:Y:S02]  /*d520*/  ISETP.GT.AND P1, PT, R7, 0x9, !P3 ;  /* 0x000000090700780c */ /* 0x000fe40005f24270 */
[----:B------:R-:W-:-:S02]  /*d530*/  FSEL R72, R20, -INF , !P2 ;  /* 0xff80000014487808 */ /* 0x000fc40005000000 */
        /* <DEDUP_REMOVED lines=85> */
[----:B------:R-:W-:Y:S01]  /*da90*/  FSEL R32, R63, -INF , !P3 ;  /* 0xff8000003f207808 */ /* 0x000fe20005800000 */
[----:B0-----:R-:W-:Y:S01]  /*daa0*/  IMAD.IADD R63, R73, 0x1, R80 ;  /* 0x00000001493f7824 */ /* 0x001fe200078e0250 */
        /* <DEDUP_REMOVED lines=11> */
[----:B-1----:R-:W-:Y:S01]  /*db60*/  FSEL R160, R14, -INF , !P6 ;  /* 0xff8000000ea07808 */ /* 0x002fe20007000000 */
[----:B------:R-:W-:Y:S01]  /*db70*/  IMAD.IADD R14, R71, 0x1, R80 ;  /* 0x00000001470e7824 */ /* 0x000fe200078e0250 */
[----:B------:R-:W-:-:S04]  /*db80*/  ISETP.GE.AND P6, PT, R79, 0x5a, PT ;  /* 0x0000005a4f00780c */ /* 0x000fc80003fc6270 */
[----:B------:R-:W-:Y:S02]  /*db90*/  P2R R65, PR, RZ, 0x40 ;  /* 0x00000040ff417803 */ /* 0x000fe40000000000 */
        /* <DEDUP_REMOVED lines=15> */
.L_x_3744:
[----:B------:R-:W-:-:S13]  /*dc90*/  ISETP.NE.AND P6, PT, R9, 0x1, PT ;  /* 0x000000010900780c */ /* 0x000fda0003fc5270 */
[----:B------:R-:W-:-:S05]  /*dca0*/  @P6 IMAD.HI.U32 R10, R4, R10, RZ ;  /* 0x0000000a040a6227 */ /* 0x000fca00078e00ff */
[----:B------:R-:W-:-:S07]  /*dcb0*/  @P6 SHF.R.U32.HI R4, RZ, R11, R10 ;  /* 0x0000000bff046219 */ /* 0x000fce000001160a */
.L_x_3745:
[----:B------:R-:W-:Y:S05]  /*dcc0*/  BSYNC B1 ;  /* 0x0000000000017941 */ /* 0x000fea0003800000 */
.L_x_3743:
[----:B------:R-:W-:-:S05]  /*dcd0*/  IMAD R4, R4, R9, R81 ;  /* 0x0000000904047224 */ /* 0x000fca00078e0251 */
[----:B------:R-:W-:Y:S02]  /*dce0*/  VIADDMNMX R14, R4, R9, R14, PT ;  /* 0x00000009040e7246 */ /* 0x000fe4000380010e */
[----:B------:R-:W-:-:S07]  /*dcf0*/  VIMNMX R63, R63, R4, !PT ;  /* 0x000000043f3f7248 */ /* 0x000fce0007fe0100 */
.L_x_3742:
[----:B------:R-:W-:Y:S05]  /*dd00*/  BSYNC B0 ;  /* 0x0000000000007941 */ /* 0x000fea0003800000 */
.L_x_3741:
[----:B------:R-:W2:Y:S01]  /*dd10*/  LDL.64 R6, [R1+0x230] ;  /* 0x0002300001067983 */ /* 0x000ea20000100a00 */
        /* <DEDUP_REMOVED lines=52> */
[----:B------:R-:W-:Y:S01]  /*e060*/  ISETP.NE.AND P5, PT, R90, RZ, PT ;  /* 0x000000ff5a00720c */ /* 0x000fe20003fa5270 */
[----:B------:R-:W3:Y:S03]  /*e070*/  LDL R74, [R1+0x250] ;  /* 0x00025000014a7983 */ /* 0x000ee60000100800 */
        /* <DEDUP_REMOVED lines=20> */
[----:B------:R-:W-:Y:S02]  /*e1c0*/  ISETP.GT.AND P1, PT, R63, 0x49, !P1 ;  /* 0x000000493f00780c */ /* 0x000fe40004f24270 */
[----:B------:R-:W-:Y:S02]  /*e1d0*/  ISETP.LT.OR P5, PT, R14, 0x49, P5 ;  /* 0x000000490e00780c */ /* 0x000fe40002fa1670 */
[----:B--2---:R-:W-:Y:S02]  /*e1e0*/  FMNMX.FTZ R4, R160, R6, !PT ;  /* 0x00000006a0047209 */ /* 0x004fe40007810000 */
[----:B------:R-:W-:-:S02]  /*e1f0*/  FSEL R19, R78, -INF , !P5 ;  /* 0xff8000004e137808 */ /* 0x000fc40006800000 */
[----:B------:R-:W-:Y:S02]  /*e200*/  FMNMX.FTZ R4, R72, R4, !PT ;  /* 0x0000000448047209 */ /* 0x000fe40007810000 */
[C---:B------:R-:W-:Y:S02]  /*e210*/  ISETP.GT.AND P2, PT, R63.reuse, 0x50, !P2 ;  /* 0x000000503f00780c */ /* 0x040fe40005744270 */
[----:B------:R-:W-:Y:S02]  /*e220*/  FMNMX.FTZ R4, R162, R4, !PT ;  /* 0x00000004a2047209 */ /* 0x000fe40007810000 */
[----:B------:R-:W-:Y:S02]  /*e230*/  ISETP.GT.AND P3, PT, R63, 0x51, !P3 ;  /* 0x000000513f00780c */ /* 0x000fe40005f64270 */
[----:B------:R-:W-:Y:S02]  /*e240*/  FMNMX.FTZ R4, R70, R4, !PT ;  /* 0x0000000446047209 */ /* 0x000fe40007810000 */
[----:B------:R-:W-:-:S02]  /*e250*/  ISETP.NE.AND P6, PT, R65, RZ, PT ;  /* 0x000000ff4100720c */ /* 0x000fc40003fc5270 */
        /* <DEDUP_REMOVED lines=18> */
[----:B------:R-:W-:-:S04]  /*e380*/  FMNMX.FTZ R5, R44, R5, !PT ;  /* 0x000000052c057209 */ /* 0x000fc80007810000 */
[----:B------:R-:W-:Y:S02]  /*e390*/  FMNMX.FTZ R9, R42, R5, !PT ;  /* 0x000000052a097209 */ /* 0x000fe40007810000 */
        /* <DEDUP_REMOVED lines=16> */
[----:B------:R-:W-:Y:S01]  /*e4a0*/  FMNMX.FTZ R5, R25, R4, !PT ;  /* 0x0000000419057209 */ /* 0x000fe20007810000 */
[----:B------:R-:W0:Y:S01]  /*e4b0*/  SHFL.BFLY PT, R9, R8, 0x2, 0x1f ;  /* 0x0c401f0008097f89 */ /* 0x000e2200000e0000 */
[----:B------:R-:W-:Y:S02]  /*e4c0*/  ISETP.LT.OR P1, PT, R14, 0x4a, P1 ;  /* 0x0000004a0e00780c */ /* 0x000fe40000f21670 */
        /* <DEDUP_REMOVED lines=17> */
[----:B0-----:R-:W-:Y:S02]  /*e5e0*/  FMNMX.FTZ R10, R8, R9, !PT ;  /* 0x00000009080a7209 */ /* 0x001fe40007810000 */
[----:B------:R-:W-:-:S05]  /*e5f0*/  FMNMX.FTZ R9, R63, R4, !PT ;  /* 0x000000043f097209 */ /* 0x000fca0007810000 */
[----:B------:R-:W-:Y:S04]  /*e600*/  STL.64 [R1+0x230], R8 ;  /* 0x0002300801007387 */ /* 0x000fe80000100a00 */
[----:B------:R-:W2:Y:S04]  /*e610*/  LDL R12, [R1+0x234] ;  /* 0x00023400010c7983 */ /* 0x000ea80000100800 */
[----:B------:R-:W0:Y:S02]  /*e620*/  SHFL.BFLY PT, R5, R10, 0x1, 0x1f ;  /* 0x0c201f000a057f89 */ /* 0x000e2400000e0000 */
[----:B0-----:R-:W-:-:S02]  /*e630*/  FMNMX.FTZ R10, R10, R5, !PT ;  /* 0x000000050a0a7209 */ /* 0x001fc40007810000 */
[----:B------:R-:W4:Y:S04]  /*e640*/  LDL.64 R4, [R1+0x240] ;  /* 0x0002400001047983 */ /* 0x000f280000100a00 */
[----:B------:R-:W-:Y:S04]  /*e650*/  STL [R1+0x230], R10 ;  /* 0x0002300a01007387 */ /* 0x000fe80000100800 */
[----:B------:R-:W5:Y:S04]  /*e660*/  LDL R14, [R1+0x230] ;  /* 0x00023000010e7983 */ /* 0x000f680000100800 */
[----:B--2---:R-:W0:Y:S02]  /*e670*/  SHFL.BFLY PT, R9, R12, 0x2, 0x1f ;  /* 0x0c401f000c097f89 */ /* 0x004e2400000e0000 */
[----:B0-----:R-:W-:-:S05]  /*e680*/  FMNMX.FTZ R9, R9, R12, !PT ;  /* 0x0000000c09097209 */ /* 0x001fca0007810000 */
[----:B------:R-:W0:Y:S01]  /*e690*/  SHFL.BFLY PT, R8, R9, 0x1, 0x1f ;  /* 0x0c201f0009087f89 */ /* 0x000e2200000e0000 */
[----:B-----5:R-:W-:Y:S01]  /*e6a0*/  FSETP.NEU.FTZ.AND P1, PT, R14, -INF , PT ;  /* 0xff8000000e00780b */ /* 0x020fe20003f3d000 */
[----:B---3--:R-:W-:-:S03]  /*e6b0*/  FMUL.FTZ R11, R74, R14 ;  /* 0x0000000e4a0b7220 */ /* 0x008fc60000410000 */
[----:B------:R-:W-:Y:S02]  /*e6c0*/  FSEL R65, R14, RZ, P1 ;  /* 0x000000ff0e417208 */ /* 0x000fe40000800000 */
[----:B------:R-:W-:-:S03]  /*e6d0*/  FSEL R11, R11, RZ, P1 ;  /* 0x000000ff0b0b7208 */ /* 0x000fc60000800000 */
[----:B------:R-:W-:Y:S01]  /*e6e0*/  FADD.FTZ R65, R6, -R65 ;  /* 0x8000004106417221 */ /* 0x000fe20000010000 */
[----:B0-----:R-:W-:-:S04]  /*e6f0*/  FMNMX.FTZ R8, R9, R8, !PT ;  /* 0x0000000809087209 */ /* 0x001fc80007810000 */
[C---:B------:R-:W-:Y:S01]  /*e700*/  FSETP.NEU.FTZ.AND P1, PT, R8.reuse, -INF , PT ;  /* 0xff8000000800780b */ /* 0x040fe20003f3d000 */
[----:B------:R-:W-:-:S03]  /*e710*/  FMUL.FTZ R6, R8, R74 ;  /* 0x0000004a08067220 */ /* 0x000fc60000410000 */
[----:B------:R-:W-:Y:S02]  /*e720*/  FSEL R10, R8, RZ, P1 ;  /* 0x000000ff080a7208 */ /* 0x000fe40000800000 */
[----:B------:R-:W-:Y:S01]  /*e730*/  FSEL R6, R6, RZ, P1 ;  /* 0x000000ff06067208 */ /* 0x000fe20000800000 */
        /* <DEDUP_REMOVED lines=24> */
[----:B------:R-:W-:Y:S01]  /*e8c0*/  FADD.FTZ R7, R7, -R10 ;  /* 0x8000000a07077221 */ /* 0x000fe20000010000 */
[-C--:B------:R-:W-:Y:S01]  /*e8d0*/  FMUL.FTZ R11, R65, R74.reuse ;  /* 0x0000004a410b7220 */ /* 0x080fe20000410000 */
[----:B------:R-:W-:-:S02]  /*e8e0*/  FFMA.FTZ R32, R40, R74, -R6 ;  /* 0x0000004a28207223 */ /* 0x000fc40000010806 */
[----:B------:R-:W-:Y:S01]  /*e8f0*/  FMUL.FTZ R7, R74, R7 ;  /* 0x000000074a077220 */ /* 0x000fe20000410000 */
[-CC-:B------:R-:W-:Y:S01]  /*e900*/  FFMA.FTZ R161, R31, R74.reuse, -R6.reuse ;  /* 0x0000004a1fa17223 */ /* 0x180fe20000010806 */
[----:B------:R-:W-:Y:S01]  /*e910*/  MUFU.EX2 R160, R160 ;  /* 0x000000a000a07308 */ /* 0x000fe20000000800 */
[----:B------:R-:W-:-:S07]  /*e920*/  FFMA.FTZ R31, R29, R74, -R6 ;  /* 0x0000004a1d1f7223 */ /* 0x000fce0000010806 */
[----:B------:R-:W4:Y:S01]  /*e930*/  MUFU.EX2 R11, R11 ;  /* 0x0000000b000b7308 */ /* 0x000f220000000800 */
[----:B------:R-:W-:-:S07]  /*e940*/  FFMA.FTZ R163, R53, R74, -R6 ;  /* 0x0000004a35a37223 */ /* 0x000fce0000010806 */
[----:B------:R-:W-:Y:S08]  /*e950*/  MUFU.EX2 R32, R32 ;  /* 0x0000002000207308 */ /* 0x000ff00000000800 */
[----:B------:R-:W0:Y:S01]  /*e960*/  MUFU.EX2 R10, R7 ;  /* 0x00000007000a7308 */ /* 0x000e220000000800 */
[----:B------:R-:W-:-:S07]  /*e970*/  FFMA.FTZ R30, R45, R74, -R6 ;  /* 0x0000004a2d1e7223 */ /* 0x000fce0000010806 */
[----:B------:R-:W1:Y:S08]  /*e980*/  MUFU.EX2 R13, R13 ;  /* 0x0000000d000d7308 */ /* 0x000e700000000800 */
[----:B------:R-:W2:Y:S01]  /*e990*/  MUFU.EX2 R161, R161 ;  /* 0x000000a100a17308 */ /* 0x000ea20000000800 */
[----:B------:R-:W-:-:S07]  /*e9a0*/  FFMA.FTZ R165, R51, R74, -R6 ;  /* 0x0000004a33a57223 */ /* 0x000fce0000010806 */
[----:B------:R-:W3:Y:S08]  /*e9b0*/  MUFU.EX2 R162, R162 ;  /* 0x000000a200a27308 */ /* 0x000ef00000000800 */
[----:B------:R-:W5:Y:S01]  /*e9c0*/  MUFU.EX2 R31, R31 ;  /* 0x0000001f001f7308 */ /* 0x000f620000000800 */
[----:B----4-:R-:W-:Y:S01]  /*e9d0*/  FFMA.FTZ R4, R11, R4, R160 ;  /* 0x000000040b047223 */ /* 0x010fe200000100a0 */
[----:B0-----:R-:W-:-:S06]  /*e9e0*/  FFMA.FTZ R14, R5, R10, R32 ;  /* 0x0000000a050e7223 */ /* 0x001fcc0000010020 */
[----:B------:R-:W0:Y:S01]  /*e9f0*/  MUFU.EX2 R37, R37 ;  /* 0x0000002500257308 */ /* 0x000e220000000800 */
[----:B------:R-:W-:-:S07]  /*ea00*/  FFMA.FTZ R29, R28, R74, -R6 ;  /* 0x0000004a1c1d7223 */ /* 0x000fce0000010806 */
[----:B------:R-:W4:Y:S01]  /*ea10*/  MUFU.EX2 R163, R163 ;  /* 0x000000a300a37308 */ /* 0x000f220000000800 */
[----:B-1----:R-:W-:Y:S01]  /*ea20*/  FADD.FTZ R5, R13, R4 ;  /* 0x000000040d057221 */ /* 0x002fe20000010000 */
[----:B--2---:R-:W-:-:S06]  /*ea30*/  FADD.FTZ R14, R161, R14 ;  /* 0x0000000ea10e7221 */ /* 0x004fcc0000010000 */
[----:B------:R-:W1:Y:S01]  /*ea40*/  MUFU.EX2 R36, R36 ;  /* 0x0000002400247308 */ /* 0x000e620000000800 */
[----:B------:R-:W-:-:S07]  /*ea50*/  FFMA.FTZ R167, R49, R74, -R6 ;  /* 0x0000004a31a77223 */ /* 0x000fce0000010806 */
[----:B------:R-:W2:Y:S01]  /*ea60*/  MUFU.EX2 R30, R30 ;  /* 0x0000001e001e7308 */ /* 0x000ea20000000800 */
[----:B---3--:R-:W-:Y:S01]  /*ea70*/  FADD.FTZ R4, R162, R5 ;  /* 0x00000005a2047221 */ /* 0x008fe20000010000 */
[----:B-----5:R-:W-:-:S06]  /*ea80*/  FADD.FTZ R14, R31, R14 ;  /* 0x0000000e1f0e7221 */ /* 0x020fcc0000010000 */
[----:B------:R-:W3:Y:S01]  /*ea90*/  MUFU.EX2 R164, R164 ;  /* 0x000000a400a47308 */ /* 0x000ee20000000800 */
[----:B------:R-:W-:-:S07]  /*eaa0*/  FFMA.FTZ R28, R41, R74, -R6 ;  /* 0x0000004a291c7223 */ /* 0x000fce0000010806 */
[----:B------:R-:W5:Y:S01]  /*eab0*/  MUFU.EX2 R165, R165 ;  /* 0x000000a500a57308 */ /* 0x000f620000000800 */
[----:B0-----:R-:W-:Y:S01]  /*eac0*/  FADD.FTZ R5, R37, R4 ;  /* 0x0000000425057221 */ /* 0x001fe20000010000 */
[----:B----4-:R-:W-:-:S06]  /*ead0*/  FADD.FTZ R7, R163, R14 ;  /* 0x0000000ea3077221 */ /* 0x010fcc0000010000 */
        /* <DEDUP_REMOVED lines=75> */
[----:B------:R-:W0:Y:S08]  /*ef90*/  MUFU.EX2 R173, R173 ;  /* 0x000000ad00ad7308 */ /* 0x000e300000000800 */
[----:B------:R-:W4:Y:S01]  /*efa0*/  MUFU.EX2 R19, R19 ;  /* 0x0000001300137308 */ /* 0x000f220000000800 */
[----:B-1----:R-:W-:Y:S01]  /*efb0*/  FADD.FTZ R7, R178, R7 ;  /* 0x00000007b2077221 */ /* 0x002fe20000010000 */
[----:B--2---:R-:W-:-:S06]  /*efc0*/  FADD.FTZ R5, R175, R4 ;  /* 0x00000004af057221 */ /* 0x004fcc0000010000 */
[----:B------:R-:W1:Y:S08]  /*efd0*/  MUFU.EX2 R21, R21 ;  /* 0x0000001500157308 */ /* 0x000e700000000800 */
[----:B------:R-:W2:Y:S01]  /*efe0*/  MUFU.EX2 R14, R14 ;  /* 0x0000000e000e7308 */ /* 0x000ea20000000800 */
[----:B---3--:R-:W-:Y:S01]  /*eff0*/  FADD.FTZ R4, R172, R7 ;  /* 0x00000007ac047221 */ /* 0x008fe20000010000 */
[----:B-----5:R-:W-:-:S06]  /*f000*/  FADD.FTZ R6, R18, R5 ;  /* 0x0000000512067221 */ /* 0x020fcc0000010000 */
[----:B------:R-:W3:Y:S08]  /*f010*/  MUFU.EX2 R20, R20 ;  /* 0x0000001400147308 */ /* 0x000ef00000000800 */
[----:B------:R-:W5:Y:S01]  /*f020*/  MUFU.EX2 R15, R15 ;  /* 0x0000000f000f7308 */ /* 0x000f620000000800 */
[----:B0-----:R-:W-:Y:S01]  /*f030*/  FADD.FTZ R4, R173, R4 ;  /* 0x00000004ad047221 */ /* 0x001fe20000010000 */
[----:B----4-:R-:W-:-:S03]  /*f040*/  FADD.FTZ R5, R19, R6 ;  /* 0x0000000613057221 */ /* 0x010fc60000010000 */
[----:B-1----:R-:W-:Y:S01]  /*f050*/  FADD.FTZ R7, R21, R4 ;  /* 0x0000000415077221 */ /* 0x002fe20000010000 */
[----:B--2---:R-:W-:-:S03]  /*f060*/  FADD.FTZ R6, R14, R5 ;  /* 0x000000050e067221 */ /* 0x004fc60000010000 */
[----:B---3--:R-:W-:Y:S01]  /*f070*/  FADD.FTZ R4, R20, R7 ;  /* 0x0000000714047221 */ /* 0x008fe20000010000 */
[----:B------:R-:W-:Y:S01]  /*f080*/  STL [R1+0x234], R8 ;  /* 0x0002340801007387 */ /* 0x000fe20000100800 */
[----:B-----5:R-:W-:-:S05]  /*f090*/  FADD.FTZ R5, R15, R6 ;  /* 0x000000060f057221 */ /* 0x020fca0000010000 */
[----:B------:R0:W-:Y:S04]  /*f0a0*/  STL.64 [R1+0x240], R4 ;  /* 0x0002400401007387 */ /* 0x0001e80000100a00 */
[----:B------:R-:W2:Y:S01]  /*f0b0*/  LD.E R6, desc[UR42][R16.64+0x260] ;  /* 0x0002602a10067980 */ /* 0x000ea2000c101900 */
[----:B------:R-:W-:-:S04]  /*f0c0*/  UIADD3 UR4, UP0, UR37, 0x260, URZ ;  /* 0x0000026025047890 */ /* 0x000fc8000ff1e03f */
[----:B------:R-:W-:Y:S02]  /*f0d0*/  ULOP3.LUT UR5, UR4, 0x4, URZ, 0xfc, !UPT ;  /* 0x0000000404057892 */ /* 0x000fe4000f8efc3f */
[----:B------:R-:W-:-:S04]  /*f0e0*/  UIADD3.X UR6, URZ, UR36, URZ, UP0, !UPT ;  /* 0x000000243f067290 */ /* 0x000fc800087fe43f */
[----:B0-----:R-:W-:Y:S02]  /*f0f0*/  IMAD.U32 R4, RZ, RZ, UR5 ;  /* 0x00000005ff047e24 */ /* 0x001fe4000f8e00ff */
[----:B------:R-:W-:Y:S02]  /*f100*/  IMAD.U32 R5, RZ, RZ, UR6 ;  /* 0x00000006ff057e24 */ /* 0x000fe4000f8e00ff */
[----:B--2---:R-:W-:-:S05]  /*f110*/  FMUL.FTZ R7, R11, R6 ;  /* 0x000000060b077220 */ /* 0x004fca0000410000 */
[----:B------:R-:W-:Y:S04]  /*f120*/  ST.E desc[UR42][R16.64+0x260], R7 ;  /* 0x0002600710007985 */ /* 0x000fe8000c10192a */
[----:B------:R-:W2:Y:S02]  /*f130*/  LD.E R6, desc[UR42][R4.64] ;  /* 0x0000002a04067980 */ /* 0x000ea4000c101900 */
[----:B--2---:R-:W-:-:S05]  /*f140*/  FMUL.FTZ R9, R11, R6 ;  /* 0x000000060b097220 */ /* 0x004fca0000410000 */
[----:B------:R0:W-:Y:S04]  /*f150*/  ST.E desc[UR42][R4.64], R9 ;  /* 0x0000000904007985 */ /* 0x0001e8000c10192a */
[----:B------:R-:W0:Y:S04]  /*f160*/  LD.E R134, desc[UR42][R16.64+0x274] ;  /* 0x0002742a10867980 */ /* 0x000e28000c101900 */
[----:B------:R-:W2:Y:S04]  /*f170*/  LD.E R232, desc[UR42][R16.64+0x454] ;  /* 0x0004542a10e87980 */ /* 0x000ea8000c101900 */
        /* <DEDUP_REMOVED lines=60> */
[----:B------:R-:W-:Y:S01]  /*f540*/  ULOP3.LUT UR5, UR4, 0x8, URZ, 0xfc, !UPT ;  /* 0x0000000804057892 */ /* 0x000fe2000f8efc3f */
[C---:B0-----:R-:W-:Y:S01]  /*f550*/  FMUL.FTZ R9, R11.reuse, R134 ;  /* 0x000000860b097220 */ /* 0x041fe20000410000 */
[----:B--2---:R-:W-:-:S04]  /*f560*/  FMUL.FTZ R45, R11, R232 ;  /* 0x000000e80b2d7220 */ /* 0x004fc80000410000 */
[----:B------:R0:W-:Y:S01]  /*f570*/  ST.E desc[UR42][R16.64+0x274], R9 ;  /* 0x0002740910007985 */ /* 0x0001e2000c10192a */
[C---:B---3--:R-:W-:Y:S01]  /*f580*/  FMUL.FTZ R7, R11.reuse, R132 ;  /* 0x000000840b077220 */ /* 0x048fe20000410000 */
[C---:B----4-:R-:W-:Y:S01]  /*f590*/  FMUL.FTZ R25, R11.reuse, R136 ;  /* 0x000000880b197220 */ /* 0x050fe20000410000 */
[C---:B-----5:R-:W-:Y:S01]  /*f5a0*/  FMUL.FTZ R27, R11.reuse, R138 ;  /* 0x0000008a0b1b7220 */ /* 0x060fe20000410000 */
[C---:B------:R-:W-:Y:S01]  /*f5b0*/  FMUL.FTZ R39, R11.reuse, R140 ;  /* 0x0000008c0b277220 */ /* 0x040fe20000410000 */
[----:B------:R-:W-:Y:S01]  /*f5c0*/  ST.E desc[UR42][R16.64+0x454], R45 ;  /* 0x0004542d10007985 */ /* 0x000fe2000c10192a */
[----:B0-----:R-:W-:-:S03]  /*f5d0*/  FMUL.FTZ R9, R11, R148 ;  /* 0x000000940b097220 */ /* 0x001fc60000410000 */
[----:B------:R0:W-:Y:S01]  /*f5e0*/  ST.E desc[UR42][R16.64+0x270], R7 ;  /* 0x0002700710007985 */ /* 0x0001e2000c10192a */
[----:B------:R-:W-:-:S03]  /*f5f0*/  FMUL.FTZ R41, R11, R142 ;  /* 0x0000008e0b297220 */ /* 0x000fc60000410000 */
[----:B------:R1:W-:Y:S01]  /*f600*/  ST.E desc[UR42][R16.64+0x280], R25 ;  /* 0x0002801910007985 */ /* 0x0003e2000c10192a */
[----:B------:R-:W-:-:S03]  /*f610*/  FMUL.FTZ R43, R11, R144 ;  /* 0x000000900b2b7220 */ /* 0x000fc60000410000 */
[----:B------:R2:W-:Y:S04]  /*f620*/  ST.E desc[UR42][R16.64+0x284], R27 ;  /* 0x0002841b10007985 */ /* 0x0005e8000c10192a */
[----:B------:R3:W-:Y:S01]  /*f630*/  ST.E desc[UR42][R16.64+0x290], R39 ;  /* 0x0002902710007985 */ /* 0x0007e2000c10192a */
[C---:B0-----:R-:W-:Y:S01]  /*f640*/  FMUL.FTZ R7, R11.reuse, R146 ;  /* 0x000000920b077220 */ /* 0x041fe20000410000 */
[C---:B------:R-:W-:Y:S02]  /*f650*/  FMUL.FTZ R45, R11.reuse, R150 ;  /* 0x000000960b2d7220 */ /* 0x040fe40000410000 */
[----:B------:R0:W-:Y:S01]  /*f660*/  ST.E desc[UR42][R16.64+0x2b0], R9 ;  /* 0x0002b00910007985 */ /* 0x0001e2000c10192a */
[C---:B------:R-:W-:Y:S01]  /*f670*/  FMUL.FTZ R47, R11.reuse, R130 ;  /* 0x000000820b2f7220 */ /* 0x040fe20000410000 */
[C---:B-1----:R-:W-:Y:S01]  /*f680*/  FMUL.FTZ R25, R11.reuse, R128 ;  /* 0x000000800b197220 */ /* 0x042fe20000410000 */
[C---:B--2---:R-:W-:Y:S01]  /*f690*/  FMUL.FTZ R27, R11.reuse, R126 ;  /* 0x0000007e0b1b7220 */ /* 0x044fe20000410000 */
[C---:B---3--:R-:W-:Y:S01]  /*f6a0*/  FMUL.FTZ R39, R11.reuse, R124 ;  /* 0x0000007c0b277220 */ /* 0x048fe20000410000 */
[----:B------:R1:W-:Y:S01]  /*f6b0*/  ST.E desc[UR42][R16.64+0x294], R41 ;  /* 0x0002942910007985 */ /* 0x0003e2000c10192a */
[----:B0-----:R-:W-:-:S03]  /*f6c0*/  FMUL.FTZ R9, R11, R118 ;  /* 0x000000760b097220 */ /* 0x001fc60000410000 */
[----:B------:R0:W-:Y:S04]  /*f6d0*/  ST.E desc[UR42][R16.64+0x2a0], R43 ;  /* 0x0002a02b10007985 */ /* 0x0001e8000c10192a */
[----:B------:R2:W-:Y:S04]  /*f6e0*/  ST.E desc[UR42][R16.64+0x2a4], R7 ;  /* 0x0002a40710007985 */ /* 0x0005e8000c10192a */
[----:B------:R3:W-:Y:S01]  /*f6f0*/  ST.E desc[UR42][R16.64+0x2b4], R45 ;  /* 0x0002b42d10007985 */ /* 0x0007e2000c10192a */
[----:B-1----:R-:W-:-:S03]  /*f700*/  FMUL.FTZ R41, R11, R110 ;  /* 0x0000006e0b297220 */ /* 0x002fc60000410000 */
[----:B------:R1:W-:Y:S01]  /*f710*/  ST.E desc[UR42][R16.64+0x2c0], R47 ;  /* 0x0002c02f10007985 */ /* 0x0003e2000c10192a */
[----:B0-----:R-:W-:-:S03]  /*f720*/  FMUL.FTZ R43, R11, R120 ;  /* 0x000000780b2b7220 */ /* 0x001fc60000410000 */
[----:B------:R0:W-:Y:S01]  /*f730*/  ST.E desc[UR42][R16.64+0x2c4], R25 ;  /* 0x0002c41910007985 */ /* 0x0001e2000c10192a */
[----:B--2---:R-:W-:-:S03]  /*f740*/  FMUL.FTZ R7, R11, R122 ;  /* 0x0000007a0b077220 */ /* 0x004fc60000410000 */
[----:B------:R2:W-:Y:S01]  /*f750*/  ST.E desc[UR42][R16.64+0x2d0], R27 ;  /* 0x0002d01b10007985 */ /* 0x0005e2000c10192a */
[----:B---3--:R-:W-:-:S03]  /*f760*/  FMUL.FTZ R45, R11, R100 ;  /* 0x000000640b2d7220 */ /* 0x008fc60000410000 */
[----:B------:R3:W-:Y:S01]  /*f770*/  ST.E desc[UR42][R16.64+0x2d4], R39 ;  /* 0x0002d42710007985 */ /* 0x0007e2000c10192a */
[C---:B-1----:R-:W-:Y:S01]  /*f780*/  FMUL.FTZ R47, R11.reuse, R112 ;  /* 0x000000700b2f7220 */ /* 0x042fe20000410000 */
[C---:B0-----:R-:W-:Y:S02]  /*f790*/  FMUL.FTZ R25, R11.reuse, R116 ;  /* 0x000000740b197220 */ /* 0x041fe40000410000 */
        /* <DEDUP_REMOVED lines=16> */
[C---:B---3--:R-:W-:Y:S01]  /*f8a0*/  FMUL.FTZ R45, R11.reuse, R80 ;  /* 0x000000500b2d7220 */ /* 0x048fe20000410000 */
[C---:B0-----:R-:W-:Y:S02]  /*f8b0*/  FMUL.FTZ R47, R11.reuse, R92 ;  /* 0x0000005c0b2f7220 */ /* 0x041fe40000410000 */
[----:B------:R0:W-:Y:S01]  /*f8c0*/  ST.E desc[UR42][R16.64+0x340], R9 ;  /* 0x0003400910007985 */ /* 0x0001e2000c10192a */
[C---:B--2---:R-:W-:Y:S01]  /*f8d0*/  FMUL.FTZ R27, R11.reuse, R96 ;  /* 0x000000600b1b7220 */ /* 0x044fe20000410000 */
[C---:B-1----:R-:W-:Y:S02]  /*f8e0*/  FMUL.FTZ R39, R11.reuse, R94 ;  /* 0x0000005e0b277220 */ /* 0x042fe40000410000 */
        /* <DEDUP_REMOVED lines=41> */
[----:B------:R1:W-:Y:S01]  /*fb80*/  ST.E desc[UR42][R16.64+0x3d4], R43 ;  /* 0x0003d42b10007985 */ /* 0x0003e2000c10192a */
[----:B------:R-:W-:-:S03]  /*fb90*/  FMUL.FTZ R49, R11, R8 ;  /* 0x000000080b317220 */ /* 0x000fc60000410000 */
        /* <DEDUP_REMOVED lines=8> */
[----:B------:R-:W-:Y:S02]  /*fc20*/  IMAD.U32 R8, RZ, RZ, UR5 ;  /* 0x00000005ff087e24 */ /* 0x000fe4000f8e00ff */
[C---:B0-----:R-:W-:Y:S01]  /*fc30*/  FMUL.FTZ R39, R11.reuse, R44 ;  /* 0x0000002c0b277220 */ /* 0x041fe20000410000 */
[----:B------:R0:W-:Y:S01]  /*fc40*/  ST.E desc[UR42][R16.64+0x404], R9 ;  /* 0x0004040910007985 */ /* 0x0001e2000c10192a */
[C---:B--2---:R-:W-:Y:S01]  /*fc50*/  FMUL.FTZ R45, R11.reuse, R26 ;  /* 0x0000001a0b2d7220 */ /* 0x044fe20000410000 */
[C---:B-1----:R-:W-:Y:S01]  /*fc60*/  FMUL.FTZ R47, R11.reuse, R6 ;  /* 0x000000060b2f7220 */ /* 0x042fe20000410000 */
[----:B------:R-:W-:Y:S01]  /*fc70*/  FMUL.FTZ R11, R11, R24 ;  /* 0x000000180b0b7220 */ /* 0x000fe20000410000 */
[----:B0-----:R-:W-:Y:S01]  /*fc80*/  IMAD.U32 R9, RZ, RZ, UR6 ;  /* 0x00000006ff097e24 */ /* 0x001fe2000f8e00ff */
[----:B------:R-:W-:Y:S04]  /*fc90*/  ST.E desc[UR42][R16.64+0x3f0], R7 ;  /* 0x0003f00710007985 */ /* 0x000fe8000c10192a */
[----:B------:R0:W-:Y:S04]  /*fca0*/  ST.E desc[UR42][R16.64+0x410], R25 ;  /* 0x0004101910007985 */ /* 0x0001e8000c10192a */
[----:B------:R1:W-:Y:S04]  /*fcb0*/  ST.E desc[UR42][R16.64+0x414], R27 ;  /* 0x0004141b10007985 */ /* 0x0003e8000c10192a */
[----:B------:R-:W-:Y:S04]  /*fcc0*/  ST.E desc[UR42][R16.64+0x420], R41 ;  /* 0x0004202910007985 */ /* 0x000fe8000c10192a */
[----:B------:R-:W-:Y:S04]  /*fcd0*/  ST.E desc[UR42][R16.64+0x424], R43 ;  /* 0x0004242b10007985 */ /* 0x000fe8000c10192a */
[----:B------:R-:W-:Y:S04]  /*fce0*/  ST.E desc[UR42][R16.64+0x430], R39 ;  /* 0x0004302710007985 */ /* 0x000fe8000c10192a */
[----:B------:R-:W-:Y:S04]  /*fcf0*/  ST.E desc[UR42][R16.64+0x434], R45 ;  /* 0x0004342d10007985 */ /* 0x000fe8000c10192a */
[----:B------:R-:W-:Y:S04]  /*fd00*/  ST.E desc[UR42][R16.64+0x440], R47 ;  /* 0x0004402f10007985 */ /* 0x000fe8000c10192a */
[----:B------:R2:W-:Y:S04]  /*fd10*/  ST.E desc[UR42][R16.64+0x444], R49 ;  /* 0x0004443110007985 */ /* 0x0005e8000c10192a */
[----:B------:R3:W-:Y:S04]  /*fd20*/  ST.E desc[UR42][R16.64+0x450], R11 ;  /* 0x0004500b10007985 */ /* 0x0007e8000c10192a */
[----:B0-----:R-:W4:Y:S01]  /*fd30*/  LD.E R25, desc[UR42][R8.64] ;  /* 0x0000002a08197980 */ /* 0x001f22000c101900 */
[----:B------:R-:W-:Y:S01]  /*fd40*/  ULOP3.LUT UR4, UR4, 0xc, URZ, 0xfc, !UPT ;  /* 0x0000000c04047892 */ /* 0x000fe2000f8efc3f */
[----:B------:R-:W-:-:S05]  /*fd50*/  IMAD.U32 R7, RZ, RZ, UR6 ;  /* 0x00000006ff077e24 */ /* 0x000fca000f8e00ff */
[----:B------:R-:W-:Y:S02]  /*fd60*/  IMAD.U32 R6, RZ, RZ, UR4 ;  /* 0x00000004ff067e24 */ /* 0x000fe4000f8e00ff */
[----:B----4-:R-:W-:-:S05]  /*fd70*/  FMUL.FTZ R25, R10, R25 ;  /* 0x000000190a197220 */ /* 0x010fca0000410000 */
[----:B------:R0:W-:Y:S04]  /*fd80*/  ST.E desc[UR42][R8.64], R25 ;  /* 0x0000001908007985 */ /* 0x0001e8000c10192a */
[----:B-1----:R-:W4:Y:S01]  /*fd90*/  LD.E R27, desc[UR42][R6.64] ;  /* 0x0000002a061b7980 */ /* 0x002f22000c101900 */
[----:B------:R-:W1:Y:S01]  /*fda0*/  S2R R232, SR_TID.X ;  /* 0x0000000000e87919 */ /* 0x000e620000002100 */
[----:B----4-:R-:W-:-:S05]  /*fdb0*/  FMUL.FTZ R27, R10, R27 ;  /* 0x0000001b0a1b7220 */ /* 0x010fca0000410000 */
[----:B------:R4:W-:Y:S04]  /*fdc0*/  ST.E desc[UR42][R6.64], R27 ;  /* 0x0000001b06007985 */ /* 0x0009e8000c10192a */
        /* <DEDUP_REMOVED lines=53> */
[----:B--2---:R-:W2:Y:S04]  /*10120*/  LD.E R49, desc[UR42][R16.64+0x418] ;  /* 0x0004182a10317980 */ /* 0x004ea8000c101900 */
[----:B------:R-:W2:Y:S04]  /*10130*/  LD.E R41, desc[UR42][R16.64+0x41c] ;  /* 0x00041c2a10297980 */ /* 0x000ea8000c101900 */
[----:B------:R-:W2:Y:S04]  /*10140*/  LD.E R47, desc[UR42][R16.64+0x428] ;  /* 0x0004282a102f7980 */ /* 0x000ea8000c101900 */
[----:B------:R-:W2:Y:S04]  /*10150*/  LD.E R45, desc[UR42][R16.64+0x42c] ;  /* 0x00042c2a102d7980 */ /* 0x000ea8000c101900 */
[----:B------:R-:W2:Y:S04]  /*10160*/  LD.E R43, desc[UR42][R16.64+0x438] ;  /* 0x0004382a102b7980 */ /* 0x000ea8000c101900 */
[----:B------:R-:W2:Y:S04]  /*10170*/  LD.E R39, desc[UR42][R16.64+0x43c] ;  /* 0x00043c2a10277980 */ /* 0x000ea8000c101900 */
[----:B---3--:R-:W3:Y:S04]  /*10180*/  LD.E R11, desc[UR42][R16.64+0x448] ;  /* 0x0004482a100b7980 */ /* 0x008ee8000c101900 */
[----:B0-----:R-:W3:Y:S04]  /*10190*/  LD.E R25, desc[UR42][R16.64+0x44c] ;  /* 0x00044c2a10197980 */ /* 0x001ee8000c101900 */
[----:B----4-:R-:W4:Y:S01]  /*101a0*/  LD.E R27, desc[UR42][R16.64+0x458] ;  /* 0x0004582a101b7980 */ /* 0x010f22000c101900 */
[----:B-1----:R-:W-:Y:S01]  /*101b0*/  SHF.R.U32.HI R232, RZ, 0x7, R232 ;  /* 0x00000007ffe87819 */ /* 0x002fe200000116e8 */
[C---:B-----5:R-:W-:Y:S01]  /*101c0*/  FMUL.FTZ R51, R10.reuse, R51 ;  /* 0x000000330a337220 */ /* 0x060fe20000410000 */
[----:B------:R-:W-:-:S04]  /*101d0*/  FMUL.FTZ R26, R10, R26 ;  /* 0x0000001a0a1a7220 */ /* 0x000fc80000410000 */
[----:B------:R-:W-:Y:S01]  /*101e0*/  ST.E desc[UR42][R16.64+0x3f8], R51 ;  /* 0x0003f83310007985 */ /* 0x000fe2000c10192a */
[----:B------:R-:W-:-:S03]  /*101f0*/  FMUL.FTZ R141, R10, R141 ;  /* 0x0000008d0a8d7220 */ /* 0x000fc60000410000 */
[----:B------:R0:W-:Y:S01]  /*10200*/  ST.E desc[UR42][R16.64+0x45c], R26 ;  /* 0x00045c1a10007985 */ /* 0x0001e2000c10192a */
[C---:B------:R-:W-:Y:S01]  /*10210*/  FMUL.FTZ R143, R10.reuse, R143 ;  /* 0x0000008f0a8f7220 */ /* 0x040fe20000410000 */
[C---:B------:R-:W-:Y:S01]  /*10220*/  FMUL.FTZ R145, R10.reuse, R145 ;  /* 0x000000910a917220 */ /* 0x040fe20000410000 */
[----:B------:R-:W-:Y:S01]  /*10230*/  FMUL.FTZ R147, R10, R147 ;  /* 0x000000930a937220 */ /* 0x000fe20000410000 */
[----:B0-----:R-:W-:Y:S02]  /*10240*/  VIADD R26, R232, 0x8 ;  /* 0x00000008e81a7836 */ /* 0x001fe40000000000 */
        /* <DEDUP_REMOVED lines=47> */
[C---:B--2---:R-:W-:Y:S01]  /*10540*/  FMUL.FTZ R49, R10.reuse, R49 ;  /* 0x000000310a317220 */ /* 0x044fe20000410000 */
[C---:B------:R-:W-:Y:S01]  /*10550*/  FMUL.FTZ R41, R10.reuse, R41 ;  /* 0x000000290a297220 */ /* 0x040fe20000410000 */
[C---:B------:R-:W-:Y:S01]  /*10560*/  FMUL.FTZ R47, R10.reuse, R47 ;  /* 0x0000002f0a2f7220 */ /* 0x040fe20000410000 */
[C---:B------:R-:W-:Y:S01]  /*10570*/  FMUL.FTZ R45, R10.reuse, R45 ;  /* 0x0000002d0a2d7220 */ /* 0x040fe20000410000 */
[C---:B------:R-:W-:Y:S01]  /*10580*/  FMUL.FTZ R43, R10.reuse, R43 ;  /* 0x0000002b0a2b7220 */ /* 0x040fe20000410000 */
[C---:B------:R-:W-:Y:S01]  /*10590*/  FMUL.FTZ R39, R10.reuse, R39 ;  /* 0x000000270a277220 */ /* 0x040fe20000410000 */
[C---:B---3--:R-:W-:Y:S01]  /*105a0*/  FMUL.FTZ R51, R10.reuse, R11 ;  /* 0x0000000b0a337220 */ /* 0x048fe20000410000 */
[C---:B------:R-:W-:Y:S01]  /*105b0*/  FMUL.FTZ R25, R10.reuse, R25 ;  /* 0x000000190a197220 */ /* 0x040fe20000410000 */
[----:B----4-:R-:W-:Y:S01]  /*105c0*/  FMUL.FTZ R27, R10, R27 ;  /* 0x0000001b0a1b7220 */ /* 0x010fe20000410000 */
        /* <DEDUP_REMOVED lines=54> */
[----:B------:R-:W-:Y:S04]  /*10930*/  ST.E desc[UR42][R16.64+0x42c], R45 ;  /* 0x00042c2d10007985 */ /* 0x000fe8000c10192a */
[----:B------:R1:W-:Y:S04]  /*10940*/  ST.E desc[UR42][R16.64+0x438], R43 ;  /* 0x0004382b10007985 */ /* 0x0003e8000c10192a */
[----:B------:R2:W-:Y:S04]  /*10950*/  ST.E desc[UR42][R16.64+0x43c], R39 ;  /* 0x00043c2710007985 */ /* 0x0005e8000c10192a */
[----:B------:R-:W-:Y:S04]  /*10960*/  ST.E desc[UR42][R16.64+0x448], R51 ;  /* 0x0004483310007985 */ /* 0x000fe8000c10192a */
[----:B------:R3:W-:Y:S04]  /*10970*/  ST.E desc[UR42][R16.64+0x44c], R25 ;  /* 0x00044c1910007985 */ /* 0x0007e8000c10192a */
[----:B------:R4:W-:Y:S01]  /*10980*/  ST.E desc[UR42][R16.64+0x458], R27 ;  /* 0x0004581b10007985 */ /* 0x0009e2000c10192a */
        /* <DEDUP_REMOVED lines=11> */
[----:B----4-:R-:W4:Y:S04]  /*10a40*/  LD.E R27, desc[UR42][R16.64+0x270] ;  /* 0x0002702a101b7980 */ /* 0x010f28000c101900 */
[----:B------:R-:W4:Y:S04]  /*10a50*/  LD.E R45, desc[UR42][R16.64+0x274] ;  /* 0x0002742a102d7980 */ /* 0x000f28000c101900 */
[----:B0-----:R-:W4:Y:S04]  /*10a60*/  LD.E R41, desc[UR42][R16.64+0x278] ;  /* 0x0002782a10297980 */ /* 0x001f28000c101900 */
[----:B------:R-:W4:Y:S04]  /*10a70*/  LD.E R47, desc[UR42][R16.64+0x27c] ;  /* 0x00027c2a102f7980 */ /* 0x000f28000c101900 */
[----:B------:R-:W4:Y:S04]  /*10a80*/  LD.E R49, desc[UR42][R16.64+0x280] ;  /* 0x0002802a10317980 */ /* 0x000f28000c101900 */
[----:B------:R-:W4:Y:S04]  /*10a90*/  LD.E R51, desc[UR42][R16.64+0x284] ;  /* 0x0002842a10337980 */ /* 0x000f28000c101900 */
[----:B-1----:R-:W4:Y:S04]  /*10aa0*/  LD.E R43, desc[UR42][R16.64+0x288] ;  /* 0x0002882a102b7980 */ /* 0x002f28000c101900 */
        /* <DEDUP_REMOVED lines=9> */
[----:B---3--:R-:W3:Y:S04]  /*10b40*/  LD.E R25, desc[UR42][R16.64+0x2b0] ;  /* 0x0002b02a10197980 */ /* 0x008ee8000c101900 */
        /* <DEDUP_REMOVED lines=58> */
[----:B----4-:R0:W-:Y:S04]  /*10ef0*/  ST.E desc[UR42][R16.64+0x270], R27 ;  /* 0x0002701b10007985 */ /* 0x0101e8000c10192a */
[----:B------:R-:W-:Y:S04]  /*10f00*/  ST.E desc[UR42][R16.64+0x274], R45 ;  /* 0x0002742d10007985 */ /* 0x000fe8000c10192a */
[----:B------:R-:W-:Y:S04]  /*10f10*/  ST.E desc[UR42][R16.64+0x278], R41 ;  /* 0x0002782910007985 */ /* 0x000fe8000c10192a */
[----:B------:R-:W-:Y:S04]  /*10f20*/  ST.E desc[UR42][R16.64+0x27c], R47 ;  /* 0x00027c2f10007985 */ /* 0x000fe8000c10192a */
[----:B------:R-:W-:Y:S04]  /*10f30*/  ST.E desc[UR42][R16.64+0x280], R49 ;  /* 0x0002803110007985 */ /* 0x000fe8000c10192a */
        /* <DEDUP_REMOVED lines=11> */
[----:B0-----:R-:W5:Y:S04]  /*10ff0*/  LD.E R27, desc[UR42][R16.64+0x2b8] ;  /* 0x0002b82a101b7980 */ /* 0x001f68000c101900 */
[----:B-1----:R-:W5:Y:S04]  /*11000*/  LD.E R39, desc[UR42][R16.64+0x2c0] ;  /* 0x0002c02a10277980 */ /* 0x002f68000c101900 */
        /* <DEDUP_REMOVED lines=8> */
[----:B----4-:R-:W4:Y:S04]  /*11090*/  LD.E R57, desc[UR42][R16.64+0x308] ;  /* 0x0003082a10397980 */ /* 0x010f28000c101900 */
[----:B------:R-:W4:Y:S04]  /*110a0*/  LD.E R59, desc[UR42][R16.64+0x310] ;  /* 0x0003102a103b7980 */ /* 0x000f28000c101900 */
        /* <DEDUP_REMOVED lines=37> */
[----:B------:R0:W-:Y:S04]  /*11300*/  ST.E desc[UR42][R16.64+0x2b0], R25 ;  /* 0x0002b01910007985 */ /* 0x0001e8000c10192a */
        /* <DEDUP_REMOVED lines=35> */
[----:B----4-:R4:W-:Y:S04]  /*11540*/  ST.E desc[UR42][R16.64+0x308], R57 ;  /* 0x0003083910007985 */ /* 0x0109e8000c10192a */
[----:B------:R4:W-:Y:S04]  /*11550*/  ST.E desc[UR42][R16.64+0x310], R59 ;  /* 0x0003103b10007985 */ /* 0x0009e8000c10192a */
[----:B---3--:R3:W-:Y:S04]  /*11560*/  ST.E desc[UR42][R16.64+0x318], R61 ;  /* 0x0003183d10007985 */ /* 0x0087e8000c10192a */
        /* <DEDUP_REMOVED lines=69> */
[----:B0-----:R-:W3:Y:S01]  /*119c0*/  LDL R25, [R1+0x88] ;  /* 0x0000880001197983 */ /* 0x001ee20000100800 */
[----:B------:R-:W-:-:S02]  /*119d0*/  IMAD R10, R24, 0xc00, R10 ;  /* 0x00000c00180a7824 */ /* 0x000fc400078e020a */
[----:B-1----:R-:W-:Y:S01]  /*119e0*/  IMAD.MOV.U32 R27, RZ, RZ, R11 ;  /* 0x000000ffff1b7224 */ /* 0x002fe200078e000b */
[----:B------:R-:W-:Y:S01]  /*119f0*/  F2FP.BF16.F32.PACK_AB R162, R37, R162 ;  /* 0x000000a225a2723e */ /* 0x000fe200000010ff */
[----:B------:R-:W-:Y:S01]  /*11a00*/  VIADD R24, R10, 0x80 ;  /* 0x000000800a187836 */ /* 0x000fe20000000000 */
[----:B------:R-:W-:Y:S01]  /*11a10*/  F2FP.BF16.F32.PACK_AB R164, R164, R36 ;  /* 0x00000024a4a4723e */ /* 0x000fe200000010ff */
[----:B------:R-:W-:Y:S01]  /*11a20*/  VIADD R26, R10, 0x100 ;  /* 0x000001000a1a7836 */ /* 0x000fe20000000000 */
[----:B------:R-:W-:Y:S01]  /*11a30*/  R2UR UR15, R27 ;  /* 0x000000001b0f72ca */ /* 0x000fe200000e0000 */
[----:B------:R-:W3:Y:S01]  /*11a40*/  LD.E R36, desc[UR42][R16.64+0x290] ;  /* 0x0002902a10247980 */ /* 0x000ee2000c101900 */
[----:B------:R-:W-:Y:S02]  /*11a50*/  R2UR UR10, R24 ;  /* 0x00000000180a72ca */ /* 0x000fe400000e0000 */
[----:B------:R-:W-:Y:S01]  /*11a60*/  R2UR UR14, R26 ;  /* 0x000000001a0e72ca */ /* 0x000fe200000e0000 */
[----:B------:R-:W3:Y:S01]  /*11a70*/  LD.E R24, desc[UR42][R16.64+0x260] ;  /* 0x0002602a10187980 */ /* 0x000ee2000c101900 */
[----:B------:R-:W-:-:S02]  /*11a80*/  F2FP.BF16.F32.PACK_AB R166, R166, R35 ;  /* 0x00000023a6a6723e */ /* 0x000fc400000010ff */
[----:B------:R-:W-:Y:S01]  /*11a90*/  F2FP.BF16.F32.PACK_AB R168, R168, R34 ;  /* 0x00000022a8a8723e */ /* 0x000fe200000010ff */
[----:B------:R-:W3:Y:S01]  /*11aa0*/  LD.E R35, desc[UR42][R16.64+0x28c] ;  /* 0x00028c2a10237980 */ /* 0x000ee2000c101900 */
[----:B------:R-:W-:Y:S02]  /*11ab0*/  F2FP.BF16.F32.PACK_AB R170, R170, R33 ;  /* 0x00000021aaaa723e */ /* 0x000fe400000010ff */
[----:B------:R-:W-:Y:S01]  /*11ac0*/  F2FP.BF16.F32.PACK_AB R161, R161, R32 ;  /* 0x00000020a1a1723e */ /* 0x000fe200000010ff */
[----:B------:R-:W3:Y:S01]  /*11ad0*/  LD.E R33, desc[UR42][R16.64+0x284] ;  /* 0x0002842a10217980 */ /* 0x000ee2000c101900 */
[----:B------:R-:W-:Y:S02]  /*11ae0*/  F2FP.BF16.F32.PACK_AB R163, R163, R31 ;  /* 0x0000001fa3a3723e */ /* 0x000fe400000010ff */
[----:B------:R-:W-:Y:S01]  /*11af0*/  F2FP.BF16.F32.PACK_AB R165, R165, R30 ;  /* 0x0000001ea5a5723e */ /* 0x000fe200000010ff */
[----:B------:R-:W3:Y:S01]  /*11b00*/  LD.E R31, desc[UR42][R16.64+0x27c] ;  /* 0x00027c2a101f7980 */ /* 0x000ee2000c101900 */
[----:B------:R-:W-:-:S02]  /*11b10*/  F2FP.BF16.F32.PACK_AB R167, R167, R29 ;  /* 0x0000001da7a7723e */ /* 0x000fc400000010ff */
[----:B------:R-:W-:Y:S01]  /*11b20*/  F2FP.BF16.F32.PACK_AB R169, R169, R28 ;  /* 0x0000001ca9a9723e */ /* 0x000fe200000010ff */
[----:B------:R-:W3:Y:S04]  /*11b30*/  LD.E R29, desc[UR42][R16.64+0x274] ;  /* 0x0002742a101d7980 */ /* 0x000ee8000c101900 */
[----:B------:R-:W3:Y:S04]  /*11b40*/  LD.E R28, desc[UR42][R16.64+0x270] ;  /* 0x0002702a101c7980 */ /* 0x000ee8000c101900 */
[----:B------:R-:W3:Y:S04]  /*11b50*/  LD.E R30, desc[UR42][R16.64+0x278] ;  /* 0x0002782a101e7980 */ /* 0x000ee8000c101900 */
[----:B------:R-:W3:Y:S04]  /*11b60*/  LD.E R32, desc[UR42][R16.64+0x280] ;  /* 0x0002802a10207980 */ /* 0x000ee8000c101900 */
[----:B------:R-:W3:Y:S04]  /*11b70*/  LD.E R34, desc[UR42][R16.64+0x288] ;  /* 0x0002882a10227980 */ /* 0x000ee8000c101900 */
[----:B------:R-:W3:Y:S04]  /*11b80*/  LD.E R37, desc[UR42][R16.64+0x294] ;  /* 0x0002942a10257980 */ /* 0x000ee8000c101900 */
[----:B------:R-:W3:Y:S04]  /*11b90*/  LD.E R38, desc[UR42][R16.64+0x298] ;  /* 0x0002982a10267980 */ /* 0x000ee8000c101900 */
        /* <DEDUP_REMOVED lines=16> */
[----:B--2---:R-:W5:Y:S04]  /*11ca0*/  LD.E R55, desc[UR42][R16.64+0x2dc] ;  /* 0x0002dc2a10377980 */ /* 0x004f68000c101900 */
[----:B------:R-:W5:Y:S04]  /*11cb0*/  LD.E R56, desc[UR42][R16.64+0x2e0] ;  /* 0x0002e02a10387980 */ /* 0x000f68000c101900 */
[----:B----4-:R-:W5:Y:S04]  /*11cc0*/  LD.E R57, desc[UR42][R16.64+0x2e4] ;  /* 0x0002e42a10397980 */ /* 0x010f68000c101900 */
[----:B------:R-:W5:Y:S04]  /*11cd0*/  LD.E R58, desc[UR42][R16.64+0x2e8] ;  /* 0x0002e82a103a7980 */ /* 0x000f68000c101900 */
[----:B------:R-:W5:Y:S04]  /*11ce0*/  LD.E R59, desc[UR42][R16.64+0x2ec] ;  /* 0x0002ec2a103b7980 */ /* 0x000f68000c101900 */
[----:B------:R-:W5:Y:S04]  /*11cf0*/  LD.E R60, desc[UR42][R16.64+0x2f0] ;  /* 0x0002f02a103c7980 */ /* 0x000f68000c101900 */
[----:B---3--:R-:W5:Y:S04]  /*11d00*/  LD.E R61, desc[UR42][R16.64+0x2f4] ;  /* 0x0002f42a103d7980 */ /* 0x008f68000c101900 */
        /* <DEDUP_REMOVED lines=38> */
[----:B------:R-:W-:Y:S01]  /*11f70*/  ISETP.NE.U32.AND P1, PT, R25, RZ, PT ;  /* 0x000000ff1900720c */ /* 0x000fe20003f25070 */
[----:B------:R-:W-:-:S02]  /*11f80*/  IMAD.MOV.U32 R25, RZ, RZ, R11 ;  /* 0x000000ffff197224 */ /* 0x000fc400078e000b */
[----:B------:R-:W5:Y:S03]  /*11f90*/  LD.E R100, desc[UR42][R16.64+0x390] ;  /* 0x0003902a10647980 */ /* 0x000f66000c101900 */
        /* <DEDUP_REMOVED lines=56> */
[----:B------:R-:W-:Y:S02]  /*12320*/  R2UR UR7, R11 ;  /* 0x000000000b0772ca */ /* 0x000fe400000e0000 */
[----:B------:R-:W-:Y:S01]  /*12330*/  F2FP.BF16.F32.PACK_AB R160, R13, R160 ;  /* 0x000000a00da0723e */ /* 0x000fe200000010ff */
[----:B------:R-:W-:-:S03]  /*12340*/  VOTEU.ANY UP0, P1 ;  /* 0x00000000003f7886 */ /* 0x000fc60000800100 */
[----:B-----5:R-:W-:-:S07]  /*12350*/  WARPGROUP.ARRIVE ;  /* 0x00000000000079c5 */ /* 0x020fce0000000000 */
[----:B------:R-:W-:Y:S01]  /*12360*/  HGMMA.64x256x16.F32.BF16 R24, R160, gdesc[UR4].tnspB, R24, UP0, gsb0 ;  /* 0x43e00004a0187df0 */ /* 0x000fe2000b801818 */
[----:B------:R-:W-:Y:S02]  /*12370*/  F2FP.BF16.F32.PACK_AB R171, R12, R171 ;  /* 0x000000ab0cab723e */ /* 0x000fe400000010ff */
        /* <DEDUP_REMOVED lines=1077> */
.L_x_3747:
[----:B------:R-:W-:Y:S05]  /*166d0*/  BSYNC B0 ;  /* 0x0000000000007941 */ /* 0x000fea0003800000 */
.L_x_3746:
[C---:B------:R-:W-:Y:S01]  /*166e0*/  ISETP.GT.AND P0, PT, R0.reuse, R3, PT ;  /* 0x000000030000720c */ /* 0x040fe20003f04270 */
[----:B------:R-:W-:-:S12]  /*166f0*/  VIADD R0, R0, 0xffffffff ;  /* 0xffffffff00007836 */ /* 0x000fd80000000000 */
[----:B------:R-:W-:Y:S05]  /*16700*/  @P0 BRA `(.L_x_3748) ;  /* 0xffffff4c00880947 */ /* 0x000fea000383ffff */
[----:B0-----:R-:W2:Y:S02]  /*16710*/  LDL R4, [R1+0x70] ;  /* 0x0000700001047983 */ /* 0x001ea40000100800 */
[----:B--2---:R-:W-:-:S07]  /*16720*/  IMAD.SHL.U32 R4, R4, 0x80, RZ ;  /* 0x0000008004047824 */ /* 0x004fce00078e00ff */
.L_x_3721:
[----:B-1----:R-:W0:Y:S01]  /*16730*/  LDC R2, c[0x0][0x448] ;  /* 0x00011200ff027b82 */ /* 0x002e220000000800 */
        /* <DEDUP_REMOVED lines=22> */
.L_x_3751:
[----:B------:R-:W-:-:S13]  /*168a0*/  ISETP.NE.AND P0, PT, R7, 0x1, PT ;  /* 0x000000010700780c */ /* 0x000fda0003f05270 */
[----:B------:R-:W0:Y:S02]  /*168b0*/  @P0 LDC.64 R8, c[0x0][0xae0] ;  /* 0x0002b800ff080b82 */ /* 0x000e240000000a00 */
[----:B0-----:R-:W-:-:S05]  /*168c0*/  @P0 IMAD.HI.U32 R6, R4, R8, RZ ;  /* 0x0000000804060227 */ /* 0x001fca00078e00ff */
[----:B------:R-:W-:-:S07]  /*168d0*/  @P0 SHF.R.U32.HI R4, RZ, R9, R6 ;  /* 0x00000009ff040219 */ /* 0x000fce0000011606 */
.L_x_3752:
[----:B------:R-:W-:Y:S05]  /*168e0*/  BSYNC B0 ;  /* 0x0000000000007941 */ /* 0x000fea0003800000 */
.L_x_3750:
[----:B------:R-:W-:-:S05]  /*168f0*/  IMAD R3, R4, R7, RZ ;  /* 0x0000000704037224 */ /* 0x000fca00078e02ff */
[----:B------:R-:W-:-:S07]  /*16900*/  VIMNMX R2, R2, R3, !PT ;  /* 0x0000000302027248 */ /* 0x000fce0007fe0100 */
.L_x_3749:
        /* <DEDUP_REMOVED lines=9> */
.L_x_3770:
        /* <DEDUP_REMOVED lines=24> */
.L_x_3755:
[----:B------:R-:W-:Y:S05]  /*16b20*/  BSYNC B0 ;  /* 0x0000000000007941 */ /* 0x000fea0003800000 */
.L_x_3754:
        /* <DEDUP_REMOVED lines=13> */
.L_x_3757:
[----:B------:R-:W-:Y:S05]  /*16c00*/  BSYNC B0 ;  /* 0x0000000000007941 */ /* 0x000fea0003800000 */
.L_x_3756:
        /* <DEDUP_REMOVED lines=8> */
.L_x_3759:
[----:B------:R-:W-:Y:S05]  /*16c90*/  BSYNC B0 ;  /* 0x0000000000007941 */ /* 0x000fea0003800000 */
.L_x_3758:
        /* <DEDUP_REMOVED lines=59> */
.L_x_3762:
[----:B------:R-:W-:Y:S05]  /*17050*/  BSYNC B0 ;  /* 0x0000000000007941 */ /* 0x000fea0003800000 */
.L_x_3761:
        /* <DEDUP_REMOVED lines=10> */
.L_x_3764:
[----:B------:R-:W-:Y:S05]  /*17100*/  BSYNC B0 ;  /* 0x0000000000007941 */ /* 0x000fea0003800000 */
.L_x_3763:
[----:B------:R-:W-:Y:S04]  /*17110*/  BSSY B0, `(.L_x_3765) ;  /* 0x0000006000007945 */ /* 0x000fe80003800000 */
[----:B--2---:R-:W-:Y:S05]  /*17120*/  @P1 BRA `(.L_x_3766) ;  /* 0x0000000000101947 */ /* 0x004fea0003800000 */
[----:B-----5:R-:W-:Y:S01]  /*17130*/  IMAD R6, R6, 0x8, R9 ;  /* 0x0000000806067824 */ /* 0x020fe200078e0209 */
[----:B------:R-:W-:-:S04]  /*17140*/  SHF.L.U32 R7, R7, 0x1f, RZ ;  /* 0x0000001f07077819 */ /* 0x000fc800000006ff */
[----:B------:R-:W2:Y:S02]  /*17150*/  SYNCS.PHASECHK.TRANS64.TRYWAIT P1, [R6+URZ], R7 ;  /* 0x00000007060075a7 */ /* 0x000ea4000802017f */
[----:B--2---:R-:W-:Y:S05]  /*17160*/  @!P1 BRA `(.L_x_3767) ;  /* 0x0000025000f49947 */ /* 0x004fea0003800000 */
.L_x_3766:
[----:B------:R-:W-:Y:S05]  /*17170*/  BSYNC B0 ;  /* 0x0000000000007941 */ /* 0x000fea0003800000 */
.L_x_3765:
[----:B-1----:R-:W3:Y:S04]  /*17180*/  LD.E R21, desc[UR42][R2.64] ;  /* 0x0000002a02157980 */ /* 0x002ee8000c101900 */
[----:B--2--5:R-:W3:Y:S04]  /*17190*/  LDL.64 R6, [R1+0x118] ;  /* 0x0001180001067983 */ /* 0x024ee80000100a00 */
[----:B------:R-:W2:Y:S04]  /*171a0*/  LDL R20, [R1+0x90] ;  /* 0x0000900001147983 */ /* 0x000ea80000100800 */
        /* <DEDUP_REMOVED lines=178> */
[----:B-1----:R-:W-:Y:S01]  /*17cd0*/  LOP3.LUT R72, R73, 0x7f, RZ, 0xc0, !PT ;  /* 0x0000007f49487812 */ /* 0x002fe200078ec0ff */
        /* <DEDUP_REMOVED lines=24> */
[----:B------:R2:W-:Y:S02]  /*17e60*/  @!P2 SYNCS.ARRIVE.TRANS64.RED.A1T0 RZ, [R6+URZ], RZ ;  /* 0x000000ff06ffa9a7 */ /* 0x0005e4000810043f */
[----:B--2---:R-:W2:Y:S04]  /*17e70*/  LDL.64 R6, [R1+0x170] ;  /* 0x0001700001067983 */ /* 0x004ea80000100a00 */
[----:B--2---:R-:W2:Y:S04]  /*17e80*/  LD.E R12, desc[UR42][R6.64] ;  /* 0x0000002a060c7980 */ /* 0x004ea8000c101900 */
[----:B------:R-:W3:Y:S01]  /*17e90*/  LD.E.64 R6, desc[UR42][R16.64+0x230] ;  /* 0x0002302a10067980 */ /* 0x000ee2000c101b00 */
[----:B------:R-:W-:-:S04]  /*17ea0*/  UIADD3 UR4, UP0, UR37, 0x230, URZ ;  /* 0x0000023025047890 */ /* 0x000fc8000ff1e03f */
[----:B------:R-:W-:Y:S02]  /*17eb0*/  ULOP3.LUT UR4, UR4, 0x4, URZ, 0xfc, !UPT ;  /* 0x0000000404047892 */ /* 0x000fe4000f8efc3f */
[----:B------:R-:W-:Y:S01]  /*17ec0*/  UIADD3.X UR5, URZ, UR36, URZ, UP0, !UPT ;  /* 0x000000243f057290 */ /* 0x000fe200087fe43f */
        /* <DEDUP_REMOVED lines=9> */
[-C--:B-1----:R-:W-:Y:S01]  /*17f60*/  FMUL.FTZ R8, R26, R12.reuse ;  /* 0x0000000c1a087220 */ /* 0x082fe20000410000 */
[-C--:B------:R-:W-:Y:S01]  /*17f70*/  FMUL.FTZ R14, R30, R12.reuse ;  /* 0x0000000c1e0e7220 */ /* 0x080fe20000410000 */
[----:B------:R-:W-:-:S05]  /*17f80*/  FMUL.FTZ R26, R39, R12 ;  /* 0x0000000c271a7220 */ /* 0x000fca0000410000 */
[----:B------:R-:W1:Y:S01]  /*17f90*/  MUFU.TANH R20, R20 ;  /* 0x0000001400147308 */ /* 0x000e620000002400 */
[----:B---3--:R-:W-:Y:S01]  /*17fa0*/  FMNMX.FTZ R13, R11, R6, !PT ;  /* 0x000000060b0d7209 */ /* 0x008fe20007810000 */
[-C--:B------:R-:W-:Y:S01]  /*17fb0*/  FMUL.FTZ R30, R36, R12.reuse ;  /* 0x0000000c241e7220 */ /* 0x080fe20000410000 */
[-C--:B------:R-:W-:Y:S01]  /*17fc0*/  FMUL.FTZ R39, R46, R12.reuse ;  /* 0x0000000c2e277220 */ /* 0x080fe20000410000 */
[----:B------:R-:W-:-:S04]  /*17fd0*/  FMUL.FTZ R46, R48, R12 ;  /* 0x0000000c302e7220 */ /* 0x000fc80000410000 */
[----:B------:R-:W3:Y:S01]  /*17fe0*/  MUFU.TANH R21, R21 ;  /* 0x0000001500157308 */ /* 0x000ee20000002400 */
[-C--:B------:R-:W-:Y:S01]  /*17ff0*/  FMUL.FTZ R48, R52, R12.reuse ;  /* 0x0000000c34307220 */ /* 0x080fe20000410000 */
[----:B--2---:R-:W-:Y:S01]  /*18000*/  FMNMX.FTZ R52, R10, R13, !PT ;  /* 0x0000000d0a347209 */ /* 0x004fe20007810000 */
[----:B------:R-:W-:-:S05]  /*18010*/  FMUL.FTZ R32, R37, R12 ;  /* 0x0000000c25207220 */ /* 0x000fca0000410000 */
[----:B------:R-:W2:Y:S01]  /*18020*/  MUFU.TANH R29, R29 ;  /* 0x0000001d001d7308 */ /* 0x000ea20000002400 */
[----:B------:R-:W-:Y:S01]  /*18030*/  FMUL.FTZ R19, R34, R12 ;  /* 0x0000000c22137220 */ /* 0x000fe20000410000 */
[----:B----4-:R-:W-:Y:S01]  /*18040*/  FMNMX.FTZ R13, R15, R52, !PT ;  /* 0x000000340f0d7209 */ /* 0x010fe20007810000 */
[----:B------:R-:W-:-:S05]  /*18050*/  FMUL.FTZ R34, R40, R12 ;  /* 0x0000000c28227220 */ /* 0x000fca0000410000 */
[----:B------:R-:W4:Y:S01]  /*18060*/  MUFU.TANH R30, R30 ;  /* 0x0000001e001e7308 */ /* 0x000f220000002400 */
[----:B-1----:R-:W-:Y:S01]  /*18070*/  FMNMX.FTZ R52, R20, R13, !PT ;  /* 0x0000000d14347209 */ /* 0x002fe20007810000 */
[----:B------:R-:W-:-:S06]  /*18080*/  FMUL.FTZ R36, R41, R12 ;  /* 0x0000000c29247220 */ /* 0x000fcc0000410000 */
[----:B------:R-:W1:Y:S01]  /*18090*/  MUFU.TANH R32, R32 ;  /* 0x0000002000207308 */ /* 0x000e620000002400 */
[----:B---3--:R-:W-:Y:S01]  /*180a0*/  FMNMX.FTZ R52, R21, R52, !PT ;  /* 0x0000003415347209 */ /* 0x008fe20007810000 */
[----:B------:R-:W-:-:S06]  /*180b0*/  FMUL.FTZ R72, R44, R12 ;  /* 0x0000000c2c487220 */ /* 0x000fcc0000410000 */
[----:B------:R-:W3:Y:S01]  /*180c0*/  MUFU.TANH R34, R34 ;  /* 0x0000002200227308 */ /* 0x000ee20000002400 */
[----:B--2---:R-:W-:Y:S01]  /*180d0*/  FMNMX.FTZ R13, R29, R52, !PT ;  /* 0x000000341d0d7209 */ /* 0x004fe20007810000 */
[----:B------:R-:W-:-:S06]  /*180e0*/  FMUL.FTZ R73, R45, R12 ;  /* 0x0000000c2d497220 */ /* 0x000fcc0000410000 */
[----:B------:R-:W2:Y:S01]  /*180f0*/  MUFU.TANH R36, R36 ;  /* 0x0000002400247308 */ /* 0x000ea20000002400 */
[----:B----4-:R-:W-:Y:S01]  /*18100*/  FMNMX.FTZ R13, R30, R13, !PT ;  /* 0x0000000d1e0d7209 */ /* 0x010fe20007810000 */
[----:B------:R-:W-:-:S06]  /*18110*/  FMUL.FTZ R40, R47, R12 ;  /* 0x0000000c2f287220 */ /* 0x000fcc0000410000 */
        /* <DEDUP_REMOVED lines=8> */
[-C--:B------:R-:W-:Y:S01]  /*181a0*/  FMUL.FTZ R9, R27, R12.reuse ;  /* 0x0000000c1b097220 */ /* 0x080fe20000410000 */
[-C--:B------:R-:W-:Y:S01]  /*181b0*/  FMUL.FTZ R41, R50, R12.reuse ;  /* 0x0000000c32297220 */ /* 0x080fe20000410000 */
[----:B------:R-:W-:-:S04]  /*181c0*/  FMUL.FTZ R50, R56, R12 ;  /* 0x0000000c38327220 */ /* 0x000fc80000410000 */
[----:B------:R-:W2:Y:S01]  /*181d0*/  MUFU.TANH R47, R47 ;  /* 0x0000002f002f7308 */ /* 0x000ea20000002400 */
[----:B----4-:R-:W-:Y:S01]  /*181e0*/  FMNMX.FTZ R56, R72, R13, !PT ;  /* 0x0000000d48387209 */ /* 0x010fe20007810000 */
[-C--:B------:R-:W-:Y:S01]  /*181f0*/  FMUL.FTZ R28, R42, R12.reuse ;  /* 0x0000000c2a1c7220 */ /* 0x080fe20000410000 */
[----:B------:R-:W-:-:S05]  /*18200*/  FMUL.FTZ R42, R51, R12 ;  /* 0x0000000c332a7220 */ /* 0x000fca0000410000 */
[----:B------:R-:W4:Y:S01]  /*18210*/  MUFU.TANH R48, R48 ;  /* 0x0000003000307308 */ /* 0x000f220000002400 */
[----:B-1----:R-:W-:Y:S01]  /*18220*/  FMNMX.FTZ R13, R73, R56, !PT ;  /* 0x00000038490d7209 */ /* 0x002fe20007810000 */
[----:B------:R-:W-:-:S06]  /*18230*/  FMUL.FTZ R51, R57, R12 ;  /* 0x0000000c39337220 */ /* 0x000fcc0000410000 */
[----:B------:R-:W1:Y:S01]  /*18240*/  MUFU.TANH R8, R8 ;  /* 0x0000000800087308 */ /* 0x000e620000002400 */
[----:B------:R-:W-:Y:S01]  /*18250*/  FMUL.FTZ R18, R31, R12 ;  /* 0x0000000c1f127220 */ /* 0x000fe20000410000 */
[----:B---3--:R-:W-:-:S06]  /*18260*/  FMNMX.FTZ R56, R46, R13, !PT ;  /* 0x0000000d2e387209 */ /* 0x008fcc0007810000 */
[----:B------:R-:W3:Y:S01]  /*18270*/  MUFU.TANH R49, R49 ;  /* 0x0000003100317308 */ /* 0x000ee20000002400 */
[-C--:B------:R-:W-:Y:S01]  /*18280*/  FMUL.FTZ R52, R60, R12.reuse ;  /* 0x0000000c3c347220 */ /* 0x080fe20000410000 */
[----:B------:R-:W-:-:S06]  /*18290*/  FMUL.FTZ R25, R38, R12 ;  /* 0x0000000c26197220 */ /* 0x000fcc0000410000 */
[----:B------:R-:W0:Y:S01]  /*182a0*/  MUFU.TANH R9, R9 ;  /* 0x0000000900097308 */ /* 0x000e220000002400 */
[-C--:B------:R-:W-:Y:S01]  /*182b0*/  FMUL.FTZ R38, R43, R12.reuse ;  /* 0x0000000c2b267220 */ /* 0x080fe20000410000 */
[----:B------:R-:W-:Y:S01]  /*182c0*/  FMUL.FTZ R43, R54, R12 ;  /* 0x0000000c362b7220 */ /* 0x000fe20000410000 */
[----:B--2---:R-:W-:-:S05]  /*182d0*/  FMNMX.FTZ R13, R47, R56, !PT ;  /* 0x000000382f0d7209 */ /* 0x004fca0007810000 */
[----:B------:R-:W2:Y:S01]  /*182e0*/  MUFU.TANH R50, R50 ;  /* 0x0000003200327308 */ /* 0x000ea20000002400 */
[-C--:B------:R-:W-:Y:S01]  /*182f0*/  FMUL.FTZ R54, R61, R12.reuse ;  /* 0x0000000c3d367220 */ /* 0x080fe20000410000 */
[----:B------:R-:W-:-:S06]  /*18300*/  FMUL.FTZ R24, R35, R12 ;  /* 0x0000000c23187220 */ /* 0x000fcc0000410000 */
[----:B------:R-:W2:Y:S01]  /*18310*/  MUFU.TANH R14, R14 ;  /* 0x0000000e000e7308 */ /* 0x000ea20000002400 */
[-C--:B------:R-:W-:Y:S01]  /*18320*/  FMUL.FTZ R45, R58, R12.reuse ;  /* 0x0000000c3a2d7220 */ /* 0x080fe20000410000 */
[----:B------:R-:W-:Y:S01]  /*18330*/  FMUL.FTZ R44, R55, R12 ;  /* 0x0000000c372c7220 */ /* 0x000fe20000410000 */
[----:B----4-:R-:W-:-:S05]  /*18340*/  FMNMX.FTZ R58, R48, R13, !PT ;  /* 0x0000000d303a7209 */ /* 0x010fca0007810000 */
[----:B------:R-:W4:Y:S01]  /*18350*/  MUFU.TANH R51, R51 ;  /* 0x0000003300337308 */ /* 0x000f220000002400 */
[----:B------:R-:W-:Y:S01]  /*18360*/  FMUL.FTZ R55, R64, R12 ;  /* 0x0000000c40377220 */ /* 0x000fe20000410000 */
[----:B-1----:R-:W-:-:S06]  /*18370*/  FMNMX.FTZ R56, R8, R7, !PT ;  /* 0x0000000708387209 */ /* 0x002fcc0007810000 */
[----:B------:R-:W1:Y:S01]  /*18380*/  MUFU.TANH R18, R18 ;  /* 0x0000001200127308 */ /* 0x000e620000002400 */
[----:B---3--:R-:W-:Y:S01]  /*18390*/  FMNMX.FTZ R27, R49, R58, !PT ;  /* 0x0000003a311b7209 */ /* 0x008fe20007810000 */
[----:B------:R-:W-:-:S06]  /*183a0*/  FMUL.FTZ R57, R65, R12 ;  /* 0x0000000c41397220 */ /* 0x000fcc0000410000 */
[----:B------:R-:W3:Y:S01]  /*183b0*/  MUFU.TANH R52, R52 ;  /* 0x0000003400347308 */ /* 0x000ee20000002400 */
[----:B0-----:R-:W-:-:S07]  /*183c0*/  FMNMX.FTZ R13, R9, R56, !PT ;  /* 0x00000038090d7209 */ /* 0x001fce0007810000 */
[----:B------:R-:W0:Y:S01]  /*183d0*/  MUFU.TANH R19, R19 ;  /* 0x0000001300137308 */ /* 0x000e220000002400 */
[----:B--2---:R-:W-:Y:S01]  /*183e0*/  FMNMX.FTZ R60, R50, R27, !PT ;  /* 0x0000001b323c7209 */ /* 0x004fe20007810000 */
[----:B------:R-:W-:-:S06]  /*183f0*/  FMUL.FTZ R58, R68, R12 ;  /* 0x0000000c443a7220 */ /* 0x000fcc0000410000 */
[----:B------:R-:W2:Y:S01]  /*18400*/  MUFU.TANH R54, R54 ;  /* 0x0000003600367308 */ /* 0x000ea20000002400 */
[----:B------:R-:W-:-:S07]  /*18410*/  FMNMX.FTZ R13, R14, R13, !PT ;  /* 0x0000000d0e0d7209 */ /* 0x000fce0007810000 */
[----:B------:R-:W2:Y:S01]  /*18420*/  MUFU.TANH R24, R24 ;  /* 0x0000001800187308 */ /* 0x000ea20000002400 */
[----:B----4-:R-:W-:Y:S01]  /*18430*/  FMNMX.FTZ R27, R51, R60, !PT ;  /* 0x0000003c331b7209 */ /* 0x010fe20007810000 */
[----:B------:R-:W-:-:S06]  /*18440*/  FMUL.FTZ R61, R69, R12 ;  /* 0x0000000c453d7220 */ /* 0x000fcc0000410000 */
[----:B------:R-:W4:Y:S01]  /*18450*/  MUFU.TANH R55, R55 ;  /* 0x0000003700377308 */ /* 0x000f220000002400 */
[----:B-1----:R-:W-:-:S07]  /*18460*/  FMNMX.FTZ R56, R18, R13, !PT ;  /* 0x0000000d12387209 */ /* 0x002fce0007810000 */
[----:B------:R-:W1:Y:S01]  /*18470*/  MUFU.TANH R25, R25 ;  /* 0x0000001900197308 */ /* 0x000e620000002400 */
[----:B---3--:R-:W-:-:S07]  /*18480*/  FMNMX.FTZ R27, R52, R27, !PT ;  /* 0x0000001b341b7209 */ /* 0x008fce0007810000 */
[----:B------:R-:W3:Y:S01]  /*18490*/  MUFU.TANH R57, R57 ;  /* 0x0000003900397308 */ /* 0x000ee20000002400 */
[----:B0-----:R-:W-:-:S07]  /*184a0*/  FMNMX.FTZ R13, R19, R56, !PT ;  /* 0x00000038130d7209 */ /* 0x001fce0007810000 */
[----:B------:R-:W0:Y:S01]  /*184b0*/  MUFU.TANH R26, R26 ;  /* 0x0000001a001a7308 */ /* 0x000e220000002400 */
[----:B--2---:R-:W-:-:S07]  /*184c0*/  FMNMX.FTZ R60, R54, R27, !PT ;  /* 0x0000001b363c7209 */ /* 0x004fce0007810000 */
[----:B------:R-:W2:Y:S01]  /*184d0*/  MUFU.TANH R58, R58 ;  /* 0x0000003a003a7308 */ /* 0x000ea20000002400 */
[----:B------:R-:W-:-:S07]  /*184e0*/  FMNMX.FTZ R56, R24, R13, !PT ;  /* 0x0000000d18387209 */ /* 0x000fce0007810000 */
[----:B------:R-:W2:Y:S01]  /*184f0*/  MUFU.TANH R28, R28 ;  /* 0x0000001c001c7308 */ /* 0x000ea20000002400 */
[----:B----4-:R-:W-:-:S07]  /*18500*/  FMNMX.FTZ R60, R55, R60, !PT ;  /* 0x0000003c373c7209 */ /* 0x010fce0007810000 */
[----:B------:R-:W4:Y:S01]  /*18510*/  MUFU.TANH R61, R61 ;  /* 0x0000003d003d7308 */ /* 0x000f220000002400 */
[----:B-1----:R-:W-:-:S07]  /*18520*/  FMNMX.FTZ R13, R25, R56, !PT ;  /* 0x00000038190d7209 */ /* 0x002fce0007810000 */
[----:B------:R-:W1:Y:S01]  /*18530*/  MUFU.TANH R38, R38 ;  /* 0x0000002600267308 */ /* 0x000e620000002400 */
[----:B---3--:R-:W-:Y:S02]  /*18540*/  FMNMX.FTZ R27, R57, R60, !PT ;  /* 0x0000003c391b7209 */ /* 0x008fe40007810000 */
[----:B0-----:R-:W-:-:S05]  /*18550*/  FMNMX.FTZ R13, R26, R13, !PT ;  /* 0x0000000d1a0d7209 */ /* 0x001fca0007810000 */
[----:B------:R-:W0:Y:S01]  /*18560*/  MUFU.TANH R39, R39 ;  /* 0x0000002700277308 */ /* 0x000e220000002400 */
[----:B------:R-:W-:Y:S01]  /*18570*/  FMUL.FTZ R56, R62, R12 ;  /* 0x0000000c3e387220 */ /* 0x000fe20000410000 */
[----:B--2---:R-:W-:-:S06]  /*18580*/  FMNMX.FTZ R62, R58, R27, !PT ;  /* 0x0000001b3a3e7209 */ /* 0x004fcc0007810000 */
[----:B------:R-:W2:Y:S01]  /*18590*/  MUFU.TANH R40, R40 ;  /* 0x0000002800287308 */ /* 0x000ea20000002400 */
[----:B------:R-:W-:Y:S02]  /*185a0*/  FMNMX.FTZ R13, R28, R13, !PT ;  /* 0x0000000d1c0d7209 */ /* 0x000fe40007810000 */
[----:B----4-:R-:W-:-:S05]  /*185b0*/  FMNMX.FTZ R31, R61, R62, !PT ;  /* 0x0000003e3d1f7209 */ /* 0x010fca0007810000 */
[----:B------:R-:W3:Y:S01]  /*185c0*/  MUFU.TANH R41, R41 ;  /* 0x0000002900297308 */ /* 0x000ee20000002400 */
[----:B-1----:R-:W-:Y:S01]  /*185d0*/  FMNMX.FTZ R60, R38, R13, !PT ;  /* 0x0000000d263c7209 */ /* 0x002fe20007810000 */
[----:B------:R-:W1:Y:S06]  /*185e0*/  SHFL.BFLY PT, R68, R31, 0x2, 0x1f ;  /* 0x0c401f001f447f89 */ /* 0x000e6c00000e0000 */
[----:B------:R-:W4:Y:S01]  /*185f0*/  MUFU.TANH R42, R42 ;  /* 0x0000002a002a7308 */ /* 0x000f220000002400 */
[----:B0-----:R-:W-:Y:S01]  /*18600*/  FMNMX.FTZ R13, R39, R60, !PT ;  /* 0x0000003c270d7209 */ /* 0x001fe20007810000 */
[----:B------:R-:W-:-:S06]  /*18610*/  FMUL.FTZ R53, R59, R12 ;  /* 0x0000000c3b357220 */ /* 0x000fcc0000410000 */
[----:B------:R-:W0:Y:S01]  /*18620*/  MUFU.TANH R43, R43 ;  /* 0x0000002b002b7308 */ /* 0x000e220000002400 */
[----:B--2---:R-:W-:-:S07]  /*18630*/  FMNMX.FTZ R62, R40, R13, !PT ;  /* 0x0000000d283e7209 */ /* 0x004fce0007810000 */
[----:B------:R-:W2:Y:S01]  /*18640*/  MUFU.TANH R44, R44 ;  /* 0x0000002c002c7308 */ /* 0x000ea20000002400 */
[----:B---3--:R-:W-:Y:S01]  /*18650*/  FMNMX.FTZ R13, R41, R62, !PT ;  /* 0x0000003e290d7209 */ /* 0x008fe20007810000 */
[----:B------:R-:W-:-:S06]  /*18660*/  FMUL.FTZ R59, R63, R12 ;  /* 0x0000000c3f3b7220 */ /* 0x000fcc0000410000 */
[----:B------:R-:W3:Y:S01]  /*18670*/  MUFU.TANH R45, R45 ;  /* 0x0000002d002d7308 */ /* 0x000ee20000002400 */
[----:B----4-:R-:W-:Y:S01]  /*18680*/  FMNMX.FTZ R64, R42, R13, !PT ;  /* 0x0000000d2a407209 */ /* 0x010fe20007810000 */
[----:B------:R-:W-:-:S06]  /*18690*/  FMUL.FTZ R60, R66, R12 ;  /* 0x0000000c423c7220 */ /* 0x000fcc0000410000 */
[----:B------:R-:W4:Y:S01]  /*186a0*/  MUFU.TANH R53, R53 ;  /* 0x0000003500357308 */ /* 0x000f220000002400 */
        /* <DEDUP_REMOVED lines=10> */
[----:B----4-:R-:W-:Y:S01]  /*18750*/  FMNMX.FTZ R13, R53, R64, !PT ;  /* 0x00000040350d7209 */ /* 0x010fe20007810000 */
[----:B------:R-:W-:-:S06]  /*18760*/  FMUL.FTZ R64, R71, R12 ;  /* 0x0000000c47407220 */ /* 0x000fcc0000410000 */
[----:B------:R-:W4:Y:S01]  /*18770*/  MUFU.TANH R62, R62 ;  /* 0x0000003e003e7308 */ /* 0x000f220000002400 */
[----:B0-----:R-:W-:-:S07]  /*18780*/  FMNMX.FTZ R12, R56, R13, !PT ;  /* 0x0000000d380c7209 */ /* 0x001fce0007810000 */
[----:B------:R-:W0:Y:S01]  /*18790*/  MUFU.TANH R63, R63 ;  /* 0x0000003f003f7308 */ /* 0x000e220000002400 */
[----:B-1----:R-:W-:-:S07]  /*187a0*/  FMNMX.FTZ R13, R59, R12, !PT ;  /* 0x0000000c3b0d7209 */ /* 0x002fce0007810000 */
[----:B------:R-:W1:Y:S01]  /*187b0*/  MUFU.TANH R64, R64 ;  /* 0x0000004000407308 */ /* 0x000e620000002400 */
[----:B---3--:R-:W-:-:S04]  /*187c0*/  FMNMX.FTZ R13, R60, R13, !PT ;  /* 0x0000000d3c0d7209 */ /* 0x008fc80007810000 */
[----:B----4-:R-:W-:-:S04]  /*187d0*/  FMNMX.FTZ R12, R62, R13, !PT ;  /* 0x0000000d3e0c7209 */ /* 0x010fc80007810000 */
[----:B0-----:R-:W-:Y:S01]  /*187e0*/  FMNMX.FTZ R27, R63, R12, !PT ;  /* 0x0000000c3f1b7209 */ /* 0x001fe20007810000 */
[----:B------:R-:W-:Y:S01]  /*187f0*/  IMAD.U32 R12, RZ, RZ, UR4 ;  /* 0x00000004ff0c7e24 */ /* 0x000fe2000f8e00ff */
[----:B--2---:R-:W-:Y:S01]  /*18800*/  FMNMX.FTZ R33, R68, R33, !PT ;  /* 0x0000002144217209 */ /* 0x004fe20007810000 */
[----:B------:R-:W-:Y:S01]  /*18810*/  IMAD.U32 R13, RZ, RZ, UR5 ;  /* 0x00000005ff0d7e24 */ /* 0x000fe2000f8e00ff */
[----:B------:R-:W-:Y:S01]  /*18820*/  ST.E desc[UR42][R16.64+0x230], R31 ;  /* 0x0002301f10007985 */ /* 0x000fe2000c10192a */
[----:B-1----:R-:W-:-:S05]  /*18830*/  FMNMX.FTZ R27, R64, R27, !PT ;  /* 0x0000001b401b7209 */ /* 0x002fca0007810000 */
        /* <DEDUP_REMOVED lines=11> */
[----:B------:R-:W4:Y:S04]  /*188f0*/  LD.E R68, desc[UR42][R16.64+0x244] ;  /* 0x0002442a10447980 */ /* 0x000f28000c101900 */
[----:B------:R-:W4:Y:S01]  /*18900*/  LD.E R66, desc[UR42][R16.64+0x260] ;  /* 0x0002602a10427980 */ /* 0x000f22000c101900 */
[----:B------:R-:W-:Y:S01]  /*18910*/  FADD.FTZ R74, R7, -R70 ;  /* 0x80000046074a7221 */ /* 0x000fe20000010000 */
[----:B------:R-:W-:-:S04]  /*18920*/  UIADD3 UR4, UP0, UR37, 0x260, URZ ;  /* 0x0000026025047890 */ /* 0x000fc8000ff1e03f */
[----:B------:R-:W-:Y:S02]  /*18930*/  ULOP3.LUT UR6, UR4, 0x4, URZ, 0xfc, !UPT ;  /* 0x0000000404067892 */ /* 0x000fe4000f8efc3f */
[----:B------:R-:W-:Y:S01]  /*18940*/  UIADD3.X UR5, URZ, UR36, URZ, UP0, !UPT ;  /* 0x000000243f057290 */ /* 0x000fe200087fe43f */
[----:B--2---:R-:W-:-:S04]  /*18950*/  FADD.FTZ R6, R6, -R69 ;  /* 0x8000004506067221 */ /* 0x004fc80000010000 */
[-C--:B---3--:R-:W-:Y:S01]  /*18960*/  FMUL.FTZ R6, R6, R65.reuse ;  /* 0x0000004106067220 */ /* 0x088fe20000410000 */
[----:B0-----:R-:W-:-:S03]  /*18970*/  FMUL.FTZ R12, R69, R65 ;  /* 0x00000041450c7220 */ /* 0x001fc60000410000 */
[----:B------:R0:W-:Y:S01]  /*18980*/  MUFU.EX2 R7, R6 ;  /* 0x0000000600077308 */ /* 0x0001e20000000800 */
[-CC-:B------:R-:W-:Y:S01]  /*18990*/  FFMA.FTZ R160, R11, R65.reuse, -R12.reuse ;  /* 0x000000410ba07223 */ /* 0x180fe2000001080c */
[-CC-:B------:R-:W-:Y:S01]  /*189a0*/  FFMA.FTZ R168, R36, R65.reuse, -R12.reuse ;  /* 0x0000004124a87223 */ /* 0x180fe2000001080c */
[----:B------:R-:W-:Y:S01]  /*189b0*/  FMUL.FTZ R27, R65, R74 ;  /* 0x0000004a411b7220 */ /* 0x000fe20000410000 */
[-C--:B0-----:R-:W-:Y:S01]  /*189c0*/  FMUL.FTZ R6, R70, R65.reuse ;  /* 0x0000004146067220 */ /* 0x081fe20000410000 */
[----:B------:R-:W-:-:S03]  /*189d0*/  FFMA.FTZ R37, R10, R65, -R12 ;  /* 0x000000410a257223 */ /* 0x000fc6000001080c */
[-CC-:B------:R-:W-:Y:S01]  /*189e0*/  FFMA.FTZ R36, R8, R65.reuse, -R6.reuse ;  /* 0x0000004108247223 */ /* 0x180fe20000010806 */
[-C--:B------:R-:W-:Y:S01]  /*189f0*/  FFMA.FTZ R161, R9, R65.reuse, -R6 ;  /* 0x0000004109a17223 */ /* 0x080fe20000010806 */
[----:B------:R-:W4:Y:S01]  /*18a00*/  MUFU.EX2 R160, R160 ;  /* 0x000000a000a07308 */ /* 0x000f220000000800 */
[-CC-:B------:R-:W-:Y:S01]  /*18a10*/  FFMA.FTZ R164, R29, R65.reuse, -R12.reuse ;  /* 0x000000411da47223 */ /* 0x180fe2000001080c */
[-CC-:B------:R-:W-:Y:S01]  /*18a20*/  FFMA.FTZ R35, R15, R65.reuse, -R12.reuse ;  /* 0x000000410f237223 */ /* 0x180fe2000001080c */
[-C--:B------:R-:W-:Y:S01]  /*18a30*/  FFMA.FTZ R29, R34, R65.reuse, -R12 ;  /* 0x00000041221d7223 */ /* 0x080fe2000001080c */
[----:B------:R-:W-:-:S04]  /*18a40*/  FFMA.FTZ R34, R14, R65, -R6 ;  /* 0x000000410e227223 */ /* 0x000fc80000010806 */
[----:B------:R-:W-:Y:S01]  /*18a50*/  MUFU.EX2 R27, R27 ;  /* 0x0000001b001b7308 */ /* 0x000fe20000000800 */
[-C--:B------:R-:W-:Y:S01]  /*18a60*/  FFMA.FTZ R162, R20, R65.reuse, -R12 ;  /* 0x0000004114a27223 */ /* 0x080fe2000001080c */
[----:B------:R-:W-:-:S06]  /*18a70*/  FFMA.FTZ R163, R18, R65, -R6 ;  /* 0x0000004112a37223 */ /* 0x000fcc0000010806 */
[----:B------:R-:W0:Y:S01]  /*18a80*/  MUFU.EX2 R36, R36 ;  /* 0x0000002400247308 */ /* 0x000e220000000800 */
[-CC-:B------:R-:W-:Y:S01]  /*18a90*/  FFMA.FTZ R33, R21, R65.reuse, -R12.reuse ;  /* 0x0000004115217223 */ /* 0x180fe2000001080c */
[----:B------:R-:W-:-:S06]  /*18aa0*/  FFMA.FTZ R166, R32, R65, -R12 ;  /* 0x0000004120a67223 */ /* 0x000fcc000001080c */
[----:B------:R-:W1:Y:S01]  /*18ab0*/  MUFU.EX2 R37, R37 ;  /* 0x0000002500257308 */ /* 0x000e620000000800 */
[----:B------:R-:W-:-:S07]  /*18ac0*/  FFMA.FTZ R32, R19, R65, -R6 ;  /* 0x0000004113207223 */ /* 0x000fce0000010806 */
[----:B------:R-:W2:Y:S01]  /*18ad0*/  MUFU.EX2 R161, R161 ;  /* 0x000000a100a17308 */ /* 0x000ea20000000800 */
[----:B------:R-:W-:-:S07]  /*18ae0*/  FFMA.FTZ R165, R24, R65, -R6 ;  /* 0x0000004118a57223 */ /* 0x000fce0000010806 */
[----:B------:R-:W3:Y:S08]  /*18af0*/  MUFU.EX2 R35, R35 ;  /* 0x0000002300237308 */ /* 0x000ef00000000800 */
[----:B------:R-:W3:Y:S01]  /*18b00*/  MUFU.EX2 R34, R34 ;  /* 0x0000002200227308 */ /* 0x000ee20000000800 */
[----:B----4-:R-:W-:Y:S01]  /*18b10*/  FFMA.FTZ R8, R7, R67, R160 ;  /* 0x0000004307087223 */ /* 0x010fe200000100a0 */
[----:B------:R-:W-:-:S06]  /*18b20*/  FFMA.FTZ R31, R30, R65, -R12 ;  /* 0x000000411e1f7223 */ /* 0x000fcc000001080c */
[----:B------:R-:W4:Y:S01]  /*18b30*/  MUFU.EX2 R162, R162 ;  /* 0x000000a200a27308 */ /* 0x000f220000000800 */
[----:B0-----:R-:W-:Y:S01]  /*18b40*/  FFMA.FTZ R68, R27, R68, R36 ;  /* 0x000000441b447223 */ /* 0x001fe20000010024 */
[----:B------:R-:W-:-:S06]  /*18b50*/  FFMA.FTZ R30, R25, R65, -R6 ;  /* 0x00000041191e7223 */ /* 0x000fcc0000010806 */
[----:B------:R-:W0:Y:S01]  /*18b60*/  MUFU.EX2 R163, R163 ;  /* 0x000000a300a37308 */ /* 0x000e220000000800 */
[----:B-1----:R-:W-:Y:S01]  /*18b70*/  FADD.FTZ R8, R37, R8 ;  /* 0x0000000825087221 */ /* 0x002fe20000010000 */
[----:B--2---:R-:W-:-:S06]  /*18b80*/  FADD.FTZ R9, R161, R68 ;  /* 0x00000044a1097221 */ /* 0x004fcc0000010000 */
[----:B------:R-:W1:Y:S01]  /*18b90*/  MUFU.EX2 R33, R33 ;  /* 0x0000002100217308 */ /* 0x000e620000000800 */
[----:B------:R-:W-:-:S07]  /*18ba0*/  FFMA.FTZ R167, R26, R65, -R6 ;  /* 0x000000411aa77223 */ /* 0x000fce0000010806 */
[----:B------:R-:W2:Y:S01]  /*18bb0*/  MUFU.EX2 R32, R32 ;  /* 0x0000002000207308 */ /* 0x000ea20000000800 */
[----:B---3--:R-:W-:Y:S01]  /*18bc0*/  FADD.FTZ R11, R35, R8 ;  /* 0x00000008230b7221 */ /* 0x008fe20000010000 */
[----:B------:R-:W-:-:S06]  /*18bd0*/  FADD.FTZ R8, R34, R9 ;  /* 0x0000000922087221 */ /* 0x000fcc0000010000 */
[----:B------:R-:W3:Y:S01]  /*18be0*/  MUFU.EX2 R164, R164 ;  /* 0x000000a400a47308 */ /* 0x000ee20000000800 */
[----:B------:R-:W-:-:S07]  /*18bf0*/  FFMA.FTZ R28, R28, R65, -R6 ;  /* 0x000000411c1c7223 */ /* 0x000fce0000010806 */
[----:B------:R-:W3:Y:S01]  /*18c00*/  MUFU.EX2 R165, R165 ;  /* 0x000000a500a57308 */ /* 0x000ee20000000800 */
[----:B----4-:R-:W-:Y:S01]  /*18c10*/  FADD.FTZ R10, R162, R11 ;  /* 0x0000000ba20a7221 */ /* 0x010fe20000010000 */
[----:B0-----:R-:W-:-:S06]  /*18c20*/  FADD.FTZ R9, R163, R8 ;  /* 0x00000008a3097221 */ /* 0x001fcc0000010000 */
[----:B------:R-:W0:Y:S01]  /*18c30*/  MUFU.EX2 R31, R31 ;  /* 0x0000001f001f7308 */ /* 0x000e220000000800 */
[----:B------:R-:W-:-:S07]  /*18c40*/  FFMA.FTZ R169, R38, R65, -R6 ;  /* 0x0000004126a97223 */ /* 0x000fce0000010806 */
[----:B------:R-:W4:Y:S01]  /*18c50*/  MUFU.EX2 R30, R30 ;  /* 0x0000001e001e7308 */ /* 0x000f220000000800 */
[----:B-1----:R-:W-:Y:S01]  /*18c60*/  FADD.FTZ R11, R33, R10 ;  /* 0x0000000a210b7221 */ /* 0x002fe20000010000 */
[----:B------:R-:W-:-:S06]  /*18c70*/  FFMA.FTZ R15, R72, R65, -R12 ;  /* 0x00000041480f7223 */ /* 0x000fcc000001080c */
[----:B------:R-:W1:Y:S01]  /*18c80*/  MUFU.EX2 R166, R166 ;  /* 0x000000a600a67308 */ /* 0x000e620000000800 */
[----:B--2---:R-:W-:Y:S01]  /*18c90*/  FADD.FTZ R8, R32, R9 ;  /* 0x0000000920087221 */ /* 0x004fe20000010000 */
[----:B------:R-:W-:-:S06]  /*18ca0*/  FFMA.FTZ R171, R39, R65, -R6 ;  /* 0x0000004127ab7223 */ /* 0x000fcc0000010806 */
[----:B------:R-:W2:Y:S01]  /*18cb0*/  MUFU.EX2 R167, R167 ;  /* 0x000000a700a77308 */ /* 0x000ea20000000800 */
[----:B---3--:R-:W-:Y:S01]  /*18cc0*/  FADD.FTZ R10, R164, R11 ;  /* 0x0000000ba40a7221 */ /* 0x008fe20000010000 */
[----:B------:R-:W-:-:S06]  /*18cd0*/  FFMA.FTZ R170, R73, R65, -R12 ;  /* 0x0000004149aa7223 */ /* 0x000fcc000001080c */
[----:B------:R-:W3:Y:S01]  /*18ce0*/  MUFU.EX2 R29, R29 ;  /* 0x0000001d001d7308 */ /* 0x000ee20000000800 */
[----:B------:R-:W-:Y:S01]  /*18cf0*/  FADD.FTZ R9, R165, R8 ;  /* 0x00000008a5097221 */ /* 0x000fe20000010000 */
[----:B------:R-:W-:-:S06]  /*18d00*/  FFMA.FTZ R14, R40, R65, -R6 ;  /* 0x00000041280e7223 */ /* 0x000fcc0000010806 */
[----:B------:R-:W3:Y:S01]  /*18d10*/  MUFU.EX2 R28, R28 ;  /* 0x0000001c001c7308 */ /* 0x000ee20000000800 */
[----:B0-----:R-:W-:Y:S01]  /*18d20*/  FADD.FTZ R11, R31, R10 ;  /* 0x0000000a1f0b7221 */ /* 0x001fe20000010000 */
[----:B------:R-:W-:-:S06]  /*18d30*/  FFMA.FTZ R231, R46, R65, -R12 ;  /* 0x000000412ee77223 */ /* 0x000fcc000001080c */
[----:B------:R-:W0:Y:S01]  /*18d40*/  MUFU.EX2 R168, R168 ;  /* 0x000000a800a87308 */ /* 0x000e220000000800 */
[----:B----4-:R-:W-:Y:S01]  /*18d50*/  FADD.FTZ R8, R30, R9 ;  /* 0x000000091e087221 */ /* 0x010fe20000010000 */
[----:B------:R-:W-:-:S06]  /*18d60*/  FFMA.FTZ R229, R41, R65, -R6 ;  /* 0x0000004129e57223 */ /* 0x000fcc0000010806 */
        /* <DEDUP_REMOVED lines=14> */
[----:B----4-:R-:W-:-:S06]  /*18e50*/  FADD.FTZ R8, R169, R8 ;  /* 0x00000008a9087221 */ /* 0x010fcc0000010000 */
[----:B------:R-:W0:Y:S01]  /*18e60*/  MUFU.EX2 R231, R231 ;  /* 0x000000e700e77308 */ /* 0x000e220000000800 */
[-C--:B------:R-:W-:Y:S01]  /*18e70*/  FFMA.FTZ R228, R49, R65.reuse, -R12 ;  /* 0x0000004131e47223 */ /* 0x080fe2000001080c */
[----:B------:R-:W-:-:S06]  /*18e80*/  FFMA.FTZ R205, R44, R65, -R6 ;  /* 0x000000412ccd7223 */ /* 0x000fcc0000010806 */
[----:B------:R-:W4:Y:S01]  /*18e90*/  MUFU.EX2 R229, R229 ;  /* 0x000000e500e57308 */ /* 0x000f220000000800 */
[----:B-1----:R-:W-:Y:S01]  /*18ea0*/  FADD.FTZ R9, R15, R10 ;  /* 0x0000000a0f097221 */ /* 0x002fe20000010000 */
[----:B--2---:R-:W-:-:S06]  /*18eb0*/  FADD.FTZ R11, R171, R8 ;  /* 0x00000008ab0b7221 */ /* 0x004fcc0000010000 */
[----:B------:R-:W1:Y:S01]  /*18ec0*/  MUFU.EX2 R232, R232 ;  /* 0x000000e800e87308 */ /* 0x000e620000000800 */
[-C--:B------:R-:W-:Y:S01]  /*18ed0*/  FFMA.FTZ R186, R50, R65.reuse, -R12 ;  /* 0x0000004132ba7223 */ /* 0x080fe2000001080c */
[----:B------:R-:W-:-:S06]  /*18ee0*/  FFMA.FTZ R184, R45, R65, -R6 ;  /* 0x000000412db87223 */ /* 0x000fcc0000010806 */
[----:B------:R-:W2:Y:S01]  /*18ef0*/  MUFU.EX2 R230, R230 ;  /* 0x000000e600e67308 */ /* 0x000ea20000000800 */
[----:B---3--:R-:W-:Y:S01]  /*18f00*/  FADD.FTZ R8, R170, R9 ;  /* 0x00000009aa087221 */ /* 0x008fe20000010000 */
[----:B------:R-:W-:-:S06]  /*18f10*/  FADD.FTZ R10, R14, R11 ;  /* 0x0000000b0e0a7221 */ /* 0x000fcc0000010000 */
[----:B------:R-:W3:Y:S01]  /*18f20*/  MUFU.EX2 R227, R227 ;  /* 0x000000e300e37308 */ /* 0x000ee20000000800 */
[-C--:B------:R-:W-:Y:S01]  /*18f30*/  FFMA.FTZ R187, R51, R65.reuse, -R12 ;  /* 0x0000004133bb7223 */ /* 0x080fe2000001080c */
        /* <DEDUP_REMOVED lines=47> */
[----:B------:R-:W-:-:S06]  /*19230*/  FADD.FTZ R8, R172, R9 ;  /* 0x00000009ac087221 */ /* 0x000fcc0000010000 */
[----:B------:R-:W3:Y:S08]  /*19240*/  MUFU.EX2 R21, R21 ;  /* 0x0000001500157308 */ /* 0x000ef00000000800 */
[----:B------:R-:W3:Y:S01]  /*19250*/  MUFU.EX2 R19, R19 ;  /* 0x0000001300137308 */ /* 0x000ee20000000800 */
[----:B0-----:R-:W-:Y:S01]  /*19260*/  FADD.FTZ R9, R175, R6 ;  /* 0x00000006af097221 */ /* 0x001fe20000010000 */
[----:B----4-:R-:W-:-:S03]  /*19270*/  FADD.FTZ R11, R173, R8 ;  /* 0x00000008ad0b7221 */ /* 0x010fc60000010000 */
[----:B-1----:R-:W-:Y:S01]  /*19280*/  FADD.FTZ R6, R20, R9 ;  /* 0x0000000914067221 */ /* 0x002fe20000010000 */
[----:B--2---:R-:W-:Y:S01]  /*19290*/  FADD.FTZ R8, R18, R11 ;  /* 0x0000000b12087221 */ /* 0x004fe20000010000 */
[----:B------:R-:W-:Y:S01]  /*192a0*/  FMUL.FTZ R25, R7, R66 ;  /* 0x0000004207197220 */ /* 0x000fe20000410000 */
[----:B------:R-:W-:Y:S02]  /*192b0*/  IMAD.U32 R10, RZ, RZ, UR6 ;  /* 0x00000006ff0a7e24 */ /* 0x000fe4000f8e00ff */
[----:B---3--:R-:W-:Y:S01]  /*192c0*/  FADD.FTZ R9, R21, R6 ;  /* 0x0000000615097221 */ /* 0x008fe20000010000 */
[----:B------:R-:W-:Y:S01]  /*192d0*/  IMAD.U32 R11, RZ, RZ, UR5 ;  /* 0x00000005ff0b7e24 */ /* 0x000fe2000f8e00ff */
[----:B------:R-:W-:Y:S01]  /*192e0*/  ST.E desc[UR42][R16.64+0x260], R25 ;  /* 0x0002601910007985 */ /* 0x000fe2000c10192a */
[----:B------:R-:W-:-:S03]  /*192f0*/  FADD.FTZ R13, R19, R8 ;  /* 0x00000008130d7221 */ /* 0x000fc60000010000 */
[----:B------:R-:W-:Y:S04]  /*19300*/  ST.E desc[UR42][R16.64+0x240], R9 ;  /* 0x0002400910007985 */ /* 0x000fe8000c10192a */
[----:B------:R0:W-:Y:S04]  /*19310*/  ST.E desc[UR42][R16.64+0x244], R13 ;  /* 0x0002440d10007985 */ /* 0x0001e8000c10192a */
[----:B------:R-:W2:Y:S02]  /*19320*/  LD.E R6, desc[UR42][R10.64] ;  /* 0x0000002a0a067980 */ /* 0x000ea4000c101900 */
[----:B--2---:R-:W-:-:S05]  /*19330*/  FMUL.FTZ R39, R7, R6 ;  /* 0x0000000607277220 */ /* 0x004fca0000410000 */
[----:B------:R1:W-:Y:S04]  /*19340*/  ST.E desc[UR42][R10.64], R39 ;  /* 0x000000270a007985 */ /* 0x0003e8000c10192a */
[----:B------:R-:W0:Y:S04]  /*19350*/  LD.E R136, desc[UR42][R16.64+0x274] ;  /* 0x0002742a10887980 */ /* 0x000e28000c101900 */
[----:B------:R-:W2:Y:S04]  /*19360*/  LD.E R134, desc[UR42][R16.64+0x270] ;  /* 0x0002702a10867980 */ /* 0x000ea8000c101900 */
[----:B------:R-:W3:Y:S04]  /*19370*/  LD.E R150, desc[UR42][R16.64+0x454] ;  /* 0x0004542a10967980 */ /* 0x000ee8000c101900 */
[----:B------:R-:W4:Y:S04]  /*19380*/  LD.E R138, desc[UR42][R16.64+0x280] ;  /* 0x0002802a108a7980 */ /* 0x000f28000c101900 */
        /* <DEDUP_REMOVED lines=58> */
[----:B------:R-:W-:Y:S01]  /*19730*/  ULOP3.LUT UR6, UR4, 0x8, URZ, 0xfc, !UPT ;  /* 0x0000000804067892 */ /* 0x000fe2000f8efc3f */
[C---:B0-----:R-:W-:Y:S01]  /*19740*/  FMUL.FTZ R13, R7.reuse, R136 ;  /* 0x00000088070d7220 */ /* 0x041fe20000410000 */
[----:B--2---:R-:W-:-:S04]  /*19750*/  FMUL.FTZ R9, R7, R134 ;  /* 0x0000008607097220 */ /* 0x004fc80000410000 */
[----:B------:R0:W-:Y:S01]  /*19760*/  ST.E desc[UR42][R16.64+0x274], R13 ;  /* 0x0002740d10007985 */ /* 0x0001e2000c10192a */
[----:B---3--:R-:W-:-:S03]  /*19770*/  FMUL.FTZ R47, R7, R150 ;  /* 0x00000096072f7220 */ /* 0x008fc60000410000 */
[----:B------:R2:W-:Y:S01]  /*19780*/  ST.E desc[UR42][R16.64+0x270], R9 ;  /* 0x0002700910007985 */ /* 0x0005e2000c10192a */
[C---:B----4-:R-:W-:Y:S01]  /*19790*/  FMUL.FTZ R25, R7.reuse, R138 ;  /* 0x0000008a07197220 */ /* 0x050fe20000410000 */
[C---:B-1----:R-:W-:Y:S01]  /*197a0*/  FMUL.FTZ R39, R7.reuse, R140 ;  /* 0x0000008c07277220 */ /* 0x042fe20000410000 */
[C---:B------:R-:W-:Y:S01]  /*197b0*/  FMUL.FTZ R41, R7.reuse, R142 ;  /* 0x0000008e07297220 */ /* 0x040fe20000410000 */
[C---:B0-----:R-:W-:Y:S01]  /*197c0*/  FMUL.FTZ R13, R7.reuse, R132 ;  /* 0x00000084070d7220 */ /* 0x041fe20000410000 */
[C---:B--2---:R-:W-:Y:S01]  /*197d0*/  FMUL.FTZ R9, R7.reuse, R148 ;  /* 0x0000009407097220 */ /* 0x044fe20000410000 */
        /* <DEDUP_REMOVED lines=104> */
[----:B------:R-:W-:Y:S02]  /*19e60*/  IMAD.U32 R8, RZ, RZ, UR6 ;  /* 0x00000006ff087e24 */ /* 0x000fe4000f8e00ff */
[----:B---3--:R-:W-:Y:S01]  /*19e70*/  FMUL.FTZ R13, R7, R24 ;  /* 0x00000018070d7220 */ /* 0x008fe20000410000 */
[----:B0-----:R-:W-:Y:S01]  /*19e80*/  IMAD.U32 R9, RZ, RZ, UR5 ;  /* 0x00000005ff097e24 */ /* 0x001fe2000f8e00ff */
        /* <DEDUP_REMOVED lines=8> */
[----:B------:R-:W-:Y:S04]  /*19f10*/  ST.E desc[UR42][R16.64+0x450], R51 ;  /* 0x0004503310007985 */ /* 0x000fe8000c10192a */
[----:B------:R-:W0:Y:S01]  /*19f20*/  LD.E R12, desc[UR42][R8.64] ;  /* 0x0000002a080c7980 */ /* 0x000e22000c101900 */
[----:B------:R-:W-:Y:S01]  /*19f30*/  ULOP3.LUT UR4, UR4, 0xc, URZ, 0xfc, !UPT ;  /* 0x0000000c04047892 */ /* 0x000fe2000f8efc3f */
[----:B------:R-:W-:-:S05]  /*19f40*/  IMAD.U32 R7, RZ, RZ, UR5 ;  /* 0x00000005ff077e24 */ /* 0x000fca000f8e00ff */
[----:B------:R-:W-:Y:S02]  /*19f50*/  IMAD.U32 R6, RZ, RZ, UR4 ;  /* 0x00000004ff067e24 */ /* 0x000fe4000f8e00ff */
[----:B0-----:R-:W-:-:S05]  /*19f60*/  FMUL.FTZ R25, R27, R12 ;  /* 0x0000000c1b197220 */ /* 0x001fca0000410000 */
[----:B------:R0:W-:Y:S04]  /*19f70*/  ST.E desc[UR42][R8.64], R25 ;  /* 0x0000001908007985 */ /* 0x0001e8000c10192a */
[----:B------:R-:W1:Y:S02]  /*19f80*/  LD.E R12, desc[UR42][R6.64] ;  /* 0x0000002a060c7980 */ /* 0x000e64000c101900 */
[----:B-1----:R-:W-:-:S05]  /*19f90*/  FMUL.FTZ R13, R27, R12 ;  /* 0x0000000c1b0d7220 */ /* 0x002fca0000410000 */
[----:B------:R1:W-:Y:S04]  /*19fa0*/  ST.E desc[UR42][R6.64], R13 ;  /* 0x0000000d06007985 */ /* 0x0003e8000c10192a */
[----:B------:R-:W2:Y:S04]  /*19fb0*/  LD.E R39, desc[UR42][R16.64+0x45c] ;  /* 0x00045c2a10277980 */ /* 0x000ea8000c101900 */
[----:B------:R-:W0:Y:S04]  /*19fc0*/  LD.E R146, desc[UR42][R16.64+0x27c] ;  /* 0x00027c2a10927980 */ /* 0x000e28000c101900 */
        /* <DEDUP_REMOVED lines=60> */
[C---:B--2---:R-:W-:Y:S01]  /*1a390*/  FMUL.FTZ R49, R27.reuse, R39 ;  /* 0x000000271b317220 */ /* 0x044fe20000410000 */
[----:B0-----:R-:W-:-:S04]  /*1a3a0*/  FMUL.FTZ R25, R27, R146 ;  /* 0x000000921b197220 */ /* 0x001fc80000410000 */
[----:B------:R-:W-:Y:S01]  /*1a3b0*/  ST.E desc[UR42][R16.64+0x45c], R49 ;  /* 0x00045c3110007985 */ /* 0x000fe2000c10192a */
[----:B-1----:R-:W-:-:S03]  /*1a3c0*/  FMUL.FTZ R13, R27, R144 ;  /* 0x000000901b0d7220 */ /* 0x002fc60000410000 */
[----:B------:R0:W-:Y:S01]  /*1a3d0*/  ST.E desc[UR42][R16.64+0x27c], R25 ;  /* 0x00027c1910007985 */ /* 0x0001e2000c10192a */
[C---:B---3--:R-:W-:Y:S01]  /*1a3e0*/  FMUL.FTZ R39, R27.reuse, R148 ;  /* 0x000000941b277220 */ /* 0x048fe20000410000 */
[C---:B----4-:R-:W-:Y:S01]  /*1a3f0*/  FMUL.FTZ R41, R27.reuse, R150 ;  /* 0x000000961b297220 */ /* 0x050fe20000410000 */
[C---:B------:R-:W-:Y:S01]  /*1a400*/  FMUL.FTZ R43, R27.reuse, R43 ;  /* 0x0000002b1b2b7220 */ /* 0x040fe20000410000 */
        /* <DEDUP_REMOVED lines=130> */
[----:B------:R-:W3:Y:S04]  /*1ac30*/  LD.E R47, desc[UR42][R16.64+0x278] ;  /* 0x0002782a102f7980 */ /* 0x000ee8000c101900 */
[----:B0-----:R-:W3:Y:S04]  /*1ac40*/  LD.E R39, desc[UR42][R16.64+0x27c] ;  /* 0x00027c2a10277980 */ /* 0x001ee8000c101900 */
        /* <DEDUP_REMOVED lines=73> */
[----:B------:R-:W-:Y:S04]  /*1b0e0*/  ST.E desc[UR42][R16.64+0x278], R47 ;  /* 0x0002782f10007985 */ /* 0x000fe8000c10192a */
[----:B------:R1:W-:Y:S04]  /*1b0f0*/  ST.E desc[UR42][R16.64+0x27c], R39 ;  /* 0x00027c2710007985 */ /* 0x0003e8000c10192a */
        /* <DEDUP_REMOVED lines=169> */
[----:B0-----:R-:W2:Y:S01]  /*1bb90*/  LDL R25, [R1+0x88] ;  /* 0x0000880001197983 */ /* 0x001ea20000100800 */
[----:B------:R-:W-:-:S02]  /*1bba0*/  IMAD R12, R24, 0xc00, R12 ;  /* 0x00000c00180c7824 */ /* 0x000fc400078e020c */
[----:B-1----:R-:W-:Y:S01]  /*1bbb0*/  IMAD.MOV.U32 R27, RZ, RZ, R13 ;  /* 0x000000ffff1b7224 */ /* 0x002fe200078e000d */
[----:B------:R-:W-:Y:S01]  /*1bbc0*/  F2FP.BF16.F32.PACK_AB R160, R37, R160 ;  /* 0x000000a025a0723e */ /* 0x000fe200000010ff */
[C---:B------:R-:W-:Y:S01]  /*1bbd0*/  VIADD R24, R12.reuse, 0x80 ;  /* 0x000000800c187836 */ /* 0x040fe20000000000 */
[----:B------:R-:W-:Y:S01]  /*1bbe0*/  F2FP.BF16.F32.PACK_AB R161, R161, R36 ;  /* 0x00000024a1a1723e */ /* 0x000fe200000010ff */
[----:B------:R-:W-:Y:S01]  /*1bbf0*/  VIADD R26, R12, 0x100 ;  /* 0x000001000c1a7836 */ /* 0x000fe20000000000 */
[----:B------:R-:W-:Y:S01]  /*1bc00*/  R2UR UR15, R27 ;  /* 0x000000001b0f72ca */ /* 0x000fe200000e0000 */
[----:B------:R-:W2:Y:S01]  /*1bc10*/  LD.E R36, desc[UR42][R16.64+0x290] ;  /* 0x0002902a10247980 */ /* 0x000ea2000c101900 */
[----:B------:R-:W-:Y:S02]  /*1bc20*/  R2UR UR10, R24 ;  /* 0x00000000180a72ca */ /* 0x000fe400000e0000 */
[----:B------:R-:W-:Y:S01]  /*1bc30*/  R2UR UR14, R26 ;  /* 0x000000001a0e72ca */ /* 0x000fe200000e0000 */
[----:B------:R-:W2:Y:S01]  /*1bc40*/  LD.E R24, desc[UR42][R16.64+0x260] ;  /* 0x0002602a10187980 */ /* 0x000ea2000c101900 */
[----:B------:R-:W-:-:S02]  /*1bc50*/  F2FP.BF16.F32.PACK_AB R162, R162, R35 ;  /* 0x00000023a2a2723e */ /* 0x000fc400000010ff */
[----:B------:R-:W-:Y:S01]  /*1bc60*/  F2FP.BF16.F32.PACK_AB R163, R163, R34 ;  /* 0x00000022a3a3723e */ /* 0x000fe200000010ff */
[----:B------:R-:W2:Y:S01]  /*1bc70*/  LD.E R35, desc[UR42][R16.64+0x28c] ;  /* 0x00028c2a10237980 */ /* 0x000ea2000c101900 */
[----:B------:R-:W-:Y:S02]  /*1bc80*/  F2FP.BF16.F32.PACK_AB R164, R164, R33 ;  /* 0x00000021a4a4723e */ /* 0x000fe400000010ff */
[----:B------:R-:W-:Y:S01]  /*1bc90*/  F2FP.BF16.F32.PACK_AB R165, R165, R32 ;  /* 0x00000020a5a5723e */ /* 0x000fe200000010ff */
[----:B------:R-:W2:Y:S01]  /*1bca0*/  LD.E R33, desc[UR42][R16.64+0x284] ;  /* 0x0002842a10217980 */ /* 0x000ea2000c101900 */
[----:B------:R-:W-:Y:S02]  /*1bcb0*/  F2FP.BF16.F32.PACK_AB R166, R166, R31 ;  /* 0x0000001fa6a6723e */ /* 0x000fe400000010ff */
[----:B------:R-:W-:Y:S01]  /*1bcc0*/  F2FP.BF16.F32.PACK_AB R167, R167, R30 ;  /* 0x0000001ea7a7723e */ /* 0x000fe200000010ff */
[----:B------:R-:W2:Y:S01]  /*1bcd0*/  LD.E R31, desc[UR42][R16.64+0x27c] ;  /* 0x00027c2a101f7980 */ /* 0x000ea2000c101900 */
[----:B------:R-:W-:-:S02]  /*1bce0*/  F2FP.BF16.F32.PACK_AB R168, R168, R29 ;  /* 0x0000001da8a8723e */ /* 0x000fc400000010ff */
[----:B------:R-:W-:Y:S01]  /*1bcf0*/  F2FP.BF16.F32.PACK_AB R169, R169, R28 ;  /* 0x0000001ca9a9723e */ /* 0x000fe200000010ff */
[----:B------:R-:W2:Y:S04]  /*1bd00*/  LD.E R29, desc[UR42][R16.64+0x274] ;  /* 0x0002742a101d7980 */ /* 0x000ea8000c101900 */
        /* <DEDUP_REMOVED lines=8> */
[----:B---3--:R-:W4:Y:S04]  /*1bd90*/  LD.E R41, desc[UR42][R16.64+0x2a4] ;  /* 0x0002a42a10297980 */ /* 0x008f28000c101900 */
[----:B------:R-:W4:Y:S04]  /*1bda0*/  LD.E R42, desc[UR42][R16.64+0x2a8] ;  /* 0x0002a82a102a7980 */ /* 0x000f28000c101900 */
[----:B--2---:R-:W4:Y:S04]  /*1bdb0*/  LD.E R43, desc[UR42][R16.64+0x2ac] ;  /* 0x0002ac2a102b7980 */ /* 0x004f28000c101900 */
        /* <DEDUP_REMOVED lines=56> */
[----:B------:R-:W-:Y:S01]  /*1c140*/  ISETP.NE.U32.AND P1, PT, R25, RZ, PT ;  /* 0x000000ff1900720c */ /* 0x000fe20003f25070 */
[----:B------:R-:W-:-:S02]  /*1c150*/  IMAD.MOV.U32 R25, RZ, RZ, R13 ;  /* 0x000000ffff197224 */ /* 0x000fc400078e000d */
[----:B------:R-:W4:Y:S03]  /*1c160*/  LD.E R100, desc[UR42][R16.64+0x390] ;  /* 0x0003902a10647980 */ /* 0x000f26000c101900 */
[----:B------:R-:W-:Y:S01]  /*1c170*/  R2UR UR11, R25 ;  /* 0x00000000190b72ca */ /* 0x000fe200000e0000 */
        /* <DEDUP_REMOVED lines=54> */
[----:B------:R-:W-:-:S02]  /*1c4e0*/  R2UR UR6, R12 ;  /* 0x000000000c0672ca */ /* 0x000fc400000e0000 */
[----:B------:R-:W-:Y:S01]  /*1c4f0*/  R2UR UR7, R13 ;  /* 0x000000000d0772ca */ /* 0x000fe200000e0000 */
[----:B------:R-:W-:Y:S01]  /*1c500*/  VOTEU.ANY UP0, P1 ;  /* 0x00000000003f7886 */ /* 0x000fe20000800100 */
[----:B----4-:R-:W-:-:S11]  /*1c510*/  WARPGROUP.ARRIVE ;  /* 0x00000000000079c5 */ /* 0x010fd60000000000 */
        /* <DEDUP_REMOVED lines=815> */
[----:B------:R0:W-:Y:S04]  /*1f810*/  STL [R1+0x88], R0 ;  /* 0x0000880001007387 */ /* 0x0001e80000100800 */
[----:B------:R-:W2:Y:S04]  /*1f820*/  LD.E R13, desc[UR42][R16.64+0x260] ;  /* 0x0002602a100d7980 */ /* 0x000ea8000c101900 */
[----:B--2---:R-:W-:Y:S04]  /*1f830*/  ST.E desc[UR42][R16.64+0x260], R13 ;  /* 0x0002600d10007985 */ /* 0x004fe8000c10192a */
[----:B------:R-:W2:Y:S04]  /*1f840*/  LD.E R15, desc[UR42][R10.64] ;  /* 0x0000002a0a0f7980 */ /* 0x000ea8000c101900 */
[----:B--2---:R-:W-:Y:S04]  /*1f850*/  ST.E desc[UR42][R10.64], R15 ;  /* 0x0000000f0a007985 */ /* 0x004fe8000c10192a */
[----:B------:R-:W2:Y:S04]  /*1f860*/  LD.E R19, desc[UR42][R8.64] ;  /* 0x0000002a08137980 */ /* 0x000ea8000c101900 */
[----:B--2---:R1:W-:Y:S04]  /*1f870*/  ST.E desc[UR42][R8.64], R19 ;  /* 0x0000001308007985 */ /* 0x0043e8000c10192a */
[----:B------:R-:W2:Y:S04]  /*1f880*/  LD.E R21, desc[UR42][R6.64] ;  /* 0x0000002a06157980 */ /* 0x000ea8000c101900 */
[----:B--2---:R2:W-:Y:S04]  /*1f890*/  ST.E desc[UR42][R6.64], R21 ;  /* 0x0000001506007985 */ /* 0x0045e8000c10192a */
[----:B0-----:R-:W3:Y:S04]  /*1f8a0*/  LD.E R0, desc[UR42][R16.64+0x270] ;  /* 0x0002702a10007980 */ /* 0x001ee8000c101900 */
[----:B-1----:R-:W4:Y:S04]  /*1f8b0*/  LD.E R8, desc[UR42][R16.64+0x27c] ;  /* 0x00027c2a10087980 */ /* 0x002f28000c101900 */
[----:B--2---:R-:W2:Y:S04]  /*1f8c0*/  LD.E R6, desc[UR42][R16.64+0x274] ;  /* 0x0002742a10067980 */ /* 0x004ea8000c101900 */
        /* <DEDUP_REMOVED lines=122> */
[----:B--2---:R0:W-:Y:S04]  /*20070*/  ST.E desc[UR42][R16.64+0x274], R6 ;  /* 0x0002740610007985 */ /* 0x0041e8000c10192a */
[----:B----4-:R0:W-:Y:S04]  /*20080*/  ST.E desc[UR42][R16.64+0x278], R7 ;  /* 0x0002780710007985 */ /* 0x0101e8000c10192a */
        /* <DEDUP_REMOVED lines=129> */
.L_x_3769:
[----:B------:R-:W-:Y:S05]  /*208a0*/  BSYNC B0 ;  /* 0x0000000000007941 */ /* 0x000fea0003800000 */
.L_x_3768:
[----:B------:R-:W-:Y:S05]  /*208b0*/  @P0 BRA `(.L_x_3770) ;  /* 0xffffff6000380947 */ /* 0x000fea000383ffff */
[----:B01----:R-:W-:-:S07]  /*208c0*/  IMAD.MOV.U32 R0, RZ, RZ, R5 ;  /* 0x000000ffff007224 */ /* 0x003fce00078e0005 */
.L_x_3753:
[----:B------:R-:W-:-:S13]  /*208d0*/  ISETP.GE.AND P0, PT, R0, R189, PT ;  /* 0x000000bd0000720c */ /* 0x000fda0003f06270 */
[----:B------:R-:W-:Y:S05]  /*208e0*/  @!P0 BRA `(.L_x_3771) ;  /* 0x000000b000888947 */ /* 0x000fea0003800000 */
[----:B------:R0:W5:Y:S02]  /*208f0*/  LDL.64 R2, [R1+0x178] ;  /* 0x0001780001027983 */ /* 0x0001640000100a00 */
.L_x_3798:
        /* <DEDUP_REMOVED lines=21> */
.L_x_3773:
[----:B------:R-:W-:Y:S05]  /*20a50*/  BSYNC B0 ;  /* 0x0000000000007941 */ /* 0x000fea0003800000 */
.L_x_3772:
        /* <DEDUP_REMOVED lines=13> */
.L_x_3775:
[----:B------:R-:W-:Y:S05]  /*20b30*/  BSYNC B0 ;  /* 0x0000000000007941 */ /* 0x000fea0003800000 */
.L_x_3774:
        /* <DEDUP_REMOVED lines=8> */
.L_x_3777:
[----:B------:R-:W-:Y:S05]  /*20bc0*/  BSYNC B0 ;  /* 0x0000000000007941 */ /* 0x000fea0003800000 */
.L_x_3776:
        /* <DEDUP_REMOVED lines=59> */
.L_x_3780:
[----:B------:R-:W-:Y:S05]  /*20f80*/  BSYNC B0 ;  /* 0x0000000000007941 */ /* 0x000fea0003800000 */
.L_x_3779:
        /* <DEDUP_REMOVED lines=10> */
.L_x_3782:
[----:B------:R-:W-:Y:S05]  /*21030*/  BSYNC B0 ;  /* 0x0000000000007941 */ /* 0x000fea0003800000 */
.L_x_3781:
[----:B------:R-:W-:Y:S04]  /*21040*/  BSSY B0, `(.L_x_3783) ;  /* 0x0000006000007945 */ /* 0x000fe80003800000 */
[----:B--2---:R-:W-:Y:S05]  /*21050*/  @P0 BRA `(.L_x_3784) ;  /* 0x0000000000100947 */ /* 0x004fea0003800000 */
[----:B-----5:R-:W-:Y:S01]  /*21060*/  IMAD R6, R6, 0x8, R8 ;  /* 0x0000000806067824 */ /* 0x020fe200078e0208 */
[----:B------:R-:W-:-:S04]  /*21070*/  SHF.L.U32 R7, R7, 0x1f, RZ ;  /* 0x0000001f07077819 */ /* 0x000fc800000006ff */
[----:B------:R-:W2:Y:S02]  /*21080*/  SYNCS.PHASECHK.TRANS64.TRYWAIT P0, [R6+URZ], R7 ;  /* 0x00000007060075a7 */ /* 0x000ea4000800017f */
[----:B--2---:R-:W-:Y:S05]  /*21090*/  @!P0 BRA `(.L_x_3785) ;  /* 0x000001b400508947 */ /* 0x004fea0003800000 */
.L_x_3784:
[----:B------:R-:W-:Y:S05]  /*210a0*/  BSYNC B0 ;  /* 0x0000000000007941 */ /* 0x000fea0003800000 */
.L_x_3783:
        /* <DEDUP_REMOVED lines=210> */
[----:B------:R-:W4:Y:S04]  /*21dd0*/  LDL R72, [R1+0x168] ;  /* 0x0001680001487983 */ /* 0x000f280000100800 */
[----:B------:R-:W2:Y:S04]  /*21de0*/  LDL.128 R12, [R1+0x150] ;  /* 0x00015000010c7983 */ /* 0x000ea80000100c00 */
[----:B-1----:R-:W4:Y:S04]  /*21df0*/  LDL.128 R8, [R1+0x140] ;  /* 0x0001400001087983 */ /* 0x002f280000100c00 */
[----:B---3--:R-:W3:Y:S04]  /*21e00*/  LD.E R20, desc[UR42][R6.64] ;  /* 0x0000002a06147980 */ /* 0x008ee8000c101900 */
[----:B------:R-:W4:Y:S01]  /*21e10*/  LDL.64 R6, [R1+0x160] ;  /* 0x0001600001067983 */ /* 0x000f220000100a00 */
[----:B--2---:R-:W-:Y:S01]  /*21e20*/  ISETP.GE.AND P2, PT, R13, 0x1, PT ;  /* 0x000000010d00780c */ /* 0x004fe20003f46270 */
[----:B------:R-:W-:Y:S01]  /*21e30*/  BSSY B0, `(.L_x_3786) ;  /* 0x000009f000007945 */ /* 0x000fe20003800000 */
[-C--:B---3--:R-:W-:Y:S01]  /*21e40*/  FMUL.FTZ R75, R29, R20.reuse ;  /* 0x000000141d4b7220 */ /* 0x088fe20000410000 */
[-C--:B------:R-:W-:Y:S01]  /*21e50*/  FMUL.FTZ R29, R39, R20.reuse ;  /* 0x00000014271d7220 */ /* 0x080fe20000410000 */
[-C--:B------:R-:W-:Y:S01]  /*21e60*/  FMUL.FTZ R39, R55, R20.reuse ;  /* 0x0000001437277220 */ /* 0x080fe20000410000 */
[-C--:B------:R-:W-:Y:S01]  /*21e70*/  FMUL.FTZ R5, R24, R20.reuse ;  /* 0x0000001418057220 */ /* 0x080fe20000410000 */
[----:B----4-:R-:W-:Y:S01]  /*21e80*/  SHF.R.S32.HI R55, RZ, 0x1f, R74 ;  /* 0x0000001fff377819 */ /* 0x010fe2000001144a */
[-C--:B------:R-:W-:Y:S01]  /*21e90*/  FMUL.FTZ R24, R28, R20.reuse ;  /* 0x000000141c187220 */ /* 0x080fe20000410000 */
[-C--:B------:R-:W-:Y:S01]  /*21ea0*/  FMUL.FTZ R78, R36, R20.reuse ;  /* 0x00000014244e7220 */ /* 0x080fe20000410000 */
        /* <DEDUP_REMOVED lines=9> */
[----:B------:R-:W-:Y:S01]  /*21f40*/  LOP3.LUT R57, R56, 0xffffff80, RZ, 0xc0, !PT ;  /* 0xffffff8038397812 */ /* 0x000fe200078ec0ff */
[-C--:B------:R-:W-:Y:S01]  /*21f50*/  FMUL.FTZ R76, R32, R20.reuse ;  /* 0x00000014204c7220 */ /* 0x080fe20000410000 */
[----:B------:R-:W-:-:S03]  /*21f60*/  FMUL.FTZ R32, R42, R20 ;  /* 0x000000142a207220 */ /* 0x000fc60000410000 */
[----:B------:R-:W-:Y:S02]  /*21f70*/  IMAD.IADD R57, R74, 0x1, -R57 ;  /* 0x000000014a397824 */ /* 0x000fe400078e0a39 */
        /* <DEDUP_REMOVED lines=19> */
[--C-:B------:R-:W-:Y:S01]  /*220b0*/  SHF.R.S32.HI R60, RZ, 0x2, R62.reuse ;  /* 0x00000002ff3c7819 */ /* 0x100fe2000001143e */
[-C--:B------:R-:W-:Y:S01]  /*220c0*/  FMUL.FTZ R38, R54, R20.reuse ;  /* 0x0000001436267220 */ /* 0x080fe20000410000 */
[----:B------:R-:W-:Y:S01]  /*220d0*/  SHF.R.S32.HI R55, RZ, 0x1f, R62 ;  /* 0x0000001fff377819 */ /* 0x000fe2000001143e */
[----:B------:R-:W-:Y:S01]  /*220e0*/  FMUL.FTZ R54, R61, R20 ;  /* 0x000000143d367220 */ /* 0x000fe20000410000 */
[----:B------:R-:W-:-:S02]  /*220f0*/  LOP3.LUT R61, R59, 0xfffffffc, RZ, 0xc0, !PT ;  /* 0xfffffffc3b3d7812 */ /* 0x000fc400078ec0ff */
[----:B------:R-:W-:Y:S02]  /*22100*/  LEA.HI R59, R55, R60, RZ, 0x3 ;  /* 0x0000003c373b7211 */ /* 0x000fe400078f18ff */
[----:B------:R-:W-:Y:S02]  /*22110*/  SHF.R.S32.HI R55, RZ, 0x7, R56 ;  /* 0x00000007ff377819 */ /* 0x000fe40000011438 */
[----:B------:R-:W-:Y:S01]  /*22120*/  LEA.HI R58, R58, R57, RZ, 0x5 ;  /* 0x000000393a3a7211 */ /* 0x000fe200078f28ff */
[----:B------:R-:W-:Y:S01]  /*22130*/  IMAD.IADD R74, R74, 0x1, -R61 ;  /* 0x000000014a4a7824 */ /* 0x000fe200078e0a3d */
[----:B------:R-:W-:Y:S02]  /*22140*/  LOP3.LUT R61, R59, 0xfffffff8, RZ, 0xc0, !PT ;  /* 0xfffffff83b3d7812 */ /* 0x000fe400078ec0ff */
[----:B------:R-:W-:Y:S02]  /*22150*/  LEA.HI R56, R56, R55, RZ, 0x1 ;  /* 0x0000003738387211 */ /* 0x000fe400078f08ff */
[----:B------:R-:W-:Y:S01]  /*22160*/  SHF.R.S32.HI R58, RZ, 0x5, R58 ;  /* 0x00000005ff3a7819 */ /* 0x000fe2000001143a */
[-C--:B------:R-:W-:Y:S01]  /*22170*/  FMUL.FTZ R79, R44, R20.reuse ;  /* 0x000000142c4f7220 */ /* 0x080fe20000410000 */
[----:B------:R-:W-:Y:S01]  /*22180*/  FMUL.FTZ R44, R63, R20 ;  /* 0x000000143f2c7220 */ /* 0x000fe20000410000 */
[----:B------:R-:W-:Y:S01]  /*22190*/  LOP3.LUT R56, R56, 0x3fffffe, RZ, 0xc0, !PT ;  /* 0x03fffffe38387812 */ /* 0x000fe200078ec0ff */
[----:B------:R-:W-:Y:S01]  /*221a0*/  IMAD.IADD R61, R60, 0x1, -R61 ;  /* 0x000000013c3d7824 */ /* 0x000fe200078e0a3d */
[----:B------:R-:W-:Y:S01]  /*221b0*/  LEA.HI R63, R74, R74, RZ, 0x1 ;  /* 0x0000004a4a3f7211 */ /* 0x000fe200078f08ff */
[----:B------:R-:W-:Y:S01]  /*221c0*/  IMAD R58, R73, 0x8, R58 ;  /* 0x00000008493a7824 */ /* 0x000fe200078e023a */
[----:B------:R-:W-:Y:S01]  /*221d0*/  ISETP.NE.AND P1, PT, R6, 0x1, PT ;  /* 0x000000010600780c */ /* 0x000fe20003f25270 */
        /* <DEDUP_REMOVED lines=9> */
[----:B------:R-:W-:Y:S01]  /*22270*/  FMUL.FTZ R61, R69, R20 ;  /* 0x00000014453d7220 */ /* 0x000fe20000410000 */
[----:B------:R-:W-:-:S03]  /*22280*/  IMAD.MOV.U32 R63, RZ, RZ, -0x60 ;  /* 0xffffffa0ff3f7424 */ /* 0x000fc600078e00ff */
        /* <DEDUP_REMOVED lines=82> */
.L_x_3789:
[----:B------:R-:W-:-:S13]  /*227b0*/  ISETP.NE.AND P1, PT, R13, 0x1, PT ;  /* 0x000000010d00780c */ /* 0x000fda0003f25270 */
[----:B------:R-:W-:-:S05]  /*227c0*/  @P1 IMAD.HI.U32 R12, R10, R14, RZ ;  /* 0x0000000e0a0c1227 */ /* 0x000fca00078e00ff */
[----:B------:R-:W-:-:S07]  /*227d0*/  @P1 SHF.R.U32.HI R10, RZ, R15, R12 ;  /* 0x0000000fff0a1219 */ /* 0x000fce000001160c */
.L_x_3790:
[----:B------:R-:W-:Y:S05]  /*227e0*/  BSYNC B1 ;  /* 0x0000000000017941 */ /* 0x000fea0003800000 */
.L_x_3788:
[----:B------:R-:W-:-:S05]  /*227f0*/  IMAD R10, R10, R13, R67 ;  /* 0x0000000d0a0a7224 */ /* 0x000fca00078e0243 */
[----:B------:R-:W-:Y:S02]  /*22800*/  VIMNMX R63, R63, R10, !PT ;  /* 0x0000000a3f3f7248 */ /* 0x000fe40007fe0100 */
[----:B------:R-:W-:-:S07]  /*22810*/  VIADDMNMX R62, R10, R13, R62, PT ;  /* 0x0000000d0a3e7246 */ /* 0x000fce000380013e */
.L_x_3787:
[----:B------:R-:W-:Y:S05]  /*22820*/  BSYNC B0 ;  /* 0x0000000000007941 */ /* 0x000fea0003800000 */
.L_x_3786:
[C---:B------:R-:W-:Y:S01]  /*22830*/  ISETP.GE.AND P1, PT, R65.reuse, 0x9, PT ;  /* 0x000000094100780c */ /* 0x040fe20003f26270 */
[----:B------:R-:W-:Y:S01]  /*22840*/  BSSY B0, `(.L_x_3791) ;  /* 0x0000089000007945 */ /* 0x000fe20003800000 */
[----:B------:R-:W-:Y:S02]  /*22850*/  ISETP.GE.AND P2, PT, R65, 0x2, PT ;  /* 0x000000024100780c */ /* 0x000fe40003f46270 */
[----:B------:R-:W-:Y:S02]  /*22860*/  P2R R69, PR, RZ, 0x2 ;  /* 0x00000002ff457803 */ /* 0x000fe40000000000 */
[----:B------:R-:W-:Y:S02]  /*22870*/  ISETP.GT.AND P1, PT, R63, 0x8, !P1 ;  /* 0x000000083f00780c */ /* 0x000fe40004f24270 */
[----:B------:R-:W-:Y:S02]  /*22880*/  P2R R68, PR, RZ, 0x4 ;  /* 0x00000004ff447803 */ /* 0x000fe40000000000 */
[----:B------:R-:W-:-:S02]  /*22890*/  ISETP.LT.OR P1, PT, R62, 0x9, P1 ;  /* 0x000000093e00780c */ /* 0x000fc40000f21670 */
[----:B------:R-:W-:Y:S02]  /*228a0*/  ISETP.GT.AND P2, PT, R63, 0x1, !P2 ;  /* 0x000000013f00780c */ /* 0x000fe40005744270 */
[----:B------:R-:W-:Y:S02]  /*228b0*/  ISETP.GE.AND P3, PT, R65, 0xa, PT ;  /* 0x0000000a4100780c */ /* 0x000fe40003f66270 */
[----:B0-----:R-:W-:Y:S02]  /*228c0*/  FSEL R24, R24, -INF , !P1 ;  /* 0xff80000018187808 */ /* 0x001fe40004800000 */
        /* <DEDUP_REMOVED lines=97> */
[----:B------:R-:W-:Y:S01]  /*22ee0*/  ISETP.GE.AND P5, PT, R65, 0x1, PT ;  /* 0x000000014100780c */ /* 0x000fe20003fa6270 */
[----:B------:R-:W0:Y:S03]  /*22ef0*/  SHFL.IDX PT, R7, R6, 0x1, 0x1c1f ;  /* 0x003c1f0006077f89 */ /* 0x000e2600000e0000 */
[----:B------:R-:W-:-:S04]  /*22f00*/  ISETP.GT.AND P6, PT, R63, RZ, !P5 ;  /* 0x000000ff3f00720c */ /* 0x000fc80006fc4270 */
[----:B------:R-:W-:-:S04]  /*22f10*/  ISETP.LT.OR P6, PT, R62, 0x1, P6 ;  /* 0x000000013e00780c */ /* 0x000fc800037c1670 */
[----:B------:R-:W-:Y:S02]  /*22f20*/  FSEL R37, R5, -INF , !P6 ;  /* 0xff80000005257808 */ /* 0x000fe40007000000 */
[----:B------:R-:W-:-:S04]  /*22f30*/  ISETP.GE.AND P6, PT, R65, 0x5a, PT ;  /* 0x0000005a4100780c */ /* 0x000fc80003fc6270 */
[----:B------:R-:W-:Y:S02]  /*22f40*/  P2R R65, PR, RZ, 0x40 ;  /* 0x00000040ff417803 */ /* 0x000fe40000000000 */
[----:B------:R-:W-:-:S04]  /*22f50*/  ISETP.GT.AND P6, PT, R63, 0x59, !P6 ;  /* 0x000000593f00780c */ /* 0x000fc800077c4270 */
[----:B------:R-:W-:Y:S01]  /*22f60*/  ISETP.LT.OR P6, PT, R62, 0x5a, P6 ;  /* 0x0000005a3e00780c */ /* 0x000fe200037c1670 */
[--C-:B0-----:R-:W-:Y:S02]  /*22f70*/  IMAD.IADD R66, R66, 0x1, R7.reuse ;  /* 0x0000000142427824 */ /* 0x101fe400078e0207 */
[----:B------:R-:W-:Y:S01]  /*22f80*/  IMAD.IADD R63, R64, 0x1, R7 ;  /* 0x00000001403f7824 */ /* 0x000fe200078e0207 */
        /* <DEDUP_REMOVED lines=13> */
.L_x_3794:
[----:B------:R-:W-:-:S13]  /*23060*/  ISETP.NE.AND P6, PT, R13, 0x1, PT ;  /* 0x000000010d00780c */ /* 0x000fda0003fc5270 */
[----:B------:R-:W-:-:S05]  /*23070*/  @P6 IMAD.HI.U32 R14, R8, R14, RZ ;  /* 0x0000000e080e6227 */ /* 0x000fca00078e00ff */
[----:B------:R-:W-:-:S07]  /*23080*/  @P6 SHF.R.U32.HI R8, RZ, R15, R14 ;  /* 0x0000000fff086219 */ /* 0x000fce000001160e */
.L_x_3795:
[----:B------:R-:W-:Y:S05]  /*23090*/  BSYNC B1 ;  /* 0x0000000000017941 */ /* 0x000fea0003800000 */
.L_x_3793:
[----:B------:R-:W-:-:S05]  /*230a0*/  IMAD R8, R8, R13, R67 ;  /* 0x0000000d08087224 */ /* 0x000fca00078e0243 */
[----:B------:R-:W-:Y:S02]  /*230b0*/  VIADDMNMX R66, R8, R13, R66, PT ;  /* 0x0000000d08427246 */ /* 0x000fe40003800142 */
[----:B------:R-:W-:-:S07]  /*230c0*/  VIMNMX R63, R63, R8, !PT ;  /* 0x000000083f3f7248 */ /* 0x000fce0007fe0100 */
.L_x_3792:
[----:B------:R-:W-:Y:S05]  /*230d0*/  BSYNC B0 ;  /* 0x0000000000007941 */ /* 0x000fea0003800000 */
.L_x_3791:
[----:B------:R-:W2:Y:S01]  /*230e0*/  LD.E.64 R6, desc[UR42][R16.64+0x230] ;  /* 0x0002302a10067980 */ /* 0x000ea2000c101b00 */
[----:B------:R-:W-:Y:S02]  /*230f0*/  ISETP.GT.AND P5, PT, R63, RZ, !P5 ;  /* 0x000000ff3f00720c */ /* 0x000fe40006fa4270 */
[----:B------:R-:W-:Y:S01]  /*23100*/  ISETP.NE.AND P6, PT, R74, RZ, PT ;  /* 0x000000ff4a00720c */ /* 0x000fe20003fc5270 */
[----:B------:R-:W3:Y:S01]  /*23110*/  LD.E R64, desc[UR42][R16.64+0x250] ;  /* 0x0002502a10407980 */ /* 0x000ee2000c101900 */
        /* <DEDUP_REMOVED lines=99> */
[----:B------:R-:W-:-:S05]  /*23750*/  FMNMX.FTZ R31, R5, R30, !PT ;  /* 0x0000001e051f7209 */ /* 0x000fca0007810000 */
[----:B------:R-:W0:Y:S01]  /*23760*/  SHFL.BFLY PT, R30, R31, 0x2, 0x1f ;  /* 0x0c401f001f1e7f89 */ /* 0x000e2200000e0000 */
[----:B------:R-:W-:-:S04]  /*23770*/  FMNMX.FTZ R9, R14, R7, !PT ;  /* 0x000000070e097209 */ /* 0x000fc80007810000 */
[----:B------:R-:W-:Y:S02]  /*23780*/  FMNMX.FTZ R9, R62, R9, !PT ;  /* 0x000000093e097209 */ /* 0x000fe40007810000 */
[----:B0-----:R-:W-:Y:S02]  /*23790*/  FMNMX.FTZ R29, R31, R30, !PT ;  /* 0x0000001e1f1d7209 */ /* 0x001fe40007810000 */
[----:B------:R-:W-:-:S04]  /*237a0*/  FMNMX.FTZ R30, R26, R9, !PT ;  /* 0x000000091a1e7209 */ /* 0x000fc80007810000 */
[----:B------:R-:W-:Y:S01]  /*237b0*/  FMNMX.FTZ R9, R61, R30, !PT ;  /* 0x0000001e3d097209 */ /* 0x000fe20007810000 */
[----:B------:R-:W0:Y:S03]  /*237c0*/  SHFL.BFLY PT, R32, R29, 0x1, 0x1f ;  /* 0x0c201f001d207f89 */ /* 0x000e2600000e0000 */
[----:B------:R-:W-:-:S04]  /*237d0*/  FMNMX.FTZ R9, R28, R9, !PT ;  /* 0x000000091c097209 */ /* 0x000fc80007810000 */
[----:B------:R-:W-:-:S04]  /*237e0*/  FMNMX.FTZ R30, R60, R9, !PT ;  /* 0x000000093c1e7209 */ /* 0x000fc80007810000 */
[----:B------:R-:W-:-:S04]  /*237f0*/  FMNMX.FTZ R30, R15, R30, !PT ;  /* 0x0000001e0f1e7209 */ /* 0x000fc80007810000 */
[----:B------:R-:W-:-:S04]  /*23800*/  FMNMX.FTZ R30, R59, R30, !PT ;  /* 0x0000001e3b1e7209 */ /* 0x000fc80007810000 */
[----:B------:R-:W-:-:S04]  /*23810*/  FMNMX.FTZ R30, R19, R30, !PT ;  /* 0x0000001e131e7209 */ /* 0x000fc80007810000 */
[----:B------:R-:W-:Y:S02]  /*23820*/  FMNMX.FTZ R30, R27, R30, !PT ;  /* 0x0000001e1b1e7209 */ /* 0x000fe40007810000 */
[----:B0-----:R-:W-:Y:S02]  /*23830*/  FMNMX.FTZ R33, R29, R32, !PT ;  /* 0x000000201d217209 */ /* 0x001fe40007810000 */
[----:B------:R-:W-:-:S04]  /*23840*/  FMNMX.FTZ R29, R25, R30, !PT ;  /* 0x0000001e191d7209 */ /* 0x000fc80007810000 */
[----:B------:R-:W-:-:S04]  /*23850*/  FMNMX.FTZ R29, R8, R29, !PT ;  /* 0x0000001d081d7209 */ /* 0x000fc80007810000 */
[----:B------:R-:W-:-:S04]  /*23860*/  FMNMX.FTZ R30, R18, R29, !PT ;  /* 0x0000001d121e7209 */ /* 0x000fc80007810000 */
[----:B------:R-:W-:-:S04]  /*23870*/  FMNMX.FTZ R29, R13, R30, !PT ;  /* 0x0000001e0d1d7209 */ /* 0x000fc80007810000 */
[----:B------:R-:W-:-:S04]  /*23880*/  FMNMX.FTZ R30, R38, R29, !PT ;  /* 0x0000001d261e7209 */ /* 0x000fc80007810000 */
[----:B------:R-:W-:-:S04]  /*23890*/  FMNMX.FTZ R29, R39, R30, !PT ;  /* 0x0000001e271d7209 */ /* 0x000fc80007810000 */
[----:B------:R-:W-:Y:S02]  /*238a0*/  FMNMX.FTZ R30, R42, R29, !PT ;  /* 0x0000001d2a1e7209 */ /* 0x000fe40007810000 */
[C---:B------:R-:W-:Y:S02]  /*238b0*/  ISETP.LT.OR P1, PT, R66.reuse, 0x4a, P1 ;  /* 0x0000004a4200780c */ /* 0x040fe40000f21670 */
[----:B------:R-:W-:Y:S02]  /*238c0*/  FMNMX.FTZ R29, R43, R30, !PT ;  /* 0x0000001e2b1d7209 */ /* 0x000fe40007810000 */
[----:B------:R-:W-:Y:S02]  /*238d0*/  ISETP.GT.AND P3, PT, R63, 0x51, !P3 ;  /* 0x000000513f00780c */ /* 0x000fe40005f64270 */
[----:B------:R-:W-:Y:S02]  /*238e0*/  ISETP.LT.OR P2, PT, R66, 0x51, P2 ;  /* 0x000000514200780c */ /* 0x000fe40001741670 */
[----:B------:R-:W-:-:S02]  /*238f0*/  FSEL R65, R44, -INF , !P1 ;  /* 0xff8000002c417808 */ /* 0x000fc40004800000 */
[----:B------:R-:W-:Y:S02]  /*23900*/  FMNMX.FTZ R30, R46, R29, !PT ;  /* 0x0000001d2e1e7209 */ /* 0x000fe40007810000 */
[----:B------:R-:W-:Y:S01]  /*23910*/  ISETP.GT.AND P4, PT, R63, 0x58, !P4 ;  /* 0x000000583f00780c */ /* 0x000fe20006784270 */
[----:B------:R3:W-:Y:S01]  /*23920*/  ST.E desc[UR42][R16.64+0x230], R31 ;  /* 0x0002301f10007985 */ /* 0x0007e2000c10192a */
[----:B------:R-:W-:Y:S02]  /*23930*/  ISETP.LT.OR P3, PT, R66, 0x52, P3 ;  /* 0x000000524200780c */ /* 0x000fe40001f61670 */
[----:B------:R-:W-:Y:S01]  /*23940*/  FSEL R55, R55, -INF , !P2 ;  /* 0xff80000037377808 */ /* 0x000fe20005000000 */
[----:B------:R-:W2:Y:S01]  /*23950*/  LD.E R44, desc[UR42][R16.64+0x260] ;  /* 0x0002602a102c7980 */ /* 0x000ea2000c101900 */
[----:B------:R-:W-:Y:S02]  /*23960*/  FMNMX.FTZ R30, R65, R30, !PT ;  /* 0x0000001e411e7209 */ /* 0x000fe40007810000 */
[----:B------:R-:W-:-:S02]  /*23970*/  ISETP.GT.AND P1, PT, R63, 0x59, !P6 ;  /* 0x000000593f00780c */ /* 0x000fc40007724270 */
[----:B------:R-:W-:Y:S02]  /*23980*/  ISETP.LT.OR P4, PT, R66, 0x59, P4 ;  /* 0x000000594200780c */ /* 0x000fe40002781670 */
[----:B------:R-:W-:Y:S02]  /*23990*/  FSEL R63, R56, -INF , !P3 ;  /* 0xff800000383f7808 */ /* 0x000fe40005800000 */
[----:B------:R-:W-:Y:S01]  /*239a0*/  FMNMX.FTZ R30, R55, R30, !PT ;  /* 0x0000001e371e7209 */ /* 0x000fe20007810000 */
[----:B------:R-:W-:Y:S01]  /*239b0*/  ST.E desc[UR42][R16.64+0x230], R33 ;  /* 0x0002302110007985 */ /* 0x000fe2000c10192a */
[----:B------:R-:W-:Y:S02]  /*239c0*/  ISETP.LT.OR P1, PT, R66, 0x5a, P1 ;  /* 0x0000005a4200780c */ /* 0x000fe40000f21670 */
[----:B------:R-:W-:Y:S01]  /*239d0*/  FSEL R57, R57, -INF , !P4 ;  /* 0xff80000039397808 */ /* 0x000fe20006000000 */
[----:B------:R-:W3:Y:S01]  /*239e0*/  LD.E R9, desc[UR42][R16.64+0x230] ;  /* 0x0002302a10097980 */ /* 0x000ee2000c101900 */
[----:B------:R-:W-:-:S02]  /*239f0*/  FMNMX.FTZ R30, R63, R30, !PT ;  /* 0x0000001e3f1e7209 */ /* 0x000fc40007810000 */
[----:B------:R-:W-:Y:S01]  /*23a00*/  FSEL R67, R20, -INF , !P1 ;  /* 0xff80000014437808 */ /* 0x000fe20004800000 */
[----:B------:R-:W4:Y:S01]  /*23a10*/  LD.E R56, desc[UR42][R16.64+0x244] ;  /* 0x0002442a10387980 */ /* 0x000f22000c101900 */
[----:B------:R-:W-:-:S03]  /*23a20*/  FMNMX.FTZ R30, R57, R30, !PT ;  /* 0x0000001e391e7209 */ /* 0x000fc60007810000 */
[----:B------:R-:W5:Y:S01]  /*23a30*/  LD.E R20, desc[UR42][R16.64+0x240] ;  /* 0x0002402a10147980 */ /* 0x000f62000c101900 */
[----:B------:R-:W-:-:S05]  /*23a40*/  FMNMX.FTZ R29, R67, R30, !PT ;  /* 0x0000001e431d7209 */ /* 0x000fca0007810000 */
[----:B------:R-:W-:Y:S04]  /*23a50*/  ST.E desc[UR42][R16.64+0x234], R29 ;  /* 0x0002341d10007985 */ /* 0x000fe8000c10192a */
[----:B------:R-:W2:Y:S01]  /*23a60*/  LD.E R30, desc[UR42][R16.64+0x234] ;  /* 0x0002342a101e7980 */ /* 0x000ea2000c101900 */
[----:B------:R-:W-:-:S04]  /*23a70*/  UIADD3 UR4, UP0, UR37, 0x260, URZ ;  /* 0x0000026025047890 */ /* 0x000fc8000ff1e03f */
[----:B------:R-:W-:Y:S02]  /*23a80*/  ULOP3.LUT UR6, UR4, 0x4, URZ, 0xfc, !UPT ;  /* 0x0000000404067892 */ /* 0x000fe4000f8efc3f */
[----:B------:R-:W-:Y:S01]  /*23a90*/  UIADD3.X UR5, URZ, UR36, URZ, UP0, !UPT ;  /* 0x000000243f057290 */ /* 0x000fe200087fe43f */
[C---:B---3--:R-:W-:Y:S01]  /*23aa0*/  FMUL.FTZ R31, R9.reuse, R64 ;  /* 0x00000040091f7220 */ /* 0x048fe20000410000 */
[----:B------:R-:W-:-:S04]  /*23ab0*/  FSETP.NEU.FTZ.AND P1, PT, R9, -INF , PT ;  /* 0xff8000000900780b */ /* 0x000fc80003f3d000 */
[----:B------:R-:W-:-:S05]  /*23ac0*/  FSEL R31, R31, RZ, P1 ;  /* 0x000000ff1f1f7208 */ /* 0x000fca0000800000 */
[-CC-:B------:R-:W-:Y:S01]  /*23ad0*/  FFMA.FTZ R160, R37, R64.reuse, -R31.reuse ;  /* 0x0000004025a07223 */ /* 0x180fe2000001081f */
[-CC-:B------:R-:W-:Y:S02]  /*23ae0*/  FFMA.FTZ R37, R21, R64.reuse, -R31.reuse ;  /* 0x0000004015257223 */ /* 0x180fe4000001081f */
[----:B--2---:R-:W0:Y:S01]  /*23af0*/  SHFL.BFLY PT, R21, R30, 0x2, 0x1f ;  /* 0x0c401f001e157f89 */ /* 0x004e2200000e0000 */
[----:B------:R-:W-:Y:S01]  /*23b00*/  FFMA.FTZ R36, R24, R64, -R31 ;  /* 0x0000004018247223 */ /* 0x000fe2000001081f */
[----:B0-----:R-:W-:-:S05]  /*23b10*/  FMNMX.FTZ R21, R30, R21, !PT ;  /* 0x000000151e157209 */ /* 0x001fca0007810000 */
[----:B------:R-:W0:Y:S01]  /*23b20*/  SHFL.BFLY PT, R24, R21, 0x1, 0x1f ;  /* 0x0c201f0015187f89 */ /* 0x000e2200000e0000 */
[-CC-:B------:R-:W-:Y:S01]  /*23b30*/  FFMA.FTZ R168, R41, R64.reuse, -R31.reuse ;  /* 0x0000004029a87223 */ /* 0x180fe2000001081f */
[----:B------:R-:W-:Y:S01]  /*23b40*/  FSEL R9, R9, RZ, P1 ;  /* 0x000000ff09097208 */ /* 0x000fe20000800000 */
[----:B------:R-:W-:-:S04]  /*23b50*/  FFMA.FTZ R172, R11, R64, -R31 ;  /* 0x000000400bac7223 */ /* 0x000fc8000001081f */
[----:B------:R-:W-:Y:S01]  /*23b60*/  FADD.FTZ R9, R6, -R9 ;  /* 0x8000000906097221 */ /* 0x000fe20000010000 */
[-CC-:B------:R-:W-:Y:S01]  /*23b70*/  FFMA.FTZ R162, R75, R64.reuse, -R31.reuse ;  /* 0x000000404ba27223 */ /* 0x180fe2000001081f */
[-CC-:B------:R-:W-:Y:S01]  /*23b80*/  FFMA.FTZ R35, R76, R64.reuse, -R31.reuse ;  /* 0x000000404c237223 */ /* 0x180fe2000001081f */
[----:B------:R-:W-:Y:S01]  /*23b90*/  FFMA.FTZ R164, R77, R64, -R31 ;  /* 0x000000404da47223 */ /* 0x000fe2000001081f */
[----:B0-----:R-:W-:-:S04]  /*23ba0*/  FMNMX.FTZ R41, R21, R24, !PT ;  /* 0x0000001815297209 */ /* 0x001fc80007810000 */
[C---:B------:R-:W-:Y:S01]  /*23bb0*/  FSETP.NEU.FTZ.AND P1, PT, R41.reuse, -INF , PT ;  /* 0xff8000002900780b */ /* 0x040fe20003f3d000 */
[----:B------:R-:W-:-:S03]  /*23bc0*/  FMUL.FTZ R11, R41, R64 ;  /* 0x00000040290b7220 */ /* 0x000fc60000410000 */
[----:B------:R-:W-:Y:S02]  /*23bd0*/  FSEL R6, R41, RZ, P1 ;  /* 0x000000ff29067208 */ /* 0x000fe40000800000 */
[----:B------:R-:W-:Y:S01]  /*23be0*/  FSEL R11, R11, RZ, P1 ;  /* 0x000000ff0b0b7208 */ /* 0x000fe20000800000 */
[-CC-:B------:R-:W-:Y:S01]  /*23bf0*/  FFMA.FTZ R34, R78, R64.reuse, -R31.reuse ;  /* 0x000000404e227223 */ /* 0x180fe2000001081f */
[-CC-:B------:R-:W-:Y:S01]  /*23c00*/  FFMA.FTZ R166, R58, R64.reuse, -R31.reuse ;  /* 0x000000403aa67223 */ /* 0x180fe2000001081f */
[----:B------:R-:W-:Y:S01]  /*23c10*/  FADD.FTZ R7, R7, -R6 ;  /* 0x8000000607077221 */ /* 0x000fe20000010000 */
        /* <DEDUP_REMOVED lines=14> */
[-C--:B------:R-:W-:Y:S01]  /*23d00*/  FMUL.FTZ R9, R9, R64.reuse ;  /* 0x0000004009097220 */ /* 0x080fe20000410000 */
[-CC-:B------:R-:W-:Y:S01]  /*23d10*/  FFMA.FTZ R31, R14, R64.reuse, -R11.reuse ;  /* 0x000000400e1f7223 */ /* 0x180fe2000001080b */
[----:B------:R-:W-:Y:S01]  /*23d20*/  FMUL.FTZ R7, R64, R7 ;  /* 0x0000000740077220 */ /* 0x000fe20000410000 */
[-CC-:B------:R-:W-:Y:S01]  /*23d30*/  FFMA.FTZ R161, R62, R64.reuse, -R11.reuse ;  /* 0x000000403ea17223 */ /* 0x180fe2000001080b */
[----:B------:R-:W-:Y:S01]  /*23d40*/  MUFU.EX2 R160, R160 ;  /* 0x000000a000a07308 */ /* 0x000fe20000000800 */
[----:B------:R-:W-:-:S07]  /*23d50*/  FFMA.FTZ R30, R26, R64, -R11 ;  /* 0x000000401a1e7223 */ /* 0x000fce000001080b */
[----:B------:R-:W5:Y:S01]  /*23d60*/  MUFU.EX2 R9, R9 ;  /* 0x0000000900097308 */ /* 0x000f620000000800 */
[----:B------:R-:W-:-:S07]  /*23d70*/  FFMA.FTZ R163, R61, R64, -R11 ;  /* 0x000000403da37223 */ /* 0x000fce000001080b */
[----:B------:R-:W-:Y:S08]  /*23d80*/  MUFU.EX2 R31, R31 ;  /* 0x0000001f001f7308 */ /* 0x000ff00000000800 */
[----:B------:R-:W4:Y:S01]  /*23d90*/  MUFU.EX2 R12, R7 ;  /* 0x00000007000c7308 */ /* 0x000f220000000800 */
[----:B------:R-:W-:-:S07]  /*23da0*/  FFMA.FTZ R29, R28, R64, -R11 ;  /* 0x000000401c1d7223 */ /* 0x000fce000001080b */
[----:B------:R-:W0:Y:S08]  /*23db0*/  MUFU.EX2 R37, R37 ;  /* 0x0000002500257308 */ /* 0x000e300000000800 */
[----:B------:R-:W1:Y:S01]  /*23dc0*/  MUFU.EX2 R161, R161 ;  /* 0x000000a100a17308 */ /* 0x000e620000000800 */
[----:B------:R-:W-:-:S07]  /*23dd0*/  FFMA.FTZ R165, R60, R64, -R11 ;  /* 0x000000403ca57223 */ /* 0x000fce000001080b */
[----:B------:R-:W2:Y:S08]  /*23de0*/  MUFU.EX2 R36, R36 ;  /* 0x0000002400247308 */ /* 0x000eb00000000800 */
[----:B------:R-:W3:Y:S01]  /*23df0*/  MUFU.EX2 R30, R30 ;  /* 0x0000001e001e7308 */ /* 0x000ee20000000800 */
[----:B-----5:R-:W-:Y:S01]  /*23e00*/  FFMA.FTZ R20, R9, R20, R160 ;  /* 0x0000001409147223 */ /* 0x020fe200000100a0 */
[----:B----4-:R-:W-:-:S06]  /*23e10*/  FFMA.FTZ R56, R12, R56, R31 ;  /* 0x000000380c387223 */ /* 0x010fcc000001001f */
        /* <DEDUP_REMOVED lines=101> */
[----:B-----5:R-:W-:-:S03]  /*24470*/  FADD.FTZ R6, R20, R11 ;  /* 0x0000000b14067221 */ /* 0x020fc60000010000 */
[----:B0-----:R-:W-:Y:S01]  /*24480*/  FADD.FTZ R8, R172, R7 ;  /* 0x00000007ac087221 */ /* 0x001fe20000010000 */
[----:B-1----:R-:W-:Y:S01]  /*24490*/  FADD.FTZ R7, R5, R6 ;  /* 0x0000000605077221 */ /* 0x002fe20000010000 */
[----:B------:R-:W-:Y:S01]  /*244a0*/  FMUL.FTZ R25, R9, R44 ;  /* 0x0000002c09197220 */ /* 0x000fe20000410000 */
[----:B------:R-:W-:Y:S02]  /*244b0*/  IMAD.U32 R10, RZ, RZ, UR6 ;  /* 0x00000006ff0a7e24 */ /* 0x000fe4000f8e00ff */
[----:B--2---:R-:W-:Y:S01]  /*244c0*/  FADD.FTZ R13, R21, R8 ;  /* 0x00000008150d7221 */ /* 0x004fe20000010000 */
[----:B------:R-:W-:Y:S01]  /*244d0*/  IMAD.U32 R11, RZ, RZ, UR5 ;  /* 0x00000005ff0b7e24 */ /* 0x000fe2000f8e00ff */
[----:B------:R-:W-:Y:S01]  /*244e0*/  ST.E desc[UR42][R16.64+0x234], R41 ;  /* 0x0002342910007985 */ /* 0x000fe2000c10192a */
[----:B---3--:R-:W-:-:S03]  /*244f0*/  FADD.FTZ R7, R18, R7 ;  /* 0x0000000712077221 */ /* 0x008fc60000010000 */
[----:B------:R0:W-:Y:S04]  /*24500*/  ST.E desc[UR42][R16.64+0x240], R13 ;  /* 0x0002400d10007985 */ /* 0x0001e8000c10192a */
[----:B------:R1:W-:Y:S04]  /*24510*/  ST.E desc[UR42][R16.64+0x244], R7 ;  /* 0x0002440710007985 */ /* 0x0003e8000c10192a */
[----:B------:R2:W-:Y:S04]  /*24520*/  ST.E desc[UR42][R16.64+0x260], R25 ;  /* 0x0002601910007985 */ /* 0x0005e8000c10192a */
[----:B------:R-:W3:Y:S02]  /*24530*/  LD.E R6, desc[UR42][R10.64] ;  /* 0x0000002a0a067980 */ /* 0x000ee4000c101900 */
[----:B---3--:R-:W-:-:S05]  /*24540*/  FMUL.FTZ R27, R9, R6 ;  /* 0x00000006091b7220 */ /* 0x008fca0000410000 */
[----:B------:R3:W-:Y:S04]  /*24550*/  ST.E desc[UR42][R10.64], R27 ;  /* 0x0000001b0a007985 */ /* 0x0007e8000c10192a */
[----:B------:R-:W0:Y:S04]  /*24560*/  LD.E R134, desc[UR42][R16.64+0x274] ;  /* 0x0002742a10867980 */ /* 0x000e28000c101900 */
[----:B------:R-:W4:Y:S04]  /*24570*/  LD.E R232, desc[UR42][R16.64+0x454] ;  /* 0x0004542a10e87980 */ /* 0x000f28000c101900 */
[----:B------:R-:W1:Y:S04]  /*24580*/  LD.E R132, desc[UR42][R16.64+0x270] ;  /* 0x0002702a10847980 */ /* 0x000e68000c101900 */
[----:B------:R-:W2:Y:S04]  /*24590*/  LD.E R136, desc[UR42][R16.64+0x280] ;  /* 0x0002802a10887980 */ /* 0x000ea8000c101900 */
[----:B------:R-:W3:Y:S04]  /*245a0*/  LD.E R138, desc[UR42][R16.64+0x284] ;  /* 0x0002842a108a7980 */ /* 0x000ee8000c101900 */
        /* <DEDUP_REMOVED lines=59> */
[----:B----4-:R-:W-:-:S04]  /*24960*/  FMUL.FTZ R45, R9, R232 ;  /* 0x000000e8092d7220 */ /* 0x010fc80000410000 */
[----:B------:R0:W-:Y:S01]  /*24970*/  ST.E desc[UR42][R16.64+0x274], R13 ;  /* 0x0002740d10007985 */ /* 0x0001e2000c10192a */
[C---:B-1----:R-:W-:Y:S01]  /*24980*/  FMUL.FTZ R7, R9.reuse, R132 ;  /* 0x0000008409077220 */ /* 0x042fe20000410000 */
[C---:B--2---:R-:W-:Y:S01]  /*24990*/  FMUL.FTZ R25, R9.reuse, R136 ;  /* 0x0000008809197220 */ /* 0x044fe20000410000 */
[C---:B---3--:R-:W-:Y:S01]  /*249a0*/  FMUL.FTZ R27, R9.reuse, R138 ;  /* 0x0000008a091b7220 */ /* 0x048fe20000410000 */
[C---:B-----5:R-:W-:Y:S01]  /*249b0*/  FMUL.FTZ R39, R9.reuse, R140 ;  /* 0x0000008c09277220 */ /* 0x060fe20000410000 */
[C---:B0-----:R-:W-:Y:S01]  /*249c0*/  FMUL.FTZ R13, R9.reuse, R148 ;  /* 0x00000094090d7220 */ /* 0x041fe20000410000 */
        /* <DEDUP_REMOVED lines=8> */
[C---:B-1----:R-:W-:Y:S01]  /*24a50*/  FMUL.FTZ R7, R9.reuse, R146 ;  /* 0x0000009209077220 */ /* 0x042fe20000410000 */
[C---:B------:R-:W-:Y:S02]  /*24a60*/  FMUL.FTZ R47, R9.reuse, R130 ;  /* 0x00000082092f7220 */ /* 0x040fe40000410000 */
        /* <DEDUP_REMOVED lines=95> */
[----:B------:R-:W-:Y:S02]  /*25060*/  IMAD.U32 R8, RZ, RZ, UR6 ;  /* 0x00000006ff087e24 */ /* 0x000fe4000f8e00ff */
[----:B0-----:R-:W-:Y:S01]  /*25070*/  FMUL.FTZ R13, R9, R26 ;  /* 0x0000001a090d7220 */ /* 0x001fe20000410000 */
[----:B------:R-:W-:Y:S01]  /*25080*/  IMAD.U32 R9, RZ, RZ, UR5 ;  /* 0x00000005ff097e24 */ /* 0x000fe2000f8e00ff */
        /* <DEDUP_REMOVED lines=8> */
[----:B------:R-:W-:Y:S04]  /*25110*/  ST.E desc[UR42][R16.64+0x444], R47 ;  /* 0x0004442f10007985 */ /* 0x000fe8000c10192a */
[----:B------:R2:W-:Y:S04]  /*25120*/  ST.E desc[UR42][R16.64+0x450], R49 ;  /* 0x0004503110007985 */ /* 0x0005e8000c10192a */
[----:B0-----:R-:W3:Y:S01]  /*25130*/  LD.E R25, desc[UR42][R8.64] ;  /* 0x0000002a08197980 */ /* 0x001ee2000c101900 */
[----:B------:R-:W-:Y:S01]  /*25140*/  ULOP3.LUT UR4, UR4, 0xc, URZ, 0xfc, !UPT ;  /* 0x0000000c04047892 */ /* 0x000fe2000f8efc3f */
[----:B------:R-:W-:-:S05]  /*25150*/  IMAD.U32 R7, RZ, RZ, UR5 ;  /* 0x00000005ff077e24 */ /* 0x000fca000f8e00ff */
[----:B------:R-:W-:Y:S02]  /*25160*/  IMAD.U32 R6, RZ, RZ, UR4 ;  /* 0x00000004ff067e24 */ /* 0x000fe4000f8e00ff */
[----:B---3--:R-:W-:-:S05]  /*25170*/  FMUL.FTZ R25, R12, R25 ;  /* 0x000000190c197220 */ /* 0x008fca0000410000 */
[----:B------:R0:W-:Y:S04]  /*25180*/  ST.E desc[UR42][R8.64], R25 ;  /* 0x0000001908007985 */ /* 0x0001e8000c10192a */
[----:B-1----:R-:W3:Y:S01]  /*25190*/  LD.E R27, desc[UR42][R6.64] ;  /* 0x0000002a061b7980 */ /* 0x002ee2000c101900 */
[----:B------:R-:W1:Y:S01]  /*251a0*/  S2R R232, SR_TID.X ;  /* 0x0000000000e87919 */ /* 0x000e620000002100 */
[----:B---3--:R-:W-:-:S05]  /*251b0*/  FMUL.FTZ R27, R12, R27 ;  /* 0x0000001b0c1b7220 */ /* 0x008fca0000410000 */
[----:B------:R3:W-:Y:S04]  /*251c0*/  ST.E desc[UR42][R6.64], R27 ;  /* 0x0000001b06007985 */ /* 0x0007e8000c10192a */
        /* <DEDUP_REMOVED lines=60> */
[----:B0-----:R-:W2:Y:S04]  /*25590*/  LD.E R25, desc[UR42][R16.64+0x44c] ;  /* 0x00044c2a10197980 */ /* 0x001ea8000c101900 */
[----:B---3--:R-:W3:Y:S01]  /*255a0*/  LD.E R27, desc[UR42][R16.64+0x458] ;  /* 0x0004582a101b7980 */ /* 0x008ee2000c101900 */
[----:B-1----:R-:W-:Y:S01]  /*255b0*/  SHF.R.U32.HI R232, RZ, 0x7, R232 ;  /* 0x00000007ffe87819 */ /* 0x002fe200000116e8 */
[C---:B----4-:R-:W-:Y:S01]  /*255c0*/  FMUL.FTZ R51, R12.reuse, R51 ;  /* 0x000000330c337220 */ /* 0x050fe20000410000 */
[----:B-----5:R-:W-:-:S04]  /*255d0*/  FMUL.FTZ R26, R12, R26 ;  /* 0x0000001a0c1a7220 */ /* 0x020fc80000410000 */
        /* <DEDUP_REMOVED lines=60> */
[C---:B------:R-:W-:Y:S01]  /*259a0*/  FMUL.FTZ R51, R12.reuse, R13 ;  /* 0x0000000d0c337220 */ /* 0x040fe20000410000 */
[C---:B------:R-:W-:Y:S01]  /*259b0*/  FMUL.FTZ R25, R12.reuse, R25 ;  /* 0x000000190c197220 */ /* 0x040fe20000410000 */
[----:B---3--:R-:W-:Y:S01]  /*259c0*/  FMUL.FTZ R27, R12, R27 ;  /* 0x0000001b0c1b7220 */ /* 0x008fe20000410000 */
        /* <DEDUP_REMOVED lines=73> */
[----:B------:R-:W4:Y:S04]  /*25e60*/  LD.E R47, desc[UR42][R16.64+0x278] ;  /* 0x0002782a102f7980 */ /* 0x000f28000c101900 */
[----:B0-----:R-:W4:Y:S04]  /*25e70*/  LD.E R41, desc[UR42][R16.64+0x27c] ;  /* 0x00027c2a10297980 */ /* 0x001f28000c101900 */
        /* <DEDUP_REMOVED lines=394> */
[----:B------:R-:W-:Y:S01]  /*27720*/  R2UR UR7, R13 ;  /* 0x000000000d0772ca */ /* 0x000fe200000e0000 */
[----:B------:R-:W-:Y:S01]  /*27730*/  VOTEU.ANY UP0, P1 ;  /* 0x00000000003f7886 */ /* 0x000fe20000800100 */
[----:B-----5:R-:W-:-:S11]  /*27740*/  WARPGROUP.ARRIVE ;  /* 0x00000000000079c5 */ /* 0x020fd60000000000 */
        /* <DEDUP_REMOVED lines=1080> */
.L_x_3797:
[----:B------:R-:W-:Y:S05]  /*2bad0*/  BSYNC B0 ;  /* 0x0000000000007941 */ /* 0x000fea0003800000 */
.L_x_3796:
[C---:B------:R-:W-:Y:S01]  /*2bae0*/  ISETP.GT.AND P0, PT, R0.reuse, R189, PT ;  /* 0x000000bd0000720c */ /* 0x040fe20003f04270 */
[----:B------:R-:W-:-:S12]  /*2baf0*/  VIADD R0, R0, 0xffffffff ;  /* 0xffffffff00007836 */ /* 0x000fd80000000000 */
[----:B------:R-:W-:Y:S05]  /*2bb00*/  @P0 BRA `(.L_x_3798) ;  /* 0xffffff4c007c0947 */ /* 0x000fea000383ffff */
.L_x_3771:
[----:B0-----:R-:W2:Y:S01]  /*2bb10*/  LDL R5, [R1+0x240] ;  /* 0x0002400001057983 */ /* 0x001ea20000100800 */
[----:B------:R-:W-:Y:S05]  /*2bb20*/  WARPSYNC.ALL ;  /* 0x0000000000007948 */ /* 0x000fea0003800000 */
[----:B------:R-:W3:Y:S04]  /*2bb30*/  LDL R6, [R1+0x244] ;  /* 0x0002440001067983 */ /* 0x000ee80000100800 */
[----:B------:R-:W4:Y:S04]  /*2bb40*/  LDL.64 R8, [R1+0x260] ;  /* 0x0002600001087983 */ /* 0x000f280000100a00 */
[----:B------:R-:W5:Y:S04]  /*2bb50*/  LDL R126, [R1+0x218] ;  /* 0x00021800017e7983 */ /* 0x000f680000100800 */
[----:B------:R-:W4:Y:S01]  /*2bb60*/  LDL.64 R112, [R1+0x300] ;  /* 0x0003000001707983 */ /* 0x000f220000100a00 */
[----:B------:R-:W-:-:S02]  /*2bb70*/  IMAD.MOV.U32 R132, RZ, RZ, -0x800000 ;  /* 0xff800000ff847424 */ /* 0x000fc400078e00ff */
[----:B------:R-:W-:Y:S01]  /*2bb80*/  IMAD.MOV.U32 R130, RZ, RZ, -0x800000 ;  /* 0xff800000ff827424 */ /* 0x000fe200078e00ff */
        /* <DEDUP_REMOVED lines=52> */
[----:B------:R-:W4:Y:S04]  /*2bed0*/  LDL R129, [R1+0x224] ;  /* 0x0002240001817983 */ /* 0x000f280000100800 */
[----:B--2---:R-:W0:Y:S02]  /*2bee0*/  SHFL.BFLY PT, R0, R5, 0x2, 0x1f ;  /* 0x0c401f0005007f89 */ /* 0x004e2400000e0000 */
[----:B0-----:R-:W-:-:S05]  /*2bef0*/  FADD.FTZ R0, R5, R0 ;  /* 0x0000000005007221 */ /* 0x001fca0000010000 */
[----:B------:R-:W0:Y:S02]  /*2bf00*/  SHFL.BFLY PT, R3, R0, 0x1, 0x1f ;  /* 0x0c201f0000037f89 */ /* 0x000e2400000e0000 */
[----:B0-----:R-:W-:-:S05]  /*2bf10*/  FADD.FTZ R2, R0, R3 ;  /* 0x0000000300027221 */ /* 0x001fca0000010000 */
[----:B------:R-:W-:Y:S04]  /*2bf20*/  STL [R1+0x240], R2 ;  /* 0x0002400201007387 */ /* 0x000fe80000100800 */
[----:B------:R-:W2:Y:S04]  /*2bf30*/  LDL R18, [R1+0x240] ;  /* 0x0002400001127983 */ /* 0x000ea80000100800 */
[----:B---3--:R-:W0:Y:S02]  /*2bf40*/  SHFL.BFLY PT, R3, R6, 0x2, 0x1f ;  /* 0x0c401f0006037f89 */ /* 0x008e2400000e0000 */
[----:B0-----:R-:W-:-:S02]  /*2bf50*/  FADD.FTZ R3, R3, R6 ;  /* 0x0000000603037221 */ /* 0x001fc40000010000 */
[----:B------:R-:W3:Y:S04]  /*2bf60*/  LDL.64 R6, [R1+0x270] ;  /* 0x0002700001067983 */ /* 0x000ee80000100a00 */
[----:B-1----:R-:W0:Y:S02]  /*2bf70*/  SHFL.BFLY PT, R4, R3, 0x1, 0x1f ;  /* 0x0c201f0003047f89 */ /* 0x002e2400000e0000 */
[----:B0-----:R-:W-:Y:S02]  /*2bf80*/  FADD.FTZ R131, R3, R4 ;  /* 0x0000000403837221 */ /* 0x001fe40000010000 */
[----:B------:R-:W3:Y:S03]  /*2bf90*/  LDL.64 R4, [R1+0x280] ;  /* 0x0002800001047983 */ /* 0x000ee60000100a00 */
[----:B------:R-:W-:Y:S01]  /*2bfa0*/  FSETP.NE.FTZ.AND P1, PT, R131, RZ, PT ;  /* 0x000000ff8300720b */ /* 0x000fe20003f35000 */
[----:B------:R-:W3:-:S12]  /*2bfb0*/  LDL.64 R2, [R1+0x290] ;  /* 0x0002900001027983 */ /* 0x000ed80000100a00 */
[----:B------:R-:W3:Y:S04]  /*2bfc0*/  @P1 LDL R14, [R1+0x250] ;  /* 0x00025000010e1983 */ /* 0x000ee80000100800 */
[----:B------:R-:W3:Y:S01]  /*2bfd0*/  @P1 LDL R15, [R1+0x234] ;  /* 0x00023400010f1983 */ /* 0x000ee20000100800 */
[----:B--2---:R-:W-:-:S13]  /*2bfe0*/  FSETP.NE.FTZ.AND P0, PT, R18, RZ, PT ;  /* 0x000000ff1200720b */ /* 0x004fda0003f15000 */
[----:B------:R-:W2:Y:S04]  /*2bff0*/  @P0 LDL R10, [R1+0x250] ;  /* 0x00025000010a0983 */ /* 0x000ea80000100800 */
[----:B------:R-:W2:Y:S01]  /*2c000*/  @P0 LDL R11, [R1+0x230] ;  /* 0x00023000010b0983 */ /* 0x000ea20000100800 */
[----:B------:R-:W0:Y:S01]  /*2c010*/  @P1 MUFU.LG2 R13, R131 ;  /* 0x00000083000d1308 */ /* 0x000e220000000c00 */
[----:B------:R-:W-:-:S07]  /*2c020*/  IMAD.MOV.U32 R0, RZ, RZ, RZ ;  /* 0x000000ffff007224 */ /* 0x000fce00078e00ff */
[----:B------:R-:W1:Y:S08]  /*2c030*/  @P0 MUFU.LG2 R12, R18 ;  /* 0x00000012000c0308 */ /* 0x000e700000000c00 */
[----:B------:R-:W4:Y:S01]  /*2c040*/  @P0 MUFU.RCP R0, R18 ;  /* 0x0000001200000308 */ /* 0x000f220000001000 */
[----:B0-----:R-:W-:Y:S01]  /*2c050*/  @P1 FMUL.FTZ R19, R13, 0.69314718246459960938 ;  /* 0x3f3172180d131820 */ /* 0x001fe20000410000 */
[----:B-1----:R-:W-:Y:S01]  /*2c060*/  @P0 FMUL.FTZ R13, R12, 0.69314718246459960938 ;  /* 0x3f3172180c0d0820 */ /* 0x002fe20000410000 */
[----:B-----5:R-:W-:-:S02]  /*2c070*/  VIADD R126, R126, 0x1 ;  /* 0x000000017e7e7836 */ /* 0x020fc40000000000 */
[-C--:B----4-:R-:W-:Y:S01]  /*2c080*/  FMUL.FTZ R9, R9, R0.reuse ;  /* 0x0000000009097220 */ /* 0x090fe20000410000 */
[-C--:B------:R-:W-:Y:S01]  /*2c090*/  FMUL.FTZ R8, R8, R0.reuse ;  /* 0x0000000008087220 */ /* 0x080fe20000410000 */
[-C--:B---3--:R-:W-:Y:S01]  /*2c0a0*/  FMUL.FTZ R7, R7, R0.reuse ;  /* 0x0000000007077220 */ /* 0x088fe20000410000 */
[-C--:B------:R-:W-:Y:S01]  /*2c0b0*/  FMUL.FTZ R6, R6, R0.reuse ;  /* 0x0000000006067220 */ /* 0x080fe20000410000 */
[-C--:B------:R-:W-:Y:S01]  /*2c0c0*/  FMUL.FTZ R5, R5, R0.reuse ;  /* 0x0000000005057220 */ /* 0x080fe20000410000 */
[-C--:B------:R-:W-:Y:S01]  /*2c0d0*/  FMUL.FTZ R4, R4, R0.reuse ;  /* 0x0000000004047220 */ /* 0x080fe20000410000 */
[-C--:B------:R-:W-:Y:S01]  /*2c0e0*/  FMUL.FTZ R3, R3, R0.reuse ;  /* 0x0000000003037220 */ /* 0x080fe20000410000 */
[----:B------:R-:W-:Y:S01]  /*2c0f0*/  FMUL.FTZ R2, R2, R0 ;  /* 0x0000000002027220 */ /* 0x000fe20000410000 */
[----:B------:R0:W-:Y:S04]  /*2c100*/  STL.64 [R1+0x260], R8 ;  /* 0x0002600801007387 */ /* 0x0001e80000100a00 */
[----:B------:R-:W-:Y:S01]  /*2c110*/  STL.64 [R1+0x270], R6 ;  /* 0x0002700601007387 */ /* 0x000fe20000100a00 */
[----:B------:R-:W-:-:S03]  /*2c120*/  @P1 FMUL.FTZ R14, R14, 0.69314718246459960938 ;  /* 0x3f3172180e0e1820 */ /* 0x000fc60000410000 */
[----:B------:R1:W-:Y:S01]  /*2c130*/  STL.64 [R1+0x280], R4 ;  /* 0x0002800401007387 */ /* 0x0003e20000100a00 */
[----:B------:R-:W-:-:S03]  /*2c140*/  @P1 FFMA.FTZ R130, R14, R15, R19 ;  /* 0x0000000f0e821223 */ /* 0x000fc60000010013 */
[----:B------:R3:W-:Y:S04]  /*2c150*/  STL.64 [R1+0x290], R2 ;  /* 0x0002900201007387 */ /* 0x0007e80000100a00 */
[----:B------:R-:W4:Y:S04]  /*2c160*/  LDL.64 R18, [R1+0x3f8] ;  /* 0x0003f80001127983 */ /* 0x000f280000100a00 */
[----:B------:R-:W5:Y:S04]  /*2c170*/  LDL.64 R14, [R1+0x408] ;  /* 0x00040800010e7983 */ /* 0x000f680000100a00 */
[----:B0-----:R-:W5:Y:S04]  /*2c180*/  LDL.64 R8, [R1+0x418] ;  /* 0x0004180001087983 */ /* 0x001f680000100a00 */
[----:B-1----:R-:W5:Y:S04]  /*2c190*/  LDL.64 R4, [R1+0x428] ;  /* 0x0004280001047983 */ /* 0x002f680000100a00 */
[----:B---3--:R-:W3:Y:S04]  /*2c1a0*/  LDL.64 R2, [R1+0x448] ;  /* 0x0004480001027983 */ /* 0x008ee80000100a00 */
[----:B------:R-:W3:Y:S01]  /*2c1b0*/  LDL.64 R6, [R1+0x458] ;  /* 0x0004580001067983 */ /* 0x000ee20000100a00 */
[----:B--2---:R-:W-:-:S04]  /*2c1c0*/  @P0 FMUL.FTZ R10, R10, 0.69314718246459960938 ;  /* 0x3f3172180a0a0820 */ /* 0x004fc80000410000 */
[----:B------:R-:W-:Y:S02]  /*2c1d0*/  @P0 FFMA.FTZ R132, R10, R11, R13 ;  /* 0x0000000b0a840223 */ /* 0x000fe4000001000d */
[----:B------:R-:W2:Y:S04]  /*2c1e0*/  LDL.64 R12, [R1+0x3c8] ;  /* 0x0003c800010c7983 */ /* 0x000ea80000100a00 */
[----:B------:R-:W2:Y:S01]  /*2c1f0*/  LDL.64 R10, [R1+0x438] ;  /* 0x00043800010a7983 */ /* 0x000ea20000100a00 */
[----:B------:R-:W-:-:S13]  /*2c200*/  ISETP.NE.AND P0, PT, R126, 0x2, PT ;  /* 0x000000027e00780c */ /* 0x000fda0003f05270 */
[----:B------:R-:W2:Y:S01]  /*2c210*/  @!P0 LDL R128, [R1+0x21c] ;  /* 0x00021c0001808983 */ /* 0x000ea20000100800 */
[-C--:B------:R-:W-:Y:S01]  /*2c220*/  FMUL.FTZ R113, R113, R0.reuse ;  /* 0x0000000071717220 */ /* 0x080fe20000410000 */
[----:B------:R-:W-:Y:S01]  /*2c230*/  FMUL.FTZ R112, R112, R0 ;  /* 0x0000000070707220 */ /* 0x000fe20000410000 */
[----:B------:R-:W0:Y:S04]  /*2c240*/  S2R R133, SR_TID.X ;  /* 0x0000000000857919 */ /* 0x000e280000002100 */
[----:B------:R1:W-:Y:S02]  /*2c250*/  STL.64 [R1+0x300], R112 ;  /* 0x0003007001007387 */ /* 0x0003e40000100a00 */
[----:B-1----:R-:W-:-:S06]  /*2c260*/  IMAD.MOV.U32 R112, RZ, RZ, RZ ;  /* 0x000000ffff707224 */ /* 0x002fcc00078e00ff */
[----:B------:R-:W1:Y:S01]  /*2c270*/  @P1 MUFU.RCP R112, R131 ;  /* 0x0000008300701308 */ /* 0x000e620000001000 */
[-C--:B------:R-:W-:Y:S01]  /*2c280*/  FMUL.FTZ R125, R125, R0.reuse ;  /* 0x000000007d7d7220 */ /* 0x080fe20000410000 */
[-C--:B------:R-:W-:Y:S01]  /*2c290*/  FMUL.FTZ R124, R124, R0.reuse ;  /* 0x000000007c7c7220 */ /* 0x080fe20000410000 */
[-C--:B------:R-:W-:Y:S01]  /*2c2a0*/  FMUL.FTZ R123, R123, R0.reuse ;  /* 0x000000007b7b7220 */ /* 0x080fe20000410000 */
[-C--:B------:R-:W-:Y:S01]  /*2c2b0*/  FMUL.FTZ R122, R122, R0.reuse ;  /* 0x000000007a7a7220 */ /* 0x080fe20000410000 */
[-C--:B------:R-:W-:Y:S01]  /*2c2c0*/  FMUL.FTZ R121, R121, R0.reuse ;  /* 0x0000000079797220 */ /* 0x080fe20000410000 */
[-C--:B------:R-:W-:Y:S01]  /*2c2d0*/  FMUL.FTZ R120, R120, R0.reuse ;  /* 0x0000000078787220 */ /* 0x080fe20000410000 */
[----:B0-----:R-:W-:Y:S01]  /*2c2e0*/  SHF.R.U32.HI R133, RZ, 0x7, R133 ;  /* 0x00000007ff857819 */ /* 0x001fe20000011685 */
        /* <DEDUP_REMOVED lines=12> */
[----:B------:R-:W-:Y:S01]  /*2c3b0*/  IADD3 R113, -R133, 0xb, RZ ;  /* 0x0000000b85717810 */ /* 0x000fe20007ffe1ff */
        /* <DEDUP_REMOVED lines=86> */
[-C--:B-----5:R-:W-:Y:S01]  /*2c920*/  FMUL.FTZ R15, R15, R112.reuse ;  /* 0x000000700f0f7220 */ /* 0x0a0fe20000410000 */
[-C--:B------:R-:W-:Y:S01]  /*2c930*/  FMUL.FTZ R14, R14, R112.reuse ;  /* 0x000000700e0e7220 */ /* 0x080fe20000410000 */
[-C--:B------:R-:W-:Y:S01]  /*2c940*/  FMUL.FTZ R9, R9, R112.reuse ;  /* 0x0000007009097220 */ /* 0x080fe20000410000 */
[-C--:B------:R-:W-:Y:S01]  /*2c950*/  FMUL.FTZ R8, R8, R112.reuse ;  /* 0x0000007008087220 */ /* 0x080fe20000410000 */
[-C--:B------:R-:W-:Y:S01]  /*2c960*/  FMUL.FTZ R5, R5, R112.reuse ;  /* 0x0000007005057220 */ /* 0x080fe20000410000 */
[-C--:B------:R-:W-:Y:S01]  /*2c970*/  FMUL.FTZ R4, R4, R112.reuse ;  /* 0x0000007004047220 */ /* 0x080fe20000410000 */
[-C--:B---3--:R-:W-:Y:S01]  /*2c980*/  FMUL.FTZ R3, R3, R112.reuse ;  /* 0x0000007003037220 */ /* 0x088fe20000410000 */
[-C--:B------:R-:W-:Y:S01]  /*2c990*/  FMUL.FTZ R2, R2, R112.reuse ;  /* 0x0000007002027220 */ /* 0x080fe20000410000 */
[-C--:B------:R-:W-:Y:S01]  /*2c9a0*/  FMUL.FTZ R7, R7, R112.reuse ;  /* 0x0000007007077220 */ /* 0x080fe20000410000 */
[-C--:B------:R-:W-:Y:S01]  /*2c9b0*/  FMUL.FTZ R6, R6, R112.reuse ;  /* 0x0000007006067220 */ /* 0x080fe20000410000 */
[----:B------:R-:W-:Y:S01]  /*2c9c0*/  VIADD R0, R127, 0x1 ;  /* 0x000000017f007836 */ /* 0x000fe20000000000 */
[----:B------:R-:W-:Y:S04]  /*2c9d0*/  STL [R1+0x244], R131 ;  /* 0x0002448301007387 */ /* 0x000fe80000100800 */
[----:B------:R-:W-:Y:S04]  /*2c9e0*/  STL.64 [R1+0x2a0], R124 ;  /* 0x0002a07c01007387 */ /* 0x000fe80000100a00 */
[----:B------:R-:W-:Y:S04]  /*2c9f0*/  STL.64 [R1+0x2b0], R122 ;  /* 0x0002b07a01007387 */ /* 0x000fe80000100a00 */
[----:B------:R-:W-:Y:S04]  /*2ca00*/  STL.64 [R1+0x2c0], R120 ;  /* 0x0002c07801007387 */ /* 0x000fe80000100a00 */
[----:B------:R-:W-:Y:S04]  /*2ca10*/  STL.64 [R1+0x2d0], R118 ;  /* 0x0002d07601007387 */ /* 0x000fe80000100a00 */
[----:B------:R-:W-:Y:S04]  /*2ca20*/  STL.64 [R1+0x2e0], R116 ;  /* 0x0002e07401007387 */ /* 0x000fe80000100a00 */
[----:B------:R-:W-:Y:S04]  /*2ca30*/  STL.64 [R1+0x2f0], R114 ;  /* 0x0002f07201007387 */ /* 0x000fe80000100a00 */
[----:B------:R-:W-:Y:S04]  /*2ca40*/  STL [R1+0x240], R132 ;  /* 0x0002408401007387 */ /* 0x000fe80000100800 */
        /* <DEDUP_REMOVED lines=23> */
[----:B------:R-:W-:Y:S01]  /*2cbc0*/  STL.64 [R1+0x278], R68 ;  /* 0x0002784401007387 */ /* 0x000fe20000100a00 */
[-C--:B--2---:R-:W-:Y:S01]  /*2cbd0*/  FMUL.FTZ R13, R13, R112.reuse ;  /* 0x000000700d0d7220 */ /* 0x084fe20000410000 */
[-C--:B------:R-:W-:Y:S01]  /*2cbe0*/  FMUL.FTZ R12, R12, R112.reuse ;  /* 0x000000700c0c7220 */ /* 0x080fe20000410000 */
[-C--:B------:R-:W-:Y:S01]  /*2cbf0*/  FMUL.FTZ R11, R11, R112.reuse ;  /* 0x000000700b0b7220 */ /* 0x080fe20000410000 */
[----:B------:R-:W-:-:S03]  /*2cc00*/  FMUL.FTZ R10, R10, R112 ;  /* 0x000000700a0a7220 */ /* 0x000fc60000410000 */
[----:B------:R0:W-:Y:S04]  /*2cc10*/  STL.64 [R1+0x3c8], R12 ;  /* 0x0003c80c01007387 */ /* 0x0001e80000100a00 */
[----:B------:R1:W-:Y:S01]  /*2cc20*/  STL.64 [R1+0x288], R56 ;  /* 0x0002883801007387 */ /* 0x0003e20000100a00 */
[----:B0-----:R-:W-:-:S03]  /*2cc30*/  VIADD R12, R129, 0x1 ;  /* 0x00000001810c7836 */ /* 0x001fc60000000000 */
        /* <DEDUP_REMOVED lines=29> */
[----:B------:R1:W-:Y:S01]  /*2ce10*/  STL [R1+0x224], R12 ;  /* 0x0002240c01007387 */ /* 0x0003e20000100800 */
[----:B------:R-:W-:-:S03]  /*2ce20*/  @!P0 LOP3.LUT R128, R128, 0x1, RZ, 0x3c, !PT ;  /* 0x0000000180808812 */ /* 0x000fc600078e3cff */
[----:B------:R1:W-:Y:S04]  /*2ce30*/  STL [R1+0x218], R126 ;  /* 0x0002187e01007387 */ /* 0x0003e80000100800 */
[----:B------:R1:W-:Y:S04]  /*2ce40*/  @!P0 STL [R1+0x21c], R128 ;  /* 0x00021c8001008387 */ /* 0x0003e80000100800 */
[----:B------:R1:W-:Y:S01]  /*2ce50*/  @!P0 STL [R1+0x218], RZ ;  /* 0x000218ff01008387 */ /* 0x0003e20000100800 */
[----:B------:R1:W-:Y:S08]  /*2ce60*/  BAR.ARV R113, 0x100 ;  /* 0x000400710000751d */ /* 0x0003f00000002000 */
[----:B------:R-:W-:Y:S06]  /*2ce70*/  BAR.ARV 0x8, 0x180 ;  /* 0x0206000000007b1d */ /* 0x000fec0000002000 */
[----:B------:R-:W-:-:S13]  /*2ce80*/  PLOP3.LUT P0, PT, PT, PT, PT, 0x8, 0x0 ;  /* 0x000000000000781c */ /* 0x000fda0003f0e170 */
.L_x_3681:
[----:B------:R-:W-:Y:S05]  /*2ce90*/  WARPSYNC.ALL ;  /* 0x0000000000007948 */ /* 0x000fea0003800000 */
[----:B------:R-:W0:Y:S08]  /*2cea0*/  S2UR UR5, SR_CgaCtaId ;  /* 0x00000000000579c3 */ /* 0x000e300000008800 */
[----:B------:R-:W-:Y:S06]  /*2ceb0*/  BAR.SYNC.DEFER_BLOCKING 0x5, 0x180 ;  /* 0x0146000000007b1d */ /* 0x000fec0000010000 */
[----:B------:R-:W-:Y:S01]  /*2cec0*/  UMOV UR4, 0x400 ;  /* 0x0000040000047882 */ /* 0x000fe20000000000 */
[----:B------:R-:W-:Y:S01]  /*2ced0*/  BSSY B0, `(.L_x_3799) ;  /* 0x00004e5000007945 */ /* 0x000fe20003800000 */
[----:B0-----:R-:W-:-:S06]  /*2cee0*/  ULEA UR4, UR5, UR4, 0x18 ;  /* 0x0000000405047291 */ /* 0x001fcc000f8ec03f */
[----:B-1----:R-:W-:-:S05]  /*2cef0*/  IMAD.U32 R2, RZ, RZ, UR4 ;  /* 0x00000004ff027e24 */ /* 0x002fca000f8e00ff */
[----:B------:R0:W1:Y:S01]  /*2cf00*/  LDS.128 R88, [R2+0x324d0] ;  /* 0x0324d00002587984 */ /* 0x0000620000000c00 */
[----:B------:R-:W-:Y:S06]  /*2cf10*/  BAR.ARV 0x4, 0x180 ;  /* 0x0106000000007b1d */ /* 0x000fec0000002000 */
[----:B------:R-:W-:Y:S05]  /*2cf20*/  @P0 BRA `(.L_x_3800) ;  /* 0x0000003c00f40947 */ /* 0x000fea0003800000 */
[----:B------:R-:W2:Y:S04]  /*2cf30*/  LDL R0, [R1+0x520] ;  /* 0x0005200001007983 */ /* 0x000ea80000100800 */
[----:B------:R-:W3:Y:S04]  /*2cf40*/  LDL.128 R28, [R1+0x260] ;  /* 0x00026000011c7983 */ /* 0x000ee80000100c00 */
[----:B------:R-:W4:Y:S04]  /*2cf50*/  LDL.128 R24, [R1+0x270] ;  /* 0x0002700001187983 */ /* 0x000f280000100c00 */
[----:B------:R-:W4:Y:S04]  /*2cf60*/  LDL.128 R32, [R1+0x280] ;  /* 0x0002800001207983 */ /* 0x000f280000100c00 */
[----:B------:R-:W4:Y:S04]  /*2cf70*/  LDL.128 R12, [R1+0x290] ;  /* 0x00029000010c7983 */ /* 0x000f280000100c00 */
[----:B------:R-:W4:Y:S04]  /*2cf80*/  LDL.128 R4, [R1+0x2a0] ;  /* 0x0002a00001047983 */ /* 0x000f280000100c00 */
[----:B------:R-:W4:Y:S01]  /*2cf90*/  LDL.128 R8, [R1+0x2b0] ;  /* 0x0002b00001087983 */ /* 0x000f220000100c00 */
[C---:B------:R-:W-:Y:S01]  /*2cfa0*/  ISETP.NE.AND P0, PT, R195.reuse, RZ, PT ;  /* 0x000000ffc300720c */ /* 0x040fe20003f05270 */
[----:B------:R-:W-:Y:S01]  /*2cfb0*/  ULDC UR4, c[0x0][0xbd4] ;  /* 0x0002f50000047ab9 */ /* 0x000fe20000000800 */
[----:B------:R-:W0:Y:S02]  /*2cfc0*/  S2R R3, SR_SWINHI ;  /* 0x0000000000037919 */ /* 0x000e240000002f00 */
[----:B------:R-:W-:Y:S01]  /*2cfd0*/  SEL R195, R195, UR4, P0 ;  /* 0x00000004c3c37c07 */ /* 0x000fe20008000000 */
[----:B------:R-:W-:Y:S05]  /*2cfe0*/  WARPSYNC.ALL ;  /* 0x0000000000007948 */ /* 0x000fea0003800000 */
[----:B------:R-:W4:Y:S01]  /*2cff0*/  LDL.128 R116, [R1+0x2c0] ;  /* 0x0002c00001747983 */ /* 0x000f220000100c00 */
[----:B------:R-:W-:Y:S01]  /*2d000*/  ULDC.64 UR6, c[0x0][0xd08] ;  /* 0x0003420000067ab9 */ /* 0x000fe20000000a00 */
[----:B------:R-:W-:-:S02]  /*2d010*/  ULDC.64 UR4, c[0x0][0xd00] ;  /* 0x0003400000047ab9 */ /* 0x000fc40000000a00 */
[----:B------:R-:W4:Y:S04]  /*2d020*/  LDL.128 R108, [R1+0x2e0] ;  /* 0x0002e000016c7983 */ /* 0x000f280000100c00 */
[----:B------:R-:W4:Y:S04]  /*2d030*/  LDL.128 R112, [R1+0x2d0] ;  /* 0x0002d00001707983 */ /* 0x000f280000100c00 */
[----:B------:R-:W4:Y:S04]  /*2d040*/  LDL.128 R100, [R1+0x300] ;  /* 0x0003000001647983 */ /* 0x000f280000100c00 */
[----:B------:R-:W4:Y:S04]  /*2d050*/  LDL.128 R104, [R1+0x2f0] ;  /* 0x0002f00001687983 */ /* 0x000f280000100c00 */
[----:B------:R-:W4:Y:S04]  /*2d060*/  LDL.128 R92, [R1+0x320] ;  /* 0x00032000015c7983 */ /* 0x000f280000100c00 */
[----:B------:R-:W4:Y:S01]  /*2d070*/  LDL.128 R96, [R1+0x310] ;  /* 0x0003100001607983 */ /* 0x000f220000100c00 */
[----:B------:R-:W-:-:S02]  /*2d080*/  MOV R18, R2 ;  /* 0x0000000200127202 */ /* 0x000fc40000000f00 */
[----:B0-----:R-:W-:Y:S01]  /*2d090*/  MOV R19, R3 ;  /* 0x0000000300137202 */ /* 0x001fe20000000f00 */
        /* <DEDUP_REMOVED lines=10> */
[----:B-----5:R-:W4:Y:S01]  /*2d140*/  LDL.128 R44, [R1+0x3d0] ;  /* 0x0003d000012c7983 */ /* 0x020f220000100c00 */
[----:B--2---:R-:W-:Y:S01]  /*2d150*/  IMAD.WIDE R20, R0, 0x2, R18 ;  /* 0x0000000200147825 */ /* 0x004fe200078e0212 */
[----:B---3--:R-:W-:-:S02]  /*2d160*/  F2FP.BF16.F32.PACK_AB R28, R29, R28 ;  /* 0x0000001c1d1c723e */ /* 0x008fc400000010ff */
[C---:B------:R-:W-:Y:S02]  /*2d170*/  IADD3 R37, P3, R20.reuse, 0x20, RZ ;  /* 0x0000002014257810 */ /* 0x040fe40007f7e0ff */
[C---:B------:R-:W-:Y:S02]  /*2d180*/  LOP3.LUT R41, R20.reuse, 0x380, RZ, 0xc0, !PT ;  /* 0x0000038014297812 */ /* 0x040fe400078ec0ff */
[----:B------:R-:W-:Y:S02]  /*2d190*/  IADD3 R38, P2, R20, 0x40, RZ ;  /* 0x0000004014267810 */ /* 0x000fe40007f5e0ff */
[----:B------:R-:W-:Y:S02]  /*2d1a0*/  LOP3.LUT R36, R37, 0x380, RZ, 0xc0, !PT ;  /* 0x0000038025247812 */ /* 0x000fe400078ec0ff */
[----:B------:R-:W-:Y:S02]  /*2d1b0*/  SHF.R.U64 R41, R41, 0x3, RZ ;  /* 0x0000000329297819 */ /* 0x000fe400000012ff */
[----:B------:R-:W-:-:S02]  /*2d1c0*/  LOP3.LUT R0, R38, 0x380, RZ, 0xc0, !PT ;  /* 0x0000038026007812 */ /* 0x000fc400078ec0ff */
[----:B------:R-:W-:Y:S02]  /*2d1d0*/  SHF.R.U64 R36, R36, 0x3, RZ ;  /* 0x0000000324247819 */ /* 0x000fe400000012ff */
[----:B------:R-:W-:Y:S01]  /*2d1e0*/  LOP3.LUT R40, R41, R20, RZ, 0x3c, !PT ;  /* 0x0000001429287212 */ /* 0x000fe200078e3cff */
[--C-:B------:R-:W-:Y:S01]  /*2d1f0*/  IMAD.MOV.U32 R41, RZ, RZ, R21.reuse ;  /* 0x000000ffff297224 */ /* 0x100fe200078e0015 */
[----:B------:R-:W-:Y:S02]  /*2d200*/  SHF.R.U64 R39, R0, 0x3, RZ ;  /* 0x0000000300277819 */ /* 0x000fe400000012ff */
[----:B------:R-:W-:Y:S01]  /*2d210*/  LOP3.LUT R36, R36, R37, RZ, 0x3c, !PT ;  /* 0x0000002524247212 */ /* 0x000fe200078e3cff */
[--C-:B------:R-:W-:Y:S01]  /*2d220*/  IMAD.X R37, RZ, RZ, R21.reuse, P3 ;  /* 0x000000ffff257224 */ /* 0x100fe200018e0615 */
[----:B------:R-:W-:Y:S01]  /*2d230*/  LOP3.LUT R38, R39, R38, RZ, 0x3c, !PT ;  /* 0x0000002627267212 */ /* 0x000fe200078e3cff */
[----:B------:R-:W-:Y:S01]  /*2d240*/  IMAD.X R39, RZ, RZ, R21, P2 ;  /* 0x000000ffff277224 */ /* 0x000fe200010e0615 */
[----:B------:R-:W-:-:S02]  /*2d250*/  F2FP.BF16.F32.PACK_AB R29, R31, R30 ;  /* 0x0000001e1f1d723e */ /* 0x000fc400000010ff */
[----:B------:R-:W-:Y:S02]  /*2d260*/  MOV R40, R40 ;  /* 0x0000002800287202 */ /* 0x000fe40000000f00 */
[----:B----4-:R-:W-:Y:S02]  /*2d270*/  F2FP.BF16.F32.PACK_AB R30, R25, R24 ;  /* 0x00000018191e723e */ /* 0x010fe400000010ff */
[----:B------:R-:W-:Y:S01]  /*2d280*/  F2FP.BF16.F32.PACK_AB R31, R27, R26 ;  /* 0x0000001a1b1f723e */ /* 0x000fe200000010ff */
[----:B------:R-:W-:Y:S01]  /*2d290*/  BAR.SYNC.DEFER_BLOCKING 0x1, 0x100 ;  /* 0x0044000000007b1d */ /* 0x000fe20000010000 */
[----:B------:R-:W-:Y:S02]  /*2d2a0*/  MOV R36, R36 ;  /* 0x0000002400247202 */ /* 0x000fe40000000f00 */
[----:B------:R-:W-:Y:S02]  /*2d2b0*/  F2FP.BF16.F32.PACK_AB R24, R33, R32 ;  /* 0x000000202118723e */ /* 0x000fe400000010ff */
[----:B------:R-:W-:-:S02]  /*2d2c0*/  F2FP.BF16.F32.PACK_AB R25, R35, R34 ;  /* 0x000000222319723e */ /* 0x000fc400000010ff */
[----:B------:R-:W-:Y:S01]  /*2d2d0*/  F2FP.BF16.F32.PACK_AB R26, R13, R12 ;  /* 0x0000000c0d1a723e */ /* 0x000fe200000010ff */
[----:B------:R-:W2:Y:S01]  /*2d2e0*/  LDL.128 R32, [R1+0x400] ;  /* 0x0004000001207983 */ /* 0x000ea20000100c00 */
[----:B------:R-:W-:Y:S02]  /*2d2f0*/  F2FP.BF16.F32.PACK_AB R27, R15, R14 ;  /* 0x0000000e0f1b723e */ /* 0x000fe400000010ff */
[----:B------:R-:W-:Y:S01]  /*2d300*/  F2FP.BF16.F32.PACK_AB R4, R5, R4 ;  /* 0x000000040504723e */ /* 0x000fe200000010ff */
[----:B------:R-:W3:Y:S01]  /*2d310*/  LDL.128 R12, [R1+0x430] ;  /* 0x00043000010c7983 */ /* 0x000ee20000100c00 */
[----:B------:R-:W-:Y:S02]  /*2d320*/  F2FP.BF16.F32.PACK_AB R5, R7, R6 ;  /* 0x000000060705723e */ /* 0x000fe400000010ff */
[----:B------:R-:W-:Y:S02]  /*2d330*/  MOV R0, R38 ;  /* 0x0000002600007202 */ /* 0x000fe40000000f00 */
[----:B------:R-:W-:-:S02]  /*2d340*/  F2FP.BF16.F32.PACK_AB R6, R9, R8 ;  /* 0x000000080906723e */ /* 0x000fc400000010ff */
[----:B------:R-:W-:Y:S02]  /*2d350*/  F2FP.BF16.F32.PACK_AB R7, R11, R10 ;  /* 0x0000000a0b07723e */ /* 0x000fe400000010ff */
[----:B------:R-:W4:Y:S01]  /*2d360*/  LDL.128 R8, [R1+0x440] ;  /* 0x0004400001087983 */ /* 0x000f220000100c00 */
[C---:B------:R-:W-:Y:S02]  /*2d370*/  IADD3 R135, P0, R20.reuse, 0x4000, RZ ;  /* 0x0000400014877810 */ /* 0x040fe40007f1e0ff */
[C---:B------:R-:W-:Y:S01]  /*2d380*/  IADD3 R136, P1, R20.reuse, 0x60, RZ ;  /* 0x0000006014887810 */ /* 0x040fe20007f3e0ff */
[----:B------:R0:W-:Y:S01]  /*2d390*/  STSM.16.M88.4 [R40], R28 ;  /* 0x0000001c28007844 */ /* 0x0001e20000000200 */
[----:B------:R-:W-:Y:S02]  /*2d3a0*/  LOP3.LUT R134, R135, 0x380, RZ, 0xc0, !PT ;  /* 0x0000038087867812 */ /* 0x000fe400078ec0ff */
[----:B------:R-:W-:Y:S01]  /*2d3b0*/  IADD3 R129, P5, R20, 0x4020, RZ ;  /* 0x0000402014817810 */ /* 0x000fe20007fbe0ff */
[----:B------:R1:W-:Y:S01]  /*2d3c0*/  STSM.16.M88.4 [R36], R24 ;  /* 0x0000001824007844 */ /* 0x0003e20000000200 */
[----:B------:R-:W-:Y:S01]  /*2d3d0*/  SHF.R.U64 R134, R134, 0x3, RZ ;  /* 0x0000000386867819 */ /* 0x000fe200000012ff */
[----:B------:R-:W-:Y:S01]  /*2d3e0*/  IMAD.X R137, RZ, RZ, R21, P1 ;  /* 0x000000ffff897224 */ /* 0x000fe200008e0615 */
[C---:B------:R-:W-:Y:S01]  /*2d3f0*/  IADD3 R121, P4, R20.reuse, 0x4040, RZ ;  /* 0x0000404014797810 */ /* 0x040fe20007f9e0ff */
[----:B------:R1:W-:Y:S01]  /*2d400*/  STSM.16.M88.4 [R0], R4 ;  /* 0x0000000400007844 */ /* 0x0003e20000000200 */
[----:B------:R-:W-:-:S02]  /*2d410*/  IADD3 R123, P3, R20, 0x4060, RZ ;  /* 0x00004060147b7810 */ /* 0x000fc40007f7e0ff */
[----:B------:R-:W-:Y:S02]  /*2d420*/  IADD3 R125, P2, R20, 0x8000, RZ ;  /* 0x00008000147d7810 */ /* 0x000fe40007f5e0ff */
[----:B------:R-:W-:Y:S02]  /*2d430*/  LOP3.LUT R128, R129, 0x380, RZ, 0xc0, !PT ;  /* 0x0000038081807812 */ /* 0x000fe400078ec0ff */
[----:B------:R-:W-:Y:S01]  /*2d440*/  LOP3.LUT R134, R134, R135, RZ, 0x3c, !PT ;  /* 0x0000008786867212 */ /* 0x000fe200078e3cff */
[----:B0-----:R-:W3:Y:S01]  /*2d450*/  LDL.128 R40, [R1+0x3e0] ;  /* 0x0003e00001287983 */ /* 0x001ee20000100c00 */
[----:B------:R-:W-:Y:S01]  /*2d460*/  LOP3.LUT R120, R121, 0x380, RZ, 0xc0, !PT ;  /* 0x0000038079787812 */ /* 0x000fe200078ec0ff */
[----:B------:R-:W-:Y:S01]  /*2d470*/  IMAD.X R135, RZ, RZ, R21, P0 ;  /* 0x000000ffff877224 */ /* 0x000fe200000e0615 */
[----:B------:R-:W-:Y:S01]  /*2d480*/  LOP3.LUT R122, R123, 0x380, RZ, 0xc0, !PT ;  /* 0x000003807b7a7812 */ /* 0x000fe200078ec0ff */
[----:B-1----:R-:W3:Y:S01]  /*2d490*/  LDL.128 R36, [R1+0x3f0] ;  /* 0x0003f00001247983 */ /* 0x002ee20000100c00 */
[----:B------:R-:W-:-:S02]  /*2d4a0*/  IADD3 R127, P1, R20, 0x8020, RZ ;  /* 0x00008020147f7810 */ /* 0x000fc40007f3e0ff */
[----:B------:R-:W-:Y:S01]  /*2d4b0*/  IADD3 R131, P0, R20, 0x8040, RZ ;  /* 0x0000804014837810 */ /* 0x000fe20007f1e0ff */
[----:B------:R-:W3:Y:S01]  /*2d4c0*/  LDL.128 R24, [R1+0x420] ;  /* 0x0004200001187983 */ /* 0x000ee20000100c00 */
[----:B------:R-:W-:Y:S02]  /*2d4d0*/  LOP3.LUT R124, R125, 0x380, RZ, 0xc0, !PT ;  /* 0x000003807d7c7812 */ /* 0x000fe400078ec0ff */
[----:B------:R-:W-:Y:S01]  /*2d4e0*/  SHF.R.U64 R128, R128, 0x3, RZ ;  /* 0x0000000380807819 */ /* 0x000fe200000012ff */
[----:B------:R-:W3:Y:S01]  /*2d4f0*/  LDL.128 R28, [R1+0x410] ;  /* 0x00041000011c7983 */ /* 0x000ee20000100c00 */
[----:B------:R-:W-:Y:S02]  /*2d500*/  SHF.R.U64 R120, R120, 0x3, RZ ;  /* 0x0000000378787819 */ /* 0x000fe400000012ff */
[----:B------:R-:W-:Y:S01]  /*2d510*/  SHF.R.U64 R122, R122, 0x3, RZ ;  /* 0x000000037a7a7819 */ /* 0x000fe200000012ff */
[----:B------:R-:W3:Y:S01]  /*2d520*/  LDL.128 R4, [R1+0x450] ;  /* 0x0004500001047983 */ /* 0x000ee20000100c00 */
[----:B------:R-:W-:-:S02]  /*2d530*/  LOP3.LUT R126, R127, 0x380, RZ, 0xc0, !PT ;  /* 0x000003807f7e7812 */ /* 0x000fc400078ec0ff */
[----:B------:R-:W-:Y:S02]  /*2d540*/  LOP3.LUT R130, R131, 0x380, RZ, 0xc0, !PT ;  /* 0x0000038083827812 */ /* 0x000fe400078ec0ff */
[----:B------:R-:W-:Y:S02]  /*2d550*/  SHF.R.U64 R124, R124, 0x3, RZ ;  /* 0x000000037c7c7819 */ /* 0x000fe400000012ff */
[----:B------:R-:W-:Y:S02]  /*2d560*/  LOP3.LUT R3, R136, 0x380, RZ, 0xc0, !PT ;  /* 0x0000038088037812 */ /* 0x000fe400078ec0ff */
[----:B------:R-:W-:Y:S01]  /*2d570*/  LOP3.LUT R128, R128, R129, RZ, 0x3c, !PT ;  /* 0x0000008180807212 */ /* 0x000fe200078e3cff */
[--C-:B------:R-:W-:Y:S01]  /*2d580*/  IMAD.X R129, RZ, RZ, R21.reuse, P5 ;  /* 0x000000ffff817224 */ /* 0x100fe200028e0615 */
[----:B------:R-:W-:Y:S01]  /*2d590*/  LOP3.LUT R120, R120, R121, RZ, 0x3c, !PT ;  /* 0x0000007978787212 */ /* 0x000fe200078e3cff */
[--C-:B------:R-:W-:Y:S01]  /*2d5a0*/  IMAD.X R121, RZ, RZ, R21.reuse, P4 ;  /* 0x000000ffff797224 */ /* 0x100fe200020e0615 */
[----:B------:R-:W-:Y:S01]  /*2d5b0*/  LOP3.LUT R122, R122, R123, RZ, 0x3c, !PT ;  /* 0x0000007b7a7a7212 */ /* 0x000fe200078e3cff */
[----:B------:R-:W-:Y:S01]  /*2d5c0*/  IMAD.X R123, RZ, RZ, R21, P3 ;  /* 0x000000ffff7b7224 */ /* 0x000fe200018e0615 */
[----:B------:R-:W-:-:S02]  /*2d5d0*/  IADD3 R133, P5, R20, 0x8060, RZ ;  /* 0x0000806014857810 */ /* 0x000fc40007fbe0ff */
[----:B------:R-:W-:Y:S02]  /*2d5e0*/  SHF.R.U64 R126, R126, 0x3, RZ ;  /* 0x000000037e7e7819 */ /* 0x000fe400000012ff */
[----:B------:R-:W-:Y:S02]  /*2d5f0*/  SHF.R.U64 R130, R130, 0x3, RZ ;  /* 0x0000000382827819 */ /* 0x000fe400000012ff */
[----:B------:R-:W-:Y:S01]  /*2d600*/  LOP3.LUT R124, R124, R125, RZ, 0x3c, !PT ;  /* 0x0000007d7c7c7212 */ /* 0x000fe200078e3cff */
[----:B------:R-:W-:Y:S01]  /*2d610*/  IMAD.X R125, RZ, RZ, R21, P2 ;  /* 0x000000ffff7d7224 */ /* 0x000fe200010e0615 */
[C---:B------:R-:W-:Y:S02]  /*2d620*/  IADD3 R139, P4, R20.reuse, 0xc000, RZ ;  /* 0x0000c000148b7810 */ /* 0x040fe40007f9e0ff */
[----:B------:R-:W-:Y:S02]  /*2d630*/  SHF.R.U64 R3, R3, 0x3, RZ ;  /* 0x0000000303037819 */ /* 0x000fe400000012ff */
[----:B------:R-:W-:-:S02]  /*2d640*/  IADD3 R141, P3, R20, 0xc020, RZ ;  /* 0x0000c020148d7810 */ /* 0x000fc40007f7e0ff */
[----:B------:R-:W-:Y:S02]  /*2d650*/  IADD3 R143, P2, R20, 0xc040, RZ ;  /* 0x0000c040148f7810 */ /* 0x000fe40007f5e0ff */
[----:B------:R-:W-:Y:S02]  /*2d660*/  LOP3.LUT R132, R133, 0x380, RZ, 0xc0, !PT ;  /* 0x0000038085847812 */ /* 0x000fe400078ec0ff */
[----:B------:R-:W-:Y:S01]  /*2d670*/  LOP3.LUT R126, R126, R127, RZ, 0x3c, !PT ;  /* 0x0000007f7e7e7212 */ /* 0x000fe200078e3cff */
[--C-:B------:R-:W-:Y:S01]  /*2d680*/  IMAD.X R127, RZ, RZ, R21.reuse, P1 ;  /* 0x000000ffff7f7224 */ /* 0x100fe200008e0615 */
[----:B------:R-:W-:Y:S01]  /*2d690*/  LOP3.LUT R130, R130, R131, RZ, 0x3c, !PT ;  /* 0x0000008382827212 */ /* 0x000fe200078e3cff */
[----:B------:R-:W-:Y:S01]  /*2d6a0*/  IMAD.X R131, RZ, RZ, R21, P0 ;  /* 0x000000ffff837224 */ /* 0x000fe200000e0615 */
[----:B------:R-:W-:Y:S02]  /*2d6b0*/  LOP3.LUT R138, R139, 0x380, RZ, 0xc0, !PT ;  /* 0x000003808b8a7812 */ /* 0x000fe400078ec0ff */
[----:B------:R-:W-:-:S02]  /*2d6c0*/  LOP3.LUT R136, R3, R136, RZ, 0x3c, !PT ;  /* 0x0000008803887212 */ /* 0x000fc400078e3cff */
[----:B------:R-:W-:Y:S02]  /*2d6d0*/  LOP3.LUT R140, R141, 0x380, RZ, 0xc0, !PT ;  /* 0x000003808d8c7812 */ /* 0x000fe400078ec0ff */
[----:B------:R-:W-:Y:S02]  /*2d6e0*/  IADD3 R20, P1, R20, 0xc060, RZ ;  /* 0x0000c06014147810 */ /* 0x000fe40007f3e0ff */
[----:B------:R-:W-:Y:S02]  /*2d6f0*/  ISETP.NE.U32.AND P0, PT, RZ, UR6, PT ;  /* 0x00000006ff007c0c */ /* 0x000fe4000bf05070 */
[----:B------:R-:W-:Y:S02]  /*2d700*/  LOP3.LUT R142, R143, 0x380, RZ, 0xc0, !PT ;  /* 0x000003808f8e7812 */ /* 0x000fe400078ec0ff */
[----:B------:R-:W-:Y:S02]  /*2d710*/  SHF.R.U64 R132, R132, 0x3, RZ ;  /* 0x0000000384847819 */ /* 0x000fe400000012ff */
[----:B------:R-:W-:-:S02]  /*2d720*/  F2FP.BF16.F32.PACK_AB R116, R117, R116 ;  /* 0x000000747574723e */ /* 0x000fc400000010ff */
[----:B------:R-:W-:Y:S02]  /*2d730*/  SHF.R.U64 R138, R138, 0x3, RZ ;  /* 0x000000038a8a7819 */ /* 0x000fe400000012ff */
[----:B------:R-:W-:Y:S02]  /*2d740*/  F2FP.BF16.F32.PACK_AB R117, R119, R118 ;  /* 0x000000767775723e */ /* 0x000fe400000010ff */
[----:B------:R-:W-:Y:S02]  /*2d750*/  F2FP.BF16.F32.PACK_AB R108, R109, R108 ;  /* 0x0000006c6d6c723e */ /* 0x000fe400000010ff */
[----:B------:R-:W-:Y:S02]  /*2d760*/  SHF.R.U64 R140, R140, 0x3, RZ ;  /* 0x000000038c8c7819 */ /* 0x000fe400000012ff */
[----:B------:R-:W-:Y:S02]  /*2d770*/  MOV R136, R136 ;  /* 0x0000008800887202 */ /* 0x000fe40000000f00 */
[----:B------:R-:W-:-:S02]  /*2d780*/  LOP3.LUT R0, R20, 0x380, RZ, 0xc0, !PT ;  /* 0x0000038014007812 */ /* 0x000fc400078ec0ff */
[----:B------:R-:W-:Y:S02]  /*2d790*/  F2FP.BF16.F32.PACK_AB R118, R113, R112 ;  /* 0x000000707176723e */ /* 0x000fe400000010ff */
[----:B------:R-:W-:Y:S02]  /*2d7a0*/  F2FP.BF16.F32.PACK_AB R119, R115, R114 ;  /* 0x000000727377723e */ /* 0x000fe400000010ff */
[----:B------:R-:W-:Y:S02]  /*2d7b0*/  F2FP.BF16.F32.PACK_AB R109, R111, R110 ;  /* 0x0000006e6f6d723e */ /* 0x000fe400000010ff */
[----:B------:R-:W-:Y:S02]  /*2d7c0*/  F2FP.BF16.F32.PACK_AB R100, R101, R100 ;  /* 0x000000646564723e */ /* 0x000fe400000010ff */
[----:B------:R-:W-:Y:S02]  /*2d7d0*/  ISETP.NE.AND.EX P0, PT, RZ, UR7, PT, P0 ;  /* 0x00000007ff007c0c */ /* 0x000fe4000bf05300 */
[----:B------:R-:W-:-:S02]  /*2d7e0*/  SHF.R.U64 R142, R142, 0x3, RZ ;  /* 0x000000038e8e7819 */ /* 0x000fc400000012ff */
[----:B------:R-:W-:Y:S02]  /*2d7f0*/  MOV R134, R134 ;  /* 0x0000008600867202 */ /* 0x000fe40000000f00 */
[----:B------:R-:W-:Y:S02]  /*2d800*/  F2FP.BF16.F32.PACK_AB R110, R105, R104 ;  /* 0x00000068696e723e */ /* 0x000fe400000010ff */
[----:B------:R-:W-:Y:S02]  /*2d810*/  F2FP.BF16.F32.PACK_AB R111, R107, R106 ;  /* 0x0000006a6b6f723e */ /* 0x000fe400000010ff */
[----:B------:R-:W-:Y:S02]  /*2d820*/  F2FP.BF16.F32.PACK_AB R101, R103, R102 ;  /* 0x000000666765723e */ /* 0x000fe400000010ff */
[----:B------:R-:W-:Y:S02]  /*2d830*/  F2FP.BF16.F32.PACK_AB R92, R93, R92 ;  /* 0x0000005c5d5c723e */ /* 0x000fe400000010ff */
[----:B------:R-:W-:Y:S01]  /*2d840*/  LOP3.LUT R132, R132, R133, RZ, 0x3c, !PT ;  /* 0x0000008584847212 */ /* 0x000fe200078e3cff */
[----:B------:R-:W-:Y:S01]  /*2d850*/  IMAD.X R133, RZ, RZ, R21, P5 ;  /* 0x000000ffff857224 */ /* 0x000fe200028e0615 */
[----:B------:R-:W-:-:S02]  /*2d860*/  MOV R128, R128 ;  /* 0x0000008000807202 */ /* 0x000fc40000000f00 */
        /* <DEDUP_REMOVED lines=10> */
[----:B------:R-:W-:Y:S01]  /*2d910*/  F2FP.BF16.F32.PACK_AB R72, R73, R72 ;  /* 0x000000484948723e */ /* 0x000fe200000010ff */
[----:B------:R0:W-:Y:S01]  /*2d920*/  STSM.16.M88.4 [R136], R116 ;  /* 0x0000007488007844 */ /* 0x0001e20000000200 */
[----:B------:R-:W-:Y:S01]  /*2d930*/  LOP3.LUT R140, R140, R141, RZ, 0x3c, !PT ;  /* 0x0000008d8c8c7212 */ /* 0x000fe200078e3cff */
[----:B------:R-:W-:Y:S01]  /*2d940*/  IMAD.X R141, RZ, RZ, R21, P3 ;  /* 0x000000ffff8d7224 */ /* 0x000fe200018e0615 */
[----:B------:R-:W-:-:S02]  /*2d950*/  SHF.R.U64 R0, R0, 0x3, RZ ;  /* 0x0000000300007819 */ /* 0x000fc400000012ff */
[----:B------:R-:W-:Y:S02]  /*2d960*/  MOV R122, R122 ;  /* 0x0000007a007a7202 */ /* 0x000fe40000000f00 */
[----:B------:R-:W-:Y:S02]  /*2d970*/  F2FP.BF16.F32.PACK_AB R82, R77, R76 ;  /* 0x0000004c4d52723e */ /* 0x000fe400000010ff */
[----:B------:R-:W-:Y:S02]  /*2d980*/  F2FP.BF16.F32.PACK_AB R83, R79, R78 ;  /* 0x0000004e4f53723e */ /* 0x000fe400000010ff */
[----:B------:R-:W-:Y:S02]  /*2d990*/  F2FP.BF16.F32.PACK_AB R73, R75, R74 ;  /* 0x0000004a4b49723e */ /* 0x000fe400000010ff */
[----:B------:R-:W-:Y:S01]  /*2d9a0*/  F2FP.BF16.F32.PACK_AB R64, R65, R64 ;  /* 0x000000404140723e */ /* 0x000fe200000010ff */
[----:B------:R0:W-:Y:S01]  /*2d9b0*/  STSM.16.M88.4 [R134], R108 ;  /* 0x0000006c86007844 */ /* 0x0001e20000000200 */
[----:B------:R-:W-:Y:S01]  /*2d9c0*/  LOP3.LUT R142, R142, R143, RZ, 0x3c, !PT ;  /* 0x0000008f8e8e7212 */ /* 0x000fe200078e3cff */
[----:B------:R-:W-:Y:S01]  /*2d9d0*/  IMAD.X R143, RZ, RZ, R21, P2 ;  /* 0x000000ffff8f7224 */ /* 0x000fe200010e0615 */
[----:B------:R-:W-:-:S02]  /*2d9e0*/  MOV R124, R124 ;  /* 0x0000007c007c7202 */ /* 0x000fc40000000f00 */
[----:B------:R-:W-:Y:S02]  /*2d9f0*/  F2FP.BF16.F32.PACK_AB R74, R69, R68 ;  /* 0x00000044454a723e */ /* 0x000fe400000010ff */
[----:B------:R-:W-:Y:S02]  /*2da00*/  F2FP.BF16.F32.PACK_AB R75, R71, R70 ;  /* 0x00000046474b723e */ /* 0x000fe400000010ff */
[----:B------:R-:W-:Y:S02]  /*2da10*/  F2FP.BF16.F32.PACK_AB R65, R67, R66 ;  /* 0x000000424341723e */ /* 0x000fe400000010ff */
[----:B------:R-:W-:Y:S01]  /*2da20*/  F2FP.BF16.F32.PACK_AB R56, R57, R56 ;  /* 0x000000383938723e */ /* 0x000fe200000010ff */
[----:B------:R-:W-:Y:S01]  /*2da30*/  IMAD.X R21, RZ, RZ, R21, P1 ;  /* 0x000000ffff157224 */ /* 0x000fe200008e0615 */
[----:B------:R-:W-:Y:S01]  /*2da40*/  MOV R126, R126 ;  /* 0x0000007e007e7202 */ /* 0x000fe20000000f00 */
[----:B------:R0:W-:Y:S01]  /*2da50*/  STSM.16.M88.4 [R128], R100 ;  /* 0x0000006480007844 */ /* 0x0001e20000000200 */
[----:B------:R-:W-:-:S02]  /*2da60*/  F2FP.BF16.F32.PACK_AB R66, R61, R60 ;  /* 0x0000003c3d42723e */ /* 0x000fc400000010ff */
[----:B------:R-:W-:Y:S02]  /*2da70*/  F2FP.BF16.F32.PACK_AB R67, R63, R62 ;  /* 0x0000003e3f43723e */ /* 0x000fe400000010ff */
[----:B------:R-:W-:Y:S02]  /*2da80*/  F2FP.BF16.F32.PACK_AB R57, R59, R58 ;  /* 0x0000003a3b39723e */ /* 0x000fe400000010ff */
[----:B------:R-:W-:Y:S01]  /*2da90*/  F2FP.BF16.F32.PACK_AB R48, R49, R48 ;  /* 0x000000303130723e */ /* 0x000fe200000010ff */
[----:B------:R0:W-:Y:S01]  /*2daa0*/  STSM.16.M88.4 [R120], R92 ;  /* 0x0000005c78007844 */ /* 0x0001e20000000200 */
[----:B------:R-:W-:Y:S02]  /*2dab0*/  MOV R130, R130 ;  /* 0x0000008200827202 */ /* 0x000fe40000000f00 */
[----:B------:R-:W-:Y:S02]  /*2dac0*/  F2FP.BF16.F32.PACK_AB R58, R53, R52 ;  /* 0x00000034353a723e */ /* 0x000fe400000010ff */
[----:B------:R-:W-:-:S02]  /*2dad0*/  F2FP.BF16.F32.PACK_AB R59, R55, R54 ;  /* 0x00000036373b723e */ /* 0x000fc400000010ff */
[----:B------:R-:W-:Y:S01]  /*2dae0*/  F2FP.BF16.F32.PACK_AB R49, R51, R50 ;  /* 0x000000323331723e */ /* 0x000fe200000010ff */
[----:B------:R0:W-:Y:S01]  /*2daf0*/  STSM.16.M88.4 [R122], R80 ;  /* 0x000000507a007844 */ /* 0x0001e20000000200 */
[----:B------:R-:W-:Y:S02]  /*2db00*/  LOP3.LUT R20, R0, R20, RZ, 0x3c, !PT ;  /* 0x0000001400147212 */ /* 0x000fe400078e3cff */
[----:B------:R-:W-:Y:S02]  /*2db10*/  MOV R132, R132 ;  /* 0x0000008400847202 */ /* 0x000fe40000000f00 */
[----:B------:R-:W-:Y:S02]  /*2db20*/  F2FP.BF16.F32.PACK_AB R50, R45, R44 ;  /* 0x0000002c2d32723e */ /* 0x000fe400000010ff */
[----:B------:R-:W-:Y:S01]  /*2db30*/  F2FP.BF16.F32.PACK_AB R51, R47, R46 ;  /* 0x0000002e2f33723e */ /* 0x000fe200000010ff */
[----:B------:R0:W-:Y:S01]  /*2db40*/  STSM.16.M88.4 [R124], R72 ;  /* 0x000000487c007844 */ /* 0x0001e20000000200 */
[----:B------:R-:W-:Y:S01]  /*2db50*/  MOV R138, R138 ;  /* 0x0000008a008a7202 */ /* 0x000fe20000000f00 */
[----:B------:R-:W1:Y:S01]  /*2db60*/  LDC.64 R44, c[0x0][0xd00] ;  /* 0x00034000ff2c7b82 */ /* 0x000e620000000a00 */
[----:B------:R-:W-:Y:S01]  /*2db70*/  MOV R140, R140 ;  /* 0x0000008c008c7202 */ /* 0x000fe20000000f00 */
[----:B------:R0:W-:Y:S01]  /*2db80*/  STSM.16.M88.4 [R126], R64 ;  /* 0x000000407e007844 */ /* 0x0001e20000000200 */
[----:B------:R-:W-:-:S02]  /*2db90*/  MOV R142, R142 ;  /* 0x0000008e008e7202 */ /* 0x000fc40000000f00 */
[----:B------:R-:W-:Y:S01]  /*2dba0*/  MOV R20, R20 ;  /* 0x0000001400147202 */ /* 0x000fe20000000f00 */
[----:B------:R0:W-:Y:S04]  /*2dbb0*/  STSM.16.M88.4 [R130], R56 ;  /* 0x0000003882007844 */ /* 0x0001e80000000200 */
[----:B------:R0:W-:Y:S01]  /*2dbc0*/  STSM.16.M88.4 [R132], R48 ;  /* 0x0000003084007844 */ /* 0x0001e20000000200 */
[----:B------:R-:W-:-:S04]  /*2dbd0*/  ISETP.NE.U32.AND P1, PT, RZ, UR4, PT ;  /* 0x00000004ff007c0c */ /* 0x000fc8000bf25070 */
[----:B------:R-:W-:Y:S01]  /*2dbe0*/  ISETP.NE.AND.EX P1, PT, RZ, UR5, PT, P1 ;  /* 0x00000005ff007c0c */ /* 0x000fe2000bf25310 */
[----:B------:R-:W-:Y:S01]  /*2dbf0*/  ULDC UR6, c[0x0][0xb88] ;  /* 0x0002e20000067ab9 */ /* 0x000fe20000000800 */
[----:B------:R-:W-:Y:S02]  /*2dc00*/  IMAD.MOV.U32 R3, RZ, RZ, RZ ;  /* 0x000000ffff037224 */ /* 0x000fe400078e00ff */
[----:B-1----:R-:W-:Y:S01]  /*2dc10*/  IMAD.WIDE R44, R198, 0x4, R44 ;  /* 0x00000004c62c7825 */ /* 0x002fe200078e022c */
[----:B--2---:R-:W-:Y:S02]  /*2dc20*/  F2FP.BF16.F32.PACK_AB R32, R33, R32 ;  /* 0x000000202120723e */ /* 0x004fe400000010ff */
[----:B------:R-:W-:Y:S02]  /*2dc30*/  F2FP.BF16.F32.PACK_AB R33, R35, R34 ;  /* 0x000000222321723e */ /* 0x000fe400000010ff */
[----:B----4-:R-:W-:Y:S02]  /*2dc40*/  F2FP.BF16.F32.PACK_AB R8, R9, R8 ;  /* 0x000000080908723e */ /* 0x010fe400000010ff */
[----:B------:R-:W-:-:S02]  /*2dc50*/  F2FP.BF16.F32.PACK_AB R9, R11, R10 ;  /* 0x0000000a0b09723e */ /* 0x000fc400000010ff */
[----:B---3--:R-:W-:Y:S02]  /*2dc60*/  F2FP.BF16.F32.PACK_AB R40, R41, R40 ;  /* 0x000000282928723e */ /* 0x008fe400000010ff */
        /* <DEDUP_REMOVED lines=10> */
[----:B------:R-:W-:Y:S01]  /*2dd10*/  F2FP.BF16.F32.PACK_AB R11, R7, R6 ;  /* 0x00000006070b723e */ /* 0x000fe200000010ff */
[----:B------:R-:W1:Y:S01]  /*2dd20*/  @P0 LDC.64 R4, c[0x0][0xd08] ;  /* 0x00034200ff040b82 */ /* 0x000e620000000a00 */
[----:B------:R0:W-:Y:S04]  /*2dd30*/  STSM.16.M88.4 [R138], R40 ;  /* 0x000000288a007844 */ /* 0x0001e80000000200 */
[----:B------:R0:W-:Y:S03]  /*2dd40*/  STSM.16.M88.4 [R140], R32 ;  /* 0x000000208c007844 */ /* 0x0001e60000000200 */
[----:B------:R-:W2:Y:S01]  /*2dd50*/  LDC R12, c[0x0][0xce8] ;  /* 0x00033a00ff0c7b82 */ /* 0x000ea20000000800 */
[----:B------:R0:W-:Y:S04]  /*2dd60*/  STSM.16.M88.4 [R142], R24 ;  /* 0x000000188e007844 */ /* 0x0001e80000000200 */
[----:B------:R0:W-:Y:S03]  /*2dd70*/  STSM.16.M88.4 [R20], R8 ;  /* 0x0000000814007844 */ /* 0x0001e60000000200 */
[----:B------:R-:W-:Y:S01]  /*2dd80*/  BAR.SYNC.DEFER_BLOCKING 0x1, 0x100 ;  /* 0x0044000000007b1d */ /* 0x000fe20000010000 */
[----:B------:R-:W-:-:S02]  /*2dd90*/  IMAD.U32 R7, RZ, RZ, UR6 ;  /* 0x00000006ff077e24 */ /* 0x000fc4000f8e00ff */
[----:B-1----:R-:W-:-:S03]  /*2dda0*/  @P0 IMAD.WIDE R4, R198, 0x4, R4 ;  /* 0x00000004c6040825 */ /* 0x002fc600078e0204 */
[----:B------:R0:W5:Y:S04]  /*2ddb0*/  @P1 LDG.E R3, desc[UR42][R44.64] ;  /* 0x0000002a2c031981 */ /* 0x000168000c1e1900 */
[----:B------:R0:W5:Y:S01]  /*2ddc0*/  @P0 LDG.E R7, desc[UR42][R4.64] ;  /* 0x0000002a04070981 */ /* 0x000162000c1e1900 */
[----:B------:R-:W-:Y:S05]  /*2ddd0*/  @P0 BRA `(.L_x_3801) ;  /* 0x0000000000100947 */ /* 0x000fea0003800000 */
[----:B------:R-:W-:Y:S05]  /*2dde0*/  @!P1 BRA `(.L_x_3801) ;  /* 0x00000000000c9947 */ /* 0x000fea0003800000 */
[----:B------:R-:W3:Y:S04]  /*2ddf0*/  LDG.E R0, desc[UR42][R44.64] ;  /* 0x0000002a2c007981 */ /* 0x000ee8000c1e1900 */
[----:B-----5:R-:W3:Y:S02]  /*2de00*/  LDG.E R7, desc[UR42][R44.64+0x4] ;  /* 0x0000042a2c077981 */ /* 0x020ee4000c1e1900 */
[----:B---3--:R-:W-:-:S07]  /*2de10*/  IMAD.IADD R7, R7, 0x1, -R0 ;  /* 0x0000000107077824 */ /* 0x008fce00078e0a00 */
.L_x_3801:
[----:B------:R-:W3:Y:S04]  /*2de20*/  LDL R0, [R1+0x514] ;  /* 0x0005140001007983 */ /* 0x000ee80000100800 */
[----:B0-----:R-:W4:Y:S01]  /*2de30*/  LDL R26, [R1+0x51c] ;  /* 0x00051c00011a7983 */ /* 0x001f220000100800 */
[----:B------:R-:W-:Y:S01]  /*2de40*/  IMAD.IADD R37, R196, 0x1, R194 ;  /* 0x00000001c4257824 */ /* 0x000fe200078e02c2 */
[----:B------:R-:W-:Y:S01]  /*2de50*/  ISETP.GT.AND P3, PT, R195, 0x1, PT ;  /* 0x00000001c300780c */ /* 0x000fe20003f64270 */
[----:B------:R-:W-:Y:S01]  /*2de60*/  IMAD.MOV.U32 R13, RZ, RZ, 0xab8 ;  /* 0x00000ab8ff0d7424 */ /* 0x000fe200078e00ff */
[----:B--2---:R-:W-:Y:S01]  /*2de70*/  ISETP.NE.AND P2, PT, R12, 0x1, PT ;  /* 0x000000010c00780c */ /* 0x004fe20003f45270 */
[----:B------:R-:W0:Y:S03]  /*2de80*/  LDC.64 R20, c[0x0][0xca8] ;  /* 0x00032a00ff147b82 */ /* 0x000e260000000a00 */
[----:B------:R-:W-:-:S05]  /*2de90*/  SEL R13, R13, 0xa78, P3 ;  /* 0x00000a780d0d7807 */ /* 0x000fca0001800000 */
[----:B------:R-:W1:Y:S08]  /*2dea0*/  LDC.64 R10, c[0x0][R13+0x218] ;  /* 0x000086000d0a7b82 */ /* 0x000e700000000a00 */
[----:B------:R-:W2:Y:S08]  /*2deb0*/  LDC.64 R4, c[0x0][R13+0x228] ;  /* 0x00008a000d047b82 */ /* 0x000eb00000000a00 */
[----:B------:R2:W2:Y:S01]  /*2dec0*/  LDC.64 R8, c[0x0][R13+0x210] ;  /* 0x000084000d087b82 */ /* 0x0004a20000000a00 */
[----:B------:R-:W-:-:S07]  /*2ded0*/  ISETP.NE.U32.AND P1, PT, RZ, UR4, PT ;  /* 0x00000004ff007c0c */ /* 0x000fce000bf25070 */
[----:B------:R-:W1:Y:S01]  /*2dee0*/  @P2 LDC R14, c[0x0][0xcec] ;  /* 0x00033b00ff0e2b82 */ /* 0x000e620000000800 */
[----:B------:R-:W-:-:S07]  /*2def0*/  ISETP.NE.AND.EX P1, PT, RZ, UR5, PT, P1 ;  /* 0x00000005ff007c0c */ /* 0x000fce000bf25310 */
[----:B------:R-:W2:Y:S01]  /*2df00*/  @P2 LDC R33, c[0x0][0xcf0] ;  /* 0x00033c00ff212b82 */ /* 0x000ea20000000800 */
[----:B------:R-:W-:Y:S02]  /*2df10*/  SHF.R.S32.HI R24, RZ, 0x1f, R198 ;  /* 0x0000001fff187819 */ /* 0x000fe400000114c6 */
[----:B------:R-:W-:Y:S02]  /*2df20*/  SEL R15, R198, RZ, !P1 ;  /* 0x000000ffc60f7207 */ /* 0x000fe40004800000 */
[----:B---3--:R-:W-:Y:S01]  /*2df30*/  LOP3.LUT P0, RZ, R0, 0x3, RZ, 0xc0, !PT ;  /* 0x0000000300ff7812 */ /* 0x008fe2000780c0ff */
[----:B-----5:R-:W-:Y:S02]  /*2df40*/  IMAD R0, R7, R12, RZ ;  /* 0x0000000c07007224 */ /* 0x020fe400078e02ff */
[----:B0-----:R-:W0:Y:S03]  /*2df50*/  @!P3 LDC R20, c[0x0][0xc50] ;  /* 0x00031400ff14bb82 */ /* 0x001e260000000800 */
[----:B------:R-:W-:Y:S01]  /*2df60*/  ISETP.GE.OR P4, PT, R37, R0, P0 ;  /* 0x000000002500720c */ /* 0x000fe20000786670 */
[----:B----4-:R-:W-:-:S04]  /*2df70*/  IMAD.IADD R35, R26, 0x1, R194 ;  /* 0x000000011a237824 */ /* 0x010fc800078e02c2 */
[----:B------:R-:W3:Y:S08]  /*2df80*/  @!P3 LDC R21, c[0x0][0xc54] ;  /* 0x00031500ff15bb82 */ /* 0x000ef00000000800 */
[----:B------:R-:W4:Y:S01]  /*2df90*/  @!P4 LDL R27, [R1+0x240] ;  /* 0x00024000011bc983 */ /* 0x000f220000100800 */
[----:B------:R-:W2:Y:S01]  /*2dfa0*/  LDC.64 R6, c[0x0][R13+0x220] ;  /* 0x000088000d067b82 */ /* 0x000ea20000000a00 */
[----:B------:R-:W-:Y:S01]  /*2dfb0*/  SEL R25, R24, RZ, !P1 ;  /* 0x000000ff18197207 */ /* 0x000fe20004800000 */
[----:B-1----:R-:W-:-:S04]  /*2dfc0*/  @P2 IMAD.HI.U32 R14, R35, R14, RZ ;  /* 0x0000000e230e2227 */ /* 0x002fc800078e00ff */
[-C--:B------:R-:W-:Y:S02]  /*2dfd0*/  IMAD R29, R11, R193.reuse, RZ ;  /* 0x000000c10b1d7224 */ /* 0x080fe400078e02ff */
[----:B------:R-:W-:-:S04]  /*2dfe0*/  IMAD.WIDE.U32 R10, R10, R193, RZ ;  /* 0x000000c10a0a7225 */ /* 0x000fc800078e00ff */
[----:B------:R-:W-:Y:S02]  /*2dff0*/  IMAD.IADD R29, R11, 0x1, R29 ;  /* 0x000000010b1d7824 */ /* 0x000fe400078e021d */
[----:B--2---:R-:W-:-:S04]  /*2e000*/  IMAD R7, R7, R15, RZ ;  /* 0x0000000f07077224 */ /* 0x004fc800078e02ff */
[C---:B------:R-:W-:Y:S01]  /*2e010*/  IMAD R31, R6.reuse, R25, R7 ;  /* 0x00000019061f7224 */ /* 0x040fe200078e0207 */
[----:B------:R-:W-:Y:S01]  /*2e020*/  SEL R25, R203, RZ, P3 ;  /* 0x000000ffcb197207 */ /* 0x000fe20001800000 */
[----:B------:R-:W-:-:S04]  /*2e030*/  IMAD.WIDE.U32 R6, R6, R15, RZ ;  /* 0x0000000f06067225 */ /* 0x000fc800078e00ff */
[----:B------:R-:W-:Y:S01]  /*2e040*/  IMAD.IADD R31, R7, 0x1, R31 ;  /* 0x00000001071f7824 */ /* 0x000fe200078e021f */
[----:B------:R-:W-:Y:S01]  /*2e050*/  IADD3 R6, P1, P5, R6, R10, R3 ;  /* 0x0000000a06067210 */ /* 0x000fe20007d3e003 */
[----:B------:R-:W-:Y:S01]  /*2e060*/  IMAD.MOV.U32 R7, RZ, RZ, R35 ;  /* 0x000000ffff077224 */ /* 0x000fe200078e0023 */
[----:B------:R-:W-:Y:S01]  /*2e070*/  @P2 SHF.R.U32.HI R7, RZ, R33, R14 ;  /* 0x00000021ff072219 */ /* 0x000fe2000001160e */
[-C--:B------:R-:W-:Y:S01]  /*2e080*/  IMAD R11, R5, R25.reuse, RZ ;  /* 0x00000019050b7224 */ /* 0x080fe200078e02ff */
[----:B------:R-:W-:Y:S01]  /*2e090*/  SHF.R.S32.HI R10, RZ, 0x1f, R3 ;  /* 0x0000001fff0a7819 */ /* 0x000fe20000011403 */
[----:B------:R-:W-:-:S03]  /*2e0a0*/  IMAD.WIDE.U32 R4, R4, R25, RZ ;  /* 0x0000001904047225 */ /* 0x000fc600078e00ff */
[----:B------:R-:W-:Y:S01]  /*2e0b0*/  IADD3.X R14, R31, R29, R10, P1, P5 ;  /* 0x0000001d1f0e7210 */ /* 0x000fe20000fea40a */
[----:B------:R-:W-:Y:S01]  /*2e0c0*/  IMAD.MOV R13, RZ, RZ, -R7 ;  /* 0x000000ffff0d7224 */ /* 0x000fe200078e0a07 */
[----:B------:R-:W-:Y:S01]  /*2e0d0*/  IADD3 R4, P1, P5, R7, R6, R4 ;  /* 0x0000000607047210 */ /* 0x000fe20007d3e004 */
[----:B------:R-:W-:Y:S01]  /*2e0e0*/  IMAD.IADD R11, R5, 0x1, R11 ;  /* 0x00000001050b7824 */ /* 0x000fe200078e020b */
[----:B------:R-:W-:Y:S01]  /*2e0f0*/  SHF.R.S32.HI R5, RZ, 0x1f, R7 ;  /* 0x0000001fff057819 */ /* 0x000fe20000011407 */
[----:B------:R-:W-:Y:S02]  /*2e100*/  IMAD R7, R12, R13, R35 ;  /* 0x0000000d0c077224 */ /* 0x000fe400078e0223 */
[----:B------:R-:W-:Y:S01]  /*2e110*/  VIADD R25, R37, 0x8 ;  /* 0x0000000825197836 */ /* 0x000fe20000000000 */
[----:B------:R-:W-:Y:S01]  /*2e120*/  IADD3.X R5, R5, R14, R11, P1, P5 ;  /* 0x0000000e05057210 */ /* 0x000fe20000fea40b */
[----:B------:R-:W-:Y:S01]  /*2e130*/  IMAD R6, R9, R7, RZ ;  /* 0x0000000709067224 */ /* 0x000fe200078e02ff */
[----:B------:R-:W-:-:S02]  /*2e140*/  SHF.R.S32.HI R11, RZ, 0x1f, R7 ;  /* 0x0000001fff0b7819 */ /* 0x000fc40000011407 */
[----:B------:R-:W-:Y:S01]  /*2e150*/  ISETP.GE.OR P0, PT, R25, R0, P0 ;  /* 0x000000001900720c */ /* 0x000fe20000706670 */
[----:B------:R-:W-:-:S04]  /*2e160*/  IMAD.WIDE.U32 R4, R8, R7, R4 ;  /* 0x0000000708047225 */ /* 0x000fc800078e0004 */
[----:B------:R-:W-:Y:S01]  /*2e170*/  IMAD R11, R8, R11, R6 ;  /* 0x0000000b080b7224 */ /* 0x000fe200078e0206 */
[----:B0-----:R-:W-:-:S03]  /*2e180*/  LEA R20, P1, R4, R20, 0x2 ;  /* 0x0000001404147211 */ /* 0x001fc600078210ff */
[----:B------:R-:W-:Y:S02]  /*2e190*/  IMAD.IADD R5, R5, 0x1, R11 ;  /* 0x0000000105057824 */ /* 0x000fe400078e020b */
[----:B------:R-:W-:Y:S03]  /*2e1a0*/  SHFL.IDX PT, R6, R20, RZ, 0x1c1f ;  /* 0x001c1fff14067589 */ /* 0x000fe600000e0000 */
[----:B---3--:R-:W-:-:S05]  /*2e1b0*/  LEA.HI.X R21, R4, R21, R5, 0x2, P1 ;  /* 0x0000001504157211 */ /* 0x008fca00008f1405 */
[----:B------:R-:W4:Y:S04]  /*2e1c0*/  SHFL.IDX PT, R7, R21, RZ, 0x1c1f ;  /* 0x001c1fff15077589 */ /* 0x000f2800000e0000 */
[----:B----4-:R-:W-:Y:S04]  /*2e1d0*/  @!P4 ST.E desc[UR42][R6.64], R27 ;  /* 0x0000001b0600c985 */ /* 0x010fe8000c10192a */
[----:B------:R-:W2:Y:S04]  /*2e1e0*/  @!P0 LDL R9, [R1+0x244] ;  /* 0x0002440001098983 */ /* 0x000ea80000100800 */
[----:B------:R-:W-:Y:S04]  /*2e1f0*/  SHFL.IDX PT, R4, R20, 0x1, 0x1c1f ;  /* 0x003c1f0014047f89 */ /* 0x000fe800000e0000 */
[----:B------:R-:W2:Y:S04]  /*2e200*/  SHFL.IDX PT, R5, R21, 0x1, 0x1c1f ;  /* 0x003c1f0015057f89 */ /* 0x000ea800000e0000 */
[----:B--2---:R0:W-:Y:S01]  /*2e210*/  @!P0 ST.E desc[UR42][R4.64], R9 ;  /* 0x0000000904008985 */ /* 0x0041e2000c10192a */
[----:B------:R-:W-:Y:S05]  /*2e220*/  @P3 BRA `(.L_x_3802) ;  /* 0x0000000c00e83947 */ /* 0x000fea0003800000 */
[----:B------:R-:W2:Y:S01]  /*2e230*/  LDL R84, [R1+0x47c] ;  /* 0x00047c0001547983 */ /* 0x000ea20000100800 */
[----:B------:R-:W1:Y:S01]  /*2e240*/  @P2 LDC R13, c[0x0][0xcec] ;  /* 0x00033b00ff0d2b82 */ /* 0x000e620000000800 */
[----:B------:R-:W-:Y:S02]  /*2e250*/  ULDC.64 UR4, c[0x0][0xba0] ;  /* 0x0002e80000047ab9 */ /* 0x000fe40000000a00 */
[----:B------:R-:W3:Y:S01]  /*2e260*/  LDL R85, [R1+0x490] ;  /* 0x0004900001557983 */ /* 0x000ee20000100800 */
[----:B------:R-:W-:Y:S02]  /*2e270*/  IMAD R10, R10, UR4, RZ ;  /* 0x000000040a0a7c24 */ /* 0x000fe4000f8e02ff */
[----:B0-----:R-:W-:-:S04]  /*2e280*/  IMAD.WIDE.U32 R8, R3, UR4, RZ ;  /* 0x0000000403087c25 */ /* 0x001fc8000f8e00ff */
[----:B------:R-:W-:Y:S01]  /*2e290*/  IMAD R11, R3, UR5, R10 ;  /* 0x00000005030b7c24 */ /* 0x000fe2000f8e020a */
        /* <DEDUP_REMOVED lines=8> */
[----:B--2---:R-:W-:-:S04]  /*2e320*/  IMAD R5, R84, 0x40, R181 ;  /* 0x0000004054057824 */ /* 0x004fc800078e02b5 */
        /* <DEDUP_REMOVED lines=27> */
[----:B---3--:R-:W-:Y:S01]  /*2e4e0*/  IMAD R3, R85, 0x20, R84 ;  /* 0x0000002055037824 */ /* 0x008fe200078e0254 */
        /* <DEDUP_REMOVED lines=9> */
[----:B------:R-:W-:Y:S01]  /*2e580*/  LOP3.LUT R52, R53, 0x380, RZ, 0xc0, !PT ;  /* 0x0000038035347812 */ /* 0x000fe200078ec0ff */
[----:B------:R-:W5:Y:S01]  /*2e590*/  LD.E.128 R36, desc[UR42][R36.64] ;  /* 0x0000002a24247980 */ /* 0x000f62000c101d00 */
[----:B------:R-:W-:-:S02]  /*2e5a0*/  LOP3.LUT R56, R57, 0x380, RZ, 0xc0, !PT ;  /* 0x0000038039387812 */ /* 0x000fc400078ec0ff */
[----:B------:R-:W-:Y:S01]  /*2e5b0*/  LOP3.LUT R60, R61, 0x380, RZ, 0xc0, !PT ;  /* 0x000003803d3c7812 */ /* 0x000fe200078ec0ff */
[----:B------:R-:W5:Y:S01]  /*2e5c0*/  LD.E.128 R40, desc[UR42][R40.64] ;  /* 0x0000002a28287980 */ /* 0x000f62000c101d00 */
        /* <DEDUP_REMOVED lines=13> */
[----:B------:R-:W-:Y:S01]  /*2e6a0*/  LOP3.LUT R5, R18, 0x380, RZ, 0xc0, !PT ;  /* 0x0000038012057812 */ /* 0x000fe200078ec0ff */
[----:B------:R-:W5:Y:S01]  /*2e6b0*/  LD.E.128 R44, desc[UR42][R44.64] ;  /* 0x0000002a2c2c7980 */ /* 0x000f62000c101d00 */
        /* <DEDUP_REMOVED lines=8> */
[----:B------:R-:W-:Y:S01]  /*2e740*/  IADD3 R7, P5, R18, 0xf000, RZ ;  /* 0x0000f00012077810 */ /* 0x000fe20007fbe0ff */
[----:B------:R-:W5:Y:S01]  /*2e750*/  LD.E.128 R56, desc[UR42][R56.64] ;  /* 0x0000002a38387980 */ /* 0x000f62000c101d00 */
[----:B------:R-:W-:Y:S02]  /*2e760*/  SHF.R.U64 R5, R5, 0x3, RZ ;  /* 0x0000000305057819 */ /* 0x000fe400000012ff */
[----:B------:R-:W-:Y:S01]  /*2e770*/  LOP3.LUT R64, R65, 0x380, RZ, 0xc0, !PT ;  /* 0x0000038041407812 */ /* 0x000fe200078ec0ff */
[----:B------:R-:W5:Y:S01]  /*2e780*/  LD.E.128 R60, desc[UR42][R60.64] ;  /* 0x0000002a3c3c7980 */ /* 0x000f62000c101d00 */
[----:B------:R-:W-:-:S02]  /*2e790*/  LOP3.LUT R68, R69, 0x380, RZ, 0xc0, !PT ;  /* 0x0000038045447812 */ /* 0x000fc400078ec0ff */
[----:B------:R-:W-:Y:S02]  /*2e7a0*/  LOP3.LUT R72, R73, 0x380, RZ, 0xc0, !PT ;  /* 0x0000038049487812 */ /* 0x000fe400078ec0ff */
[----:B------:R-:W-:Y:S02]  /*2e7b0*/  LOP3.LUT R76, R77, 0x380, RZ, 0xc0, !PT ;  /* 0x000003804d4c7812 */ /* 0x000fe400078ec0ff */
[----:B------:R-:W-:Y:S02]  /*2e7c0*/  LOP3.LUT R6, R7, 0x380, RZ, 0xc0, !PT ;  /* 0x0000038007067812 */ /* 0x000fe400078ec0ff */
[----:B------:R-:W-:Y:S02]  /*2e7d0*/  LOP3.LUT R4, R5, R18, RZ, 0x3c, !PT ;  /* 0x0000001205047212 */ /* 0x000fe400078e3cff */
[----:B------:R-:W0:Y:S01]  /*2e7e0*/  @P2 LDC R18, c[0x0][0xcf0] ;  /* 0x00033c00ff122b82 */ /* 0x000e220000000800 */
[----:B------:R-:W-:Y:S02]  /*2e7f0*/  SHF.R.U64 R64, R64, 0x3, RZ ;  /* 0x0000000340407819 */ /* 0x000fe400000012ff */
[----:B------:R-:W-:-:S02]  /*2e800*/  SHF.R.U64 R68, R68, 0x3, RZ ;  /* 0x0000000344447819 */ /* 0x000fc400000012ff */
[----:B------:R-:W-:Y:S02]  /*2e810*/  SHF.R.U64 R72, R72, 0x3, RZ ;  /* 0x0000000348487819 */ /* 0x000fe400000012ff */
[----:B------:R-:W-:Y:S02]  /*2e820*/  SHF.R.U64 R76, R76, 0x3, RZ ;  /* 0x000000034c4c7819 */ /* 0x000fe400000012ff */
[----:B------:R-:W-:Y:S01]  /*2e830*/  SHF.R.U64 R6, R6, 0x3, RZ ;  /* 0x0000000306067819 */ /* 0x000fe200000012ff */
        /* <DEDUP_REMOVED lines=10> */
[----:B------:R-:W-:Y:S01]  /*2e8e0*/  IMAD.MOV.U32 R5, RZ, RZ, R19 ;  /* 0x000000ffff057224 */ /* 0x000fe200078e0013 */
[----:B------:R-:W5:Y:S01]  /*2e8f0*/  LD.E.128 R64, desc[UR42][R64.64] ;  /* 0x0000002a40407980 */ /* 0x000f62000c101d00 */
[----:B------:R-:W-:-:S03]  /*2e900*/  IMAD.IADD R14, R194, 0x1, R3 ;  /* 0x00000001c20e7824 */ /* 0x000fc600078e0203 */
[----:B------:R-:W5:Y:S04]  /*2e910*/  LD.E.128 R68, desc[UR42][R68.64] ;  /* 0x0000002a44447980 */ /* 0x000f68000c101d00 */
[----:B------:R-:W5:Y:S04]  /*2e920*/  LD.E.128 R4, desc[UR42][R4.64] ;  /* 0x0000002a04047980 */ /* 0x000f68000c101d00 */
[----:B------:R-:W5:Y:S04]  /*2e930*/  LD.E.128 R72, desc[UR42][R72.64] ;  /* 0x0000002a48487980 */ /* 0x000f68000c101d00 */
[----:B------:R-:W5:Y:S04]  /*2e940*/  LD.E.128 R76, desc[UR42][R76.64] ;  /* 0x0000002a4c4c7980 */ /* 0x000f68000c101d00 */
[----:B------:R-:W5:Y:S01]  /*2e950*/  LD.E.128 R80, desc[UR42][R80.64] ;  /* 0x0000002a50507980 */ /* 0x000f62000c101d00 */
[----:B------:R-:W-:Y:S01]  /*2e960*/  @!PT LDS RZ, [RZ] ;  /* 0x00000000fffff984 */ /* 0x000fe20000000800 */
[----:B------:R-:W-:Y:S01]  /*2e970*/  @!PT LDS RZ, [RZ] ;  /* 0x00000000fffff984 */ /* 0x000fe20000000800 */
[----:B------:R-:W-:Y:S01]  /*2e980*/  @!PT LDS RZ, [RZ] ;  /* 0x00000000fffff984 */ /* 0x000fe20000000800 */
[----:B------:R-:W-:Y:S01]  /*2e990*/  @!PT LDS RZ, [RZ] ;  /* 0x00000000fffff984 */ /* 0x000fe20000000800 */
[----:B------:R2:W-:Y:S06]  /*2e9a0*/  MEMBAR.ALL.CTA ;  /* 0x0000000000007992 */ /* 0x0005ec0000008000 */
[----:B--2---:R-:W2:Y:S01]  /*2e9b0*/  FENCE.VIEW.ASYNC.S ;  /* 0x00000000000073c6 */ /* 0x004ea20000000000 */
[----:B-1----:R-:W-:-:S04]  /*2e9c0*/  @P2 IMAD.HI.U32 R3, R14, R13, RZ ;  /* 0x0000000d0e032227 */ /* 0x002fc800078e00ff */
[----:B------:R-:W-:Y:S01]  /*2e9d0*/  IMAD.MOV.U32 R11, RZ, RZ, R14 ;  /* 0x000000ffff0b7224 */ /* 0x000fe200078e000e */
[----:B0-----:R-:W-:Y:S01]  /*2e9e0*/  @P2 SHF.R.U32.HI R11, RZ, R18, R3 ;  /* 0x00000012ff0b2219 */ /* 0x001fe20000011603 */
[----:B------:R-:W-:Y:S01]  /*2e9f0*/  IMAD R13, R15, UR5, R10 ;  /* 0x000000050f0d7c24 */ /* 0x000fe2000f8e020a */
[----:B------:R-:W-:Y:S01]  /*2ea00*/  ULDC.64 UR4, c[0x0][0xbe0] ;  /* 0x0002f80000047ab9 */ /* 0x000fe20000000a00 */
[----:B------:R-:W-:Y:S02]  /*2ea10*/  VIADD R3, R2, 0x32420 ;  /* 0x0003242002037836 */ /* 0x000fe40000000000 */
[----:B------:R-:W-:Y:S01]  /*2ea20*/  IMAD.IADD R9, R9, 0x1, R13 ;  /* 0x0000000109097824 */ /* 0x000fe200078e020d */
[--C-:B------:R-:W-:Y:S01]  /*2ea30*/  SHF.R.S32.HI R10, RZ, 0x1f, R11.reuse ;  /* 0x0000001fff0a7819 */ /* 0x100fe2000001140b */
[----:B------:R-:W-:Y:S01]  /*2ea40*/  IMAD.MOV R13, RZ, RZ, -R11 ;  /* 0x000000ffff0d7224 */ /* 0x000fe200078e0a0b */
[----:B------:R-:W-:-:S03]  /*2ea50*/  PRMT R3, RZ, 0x654, R3 ;  /* 0x00000654ff037816 */ /* 0x000fc60000000003 */
[----:B------:R-:W-:Y:S02]  /*2ea60*/  IMAD R13, R12, R13, R14 ;  /* 0x0000000d0c0d7224 */ /* 0x000fe400078e020e */
[----:B------:R-:W-:Y:S02]  /*2ea70*/  IMAD R10, R10, UR4, RZ ;  /* 0x000000040a0a7c24 */ /* 0x000fe4000f8e02ff */
[C---:B------:R-:W-:Y:S01]  /*2ea80*/  IMAD.WIDE.U32 R8, R11.reuse, UR4, R8 ;  /* 0x000000040b087c25 */ /* 0x040fe2000f8e0008 */
[----:B--2---:R0:W-:Y:S03]  /*2ea90*/  SYNCS.ARRIVE.TRANS64.RED.A1T0 RZ, [R3+URZ], RZ ;  /* 0x000000ff03ff79a7 */ /* 0x0041e6000810043f */
[----:B------:R-:W-:Y:S01]  /*2eaa0*/  IMAD R15, R11, UR5, R10 ;  /* 0x000000050b0f7c24 */ /* 0x000fe2000f8e020a */
[----:B------:R-:W-:Y:S01]  /*2eab0*/  ULDC.64 UR4, c[0x0][0xbd8] ;  /* 0x0002f60000047ab9 */ /* 0x000fe20000000a00 */
[----:B0-----:R-:W-:-:S02]  /*2eac0*/  SHF.R.S32.HI R3, RZ, 0x1f, R13 ;  /* 0x0000001fff037819 */ /* 0x001fc4000001140d */
[----:B------:R-:W-:-:S03]  /*2ead0*/  IMAD.IADD R9, R9, 0x1, R15 ;  /* 0x0000000109097824 */ /* 0x000fc600078e020f */
[----:B------:R-:W-:Y:S02]  /*2eae0*/  IMAD R10, R3, UR4, RZ ;  /* 0x00000004030a7c24 */ /* 0x000fe4000f8e02ff */
[----:B------:R-:W-:-:S04]  /*2eaf0*/  IMAD.WIDE.U32 R8, R13, UR4, R8 ;  /* 0x000000040d087c25 */ /* 0x000fc8000f8e0008 */
        /* <DEDUP_REMOVED lines=9> */
.L_x_4053:
[----:B------:R-:W-:Y:S01]  /*2eb90*/  IMAD.IADD R21, R84, 0x1, R194 ;  /* 0x0000000154157824 */ /* 0x000fe200078e02c2 */
[----:B------:R-:W-:Y:S04]  /*2eba0*/  BSSY B1, `(.L_x_3804) ;  /* 0x0000014000017945 */ /* 0x000fe80003800000 */
[----:B------:R-:W-:-:S13]  /*2ebb0*/  ISETP.GE.AND P0, PT, R21, R0, PT ;  /* 0x000000001500720c */ /* 0x000fda0003f06270 */
[----:B------:R-:W-:Y:S05]  /*2ebc0*/  @P0 BRA `(.L_x_3805) ;  /* 0x0000000000440947 */ /* 0x000fea0003800000 */
[----:B------:R-:W-:Y:S02]  /*2ebd0*/  ULDC UR4, c[0x0][0xbc8] ;  /* 0x0002f20000047ab9 */ /* 0x000fe40000000800 */
[----:B------:R-:W-:Y:S02]  /*2ebe0*/  ISETP.GE.AND P3, PT, R181, UR4, PT ;  /* 0x00000004b5007c0c */ /* 0x000fe4000bf66270 */
[----:B------:R-:W-:Y:S02]  /*2ebf0*/  ISETP.GE.AND P2, PT, R183, UR4, PT ;  /* 0x00000004b7007c0c */ /* 0x000fe4000bf46270 */
[----:B------:R-:W-:Y:S02]  /*2ec00*/  ISETP.GE.AND P1, PT, R182, UR4, PT ;  /* 0x00000004b6007c0c */ /* 0x000fe4000bf26270 */
[----:B------:R-:W-:-:S07]  /*2ec10*/  ISETP.GE.AND P0, PT, R188, UR4, PT ;  /* 0x00000004bc007c0c */ /* 0x000fce000bf06270 */
[-C--:B--2---:R-:W-:Y:S02]  /*2ec20*/  @!P3 LEA R8, P5, R181, R14.reuse, 0x1 ;  /* 0x0000000eb508b211 */ /* 0x084fe400078a08ff */
[-C--:B------:R-:W-:Y:S02]  /*2ec30*/  @!P2 LEA R10, P4, R183, R14.reuse, 0x1 ;  /* 0x0000000eb70aa211 */ /* 0x080fe400078808ff */
[-C--:B-1----:R-:W-:Y:S02]  /*2ec40*/  @!P3 LEA.HI.X R9, R181, R3.reuse, R202, 0x1, P5 ;  /* 0x00000003b509b211 */ /* 0x082fe400028f0cca */
[-C--:B------:R-:W-:Y:S02]  /*2ec50*/  @!P1 LEA R12, P5, R182, R14.reuse, 0x1 ;  /* 0x0000000eb60c9211 */ /* 0x080fe400078a08ff */
[----:B------:R-:W-:Y:S01]  /*2ec60*/  @!P2 LEA.HI.X R11, R183, R3, R201, 0x1, P4 ;  /* 0x00000003b70ba211 */ /* 0x000fe200020f0cc9 */
[----:B-----5:R3:W-:Y:S01]  /*2ec70*/  @!P3 ST.E.128 desc[UR42][R8.64], R4 ;  /* 0x000000040800b985 */ /* 0x0207e2000c101d2a */
[----:B------:R-:W-:-:S02]  /*2ec80*/  @!P0 LEA R14, P4, R188, R14, 0x1 ;  /* 0x0000000ebc0e8211 */ /* 0x000fc400078808ff */
[-C--:B------:R-:W-:Y:S01]  /*2ec90*/  @!P1 LEA.HI.X R13, R182, R3.reuse, R200, 0x1, P5 ;  /* 0x00000003b60d9211 */ /* 0x080fe200028f0cc8 */
[----:B------:R3:W-:Y:S01]  /*2eca0*/  @!P2 ST.E.128 desc[UR42][R10.64], R36 ;  /* 0x000000240a00a985 */ /* 0x0007e2000c101d2a */
[----:B------:R-:W-:-:S03]  /*2ecb0*/  @!P0 LEA.HI.X R15, R188, R3, R199, 0x1, P4 ;  /* 0x00000003bc0f8211 */ /* 0x000fc600020f0cc7 */
[----:B------:R3:W-:Y:S04]  /*2ecc0*/  @!P1 ST.E.128 desc[UR42][R12.64], R52 ;  /* 0x000000340c009985 */ /* 0x0007e8000c101d2a */
[----:B------:R3:W-:Y:S02]  /*2ecd0*/  @!P0 ST.E.128 desc[UR42][R14.64], R68 ;  /* 0x000000440e008985 */ /* 0x0007e4000c101d2a */
.L_x_3805:
[----:B------:R-:W-:Y:S05]  /*2ece0*/  BSYNC B1 ;  /* 0x0000000000017941 */ /* 0x000fea0003800000 */
.L_x_3804:
[----:B------:R-:W-:-:S03]  /*2ecf0*/  UMOV UR4, 0xffffffff ;  /* 0xffffffff00047882 */ /* 0x000fc60000000000 */
[----:B------:R-:W-:Y:S05]  /*2ed00*/  BRA.DIV UR4, `(.L_x_3806) ;  /* 0x000000da047c7947 */ /* 0x000fea000b800000 */
[----:B-1----:R1:W4:Y:S04]  /*2ed10*/  SHFL.IDX PT, R3, R19, 0x1, 0x181f ;  /* 0x00381f0013037f89 */ /* 0x00232800000e0000 */
[----:B--23--:R1:W2:Y:S02]  /*2ed20*/  SHFL.IDX PT, R14, R18, 0x1, 0x181f ;  /* 0x00381f00120e7f89 */ /* 0x00c2a400000e0000 */
.L_x_4057:
[----:B-----5:R-:W-:Y:S01]  /*2ed30*/  VIADD R5, R21, 0x20 ;  /* 0x0000002015057836 */ /* 0x020fe20000000000 */
        /* <DEDUP_REMOVED lines=10> */
[-C--:B----4-:R-:W-:Y:S02]  /*2ede0*/  @!P3 LEA.HI.X R5, R181, R3.reuse, R202, 0x1, P5 ;  /* 0x00000003b505b211 */ /* 0x090fe400028f0cca */
        /* <DEDUP_REMOVED lines=9> */
.L_x_3808:
[----:B------:R-:W-:Y:S05]  /*2ee80*/  BSYNC B1 ;  /* 0x0000000000017941 */ /* 0x000fea0003800000 */
.L_x_3807:
[----:B------:R-:W-:-:S03]  /*2ee90*/  UMOV UR4, 0xffffffff ;  /* 0xffffffff00047882 */ /* 0x000fc60000000000 */
[----:B------:R-:W-:Y:S05]  /*2eea0*/  BRA.DIV UR4, `(.L_x_3809) ;  /* 0x000000da045c7947 */ /* 0x000fea000b800000 */
[----:B----4-:R4:W0:Y:S04]  /*2eeb0*/  SHFL.IDX PT, R3, R19, 0x2, 0x181f ;  /* 0x00581f0013037f89 */ /* 0x01082800000e0000 */
[----:B--2---:R4:W2:Y:S02]  /*2eec0*/  SHFL.IDX PT, R14, R18, 0x2, 0x181f ;  /* 0x00581f00120e7f89 */ /* 0x0048a400000e0000 */
.L_x_4061:
[----:B---3--:R-:W-:Y:S01]  /*2eed0*/  VIADD R5, R21, 0x40 ;  /* 0x0000004015057836 */ /* 0x008fe20000000000 */
        /* <DEDUP_REMOVED lines=20> */
.L_x_3811:
[----:B------:R-:W-:Y:S05]  /*2f020*/  BSYNC B1 ;  /* 0x0000000000017941 */ /* 0x000fea0003800000 */
.L_x_3810:
[----:B------:R-:W-:-:S03]  /*2f030*/  UMOV UR4, 0xffffffff ;  /* 0xffffffff00047882 */ /* 0x000fc60000000000 */
[----:B------:R-:W-:Y:S05]  /*2f040*/  BRA.DIV UR4, `(.L_x_3812) ;  /* 0x000000da043c7947 */ /* 0x000fea000b800000 */
[----:B0-----:R0:W0:Y:S04]  /*2f050*/  SHFL.IDX PT, R3, R19, 0x3, 0x181f ;  /* 0x00781f0013037f89 */ /* 0x00102800000e0000 */
[----:B--2---:R2:W0:Y:S02]  /*2f060*/  SHFL.IDX PT, R14, R18, 0x3, 0x181f ;  /* 0x00781f00120e7f89 */ /* 0x00442400000e0000 */
.L_x_4065:
[----:B---3--:R-:W-:-:S05]  /*2f070*/  VIADD R5, R21, 0x60 ;  /* 0x0000006015057836 */ /* 0x008fca0000000000 */
[----:B------:R-:W-:-:S13]  /*2f080*/  ISETP.GE.AND P0, PT, R5, R0, PT ;  /* 0x000000000500720c */ /* 0x000fda0003f06270 */
[----:B------:R-:W-:Y:S05]  /*2f090*/  @P0 BRA `(.L_x_3813) ;  /* 0x0000002c00200947 */ /* 0x000fea0003800000 */
[----:B------:R-:W-:Y:S02]  /*2f0a0*/  ULDC UR4, c[0x0][0xbc8] ;  /* 0x0002f20000047ab9 */ /* 0x000fe40000000800 */
[----:B------:R-:W-:Y:S02]  /*2f0b0*/  ISETP.GE.AND P3, PT, R181, UR4, PT ;  /* 0x00000004b5007c0c */ /* 0x000fe4000bf66270 */
[----:B------:R-:W-:Y:S02]  /*2f0c0*/  ISETP.GE.AND P4, PT, R183, UR4, PT ;  /* 0x00000004b7007c0c */ /* 0x000fe4000bf86270 */
[----:B------:R-:W-:-:S09]  /*2f0d0*/  ISETP.GE.AND P5, PT, R182, UR4, PT ;  /* 0x00000004b6007c0c */ /* 0x000fd2000bfa6270 */
[-C--:B0-----:R-:W-:Y:S02]  /*2f0e0*/  @!P3 LEA R4, P0, R181, R14.reuse, 0x1 ;  /* 0x0000000eb504b211 */ /* 0x081fe400078008ff */
        /* <DEDUP_REMOVED lines=14> */
.L_x_3802:
[----:B------:R-:W-:Y:S01]  /*2f1d0*/  ULDC.64 UR4, c[0x0][0xc08] ;  /* 0x0003020000047ab9 */ /* 0x000fe20000000a00 */
[----:B------:R-:W1:Y:S01]  /*2f1e0*/  @P2 LDC R8, c[0x0][0xcec] ;  /* 0x00033b00ff082b82 */ /* 0x000e620000000800 */
[----:B------:R-:W-:Y:S01]  /*2f1f0*/  IMAD R10, R10, UR4, RZ ;  /* 0x000000040a0a7c24 */ /* 0x000fe2000f8e02ff */
[----:B------:R-:W-:Y:S01]  /*2f200*/  SHF.R.S32.HI R6, RZ, 0x1f, R15 ;  /* 0x0000001fff067819 */ /* 0x000fe2000001140f */
[----:B0-----:R-:W-:-:S04]  /*2f210*/  IMAD.WIDE.U32 R4, R3, UR4, RZ ;  /* 0x0000000403047c25 */ /* 0x001fc8000f8e00ff */
[----:B------:R-:W-:Y:S01]  /*2f220*/  IMAD R3, R3, UR5, R10 ;  /* 0x0000000503037c24 */ /* 0x000fe2000f8e020a */
[----:B------:R-:W0:Y:S01]  /*2f230*/  @P2 LDC R9, c[0x0][0xcf0] ;  /* 0x00033c00ff092b82 */ /* 0x000e220000000800 */
[----:B------:R-:W-:Y:S02]  /*2f240*/  ULDC.64 UR4, c[0x0][0xc38] ;  /* 0x00030e0000047ab9 */ /* 0x000fe40000000a00 */
[----:B------:R-:W-:Y:S02]  /*2f250*/  IMAD.IADD R5, R5, 0x1, R3 ;  /* 0x0000000105057824 */ /* 0x000fe400078e0203 */
[----:B------:R-:W-:Y:S02]  /*2f260*/  IMAD.MOV.U32 R3, RZ, RZ, R35 ;  /* 0x000000ffff037224 */ /* 0x000fe400078e0023 */
[----:B------:R-:W-:-:S04]  /*2f270*/  IMAD.WIDE.U32 R4, R193, UR4, R4 ;  /* 0x00000004c1047c25 */ /* 0x000fc8000f8e0004 */
[----:B------:R-:W-:Y:S01]  /*2f280*/  IMAD R5, R193, UR5, R5 ;  /* 0x00000005c1057c24 */ /* 0x000fe2000f8e0205 */
[----:B------:R-:W-:Y:S02]  /*2f290*/  ULDC.64 UR4, c[0x0][0xc40] ;  /* 0x0003100000047ab9 */ /* 0x000fe40000000a00 */
[----:B------:R-:W-:Y:S02]  /*2f2a0*/  IMAD R6, R6, UR4, RZ ;  /* 0x0000000406067c24 */ /* 0x000fe4000f8e02ff */
[----:B------:R-:W-:-:S04]  /*2f2b0*/  IMAD.WIDE.U32 R4, R15, UR4, R4 ;  /* 0x000000040f047c25 */ /* 0x000fc8000f8e0004 */
[----:B------:R-:W-:Y:S01]  /*2f2c0*/  IMAD R7, R15, UR5, R6 ;  /* 0x000000050f077c24 */ /* 0x000fe2000f8e0206 */
[----:B------:R-:W-:Y:S01]  /*2f2d0*/  ULDC.64 UR4, c[0x0][0xc48] ;  /* 0x0003120000047ab9 */ /* 0x000fe20000000a00 */
[----:B-1----:R-:W-:-:S04]  /*2f2e0*/  @P2 IMAD.HI.U32 R8, R35, R8, RZ ;  /* 0x0000000823082227 */ /* 0x002fc800078e00ff */
[----:B------:R-:W-:Y:S01]  /*2f2f0*/  IMAD.IADD R5, R5, 0x1, R7 ;  /* 0x0000000105057824 */ /* 0x000fe200078e0207 */
[----:B0-----:R-:W-:Y:S01]  /*2f300*/  @P2 SHF.R.U32.HI R3, RZ, R9, R8 ;  /* 0x00000009ff032219 */ /* 0x001fe20000011608 */
[----:B------:R-:W-:Y:S02]  /*2f310*/  VIADD R8, R2, 0x32420 ;  /* 0x0003242002087836 */ /* 0x000fe40000000000 */
[C---:B------:R-:W-:Y:S01]  /*2f320*/  IMAD.WIDE.U32 R4, R203.reuse, UR4, R4 ;  /* 0x00000004cb047c25 */ /* 0x040fe2000f8e0004 */
[--C-:B------:R-:W-:Y:S02]  /*2f330*/  SHF.R.S32.HI R6, RZ, 0x1f, R3.reuse ;  /* 0x0000001fff067819 */ /* 0x100fe40000011403 */
[----:B------:R-:W-:Y:S01]  /*2f340*/  PRMT R8, RZ, 0x654, R8 ;  /* 0x00000654ff087816 */ /* 0x000fe20000000008 */
[----:B------:R-:W-:Y:S02]  /*2f350*/  IMAD.MOV R7, RZ, RZ, -R3 ;  /* 0x000000ffff077224 */ /* 0x000fe400078e0a03 */
[----:B------:R-:W-:Y:S01]  /*2f360*/  IMAD R5, R203, UR5, R5 ;  /* 0x00000005cb057c24 */ /* 0x000fe2000f8e0205 */
[----:B------:R-:W-:Y:S01]  /*2f370*/  ULDC.64 UR4, c[0x0][0xc30] ;  /* 0x00030c0000047ab9 */ /* 0x000fe20000000a00 */
[----:B------:R-:W-:Y:S01]  /*2f380*/  IMAD R7, R12, R7, R35 ;  /* 0x000000070c077224 */ /* 0x000fe200078e0223 */
[----:B------:R0:W-:Y:S01]  /*2f390*/  SYNCS.ARRIVE.TRANS64.RED.A1T0 RZ, [R8+URZ], RZ ;  /* 0x000000ff08ff79a7 */ /* 0x0001e2000810043f */
[----:B------:R-:W-:-:S02]  /*2f3a0*/  IMAD R6, R6, UR4, RZ ;  /* 0x0000000406067c24 */ /* 0x000fc4000f8e02ff */
        /* <DEDUP_REMOVED lines=16> */
.L_x_4068:
[----:B------:R-:W-:Y:S01]  /*2f4b0*/  ISETP.GE.AND P0, PT, R37, R0, PT ;  /* 0x000000002500720c */ /* 0x000fe20003f06270 */
[----:B------:R-:W-:-:S12]  /*2f4c0*/  BSSY B1, `(.L_x_3815) ;  /* 0x00000c7000017945 */ /* 0x000fd80003800000 */
[----:B------:R-:W-:Y:S05]  /*2f4d0*/  @P0 BRA `(.L_x_3816) ;  /* 0x0000000c00140947 */ /* 0x000fea0003800000 */
[----:B------:R-:W-:Y:S01]  /*2f4e0*/  ULDC UR4, c[0x0][0xbc8] ;  /* 0x0002f20000047ab9 */ /* 0x000fe20000000800 */
[----:B------:R-:W3:Y:S01]  /*2f4f0*/  LDL R10, [R1+0x46c] ;  /* 0x00046c00010a7983 */ /* 0x000ee20000100800 */
[----:B------:R-:W-:-:S03]  /*2f500*/  ISETP.GE.AND P0, PT, R197, UR4, PT ;  /* 0x00000004c5007c0c */ /* 0x000fc6000bf06270 */
[----:B------:R-:W4:Y:S04]  /*2f510*/  LDL R28, [R1+0x468] ;  /* 0x00046800011c7983 */ /* 0x000f280000100800 */
[----:B------:R-:W5:Y:S04]  /*2f520*/  LDL R11, [R1+0x50c] ;  /* 0x00050c00010b7983 */ /* 0x000f680000100800 */
[----:B------:R-:W5:Y:S04]  /*2f530*/  LDL R27, [R1+0x464] ;  /* 0x00046400011b7983 */ /* 0x000f680000100800 */
[----:B------:R-:W4:Y:S01]  /*2f540*/  @!P0 LDL.64 R20, [R1+0x260] ;  /* 0x0002600001148983 */ /* 0x000f220000100a00 */
[----:B-1----:R-:W-:-:S03]  /*2f550*/  @!P0 IMAD.MOV.U32 R15, RZ, RZ, R5 ;  /* 0x000000ffff0f8224 */ /* 0x002fc600078e0005 */
[----:B------:R-:W5:Y:S01]  /*2f560*/  LDL R32, [R1+0x508] ;  /* 0x0005080001207983 */ /* 0x000f620000100800 */
[----:B--2---:R-:W-:-:S03]  /*2f570*/  @!P0 IMAD.WIDE R6, R197, 0x4, R14 ;  /* 0x00000004c5068825 */ /* 0x004fc600078e020e */
[----:B------:R-:W2:Y:S04]  /*2f580*/  LDL R31, [R1+0x504] ;  /* 0x00050400011f7983 */ /* 0x000ea80000100800 */
[----:B------:R-:W2:Y:S04]  /*2f590*/  LDL R24, [R1+0x500] ;  /* 0x0005000001187983 */ /* 0x000ea80000100800 */
[----:B------:R-:W2:Y:S04]  /*2f5a0*/  LDL R30, [R1+0x4fc] ;  /* 0x0004fc00011e7983 */ /* 0x000ea80000100800 */
[----:B------:R-:W2:Y:S04]  /*2f5b0*/  LDL R29, [R1+0x4f8] ;  /* 0x0004f800011d7983 */ /* 0x000ea80000100800 */
[----:B------:R-:W2:Y:S04]  /*2f5c0*/  LDL R26, [R1+0x4f4] ;  /* 0x0004f400011a7983 */ /* 0x000ea80000100800 */
[----:B------:R-:W2:Y:S01]  /*2f5d0*/  LDL R15, [R1+0x4e4] ;  /* 0x0004e400010f7983 */ /* 0x000ea20000100800 */
[----:B---3--:R-:W-:-:S03]  /*2f5e0*/  ISETP.GE.AND P1, PT, R10, UR4, PT ;  /* 0x000000040a007c0c */ /* 0x008fc6000bf26270 */
[----:B----4-:R1:W-:Y:S10]  /*2f5f0*/  @!P0 ST.E.64 desc[UR42][R6.64], R20 ;  /* 0x0000001406008985 */ /* 0x0103f4000c101b2a */
[----:B------:R-:W3:Y:S01]  /*2f600*/  @!P1 LDL.64 R8, [R1+0x270] ;  /* 0x0002700001089983 */ /* 0x000ee20000100a00 */
[----:B------:R-:W-:-:S02]  /*2f610*/  ISETP.GE.AND P0, PT, R28, UR4, PT ;  /* 0x000000041c007c0c */ /* 0x000fc4000bf06270 */
[----:B------:R-:W-:-:S04]  /*2f620*/  @!P1 LEA R12, P2, R10, R14, 0x2 ;  /* 0x0000000e0a0c9211 */ /* 0x000fc800078410ff */
[----:B-----5:R-:W-:-:S05]  /*2f630*/  @!P1 LEA.HI.X R13, R10, R5, R11, 0x2, P2 ;  /* 0x000000050a0d9211 */ /* 0x020fca00010f140b */
[----:B---3--:R3:W-:Y:S04]  /*2f640*/  @!P1 ST.E.64 desc[UR42][R12.64], R8 ;  /* 0x000000080c009985 */ /* 0x0087e8000c101b2a */
[----:B------:R-:W4:Y:S01]  /*2f650*/  @!P0 LDL.64 R10, [R1+0x280] ;  /* 0x00028000010a8983 */ /* 0x000f220000100a00 */
[----:B------:R-:W-:Y:S02]  /*2f660*/  ISETP.GE.AND P1, PT, R27, UR4, PT ;  /* 0x000000041b007c0c */ /* 0x000fe4000bf26270 */
[----:B------:R-:W-:-:S04]  /*2f670*/  @!P0 LEA R18, P2, R28, R14, 0x2 ;  /* 0x0000000e1c128211 */ /* 0x000fc800078410ff */
[----:B------:R-:W-:Y:S02]  /*2f680*/  @!P0 LEA.HI.X R19, R28, R5, R32, 0x2, P2 ;  /* 0x000000051c138211 */ /* 0x000fe400010f1420 */
[----:B------:R-:W5:Y:S04]  /*2f690*/  LDL R28, [R1+0x4f0] ;  /* 0x0004f000011c7983 */ /* 0x000f680000100800 */
[----:B------:R-:W5:Y:S04]  /*2f6a0*/  LDL R32, [R1+0x4ac] ;  /* 0x0004ac0001207983 */ /* 0x000f680000100800 */
[----:B----4-:R4:W-:Y:S04]  /*2f6b0*/  @!P0 ST.E.64 desc[UR42][R18.64], R10 ;  /* 0x0000000a12008985 */ /* 0x0109e8000c101b2a */
[----:B-1----:R-:W3:Y:S01]  /*2f6c0*/  @!P1 LDL.64 R6, [R1+0x290] ;  /* 0x0002900001069983 */ /* 0x002ee20000100a00 */
[----:B------:R-:W-:-:S02]  /*2f6d0*/  ISETP.GE.AND P0, PT, R237, UR4, PT ;  /* 0x00000004ed007c0c */ /* 0x000fc4000bf06270 */
[----:B------:R-:W-:-:S04]  /*2f6e0*/  @!P1 LEA R20, P2, R27, R14, 0x2 ;  /* 0x0000000e1b149211 */ /* 0x000fc800078410ff */
[----:B--2---:R-:W-:Y:S02]  /*2f6f0*/  @!P1 LEA.HI.X R21, R27, R5, R31, 0x2, P2 ;  /* 0x000000051b159211 */ /* 0x004fe400010f141f */
[----:B------:R-:W2:Y:S04]  /*2f700*/  LDL R27, [R1+0x4ec] ;  /* 0x0004ec00011b7983 */ /* 0x000ea80000100800 */
[----:B------:R-:W2:Y:S04]  /*2f710*/  LDL R31, [R1+0x4a8] ;  /* 0x0004a800011f7983 */ /* 0x000ea80000100800 */
[----:B---3--:R1:W-:Y:S04]  /*2f720*/  @!P1 ST.E.64 desc[UR42][R20.64], R6 ;  /* 0x0000000614009985 */ /* 0x0083e8000c101b2a */
[----:B------:R-:W3:Y:S01]  /*2f730*/  @!P0 LDL.64 R8, [R1+0x2a0] ;  /* 0x0002a00001088983 */ /* 0x000ee20000100a00 */
[----:B------:R-:W-:-:S02]  /*2f740*/  ISETP.GE.AND P1, PT, R236, UR4, PT ;  /* 0x00000004ec007c0c */ /* 0x000fc4000bf26270 */
[----:B------:R-:W-:-:S04]  /*2f750*/  @!P0 LEA R12, P2, R237, R14, 0x2 ;  /* 0x0000000eed0c8211 */ /* 0x000fc800078410ff */
[----:B------:R-:W-:Y:S02]  /*2f760*/  @!P0 LEA.HI.X R13, R237, R5, R24, 0x2, P2 ;  /* 0x00000005ed0d8211 */ /* 0x000fe400010f1418 */
[----:B------:R-:W2:Y:S04]  /*2f770*/  LDL R24, [R1+0x4e8] ;  /* 0x0004e80001187983 */ /* 0x000ea80000100800 */
[----:B---3--:R3:W-:Y:S04]  /*2f780*/  @!P0 ST.E.64 desc[UR42][R12.64], R8 ;  /* 0x000000080c008985 */ /* 0x0087e8000c101b2a */
[----:B----4-:R-:W4:Y:S01]  /*2f790*/  @!P1 LDL.64 R10, [R1+0x2b0] ;  /* 0x0002b000010a9983 */ /* 0x010f220000100a00 */
[----:B------:R-:W-:-:S02]  /*2f7a0*/  ISETP.GE.AND P0, PT, R235, UR4, PT ;  /* 0x00000004eb007c0c */ /* 0x000fc4000bf06270 */
[----:B------:R-:W-:-:S04]  /*2f7b0*/  @!P1 LEA R18, P2, R236, R14, 0x2 ;  /* 0x0000000eec129211 */ /* 0x000fc800078410ff */
[----:B------:R-:W-:Y:S02]  /*2f7c0*/  @!P1 LEA.HI.X R19, R236, R5, R30, 0x2, P2 ;  /* 0x00000005ec139211 */ /* 0x000fe400010f141e */
[----:B------:R-:W2:Y:S04]  /*2f7d0*/  LDL R30, [R1+0x4a4] ;  /* 0x0004a400011e7983 */ /* 0x000ea80000100800 */
[----:B----4-:R4:W-:Y:S04]  /*2f7e0*/  @!P1 ST.E.64 desc[UR42][R18.64], R10 ;  /* 0x0000000a12009985 */ /* 0x0109e8000c101b2a */
[----:B-1----:R-:W5:Y:S01]  /*2f7f0*/  @!P0 LDL.64 R6, [R1+0x2c0] ;  /* 0x0002c00001068983 */ /* 0x002f620000100a00 */
[----:B------:R-:W-:-:S02]  /*2f800*/  ISETP.GE.AND P1, PT, R234, UR4, PT ;  /* 0x00000004ea007c0c */ /* 0x000fc4000bf26270 */
[----:B------:R-:W-:-:S04]  /*2f810*/  @!P0 LEA R20, P2, R235, R14, 0x2 ;  /* 0x0000000eeb148211 */ /* 0x000fc800078410ff */
[----:B------:R-:W-:Y:S02]  /*2f820*/  @!P0 LEA.HI.X R21, R235, R5, R29, 0x2, P2 ;  /* 0x00000005eb158211 */ /* 0x000fe400010f141d */
[----:B------:R-:W2:Y:S04]  /*2f830*/  LDL R29, [R1+0x4e0] ;  /* 0x0004e000011d7983 */ /* 0x000ea80000100800 */
[----:B-----5:R1:W-:Y:S04]  /*2f840*/  @!P0 ST.E.64 desc[UR42][R20.64], R6 ;  /* 0x0000000614008985 */ /* 0x0203e8000c101b2a */
[----:B---3--:R-:W3:Y:S01]  /*2f850*/  @!P1 LDL.64 R8, [R1+0x2d0] ;  /* 0x0002d00001089983 */ /* 0x008ee20000100a00 */
[----:B------:R-:W-:-:S02]  /*2f860*/  ISETP.GE.AND P0, PT, R233, UR4, PT ;  /* 0x00000004e9007c0c */ /* 0x000fc4000bf06270 */
[----:B------:R-:W-:-:S04]  /*2f870*/  @!P1 LEA R12, P2, R234, R14, 0x2 ;  /* 0x0000000eea0c9211 */ /* 0x000fc800078410ff */
[----:B------:R-:W-:Y:S02]  /*2f880*/  @!P1 LEA.HI.X R13, R234, R5, R26, 0x2, P2 ;  /* 0x00000005ea0d9211 */ /* 0x000fe400010f141a */
[----:B------:R-:W5:Y:S04]  /*2f890*/  LDL R26, [R1+0x4dc] ;  /* 0x0004dc00011a7983 */ /* 0x000f680000100800 */
[----:B---3--:R3:W-:Y:S04]  /*2f8a0*/  @!P1 ST.E.64 desc[UR42][R12.64], R8 ;  /* 0x000000080c009985 */ /* 0x0087e8000c101b2a */
[----:B----4-:R-:W4:Y:S01]  /*2f8b0*/  @!P0 LDL.64 R10, [R1+0x2e0] ;  /* 0x0002e000010a8983 */ /* 0x010f220000100a00 */
[----:B------:R-:W-:-:S02]  /*2f8c0*/  ISETP.GE.AND P1, PT, R226, UR4, PT ;  /* 0x00000004e2007c0c */ /* 0x000fc4000bf26270 */
[----:B------:R-:W-:-:S04]  /*2f8d0*/  @!P0 LEA R18, P2, R233, R14, 0x2 ;  /* 0x0000000ee9128211 */ /* 0x000fc800078410ff */
[----:B------:R-:W-:Y:S02]  /*2f8e0*/  @!P0 LEA.HI.X R19, R233, R5, R28, 0x2, P2 ;  /* 0x00000005e9138211 */ /* 0x000fe400010f141c */
[----:B------:R-:W5:Y:S04]  /*2f8f0*/  LDL R28, [R1+0x4d8] ;  /* 0x0004d800011c7983 */ /* 0x000f680000100800 */
[----:B----4-:R4:W-:Y:S04]  /*2f900*/  @!P0 ST.E.64 desc[UR42][R18.64], R10 ;  /* 0x0000000a12008985 */ /* 0x0109e8000c101b2a */
[----:B-1----:R-:W3:Y:S01]  /*2f910*/  @!P1 LDL.64 R6, [R1+0x2f0] ;  /* 0x0002f00001069983 */ /* 0x002ee20000100a00 */
[----:B------:R-:W-:-:S02]  /*2f920*/  ISETP.GE.AND P0, PT, R225, UR4, PT ;  /* 0x00000004e1007c0c */ /* 0x000fc4000bf06270 */
[----:B------:R-:W-:-:S04]  /*2f930*/  @!P1 LEA R20, P2, R226, R14, 0x2 ;  /* 0x0000000ee2149211 */ /* 0x000fc800078410ff */
[----:B--2---:R-:W-:Y:S02]  /*2f940*/  @!P1 LEA.HI.X R21, R226, R5, R27, 0x2, P2 ;  /* 0x00000005e2159211 */ /* 0x004fe400010f141b */
        /* <DEDUP_REMOVED lines=86> */
[----:B-1----:R-:W3:Y:S01]  /*2feb0*/  @!P0 LDL.64 R6, [R1+0x3e0] ;  /* 0x0003e00001068983 */ /* 0x002ee20000100a00 */
[----:B------:R-:W-:-:S02]  /*2fec0*/  ISETP.GE.AND P1, PT, R210, UR4, PT ;  /* 0x00000004d2007c0c */ /* 0x000fc4000bf26270 */
[----:B------:R-:W-:-:S04]  /*2fed0*/  @!P0 LEA R20, P2, R211, R14, 0x2 ;  /* 0x0000000ed3148211 */ /* 0x000fc800078410ff */
[----:B-----5:R-:W-:Y:S02]  /*2fee0*/  @!P0 LEA.HI.X R21, R211, R5, R26, 0x2, P2 ;  /* 0x00000005d3158211 */ /* 0x020fe400010f141a */
[----:B------:R-:W5:Y:S04]  /*2fef0*/  LDL R26, [R1+0x494] ;  /* 0x00049400011a7983 */ /* 0x000f680000100800 */
[----:B---3--:R1:W-:Y:S04]  /*2ff00*/  @!P0 ST.E.64 desc[UR42][R20.64], R6 ;  /* 0x0000000614008985 */ /* 0x0083e8000c101b2a */
[----:B------:R-:W3:Y:S01]  /*2ff10*/  @!P1 LDL.64 R8, [R1+0x3f0] ;  /* 0x0003f00001089983 */ /* 0x000ee20000100a00 */
[----:B------:R-:W-:-:S02]  /*2ff20*/  ISETP.GE.AND P0, PT, R209, UR4, PT ;  /* 0x00000004d1007c0c */ /* 0x000fc4000bf06270 */
[----:B------:R-:W-:-:S04]  /*2ff30*/  @!P1 LEA R12, P2, R210, R14, 0x2 ;  /* 0x0000000ed20c9211 */ /* 0x000fc800078410ff */
[----:B------:R-:W-:-:S05]  /*2ff40*/  @!P1 LEA.HI.X R13, R210, R5, R32, 0x2, P2 ;  /* 0x00000005d20d9211 */ /* 0x000fca00010f1420 */
[----:B---3--:R3:W-:Y:S04]  /*2ff50*/  @!P1 ST.E.64 desc[UR42][R12.64], R8 ;  /* 0x000000080c009985 */ /* 0x0087e8000c101b2a */
[----:B----4-:R-:W4:Y:S01]  /*2ff60*/  @!P0 LDL.64 R10, [R1+0x400] ;  /* 0x00040000010a8983 */ /* 0x010f220000100a00 */
[----:B------:R-:W-:Y:S02]  /*2ff70*/  ISETP.GE.AND P1, PT, R208, UR4, PT ;  /* 0x00000004d0007c0c */ /* 0x000fe4000bf26270 */
[----:B------:R-:W-:-:S04]  /*2ff80*/  @!P0 LEA R18, P2, R209, R14, 0x2 ;  /* 0x0000000ed1128211 */ /* 0x000fc800078410ff */
[----:B------:R-:W-:-:S05]  /*2ff90*/  @!P0 LEA.HI.X R19, R209, R5, R31, 0x2, P2 ;  /* 0x00000005d1138211 */ /* 0x000fca00010f141f */
[----:B----4-:R4:W-:Y:S04]  /*2ffa0*/  @!P0 ST.E.64 desc[UR42][R18.64], R10 ;  /* 0x0000000a12008985 */ /* 0x0109e8000c101b2a */
[----:B-1----:R-:W2:Y:S01]  /*2ffb0*/  @!P1 LDL.64 R6, [R1+0x410] ;  /* 0x0004100001069983 */ /* 0x002ea20000100a00 */
[----:B------:R-:W-:Y:S02]  /*2ffc0*/  ISETP.GE.AND P0, PT, R207, UR4, PT ;  /* 0x00000004cf007c0c */ /* 0x000fe4000bf06270 */
[----:B------:R-:W-:-:S04]  /*2ffd0*/  @!P1 LEA R20, P2, R208, R14, 0x2 ;  /* 0x0000000ed0149211 */ /* 0x000fc800078410ff */
[----:B------:R-:W-:-:S05]  /*2ffe0*/  @!P1 LEA.HI.X R21, R208, R5, R30, 0x2, P2 ;  /* 0x00000005d0159211 */ /* 0x000fca00010f141e */
[----:B--2---:R1:W-:Y:S04]  /*2fff0*/  @!P1 ST.E.64 desc[UR42][R20.64], R6 ;  /* 0x0000000614009985 */ /* 0x0043e8000c101b2a */
[----:B---3--:R-:W2:Y:S01]  /*30000*/  @!P0 LDL.64 R8, [R1+0x420] ;  /* 0x0004200001088983 */ /* 0x008ea20000100a00 */
[----:B------:R-:W-:Y:S02]  /*30010*/  ISETP.GE.AND P1, PT, R206, UR4, PT ;  /* 0x00000004ce007c0c */ /* 0x000fe4000bf26270 */
[----:B------:R-:W-:-:S04]  /*30020*/  @!P0 LEA R12, P2, R207, R14, 0x2 ;  /* 0x0000000ecf0c8211 */ /* 0x000fc800078410ff */
[----:B------:R-:W-:-:S05]  /*30030*/  @!P0 LEA.HI.X R13, R207, R5, R29, 0x2, P2 ;  /* 0x00000005cf0d8211 */ /* 0x000fca00010f141d */
[----:B--2---:R2:W-:Y:S04]  /*30040*/  @!P0 ST.E.64 desc[UR42][R12.64], R8 ;  /* 0x000000080c008985 */ /* 0x0045e8000c101b2a */
[----:B----4-:R-:W3:Y:S01]  /*30050*/  @!P1 LDL.64 R10, [R1+0x430] ;  /* 0x00043000010a9983 */ /* 0x010ee20000100a00 */
[----:B------:R-:W-:Y:S02]  /*30060*/  ISETP.GE.AND P0, PT, R15, UR4, PT ;  /* 0x000000040f007c0c */ /* 0x000fe4000bf06270 */
[----:B------:R-:W-:-:S04]  /*30070*/  @!P1 LEA R18, P2, R206, R14, 0x2 ;  /* 0x0000000ece129211 */ /* 0x000fc800078410ff */
[----:B------:R-:W-:-:S05]  /*30080*/  @!P1 LEA.HI.X R19, R206, R5, R28, 0x2, P2 ;  /* 0x00000005ce139211 */ /* 0x000fca00010f141c */
[----:B---3--:R3:W-:Y:S04]  /*30090*/  @!P1 ST.E.64 desc[UR42][R18.64], R10 ;  /* 0x0000000a12009985 */ /* 0x0087e8000c101b2a */
[----:B-1----:R-:W4:Y:S01]  /*300a0*/  @!P0 LDL.64 R6, [R1+0x440] ;  /* 0x0004400001068983 */ /* 0x002f220000100a00 */
[----:B------:R-:W-:Y:S02]  /*300b0*/  ISETP.GE.AND P1, PT, R24, UR4, PT ;  /* 0x0000000418007c0c */ /* 0x000fe4000bf26270 */
[----:B------:R-:W-:-:S04]  /*300c0*/  @!P0 LEA R20, P2, R15, R14, 0x2 ;  /* 0x0000000e0f148211 */ /* 0x000fc800078410ff */
[----:B------:R-:W-:-:S05]  /*300d0*/  @!P0 LEA.HI.X R21, R15, R5, R27, 0x2, P2 ;  /* 0x000000050f158211 */ /* 0x000fca00010f141b */
[----:B----4-:R3:W-:Y:S04]  /*300e0*/  @!P0 ST.E.64 desc[UR42][R20.64], R6 ;  /* 0x0000000614008985 */ /* 0x0107e8000c101b2a */
[----:B--2---:R-:W2:Y:S01]  /*300f0*/  @!P1 LDL.64 R8, [R1+0x450] ;  /* 0x0004500001089983 */ /* 0x004ea20000100a00 */
[----:B------:R-:W-:-:S04]  /*30100*/  @!P1 LEA R14, P0, R24, R14, 0x2 ;  /* 0x0000000e180e9211 */ /* 0x000fc800078010ff */
[----:B-----5:R-:W-:-:S05]  /*30110*/  @!P1 LEA.HI.X R15, R24, R5, R26, 0x2, P0 ;  /* 0x00000005180f9211 */ /* 0x020fca00000f141a */
[----:B--2---:R3:W-:Y:S04]  /*30120*/  @!P1 ST.E.64 desc[UR42][R14.64], R8 ;  /* 0x000000080e009985 */ /* 0x0047e8000c101b2a */
.L_x_3816:
[----:B------:R-:W-:Y:S05]  /*30130*/  BSYNC B1 ;  /* 0x0000000000017941 */ /* 0x000fea0003800000 */
.L_x_3815:
[----:B------:R-:W-:-:S03]  /*30140*/  UMOV UR4, 0xffffffff ;  /* 0xffffffff00047882 */ /* 0x000fc60000000000 */
[----:B------:R-:W-:Y:S05]  /*30150*/  BRA.DIV UR4, `(.L_x_3817) ;  /* 0x000000ca04747947 */ /* 0x000fea000b800000 */
[----:B-1----:R1:W4:Y:S04]  /*30160*/  SHFL.IDX PT, R5, R4, 0x1, 0x1c1f ;  /* 0x003c1f0004057f89 */ /* 0x00232800000e0000 */
[----:B--23--:R1:W2:Y:S02]  /*30170*/  SHFL.IDX PT, R14, R3, 0x1, 0x1c1f ;  /* 0x003c1f00030e7f89 */ /* 0x00c2a400000e0000 */
.L_x_4072:
[----:B------:R-:W-:-:S13]  /*30180*/  ISETP.GE.AND P0, PT, R25, R0, PT ;  /* 0x000000001900720c */ /* 0x000fda0003f06270 */
[----:B------:R-:W-:Y:S05]  /*30190*/  @P0 BRA `(.L_x_3813) ;  /* 0x0000001800e00947 */ /* 0x000fea0003800000 */
[----:B------:R-:W3:Y:S01]  /*301a0*/  LDC R0, c[0x0][0xbc8] ;  /* 0x0002f200ff007b82 */ /* 0x000ee20000000800 */
[----:B------:R-:W5:Y:S04]  /*301b0*/  LDL R49, [R1+0x46c] ;  /* 0x00046c0001317983 */ /* 0x000f680000100800 */
[----:B------:R-:W5:Y:S04]  /*301c0*/  LDL R53, [R1+0x468] ;  /* 0x0004680001357983 */ /* 0x000f680000100800 */
[----:B------:R-:W5:Y:S04]  /*301d0*/  LDL R50, [R1+0x50c] ;  /* 0x00050c0001327983 */ /* 0x000f680000100800 */
[----:B------:R-:W5:Y:S04]  /*301e0*/  LDL R45, [R1+0x4fc] ;  /* 0x0004fc00012d7983 */ /* 0x000f680000100800 */
[----:B------:R-:W5:Y:S04]  /*301f0*/  LDL R42, [R1+0x4ec] ;  /* 0x0004ec00012a7983 */ /* 0x000f680000100800 */
[----:B------:R-:W5:Y:S01]  /*30200*/  LDL R46, [R1+0x500] ;  /* 0x00050000012e7983 */ /* 0x000f620000100800 */
[----:B---3--:R-:W-:-:S03]  /*30210*/  ISETP.GE.AND P0, PT, R197, R0, PT ;  /* 0x00000000c500720c */ /* 0x008fc60003f06270 */
[----:B------:R-:W3:Y:S04]  /*30220*/  LDL R40, [R1+0x4e0] ;  /* 0x0004e00001287983 */ /* 0x000ee80000100800 */
[----:B------:R-:W3:Y:S04]  /*30230*/  LDL R10, [R1+0x4f0] ;  /* 0x0004f000010a7983 */ /* 0x000ee80000100800 */
[----:B------:R-:W3:Y:S04]  /*30240*/  LDL R11, [R1+0x4d8] ;  /* 0x0004d800010b7983 */ /* 0x000ee80000100800 */
[----:B------:R-:W3:Y:S01]  /*30250*/  @!P0 LDL.64 R20, [R1+0x268] ;  /* 0x0002680001148983 */ /* 0x000ee20000100a00 */
[----:B012---:R-:W-:-:S03]  /*30260*/  @!P0 IMAD.MOV.U32 R4, RZ, RZ, R14 ;  /* 0x000000ffff048224 */ /* 0x007fc600078e000e */
[----:B------:R-:W2:Y:S01]  /*30270*/  LDL R51, [R1+0x464] ;  /* 0x0004640001337983 */ /* 0x000ea20000100800 */
[----:B----4-:R-:W-:-:S03]  /*30280*/  @!P0 IMAD.WIDE R6, R197, 0x4, R4 ;  /* 0x00000004c5068825 */ /* 0x010fc600078e0204 */
        /* <DEDUP_REMOVED lines=23> */
[----:B------:R-:W4:Y:S01]  /*30400*/  LDL R3, [R1+0x470] ;  /* 0x0004700001037983 */ /* 0x000f220000100800 */
[----:B-----5:R-:W-:-:S03]  /*30410*/  ISETP.GE.AND P1, PT, R49, R0, PT ;  /* 0x000000003100720c */ /* 0x020fc60003f26270 */
[----:B---3--:R0:W-:Y:S10]  /*30420*/  @!P0 ST.E.64 desc[UR42][R6.64], R20 ;  /* 0x0000001406008985 */ /* 0x0081f4000c101b2a */
[----:B------:R-:W3:Y:S01]  /*30430*/  @!P1 LDL.64 R8, [R1+0x278] ;  /* 0x0002780001089983 */ /* 0x000ee20000100a00 */
[----:B------:R-:W-:-:S02]  /*30440*/  ISETP.GE.AND P2, PT, R53, R0, PT ;  /* 0x000000003500720c */ /* 0x000fc40003f46270 */
[----:B------:R-:W-:-:S04]  /*30450*/  @!P1 LEA R12, P0, R49, R14, 0x2 ;  /* 0x0000000e310c9211 */ /* 0x000fc800078010ff */
[----:B------:R-:W-:Y:S01]  /*30460*/  @!P1 LEA.HI.X R13, R49, R5, R50, 0x2, P0 ;  /* 0x00000005310d9211 */ /* 0x000fe200000f1432 */
[----:B------:R-:W-:Y:S02]  /*30470*/  IMAD.MOV.U32 R49, RZ, RZ, R45 ;  /* 0x000000ffff317224 */ /* 0x000fe400078e002d */
[----:B------:R-:W-:Y:S02]  /*30480*/  IMAD.MOV.U32 R45, RZ, RZ, R42 ;  /* 0x000000ffff2d7224 */ /* 0x000fe400078e002a */
[----:B------:R-:W-:Y:S02]  /*30490*/  IMAD.MOV.U32 R50, RZ, RZ, R46 ;  /* 0x000000ffff327224 */ /* 0x000fe400078e002e */
[----:B------:R-:W-:Y:S02]  /*304a0*/  IMAD.MOV.U32 R42, RZ, RZ, R40 ;  /* 0x000000ffff2a7224 */ /* 0x000fe400078e0028 */
[----:B------:R-:W-:Y:S02]  /*304b0*/  IMAD.MOV.U32 R40, RZ, RZ, R11 ;  /* 0x000000ffff287224 */ /* 0x000fe400078e000b */
[----:B------:R-:W-:Y:S01]  /*304c0*/  IMAD.MOV.U32 R46, RZ, RZ, R10 ;  /* 0x000000ffff2e7224 */ /* 0x000fe200078e000a */
[----:B---3--:R1:W-:Y:S04]  /*304d0*/  @!P1 ST.E.64 desc[UR42][R12.64], R8 ;  /* 0x000000080c009985 */ /* 0x0083e8000c101b2a */
[----:B------:R-:W3:Y:S01]  /*304e0*/  @!P2 LDL.64 R10, [R1+0x288] ;  /* 0x00028800010aa983 */ /* 0x000ee20000100a00 */
[----:B--2---:R-:W-:Y:S01]  /*304f0*/  ISETP.GE.AND P1, PT, R51, R0, PT ;  /* 0x000000003300720c */ /* 0x004fe20003f26270 */
[----:B----4-:R-:W-:-:S02]  /*30500*/  IMAD.MOV.U32 R54, RZ, RZ, R48 ;  /* 0x000000ffff367224 */ /* 0x010fc400078e0030 */
[----:B------:R-:W-:Y:S01]  /*30510*/  IMAD.MOV.U32 R48, RZ, RZ, R18 ;  /* 0x000000ffff307224 */ /* 0x000fe200078e0012 */
[C---:B------:R-:W-:Y:S01]  /*30520*/  @!P2 LEA R18, P0, R53.reuse, R14, 0x2 ;  /* 0x0000000e3512a211 */ /* 0x040fe200078010ff */
[----:B------:R-:W-:Y:S02]  /*30530*/  IMAD.MOV.U32 R52, RZ, RZ, R47 ;  /* 0x000000ffff347224 */ /* 0x000fe400078e002f */
[----:B------:R-:W-:Y:S02]  /*30540*/  IMAD.MOV.U32 R47, RZ, RZ, R43 ;  /* 0x000000ffff2f7224 */ /* 0x000fe400078e002b */
[----:B------:R-:W-:Y:S02]  /*30550*/  IMAD.MOV.U32 R43, RZ, RZ, R36 ;  /* 0x000000ffff2b7224 */ /* 0x000fe400078e0024 */
[----:B------:R-:W-:Y:S01]  /*30560*/  IMAD.MOV.U32 R36, RZ, RZ, R19 ;  /* 0x000000ffff247224 */ /* 0x000fe200078e0013 */
[----:B------:R-:W-:-:S05]  /*30570*/  @!P2 LEA.HI.X R19, R53, R5, R54, 0x2, P0 ;  /* 0x000000053513a211 */ /* 0x000fca00000f1436 */
[----:B---3--:R2:W-:Y:S04]  /*30580*/  @!P2 ST.E.64 desc[UR42][R18.64], R10 ;  /* 0x0000000a1200a985 */ /* 0x0085e8000c101b2a */
        /* <DEDUP_REMOVED lines=132> */
[----:B------:R-:W-:Y:S02]  /*30dd0*/  @!P1 LEA.HI.X R19, R206, R5, R24, 0x2, P0 ;  /* 0x00000005ce139211 */ /* 0x000fe400000f1418 */
[-C--:B------:R-:W-:Y:S01]  /*30de0*/  ISETP.GE.AND P0, PT, R15, R0.reuse, PT ;  /* 0x000000000f00720c */ /* 0x080fe20003f06270 */
[----:B------:R-:W-:Y:S02]  /*30df0*/  BSSY B1, `(.L_x_3818) ;  /* 0x0000009000017945 */ /* 0x000fe40003800000 */
[----:B--2---:R0:W-:Y:S01]  /*30e00*/  @!P1 ST.E.64 desc[UR42][R18.64], R10 ;  /* 0x0000000a12009985 */ /* 0x0041e2000c101b2a */
[----:B------:R-:W-:-:S09]  /*30e10*/  ISETP.GE.AND P1, PT, R3, R0, PT ;  /* 0x000000000300720c */ /* 0x000fd20003f26270 */
[----:B------:R-:W-:Y:S05]  /*30e20*/  @P0 BRA `(.L_x_3819) ;  /* 0x0000000000140947 */ /* 0x000fea0003800000 */
[----:B------:R-:W2:Y:S04]  /*30e30*/  LDL R24, [R1+0x498] ;  /* 0x0004980001187983 */ /* 0x000ea80000100800 */
[----:B0-----:R-:W3:Y:S01]  /*30e40*/  LDL.64 R8, [R1+0x448] ;  /* 0x0004480001087983 */ /* 0x001ee20000100a00 */
[----:B------:R-:W-:-:S04]  /*30e50*/  LEA R6, P0, R15, R14, 0x2 ;  /* 0x0000000e0f067211 */ /* 0x000fc800078010ff */
[----:B--2---:R-:W-:-:S05]  /*30e60*/  LEA.HI.X R7, R15, R5, R24, 0x2, P0 ;  /* 0x000000050f077211 */ /* 0x004fca00000f1418 */
[----:B---3--:R1:W-:Y:S04]  /*30e70*/  ST.E.64 desc[UR42][R6.64], R8 ;  /* 0x0000000806007985 */ /* 0x0083e8000c101b2a */
.L_x_3819:
[----:B------:R-:W-:Y:S05]  /*30e80*/  BSYNC B1 ;  /* 0x0000000000017941 */ /* 0x000fea0003800000 */
.L_x_3818:
[----:B------:R-:W-:Y:S05]  /*30e90*/  @P1 BRA `(.L_x_3813) ;  /* 0x0000000c00a01947 */ /* 0x000fea0003800000 */
[----:B------:R-:W2:Y:S04]  /*30ea0*/  LDL R0, [R1+0x494] ;  /* 0x0004940001007983 */ /* 0x000ea80000100800 */
[----:B01----:R-:W3:Y:S01]  /*30eb0*/  LDL.64 R6, [R1+0x458] ;  /* 0x0004580001067983 */ /* 0x003ee20000100a00 */
[----:B------:R-:W-:-:S04]  /*30ec0*/  LEA R14, P0, R3, R14, 0x2 ;  /* 0x0000000e030e7211 */ /* 0x000fc800078010ff */
[----:B--2---:R-:W-:-:S05]  /*30ed0*/  LEA.HI.X R15, R3, R5, R0, 0x2, P0 ;  /* 0x00000005030f7211 */ /* 0x004fca00000f1400 */
[----:B---3--:R3:W-:Y:S01]  /*30ee0*/  ST.E.64 desc[UR42][R14.64], R6 ;  /* 0x000000060e007985 */ /* 0x0087e2000c101b2a */
[----:B------:R-:W-:Y:S05]  /*30ef0*/  BRA `(.L_x_3813) ;  /* 0x0000000c00887947 */ /* 0x000fea0003800000 */
.L_x_3800:
[----:B------:R-:W-:Y:S01]  /*30f00*/  ULDC.64 UR4, c[0x0][0xd08] ;  /* 0x0003420000047ab9 */ /* 0x000fe20000000a00 */
[----:B------:R-:W2:Y:S01]  /*30f10*/  LDC.64 R4, c[0x0][0xd00] ;  /* 0x00034000ff047b82 */ /* 0x000ea20000000a00 */
[----:B------:R-:W-:Y:S01]  /*30f20*/  ISETP.NE.U32.AND P0, PT, RZ, UR4, PT ;  /* 0x00000004ff007c0c */ /* 0x000fe2000bf05070 */
[----:B------:R-:W3:Y:S01]  /*30f30*/  LDL R0, [R1+0x480] ;  /* 0x0004800001007983 */ /* 0x000ee20000100800 */
[----:B------:R-:W-:Y:S02]  /*30f40*/  IMAD.MOV.U32 R3, RZ, RZ, RZ ;  /* 0x000000ffff037224 */ /* 0x000fe400078e00ff */
[----:B------:R-:W-:Y:S01]  /*30f50*/  ISETP.NE.AND.EX P1, PT, RZ, UR5, PT, P0 ;  /* 0x00000005ff007c0c */ /* 0x000fe2000bf25300 */
[----:B------:R-:W-:Y:S02]  /*30f60*/  ULDC.64 UR4, c[0x0][0xd00] ;  /* 0x0003400000047ab9 */ /* 0x000fe40000000a00 */
[----:B------:R-:W-:-:S04]  /*30f70*/  ISETP.NE.U32.AND P0, PT, RZ, UR4, PT ;  /* 0x00000004ff007c0c */ /* 0x000fc8000bf05070 */
[----:B------:R-:W-:-:S06]  /*30f80*/  ISETP.NE.AND.EX P0, PT, RZ, UR5, PT, P0 ;  /* 0x00000005ff007c0c */ /* 0x000fcc000bf05300 */
[----:B------:R-:W4:Y:S01]  /*30f90*/  @P1 LDC.64 R6, c[0x0][0xd08] ;  /* 0x00034200ff061b82 */ /* 0x000f220000000a00 */
[----:B------:R-:W-:Y:S02]  /*30fa0*/  ULDC UR4, c[0x0][0xb88] ;  /* 0x0002e20000047ab9 */ /* 0x000fe40000000800 */
[----:B------:R-:W-:Y:S02]  /*30fb0*/  IMAD.U32 R18, RZ, RZ, UR4 ;  /* 0x00000004ff127e24 */ /* 0x000fe4000f8e00ff */
[----:B--2---:R-:W-:-:S05]  /*30fc0*/  IMAD.WIDE R4, R198, 0x4, R4 ;  /* 0x00000004c6047825 */ /* 0x004fca00078e0204 */
[----:B------:R2:W5:Y:S01]  /*30fd0*/  @P0 LDG.E R3, desc[UR42][R4.64] ;  /* 0x0000002a04030981 */ /* 0x000562000c1e1900 */
[----:B----4-:R-:W-:-:S05]  /*30fe0*/  @P1 IMAD.WIDE R6, R198, 0x4, R6 ;  /* 0x00000004c6061825 */ /* 0x010fca00078e0206 */
[----:B------:R2:W5:Y:S01]  /*30ff0*/  @P1 LDG.E R18, desc[UR42][R6.64] ;  /* 0x0000002a06121981 */ /* 0x000562000c1e1900 */
[----:B------:R-:W-:Y:S02]  /*31000*/  ISETP.NE.AND P2, PT, R195, RZ, PT ;  /* 0x000000ffc300720c */ /* 0x000fe40003f45270 */
[----:B------:R-:W-:-:S11]  /*31010*/  SHF.R.S32.HI R26, RZ, 0x1f, R198 ;  /* 0x0000001fff1a7819 */ /* 0x000fd600000114c6 */
[----:B------:R-:W4:Y:S02]  /*31020*/  @!P2 LDC R195, c[0x0][0xbd4] ;  /* 0x0002f500ffc3ab82 */ /* 0x000f240000000800 */
[----:B----4-:R-:W-:Y:S02]  /*31030*/  ISETP.GT.AND P2, PT, R195, 0x1, PT ;  /* 0x00000001c300780c */ /* 0x010fe40003f44270 */
[----:B---3--:R-:W-:Y:S01]  /*31040*/  ISETP.GT.AND P3, PT, R0, 0x7f, PT ;  /* 0x0000007f0000780c */ /* 0x008fe20003f64270 */
[----:B--2---:R-:W-:-:S12]  /*31050*/  @P1 BRA `(.L_x_3820) ;  /* 0x0000000000101947 */ /* 0x004fd80003800000 */
[----:B------:R-:W-:Y:S05]  /*31060*/  @!P0 BRA `(.L_x_3820) ;  /* 0x00000000000c8947 */ /* 0x000fea0003800000 */
[----:B------:R-:W2:Y:S04]  /*31070*/  LDG.E R7, desc[UR42][R4.64] ;  /* 0x0000002a04077981 */ /* 0x000ea8000c1e1900 */
[----:B-----5:R-:W2:Y:S02]  /*31080*/  LDG.E R18, desc[UR42][R4.64+0x4] ;  /* 0x0000042a04127981 */ /* 0x020ea4000c1e1900 */
[----:B--2---:R-:W-:-:S07]  /*31090*/  IMAD.IADD R18, R18, 0x1, -R7 ;  /* 0x0000000112127824 */ /* 0x004fce00078e0a07 */
.L_x_3820:
[----:B------:R-:W-:Y:S01]  /*310a0*/  BSSY B1, `(.L_x_3821) ;  /* 0x0000036000017945 */ /* 0x000fe20003800000 */
[----:B------:R-:W-:Y:S02]  /*310b0*/  SEL R25, R198, RZ, !P0 ;  /* 0x000000ffc6197207 */ /* 0x000fe40004000000 */
[----:B------:R-:W-:Y:S02]  /*310c0*/  SEL R26, R26, RZ, !P0 ;  /* 0x000000ff1a1a7207 */ /* 0x000fe40004000000 */
[----:B-----5:R-:W-:Y:S01]  /*310d0*/  SHF.R.S32.HI R24, RZ, 0x1f, R3 ;  /* 0x0000001fff187819 */ /* 0x020fe20000011403 */
[----:B------:R-:W-:Y:S06]  /*310e0*/  @P3 BRA `(.L_x_3822) ;  /* 0x0000000000c43947 */ /* 0x000fec0003800000 */
[----:B------:R-:W2:Y:S01]  /*310f0*/  S2R R4, SR_TID.X ;  /* 0x0000000000047919 */ /* 0x000ea20000002100 */
[----:B------:R-:W3:Y:S02]  /*31100*/  LDC R29, c[0x0][0xce8] ;  /* 0x00033a00ff1d7b82 */ /* 0x000ee40000000800 */
[----:B---3--:R-:W-:Y:S01]  /*31110*/  IMAD R0, R18, R29, RZ ;  /* 0x0000001d12007224 */ /* 0x008fe200078e02ff */
[----:B--2---:R-:W-:-:S04]  /*31120*/  IADD3 R27, R194, -0x80, R4 ;  /* 0xffffff80c21b7810 */ /* 0x004fc80007ffe004 */
[----:B------:R-:W-:-:S13]  /*31130*/  ISETP.GE.AND P0, PT, R27, R0, PT ;  /* 0x000000001b00720c */ /* 0x000fda0003f06270 */
[----:B------:R-:W-:Y:S05]  /*31140*/  @P0 BRA `(.L_x_3822) ;  /* 0x0000000000ac0947 */ /* 0x000fea0003800000 */
[----:B------:R-:W-:Y:S01]  /*31150*/  IMAD.MOV.U32 R20, RZ, RZ, 0xab8 ;  /* 0x00000ab8ff147424 */ /* 0x000fe200078e00ff */
[----:B------:R-:W-:Y:S01]  /*31160*/  ISETP.GT.AND P0, PT, R195, 0x1, PT ;  /* 0x00000001c300780c */ /* 0x000fe20003f04270 */
[----:B------:R-:W2:Y:S01]  /*31170*/  LDC.64 R4, c[0x0][0xca8] ;  /* 0x00032a00ff047b82 */ /* 0x000ea20000000a00 */
[----:B------:R-:W-:Y:S01]  /*31180*/  ISETP.NE.AND P1, PT, R29, 0x1, PT ;  /* 0x000000011d00780c */ /* 0x000fe20003f25270 */
[----:B------:R-:W-:Y:S01]  /*31190*/  IMAD.MOV.U32 R19, RZ, RZ, R27 ;  /* 0x000000ffff137224 */ /* 0x000fe200078e001b */
[----:B------:R-:W-:Y:S02]  /*311a0*/  SEL R20, R20, 0xa78, P0 ;  /* 0x00000a7814147807 */ /* 0x000fe40000000000 */
[----:B------:R-:W-:-:S03]  /*311b0*/  SEL R203, R203, RZ, P0 ;  /* 0x000000ffcbcb7207 */ /* 0x000fc60000000000 */
[----:B------:R-:W3:Y:S08]  /*311c0*/  LDC.64 R10, c[0x0][R20+0x220] ;  /* 0x00008800140a7b82 */ /* 0x000ef00000000a00 */
[----:B------:R-:W4:Y:S08]  /*311d0*/  LDC.64 R14, c[0x0][R20+0x218] ;  /* 0x00008600140e7b82 */ /* 0x000f300000000a00 */
[----:B------:R-:W5:Y:S08]  /*311e0*/  LDC.64 R8, c[0x0][R20+0x228] ;  /* 0x00008a0014087b82 */ /* 0x000f700000000a00 */
[----:B------:R-:W0:Y:S08]  /*311f0*/  LDC.64 R6, c[0x0][R20+0x210] ;  /* 0x0000840014067b82 */ /* 0x000e300000000a00 */
[----:B------:R-:W1:Y:S08]  /*31200*/  @P1 LDC R0, c[0x0][0xcec] ;  /* 0x00033b00ff001b82 */ /* 0x000e700000000800 */
[----:B------:R-:W5:Y:S01]  /*31210*/  @P1 LDC R31, c[0x0][0xcf0] ;  /* 0x00033c00ff1f1b82 */ /* 0x000f620000000800 */
[----:B---3--:R-:W-:-:S07]  /*31220*/  IMAD R11, R11, R25, RZ ;  /* 0x000000190b0b7224 */ /* 0x008fce00078e02ff */
[----:B--2---:R-:W2:Y:S01]  /*31230*/  @!P0 LDC R4, c[0x0][0xc50] ;  /* 0x00031400ff048b82 */ /* 0x004ea20000000800 */
[----:B------:R-:W-:-:S04]  /*31240*/  IMAD.WIDE.U32 R12, R10, R25, RZ ;  /* 0x000000190a0c7225 */ /* 0x000fc800078e00ff */
[----:B------:R-:W-:Y:S02]  /*31250*/  IMAD R11, R10, R26, R11 ;  /* 0x0000001a0a0b7224 */ /* 0x000fe400078e020b */
[----:B-1----:R-:W-:Y:S01]  /*31260*/  @P1 IMAD.HI.U32 R0, R27, R0, RZ ;  /* 0x000000001b001227 */ /* 0x002fe200078e00ff */
        /* <DEDUP_REMOVED lines=16> */
[-C--:B0-----:R-:W-:Y:S01]  /*31370*/  IMAD R0, R7, R11.reuse, RZ ;  /* 0x0000000b07007224 */ /* 0x081fe200078e02ff */
[----:B------:R-:W-:Y:S01]  /*31380*/  SHF.R.S32.HI R13, RZ, 0x1f, R11 ;  /* 0x0000001fff0d7819 */ /* 0x000fe2000001140b */
[----:B------:R-:W-:Y:S02]  /*31390*/  IMAD.MOV.U32 R7, RZ, RZ, -0x800000 ;  /* 0xff800000ff077424 */ /* 0x000fe400078e00ff */
[----:B------:R-:W-:-:S04]  /*313a0*/  IMAD.WIDE.U32 R8, R6, R11, R8 ;  /* 0x0000000b06087225 */ /* 0x000fc800078e0008 */
[----:B------:R-:W-:Y:S01]  /*313b0*/  IMAD R13, R6, R13, R0 ;  /* 0x0000000d060d7224 */ /* 0x000fe200078e0200 */
[----:B--2---:R-:W-:-:S03]  /*313c0*/  LEA R4, P0, R8, R4, 0x2 ;  /* 0x0000000408047211 */ /* 0x004fc600078010ff */
[----:B------:R-:W-:-:S05]  /*313d0*/  IMAD.IADD R0, R9, 0x1, R13 ;  /* 0x0000000109007824 */ /* 0x000fca00078e020d */
[----:B-1----:R-:W-:-:S05]  /*313e0*/  LEA.HI.X R5, R8, R5, R0, 0x2, P0 ;  /* 0x0000000508057211 */ /* 0x002fca00000f1400 */
[----:B------:R2:W-:Y:S02]  /*313f0*/  STG.E desc[UR42][R4.64], R7 ;  /* 0x0000000704007986 */ /* 0x0005e4000c10192a */
.L_x_3822:
[----:B------:R-:W-:Y:S05]  /*31400*/  BSYNC B1 ;  /* 0x0000000000017941 */ /* 0x000fea0003800000 */
.L_x_3821:
[----:B------:R-:W-:Y:S05]  /*31410*/  @P2 BRA `(.L_x_3813) ;  /* 0x0000000800402947 */ /* 0x000fea0003800000 */
[----:B------:R-:W3:Y:S01]  /*31420*/  LDL R6, [R1+0x490] ;  /* 0x0004900001067983 */ /* 0x000ee20000100800 */
[----:B------:R-:W4:Y:S01]  /*31430*/  LDC R19, c[0x0][0xce8] ;  /* 0x00033a00ff137b82 */ /* 0x000f220000000800 */
[----:B------:R-:W-:Y:S01]  /*31440*/  ULDC.64 UR4, c[0x0][0xba0] ;  /* 0x0002e80000047ab9 */ /* 0x000fe20000000a00 */
[----:B------:R-:W-:Y:S01]  /*31450*/  ULDC.64 UR6, c[0x0][0xbf0] ;  /* 0x0002fc0000067ab9 */ /* 0x000fe20000000a00 */
[----:B------:R-:W3:Y:S01]  /*31460*/  LDL R10, [R1+0x47c] ;  /* 0x00047c00010a7983 */ /* 0x000ee20000100800 */
[----:B------:R-:W-:Y:S02]  /*31470*/  IMAD R0, R24, UR4, RZ ;  /* 0x0000000418007c24 */ /* 0x000fe4000f8e02ff */
[----:B--2---:R-:W-:-:S04]  /*31480*/  IMAD.WIDE.U32 R4, R3, UR4, RZ ;  /* 0x0000000403047c25 */ /* 0x004fc8000f8e00ff */
[----:B------:R-:W-:Y:S01]  /*31490*/  IMAD R7, R3, UR5, R0 ;  /* 0x0000000503077c24 */ /* 0x000fe2000f8e0200 */
[----:B------:R-:W-:-:S03]  /*314a0*/  ULDC.64 UR4, c[0x0][0xbe8] ;  /* 0x0002fa0000047ab9 */ /* 0x000fc60000000a00 */
[----:B------:R-:W-:Y:S02]  /*314b0*/  IMAD.IADD R5, R5, 0x1, R7 ;  /* 0x0000000105057824 */ /* 0x000fe400078e0207 */
[----:B------:R-:W-:-:S04]  /*314c0*/  IMAD.WIDE.U32 R4, R193, UR4, R4 ;  /* 0x00000004c1047c25 */ /* 0x000fc8000f8e0004 */
[----:B------:R-:W-:Y:S01]  /*314d0*/  IMAD R5, R193, UR5, R5 ;  /* 0x00000005c1057c24 */ /* 0x000fe2000f8e0205 */
[----:B------:R-:W-:Y:S01]  /*314e0*/  ULDC.64 UR4, c[0x0][0xbe0] ;  /* 0x0002f80000047ab9 */ /* 0x000fe20000000a00 */
[----:B----4-:R-:W-:Y:S01]  /*314f0*/  ISETP.NE.AND P0, PT, R19, 0x1, PT ;  /* 0x000000011300780c */ /* 0x010fe20003f05270 */
[----:B------:R-:W-:-:S12]  /*31500*/  IMAD.WIDE.U32 R4, R25, UR6, R4 ;  /* 0x0000000619047c25 */ /* 0x000fd8000f8e0004 */
[----:B------:R-:W2:Y:S08]  /*31510*/  @P0 LDC R9, c[0x0][0xcec] ;  /* 0x00033b00ff090b82 */ /* 0x000eb00000000800 */
[----:B------:R-:W4:Y:S01]  /*31520*/  @P0 LDC R11, c[0x0][0xcf0] ;  /* 0x00033c00ff0b0b82 */ /* 0x000f220000000800 */
[----:B---3--:R-:W-:Y:S02]  /*31530*/  IMAD R3, R6, 0x20, R10 ;  /* 0x0000002006037824 */ /* 0x008fe400078e020a */
[----:B------:R-:W-:-:S02]  /*31540*/  IMAD R6, R26, UR6, RZ ;  /* 0x000000061a067c24 */ /* 0x000fc4000f8e02ff */
[----:B------:R-:W-:-:S04]  /*31550*/  IMAD.IADD R8, R194, 0x1, R3 ;  /* 0x00000001c2087824 */ /* 0x000fc800078e0203 */
[----:B--2---:R-:W-:-:S04]  /*31560*/  @P0 IMAD.HI.U32 R0, R8, R9, RZ ;  /* 0x0000000908000227 */ /* 0x004fc800078e00ff */
[----:B------:R-:W-:Y:S01]  /*31570*/  IMAD.MOV.U32 R3, RZ, RZ, R8 ;  /* 0x000000ffff037224 */ /* 0x000fe200078e0008 */
[----:B----4-:R-:W-:Y:S01]  /*31580*/  @P0 SHF.R.U32.HI R3, RZ, R11, R0 ;  /* 0x0000000bff030219 */ /* 0x010fe20000011600 */
[----:B------:R-:W-:-:S03]  /*31590*/  IMAD R9, R25, UR7, R6 ;  /* 0x0000000719097c24 */ /* 0x000fc6000f8e0206 */
        /* <DEDUP_REMOVED lines=21> */
.L_x_4075:
[----:B------:R-:W-:Y:S01]  /*316f0*/  IMAD R18, R18, R19, RZ ;  /* 0x0000001312127224 */ /* 0x000fe200078e02ff */
[----:B------:R-:W-:Y:S01]  /*31700*/  BSSY B1, `(.L_x_3824) ;  /* 0x0000015000017945 */ /* 0x000fe20003800000 */
[----:B------:R-:W-:-:S05]  /*31710*/  IMAD.IADD R7, R10, 0x1, R194 ;  /* 0x000000010a077824 */ /* 0x000fca00078e02c2 */
[----:B------:R-:W-:-:S13]  /*31720*/  ISETP.GE.AND P0, PT, R7, R18, PT ;  /* 0x000000120700720c */ /* 0x000fda0003f06270 */
[----:B------:R-:W-:Y:S05]  /*31730*/  @P0 BRA `(.L_x_3825) ;  /* 0x0000000000440947 */ /* 0x000fea0003800000 */
[----:B------:R-:W-:Y:S02]  /*31740*/  ULDC UR4, c[0x0][0xbc8] ;  /* 0x0002f20000047ab9 */ /* 0x000fe40000000800 */
[----:B------:R-:W-:Y:S02]  /*31750*/  ISETP.GE.AND P3, PT, R181, UR4, PT ;  /* 0x00000004b5007c0c */ /* 0x000fe4000bf66270 */
[----:B------:R-:W-:Y:S02]  /*31760*/  ISETP.GE.AND P2, PT, R183, UR4, PT ;  /* 0x00000004b7007c0c */ /* 0x000fe4000bf46270 */
[----:B------:R-:W-:Y:S02]  /*31770*/  ISETP.GE.AND P1, PT, R182, UR4, PT ;  /* 0x00000004b6007c0c */ /* 0x000fe4000bf26270 */
[----:B------:R-:W-:-:S07]  /*31780*/  ISETP.GE.AND P0, PT, R188, UR4, PT ;  /* 0x00000004bc007c0c */ /* 0x000fce000bf06270 */
[-C--:B----4-:R-:W-:Y:S02]  /*31790*/  @!P3 LEA R8, P5, R181, R14.reuse, 0x1 ;  /* 0x0000000eb508b211 */ /* 0x090fe400078a08ff */
[----:B------:R-:W-:Y:S02]  /*317a0*/  @!P2 LEA R10, P4, R183, R14, 0x1 ;  /* 0x0000000eb70aa211 */ /* 0x000fe400078808ff */
[----:B---3--:R-:W-:Y:S02]  /*317b0*/  @!P3 LEA.HI.X R9, R181, R0, R202, 0x1, P5 ;  /* 0x00000000b509b211 */ /* 0x008fe400028f0cca */
        /* <DEDUP_REMOVED lines=9> */
.L_x_3825:
[----:B------:R-:W-:Y:S05]  /*31850*/  BSYNC B1 ;  /* 0x0000000000017941 */ /* 0x000fea0003800000 */
.L_x_3824:
[----:B------:R-:W-:-:S03]  /*31860*/  UMOV UR4, 0xffffffff ;  /* 0xffffffff00047882 */ /* 0x000fc60000000000 */
[----:B------:R-:W-:Y:S05]  /*31870*/  BRA.DIV UR4, `(.L_x_3826) ;  /* 0x000000b604287947 */ /* 0x000fea000b800000 */
[----:B---3--:R3:W0:Y:S04]  /*31880*/  SHFL.IDX PT, R0, R4, 0x1, 0x181f ;  /* 0x00381f0004007f89 */ /* 0x00862800000e0000 */
[----:B----4-:R3:W4:Y:S02]  /*31890*/  SHFL.IDX PT, R14, R3, 0x1, 0x181f ;  /* 0x00381f00030e7f89 */ /* 0x01072400000e0000 */
.L_x_4079:
[----:B------:R-:W-:Y:S01]  /*318a0*/  VIADD R5, R7, 0x20 ;  /* 0x0000002007057836 */ /* 0x000fe20000000000 */
        /* <DEDUP_REMOVED lines=20> */
.L_x_3828:
[----:B------:R-:W-:Y:S05]  /*319f0*/  BSYNC B1 ;  /* 0x0000000000017941 */ /* 0x000fea0003800000 */
.L_x_3827:
[----:B------:R-:W-:-:S03]  /*31a00*/  UMOV UR4, 0xffffffff ;  /* 0xffffffff00047882 */ /* 0x000fc60000000000 */
[----:B------:R-:W-:Y:S05]  /*31a10*/  BRA.DIV UR4, `(.L_x_3829) ;  /* 0x000000b604087947 */ /* 0x000fea000b800000 */
[----:B0-----:R0:W0:Y:S04]  /*31a20*/  SHFL.IDX PT, R0, R4, 0x2, 0x181f ;  /* 0x00581f0004007f89 */ /* 0x00102800000e0000 */
[----:B----4-:R4:W0:Y:S02]  /*31a30*/  SHFL.IDX PT, R14, R3, 0x2, 0x181f ;  /* 0x00581f00030e7f89 */ /* 0x01082400000e0000 */
.L_x_4083:
        /* <DEDUP_REMOVED lines=21> */
.L_x_3831:
[----:B------:R-:W-:Y:S05]  /*31b90*/  BSYNC B1 ;  /* 0x0000000000017941 */ /* 0x000fea0003800000 */
.L_x_3830:
[----:B------:R-:W-:-:S03]  /*31ba0*/  UMOV UR4, 0xffffffff ;  /* 0xffffffff00047882 */ /* 0x000fc60000000000 */
[----:B------:R-:W-:Y:S05]  /*31bb0*/  BRA.DIV UR4, `(.L_x_3832) ;  /* 0x000000b204e87947 */ /* 0x000fea000b800000 */
[----:B0-----:R0:W0:Y:S04]  /*31bc0*/  SHFL.IDX PT, R0, R4, 0x3, 0x181f ;  /* 0x00781f0004007f89 */ /* 0x00102800000e0000 */
[----:B------:R0:W0:Y:S02]  /*31bd0*/  SHFL.IDX PT, R14, R3, 0x3, 0x181f ;  /* 0x00781f00030e7f89 */ /* 0x00002400000e0000 */
.L_x_4087:
[----:B0-234-:R-:W-:-:S05]  /*31be0*/  VIADD R3, R7, 0x60 ;  /* 0x0000006007037836 */ /* 0x01dfca0000000000 */
[----:B------:R-:W-:-:S13]  /*31bf0*/  ISETP.GE.AND P0, PT, R3, R18, PT ;  /* 0x000000120300720c */ /* 0x000fda0003f06270 */
[----:B------:R-:W-:Y:S05]  /*31c00*/  @P0 BRA `(.L_x_3813) ;  /* 0x0000000000440947 */ /* 0x000fea0003800000 */
[----:B------:R-:W-:Y:S02]  /*31c10*/  ULDC UR4, c[0x0][0xbc8] ;  /* 0x0002f20000047ab9 */ /* 0x000fe40000000800 */
[----:B------:R-:W-:Y:S02]  /*31c20*/  ISETP.GE.AND P3, PT, R181, UR4, PT ;  /* 0x00000004b5007c0c */ /* 0x000fe4000bf66270 */
[----:B------:R-:W-:Y:S02]  /*31c30*/  ISETP.GE.AND P2, PT, R183, UR4, PT ;  /* 0x00000004b7007c0c */ /* 0x000fe4000bf46270 */
[----:B------:R-:W-:Y:S02]  /*31c40*/  ISETP.GE.AND P1, PT, R182, UR4, PT ;  /* 0x00000004b6007c0c */ /* 0x000fe4000bf26270 */
[----:B------:R-:W-:-:S07]  /*31c50*/  ISETP.GE.AND P0, PT, R188, UR4, PT ;  /* 0x00000004bc007c0c */ /* 0x000fce000bf06270 */
        /* <DEDUP_REMOVED lines=12> */
.L_x_3813:
[----:B------:R-:W-:Y:S05]  /*31d20*/  BSYNC B0 ;  /* 0x0000000000007941 */ /* 0x000fea0003800000 */
.L_x_3799:
[----:B------:R-:W-:Y:S02]  /*31d30*/  ULDC UR4, c[0x0][0xd3c] ;  /* 0x00034f0000047ab9 */ /* 0x000fe40000000800 */
[----:B-1----:R-:W-:-:S13]  /*31d40*/  ISETP.GE.AND P0, PT, R91, UR4, PT ;  /* 0x000000045b007c0c */ /* 0x002fda000bf06270 */
[----:B------:R-:W-:Y:S05]  /*31d50*/  @!P0 BRA `(.L_x_3833) ;  /* 0xfffffcf800ac8947 */ /* 0x000fea000383ffff */
[----:B------:R-:W-:Y:S05]  /*31d60*/  BRA `(.L_x_3599) ;  /* 0x0000009800c47947 */ /* 0x000fea0003800000 */
.L_x_3597:
        /* <DEDUP_REMOVED lines=19> */
.L_x_3834:
        /* <DEDUP_REMOVED lines=44> */
.L_x_3838:
        /* <DEDUP_REMOVED lines=39> */
.L_x_3836:
        /* <DEDUP_REMOVED lines=12> */
.L_x_3839:
        /* <DEDUP_REMOVED lines=63> */
.L_x_3840:
        /* <DEDUP_REMOVED lines=61> */
.L_x_3841:
[----:B01----:R-:W-:-:S05]  /*32c50*/  LOP3.LUT R3, RZ, R2, RZ, 0x33, !PT ;  /* 0x00000002ff037212 */ /* 0x003fca00078e33ff */
[----:B------:R-:W-:-:S05]  /*32c60*/  IMAD.IADD R2, R4, 0x1, R3 ;  /* 0x0000000104027824 */ /* 0x000fca00078e0203 */
[----:B------:R1:W-:Y:S01]  /*32c70*/  STL [R1+0x464], R2 ;  /* 0x0004640201007387 */ /* 0x0003e20000100800 */
[----:B------:R-:W-:Y:S05]  /*32c80*/  BRA `(.L_x_3842) ;  /* 0x0000000000107947 */ /* 0x000fea0003800000 */
.L_x_3837:
[----:B------:R-:W-:Y:S01]  /*32c90*/  IMAD.U32 R2, RZ, RZ, UR6 ;  /* 0x00000006ff027e24 */ /* 0x000fe2000f8e00ff */
[----:B------:R0:W-:Y:S04]  /*32ca0*/  STL [R1+0x464], RZ ;  /* 0x000464ff01007387 */ /* 0x0001e80000100800 */
[----:B------:R0:W-:Y:S04]  /*32cb0*/  STL [R1+0x468], RZ ;  /* 0x000468ff01007387 */ /* 0x0001e80000100800 */
[----:B------:R0:W-:Y:S02]  /*32cc0*/  STL [R1+0x460], R2 ;  /* 0x0004600201007387 */ /* 0x0001e40000100800 */
.L_x_3842:
        /* <DEDUP_REMOVED lines=10> */
.L_x_3835:
        /* <DEDUP_REMOVED lines=8> */
[----:B-1----:R-:W1:Y:S01]  /*32df0*/  S2R R5, SR_TID.X ;  /* 0x0000000000057919 */ /* 0x002e620000002100 */
[----:B------:R-:W2:Y:S01]  /*32e00*/  S2UR UR5, SR_CgaCtaId ;  /* 0x00000000000579c3 */ /* 0x000ea20000008800 */
[----:B------:R-:W-:Y:S01]  /*32e10*/  UMOV UR4, 0x400 ;  /* 0x0000040000047882 */ /* 0x000fe20000000000 */
[----:B------:R-:W-:Y:S01]  /*32e20*/  BSSY B8, `(.L_x_3843) ;  /* 0x000086d000087945 */ /* 0x000fe20003800000 */
[----:B------:R-:W-:Y:S01]  /*32e30*/  STL [R1+0x4e0], RZ ;  /* 0x0004e0ff01007387 */ /* 0x000fe20000100800 */
[----:B------:R-:W-:Y:S01]  /*32e40*/  IMAD.MOV.U32 R19, RZ, RZ, RZ ;  /* 0x000000ffff137224 */ /* 0x000fe200078e00ff */
[----:B------:R-:W-:Y:S01]  /*32e50*/  ULDC.64 UR40, c[0x0][0x198] ;  /* 0x0000660000287ab9 */ /* 0x000fe20000000a00 */
[----:B------:R-:W-:Y:S01]  /*32e60*/  ULDC UR39, c[0x0][0xc] ;  /* 0x0000030000277ab9 */ /* 0x000fe20000000800 */
[----:B------:R-:W-:Y:S01]  /*32e70*/  STL [R1+0x470], RZ ;  /* 0x000470ff01007387 */ /* 0x000fe20000100800 */
[----:B--2---:R-:W-:-:S06]  /*32e80*/  ULEA UR4, UR5, UR4, 0x18 ;  /* 0x0000000405047291 */ /* 0x004fcc000f8ec03f */
[----:B------:R-:W-:Y:S01]  /*32e90*/  IMAD.U32 R18, RZ, RZ, UR4 ;  /* 0x00000004ff127e24 */ /* 0x000fe2000f8e00ff */
[C---:B-1----:R-:W-:Y:S01]  /*32ea0*/  LOP3.LUT R4, R5.reuse, 0x7f, RZ, 0xc0, !PT ;  /* 0x0000007f05047812 */ /* 0x042fe200078ec0ff */
[----:B---3--:R-:W-:-:S05]  /*32eb0*/  IMAD.SHL.U32 R0, R5, 0x8, RZ ;  /* 0x0000000805007824 */ /* 0x008fca00078e00ff */
        /* <DEDUP_REMOVED lines=9> */
[----:B------:R-:W-:Y:S02]  /*32f50*/  IMAD.MOV.U32 R4, RZ, RZ, 0x1 ;  /* 0x00000001ff047424 */ /* 0x000fe400078e00ff */
[----:B------:R-:W-:Y:S01]  /*32f60*/  IMAD.MOV.U32 R2, RZ, RZ, 0x1 ;  /* 0x00000001ff027424 */ /* 0x000fe200078e00ff */
[----:B------:R0:W-:Y:S04]  /*32f70*/  STL [R1+0x474], R3 ;  /* 0x0004740301007387 */ /* 0x0001e80000100800 */
[----:B------:R-:W-:Y:S04]  /*32f80*/  STL [R1+0x478], R4 ;  /* 0x0004780401007387 */ /* 0x000fe80000100800 */
[----:B------:R1:W-:Y:S01]  /*32f90*/  STL [R1+0x47c], R2 ;  /* 0x00047c0201007387 */ /* 0x0003e20000100800 */
[----:B0-----:R-:W-:-:S02]  /*32fa0*/  LOP3.LUT R3, R0, 0x40, RZ, 0xfc, !PT ;  /* 0x0000004000037812 */ /* 0x001fc400078efcff */
[C---:B-1----:R-:W-:Y:S02]  /*32fb0*/  LOP3.LUT R2, R0.reuse, 0x80, RZ, 0xfc, !PT ;  /* 0x0000008000027812 */ /* 0x042fe400078efcff */
[----:B------:R-:W-:-:S07]  /*32fc0*/  LOP3.LUT R0, R0, 0xc0, RZ, 0xfc, !PT ;  /* 0x000000c000007812 */ /* 0x000fce00078efcff */
.L_x_4009:
[----:B------:R-:W2:Y:S01]  /*32fd0*/  LDL R14, [R1+0x46c] ;  /* 0x00046c00010e7983 */ /* 0x000ea20000100800 */
[----:B------:R-:W-:Y:S05]  /*32fe0*/  YIELD ;  /* 0x0000000000007946 */ /* 0x000fea0003800000 */
[----:B------:R-:W-:Y:S01]  /*32ff0*/  ULDC.64 UR4, c[0x0][0xb20] ;  /* 0x0002c80000047ab9 */ /* 0x000fe20000000a00 */
[----:B01----:R-:W-:Y:S02]  /*33000*/  CS2R R6, SRZ ;  /* 0x0000000000067805 */ /* 0x003fe4000001ff00 */
[----:B------:R-:W-:Y:S01]  /*33010*/  ISETP.NE.U32.AND P0, PT, RZ, UR4, PT ;  /* 0x00000004ff007c0c */ /* 0x000fe2000bf05070 */
[----:B------:R-:W0:Y:S01]  /*33020*/  LDC.64 R12, c[0x0][0xaf8] ;  /* 0x0002be00ff0c7b82 */ /* 0x000e220000000a00 */
[----:B------:R-:W-:Y:S01]  /*33030*/  ULDC.64 UR6, c[0x0][0xb00] ;  /* 0x0002c00000067ab9 */ /* 0x000fe20000000a00 */
[----:B------:R-:W-:Y:S01]  /*33040*/  ULDC.64 UR8, c[0x0][0xb08] ;  /* 0x0002c20000087ab9 */ /* 0x000fe20000000a00 */
[----:B------:R-:W-:Y:S01]  /*33050*/  ISETP.NE.AND.EX P0, PT, RZ, UR5, PT, P0 ;  /* 0x00000005ff007c0c */ /* 0x000fe2000bf05300 */
[----:B------:R-:W-:-:S04]  /*33060*/  ULDC.64 UR4, c[0x0][0xb10] ;  /* 0x0002c40000047ab9 */ /* 0x000fc80000000a00 */
[----:B------:R-:W1:Y:S08]  /*33070*/  LDC.64 R4, c[0x0][0xb00] ;  /* 0x0002c000ff047b82 */ /* 0x000e700000000a00 */
        /* <DEDUP_REMOVED lines=8> */
[----:B------:R-:W-:Y:S01]  /*33100*/  ISETP.NE.U32.AND P4, PT, RZ, UR8, PT ;  /* 0x00000008ff007c0c */ /* 0x000fe2000bf85070 */
[----:B------:R-:W-:Y:S01]  /*33110*/  IMAD.MOV.U32 R8, RZ, RZ, RZ ;  /* 0x000000ffff087224 */ /* 0x000fe200078e00ff */
[----:B------:R-:W-:Y:S01]  /*33120*/  ISETP.NE.U32.AND P1, PT, RZ, UR4, PT ;  /* 0x00000004ff007c0c */ /* 0x000fe2000bf25070 */
[----:B--2---:R-:W0:Y:S01]  /*33130*/  LDC.64 R2, c[0x0][0xb08] ;  /* 0x0002c200ff027b82 */ /* 0x004e220000000a00 */
[----:B------:R-:W-:-:S02]  /*33140*/  IMAD.MOV.U32 R0, RZ, RZ, RZ ;  /* 0x000000ffff007224 */ /* 0x000fc400078e00ff */
[----:B------:R-:W-:Y:S01]  /*33150*/  ISETP.NE.AND.EX P3, PT, RZ, UR5, PT, P1 ;  /* 0x00000005ff007c0c */ /* 0x000fe2000bf65310 */
[----:B-1----:R-:W-:-:S04]  /*33160*/  IMAD.WIDE R4, R14, 0x4, R4 ;  /* 0x000000040e047825 */ /* 0x002fc800078e0204 */
        /* <DEDUP_REMOVED lines=30> */
.L_x_3844:
        /* <DEDUP_REMOVED lines=16> */
.L_x_3845:
[----:B------:R-:W-:Y:S05]  /*33450*/  @!P1 BRA `(.L_x_3846) ;  /* 0x00000000000c9947 */ /* 0x000fea0003800000 */
[----:B------:R-:W2:Y:S04]  /*33460*/  LDG.E R7, desc[UR42][R4.64] ;  /* 0x0000002a04077981 */ /* 0x000ea8000c1e1900 */
[----:B------:R-:W2:Y:S02]  /*33470*/  LDG.E R4, desc[UR42][R4.64+0x4] ;  /* 0x0000042a04047981 */ /* 0x000ea4000c1e1900 */
[----:B--2---:R-:W-:-:S07]  /*33480*/  IMAD.IADD R7, R4, 0x1, -R7 ;  /* 0x0000000104077824 */ /* 0x004fce00078e0a07 */
.L_x_3846:
        /* <DEDUP_REMOVED lines=37> */
.L_x_3849:
[----:B------:R-:W-:-:S13]  /*336e0*/  ISETP.NE.AND P0, PT, R3, 0x1, PT ;  /* 0x000000010300780c */ /* 0x000fda0003f05270 */
[----:B------:R-:W1:Y:S02]  /*336f0*/  @P0 LDC.64 R4, c[0x0][0xae0] ;  /* 0x0002b800ff040b82 */ /* 0x000e640000000a00 */
[----:B-1----:R-:W-:-:S05]  /*33700*/  @P0 IMAD.HI.U32 R4, R2, R4, RZ ;  /* 0x0000000402040227 */ /* 0x002fca00078e00ff */
[----:B------:R-:W-:-:S07]  /*33710*/  @P0 SHF.R.U32.HI R2, RZ, R5, R4 ;  /* 0x00000005ff020219 */ /* 0x000fce0000011604 */
.L_x_3850:
[----:B------:R-:W-:Y:S05]  /*33720*/  BSYNC B0 ;  /* 0x0000000000007941 */ /* 0x000fea0003800000 */
.L_x_3848:
[----:B------:R-:W-:-:S05]  /*33730*/  IMAD R2, R2, R3, R3 ;  /* 0x0000000302027224 */ /* 0x000fca00078e0203 */
[----:B------:R-:W-:-:S07]  /*33740*/  VIMNMX R8, R8, R2, PT ;  /* 0x0000000208087248 */ /* 0x000fce0003fe0100 */
.L_x_3847:
        /* <DEDUP_REMOVED lines=25> */
.L_x_3853:
[----:B------:R-:W-:-:S13]  /*338e0*/  ISETP.NE.AND P0, PT, R3, 0x1, PT ;  /* 0x000000010300780c */ /* 0x000fda0003f05270 */
[----:B------:R-:W1:Y:S02]  /*338f0*/  @P0 LDC.64 R4, c[0x0][0xae0] ;  /* 0x0002b800ff040b82 */ /* 0x000e640000000a00 */
[----:B-1----:R-:W-:-:S05]  /*33900*/  @P0 IMAD.HI.U32 R4, R2, R4, RZ ;  /* 0x0000000402040227 */ /* 0x002fca00078e00ff */
[----:B------:R-:W-:-:S07]  /*33910*/  @P0 SHF.R.U32.HI R2, RZ, R5, R4 ;  /* 0x00000005ff020219 */ /* 0x000fce0000011604 */
.L_x_3854:
[----:B------:R-:W-:Y:S05]  /*33920*/  BSYNC B0 ;  /* 0x0000000000007941 */ /* 0x000fea0003800000 */
.L_x_3852:
[----:B------:R-:W-:-:S05]  /*33930*/  IMAD R2, R2, R3, RZ ;  /* 0x0000000302027224 */ /* 0x000fca00078e02ff */
[----:B------:R-:W-:-:S07]  /*33940*/  VIMNMX R6, R6, R2, !PT ;  /* 0x0000000206067248 */ /* 0x000fce0007fe0100 */
.L_x_3851:
        /* <DEDUP_REMOVED lines=41> */
.L_x_3856:
[----:B------:R-:W-:Y:S05]  /*33be0*/  BSYNC B0 ;  /* 0x0000000000007941 */ /* 0x000fea0003800000 */
.L_x_3855:
        /* <DEDUP_REMOVED lines=25> */
.L_x_4090:
[----:B--2---:R-:W-:Y:S02]  /*33d80*/  ISETP.NE.AND P0, PT, R14, RZ, PT ;  /* 0x000000ff0e00720c */ /* 0x004fe40003f05270 */
[----:B------:R-:W-:-:S11]  /*33d90*/  PLOP3.LUT P6, PT, PT, PT, PT, 0x8, 0x0 ;  /* 0x000000000000781c */ /* 0x000fd60003fce170 */
[----:B------:R-:W-:Y:S05]  /*33da0*/  @P0 BRA `(.L_x_3860) ;  /* 0x00000000000c0947 */ /* 0x000fea0003800000 */
[----:B------:R-:W-:-:S03]  /*33db0*/  UMOV UR4, 0xffffffff ;  /* 0xffffffff00047882 */ /* 0x000fc60000000000 */
[----:B------:R-:W-:Y:S05]  /*33dc0*/  BRA.DIV UR4, `(.L_x_3861) ;  /* 0x0000009204e07947 */ /* 0x000fea000b800000 */
[----:B------:R-:W-:-:S13]  /*33dd0*/  ELECT P6, URZ, PT ;  /* 0x00000000003f782f */ /* 0x000fda00038c0000 */
.L_x_3860:
        /* <DEDUP_REMOVED lines=9> */
.L_x_4093:
[----:B------:R-:W-:Y:S05]  /*33e70*/  BSYNC B1 ;  /* 0x0000000000017941 */ /* 0x000fea0003800000 */
.L_x_3862:
[----:B------:R-:W-:Y:S04]  /*33e80*/  BSSY B1, `(.L_x_3864) ;  /* 0x000007f000017945 */ /* 0x000fe80003800000 */
[----:B------:R-:W-:Y:S05]  /*33e90*/  @!P6 BRA `(.L_x_3865) ;  /* 0x0000000400f4e947 */ /* 0x000fea0003800000 */
[----:B------:R-:W1:Y:S04]  /*33ea0*/  LDL R8, [R1+0x470] ;  /* 0x0004700001087983 */ /* 0x000e680000100800 */
[----:B------:R-:W2:Y:S01]  /*33eb0*/  LDL R7, [R1+0x47c] ;  /* 0x00047c0001077983 */ /* 0x000ea20000100800 */
[----:B------:R-:W3:Y:S01]  /*33ec0*/  S2R R6, SR_TID.X ;  /* 0x0000000000067919 */ /* 0x000ee20000002100 */
[----:B------:R-:W-:Y:S01]  /*33ed0*/  BSSY B2, `(.L_x_3866) ;  /* 0x0000007000027945 */ /* 0x000fe20003800000 */
[----:B---3--:R-:W-:-:S04]  /*33ee0*/  LOP3.LUT R6, R6, 0x7f, RZ, 0xc0, !PT ;  /* 0x0000007f06067812 */ /* 0x008fc800078ec0ff */
[----:B------:R-:W-:Y:S01]  /*33ef0*/  ISETP.NE.AND P1, PT, R6, RZ, PT ;  /* 0x000000ff0600720c */ /* 0x000fe20003f25270 */
[----:B-1----:R-:W-:Y:S01]  /*33f00*/  IMAD R5, R8, 0x8, R18 ;  /* 0x0000000808057824 */ /* 0x002fe200078e0212 */
[----:B--2---:R-:W-:-:S04]  /*33f10*/  SHF.L.U32 R10, R7, 0x1f, RZ ;  /* 0x0000001f070a7819 */ /* 0x004fc800000006ff */
[----:B------:R-:W1:Y:S02]  /*33f20*/  SYNCS.PHASECHK.TRANS64.TRYWAIT P0, [R5+URZ+0x324a0], R10 ;  /* 0x0324a00a050075a7 */ /* 0x000e64000800017f */
[----:B-1----:R-:W-:Y:S05]  /*33f30*/  @!P0 BRA `(.L_x_3867) ;  /* 0x0000009000b88947 */ /* 0x002fea0003800000 */
.L_x_4094:
[----:B------:R-:W-:Y:S05]  /*33f40*/  BSYNC B2 ;  /* 0x0000000000027941 */ /* 0x000fea0003800000 */
.L_x_3866:
        /* <DEDUP_REMOVED lines=9> */
.L_x_3869:
[----:B------:R-:W-:Y:S05]  /*33fe0*/  BSYNC B2 ;  /* 0x0000000000027941 */ /* 0x000fea0003800000 */
.L_x_3868:
        /* <DEDUP_REMOVED lines=13> */
.L_x_3870:
        /* <DEDUP_REMOVED lines=13> */
.L_x_4095:
[----:B------:R-:W-:Y:S05]  /*34190*/  BSYNC B2 ;  /* 0x0000000000027941 */ /* 0x000fea0003800000 */
.L_x_3871:
[----:B------:R-:W-:Y:S01]  /*341a0*/  BSSY B2, `(.L_x_3873) ;  /* 0x000000b000027945 */ /* 0x000fe20003800000 */
[----:B-12---:R-:W-:Y:S02]  /*341b0*/  IMAD.MOV.U32 R10, RZ, RZ, 0x0 ;  /* 0x00000000ff0a7424 */ /* 0x006fe400078e00ff */
[----:B------:R-:W-:Y:S01]  /*341c0*/  IMAD.MOV.U32 R11, RZ, RZ, 0x12f00000 ;  /* 0x12f00000ff0b7424 */ /* 0x000fe200078e00ff */
[----:B------:R-:W-:Y:S06]  /*341d0*/  @P1 BRA `(.L_x_3874) ;  /* 0x00000000001c1947 */ /* 0x000fec0003800000 */
[----:B------:R-:W1:Y:S02]  /*341e0*/  S2R R7, SR_TID.X ;  /* 0x0000000000077919 */ /* 0x000e640000002100 */
[----:B-1----:R-:W-:Y:S01]  /*341f0*/  LOP3.LUT R8, R7, 0x1f, RZ, 0xc0, !PT ;  /* 0x0000001f07087812 */ /* 0x002fe200078ec0ff */
[----:B------:R-:W-:-:S03]  /*34200*/  IMAD.MOV.U32 R7, RZ, RZ, 0xc000 ;  /* 0x0000c000ff077424 */ /* 0x000fc600078e00ff */
[----:B------:R-:W-:Y:S01]  /*34210*/  ISETP.NE.AND P0, PT, R8, RZ, PT ;  /* 0x000000ff0800720c */ /* 0x000fe20003f05270 */
[----:B------:R1:W-:-:S12]  /*34220*/  SYNCS.ARRIVE.TRANS64 RZ, [R5+URZ+0x324b0], R7 ;  /* 0x0324b00705ff79a7 */ /* 0x0003d8000800003f */
[----:B-1----:R-:W-:Y:S05]  /*34230*/  @!P0 BRA `(.L_x_3874) ;  /* 0x0000000000048947 */ /* 0x002fea0003800000 */
[----:B------:R-:W-:Y:S01]  /*34240*/  BPT.TRAP 0x1 ;  /* 0x000000040000795c */ /* 0x000fe20000300000 */
.L_x_3874:
[----:B------:R-:W-:Y:S05]  /*34250*/  BSYNC B2 ;  /* 0x0000000000027941 */ /* 0x000fea0003800000 */
.L_x_3873:
        /* <DEDUP_REMOVED lines=10> */
.L_x_3875:
        /* <DEDUP_REMOVED lines=15> */
.L_x_3876:
        /* <DEDUP_REMOVED lines=15> */
.L_x_3877:
        /* <DEDUP_REMOVED lines=15> */
.L_x_3878:
        /* <DEDUP_REMOVED lines=10> */
.L_x_3865:
[----:B------:R-:W-:Y:S05]  /*34670*/  BSYNC B1 ;  /* 0x0000000000017941 */ /* 0x000fea0003800000 */
.L_x_3864:
[----:B------:R-:W2:Y:S04]  /*34680*/  LDL.LU R10, [R1+0x470] ;  /* 0x00047000010a7983 */ /* 0x000ea80000300800 */
[----:B------:R-:W3:Y:S01]  /*34690*/  LDL.LU R8, [R1+0x47c] ;  /* 0x00047c0001087983 */ /* 0x000ee20000300800 */
[----:B-1----:R-:W-:Y:S01]  /*346a0*/  VIADD R5, R9, 0xfffffffe ;  /* 0xfffffffe09057836 */ /* 0x002fe20000000000 */
        /* <DEDUP_REMOVED lines=10> */
.L_x_3894:
[----:B------:R-:W-:Y:S05]  /*34750*/  YIELD ;  /* 0x0000000000007946 */ /* 0x000fea0003800000 */
[----:B------:R-:W-:Y:S04]  /*34760*/  BSSY B1, `(.L_x_3879) ;  /* 0x000007e000017945 */ /* 0x000fe80003800000 */
[----:B--2---:R-:W-:Y:S05]  /*34770*/  @!P6 BRA `(.L_x_3880) ;  /* 0x0000000400f0e947 */ /* 0x004fea0003800000 */
[----:B-1----:R-:W2:Y:S04]  /*34780*/  LDL R6, [R1+0x470] ;  /* 0x0004700001067983 */ /* 0x002ea80000100800 */
[----:B------:R-:W3:Y:S01]  /*34790*/  LDL R7, [R1+0x47c] ;  /* 0x00047c0001077983 */ /* 0x000ee20000100800 */
[----:B------:R-:W1:Y:S01]  /*347a0*/  S2R R8, SR_TID.X ;  /* 0x0000000000087919 */ /* 0x000e620000002100 */
[----:B------:R-:W-:Y:S01]  /*347b0*/  BSSY B2, `(.L_x_3881) ;  /* 0x0000007000027945 */ /* 0x000fe20003800000 */
[----:B-1----:R-:W-:-:S04]  /*347c0*/  LOP3.LUT R8, R8, 0x7f, RZ, 0xc0, !PT ;  /* 0x0000007f08087812 */ /* 0x002fc800078ec0ff */
[----:B------:R-:W-:Y:S01]  /*347d0*/  ISETP.NE.AND P2, PT, R8, RZ, PT ;  /* 0x000000ff0800720c */ /* 0x000fe20003f45270 */
[----:B--2---:R-:W-:Y:S01]  /*347e0*/  IMAD R6, R6, 0x8, R18 ;  /* 0x0000000806067824 */ /* 0x004fe200078e0212 */
[----:B---3--:R-:W-:-:S04]  /*347f0*/  SHF.L.U32 R7, R7, 0x1f, RZ ;  /* 0x0000001f07077819 */ /* 0x008fc800000006ff */
[----:B------:R-:W1:Y:S02]  /*34800*/  SYNCS.PHASECHK.TRANS64.TRYWAIT P1, [R6+URZ+0x324a0], R7 ;  /* 0x0324a007060075a7 */ /* 0x000e64000802017f */
[----:B-1----:R-:W-:Y:S05]  /*34810*/  @!P1 BRA `(.L_x_3882) ;  /* 0x0000008800a89947 */ /* 0x002fea0003800000 */
.L_x_4096:
[----:B------:R-:W-:Y:S05]  /*34820*/  BSYNC B2 ;  /* 0x0000000000027941 */ /* 0x000fea0003800000 */
.L_x_3881:
        /* <DEDUP_REMOVED lines=9> */
.L_x_3884:
[----:B------:R-:W-:Y:S05]  /*348c0*/  BSYNC B2 ;  /* 0x0000000000027941 */ /* 0x000fea0003800000 */
.L_x_3883:
        /* <DEDUP_REMOVED lines=12> */
.L_x_3885:
        /* <DEDUP_REMOVED lines=13> */
.L_x_4097:
[----:B------:R-:W-:Y:S05]  /*34a60*/  BSYNC B2 ;  /* 0x0000000000027941 */ /* 0x000fea0003800000 */
.L_x_3886:
        /* <DEDUP_REMOVED lines=11> */
.L_x_3889:
[----:B------:R-:W-:Y:S05]  /*34b20*/  BSYNC B2 ;  /* 0x0000000000027941 */ /* 0x000fea0003800000 */
.L_x_3888:
        /* <DEDUP_REMOVED lines=10> */
.L_x_3890:
        /* <DEDUP_REMOVED lines=15> */
.L_x_3891:
        /* <DEDUP_REMOVED lines=15> */
.L_x_3892:
        /* <DEDUP_REMOVED lines=15> */
.L_x_3893:
        /* <DEDUP_REMOVED lines=10> */
.L_x_3880:
[----:B------:R-:W-:Y:S05]  /*34f40*/  BSYNC B1 ;  /* 0x0000000000017941 */ /* 0x000fea0003800000 */
.L_x_3879:
        /* <DEDUP_REMOVED lines=8> */
[----:B---3--:R-:W-:-:S03]  /*34fd0*/  LOP3.LUT R8, R8, R7, RZ, 0x3c, !PT ;  /* 0x0000000708087212 */ /* 0x008fc600078e3cff */
[----:B------:R2:W-:Y:S04]  /*34fe0*/  STL [R1+0x470], R6 ;  /* 0x0004700601007387 */ /* 0x0005e80000100800 */
[----:B------:R2:W-:Y:S01]  /*34ff0*/  STL [R1+0x47c], R8 ;  /* 0x00047c0801007387 */ /* 0x0005e20000100800 */
[----:B------:R-:W-:Y:S05]  /*35000*/  @P2 BRA `(.L_x_3894) ;  /* 0xfffffff400d02947 */ /* 0x000fea000383ffff */
.L_x_3858:
[----:B------:R-:W-:Y:S05]  /*35010*/  BSYNC B0 ;  /* 0x0000000000007941 */ /* 0x000fea0003800000 */
.L_x_3857:
[----:B-12---:R-:W2:Y:S01]  /*35020*/  LDL R8, [R1+0x488] ;  /* 0x0004880001087983 */ /* 0x006ea20000100800 */
[----:B------:R-:W1:Y:S01]  /*35030*/  LDC R0, c[0x0][0x448] ;  /* 0x00011200ff007b82 */ /* 0x000e620000000800 */
[----:B------:R-:W-:Y:S07]  /*35040*/  @!P0 WARPSYNC.ALL ;  /* 0x0000000000008948 */ /* 0x000fee0003800000 */
[----:B------:R-:W-:Y:S01]  /*35050*/  @!P0 BAR.SYNC.DEFER_BLOCKING 0xc, 0x180 ;  /* 0x0306000000008b1d */ /* 0x000fe20000010000 */
[----:B-1----:R-:W-:-:S13]  /*35060*/  ISETP.NE.AND P1, PT, R0, 0x1, PT ;  /* 0x000000010000780c */ /* 0x002fda0003f25270 */
[----:B------:R-:W1:Y:S08]  /*35070*/  @P1 LDC R0, c[0x0][0x44c] ;  /* 0x00011300ff001b82 */ /* 0x000e700000000800 */
[----:B------:R-:W3:Y:S01]  /*35080*/  @P1 LDC R3, c[0x0][0x450] ;  /* 0x00011400ff031b82 */ /* 0x000ee20000000800 */
[----:B--2---:R-:W-:-:S04]  /*35090*/  VIADD R2, R8, 0x7f ;  /* 0x0000007f08027836 */ /* 0x004fc80000000000 */
[----:B-1----:R-:W-:-:S05]  /*350a0*/  @P1 IMAD.HI.U32 R0, R2, R0, RZ ;  /* 0x0000000002001227 */ /* 0x002fca00078e00ff */
[----:B---3--:R-:W-:-:S05]  /*350b0*/  @P1 SHF.R.U32.HI R2, RZ, R3, R0 ;  /* 0x00000003ff021219 */ /* 0x008fca0000011600 */
[----:B------:R-:W-:Y:S02]  /*350c0*/  IMAD.IADD R0, R20, 0x1, R2 ;  /* 0x0000000114007824 */ /* 0x000fe400078e0202 */
[----:B------:R-:W1:Y:S02]  /*350d0*/  LDC.64 R2, c[0x0][0xad8] ;  /* 0x0002b600ff027b82 */ /* 0x000e640000000a00 */
[----:B-1----:R-:W-:Y:S01]  /*350e0*/  ISETP.GE.AND P2, PT, R3, 0x1, PT ;  /* 0x000000010300780c */ /* 0x002fe20003f46270 */
        /* <DEDUP_REMOVED lines=13> */
.L_x_3897:
[----:B------:R-:W-:-:S13]  /*351c0*/  ISETP.NE.AND P0, PT, R3, 0x1, PT ;  /* 0x000000010300780c */ /* 0x000fda0003f05270 */
[----:B------:R-:W1:Y:S02]  /*351d0*/  @P0 LDC.64 R6, c[0x0][0xae0] ;  /* 0x0002b800ff060b82 */ /* 0x000e640000000a00 */
[----:B-1----:R-:W-:-:S05]  /*351e0*/  @P0 IMAD.HI.U32 R6, R2, R6, RZ ;  /* 0x0000000602060227 */ /* 0x002fca00078e00ff */
[----:B------:R-:W-:-:S07]  /*351f0*/  @P0 SHF.R.U32.HI R2, RZ, R7, R6 ;  /* 0x00000007ff020219 */ /* 0x000fce0000011606 */
.L_x_3898:
[----:B------:R-:W-:Y:S05]  /*35200*/  BSYNC B0 ;  /* 0x0000000000007941 */ /* 0x000fea0003800000 */
.L_x_3896:
[----:B------:R-:W-:-:S05]  /*35210*/  IMAD R2, R2, R3, R3 ;  /* 0x0000000302027224 */ /* 0x000fca00078e0203 */
[----:B------:R-:W-:-:S07]  /*35220*/  VIMNMX R5, R5, R2, PT ;  /* 0x0000000205057248 */ /* 0x000fce0003fe0100 */
.L_x_3895:
[----:B------:R-:W2:Y:S01]  /*35230*/  LDL R7, [R1+0x4e8] ;  /* 0x0004e80001077983 */ /* 0x000ea20000100800 */
[----:B------:R-:W1:Y:S01]  /*35240*/  @P1 LDC R2, c[0x0][0x44c] ;  /* 0x00011300ff021b82 */ /* 0x000e620000000800 */
[----:B------:R-:W-:Y:S01]  /*35250*/  VIADD R5, R5, 0x5f ;  /* 0x0000005f05057836 */ /* 0x000fe20000000000 */
[----:B------:R-:W-:Y:S01]  /*35260*/  ULDC UR4, c[0x0][0xad4] ;  /* 0x0002b50000047ab9 */ /* 0x000fe20000000800 */
[----:B------:R-:W-:Y:S02]  /*35270*/  IMAD.MOV.U32 R0, RZ, RZ, R8 ;  /* 0x000000ffff007224 */ /* 0x000fe400078e0008 */
[----:B------:R-:W-:-:S03]  /*35280*/  IMAD.HI R5, R5, 0x2aaaaaab, RZ ;  /* 0x2aaaaaab05057827 */ /* 0x000fc600078e02ff */
[----:B------:R-:W3:Y:S01]  /*35290*/  @P1 LDC R6, c[0x0][0x450] ;  /* 0x00011400ff061b82 */ /* 0x000ee20000000800 */
[----:B-1----:R-:W-:-:S05]  /*352a0*/  @P1 IMAD.HI.U32 R2, R8, R2, RZ ;  /* 0x0000000208021227 */ /* 0x002fca00078e00ff */
[----:B---3--:R-:W-:Y:S02]  /*352b0*/  @P1 SHF.R.U32.HI R0, RZ, R6, R2 ;  /* 0x00000006ff001219 */ /* 0x008fe40000011602 */
[----:B------:R-:W-:-:S03]  /*352c0*/  SHF.R.U32.HI R2, RZ, 0x1f, R5 ;  /* 0x0000001fff027819 */ /* 0x000fc60000011605 */
[----:B------:R-:W-:Y:S01]  /*352d0*/  IMAD.IADD R0, R17, 0x1, R0 ;  /* 0x0000000111007824 */ /* 0x000fe200078e0200 */
[----:B------:R-:W-:-:S03]  /*352e0*/  LEA.HI.SX32 R8, R5, R2, 0x1c ;  /* 0x0000000205087211 */ /* 0x000fc600078fe2ff */
[----:B------:R-:W-:Y:S02]  /*352f0*/  VIADD R2, R0, -UR4 ;  /* 0x8000000400027c36 */ /* 0x000fe40008000000 */
        /* <DEDUP_REMOVED lines=13> */
.L_x_3901:
[----:B------:R-:W-:-:S13]  /*353d0*/  ISETP.NE.AND P0, PT, R3, 0x1, PT ;  /* 0x000000010300780c */ /* 0x000fda0003f05270 */
[----:B------:R-:W1:Y:S02]  /*353e0*/  @P0 LDC.64 R6, c[0x0][0xae0] ;  /* 0x0002b800ff060b82 */ /* 0x000e640000000a00 */
[----:B-1----:R-:W-:-:S05]  /*353f0*/  @P0 IMAD.HI.U32 R6, R0, R6, RZ ;  /* 0x0000000600060227 */ /* 0x002fca00078e00ff */
[----:B------:R-:W-:-:S07]  /*35400*/  @P0 SHF.R.U32.HI R0, RZ, R7, R6 ;  /* 0x00000007ff000219 */ /* 0x000fce0000011606 */
.L_x_3902:
[----:B------:R-:W-:Y:S05]  /*35410*/  BSYNC B0 ;  /* 0x0000000000007941 */ /* 0x000fea0003800000 */
.L_x_3900:
[----:B------:R-:W-:-:S05]  /*35420*/  IMAD R0, R0, R3, RZ ;  /* 0x0000000300007224 */ /* 0x000fca00078e02ff */
[----:B------:R-:W-:-:S07]  /*35430*/  VIMNMX R2, R2, R0, !PT ;  /* 0x0000000002027248 */ /* 0x000fce0007fe0100 */
.L_x_3899:
[----:B------:R-:W-:Y:S01]  /*35440*/  IMAD.HI R2, R2, 0x2aaaaaab, RZ ;  /* 0x2aaaaaab02027827 */ /* 0x000fe200078e02ff */
[----:B------:R-:W-:Y:S01]  /*35450*/  ISETP.NE.AND P1, PT, R4, RZ, PT ;  /* 0x000000ff0400720c */ /* 0x000fe20003f25270 */
[----:B------:R1:W-:Y:S01]  /*35460*/  STL [R1+0x4ac], RZ ;  /* 0x0004acff01007387 */ /* 0x0003e20000100800 */
[----:B------:R-:W-:Y:S02]  /*35470*/  BSSY B0, `(.L_x_3903) ;  /* 0x0000024000007945 */ /* 0x000fe40003800000 */
[----:B------:R-:W-:-:S04]  /*35480*/  SHF.R.U32.HI R0, RZ, 0x1f, R2 ;  /* 0x0000001fff007819 */ /* 0x000fc80000011602 */
[----:B------:R-:W-:-:S04]  /*35490*/  LEA.HI.SX32 R0, R2, R0, 0x1c ;  /* 0x0000000002007211 */ /* 0x000fc800078fe2ff */
[----:B------:R-:W-:Y:S01]  /*354a0*/  VIMNMX R9, RZ, R0, !PT ;  /* 0x00000000ff097248 */ /* 0x000fe20007fe0100 */
[----:B------:R-:W2:Y:S03]  /*354b0*/  @!P1 LDC R4, c[0x0][0xae8] ;  /* 0x0002ba00ff049b82 */ /* 0x000ea60000000800 */
[----:B------:R-:W-:Y:S01]  /*354c0*/  ISETP.GT.AND P0, PT, R5, R9, PT ;  /* 0x000000090500720c */ /* 0x000fe20003f04270 */
[----:B------:R1:W-:-:S12]  /*354d0*/  STL [R1+0x4a8], R9 ;  /* 0x0004a80901007387 */ /* 0x0003d80000100800 */
[----:B-1----:R-:W-:Y:S05]  /*354e0*/  @!P0 BRA `(.L_x_3904) ;  /* 0x0000000000708947 */ /* 0x002fea0003800000 */
        /* <DEDUP_REMOVED lines=28> */
.L_x_3904:
[----:B------:R-:W-:Y:S05]  /*356b0*/  BSYNC B0 ;  /* 0x0000000000007941 */ /* 0x000fea0003800000 */
.L_x_3903:
[----:B------:R-:W3:Y:S04]  /*356c0*/  LDL R0, [R1+0x4ac] ;  /* 0x0004ac0001007983 */ /* 0x000ee80000100800 */
[----:B-1----:R-:W3:Y:S01]  /*356d0*/  LDL R2, [R1+0x4e4] ;  /* 0x0004e40001027983 */ /* 0x002ee20000100800 */
[----:B------:R-:W-:Y:S01]  /*356e0*/  BSSY B7, `(.L_x_3905) ;  /* 0x00004c2000077945 */ /* 0x000fe20003800000 */
[----:B---3--:R-:W-:-:S05]  /*356f0*/  IMAD R2, R2, R0, R9 ;  /* 0x0000000002027224 */ /* 0x008fca00078e0209 */
[----:B------:R-:W-:Y:S01]  /*35700*/  VIADDMNMX R0, R2, R0, R5, PT ;  /* 0x0000000002007246 */ /* 0x000fe20003800105 */
        /* <DEDUP_REMOVED lines=10> */
[----:B--2---:R-:W2:Y:S01]  /*357b0*/  LDC.64 R4, c[0x0][0xd60] ;  /* 0x00035800ff047b82 */ /* 0x004ea20000000a00 */
[----:B------:R-:W1:Y:S08]  /*357c0*/  FLO.U32 R0, UR4 ;  /* 0x0000000400007d00 */ /* 0x000e7000080e0000 */
[----:B------:R-:W2:Y:S01]  /*357d0*/  POPC R2, UR4 ;  /* 0x0000000400027d09 */ /* 0x000ea20008000000 */
[----:B-1----:R-:W-:-:S13]  /*357e0*/  ISETP.EQ.U32.AND P0, PT, R0, R3, PT ;  /* 0x000000030000720c */ /* 0x002fda0003f02070 */
[----:B--2---:R-:W2:Y:S01]  /*357f0*/  @P0 ATOMG.E.ADD.STRONG.GPU PT, R5, desc[UR42][R4.64], R2 ;  /* 0x00000002040509a8 */ /* 0x004ea200081ee1ea */
[----:B------:R-:W1:Y:S02]  /*35800*/  S2R R3, SR_LTMASK ;  /* 0x0000000000037919 */ /* 0x000e640000003900 */
[----:B-1----:R-:W-:-:S06]  /*35810*/  LOP3.LUT R3, R3, UR4, RZ, 0xc0, !PT ;  /* 0x0000000403037c12 */ /* 0x002fcc000f8ec0ff */
[----:B------:R-:W1:Y:S01]  /*35820*/  POPC R3, R3 ;  /* 0x0000000300037309 */ /* 0x000e620000000000 */
[----:B--2---:R-:W1:Y:S02]  /*35830*/  SHFL.IDX PT, R0, R5, R0, 0x1f ;  /* 0x00001f0005007589 */ /* 0x004e6400000e0000 */
[----:B-1----:R-:W-:-:S05]  /*35840*/  IADD3 R0, R0, UR39, R3 ;  /* 0x0000002700007c10 */ /* 0x002fca000fffe003 */
[----:B------:R4:W-:Y:S01]  /*35850*/  STL [R1+0x460], R0 ;  /* 0x0004600001007387 */ /* 0x0009e20000100800 */
[----:B------:R-:W-:Y:S05]  /*35860*/  BRA `(.L_x_3907) ;  /* 0x0000004800a47947 */ /* 0x000fea0003800000 */
.L_x_3906:
        /* <DEDUP_REMOVED lines=20> */
.L_x_3909:
[----:B------:R-:W-:Y:S05]  /*359b0*/  BSYNC B6 ;  /* 0x0000000000067941 */ /* 0x000fea0003800000 */
.L_x_3908:
        /* <DEDUP_REMOVED lines=9> */
[----:B--2---:R-:W-:Y:S02]  /*35a50*/  IMAD.U32 R4, RZ, RZ, UR6 ;  /* 0x00000006ff047e24 */ /* 0x004fe4000f8e00ff */
[----:B------:R-:W-:Y:S02]  /*35a60*/  IMAD.U32 R5, RZ, RZ, UR7 ;  /* 0x00000007ff057e24 */ /* 0x000fe4000f8e00ff */
        /* <DEDUP_REMOVED lines=8> */
[----:B0--3--:R-:W-:Y:S05]  /*35af0*/  CALL.ABS.NOINC R2 ;  /* 0x0000000002007343 */ /* 0x009fea0003c00000 */
.L_x_3912:
        /* <DEDUP_REMOVED lines=15> */
.L_x_3911:
[----:B------:R-:W-:Y:S05]  /*35bf0*/  BSYNC B6 ;  /* 0x0000000000067941 */ /* 0x000fea0003800000 */
.L_x_3910:
[----:B------:R-:W3:Y:S01]  /*35c00*/  LDL R0, [R1+0x46c] ;  /* 0x00046c0001007983 */ /* 0x000ee20000100800 */
[----:B------:R-:W-:Y:S02]  /*35c10*/  ULDC.64 UR4, c[0x0][0xaf0] ;  /* 0x0002bc0000047ab9 */ /* 0x000fe40000000a00 */
[----:B------:R-:W-:Y:S01]  /*35c20*/  ISETP.NE.U32.AND P0, PT, RZ, UR4, PT ;  /* 0x00000004ff007c0c */ /* 0x000fe2000bf05070 */
[----:B------:R-:W4:Y:S03]  /*35c30*/  LDL R17, [R1+0x4b0] ;  /* 0x0004b00001117983 */ /* 0x000f260000100800 */
[----:B------:R-:W-:Y:S01]  /*35c40*/  ISETP.NE.AND.EX P0, PT, RZ, UR5, PT, P0 ;  /* 0x00000005ff007c0c */ /* 0x000fe2000bf05300 */
[----:B------:R-:W-:-:S12]  /*35c50*/  ULDC.64 UR4, c[0x0][0xb00] ;  /* 0x0002c00000047ab9 */ /* 0x000fd80000000a00 */
[----:B------:R-:W1:Y:S01]  /*35c60*/  @P0 LDC.64 R2, c[0x0][0xaf0] ;  /* 0x0002bc00ff020b82 */ /* 0x000e620000000a00 */
[----:B---3--:R-:W-:Y:S02]  /*35c70*/  IMAD.MOV.U32 R7, RZ, RZ, R0 ;  /* 0x000000ffff077224 */ /* 0x008fe400078e0000 */
[----:B-1----:R-:W-:-:S05]  /*35c80*/  @P0 IMAD.WIDE R2, R0, 0x4, R2 ;  /* 0x0000000400020825 */ /* 0x002fca00078e0202 */
[----:B------:R1:W3:Y:S01]  /*35c90*/  @P0 LDG.E R7, desc[UR42][R2.64] ;  /* 0x0000002a02070981 */ /* 0x0002e2000c1e1900 */
[----:B----4-:R-:W-:Y:S01]  /*35ca0*/  VIADD R0, R17, 0xffffffff ;  /* 0xffffffff11007836 */ /* 0x010fe20000000000 */
[----:B-1----:R-:W1:Y:S02]  /*35cb0*/  LDC.64 R2, c[0x0][0x418] ;  /* 0x00010600ff027b82 */ /* 0x002e640000000a00 */
[----:B-1----:R-:W-:Y:S01]  /*35cc0*/  LOP3.LUT P0, RZ, R2, UR4, RZ, 0xfc, !PT ;  /* 0x0000000402ff7c12 */ /* 0x002fe2000f80fcff */
[----:B------:R-:W-:-:S03]  /*35cd0*/  UMOV UR4, 0xffffffff ;  /* 0xffffffff00047882 */ /* 0x000fc60000000000 */
[----:B------:R-:W-:Y:S02]  /*35ce0*/  LOP3.LUT P0, RZ, R3, UR5, RZ, 0xfc, P0 ;  /* 0x0000000503ff7c12 */ /* 0x000fe4000800fcff */
[----:B---3--:R-:W-:Y:S01]  /*35cf0*/  SHF.R.S32.HI R8, RZ, 0x1f, R7 ;  /* 0x0000001fff087819 */ /* 0x008fe20000011407 */
[----:B------:R1:W-:Y:S01]  /*35d00*/  STL [R1+0x464], R7 ;  /* 0x0004640701007387 */ /* 0x0003e20000100800 */
[----:B------:R-:W-:-:S03]  /*35d10*/  SEL R17, R7, RZ, !P0 ;  /* 0x000000ff07117207 */ /* 0x000fc60004000000 */
[----:B------:R1:W-:Y:S01]  /*35d20*/  STL [R1+0x468], R8 ;  /* 0x0004680801007387 */ /* 0x0003e20000100800 */
[----:B------:R-:W-:Y:S05]  /*35d30*/  BRA.DIV UR4, `(.L_x_3913) ;  /* 0x0000007604887947 */ /* 0x000fea000b800000 */
[----:B--2---:R-:W2:Y:S02]  /*35d40*/  S2R R4, SR_TID.X ;  /* 0x0000000000047919 */ /* 0x004ea40000002100 */
[----:B--2---:R-:W-:-:S04]  /*35d50*/  SHF.R.U32.HI R4, RZ, 0x5, R4 ;  /* 0x00000005ff047819 */ /* 0x004fc80000011604 */
[----:B------:R-:W-:-:S05]  /*35d60*/  LOP3.LUT R4, R4, 0x3, RZ, 0xc0, !PT ;  /* 0x0000000304047812 */ /* 0x000fca00078ec0ff */
[----:B------:R2:W3:Y:S02]  /*35d70*/  SHFL.IDX PT, R14, R4, RZ, 0x1f ;  /* 0x00001fff040e7589 */ /* 0x0004e400000e0000 */
.L_x_4100:
        /* <DEDUP_REMOVED lines=11> */
.L_x_4103:
        /* <DEDUP_REMOVED lines=24> */
.L_x_3916:
[----:B--2---:R-:W2:Y:S01]  /*35fb0*/  LDL R2, [R1+0x478] ;  /* 0x0004780001027983 */ /* 0x004ea20000100800 */
[----:B---3--:R-:W-:Y:S01]  /*35fc0*/  IMAD R0, R19, 0x8, R18 ;  /* 0x0000000813007824 */ /* 0x008fe200078e0212 */
[----:B--2---:R-:W-:-:S04]  /*35fd0*/  SHF.L.U32 R2, R2, 0x1f, RZ ;  /* 0x0000001f02027819 */ /* 0x004fc800000006ff */
[----:B------:R-:W2:Y:S02]  /*35fe0*/  SYNCS.PHASECHK.TRANS64.TRYWAIT P0, [R0+URZ+0x32440], R2 ;  /* 0x03244002000075a7 */ /* 0x000ea4000800017f */
[----:B--2---:R-:W-:Y:S05]  /*35ff0*/  @!P0 BRA `(.L_x_3917) ;  /* 0x00000074002c8947 */ /* 0x004fea0003800000 */
.L_x_4104:
        /* <DEDUP_REMOVED lines=11> */
.L_x_3918:
        /* <DEDUP_REMOVED lines=24> */
.L_x_3914:
[----:B--2---:R-:W2:Y:S04]  /*36230*/  LDL R2, [R1+0x46c] ;  /* 0x00046c0001027983 */ /* 0x004ea80000100800 */
[----:B------:R-:W4:Y:S01]  /*36240*/  LDL R3, [R1+0x498] ;  /* 0x0004980001037983 */ /* 0x000f220000100800 */
[----:B------:R-:W-:Y:S05]  /*36250*/  WARPSYNC.ALL ;  /* 0x0000000000007948 */ /* 0x000fea0003800000 */
[----:B------:R-:W-:Y:S01]  /*36260*/  ULDC.64 UR4, c[0x0][0xaf8] ;  /* 0x0002be0000047ab9 */ /* 0x000fe20000000a00 */
[----:B---3--:R-:W-:Y:S01]  /*36270*/  VIADD R0, R18, 0x18400 ;  /* 0x0001840012007836 */ /* 0x008fe20000000000 */
[----:B------:R-:W-:Y:S01]  /*36280*/  BAR.SYNC.DEFER_BLOCKING 0x8, 0x180 ;  /* 0x0206000000007b1d */ /* 0x000fe20000010000 */
[----:B------:R-:W-:-:S03]  /*36290*/  ISETP.NE.U32.AND P0, PT, RZ, UR4, PT ;  /* 0x00000004ff007c0c */ /* 0x000fc6000bf05070 */
[----:B------:R-:W-:Y:S02]  /*362a0*/  LOP3.LUT P1, RZ, R0, 0x3ff, RZ, 0xc0, !PT ;  /* 0x000003ff00ff7812 */ /* 0x000fe4000782c0ff */
[----:B------:R-:W-:Y:S01]  /*362b0*/  ISETP.NE.AND.EX P0, PT, RZ, UR5, PT, P0 ;  /* 0x00000005ff007c0c */ /* 0x000fe2000bf05300 */
[----:B------:R-:W-:Y:S01]  /*362c0*/  BSSY B6, `(.L_x_3919) ;  /* 0x0000019000067945 */ /* 0x000fe20003800000 */
[----:B--2---:R-:W-:-:S04]  /*362d0*/  SHF.R.S32.HI R0, RZ, 0x1f, R2 ;  /* 0x0000001fff007819 */ /* 0x004fc80000011402 */
[----:B------:R-:W-:Y:S02]  /*362e0*/  SEL R4, R0, RZ, !P0 ;  /* 0x000000ff00047207 */ /* 0x000fe40004000000 */
[----:B----4-:R-:W-:Y:S02]  /*362f0*/  SHF.R.S32.HI R3, RZ, 0x1f, R3 ;  /* 0x0000001fff037819 */ /* 0x010fe40000011403 */
        /* <DEDUP_REMOVED lines=20> */
[----:B0-2---:R-:W-:Y:S05]  /*36440*/  CALL.ABS.NOINC R2 ;  /* 0x0000000002007343 */ /* 0x005fea0003c00000 */
.L_x_3920:
[----:B------:R-:W-:Y:S05]  /*36450*/  BSYNC B6 ;  /* 0x0000000000067941 */ /* 0x000fea0003800000 */
.L_x_3919:
[----:B------:R-:W3:Y:S01]  /*36460*/  LDL R11, [R1+0x488] ;  /* 0x00048800010b7983 */ /* 0x000ee20000100800 */
[----:B-1----:R-:W1:Y:S01]  /*36470*/  LDC R7, c[0x0][0x448] ;  /* 0x00011200ff077b82 */ /* 0x002e620000000800 */
[----:B------:R-:W-:Y:S01]  /*36480*/  ULDC.64 UR4, c[0x0][0x298] ;  /* 0x0000a60000047ab9 */ /* 0x000fe20000000a00 */
[----:B------:R-:W-:Y:S01]  /*36490*/  ULDC.64 UR6, c[0x0][0x280] ;  /* 0x0000a00000067ab9 */ /* 0x000fe20000000a00 */
[----:B--2---:R-:W2:Y:S04]  /*364a0*/  LDL R4, [R1+0x4b8] ;  /* 0x0004b80001047983 */ /* 0x004ea80000100800 */
        /* <DEDUP_REMOVED lines=12> */
[----:B---3--:R-:W-:-:S04]  /*36570*/  IMAD.IADD R5, R0, 0x1, R11 ;  /* 0x0000000100057824 */ /* 0x008fc800078e020b */
[----:B0-----:R-:W-:-:S04]  /*36580*/  @P0 IMAD.HI.U32 R2, R5, R2, RZ ;  /* 0x0000000205020227 */ /* 0x001fc800078e00ff */
[----:B------:R-:W-:Y:S01]  /*36590*/  IMAD.MOV.U32 R0, RZ, RZ, R5 ;  /* 0x000000ffff007224 */ /* 0x000fe200078e0005 */
[----:B-1----:R-:W-:Y:S01]  /*365a0*/  @P0 SHF.R.U32.HI R0, RZ, R3, R2 ;  /* 0x00000003ff000219 */ /* 0x002fe20000011602 */
[----:B--2---:R-:W-:-:S04]  /*365b0*/  IMAD R2, R4, UR4, RZ ;  /* 0x0000000404027c24 */ /* 0x004fc8000f8e02ff */
        /* <DEDUP_REMOVED lines=40> */
[----:B------:R-:W0:Y:S04]  /*36840*/  SHFL.IDX PT, R5, R3, RZ, 0x181f ;  /* 0x00181fff03057589 */ /* 0x000e2800000e0000 */
[----:B------:R-:W1:Y:S01]  /*36850*/  SHFL.IDX PT, R4, R2, RZ, 0x181f ;  /* 0x00181fff02047589 */ /* 0x000e6200000e0000 */
[----:B--2---:R-:W-:-:S03]  /*36860*/  IMAD R0, R11, R7, RZ ;  /* 0x000000070b007224 */ /* 0x004fc600078e02ff */
[----:B------:R-:W-:Y:S01]  /*36870*/  SHFL.IDX PT, R7, R2, 0x1, 0x181f ;  /* 0x00381f0002077f89 */ /* 0x000fe200000e0000 */
[----:B---3--:R-:W-:-:S03]  /*36880*/  IMAD.IADD R10, R10, 0x1, R6 ;  /* 0x000000010a0a7824 */ /* 0x008fc600078e0206 */
[----:B------:R-:W2:Y:S01]  /*36890*/  SHFL.IDX PT, R6, R3, 0x1, 0x181f ;  /* 0x00381f0003067f89 */ /* 0x000ea200000e0000 */
[C---:B------:R-:W-:Y:S01]  /*368a0*/  VIADD R11, R10.reuse, 0x10 ;  /* 0x000000100a0b7836 */ /* 0x040fe20000000000 */
[CC--:B------:R-:W-:Y:S02]  /*368b0*/  ISETP.GE.AND P1, PT, R10.reuse, R0.reuse, PT ;  /* 0x000000000a00720c */ /* 0x0c0fe40003f26270 */
[----:B------:R-:W-:Y:S02]  /*368c0*/  STL [R1+0x488], R10 ;  /* 0x0004880a01007387 */ /* 0x000fe40000100800 */
[----:B------:R-:W-:Y:S02]  /*368d0*/  ISETP.GE.AND P2, PT, R11, R0, PT ;  /* 0x000000000b00720c */ /* 0x000fe40003f46270 */
[----:B------:R3:W-:Y:S07]  /*368e0*/  STL [R1+0x4c0], R11 ;  /* 0x0004c00b01007387 */ /* 0x0007ee0000100800 */
[----:B0-----:R-:W-:Y:S01]  /*368f0*/  @!P1 LEA R5, P3, R9, R5, 0x1 ;  /* 0x0000000509059211 */ /* 0x001fe200078608ff */
[----:B---3--:R-:W-:-:S04]  /*36900*/  VIADD R11, R10, 0x20 ;  /* 0x000000200a0b7836 */ /* 0x008fc80000000000 */
        /* <DEDUP_REMOVED lines=65> */
[----:B------:R0:W-:Y:S04]  /*36d20*/  @!P1 LDGSTS.E.BYPASS.LTC128B.128 [R8+0x1b400], desc[UR42][R4.64], !P0 ;  /* 0x1b40000004089fae */ /* 0x0001e8000c101d6a */
[----:B01----:R0:W2:Y:S02]  /*36d30*/  SHFL.IDX PT, R4, R2, 0x7, 0x181f ;  /* 0x00f81f0002047f89 */ /* 0x0030a400000e0000 */
.L_x_4121:
[----:B0-----:R-:W3:Y:S02]  /*36d40*/  LDL R2, [R1+0x488] ;  /* 0x0004880001027983 */ /* 0x001ee40000100800 */
[----:B---3--:R-:W-:-:S05]  /*36d50*/  VIADD R2, R2, 0x70 ;  /* 0x0000007002027836 */ /* 0x008fca0000000000 */
[----:B------:R-:W-:Y:S01]  /*36d60*/  ISETP.GE.AND P1, PT, R2, R0, PT ;  /* 0x000000000200720c */ /* 0x000fe20003f26270 */
[----:B------:R0:W-:-:S12]  /*36d70*/  STL [R1+0x4dc], R2 ;  /* 0x0004dc0201007387 */ /* 0x0001d80000100800 */
[----:B0-----:R-:W-:-:S05]  /*36d80*/  @!P1 LEA R2, P2, R9, R3, 0x1 ;  /* 0x0000000309029211 */ /* 0x001fca00078408ff */
[----:B--2---:R-:W-:-:S05]  /*36d90*/  @!P1 IMAD.X R3, RZ, RZ, R4, P2 ;  /* 0x000000ffff039224 */ /* 0x004fca00010e0604 */
[----:B------:R-:W-:Y:S01]  /*36da0*/  @!PT LDS RZ, [RZ] ;  /* 0x00000000fffff984 */ /* 0x000fe20000000800 */
[----:B------:R-:W-:Y:S01]  /*36db0*/  @!PT LDS RZ, [RZ] ;  /* 0x00000000fffff984 */ /* 0x000fe20000000800 */
[----:B------:R-:W-:Y:S01]  /*36dc0*/  @!PT LDS RZ, [RZ] ;  /* 0x00000000fffff984 */ /* 0x000fe20000000800 */
[----:B------:R0:W-:Y:S01]  /*36dd0*/  @!P1 LDGSTS.E.BYPASS.LTC128B.128 [R8+0x1bc00], desc[UR42][R2.64], !P0 ;  /* 0x1bc0000002089fae */ /* 0x0001e2000c101d6a */
[----:B------:R-:W-:Y:S01]  /*36de0*/  PLOP3.LUT P0, PT, PT, PT, PT, 0x80, 0x0 ;  /* 0x000000000000781c */ /* 0x000fe20003f0f070 */
[----:B------:R-:W-:-:S12]  /*36df0*/  NOP ;  /* 0x0000000000007918 */ /* 0x000fd80000000000 */
.L_x_3922:
        /* <DEDUP_REMOVED lines=37> */
.L_x_3924:
[----:B------:R-:W-:Y:S05]  /*37050*/  BSYNC B6 ;  /* 0x0000000000067941 */ /* 0x000fea0003800000 */
.L_x_3923:
        /* <DEDUP_REMOVED lines=144> */
[----:B------:R2:W3:Y:S04]  /*37960*/  SHFL.IDX PT, R6, R0, 0x7, 0x181f ;  /* 0x00f81f0000067f89 */ /* 0x0004e800000e0000 */
[----:B------:R2:W-:Y:S04]  /*37970*/  @!P4 LDGSTS.E.BYPASS.LTC128B.128 [R9+0x25400], desc[UR42][R4.64], !P3 ;  /* 0x254000000409cfae */ /* 0x0005e8000d901d6a */
[----:B------:R2:W-:Y:S04]  /*37980*/  @!P4 LDGSTS.E.BYPASS.LTC128B.128 [R9+0x29400], desc[UR42][R4.64+0x80], !P2 ;  /* 0x294000800409cfae */ /* 0x0005e8000d101d6a */
[----:B------:R2:W-:Y:S04]  /*37990*/  @!P4 LDGSTS.E.BYPASS.LTC128B.128 [R9+0x2d400], desc[UR42][R4.64+0x100], !P1 ;  /* 0x2d4001000409cfae */ /* 0x0005e8000c901d6a */
[----:B-1----:R2:W-:Y:S02]  /*379a0*/  @!P4 LDGSTS.E.BYPASS.LTC128B.128 [R9+0x31400], desc[UR42][R4.64+0x180], !P0 ;  /* 0x314001800409cfae */ /* 0x0025e4000c101d6a */
.L_x_4139:
[----:B--2---:R-:W2:Y:S01]  /*379b0*/  LDL.LU R0, [R1+0x4dc] ;  /* 0x0004dc0001007983 */ /* 0x004ea20000300800 */
[----:B------:R-:W-:Y:S01]  /*379c0*/  BSSY B0, `(.L_x_3926) ;  /* 0x000000d000007945 */ /* 0x000fe20003800000 */
[----:B--2---:R-:W-:-:S13]  /*379d0*/  ISETP.GE.AND P4, PT, R0, R3, PT ;  /* 0x000000030000720c */ /* 0x004fda0003f86270 */
[----:B------:R-:W-:Y:S05]  /*379e0*/  @P4 BRA `(.L_x_3927) ;  /* 0x0000000000284947 */ /* 0x000fea0003800000 */
[----:B------:R-:W2:Y:S01]  /*379f0*/  LDL R0, [R1+0x474] ;  /* 0x0004740001007983 */ /* 0x000ea20000100800 */
[----:B------:R-:W-:-:S05]  /*37a00*/  LEA R2, P4, R8, R2, 0x1 ;  /* 0x0000000208027211 */ /* 0x000fca00078808ff */
[----:B---3--:R-:W-:-:S05]  /*37a10*/  IMAD.X R3, RZ, RZ, R6, P4 ;  /* 0x000000ffff037224 */ /* 0x008fca00020e0606 */
[----:B------:R-:W-:Y:S01]  /*37a20*/  @!PT LDS RZ, [RZ] ;  /* 0x00000000fffff984 */ /* 0x000fe20000000800 */
[----:B------:R-:W-:Y:S01]  /*37a30*/  @!PT LDS RZ, [RZ] ;  /* 0x00000000fffff984 */ /* 0x000fe20000000800 */
[----:B------:R-:W-:Y:S01]  /*37a40*/  @!PT LDS RZ, [RZ] ;  /* 0x00000000fffff984 */ /* 0x000fe20000000800 */
[----:B--2---:R1:W-:Y:S04]  /*37a50*/  LDGSTS.E.BYPASS.LTC128B.128 [R0+0x25c00], desc[UR42][R2.64], !P3 ;  /* 0x25c0000002007fae */ /* 0x0043e8000d901d6a */
[----:B------:R1:W-:Y:S04]  /*37a60*/  LDGSTS.E.BYPASS.LTC128B.128 [R0+0x29c00], desc[UR42][R2.64+0x80], !P2 ;  /* 0x29c0008002007fae */ /* 0x0003e8000d101d6a */
[----:B------:R1:W-:Y:S04]  /*37a70*/  LDGSTS.E.BYPASS.LTC128B.128 [R0+0x2dc00], desc[UR42][R2.64+0x100], !P1 ;  /* 0x2dc0010002007fae */ /* 0x0003e8000c901d6a */
[----:B------:R1:W-:Y:S02]  /*37a80*/  LDGSTS.E.BYPASS.LTC128B.128 [R0+0x31c00], desc[UR42][R2.64+0x180], !P0 ;  /* 0x31c0018002007fae */ /* 0x0003e4000c101d6a */
.L_x_3927:
[----:B------:R-:W-:Y:S05]  /*37a90*/  BSYNC B0 ;  /* 0x0000000000007941 */ /* 0x000fea0003800000 */
.L_x_3926:
[----:B------:R-:W-:Y:S01]  /*37aa0*/  NOP ;  /* 0x0000000000007918 */ /* 0x000fe20000000000 */
[----:B------:R-:W-:-:S13]  /*37ab0*/  PLOP3.LUT P0, PT, PT, PT, PT, 0x80, 0x0 ;  /* 0x000000000000781c */ /* 0x000fda0003f0f070 */
.L_x_3928:
[----:B------:R-:W-:Y:S02]  /*37ac0*/  PLOP3.LUT P1, PT, P1, P0, PT, 0xa2, 0x0 ;  /* 0x000000000000781c */ /* 0x000fe40000f21472 */
[----:B------:R-:W-:-:S08]  /*37ad0*/  @P0 R2UR P1, UR4, R18 ;  /* 0x00000000120402ca */ /* 0x000fd00000020000 */
[----:B------:R-:W-:-:S05]  /*37ae0*/  @P0 PLOP3.LUT P0, PT, P1, PT, PT, 0x80, 0x0 ;  /* 0x000000000000081c */ /* 0x000fca0000f0f070 */
[----:B------:R-:W-:Y:S01]  /*37af0*/  @!P1 SYNCS.ARRIVE.TRANS64.RED.A0T1 RZ, [UR4+0x32410], RZ ;  /* 0x032410ffffff99a7 */ /* 0x000fe20008200404 */
[----:B------:R-:W-:Y:S07]  /*37b00*/  @!P1 ARRIVES.LDGSTSBAR.64.TRANSCNT [UR4+0x32410] ;  /* 0x03241000ff0099b0 */ /* 0x000fee0008000a84 */
[----:B------:R-:W-:Y:S05]  /*37b10*/  @P0 BRA.U.ANY `(.L_x_3928) ;  /* 0xfffffffd00e80947 */ /* 0x000fea000393ffff */
[----:B-1----:R-:W2:Y:S02]  /*37b20*/  LDL.LU R2, [R1+0x4e0] ;  /* 0x0004e00001027983 */ /* 0x002ea40000300800 */
        /* <DEDUP_REMOVED lines=9> */
[----:B------:R-:W2:Y:S03]  /*37bc0*/  SYNCS.PHASECHK.TRANS64.TRYWAIT P0, [R18+URZ+0x32420], R0 ;  /* 0x03242000120075a7 */ /* 0x000ea6000800017f */
[----:B-12---:R-:W-:Y:S05]  /*37bd0*/  @!P0 BRA `(.L_x_3930) ;  /* 0x0000007000888947 */ /* 0x006fea0003800000 */
.L_x_4140:
[----:B------:R-:W-:Y:S05]  /*37be0*/  BSYNC B0 ;  /* 0x0000000000007941 */ /* 0x000fea0003800000 */
.L_x_3929:
[----:B------:R-:W2:Y:S01]  /*37bf0*/  LDL R2, [R1+0x48c] ;  /* 0x00048c0001027983 */ /* 0x000ea20000100800 */
[----:B------:R-:W-:Y:S01]  /*37c00*/  BSSY B0, `(.L_x_3931) ;  /* 0x000005a000007945 */ /* 0x000fe20003800000 */
[----:B--2---:R-:W-:-:S13]  /*37c10*/  LOP3.LUT P0, RZ, R2, 0x1, RZ, 0xc0, !PT ;  /* 0x0000000102ff7812 */ /* 0x004fda000780c0ff */
[----:B------:R-:W-:Y:S05]  /*37c20*/  @!P0 BRA `(.L_x_3932) ;  /* 0x00000004005c8947 */ /* 0x000fea0003800000 */
[----:B0-----:R-:W1:Y:S01]  /*37c30*/  LDL R4, [R1+0x478] ;  /* 0x0004780001047983 */ /* 0x001e620000100800 */
[----:B------:R-:W0:Y:S02]  /*37c40*/  S2R R2, SR_TID.X ;  /* 0x0000000000027919 */ /* 0x000e240000002100 */
[----:B0-----:R-:W-:Y:S01]  /*37c50*/  LOP3.LUT R3, R2, 0x7f, RZ, 0xc0, !PT ;  /* 0x0000007f02037812 */ /* 0x001fe200078ec0ff */
[----:B------:R-:W-:Y:S01]  /*37c60*/  IMAD R2, R19, 0x8, R18 ;  /* 0x0000000813027824 */ /* 0x000fe200078e0212 */
[----:B------:R-:W-:Y:S02]  /*37c70*/  BSSY B1, `(.L_x_3933) ;  /* 0x0000005000017945 */ /* 0x000fe40003800000 */
[----:B------:R-:W-:Y:S02]  /*37c80*/  ISETP.NE.AND P1, PT, R3, RZ, PT ;  /* 0x000000ff0300720c */ /* 0x000fe40003f25270 */
[----:B-1----:R-:W-:-:S04]  /*37c90*/  SHF.L.U32 R0, R4, 0x1f, RZ ;  /* 0x0000001f04007819 */ /* 0x002fc800000006ff */
[----:B------:R-:W0:Y:S02]  /*37ca0*/  SYNCS.PHASECHK.TRANS64.TRYWAIT P0, [R2+URZ+0x32460], R0 ;  /* 0x03246000020075a7 */ /* 0x000e24000800017f */
[----:B0-----:R-:W-:Y:S05]  /*37cb0*/  @!P0 BRA `(.L_x_3934) ;  /* 0x0000007000648947 */ /* 0x001fea0003800000 */
.L_x_4141:
[----:B------:R-:W-:Y:S05]  /*37cc0*/  BSYNC B1 ;  /* 0x0000000000017941 */ /* 0x000fea0003800000 */
.L_x_3933:
        /* <DEDUP_REMOVED lines=9> */
.L_x_3936:
[----:B------:R-:W-:Y:S05]  /*37d60*/  BSYNC B1 ;  /* 0x0000000000017941 */ /* 0x000fea0003800000 */
.L_x_3935:
        /* <DEDUP_REMOVED lines=12> */
.L_x_3937:
        /* <DEDUP_REMOVED lines=15> */
.L_x_3938:
        /* <DEDUP_REMOVED lines=15> */
.L_x_3939:
        /* <DEDUP_REMOVED lines=15> */
.L_x_3940:
        /* <DEDUP_REMOVED lines=10> */
.L_x_3932:
[----:B------:R-:W-:Y:S05]  /*381a0*/  BSYNC B0 ;  /* 0x0000000000007941 */ /* 0x000fea0003800000 */
.L_x_3931:
[----:B0-----:R-:W1:Y:S04]  /*381b0*/  LDL R4, [R1+0x4b0] ;  /* 0x0004b00001047983 */ /* 0x001e680000100800 */
[----:B------:R-:W2:Y:S01]  /*381c0*/  LDL R5, [R1+0x484] ;  /* 0x0004840001057983 */ /* 0x000ea20000100800 */
[----:B------:R-:W-:Y:S01]  /*381d0*/  BSSY B0, `(.L_x_3941) ;  /* 0x00001f8000007945 */ /* 0x000fe20003800000 */
[----:B-1----:R-:W-:-:S05]  /*381e0*/  VIADD R0, R4, 0xfffffffe ;  /* 0xfffffffe04007836 */ /* 0x002fca0000000000 */
[----:B--2---:R-:W-:-:S13]  /*381f0*/  ISETP.GE.AND P0, PT, R0, R5, PT ;  /* 0x000000050000720c */ /* 0x004fda0003f06270 */
[----:B------:R-:W-:Y:S05]  /*38200*/  @!P0 BRA `(.L_x_3942) ;  /* 0x0000001c00d08947 */ /* 0x000fea0003800000 */
[----:B------:R-:W2:Y:S04]  /*38210*/  LDL.LU R9, [R1+0x4e4] ;  /* 0x0004e40001097983 */ /* 0x000ea80000300800 */
[----:B------:R-:W4:Y:S04]  /*38220*/  LDL.LU R8, [R1+0x4ac] ;  /* 0x0004ac0001087983 */ /* 0x000f280000300800 */
[----:B------:R-:W5:Y:S04]  /*38230*/  LDL.LU R7, [R1+0x4ec] ;  /* 0x0004ec0001077983 */ /* 0x000f680000300800 */
[----:B---3--:R-:W3:Y:S04]  /*38240*/  LDL.LU R6, [R1+0x4a8] ;  /* 0x0004a80001067983 */ /* 0x008ee80000300800 */
[----:B------:R-:W3:Y:S01]  /*38250*/  LDL.LU R4, [R1+0x4e8] ;  /* 0x0004e80001047983 */ /* 0x000ee20000300800 */
[----:B------:R-:W-:Y:S01]  /*38260*/  BSSY B2, `(.L_x_3943) ;  /* 0x00000ad000027945 */ /* 0x000fe20003800000 */
[----:B--2---:R-:W-:-:S04]  /*38270*/  VIADD R3, R9, 0x1 ;  /* 0x0000000109037836 */ /* 0x004fc80000000000 */
[----:B----4-:R-:W-:Y:S01]  /*38280*/  IMAD R3, R3, R8, RZ ;  /* 0x0000000803037224 */ /* 0x010fe200078e02ff */
[----:B------:R-:W-:Y:S02]  /*38290*/  LOP3.LUT R8, RZ, R5, RZ, 0x33, !PT ;  /* 0x00000005ff087212 */ /* 0x000fe400078e33ff */
[----:B-----5:R-:W-:Y:S02]  /*382a0*/  LOP3.LUT R2, RZ, R7, RZ, 0x33, !PT ;  /* 0x00000007ff027212 */ /* 0x020fe400078e33ff */
[----:B------:R-:W-:-:S04]  /*382b0*/  LOP3.LUT R3, RZ, R3, RZ, 0x33, !PT ;  /* 0x00000003ff037212 */ /* 0x000fc800078e33ff */
[----:B---3--:R-:W-:Y:S02]  /*382c0*/  VIADDMNMX R2, R3, -R6, R2, !PT ;  /* 0x8000000603027246 */ /* 0x008fe40007800102 */
        /* <DEDUP_REMOVED lines=42> */
.L_x_3947:
        /* <DEDUP_REMOVED lines=8> */
.L_x_4142:
[----:B------:R-:W-:Y:S05]  /*385f0*/  BSYNC B3 ;  /* 0x0000000000037941 */ /* 0x000fea0003800000 */
.L_x_3948:
        /* <DEDUP_REMOVED lines=9> */
.L_x_3951:
[----:B------:R-:W-:Y:S05]  /*38690*/  BSYNC B3 ;  /* 0x0000000000037941 */ /* 0x000fea0003800000 */
.L_x_3950:
        /* <DEDUP_REMOVED lines=12> */
.L_x_3952:
        /* <DEDUP_REMOVED lines=13> */
.L_x_4143:
[----:B------:R-:W-:Y:S05]  /*38830*/  BSYNC B3 ;  /* 0x0000000000037941 */ /* 0x000fea0003800000 */
.L_x_3953:
        /* <DEDUP_REMOVED lines=11> */
.L_x_3956:
[----:B------:R-:W-:Y:S05]  /*388f0*/  BSYNC B3 ;  /* 0x0000000000037941 */ /* 0x000fea0003800000 */
.L_x_3955:
        /* <DEDUP_REMOVED lines=9> */
.L_x_3957:
        /* <DEDUP_REMOVED lines=15> */
.L_x_3958:
        /* <DEDUP_REMOVED lines=15> */
.L_x_3959:
        /* <DEDUP_REMOVED lines=15> */
.L_x_3960:
        /* <DEDUP_REMOVED lines=10> */
.L_x_3946:
[----:B------:R-:W-:Y:S05]  /*38d00*/  BSYNC B1 ;  /* 0x0000000000017941 */ /* 0x000fea0003800000 */
.L_x_3945:
[----:B------:R-:W2:Y:S02]  /*38d10*/  LDL.LU R5, [R1+0x4b0] ;  /* 0x0004b00001057983 */ /* 0x000ea40000300800 */
[----:B--2---:R-:W-:-:S07]  /*38d20*/  VIADD R0, R5, 0xfffffffd ;  /* 0xfffffffd05007836 */ /* 0x004fce0000000000 */
.L_x_3944:
[----:B------:R-:W-:Y:S05]  /*38d30*/  BSYNC B2 ;  /* 0x0000000000027941 */ /* 0x000fea0003800000 */
.L_x_3943:
[----:B------:R-:W-:-:S05]  /*38d40*/  VIADD R8, R8, 0xfffffffe ;  /* 0xfffffffe08087836 */ /* 0x000fca0000000000 */
[----:B------:R-:W-:-:S13]  /*38d50*/  ISETP.NE.AND P0, PT, R8, R4, PT ;  /* 0x000000040800720c */ /* 0x000fda0003f05270 */
[----:B------:R-:W-:Y:S05]  /*38d60*/  @!P0 BRA `(.L_x_3942) ;  /* 0x0000001000f88947 */ /* 0x000fea0003800000 */
.L_x_3993:
        /* <DEDUP_REMOVED lines=35> */
.L_x_3963:
        /* <DEDUP_REMOVED lines=8> */
.L_x_4144:
[----:B------:R-:W-:Y:S05]  /*39020*/  BSYNC B2 ;  /* 0x0000000000027941 */ /* 0x000fea0003800000 */
.L_x_3964:
        /* <DEDUP_REMOVED lines=9> */
.L_x_3967:
[----:B------:R-:W-:Y:S05]  /*390c0*/  BSYNC B2 ;  /* 0x0000000000027941 */ /* 0x000fea0003800000 */
.L_x_3966:
        /* <DEDUP_REMOVED lines=12> */
.L_x_3968:
        /* <DEDUP_REMOVED lines=13> */
.L_x_4145:
[----:B------:R-:W-:Y:S05]  /*39260*/  BSYNC B2 ;  /* 0x0000000000027941 */ /* 0x000fea0003800000 */
.L_x_3969:
        /* <DEDUP_REMOVED lines=11> */
.L_x_3972:
[----:B------:R-:W-:Y:S05]  /*39320*/  BSYNC B2 ;  /* 0x0000000000027941 */ /* 0x000fea0003800000 */
.L_x_3971:
        /* <DEDUP_REMOVED lines=9> */
.L_x_3973:
        /* <DEDUP_REMOVED lines=15> */
.L_x_3974:
        /* <DEDUP_REMOVED lines=15> */
.L_x_3975:
        /* <DEDUP_REMOVED lines=15> */
.L_x_3976:
        /* <DEDUP_REMOVED lines=10> */
.L_x_3962:
[----:B------:R-:W-:Y:S05]  /*39730*/  BSYNC B1 ;  /* 0x0000000000017941 */ /* 0x000fea0003800000 */
.L_x_3961:
        /* <DEDUP_REMOVED lines=35> */
.L_x_3979:
        /* <DEDUP_REMOVED lines=8> */
.L_x_4146:
[----:B------:R-:W-:Y:S05]  /*399f0*/  BSYNC B2 ;  /* 0x0000000000027941 */ /* 0x000fea0003800000 */
.L_x_3980:
        /* <DEDUP_REMOVED lines=9> */
.L_x_3983:
[----:B------:R-:W-:Y:S05]  /*39a90*/  BSYNC B2 ;  /* 0x0000000000027941 */ /* 0x000fea0003800000 */
.L_x_3982:
        /* <DEDUP_REMOVED lines=12> */
.L_x_3984:
        /* <DEDUP_REMOVED lines=13> */
.L_x_4147:
[----:B------:R-:W-:Y:S05]  /*39c30*/  BSYNC B2 ;  /* 0x0000000000027941 */ /* 0x000fea0003800000 */
.L_x_3985:
        /* <DEDUP_REMOVED lines=11> */
.L_x_3988:
[----:B------:R-:W-:Y:S05]  /*39cf0*/  BSYNC B2 ;  /* 0x0000000000027941 */ /* 0x000fea0003800000 */
.L_x_3987:
        /* <DEDUP_REMOVED lines=9> */
.L_x_3989:
        /* <DEDUP_REMOVED lines=15> */
.L_x_3990:
        /* <DEDUP_REMOVED lines=15> */
.L_x_3991:
        /* <DEDUP_REMOVED lines=15> */
.L_x_3992:
        /* <DEDUP_REMOVED lines=10> */
.L_x_3978:
[----:B------:R-:W-:Y:S05]  /*3a100*/  BSYNC B1 ;  /* 0x0000000000017941 */ /* 0x000fea0003800000 */
.L_x_3977:
[----:B------:R-:W2:Y:S01]  /*3a110*/  LDL R5, [R1+0x484] ;  /* 0x0004840001057983 */ /* 0x000ea20000100800 */
[----:B------:R-:W-:Y:S01]  /*3a120*/  VIADD R0, R0, 0xfffffffe ;  /* 0xfffffffe00007836 */ /* 0x000fe20000000000 */
[----:B--2---:R-:W-:-:S13]  /*3a130*/  ISETP.GT.AND P0, PT, R6, R5, PT ;  /* 0x000000050600720c */ /* 0x004fda0003f04270 */
[----:B------:R-:W-:Y:S05]  /*3a140*/  @P0 BRA `(.L_x_3993) ;  /* 0xffffffec00080947 */ /* 0x000fea000383ffff */
.L_x_3942:
[----:B------:R-:W-:Y:S05]  /*3a150*/  BSYNC B0 ;  /* 0x0000000000007941 */ /* 0x000fea0003800000 */
.L_x_3941:
[----:B------:R-:W0:Y:S02]  /*3a160*/  S2R R2, SR_TID.X ;  /* 0x0000000000027919 */ /* 0x000e240000002100 */
[----:B0-----:R-:W-:Y:S02]  /*3a170*/  LOP3.LUT R3, R2, 0x7f, RZ, 0xc0, !PT ;  /* 0x0000007f02037812 */ /* 0x001fe400078ec0ff */
[----:B------:R-:W2:Y:S01]  /*3a180*/  LDL.LU R2, [R1+0x478] ;  /* 0x0004780001027983 */ /* 0x000ea20000300800 */
[----:B------:R-:W-:Y:S01]  /*3a190*/  VIADD R19, R19, 0x1 ;  /* 0x0000000113137836 */ /* 0x000fe20000000000 */
[----:B------:R-:W-:Y:S01]  /*3a1a0*/  ISETP.NE.AND P1, PT, R3, RZ, PT ;  /* 0x000000ff0300720c */ /* 0x000fe20003f25270 */
[----:B------:R-:W-:Y:S03]  /*3a1b0*/  BSSY B0, `(.L_x_3994) ;  /* 0x0000013000007945 */ /* 0x000fe60003800000 */
[----:B------:R-:W-:-:S04]  /*3a1c0*/  ISETP.NE.AND P0, PT, R19, 0x2, PT ;  /* 0x000000021300780c */ /* 0x000fc80003f05270 */
[----:B------:R-:W-:-:S04]  /*3a1d0*/  SEL R0, RZ, 0x1, P0 ;  /* 0x00000001ff007807 */ /* 0x000fc80000000000 */
[----:B--2---:R-:W-:-:S05]  /*3a1e0*/  LOP3.LUT R2, R2, R0, RZ, 0x3c, !PT ;  /* 0x0000000002027212 */ /* 0x004fca00078e3cff */
[----:B------:R0:W-:Y:S01]  /*3a1f0*/  STL [R1+0x478], R2 ;  /* 0x0004780201007387 */ /* 0x0001e20000100800 */
[----:B------:R-:W-:Y:S05]  /*3a200*/  @P1 BRA `(.L_x_3995) ;  /* 0x0000000000341947 */ /* 0x000fea0003800000 */
[----:B------:R-:W1:Y:S01]  /*3a210*/  S2R R3, SR_LANEID ;  /* 0x0000000000037919 */ /* 0x000e620000000000 */
[----:B------:R-:W-:Y:S01]  /*3a220*/  VOTEU.ANY UR4, UPT, PT ;  /* 0x0000000000047886 */ /* 0x000fe200038e0100 */
[----:B------:R-:W2:Y:S01]  /*3a230*/  LDC.64 R4, c[0x0][0xd60] ;  /* 0x00035800ff047b82 */ /* 0x000ea20000000a00 */
[----:B------:R-:W1:Y:S08]  /*3a240*/  FLO.U32 R0, UR4 ;  /* 0x0000000400007d00 */ /* 0x000e7000080e0000 */
[----:B0-----:R-:W2:Y:S01]  /*3a250*/  POPC R2, UR4 ;  /* 0x0000000400027d09 */ /* 0x001ea20008000000 */
[----:B-1----:R-:W-:-:S13]  /*3a260*/  ISETP.EQ.U32.AND P1, PT, R0, R3, PT ;  /* 0x000000030000720c */ /* 0x002fda0003f22070 */
[----:B--2---:R-:W2:Y:S01]  /*3a270*/  @P1 ATOMG.E.ADD.STRONG.GPU PT, R5, desc[UR42][R4.64], R2 ;  /* 0x00000002040519a8 */ /* 0x004ea200081ee1ea */
[----:B------:R-:W0:Y:S02]  /*3a280*/  S2R R3, SR_LTMASK ;  /* 0x0000000000037919 */ /* 0x000e240000003900 */
[----:B0-----:R-:W-:-:S06]  /*3a290*/  LOP3.LUT R3, R3, UR4, RZ, 0xc0, !PT ;  /* 0x0000000403037c12 */ /* 0x001fcc000f8ec0ff */
[----:B------:R-:W0:Y:S01]  /*3a2a0*/  POPC R3, R3 ;  /* 0x0000000300037309 */ /* 0x000e220000000000 */
[----:B--2---:R-:W0:Y:S02]  /*3a2b0*/  SHFL.IDX PT, R0, R5, R0, 0x1f ;  /* 0x00001f0005007589 */ /* 0x004e2400000e0000 */
[----:B0-----:R-:W-:-:S05]  /*3a2c0*/  IADD3 R0, R0, UR39, R3 ;  /* 0x0000002700007c10 */ /* 0x001fca000fffe003 */
[----:B------:R1:W-:Y:S02]  /*3a2d0*/  STL [R1+0x460], R0 ;  /* 0x0004600001007387 */ /* 0x0003e40000100800 */
.L_x_3995:
[----:B------:R-:W-:Y:S05]  /*3a2e0*/  BSYNC B0 ;  /* 0x0000000000007941 */ /* 0x000fea0003800000 */
.L_x_3994:
[----:B------:R-:W-:-:S07]  /*3a2f0*/  SEL R19, R19, RZ, P0 ;  /* 0x000000ff13137207 */ /* 0x000fce0000000000 */
.L_x_3907:
[----:B------:R-:W-:Y:S05]  /*3a300*/  BSYNC B7 ;  /* 0x0000000000077941 */ /* 0x000fea0003800000 */
.L_x_3905:
[----:B-1--4-:R-:W4:Y:S02]  /*3a310*/  LDL R0, [R1+0x48c] ;  /* 0x00048c0001007983 */ /* 0x012f240000100800 */
[----:B----4-:R-:W-:-:S13]  /*3a320*/  LOP3.LUT P0, RZ, R0, 0x40, RZ, 0xc0, !PT ;  /* 0x0000004000ff7812 */ /* 0x010fda000780c0ff */
[----:B------:R-:W-:Y:S05]  /*3a330*/  @!P0 BRA `(.L_x_3996) ;  /* 0x0000000000288947 */ /* 0x000fea0003800000 */
[----:B------:R-:W-:Y:S05]  /*3a340*/  WARPSYNC.ALL ;  /* 0x0000000000007948 */ /* 0x000fea0003800000 */
[----:B------:R-:W1:Y:S08]  /*3a350*/  S2UR UR5, SR_CgaCtaId ;  /* 0x00000000000579c3 */ /* 0x000e700000008800 */
[----:B------:R-:W-:Y:S06]  /*3a360*/  BAR.SYNC.DEFER_BLOCKING 0x5, 0x180 ;  /* 0x0146000000007b1d */ /* 0x000fec0000010000 */
[----:B------:R-:W-:-:S02]  /*3a370*/  UMOV UR4, 0x400 ;  /* 0x0000040000047882 */ /* 0x000fc40000000000 */
[----:B-1----:R-:W-:-:S06]  /*3a380*/  ULEA UR4, UR5, UR4, 0x18 ;  /* 0x0000000405047291 */ /* 0x002fcc000f8ec03f */
[----:B------:R-:W-:-:S05]  /*3a390*/  IMAD.U32 R18, RZ, RZ, UR4 ;  /* 0x00000004ff127e24 */ /* 0x000fca000f8e00ff */
[----:B--23--:R-:W1:Y:S04]  /*3a3a0*/  LDS.128 R4, [R18+0x324d0] ;  /* 0x0324d00012047984 */ /* 0x00ce680000000c00 */
[----:B-1----:R1:W-:Y:S01]  /*3a3b0*/  STL.128 [R1+0x460], R4 ;  /* 0x0004600401007387 */ /* 0x0023e20000100c00 */
[----:B------:R-:W-:Y:S06]  /*3a3c0*/  BAR.ARV 0x4, 0x180 ;  /* 0x0106000000007b1d */ /* 0x000fec0000002000 */
[----:B------:R-:W-:Y:S05]  /*3a3d0*/  BRA `(.L_x_3997) ;  /* 0x0000001000347947 */ /* 0x000fea0003800000 */
.L_x_3996:
[----:B------:R-:W1:Y:S01]  /*3a3e0*/  S2R R0, SR_TID.X ;  /* 0x0000000000007919 */ /* 0x000e620000002100 */
[----:B------:R-:W-:Y:S01]  /*3a3f0*/  UMOV UR4, 0xffffffff ;  /* 0xffffffff00047882 */ /* 0x000fe20000000000 */
[----:B-1----:R-:W-:-:S04]  /*3a400*/  LOP3.LUT R16, R0, 0x1f, RZ, 0xc0, !PT ;  /* 0x0000001f00107812 */ /* 0x002fc800078ec0ff */
[----:B------:R-:W-:Y:S01]  /*3a410*/  ISETP.NE.AND P0, PT, R16, 0x1f, PT ;  /* 0x0000001f1000780c */ /* 0x000fe20003f05270 */
[----:B------:R-:W-:-:S12]  /*3a420*/  BRA.DIV UR4, `(.L_x_3998) ;  /* 0x0000004e04147947 */ /* 0x000fd8000b800000 */
[----:B------:R-:W4:Y:S01]  /*3a430*/  LDL R3, [R1+0x46c] ;  /* 0x00046c0001037983 */ /* 0x000f220000100800 */
[----:B------:R-:W-:-:S03]  /*3a440*/  ULDC UR4, c[0x0][0xd3c] ;  /* 0x00034f0000047ab9 */ /* 0x000fc60000000800 */
[----:B0-----:R-:W5:Y:S01]  /*3a450*/  LDL.LU R2, [R1+0x460] ;  /* 0x0004600001027983 */ /* 0x001f620000300800 */
[----:B----4-:R-:W-:-:S05]  /*3a460*/  IMAD.IADD R0, R3, 0x1, R16 ;  /* 0x0000000103007824 */ /* 0x010fca00078e0210 */
[----:B------:R-:W-:Y:S01]  /*3a470*/  ISETP.GE.OR P1, PT, R0, UR4, !P0 ;  /* 0x0000000400007c0c */ /* 0x000fe2000c726670 */
[----:B-----5:R-:W-:-:S12]  /*3a480*/  IMAD.MOV.U32 R10, RZ, RZ, R2 ;  /* 0x000000ffff0a7224 */ /* 0x020fd800078e0002 */
[----:B------:R-:W0:Y:S08]  /*3a490*/  @!P1 LDC.64 R2, c[0x0][0xd80] ;  /* 0x00036000ff029b82 */ /* 0x000e300000000a00 */
[----:B---3--:R-:W1:Y:S01]  /*3a4a0*/  @!P1 LDC.64 R6, c[0x0][0xd78] ;  /* 0x00035e00ff069b82 */ /* 0x008e620000000a00 */
[----:B0-----:R-:W-:-:S05]  /*3a4b0*/  @!P1 IMAD.WIDE R2, R0, 0x4, R2 ;  /* 0x0000000400029825 */ /* 0x001fca00078e0202 */
[----:B------:R1:W3:Y:S02]  /*3a4c0*/  @!P1 LDG.E R8, desc[UR42][R2.64] ;  /* 0x0000002a02089981 */ /* 0x0002e4000c1e1900 */
[----:B-1----:R-:W-:-:S06]  /*3a4d0*/  @!P1 IMAD.WIDE R2, R0, 0x4, R6 ;  /* 0x0000000400029825 */ /* 0x002fcc00078e0206 */
[----:B------:R-:W4:Y:S01]  /*3a4e0*/  @!P1 LDG.E R2, desc[UR42][R2.64] ;  /* 0x0000002a02029981 */ /* 0x000f22000c1e1900 */
[----:B--2---:R-:W-:Y:S02]  /*3a4f0*/  IMAD.MOV.U32 R4, RZ, RZ, RZ ;  /* 0x000000ffff047224 */ /* 0x004fe400078e00ff */
[----:B------:R-:W-:Y:S01]  /*3a500*/  IMAD.MOV.U32 R6, RZ, RZ, RZ ;  /* 0x000000ffff067224 */ /* 0x000fe200078e00ff */
[C---:B------:R-:W-:Y:S02]  /*3a510*/  ISETP.GE.U32.AND P2, PT, R16.reuse, 0x2, PT ;  /* 0x000000021000780c */ /* 0x040fe40003f46070 */
[C---:B------:R-:W-:Y:S02]  /*3a520*/  ISETP.GE.U32.AND P3, PT, R16.reuse, 0x4, PT ;  /* 0x000000041000780c */ /* 0x040fe40003f66070 */
[C---:B------:R-:W-:Y:S02]  /*3a530*/  ISETP.GE.U32.AND P4, PT, R16.reuse, 0x8, PT ;  /* 0x000000081000780c */ /* 0x040fe40003f86070 */
[----:B------:R-:W-:Y:S01]  /*3a540*/  ISETP.GE.U32.AND P5, PT, R16, 0x10, PT ;  /* 0x000000101000780c */ /* 0x000fe20003fa6070 */
[----:B------:R-:W-:Y:S04]  /*3a550*/  SHFL.IDX PT, R5, R10, RZ, 0x1f ;  /* 0x00001fff0a057589 */ /* 0x000fe800000e0000 */
[----:B------:R-:W-:Y:S01]  /*3a560*/  SHFL.IDX PT, R0, R10, 0x1, 0x1f ;  /* 0x00201f000a007f89 */ /* 0x000fe200000e0000 */
[----:B---3--:R-:W-:-:S02]  /*3a570*/  @!P1 IMAD.MOV.U32 R4, RZ, RZ, R8 ;  /* 0x000000ffff049224 */ /* 0x008fc400078e0008 */
[----:B----4-:R-:W-:-:S04]  /*3a580*/  @!P1 IMAD.MOV.U32 R6, RZ, RZ, R2 ;  /* 0x000000ffff069224 */ /* 0x010fc800078e0002 */
        /* <DEDUP_REMOVED lines=17> */
[----:B------:R0:W1:Y:S01]  /*3a6a0*/  SHFL.IDX PT, R9, R7, 0x1f, 0x1f ;  /* 0x03e01f0007097f89 */ /* 0x00006200000e0000 */
[----:B------:R-:W-:-:S07]  /*3a6b0*/  IMAD.MOV.U32 R8, RZ, RZ, RZ ;  /* 0x000000ffff087224 */ /* 0x000fce00078e00ff */
.L_x_4157:
[----:B------:R-:W-:Y:S02]  /*3a6c0*/  ULDC UR4, c[0x0][0xd38] ;  /* 0x00034e0000047ab9 */ /* 0x000fe40000000800 */
[----:B------:R-:W-:-:S04]  /*3a6d0*/  IMAD.U32 R2, RZ, RZ, UR4 ;  /* 0x00000004ff027e24 */ /* 0x000fc8000f8e00ff */
[----:B-1----:R-:W-:-:S04]  /*3a6e0*/  IMAD R9, R9, R2, RZ ;  /* 0x0000000209097224 */ /* 0x002fc800078e02ff */
[----:B------:R-:W-:-:S05]  /*3a6f0*/  IMAD.IADD R0, R0, 0x1, R9 ;  /* 0x0000000100007824 */ /* 0x000fca00078e0209 */
[----:B------:R-:W-:-:S13]  /*3a700*/  ISETP.GT.AND P6, PT, R0, R5, PT ;  /* 0x000000050000720c */ /* 0x000fda0003fc4270 */
[----:B------:R-:W-:Y:S05]  /*3a710*/  @P6 BRA `(.L_x_3999) ;  /* 0x0000000000ac6947 */ /* 0x000fea0003800000 */
.L_x_4002:
        /* <DEDUP_REMOVED lines=37> */
.L_x_4165:
[----:B------:R-:W-:Y:S02]  /*3a970*/  ULDC UR4, c[0x0][0xd38] ;  /* 0x00034e0000047ab9 */ /* 0x000fe40000000800 */
[----:B------:R-:W-:-:S04]  /*3a980*/  IMAD.U32 R2, RZ, RZ, UR4 ;  /* 0x00000004ff027e24 */ /* 0x000fc8000f8e00ff */
[----:B-1----:R-:W-:-:S04]  /*3a990*/  IMAD R9, R9, R2, RZ ;  /* 0x0000000209097224 */ /* 0x002fc800078e02ff */
[----:B------:R-:W-:-:S05]  /*3a9a0*/  IMAD.IADD R0, R9, 0x1, R0 ;  /* 0x0000000109007824 */ /* 0x000fca00078e0200 */
[----:B------:R-:W-:-:S13]  /*3a9b0*/  ISETP.GT.AND P6, PT, R0, R5, PT ;  /* 0x000000050000720c */ /* 0x000fda0003fc4270 */
[----:B------:R-:W-:Y:S05]  /*3a9c0*/  @!P6 BRA `(.L_x_4002) ;  /* 0xfffffffc0054e947 */ /* 0x000fea000383ffff */
.L_x_3999:
        /* <DEDUP_REMOVED lines=12> */
.L_x_4170:
[----:B------:R-:W-:-:S13]  /*3aa90*/  ISETP.NE.AND P0, PT, R0, RZ, PT ;  /* 0x000000ff0000720c */ /* 0x000fda0003f05270 */
[----:B------:R-:W-:Y:S05]  /*3aaa0*/  @!P0 BRA `(.L_x_4004) ;  /* 0x0000000000148947 */ /* 0x000fea0003800000 */
[----:B------:R-:W-:Y:S01]  /*3aab0*/  UMOV UR4, 0xffffffff ;  /* 0xffffffff00047882 */ /* 0x000fe20000000000 */
[----:B-1----:R-:W-:Y:S02]  /*3aac0*/  VIADD R3, R3, 0xffffffff ;  /* 0xffffffff03037836 */ /* 0x002fe40000000000 */
[----:B------:R-:W-:Y:S05]  /*3aad0*/  BRA.DIV UR4, `(.L_x_4005) ;  /* 0x0000005204087947 */ /* 0x000fea000b800000 */
[----:B------:R1:W3:Y:S02]  /*3aae0*/  SHFL.IDX PT, R3, R7, R3, 0x1f ;  /* 0x00001f0307037589 */ /* 0x0002e400000e0000 */
.L_x_4173:
[----:B---3--:R-:W-:-:S07]  /*3aaf0*/  IMAD.MOV.U32 R8, RZ, RZ, R3 ;  /* 0x000000ffff087224 */ /* 0x008fce00078e0003 */
.L_x_4004:
[----:B------:R-:W-:Y:S01]  /*3ab00*/  ISETP.NE.AND P0, PT, R6, 0x1, PT ;  /* 0x000000010600780c */ /* 0x000fe20003f05270 */
[----:B------:R-:W-:-:S05]  /*3ab10*/  IMAD R0, R8, R2, R9 ;  /* 0x0000000208007224 */ /* 0x000fca00078e0209 */
[----:B------:R3:W-:Y:S02]  /*3ab20*/  STL [R1+0x460], R0 ;  /* 0x0004600001007387 */ /* 0x0007e40000100800 */
[----:B---3--:R-:W-:-:S05]  /*3ab30*/  IMAD.IADD R0, R5, 0x1, -R0 ;  /* 0x0000000105007824 */ /* 0x008fca00078e0a00 */
[----:B------:R-:W-:Y:S05]  /*3ab40*/  @!P0 BRA `(.L_x_4006) ;  /* 0x0000000000e48947 */ /* 0x000fea0003800000 */
[----:B------:R-:W-:-:S04]  /*3ab50*/  IABS R5, R4 ;  /* 0x0000000400057213 */ /* 0x000fc80000000000 */
[----:B------:R-:W3:Y:S08]  /*3ab60*/  I2F.RP R2, R5 ;  /* 0x0000000500027306 */ /* 0x000ef00000209400 */
[----:B---3--:R-:W3:Y:S02]  /*3ab70*/  MUFU.RCP R2, R2 ;  /* 0x0000000200027308 */ /* 0x008ee40000001000 */
[----:B---3--:R-:W-:-:S06]  /*3ab80*/  VIADD R2, R2, 0xffffffe ;  /* 0x0ffffffe02027836 */ /* 0x008fcc0000000000 */
[----:B-1----:R-:W1:Y:S02]  /*3ab90*/  F2I.FTZ.U32.TRUNC.NTZ R3, R2 ;  /* 0x0000000200037305 */ /* 0x002e64000021f000 */
        /* <DEDUP_REMOVED lines=15> */
[----:B------:R-:W1:Y:S07]  /*3ac90*/  I2F.RP R2, R5 ;  /* 0x0000000500027306 */ /* 0x000e6e0000209400 */
[----:B------:R-:W-:Y:S01]  /*3aca0*/  @P0 VIADD R8, R8, 0x1 ;  /* 0x0000000108080836 */ /* 0x000fe20000000000 */
[----:B-1----:R-:W1:Y:S02]  /*3acb0*/  MUFU.RCP R2, R2 ;  /* 0x0000000200027308 */ /* 0x002e640000001000 */
[----:B-1----:R-:W-:-:S06]  /*3acc0*/  VIADD R2, R2, 0xffffffe ;  /* 0x0ffffffe02027836 */ /* 0x002fcc0000000000 */
[----:B------:R-:W1:Y:S02]  /*3acd0*/  F2I.FTZ.U32.TRUNC.NTZ R3, R2 ;  /* 0x0000000200037305 */ /* 0x000e64000021f000 */
[----:B-1----:R-:W-:-:S04]  /*3ace0*/  IMAD.MOV R2, RZ, RZ, -R3 ;  /* 0x000000ffff027224 */ /* 0x002fc800078e0a03 */
[----:B0-----:R-:W-:Y:S02]  /*3acf0*/  IMAD R7, R2, R5, RZ ;  /* 0x0000000502077224 */ /* 0x001fe400078e02ff */
        /* <DEDUP_REMOVED lines=30> */
.L_x_4006:
[----:B-1----:R-:W3:Y:S01]  /*3aee0*/  LDL R3, [R1+0x46c] ;  /* 0x00046c0001037983 */ /* 0x002ee20000100800 */
        /* <DEDUP_REMOVED lines=52> */
[----:B------:R-:W-:Y:S02]  /*3b230*/  LOP3.LUT R0, R6, R8, RZ, 0x3c, !PT ;  /* 0x0000000806007212 */ /* 0x000fe400078e3cff */
[----:B------:R-:W-:Y:S02]  /*3b240*/  IADD3 R6, R7, 0x1000000, R6 ;  /* 0x0100000007067810 */ /* 0x000fe40007ffe006 */
        /* <DEDUP_REMOVED lines=8> */
.L_x_4007:
[----:B------:R-:W-:-:S05]  /*3b2d0*/  LOP3.LUT R0, RZ, R0, RZ, 0x33, !PT ;  /* 0x00000000ff007212 */ /* 0x000fca00078e33ff */
[----:B------:R-:W-:-:S05]  /*3b2e0*/  IMAD.IADD R0, R4, 0x1, R0 ;  /* 0x0000000104007824 */ /* 0x000fca00078e0200 */
[----:B------:R3:W-:Y:S01]  /*3b2f0*/  STL [R1+0x464], R0 ;  /* 0x0004640001007387 */ /* 0x0007e20000100800 */
[----:B------:R-:W-:Y:S05]  /*3b300*/  BRA `(.L_x_4008) ;  /* 0x0000000000287947 */ /* 0x000fea0003800000 */
.L_x_4000:
[----:B------:R-:W-:Y:S01]  /*3b310*/  UMOV UR4, URZ ;  /* 0x0000003f00047c82 */ /* 0x000fe20008000000 */
[----:B------:R-:W-:Y:S01]  /*3b320*/  UMOV UR5, URZ ;  /* 0x0000003f00057c82 */ /* 0x000fe20008000000 */
[----:B------:R-:W-:Y:S01]  /*3b330*/  ULDC UR6, c[0x0][0xd3c] ;  /* 0x00034f0000067ab9 */ /* 0x000fe20000000800 */
[----:B------:R-:W-:Y:S01]  /*3b340*/  IMAD.U32 R3, RZ, RZ, UR4 ;  /* 0x00000004ff037e24 */ /* 0x000fe2000f8e00ff */
[----:B------:R1:W-:Y:S01]  /*3b350*/  STL [R1+0x460], R5 ;  /* 0x0004600501007387 */ /* 0x0003e20000100800 */
[----:B------:R-:W-:Y:S02]  /*3b360*/  IMAD.U32 R2, RZ, RZ, UR5 ;  /* 0x00000005ff027e24 */ /* 0x000fe4000f8e00ff */
[----:B------:R-:W-:Y:S01]  /*3b370*/  IMAD.U32 R0, RZ, RZ, UR6 ;  /* 0x00000006ff007e24 */ /* 0x000fe2000f8e00ff */
[----:B------:R1:W-:Y:S04]  /*3b380*/  STL [R1+0x464], R3 ;  /* 0x0004640301007387 */ /* 0x0003e80000100800 */
[----:B------:R1:W-:Y:S04]  /*3b390*/  STL [R1+0x46c], R0 ;  /* 0x00046c0001007387 */ /* 0x0003e80000100800 */
[----:B------:R1:W-:Y:S02]  /*3b3a0*/  STL [R1+0x468], R2 ;  /* 0x0004680201007387 */ /* 0x0003e40000100800 */
.L_x_4008:
[----:B01----:R-:W4:Y:S04]  /*3b3b0*/  LDL R2, [R1+0x46c] ;  /* 0x00046c0001027983 */ /* 0x003f280000100800 */
[----:B------:R-:W5:Y:S04]  /*3b3c0*/  LDL R3, [R1+0x468] ;  /* 0x0004680001037983 */ /* 0x000f680000100800 */
[----:B------:R-:W2:Y:S04]  /*3b3d0*/  LDL R4, [R1+0x460] ;  /* 0x0004600001047983 */ /* 0x000ea80000100800 */
[----:B------:R-:W2:Y:S01]  /*3b3e0*/  LDL R5, [R1+0x464] ;  /* 0x0004640001057983 */ /* 0x000ea20000100800 */
[----:B---3--:R-:W0:Y:S01]  /*3b3f0*/  S2R R0, SR_TID.X ;  /* 0x0000000000007919 */ /* 0x008e220000002100 */
[----:B------:R-:W-:Y:S05]  /*3b400*/  WARPSYNC.ALL ;  /* 0x0000000000007948 */ /* 0x000fea0003800000 */
[----:B0-----:R-:W-:Y:S01]  /*3b410*/  LOP3.LUT R0, R0, 0x1f, RZ, 0xc0, !PT ;  /* 0x0000001f00007812 */ /* 0x001fe200078ec0ff */
[----:B------:R-:W-:Y:S03]  /*3b420*/  BAR.SYNC.DEFER_BLOCKING 0x4, 0x180 ;  /* 0x0106000000007b1d */ /* 0x000fe60000010000 */
[----:B------:R-:W-:-:S13]  /*3b430*/  ISETP.NE.AND P0, PT, R0, RZ, PT ;  /* 0x000000ff0000720c */ /* 0x000fda0003f05270 */
[----:B------:R-:W0:Y:S01]  /*3b440*/  @!P0 S2R R0, SR_CgaCtaId ;  /* 0x0000000000008919 */ /* 0x000e220000008800 */
[----:B----4-:R-:W-:Y:S01]  /*3b450*/  IMAD.MOV.U32 R7, RZ, RZ, R2 ;  /* 0x000000ffff077224 */ /* 0x010fe200078e0002 */
[----:B------:R-:W-:Y:S01]  /*3b460*/  @!P0 MOV R2, 0x400 ;  /* 0x0000040000028802 */ /* 0x000fe20000000f00 */
[----:B-----5:R-:W-:-:S03]  /*3b470*/  IMAD.MOV.U32 R6, RZ, RZ, R3 ;  /* 0x000000ffff067224 */ /* 0x020fc600078e0003 */
[----:B0-----:R-:W-:-:S05]  /*3b480*/  @!P0 LEA R18, R0, R2, 0x18 ;  /* 0x0000000200128211 */ /* 0x001fca00078ec0ff */
[----:B--2---:R0:W-:Y:S01]  /*3b490*/  @!P0 STS.128 [R18+0x324d0], R4 ;  /* 0x0324d00412008388 */ /* 0x0041e20000000c00 */
[----:B------:R-:W-:Y:S06]  /*3b4a0*/  BAR.ARV 0x5, 0x180 ;  /* 0x0146000000007b1d */ /* 0x000fec0000002000 */
.L_x_3997:
[----:B------:R-:W2:Y:S01]  /*3b4b0*/  LDL R0, [R1+0x46c] ;  /* 0x00046c0001007983 */ /* 0x000ea20000100800 */
[----:B------:R-:W-:Y:S02]  /*3b4c0*/  ULDC UR4, c[0x0][0xd3c] ;  /* 0x00034f0000047ab9 */ /* 0x000fe40000000800 */
[----:B--2---:R-:W-:-:S13]  /*3b4d0*/  ISETP.GE.AND P0, PT, R0, UR4, PT ;  /* 0x0000000400007c0c */ /* 0x004fda000bf06270 */
[----:B------:R-:W-:Y:S05]  /*3b4e0*/  @!P0 BRA `(.L_x_4009) ;  /* 0xffffff7800b88947 */ /* 0x000fea000383ffff */
[----:B------:R-:W-:Y:S05]  /*3b4f0*/  BSYNC B8 ;  /* 0x0000000000087941 */ /* 0x000fea0003800000 */
.L_x_3843:
[----:B---3--:R-:W2:Y:S01]  /*3b500*/  LDL.LU R0, [R1+0x4e0] ;  /* 0x0004e00001007983 */ /* 0x008ea20000300800 */
[----:B------:R-:W-:Y:S01]  /*3b510*/  BSSY B0, `(.L_x_4010) ;  /* 0x000000b000007945 */ /* 0x000fe20003800000 */
[----:B01----:R-:W0:Y:S01]  /*3b520*/  S2R R5, SR_CgaCtaId ;  /* 0x0000000000057919 */ /* 0x003e220000008800 */
        /* <DEDUP_REMOVED lines=9> */
.L_x_4174:
[----:B------:R-:W-:Y:S05]  /*3b5c0*/  BSYNC B0 ;  /* 0x0000000000007941 */ /* 0x000fea0003800000 */
.L_x_4010:
[----:B------:R-:W-:-:S03]  /*3b5d0*/  UMOV UR4, 0xffffffff ;  /* 0xffffffff00047882 */ /* 0x000fc60000000000 */
[----:B------:R-:W-:Y:S05]  /*3b5e0*/  BRA.DIV UR4, `(.L_x_4012) ;  /* 0x0000004604847947 */ /* 0x000fea000b800000 */
[----:B------:R-:W1:Y:S02]  /*3b5f0*/  S2R R2, SR_TID.X ;  /* 0x0000000000027919 */ /* 0x000e640000002100 */
[----:B-1----:R-:W-:-:S04]  /*3b600*/  SHF.R.U32.HI R2, RZ, 0x5, R2 ;  /* 0x00000005ff027819 */ /* 0x002fc80000011602 */
[----:B------:R-:W-:-:S05]  /*3b610*/  LOP3.LUT R2, R2, 0x3, RZ, 0xc0, !PT ;  /* 0x0000000302027812 */ /* 0x000fca00078ec0ff */
[----:B------:R1:W2:Y:S02]  /*3b620*/  SHFL.IDX PT, R14, R2, RZ, 0x1f ;  /* 0x00001fff020e7589 */ /* 0x0002a400000e0000 */
.L_x_4177:
[----:B--2---:R-:W-:-:S13]  /*3b630*/  ISETP.NE.AND P0, PT, R14, RZ, PT ;  /* 0x000000ff0e00720c */ /* 0x004fda0003f05270 */
[----:B------:R-:W-:Y:S05]  /*3b640*/  @P0 BRA `(.L_x_3599) ;  /* 0x00000000008c0947 */ /* 0x000fea0003800000 */
[----:B------:R-:W-:-:S03]  /*3b650*/  UMOV UR4, 0xffffffff ;  /* 0xffffffff00047882 */ /* 0x000fc60000000000 */
[----:B------:R-:W-:Y:S05]  /*3b660*/  BRA.DIV UR4, `(.L_x_4013) ;  /* 0x0000004604987947 */ /* 0x000fea000b800000 */
[----:B------:R-:W-:-:S13]  /*3b670*/  ELECT P6, URZ, PT ;  /* 0x00000000003f782f */ /* 0x000fda00038c0000 */
.L_x_4180:
[----:B------:R-:W-:Y:S05]  /*3b680*/  @!P6 BRA `(.L_x_3599) ;  /* 0x00000000007ce947 */ /* 0x000fea0003800000 */
[----:B------:R-:W-:-:S06]  /*3b690*/  ULOP3.LUT UR4, UR38, 0x2, URZ, 0xfc, !UPT ;  /* 0x0000000226047892 */ /* 0x000fcc000f8efc3f */
[----:B-1----:R-:W-:-:S05]  /*3b6a0*/  IMAD.U32 R2, RZ, RZ, UR4 ;  /* 0x00000004ff027e24 */ /* 0x002fca000f8e00ff */
[----:B------:R-:W-:-:S13]  /*3b6b0*/  ISETP.NE.AND P2, PT, R2, 0x3, PT ;  /* 0x000000030200780c */ /* 0x000fda0003f45270 */
[----:B------:R-:W-:Y:S05]  /*3b6c0*/  @!P2 BRA `(.L_x_4014) ;  /* 0x000000000004a947 */ /* 0x000fea0003800000 */
[----:B------:R-:W-:Y:S01]  /*3b6d0*/  BPT.TRAP 0x1 ;  /* 0x000000040000795c */ /* 0x000fe20000300000 */
.L_x_4014:
        /* <DEDUP_REMOVED lines=13> */
.L_x_4181:
[----:B------:R-:W1:Y:S02]  /*3b7b0*/  SYNCS.PHASECHK.TRANS64.TRYWAIT P0, [R7+URZ], R2 ;  /* 0x00000002070075a7 */ /* 0x000e64000800017f */
[----:B-1----:R-:W-:Y:S05]  /*3b7c0*/  @!P0 BRA `(.L_x_4016) ;  /* 0x0000004400748947 */ /* 0x002fea0003800000 */
.L_x_4182:
[----:B------:R-:W-:Y:S05]  /*3b7d0*/  @!P2 BRA `(.L_x_4017) ;  /* 0x000000000004a947 */ /* 0x000fea0003800000 */
[----:B------:R-:W-:Y:S01]  /*3b7e0*/  BPT.TRAP 0x1 ;  /* 0x000000040000795c */ /* 0x000fe20000300000 */
.L_x_4017:
[----:B------:R-:W-:-:S04]  /*3b7f0*/  VIADD R0, R0, 0x32460 ;  /* 0x0003246000007836 */ /* 0x000fc80000000000 */
[----:B------:R-:W-:-:S04]  /*3b800*/  IMAD R4, R19, 0x8, R0 ;  /* 0x0000000813047824 */ /* 0x000fc800078e0200 */
[----:B------:R-:W2:Y:S02]  /*3b810*/  SYNCS.PHASECHK.TRANS64.TRYWAIT P0, [R4+URZ], R5 ;  /* 0x00000005040075a7 */ /* 0x000ea4000800017f */
[----:B--2---:R-:W-:Y:S05]  /*3b820*/  @!P0 BRA `(.L_x_4018) ;  /* 0x0000004400708947 */ /* 0x004fea0003800000 */
.L_x_4183:
[----:B------:R-:W-:-:S07]  /*3b830*/  IMAD R3, R3, 0x8, R0 ;  /* 0x0000000803037824 */ /* 0x000fce00078e0200 */
.L_x_4019:
[----:B---3--:R3:W4:Y:S02]  /*3b840*/  SYNCS.PHASECHK.TRANS64.TRYWAIT P0, [R3+URZ], R2 ;  /* 0x00000002030075a7 */ /* 0x008724000800017f */
[----:B----4-:R-:W-:Y:S05]  /*3b850*/  @!P0 NANOSLEEP.SYNCS 0x989680 ;  /* 0x009896800000895d */ /* 0x010fea0003900000 */
[----:B------:R-:W4:Y:S02]  /*3b860*/  @!P0 SYNCS.PHASECHK.TRANS64 P0, [R3+URZ], R2 ;  /* 0x00000002030085a7 */ /* 0x000f24000800007f */
[----:B----4-:R-:W-:Y:S05]  /*3b870*/  @!P0 BRA `(.L_x_4019) ;  /* 0xfffffffc00f08947 */ /* 0x010fea000383ffff */
.L_x_3599:
[----:B------:R-:W-:Y:S05]  /*3b880*/  BSYNC B9 ;  /* 0x0000000000097941 */ /* 0x000fea0003800000 */
.L_x_3596:
[----:B------:R-:W-:Y:S05]  /*3b890*/  EXIT ;  /* 0x000000000000794d */ /* 0x000fea0003800000 */
.L_x_3627:
[----:B0-----:R0:W1:Y:S02]  /*3b8a0*/  SYNCS.PHASECHK.TRANS64.TRYWAIT P6, [R68+URZ+0x32490], R80 ;  /* 0x03249050440075a7 */ /* 0x00106400080c017f */
[----:B-1----:R-:W-:Y:S05]  /*3b8b0*/  @!P6 NANOSLEEP.SYNCS 0x989680 ;  /* 0x009896800000e95d */ /* 0x002fea0003900000 */
[----:B------:R-:W1:Y:S02]  /*3b8c0*/  @!P6 SYNCS.PHASECHK.TRANS64 P6, [R68+URZ+0x32490], R80 ;  /* 0x032490504400e5a7 */ /* 0x000e6400080c007f */
[----:B-1----:R-:W-:Y:S05]  /*3b8d0*/  @!P6 BRA `(.L_x_3627) ;  /* 0xfffffffc00f0e947 */ /* 0x002fea000383ffff */
[----:B------:R-:W-:Y:S05]  /*3b8e0*/  BRA `(.L_x_4020) ;  /* 0xfffffc8000107947 */ /* 0x000fea000383ffff */
.L_x_3649:
[----:B0-----:R0:W1:Y:S02]  /*3b8f0*/  SYNCS.PHASECHK.TRANS64.TRYWAIT P5, [R68+URZ+0x32490], R80 ;  /* 0x03249050440075a7 */ /* 0x00106400080a017f */
[----:B-1----:R-:W-:Y:S05]  /*3b900*/  @!P5 NANOSLEEP.SYNCS 0x989680 ;  /* 0x009896800000d95d */ /* 0x002fea0003900000 */
[----:B------:R-:W1:Y:S02]  /*3b910*/  @!P5 SYNCS.PHASECHK.TRANS64 P5, [R68+URZ+0x32490], R80 ;  /* 0x032490504400d5a7 */ /* 0x000e6400080a007f */
[----:B-1----:R-:W-:Y:S05]  /*3b920*/  @!P5 BRA `(.L_x_3649) ;  /* 0xfffffffc00f0d947 */ /* 0x002fea000383ffff */
[----:B------:R-:W-:Y:S05]  /*3b930*/  BRA `(.L_x_4021) ;  /* 0xfffffc9400747947 */ /* 0x000fea000383ffff */
.L_x_3658:
[----:B0-----:R0:W1:Y:S02]  /*3b940*/  SYNCS.PHASECHK.TRANS64.TRYWAIT P4, [R68+URZ+0x32490], R80 ;  /* 0x03249050440075a7 */ /* 0x001064000808017f */
[----:B-1----:R-:W-:Y:S05]  /*3b950*/  @!P4 NANOSLEEP.SYNCS 0x989680 ;  /* 0x009896800000c95d */ /* 0x002fea0003900000 */
[----:B------:R-:W1:Y:S02]  /*3b960*/  @!P4 SYNCS.PHASECHK.TRANS64 P4, [R68+URZ+0x32490], R80 ;  /* 0x032490504400c5a7 */ /* 0x000e64000808007f */
[----:B-1----:R-:W-:Y:S05]  /*3b970*/  @!P4 BRA `(.L_x_3658) ;  /* 0xfffffffc00f0c947 */ /* 0x002fea000383ffff */
[----:B------:R-:W-:Y:S05]  /*3b980*/  BRA `(.L_x_4022) ;  /* 0xfffffca400d47947 */ /* 0x000fea000383ffff */
.L_x_3664:
[----:B-1----:R1:W2:Y:S02]  /*3b990*/  SYNCS.PHASECHK.TRANS64.TRYWAIT P3, [R68+URZ+0x324b0], R80 ;  /* 0x0324b050440075a7 */ /* 0x0022a4000806017f */
[----:B--2---:R-:W-:Y:S05]  /*3b9a0*/  @!P3 NANOSLEEP.SYNCS 0x989680 ;  /* 0x009896800000b95d */ /* 0x004fea0003900000 */
[----:B------:R-:W2:Y:S02]  /*3b9b0*/  @!P3 SYNCS.PHASECHK.TRANS64 P3, [R68+URZ+0x324b0], R80 ;  /* 0x0324b0504400b5a7 */ /* 0x000ea4000806007f */
[----:B--2---:R-:W-:Y:S05]  /*3b9c0*/  @!P3 BRA `(.L_x_3664) ;  /* 0xfffffffc00f0b947 */ /* 0x004fea000383ffff */
[----:B------:R-:W-:Y:S05]  /*3b9d0*/  BRA `(.L_x_4023) ;  /* 0xfffffca8006c7947 */ /* 0x000fea000383ffff */
.L_x_3682:
[----:B------:R0:W5:Y:S01]  /*3b9e0*/  LDL R13, [R1+0x518] ;  /* 0x00051800010d7983 */ /* 0x0001620000100800 */
[----:B------:R-:W-:Y:S01]  /*3b9f0*/  BSSY B0, `(.L_x_4024) ;  /* 0x0000007000007945 */ /* 0x000fe20003800000 */
[----:B------:R-:W-:Y:S02]  /*3ba00*/  IMAD.MOV.U32 R12, RZ, RZ, RZ ;  /* 0x000000ffff0c7224 */ /* 0x000fe400078e00ff */
[----:B------:R-:W-:Y:S02]  /*3ba10*/  IMAD.MOV.U32 R11, RZ, RZ, 0x1f ;  /* 0x0000001fff0b7424 */ /* 0x000fe400078e00ff */
[----:B------:R-:W-:-:S07]  /*3ba20*/  IMAD.MOV.U32 R15, RZ, RZ, -0x1 ;  /* 0xffffffffff0f7424 */ /* 0x000fce00078e00ff */
[----:B0----5:R-:W-:Y:S05]  /*3ba30*/  WARPSYNC.COLLECTIVE R15, `(.L_x_4025) ;  /* 0x000000000f087348 */ /* 0x021fea0003c00000 */
[----:B-----5:R1:W2:Y:S02]  /*3ba40*/  SHFL.IDX P6, R14, R13, R12, R11 ;  /* 0x0000000c0d0e7389 */ /* 0x0202a400000c000b */
[----:B012---:R-:W-:Y:S01]  /*3ba50*/  ENDCOLLECTIVE ;  /* 0x000000000000791b */ /* 0x007fe20003800000 */
.L_x_4025:
[----:B------:R-:W-:Y:S05]  /*3ba60*/  BSYNC B0 ;  /* 0x0000000000007941 */ /* 0x000fea0003800000 */
.L_x_4024:
[----:B------:R-:W-:Y:S05]  /*3ba70*/  BRA `(.L_x_4026) ;  /* 0xfffffcbc00287947 */ /* 0x000fea000383ffff */
.L_x_3694:
        /* <DEDUP_REMOVED lines=8> */
.L_x_4028:
[----:B------:R-:W-:Y:S05]  /*3bb00*/  BSYNC B1 ;  /* 0x0000000000017941 */ /* 0x000fea0003800000 */
.L_x_4027:
        /* <DEDUP_REMOVED lines=8> */
.L_x_4029:
[----:B------:R-:W-:Y:S02]  /*3bb90*/  IMAD.MOV.U32 R13, RZ, RZ, R66 ;  /* 0x000000ffff0d7224 */ /* 0x000fe400078e0042 */
[----:B------:R-:W-:-:S07]  /*3bba0*/  IMAD.MOV.U32 R6, RZ, RZ, R14 ;  /* 0x000000ffff067224 */ /* 0x000fce00078e000e */
[----:B------:R-:W-:Y:S05]  /*3bbb0*/  WARPSYNC.COLLECTIVE R15, `(.L_x_4030) ;  /* 0x000000000f087348 */ /* 0x000fea0003c00000 */
[----:B------:R0:W1:Y:S02]  /*3bbc0*/  SHFL.IDX P6, R14, R13, R12, R11 ;  /* 0x0000000c0d0e7389 */ /* 0x00006400000c000b */
[----:B01----:R-:W-:Y:S01]  /*3bbd0*/  ENDCOLLECTIVE ;  /* 0x000000000000791b */ /* 0x003fe20003800000 */
.L_x_4030:
[----:B------:R-:W-:Y:S02]  /*3bbe0*/  IMAD.MOV.U32 R13, RZ, RZ, R63 ;  /* 0x000000ffff0d7224 */ /* 0x000fe400078e003f */
[----:B------:R-:W-:-:S07]  /*3bbf0*/  IMAD.MOV.U32 R7, RZ, RZ, R14 ;  /* 0x000000ffff077224 */ /* 0x000fce00078e000e */
[----:B------:R-:W-:Y:S05]  /*3bc00*/  WARPSYNC.COLLECTIVE R15, `(.L_x_4031) ;  /* 0x000000000f087348 */ /* 0x000fea0003c00000 */
[----:B------:R0:W1:Y:S02]  /*3bc10*/  SHFL.IDX P6, R14, R13, R12, R11 ;  /* 0x0000000c0d0e7389 */ /* 0x00006400000c000b */
[----:B01----:R-:W-:Y:S01]  /*3bc20*/  ENDCOLLECTIVE ;  /* 0x000000000000791b */ /* 0x003fe20003800000 */
.L_x_4031:
[----:B------:R-:W-:Y:S01]  /*3bc30*/  IMAD.MOV.U32 R8, RZ, RZ, R14 ;  /* 0x000000ffff087224 */ /* 0x000fe200078e000e */
[----:B------:R-:W-:Y:S06]  /*3bc40*/  BRA `(.L_x_4032) ;  /* 0xfffffcc8001c7947 */ /* 0x000fec000383ffff */
.L_x_3697:
[----:B------:R-:W-:Y:S01]  /*3bc50*/  BSSY B1, `(.L_x_4033) ;  /* 0x0000008000017945 */ /* 0x000fe20003800000 */
[----:B------:R-:W-:Y:S02]  /*3bc60*/  IMAD.MOV.U32 R13, RZ, RZ, R44 ;  /* 0x000000ffff0d7224 */ /* 0x000fe400078e002c */
[----:B------:R-:W-:Y:S02]  /*3bc70*/  IMAD.MOV.U32 R12, RZ, RZ, 0x1 ;  /* 0x00000001ff0c7424 */ /* 0x000fe400078e00ff */
[----:B------:R-:W-:Y:S02]  /*3bc80*/  IMAD.MOV.U32 R11, RZ, RZ, 0x1c1f ;  /* 0x00001c1fff0b7424 */ /* 0x000fe400078e00ff */
[----:B------:R-:W-:-:S07]  /*3bc90*/  IMAD.MOV.U32 R15, RZ, RZ, -0x1 ;  /* 0xffffffffff0f7424 */ /* 0x000fce00078e00ff */
[----:B0--34-:R-:W-:Y:S05]  /*3bca0*/  WARPSYNC.COLLECTIVE R15, `(.L_x_4034) ;  /* 0x000000000f087348 */ /* 0x019fea0003c00000 */
[----:B------:R1:W2:Y:S02]  /*3bcb0*/  SHFL.IDX P6, R14, R13, R12, R11 ;  /* 0x0000000c0d0e7389 */ /* 0x0002a400000c000b */
[----:B01234-:R-:W-:Y:S01]  /*3bcc0*/  ENDCOLLECTIVE ;  /* 0x000000000000791b */ /* 0x01ffe20003800000 */
.L_x_4034:
[----:B------:R-:W-:Y:S05]  /*3bcd0*/  BSYNC B1 ;  /* 0x0000000000017941 */ /* 0x000fea0003800000 */
.L_x_4033:
        /* <DEDUP_REMOVED lines=8> */
.L_x_4035:
[----:B------:R-:W-:Y:S02]  /*3bd60*/  IMAD.MOV.U32 R13, RZ, RZ, R66 ;  /* 0x000000ffff0d7224 */ /* 0x000fe400078e0042 */
[----:B------:R-:W-:-:S07]  /*3bd70*/  IMAD.MOV.U32 R6, RZ, RZ, R14 ;  /* 0x000000ffff067224 */ /* 0x000fce00078e000e */
[----:B------:R-:W-:Y:S05]  /*3bd80*/  WARPSYNC.COLLECTIVE R15, `(.L_x_4036) ;  /* 0x000000000f087348 */ /* 0x000fea0003c00000 */
[----:B------:R0:W1:Y:S02]  /*3bd90*/  SHFL.IDX P6, R14, R13, R12, R11 ;  /* 0x0000000c0d0e7389 */ /* 0x00006400000c000b */
[----:B01----:R-:W-:Y:S01]  /*3bda0*/  ENDCOLLECTIVE ;  /* 0x000000000000791b */ /* 0x003fe20003800000 */
.L_x_4036:
[----:B------:R-:W-:Y:S02]  /*3bdb0*/  IMAD.MOV.U32 R13, RZ, RZ, R63 ;  /* 0x000000ffff0d7224 */ /* 0x000fe400078e003f */
[----:B------:R-:W-:-:S07]  /*3bdc0*/  IMAD.MOV.U32 R7, RZ, RZ, R14 ;  /* 0x000000ffff077224 */ /* 0x000fce00078e000e */
[----:B------:R-:W-:Y:S05]  /*3bdd0*/  WARPSYNC.COLLECTIVE R15, `(.L_x_4037) ;  /* 0x000000000f087348 */ /* 0x000fea0003c00000 */
[----:B------:R0:W1:Y:S02]  /*3bde0*/  SHFL.IDX P6, R14, R13, R12, R11 ;  /* 0x0000000c0d0e7389 */ /* 0x00006400000c000b */
[----:B01----:R-:W-:Y:S01]  /*3bdf0*/  ENDCOLLECTIVE ;  /* 0x000000000000791b */ /* 0x003fe20003800000 */
.L_x_4037:
[----:B------:R-:W-:Y:S05]  /*3be00*/  BRA `(.L_x_4038) ;  /* 0xfffffcc800887947 */ /* 0x000fea000383ffff */
.L_x_3701:
[----:B-1----:R1:W4:Y:S02]  /*3be10*/  SYNCS.PHASECHK.TRANS64.TRYWAIT P0, [R2+URZ+0x32400], R63 ;  /* 0x0324003f020075a7 */ /* 0x002324000800017f */
[----:B----4-:R-:W-:Y:S05]  /*3be20*/  @!P0 NANOSLEEP.SYNCS 0x989680 ;  /* 0x009896800000895d */ /* 0x010fea0003900000 */
[----:B------:R-:W4:Y:S02]  /*3be30*/  @!P0 SYNCS.PHASECHK.TRANS64 P0, [R2+URZ+0x32400], R63 ;  /* 0x0324003f020085a7 */ /* 0x000f24000800007f */
[----:B----4-:R-:W-:Y:S05]  /*3be40*/  @!P0 BRA `(.L_x_3701) ;  /* 0xfffffffc00f08947 */ /* 0x010fea000383ffff */
[----:B------:R-:W-:Y:S05]  /*3be50*/  BRA `(.L_x_4039) ;  /* 0xfffffccc00147947 */ /* 0x000fea000383ffff */
.L_x_3709:
[----:B------:R-:W0:Y:S01]  /*3be60*/  LDC R69, c[0x0][0x3f4] ;  /* 0x0000fd00ff457b82 */ /* 0x000e220000000800 */
        /* <DEDUP_REMOVED lines=8> */
.L_x_4041:
[----:B------:R-:W-:Y:S05]  /*3bef0*/  BSYNC B1 ;  /* 0x0000000000017941 */ /* 0x000fea0003800000 */
.L_x_4040:
        /* <DEDUP_REMOVED lines=10> */
.L_x_4042:
        /* <DEDUP_REMOVED lines=8> */
.L_x_4043:
[----:B------:R-:W-:-:S05]  /*3c020*/  @!P1 IADD3 R8, P2, R5, R7, RZ ;  /* 0x0000000705089210 */ /* 0x000fca0007f5e0ff */
[----:B------:R-:W-:Y:S02]  /*3c030*/  @!P1 IMAD.X R9, R4, 0x1, R21, P2 ;  /* 0x0000000104099824 */ /* 0x000fe400010e0615 */
[----:B------:R-:W-:Y:S02]  /*3c040*/  IMAD.MOV.U32 R13, RZ, RZ, R44 ;  /* 0x000000ffff0d7224 */ /* 0x000fe400078e002c */
[----:B------:R-:W-:-:S07]  /*3c050*/  IMAD.MOV.U32 R6, RZ, RZ, R14 ;  /* 0x000000ffff067224 */ /* 0x000fce00078e000e */
[----:B------:R-:W-:Y:S05]  /*3c060*/  WARPSYNC.COLLECTIVE R15, `(.L_x_4044) ;  /* 0x000000000f087348 */ /* 0x000fea0003c00000 */
[----:B------:R0:W1:Y:S02]  /*3c070*/  SHFL.IDX P6, R14, R13, R12, R11 ;  /* 0x0000000c0d0e7389 */ /* 0x00006400000c000b */
[----:B01----:R-:W-:Y:S01]  /*3c080*/  ENDCOLLECTIVE ;  /* 0x000000000000791b */ /* 0x003fe20003800000 */
.L_x_4044:
[----:B------:R-:W2:Y:S01]  /*3c090*/  @!P1 LD.E.128 R8, desc[UR42][R8.64] ;  /* 0x0000002a08089980 */ /* 0x000ea2000c101d00 */
[----:B------:R-:W-:-:S05]  /*3c0a0*/  @!P1 IADD3 R4, P2, R14, R7, RZ ;  /* 0x000000070e049210 */ /* 0x000fca0007f5e0ff */
[----:B------:R-:W-:-:S06]  /*3c0b0*/  @!P1 IMAD.X R5, R6, 0x1, R21, P2 ;  /* 0x0000000106059824 */ /* 0x000fcc00010e0615 */
[----:B------:R-:W5:Y:S01]  /*3c0c0*/  @!P1 LD.E.128 R4, desc[UR42][R4.64] ;  /* 0x0000002a04049980 */ /* 0x000f62000c101d00 */
[----:B------:R-:W-:Y:S02]  /*3c0d0*/  CS2R R20, SRZ ;  /* 0x0000000000147805 */ /* 0x000fe4000001ff00 */
[----:B------:R-:W-:Y:S02]  /*3c0e0*/  CS2R R24, SRZ ;  /* 0x0000000000187805 */ /* 0x000fe4000001ff00 */
[----:B------:R-:W-:Y:S02]  /*3c0f0*/  CS2R R64, SRZ ;  /* 0x0000000000407805 */ /* 0x000fe4000001ff00 */
[----:B------:R-:W-:Y:S01]  /*3c100*/  CS2R R66, SRZ ;  /* 0x0000000000427805 */ /* 0x000fe2000001ff00 */
[----:B--2---:R-:W-:Y:S02]  /*3c110*/  @!P1 IMAD.MOV.U32 R20, RZ, RZ, R8 ;  /* 0x000000ffff149224 */ /* 0x004fe400078e0008 */
[----:B------:R-:W-:-:S02]  /*3c120*/  @!P1 IMAD.MOV.U32 R21, RZ, RZ, R9 ;  /* 0x000000ffff159224 */ /* 0x000fc400078e0009 */
[----:B------:R-:W-:Y:S02]  /*3c130*/  IMAD.MOV.U32 R12, RZ, RZ, R20 ;  /* 0x000000ffff0c7224 */ /* 0x000fe400078e0014 */
[----:B------:R-:W-:Y:S02]  /*3c140*/  IMAD.MOV.U32 R13, RZ, RZ, R21 ;  /* 0x000000ffff0d7224 */ /* 0x000fe400078e0015 */
[----:B------:R-:W-:Y:S01]  /*3c150*/  @!P1 IMAD.MOV.U32 R25, RZ, RZ, R11 ;  /* 0x000000ffff199224 */ /* 0x000fe200078e000b */
[----:B------:R-:W-:Y:S01]  /*3c160*/  PRMT R83, R12, 0x7610, R83 ;  /* 0x000076100c537816 */ /* 0x000fe20000000053 */
[----:B------:R-:W-:Y:S01]  /*3c170*/  IMAD.MOV.U32 R12, RZ, RZ, 0x1 ;  /* 0x00000001ff0c7424 */ /* 0x000fe200078e00ff */
[----:B------:R-:W-:Y:S01]  /*3c180*/  PRMT R87, R13, 0x7610, R87 ;  /* 0x000076100d577816 */ /* 0x000fe20000000057 */
[----:B------:R-:W-:Y:S02]  /*3c190*/  IMAD.MOV.U32 R13, RZ, RZ, R31 ;  /* 0x000000ffff0d7224 */ /* 0x000fe400078e001f */
[----:B------:R-:W-:-:S02]  /*3c1a0*/  IMAD.MOV.U32 R11, RZ, RZ, 0x1c1f ;  /* 0x00001c1fff0b7424 */ /* 0x000fc400078e00ff */
[----:B------:R-:W-:Y:S02]  /*3c1b0*/  @!P1 IMAD.MOV.U32 R24, RZ, RZ, R10 ;  /* 0x000000ffff189224 */ /* 0x000fe400078e000a */
[----:B------:R-:W-:-:S07]  /*3c1c0*/  IMAD.MOV.U32 R9, RZ, RZ, R25 ;  /* 0x000000ffff097224 */ /* 0x000fce00078e0019 */
[----:B-----5:R-:W-:Y:S05]  /*3c1d0*/  WARPSYNC.COLLECTIVE R15, `(.L_x_4045) ;  /* 0x000000000f087348 */ /* 0x020fea0003c00000 */
[----:B------:R0:W1:Y:S02]  /*3c1e0*/  SHFL.IDX P6, R14, R13, R12, R11 ;  /* 0x0000000c0d0e7389 */ /* 0x00006400000c000b */
[----:B01---5:R-:W-:Y:S01]  /*3c1f0*/  ENDCOLLECTIVE ;  /* 0x000000000000791b */ /* 0x023fe20003800000 */
.L_x_4045:
[----:B------:R-:W-:Y:S02]  /*3c200*/  IMAD.MOV.U32 R8, RZ, RZ, R24 ;  /* 0x000000ffff087224 */ /* 0x000fe400078e0018 */
[----:B------:R-:W-:Y:S01]  /*3c210*/  @!P1 IMAD.MOV.U32 R64, RZ, RZ, R4 ;  /* 0x000000ffff409224 */ /* 0x000fe200078e0004 */
[----:B------:R-:W-:Y:S01]  /*3c220*/  PRMT R68, R9, 0x7610, R68 ;  /* 0x0000761009447816 */ /* 0x000fe20000000044 */
[----:B------:R-:W-:Y:S01]  /*3c230*/  @!P1 IMAD.MOV.U32 R65, RZ, RZ, R5 ;  /* 0x000000ffff419224 */ /* 0x000fe200078e0005 */
[----:B------:R-:W-:Y:S01]  /*3c240*/  PRMT R63, R8, 0x7610, R63 ;  /* 0x00007610083f7816 */ /* 0x000fe2000000003f */
[----:B------:R-:W-:Y:S01]  /*3c250*/  @!P1 IMAD.MOV.U32 R66, RZ, RZ, R6 ;  /* 0x000000ffff429224 */ /* 0x000fe200078e0006 */
[----:B------:R-:W-:Y:S01]  /*3c260*/  CS2R R8, SRZ ;  /* 0x0000000000087805 */ /* 0x000fe2000001ff00 */
[----:B------:R-:W-:Y:S02]  /*3c270*/  @!P1 IMAD.MOV.U32 R67, RZ, RZ, R7 ;  /* 0x000000ffff439224 */ /* 0x000fe400078e0007 */
[----:B------:R-:W-:-:S02]  /*3c280*/  IMAD.MOV.U32 R4, RZ, RZ, R64 ;  /* 0x000000ffff047224 */ /* 0x000fc400078e0040 */
[----:B------:R-:W-:Y:S02]  /*3c290*/  IMAD.MOV.U32 R5, RZ, RZ, R65 ;  /* 0x000000ffff057224 */ /* 0x000fe400078e0041 */
[----:B------:R-:W-:Y:S02]  /*3c2a0*/  IMAD.MOV.U32 R13, RZ, RZ, R29 ;  /* 0x000000ffff0d7224 */ /* 0x000fe400078e001d */
[----:B------:R-:W-:Y:S01]  /*3c2b0*/  IMAD.MOV.U32 R6, RZ, RZ, R66 ;  /* 0x000000ffff067224 */ /* 0x000fe200078e0042 */
[----:B------:R-:W-:Y:S01]  /*3c2c0*/  PRMT R75, R75, 0x5410, R5 ;  /* 0x000054104b4b7816 */ /* 0x000fe20000000005 */
[----:B------:R-:W-:-:S03]  /*3c2d0*/  IMAD.MOV.U32 R7, RZ, RZ, R67 ;  /* 0x000000ffff077224 */ /* 0x000fc600078e0043 */
[----:B------:R-:W-:Y:S01]  /*3c2e0*/  PRMT R80, R6, 0x7610, R80 ;  /* 0x0000761006507816 */ /* 0x000fe20000000050 */
[----:B------:R-:W-:Y:S01]  /*3c2f0*/  IMAD.MOV.U32 R28, RZ, RZ, R14 ;  /* 0x000000ffff1c7224 */ /* 0x000fe200078e000e */
[----:B------:R-:W-:-:S07]  /*3c300*/  PRMT R76, R76, 0x5410, R7 ;  /* 0x000054104c4c7816 */ /* 0x000fce0000000007 */
[----:B------:R-:W-:Y:S05]  /*3c310*/  WARPSYNC.COLLECTIVE R15, `(.L_x_4046) ;  /* 0x000000000f087348 */ /* 0x000fea0003c00000 */
[----:B------:R0:W1:Y:S02]  /*3c320*/  SHFL.IDX P6, R14, R13, R12, R11 ;  /* 0x0000000c0d0e7389 */ /* 0x00006400000c000b */
[----:B01----:R-:W-:Y:S01]  /*3c330*/  ENDCOLLECTIVE ;  /* 0x000000000000791b */ /* 0x003fe20003800000 */
.L_x_4046:
[----:B------:R-:W-:Y:S02]  /*3c340*/  IMAD.MOV.U32 R13, RZ, RZ, R30 ;  /* 0x000000ffff0d7224 */ /* 0x000fe400078e001e */
[----:B------:R-:W-:-:S07]  /*3c350*/  IMAD.MOV.U32 R29, RZ, RZ, R14 ;  /* 0x000000ffff1d7224 */ /* 0x000fce00078e000e */
[----:B------:R-:W-:Y:S05]  /*3c360*/  WARPSYNC.COLLECTIVE R15, `(.L_x_4047) ;  /* 0x000000000f087348 */ /* 0x000fea0003c00000 */
[----:B------:R0:W1:Y:S02]  /*3c370*/  SHFL.IDX P6, R14, R13, R12, R11 ;  /* 0x0000000c0d0e7389 */ /* 0x00006400000c000b */
[----:B01----:R-:W-:Y:S01]  /*3c380*/  ENDCOLLECTIVE ;  /* 0x000000000000791b */ /* 0x003fe20003800000 */
.L_x_4047:
[----:B------:R-:W-:Y:S01]  /*3c390*/  IMAD.MOV.U32 R13, RZ, RZ, R44 ;  /* 0x000000ffff0d7224 */ /* 0x000fe200078e002c */
[----:B------:R-:W-:Y:S01]  /*3c3a0*/  PRMT R44, R44, 0x5410, R4 ;  /* 0x000054102c2c7816 */ /* 0x000fe20000000004 */
[----:B------:R-:W-:-:S07]  /*3c3b0*/  IMAD.MOV.U32 R30, RZ, RZ, R14 ;  /* 0x000000ffff1e7224 */ /* 0x000fce00078e000e */
[----:B------:R-:W-:Y:S05]  /*3c3c0*/  WARPSYNC.COLLECTIVE R15, `(.L_x_4048) ;  /* 0x000000000f087348 */ /* 0x000fea0003c00000 */
[----:B------:R0:W1:Y:S02]  /*3c3d0*/  SHFL.IDX P6, R14, R13, R12, R11 ;  /* 0x0000000c0d0e7389 */ /* 0x00006400000c000b */
[----:B01----:R-:W-:Y:S01]  /*3c3e0*/  ENDCOLLECTIVE ;  /* 0x000000000000791b */ /* 0x003fe20003800000 */
.L_x_4048:
[----:B------:R-:W-:Y:S05]  /*3c3f0*/  BRA `(.L_x_4049) ;  /* 0xfffffcd800947947 */ /* 0x000fea000383ffff */
.L_x_3713:
[----:B0-----:R0:W1:Y:S02]  /*3c400*/  SYNCS.PHASECHK.TRANS64.TRYWAIT P1, [R2+URZ+0x32400], R13 ;  /* 0x0324000d020075a7 */ /* 0x001064000802017f */
[----:B-1----:R-:W-:Y:S05]  /*3c410*/  @!P1 NANOSLEEP.SYNCS 0x989680 ;  /* 0x009896800000995d */ /* 0x002fea0003900000 */
[----:B------:R-:W1:Y:S02]  /*3c420*/  @!P1 SYNCS.PHASECHK.TRANS64 P1, [R2+URZ+0x32400], R13 ;  /* 0x0324000d020095a7 */ /* 0x000e64000802007f */
[----:B-1----:R-:W-:Y:S05]  /*3c430*/  @!P1 BRA `(.L_x_3713) ;  /* 0xfffffffc00f09947 */ /* 0x002fea000383ffff */
[----:B------:R-:W-:Y:S05]  /*3c440*/  BRA `(.L_x_4050) ;  /* 0xfffffcd800f07947 */ /* 0x000fea000383ffff */
.L_x_3728:
[----:B0-----:R0:W1:Y:S02]  /*3c450*/  SYNCS.PHASECHK.TRANS64.TRYWAIT P0, [R2+URZ], R7 ;  /* 0x00000007020075a7 */ /* 0x001064000800017f */
[----:B-1----:R-:W-:Y:S05]  /*3c460*/  @!P0 NANOSLEEP.SYNCS 0x989680 ;  /* 0x009896800000895d */ /* 0x002fea0003900000 */
[----:B------:R-:W1:Y:S02]  /*3c470*/  @!P0 SYNCS.PHASECHK.TRANS64 P0, [R2+URZ], R7 ;  /* 0x00000007020085a7 */ /* 0x000e64000800007f */
[----:B-1----:R-:W-:Y:S05]  /*3c480*/  @!P0 BRA `(.L_x_3728) ;  /* 0xfffffffc00f08947 */ /* 0x002fea000383ffff */
[----:B------:R-:W-:Y:S05]  /*3c490*/  BRA `(.L_x_3727) ;  /* 0xfffffcf000d47947 */ /* 0x000fea000383ffff */
.L_x_3735:
[----:B-1----:R1:W2:Y:S02]  /*3c4a0*/  SYNCS.PHASECHK.TRANS64.TRYWAIT P0, [R4+URZ], R5 ;  /* 0x00000005040075a7 */ /* 0x0022a4000800017f */
[----:B--2---:R-:W-:Y:S05]  /*3c4b0*/  @!P0 NANOSLEEP.SYNCS 0x989680 ;  /* 0x009896800000895d */ /* 0x004fea0003900000 */
[----:B------:R-:W2:Y:S02]  /*3c4c0*/  @!P0 SYNCS.PHASECHK.TRANS64 P0, [R4+URZ], R5 ;  /* 0x00000005040085a7 */ /* 0x000ea4000800007f */
[----:B--2---:R-:W-:Y:S05]  /*3c4d0*/  @!P0 BRA `(.L_x_3735) ;  /* 0xfffffffc00f08947 */ /* 0x004fea000383ffff */
[----:B------:R-:W-:Y:S05]  /*3c4e0*/  BRA `(.L_x_3734) ;  /* 0xfffffcf400f87947 */ /* 0x000fea000383ffff */
.L_x_3760:
[----:B-1----:R1:W2:Y:S02]  /*3c4f0*/  SYNCS.PHASECHK.TRANS64.TRYWAIT P1, [R0+URZ], R9 ;  /* 0x00000009000075a7 */ /* 0x0022a4000802017f */
[----:B--2---:R-:W-:Y:S05]  /*3c500*/  @!P1 NANOSLEEP.SYNCS 0x989680 ;  /* 0x009896800000995d */ /* 0x004fea0003900000 */
[----:B------:R-:W2:Y:S02]  /*3c510*/  @!P1 SYNCS.PHASECHK.TRANS64 P1, [R0+URZ], R9 ;  /* 0x00000009000095a7 */ /* 0x000ea4000802007f */
[----:B--2---:R-:W-:Y:S05]  /*3c520*/  @!P1 BRA `(.L_x_3760) ;  /* 0xfffffffc00f09947 */ /* 0x004fea000383ffff */
[----:B------:R-:W-:Y:S05]  /*3c530*/  BRA `(.L_x_3759) ;  /* 0xfffffda400d47947 */ /* 0x000fea000383ffff */
.L_x_3767:
[----:B--2---:R2:W3:Y:S02]  /*3c540*/  SYNCS.PHASECHK.TRANS64.TRYWAIT P1, [R6+URZ], R7 ;  /* 0x00000007060075a7 */ /* 0x0044e4000802017f */
[----:B---3--:R-:W-:Y:S05]  /*3c550*/  @!P1 NANOSLEEP.SYNCS 0x989680 ;  /* 0x009896800000995d */ /* 0x008fea0003900000 */
[----:B------:R-:W3:Y:S02]  /*3c560*/  @!P1 SYNCS.PHASECHK.TRANS64 P1, [R6+URZ], R7 ;  /* 0x00000007060095a7 */ /* 0x000ee4000802007f */
[----:B---3--:R-:W-:Y:S05]  /*3c570*/  @!P1 BRA `(.L_x_3767) ;  /* 0xfffffffc00f09947 */ /* 0x008fea000383ffff */
[----:B------:R-:W-:Y:S05]  /*3c580*/  BRA `(.L_x_3766) ;  /* 0xfffffda800f87947 */ /* 0x000fea000383ffff */
.L_x_3778:
[----:B-1----:R1:W2:Y:S02]  /*3c590*/  SYNCS.PHASECHK.TRANS64.TRYWAIT P0, [R6+URZ], R7 ;  /* 0x00000007060075a7 */ /* 0x0022a4000800017f */
[----:B--2---:R-:W-:Y:S05]  /*3c5a0*/  @!P0 NANOSLEEP.SYNCS 0x989680 ;  /* 0x009896800000895d */ /* 0x004fea0003900000 */
[----:B------:R-:W2:Y:S02]  /*3c5b0*/  @!P0 SYNCS.PHASECHK.TRANS64 P0, [R6+URZ], R7 ;  /* 0x00000007060085a7 */ /* 0x000ea4000800007f */
[----:B--2---:R-:W-:Y:S05]  /*3c5c0*/  @!P0 BRA `(.L_x_3778) ;  /* 0xfffffffc00f08947 */ /* 0x004fea000383ffff */
[----:B------:R-:W-:Y:S05]  /*3c5d0*/  BRA `(.L_x_3777) ;  /* 0xfffffe4400787947 */ /* 0x000fea000383ffff */
.L_x_3785:
[----:B--2---:R2:W3:Y:S02]  /*3c5e0*/  SYNCS.PHASECHK.TRANS64.TRYWAIT P0, [R6+URZ], R7 ;  /* 0x00000007060075a7 */ /* 0x0044e4000800017f */
[----:B---3--:R-:W-:Y:S05]  /*3c5f0*/  @!P0 NANOSLEEP.SYNCS 0x989680 ;  /* 0x009896800000895d */ /* 0x008fea0003900000 */
[----:B------:R-:W3:Y:S02]  /*3c600*/  @!P0 SYNCS.PHASECHK.TRANS64 P0, [R6+URZ], R7 ;  /* 0x00000007060085a7 */ /* 0x000ee4000800007f */
[----:B---3--:R-:W-:Y:S05]  /*3c610*/  @!P0 BRA `(.L_x_3785) ;  /* 0xfffffffc00f08947 */ /* 0x008fea000383ffff */
[----:B------:R-:W-:Y:S05]  /*3c620*/  BRA `(.L_x_3784) ;  /* 0xfffffe48009c7947 */ /* 0x000fea000383ffff */
.L_x_3803:
[----:B------:R-:W-:Y:S02]  /*3c630*/  IMAD.MOV.U32 R13, RZ, RZ, R19 ;  /* 0x000000ffff0d7224 */ /* 0x000fe400078e0013 */
[----:B------:R-:W-:Y:S02]  /*3c640*/  IMAD.MOV.U32 R12, RZ, RZ, RZ ;  /* 0x000000ffff0c7224 */ /* 0x000fe400078e00ff */
[----:B------:R-:W-:Y:S02]  /*3c650*/  IMAD.MOV.U32 R11, RZ, RZ, 0x181f ;  /* 0x0000181fff0b7424 */ /* 0x000fe400078e00ff */
[----:B------:R-:W-:-:S07]  /*3c660*/  IMAD.MOV.U32 R15, RZ, RZ, -0x1 ;  /* 0xffffffffff0f7424 */ /* 0x000fce00078e00ff */
[----:B-----5:R-:W-:Y:S05]  /*3c670*/  WARPSYNC.COLLECTIVE R15, `(.L_x_4051) ;  /* 0x000000000f087348 */ /* 0x020fea0003c00000 */
[----:B------:R0:W1:Y:S02]  /*3c680*/  SHFL.IDX P6, R14, R13, R12, R11 ;  /* 0x0000000c0d0e7389 */ /* 0x00006400000c000b */
[----:B01---5:R-:W-:Y:S01]  /*3c690*/  ENDCOLLECTIVE ;  /* 0x000000000000791b */ /* 0x023fe20003800000 */
.L_x_4051:
[----:B------:R-:W-:Y:S02]  /*3c6a0*/  IMAD.MOV.U32 R13, RZ, RZ, R18 ;  /* 0x000000ffff0d7224 */ /* 0x000fe400078e0012 */
[----:B------:R-:W-:-:S07]  /*3c6b0*/  IMAD.MOV.U32 R3, RZ, RZ, R14 ;  /* 0x000000ffff037224 */ /* 0x000fce00078e000e */
[----:B------:R-:W-:Y:S05]  /*3c6c0*/  WARPSYNC.COLLECTIVE R15, `(.L_x_4052) ;  /* 0x000000000f087348 */ /* 0x000fea0003c00000 */
[----:B------:R0:W1:Y:S02]  /*3c6d0*/  SHFL.IDX P6, R14, R13, R12, R11 ;  /* 0x0000000c0d0e7389 */ /* 0x00006400000c000b */
[----:B01----:R-:W-:Y:S01]  /*3c6e0*/  ENDCOLLECTIVE ;  /* 0x000000000000791b */ /* 0x003fe20003800000 */
.L_x_4052:
[----:B------:R-:W-:Y:S05]  /*3c6f0*/  BRA `(.L_x_4053) ;  /* 0xffffff2400247947 */ /* 0x000fea000383ffff */
.L_x_3806:
[----:B------:R-:W-:Y:S01]  /*3c700*/  BSSY B1, `(.L_x_4054) ;  /* 0x0000008000017945 */ /* 0x000fe20003800000 */
[----:B---3--:R-:W-:Y:S02]  /*3c710*/  IMAD.MOV.U32 R13, RZ, RZ, R19 ;  /* 0x000000ffff0d7224 */ /* 0x008fe400078e0013 */
[----:B------:R-:W-:Y:S02]  /*3c720*/  IMAD.MOV.U32 R12, RZ, RZ, 0x1 ;  /* 0x00000001ff0c7424 */ /* 0x000fe400078e00ff */
[----:B------:R-:W-:Y:S02]  /*3c730*/  IMAD.MOV.U32 R11, RZ, RZ, 0x181f ;  /* 0x0000181fff0b7424 */ /* 0x000fe400078e00ff */
[----:B------:R-:W-:-:S07]  /*3c740*/  IMAD.MOV.U32 R15, RZ, RZ, -0x1 ;  /* 0xffffffffff0f7424 */ /* 0x000fce00078e00ff */
[----:B012--5:R-:W-:Y:S05]  /*3c750*/  WARPSYNC.COLLECTIVE R15, `(.L_x_4055) ;  /* 0x000000000f087348 */ /* 0x027fea0003c00000 */
[----:B--2---:R2:W3:Y:S02]  /*3c760*/  SHFL.IDX P6, R14, R13, R12, R11 ;  /* 0x0000000c0d0e7389 */ /* 0x0044e400000c000b */
[----:B0123-5:R-:W-:Y:S01]  /*3c770*/  ENDCOLLECTIVE ;  /* 0x000000000000791b */ /* 0x02ffe20003800000 */
.L_x_4055:
[----:B------:R-:W-:Y:S05]  /*3c780*/  BSYNC B1 ;  /* 0x0000000000017941 */ /* 0x000fea0003800000 */
.L_x_4054:
        /* <DEDUP_REMOVED lines=8> */
.L_x_4056:
[----:B------:R-:W-:Y:S05]  /*3c810*/  BRA `(.L_x_4057) ;  /* 0xffffff2400447947 */ /* 0x000fea000383ffff */
.L_x_3809:
[----:B------:R-:W-:Y:S01]  /*3c820*/  BSSY B1, `(.L_x_4058) ;  /* 0x0000008000017945 */ /* 0x000fe20003800000 */
[----:B------:R-:W-:Y:S02]  /*3c830*/  IMAD.MOV.U32 R13, RZ, RZ, R19 ;  /* 0x000000ffff0d7224 */ /* 0x000fe400078e0013 */
[----:B------:R-:W-:Y:S02]  /*3c840*/  IMAD.MOV.U32 R12, RZ, RZ, 0x2 ;  /* 0x00000002ff0c7424 */ /* 0x000fe400078e00ff */
[----:B---3--:R-:W-:Y:S02]  /*3c850*/  IMAD.MOV.U32 R11, RZ, RZ, 0x181f ;  /* 0x0000181fff0b7424 */ /* 0x008fe400078e00ff */
[----:B------:R-:W-:-:S07]  /*3c860*/  IMAD.MOV.U32 R15, RZ, RZ, -0x1 ;  /* 0xffffffffff0f7424 */ /* 0x000fce00078e00ff */
[----:B012-4-:R-:W-:Y:S05]  /*3c870*/  WARPSYNC.COLLECTIVE R15, `(.L_x_4059) ;  /* 0x000000000f087348 */ /* 0x017fea0003c00000 */
[----:B--2---:R2:W3:Y:S02]  /*3c880*/  SHFL.IDX P6, R14, R13, R12, R11 ;  /* 0x0000000c0d0e7389 */ /* 0x0044e400000c000b */
[----:B01234-:R-:W-:Y:S01]  /*3c890*/  ENDCOLLECTIVE ;  /* 0x000000000000791b */ /* 0x01ffe20003800000 */
.L_x_4059:
[----:B------:R-:W-:Y:S05]  /*3c8a0*/  BSYNC B1 ;  /* 0x0000000000017941 */ /* 0x000fea0003800000 */
.L_x_4058:
        /* <DEDUP_REMOVED lines=8> */
.L_x_4060:
[----:B------:R-:W-:Y:S05]  /*3c930*/  BRA `(.L_x_4061) ;  /* 0xffffff2400647947 */ /* 0x000fea000383ffff */
.L_x_3812:
        /* <DEDUP_REMOVED lines=8> */
.L_x_4063:
[----:B------:R-:W-:Y:S05]  /*3c9c0*/  BSYNC B1 ;  /* 0x0000000000017941 */ /* 0x000fea0003800000 */
.L_x_4062:
        /* <DEDUP_REMOVED lines=8> */
.L_x_4064:
[----:B------:R-:W-:Y:S05]  /*3ca50*/  BRA `(.L_x_4065) ;  /* 0xffffff2400847947 */ /* 0x000fea000383ffff */
.L_x_3814:
[----:B------:R-:W-:Y:S02]  /*3ca60*/  IMAD.MOV.U32 R13, RZ, RZ, R4 ;  /* 0x000000ffff0d7224 */ /* 0x000fe400078e0004 */
[----:B------:R-:W-:Y:S02]  /*3ca70*/  IMAD.MOV.U32 R12, RZ, RZ, RZ ;  /* 0x000000ffff0c7224 */ /* 0x000fe400078e00ff */
[----:B------:R-:W-:Y:S02]  /*3ca80*/  IMAD.MOV.U32 R11, RZ, RZ, 0x1c1f ;  /* 0x00001c1fff0b7424 */ /* 0x000fe400078e00ff */
[----:B------:R-:W-:-:S07]  /*3ca90*/  IMAD.MOV.U32 R15, RZ, RZ, -0x1 ;  /* 0xffffffffff0f7424 */ /* 0x000fce00078e00ff */
[----:B------:R-:W-:Y:S05]  /*3caa0*/  WARPSYNC.COLLECTIVE R15, `(.L_x_4066) ;  /* 0x000000000f087348 */ /* 0x000fea0003c00000 */
[----:B------:R0:W1:Y:S02]  /*3cab0*/  SHFL.IDX P6, R14, R13, R12, R11 ;  /* 0x0000000c0d0e7389 */ /* 0x00006400000c000b */
[----:B01----:R-:W-:Y:S01]  /*3cac0*/  ENDCOLLECTIVE ;  /* 0x000000000000791b */ /* 0x003fe20003800000 */
.L_x_4066:
[----:B------:R-:W-:Y:S02]  /*3cad0*/  IMAD.MOV.U32 R13, RZ, RZ, R3 ;  /* 0x000000ffff0d7224 */ /* 0x000fe400078e0003 */
[----:B------:R-:W-:-:S07]  /*3cae0*/  IMAD.MOV.U32 R5, RZ, RZ, R14 ;  /* 0x000000ffff057224 */ /* 0x000fce00078e000e */
[----:B------:R-:W-:Y:S05]  /*3caf0*/  WARPSYNC.COLLECTIVE R15, `(.L_x_4067) ;  /* 0x000000000f087348 */ /* 0x000fea0003c00000 */
[----:B------:R0:W1:Y:S02]  /*3cb00*/  SHFL.IDX P6, R14, R13, R12, R11 ;  /* 0x0000000c0d0e7389 */ /* 0x00006400000c000b */
[----:B01----:R-:W-:Y:S01]  /*3cb10*/  ENDCOLLECTIVE ;  /* 0x000000000000791b */ /* 0x003fe20003800000 */
.L_x_4067:
[----:B------:R-:W-:Y:S05]  /*3cb20*/  BRA `(.L_x_4068) ;  /* 0xffffff2800607947 */ /* 0x000fea000383ffff */
.L_x_3817:
[----:B------:R-:W-:Y:S01]  /*3cb30*/  BSSY B1, `(.L_x_4069) ;  /* 0x0000008000017945 */ /* 0x000fe20003800000 */
[----:B------:R-:W-:Y:S02]  /*3cb40*/  IMAD.MOV.U32 R13, RZ, RZ, R4 ;  /* 0x000000ffff0d7224 */ /* 0x000fe400078e0004 */
[----:B------:R-:W-:Y:S02]  /*3cb50*/  IMAD.MOV.U32 R12, RZ, RZ, 0x1 ;  /* 0x00000001ff0c7424 */ /* 0x000fe400078e00ff */
[----:B---3--:R-:W-:Y:S02]  /*3cb60*/  IMAD.MOV.U32 R11, RZ, RZ, 0x1c1f ;  /* 0x00001c1fff0b7424 */ /* 0x008fe400078e00ff */
[----:B------:R-:W-:-:S07]  /*3cb70*/  IMAD.MOV.U32 R15, RZ, RZ, -0x1 ;  /* 0xffffffffff0f7424 */ /* 0x000fce00078e00ff */
[----:B012---:R-:W-:Y:S05]  /*3cb80*/  WARPSYNC.COLLECTIVE R15, `(.L_x_4070) ;  /* 0x000000000f087348 */ /* 0x007fea0003c00000 */
[----:B--2---:R2:W3:Y:S02]  /*3cb90*/  SHFL.IDX P6, R14, R13, R12, R11 ;  /* 0x0000000c0d0e7389 */ /* 0x0044e400000c000b */
[----:B0123--:R-:W-:Y:S01]  /*3cba0*/  ENDCOLLECTIVE ;  /* 0x000000000000791b */ /* 0x00ffe20003800000 */
.L_x_4070:
[----:B------:R-:W-:Y:S05]  /*3cbb0*/  BSYNC B1 ;  /* 0x0000000000017941 */ /* 0x000fea0003800000 */
.L_x_4069:
        /* <DEDUP_REMOVED lines=8> */
.L_x_4071:
[----:B------:R-:W-:Y:S05]  /*3cc40*/  BRA `(.L_x_4072) ;  /* 0xffffff34004c7947 */ /* 0x000fea000383ffff */
.L_x_3823:
[----:B------:R-:W-:Y:S02]  /*3cc50*/  IMAD.MOV.U32 R13, RZ, RZ, R4 ;  /* 0x000000ffff0d7224 */ /* 0x000fe400078e0004 */
[----:B------:R-:W-:Y:S02]  /*3cc60*/  IMAD.MOV.U32 R12, RZ, RZ, RZ ;  /* 0x000000ffff0c7224 */ /* 0x000fe400078e00ff */
[----:B------:R-:W-:Y:S02]  /*3cc70*/  IMAD.MOV.U32 R11, RZ, RZ, 0x181f ;  /* 0x0000181fff0b7424 */ /* 0x000fe400078e00ff */
[----:B------:R-:W-:-:S07]  /*3cc80*/  IMAD.MOV.U32 R15, RZ, RZ, -0x1 ;  /* 0xffffffffff0f7424 */ /* 0x000fce00078e00ff */
[----:B01----:R-:W-:Y:S05]  /*3cc90*/  WARPSYNC.COLLECTIVE R15, `(.L_x_4073) ;  /* 0x000000000f087348 */ /* 0x003fea0003c00000 */
[----:B------:R2:W3:Y:S02]  /*3cca0*/  SHFL.IDX P6, R14, R13, R12, R11 ;  /* 0x0000000c0d0e7389 */ /* 0x0004e400000c000b */
[----:B0123--:R-:W-:Y:S01]  /*3ccb0*/  ENDCOLLECTIVE ;  /* 0x000000000000791b */ /* 0x00ffe20003800000 */
.L_x_4073:
[----:B------:R-:W-:Y:S02]  /*3ccc0*/  IMAD.MOV.U32 R13, RZ, RZ, R3 ;  /* 0x000000ffff0d7224 */ /* 0x000fe400078e0003 */
[----:B------:R-:W-:-:S07]  /*3ccd0*/  IMAD.MOV.U32 R0, RZ, RZ, R14 ;  /* 0x000000ffff007224 */ /* 0x000fce00078e000e */
[----:B------:R-:W-:Y:S05]  /*3cce0*/  WARPSYNC.COLLECTIVE R15, `(.L_x_4074) ;  /* 0x000000000f087348 */ /* 0x000fea0003c00000 */
[----:B------:R0:W1:Y:S02]  /*3ccf0*/  SHFL.IDX P6, R14, R13, R12, R11 ;  /* 0x0000000c0d0e7389 */ /* 0x00006400000c000b */
[----:B01----:R-:W-:Y:S01]  /*3cd00*/  ENDCOLLECTIVE ;  /* 0x000000000000791b */ /* 0x003fe20003800000 */
.L_x_4074:
[----:B------:R-:W-:Y:S05]  /*3cd10*/  BRA `(.L_x_4075) ;  /* 0xffffff4800747947 */ /* 0x000fea000383ffff */
.L_x_3826:
        /* <DEDUP_REMOVED lines=8> */
.L_x_4077:
[----:B------:R-:W-:Y:S05]  /*3cda0*/  BSYNC B1 ;  /* 0x0000000000017941 */ /* 0x000fea0003800000 */
.L_x_4076:
        /* <DEDUP_REMOVED lines=8> */
.L_x_4078:
[----:B------:R-:W-:Y:S05]  /*3ce30*/  BRA `(.L_x_4079) ;  /* 0xffffff4800987947 */ /* 0x000fea000383ffff */
.L_x_3829:
        /* <DEDUP_REMOVED lines=8> */
.L_x_4081:
[----:B------:R-:W-:Y:S05]  /*3cec0*/  BSYNC B1 ;  /* 0x0000000000017941 */ /* 0x000fea0003800000 */
.L_x_4080:
        /* <DEDUP_REMOVED lines=8> */
.L_x_4082:
[----:B------:R-:W-:Y:S05]  /*3cf50*/  BRA `(.L_x_4083) ;  /* 0xffffff4800b87947 */ /* 0x000fea000383ffff */
.L_x_3832:
        /* <DEDUP_REMOVED lines=8> */
.L_x_4085:
[----:B------:R-:W-:Y:S05]  /*3cfe0*/  BSYNC B1 ;  /* 0x0000000000017941 */ /* 0x000fea0003800000 */
.L_x_4084:
        /* <DEDUP_REMOVED lines=8> */
.L_x_4086:
[----:B------:R-:W-:Y:S05]  /*3d070*/  BRA `(.L_x_4087) ;  /* 0xffffff4800d87947 */ /* 0x000fea000383ffff */
.L_x_3859:
        /* <DEDUP_REMOVED lines=11> */
.L_x_4089:
[----:B------:R-:W-:Y:S05]  /*3d130*/  BSYNC B1 ;  /* 0x0000000000017941 */ /* 0x000fea0003800000 */
.L_x_4088:
[----:B------:R-:W-:Y:S05]  /*3d140*/  BRA `(.L_x_4090) ;  /* 0xffffff6c000c7947 */ /* 0x000fea000383ffff */
.L_x_3861:
[----:B------:R-:W-:Y:S01]  /*3d150*/  BSSY B1, `(.L_x_4091) ;  /* 0x0000006000017945 */ /* 0x000fe20003800000 */
[----:B0-----:R-:W-:-:S07]  /*3d160*/  IMAD.MOV.U32 R15, RZ, RZ, -0x1 ;  /* 0xffffffffff0f7424 */ /* 0x001fce00078e00ff */
[----:B-1----:R-:W-:Y:S05]  /*3d170*/  WARPSYNC.COLLECTIVE R15, `(.L_x_4092) ;  /* 0x000000000f0c7348 */ /* 0x002fea0003c00000 */
[----:B------:R-:W-:Y:S02]  /*3d180*/  ELECT P6, UR62, PT ;  /* 0x00000000003e782f */ /* 0x000fe400038c0000 */
[----:B------:R-:W-:Y:S01]  /*3d190*/  MOV R14, UR62 ;  /* 0x0000003e000e7c02 */ /* 0x000fe20008000f00 */
[----:B-1----:R-:W-:Y:S10]  /*3d1a0*/  ENDCOLLECTIVE ;  /* 0x000000000000791b */ /* 0x002ff40003800000 */
.L_x_4092:
[----:B------:R-:W-:Y:S05]  /*3d1b0*/  BSYNC B1 ;  /* 0x0000000000017941 */ /* 0x000fea0003800000 */
.L_x_4091:
[----:B------:R-:W-:Y:S05]  /*3d1c0*/  BRA `(.L_x_3860) ;  /* 0xffffff6c00047947 */ /* 0x000fea000383ffff */
.L_x_3863:
[----:B-1----:R1:W2:Y:S02]  /*3d1d0*/  SYNCS.PHASECHK.TRANS64.TRYWAIT P0, [R18+URZ+0x32420], R5 ;  /* 0x03242005120075a7 */ /* 0x0022a4000800017f */
[----:B--2---:R-:W-:Y:S05]  /*3d1e0*/  @!P0 NANOSLEEP.SYNCS 0x989680 ;  /* 0x009896800000895d */ /* 0x004fea0003900000 */
[----:B------:R-:W2:Y:S02]  /*3d1f0*/  @!P0 SYNCS.PHASECHK.TRANS64 P0, [R18+URZ+0x32420], R5 ;  /* 0x03242005120085a7 */ /* 0x000ea4000800007f */
[----:B--2---:R-:W-:Y:S05]  /*3d200*/  @!P0 BRA `(.L_x_3863) ;  /* 0xfffffffc00f08947 */ /* 0x004fea000383ffff */
[----:B------:R-:W-:Y:S05]  /*3d210*/  BRA `(.L_x_4093) ;  /* 0xffffff6c00147947 */ /* 0x000fea000383ffff */
.L_x_3867:
[----:B-1----:R1:W2:Y:S02]  /*3d220*/  SYNCS.PHASECHK.TRANS64.TRYWAIT P0, [R5+URZ+0x324a0], R10 ;  /* 0x0324a00a050075a7 */ /* 0x0022a4000800017f */
[----:B--2---:R-:W-:Y:S05]  /*3d230*/  @!P0 NANOSLEEP.SYNCS 0x989680 ;  /* 0x009896800000895d */ /* 0x004fea0003900000 */
[----:B------:R-:W2:Y:S02]  /*3d240*/  @!P0 SYNCS.PHASECHK.TRANS64 P0, [R5+URZ+0x324a0], R10 ;  /* 0x0324a00a050085a7 */ /* 0x000ea4000800007f */
[----:B--2---:R-:W-:Y:S05]  /*3d250*/  @!P0 BRA `(.L_x_3867) ;  /* 0xfffffffc00f08947 */ /* 0x004fea000383ffff */
[----:B------:R-:W-:Y:S05]  /*3d260*/  BRA `(.L_x_4094) ;  /* 0xffffff6c00347947 */ /* 0x000fea000383ffff */
.L_x_3872:
[----:B--2---:R2:W3:Y:S02]  /*3d270*/  SYNCS.PHASECHK.TRANS64.TRYWAIT P0, [R5+URZ+0x324c0], R10 ;  /* 0x0324c00a050075a7 */ /* 0x0044e4000800017f */
[----:B---3--:R-:W-:Y:S05]  /*3d280*/  @!P0 NANOSLEEP.SYNCS 0x989680 ;  /* 0x009896800000895d */ /* 0x008fea0003900000 */
[----:B------:R-:W3:Y:S02]  /*3d290*/  @!P0 SYNCS.PHASECHK.TRANS64 P0, [R5+URZ+0x324c0], R10 ;  /* 0x0324c00a050085a7 */ /* 0x000ee4000800007f */
[----:B---3--:R-:W-:Y:S05]  /*3d2a0*/  @!P0 BRA `(.L_x_3872) ;  /* 0xfffffffc00f08947 */ /* 0x008fea000383ffff */
[----:B------:R-:W-:Y:S05]  /*3d2b0*/  BRA `(.L_x_4095) ;  /* 0xffffff6c00b47947 */ /* 0x000fea000383ffff */
.L_x_3882:
[----:B-1----:R1:W2:Y:S02]  /*3d2c0*/  SYNCS.PHASECHK.TRANS64.TRYWAIT P1, [R6+URZ+0x324a0], R7 ;  /* 0x0324a007060075a7 */ /* 0x0022a4000802017f */
[----:B--2---:R-:W-:Y:S05]  /*3d2d0*/  @!P1 NANOSLEEP.SYNCS 0x989680 ;  /* 0x009896800000995d */ /* 0x004fea0003900000 */
[----:B------:R-:W2:Y:S02]  /*3d2e0*/  @!P1 SYNCS.PHASECHK.TRANS64 P1, [R6+URZ+0x324a0], R7 ;  /* 0x0324a007060095a7 */ /* 0x000ea4000802007f */
[----:B--2---:R-:W-:Y:S05]  /*3d2f0*/  @!P1 BRA `(.L_x_3882) ;  /* 0xfffffffc00f09947 */ /* 0x004fea000383ffff */
[----:B------:R-:W-:Y:S05]  /*3d300*/  BRA `(.L_x_4096) ;  /* 0xffffff7400447947 */ /* 0x000fea000383ffff */
.L_x_3887:
[----:B--2---:R2:W3:Y:S02]  /*3d310*/  SYNCS.PHASECHK.TRANS64.TRYWAIT P1, [R6+URZ+0x324c0], R7 ;  /* 0x0324c007060075a7 */ /* 0x0044e4000802017f */
[----:B---3--:R-:W-:Y:S05]  /*3d320*/  @!P1 NANOSLEEP.SYNCS 0x989680 ;  /* 0x009896800000995d */ /* 0x008fea0003900000 */
[----:B------:R-:W3:Y:S02]  /*3d330*/  @!P1 SYNCS.PHASECHK.TRANS64 P1, [R6+URZ+0x324c0], R7 ;  /* 0x0324c007060095a7 */ /* 0x000ee4000802007f */
[----:B---3--:R-:W-:Y:S05]  /*3d340*/  @!P1 BRA `(.L_x_3887) ;  /* 0xfffffffc00f09947 */ /* 0x008fea000383ffff */
[----:B------:R-:W-:Y:S05]  /*3d350*/  BRA `(.L_x_4097) ;  /* 0xffffff7400c07947 */ /* 0x000fea000383ffff */
.L_x_3913:
[----:B--2---:R-:W2:Y:S01]  /*3d360*/  S2R R4, SR_TID.X ;  /* 0x0000000000047919 */ /* 0x004ea20000002100 */
[----:B------:R-:W-:Y:S01]  /*3d370*/  BSSY B0, `(.L_x_4098) ;  /* 0x000000a000007945 */ /* 0x000fe20003800000 */
[----:B------:R-:W-:Y:S02]  /*3d380*/  IMAD.MOV.U32 R12, RZ, RZ, RZ ;  /* 0x000000ffff0c7224 */ /* 0x000fe400078e00ff */
[----:B------:R-:W-:Y:S02]  /*3d390*/  IMAD.MOV.U32 R11, RZ, RZ, 0x1f ;  /* 0x0000001fff0b7424 */ /* 0x000fe400078e00ff */
[----:B0-----:R-:W-:Y:S01]  /*3d3a0*/  IMAD.MOV.U32 R15, RZ, RZ, -0x1 ;  /* 0xffffffffff0f7424 */ /* 0x001fe200078e00ff */
[----:B--2---:R-:W-:-:S04]  /*3d3b0*/  SHF.R.U32.HI R4, RZ, 0x5, R4 ;  /* 0x00000005ff047819 */ /* 0x004fc80000011604 */
[----:B------:R-:W-:-:S05]  /*3d3c0*/  LOP3.LUT R4, R4, 0x3, RZ, 0xc0, !PT ;  /* 0x0000000304047812 */ /* 0x000fca00078ec0ff */
[----:B------:R-:W-:-:S07]  /*3d3d0*/  IMAD.MOV.U32 R13, RZ, RZ, R4 ;  /* 0x000000ffff0d7224 */ /* 0x000fce00078e0004 */
[----:B-1----:R-:W-:Y:S05]  /*3d3e0*/  WARPSYNC.COLLECTIVE R15, `(.L_x_4099) ;  /* 0x000000000f087348 */ /* 0x002fea0003c00000 */
[----:B------:R0:W2:Y:S02]  /*3d3f0*/  SHFL.IDX P6, R14, R13, R12, R11 ;  /* 0x0000000c0d0e7389 */ /* 0x0000a400000c000b */
[----:B012---:R-:W-:Y:S01]  /*3d400*/  ENDCOLLECTIVE ;  /* 0x000000000000791b */ /* 0x007fe20003800000 */
.L_x_4099:
[----:B------:R-:W-:Y:S05]  /*3d410*/  BSYNC B0 ;  /* 0x0000000000007941 */ /* 0x000fea0003800000 */
.L_x_4098:
[----:B------:R-:W-:Y:S05]  /*3d420*/  BRA `(.L_x_4100) ;  /* 0xffffff8800547947 */ /* 0x000fea000383ffff */
.L_x_3915:
[----:B------:R-:W-:Y:S01]  /*3d430*/  BSSY B0, `(.L_x_4101) ;  /* 0x0000006000007945 */ /* 0x000fe20003800000 */
[----:B0-----:R-:W-:-:S07]  /*3d440*/  IMAD.MOV.U32 R15, RZ, RZ, -0x1 ;  /* 0xffffffffff0f7424 */ /* 0x001fce00078e00ff */
[----:B-1-3--:R-:W-:Y:S05]  /*3d450*/  WARPSYNC.COLLECTIVE R15, `(.L_x_4102) ;  /* 0x000000000f0c7348 */ /* 0x00afea0003c00000 */
[----:B------:R-:W-:Y:S02]  /*3d460*/  ELECT P6, UR62, PT ;  /* 0x00000000003e782f */ /* 0x000fe400038c0000 */
[----:B------:R-:W-:Y:S01]  /*3d470*/  MOV R14, UR62 ;  /* 0x0000003e000e7c02 */ /* 0x000fe20008000f00 */
[----:B-1-3--:R-:W-:Y:S10]  /*3d480*/  ENDCOLLECTIVE ;  /* 0x000000000000791b */ /* 0x00aff40003800000 */
.L_x_4102:
[----:B------:R-:W-:Y:S05]  /*3d490*/  BSYNC B0 ;  /* 0x0000000000007941 */ /* 0x000fea0003800000 */
.L_x_4101:
[----:B------:R-:W-:Y:S05]  /*3d4a0*/  BRA `(.L_x_4103) ;  /* 0xffffff8800607947 */ /* 0x000fea000383ffff */
.L_x_3917:
[----:B--2---:R2:W3:Y:S02]  /*3d4b0*/  SYNCS.PHASECHK.TRANS64.TRYWAIT P0, [R0+URZ+0x32440], R2 ;  /* 0x03244002000075a7 */ /* 0x0044e4000800017f */
[----:B---3--:R-:W-:Y:S05]  /*3d4c0*/  @!P0 NANOSLEEP.SYNCS 0x989680 ;  /* 0x009896800000895d */ /* 0x008fea0003900000 */
[----:B------:R-:W3:Y:S02]  /*3d4d0*/  @!P0 SYNCS.PHASECHK.TRANS64 P0, [R0+URZ+0x32440], R2 ;  /* 0x03244002000085a7 */ /* 0x000ee4000800007f */
[----:B---3--:R-:W-:Y:S05]  /*3d4e0*/  @!P0 BRA `(.L_x_3917) ;  /* 0xfffffffc00f08947 */ /* 0x008fea000383ffff */
[----:B------:R-:W-:Y:S05]  /*3d4f0*/  BRA `(.L_x_4104) ;  /* 0xffffff8800c07947 */ /* 0x000fea000383ffff */
.L_x_3921:
        /* <DEDUP_REMOVED lines=10> */
.L_x_4105:
[----:B------:R0:W-:Y:S01]  /*3d5a0*/  STL [R1+0x488], R10 ;  /* 0x0004880a01007387 */ /* 0x0001e20000100800 */
[----:B------:R-:W-:Y:S02]  /*3d5b0*/  IMAD.MOV.U32 R13, RZ, RZ, R3 ;  /* 0x000000ffff0d7224 */ /* 0x000fe400078e0003 */
[----:B------:R-:W-:-:S07]  /*3d5c0*/  IMAD.MOV.U32 R4, RZ, RZ, R14 ;  /* 0x000000ffff047224 */ /* 0x000fce00078e000e */
[----:B0-----:R-:W-:Y:S05]  /*3d5d0*/  WARPSYNC.COLLECTIVE R15, `(.L_x_4106) ;  /* 0x000000000f087348 */ /* 0x001fea0003c00000 */
[----:B------:R1:W2:Y:S02]  /*3d5e0*/  SHFL.IDX P6, R14, R13, R12, R11 ;  /* 0x0000000c0d0e7389 */ /* 0x0002a400000c000b */
[----:B012---:R-:W-:Y:S01]  /*3d5f0*/  ENDCOLLECTIVE ;  /* 0x000000000000791b */ /* 0x007fe20003800000 */
.L_x_4106:
[----:B------:R-:W-:Y:S02]  /*3d600*/  IMAD.MOV.U32 R13, RZ, RZ, R2 ;  /* 0x000000ffff0d7224 */ /* 0x000fe400078e0002 */
[----:B------:R-:W-:Y:S02]  /*3d610*/  IMAD.MOV.U32 R12, RZ, RZ, 0x1 ;  /* 0x00000001ff0c7424 */ /* 0x000fe400078e00ff */
[----:B------:R-:W-:-:S07]  /*3d620*/  IMAD.MOV.U32 R5, RZ, RZ, R14 ;  /* 0x000000ffff057224 */ /* 0x000fce00078e000e */
[----:B------:R-:W-:Y:S05]  /*3d630*/  WARPSYNC.COLLECTIVE R15, `(.L_x_4107) ;  /* 0x000000000f087348 */ /* 0x000fea0003c00000 */
[----:B------:R0:W1:Y:S02]  /*3d640*/  SHFL.IDX P6, R14, R13, R12, R11 ;  /* 0x0000000c0d0e7389 */ /* 0x00006400000c000b */
[----:B01----:R-:W-:Y:S01]  /*3d650*/  ENDCOLLECTIVE ;  /* 0x000000000000791b */ /* 0x003fe20003800000 */
.L_x_4107:
[----:B------:R-:W-:Y:S02]  /*3d660*/  IMAD.MOV.U32 R13, RZ, RZ, R3 ;  /* 0x000000ffff0d7224 */ /* 0x000fe400078e0003 */
[----:B------:R-:W-:Y:S02]  /*3d670*/  IMAD R0, R0, R7, RZ ;  /* 0x0000000700007224 */ /* 0x000fe400078e02ff */
[----:B------:R-:W-:-:S07]  /*3d680*/  IMAD.MOV.U32 R7, RZ, RZ, R14 ;  /* 0x000000ffff077224 */ /* 0x000fce00078e000e */
[----:B------:R-:W-:Y:S05]  /*3d690*/  WARPSYNC.COLLECTIVE R15, `(.L_x_4108) ;  /* 0x000000000f087348 */ /* 0x000fea0003c00000 */
[----:B------:R0:W1:Y:S02]  /*3d6a0*/  SHFL.IDX P6, R14, R13, R12, R11 ;  /* 0x0000000c0d0e7389 */ /* 0x00006400000c000b */
[----:B01----:R-:W-:Y:S01]  /*3d6b0*/  ENDCOLLECTIVE ;  /* 0x000000000000791b */ /* 0x003fe20003800000 */
.L_x_4108:
        /* <DEDUP_REMOVED lines=10> */
.L_x_4109:
        /* <DEDUP_REMOVED lines=15> */
.L_x_4110:
        /* <DEDUP_REMOVED lines=19> */
.L_x_4111:
        /* <DEDUP_REMOVED lines=10> */
.L_x_4112:
        /* <DEDUP_REMOVED lines=13> */
.L_x_4113:
        /* <DEDUP_REMOVED lines=10> */
.L_x_4114:
        /* <DEDUP_REMOVED lines=13> */
.L_x_4115:
        /* <DEDUP_REMOVED lines=10> */
.L_x_4116:
        /* <DEDUP_REMOVED lines=13> */
.L_x_4117:
        /* <DEDUP_REMOVED lines=10> */
.L_x_4118:
        /* <DEDUP_REMOVED lines=11> */
.L_x_4119:
        /* <DEDUP_REMOVED lines=14> */
.L_x_4120:
[----:B------:R-:W-:Y:S01]  /*3e000*/  IMAD.MOV.U32 R3, RZ, RZ, R14 ;  /* 0x000000ffff037224 */ /* 0x000fe200078e000e */
[----:B------:R-:W-:Y:S06]  /*3e010*/  BRA `(.L_x_4121) ;  /* 0xffffff8c00487947 */ /* 0x000fec000383ffff */
.L_x_3925:
        /* <DEDUP_REMOVED lines=36> */
.L_x_4123:
[----:B------:R-:W-:Y:S05]  /*3e260*/  BSYNC B0 ;  /* 0x0000000000007941 */ /* 0x000fea0003800000 */
.L_x_4122:
        /* <DEDUP_REMOVED lines=10> */
.L_x_4124:
        /* <DEDUP_REMOVED lines=16> */
.L_x_4125:
        /* <DEDUP_REMOVED lines=15> */
.L_x_4126:
        /* <DEDUP_REMOVED lines=9> */
.L_x_4127:
        /* <DEDUP_REMOVED lines=15> */
.L_x_4128:
        /* <DEDUP_REMOVED lines=9> */
.L_x_4129:
        /* <DEDUP_REMOVED lines=15> */
.L_x_4130:
        /* <DEDUP_REMOVED lines=9> */
.L_x_4131:
        /* <DEDUP_REMOVED lines=15> */
.L_x_4132:
        /* <DEDUP_REMOVED lines=9> */
.L_x_4133:
        /* <DEDUP_REMOVED lines=14> */
.L_x_4134:
        /* <DEDUP_REMOVED lines=19> */
.L_x_4135:
[----:B------:R-:W-:Y:S02]  /*3ec20*/  IMAD.MOV.U32 R13, RZ, RZ, R2 ;  /* 0x000000ffff0d7224 */ /* 0x000fe400078e0002 */
[----:B------:R-:W-:-:S07]  /*3ec30*/  IMAD.MOV.U32 R6, RZ, RZ, R14 ;  /* 0x000000ffff067224 */ /* 0x000fce00078e000e */
[----:B------:R-:W-:Y:S05]  /*3ec40*/  WARPSYNC.COLLECTIVE R15, `(.L_x_4136) ;  /* 0x000000000f087348 */ /* 0x000fea0003c00000 */
[----:B------:R0:W1:Y:S02]  /*3ec50*/  SHFL.IDX P6, R14, R13, R12, R11 ;  /* 0x0000000c0d0e7389 */ /* 0x00006400000c000b */
[----:B01----:R-:W-:Y:S01]  /*3ec60*/  ENDCOLLECTIVE ;  /* 0x000000000000791b */ /* 0x003fe20003800000 */
.L_x_4136:
[----:B------:R-:W-:Y:S02]  /*3ec70*/  IMAD.MOV.U32 R13, RZ, RZ, R0 ;  /* 0x000000ffff0d7224 */ /* 0x000fe400078e0000 */
[----:B------:R-:W-:Y:S02]  /*3ec80*/  IMAD.MOV.U32 R12, RZ, RZ, 0x7 ;  /* 0x00000007ff0c7424 */ /* 0x000fe400078e00ff */
[----:B------:R-:W-:-:S07]  /*3ec90*/  IMAD.MOV.U32 R5, RZ, RZ, R14 ;  /* 0x000000ffff057224 */ /* 0x000fce00078e000e */
[----:B------:R-:W-:Y:S05]  /*3eca0*/  WARPSYNC.COLLECTIVE R15, `(.L_x_4137) ;  /* 0x000000000f087348 */ /* 0x000fea0003c00000 */
[----:B------:R0:W1:Y:S02]  /*3ecb0*/  SHFL.IDX P6, R14, R13, R12, R11 ;  /* 0x0000000c0d0e7389 */ /* 0x00006400000c000b */
[----:B01----:R-:W-:Y:S01]  /*3ecc0*/  ENDCOLLECTIVE ;  /* 0x000000000000791b */ /* 0x003fe20003800000 */
.L_x_4137:
        /* <DEDUP_REMOVED lines=10> */
.L_x_4138:
        /* <DEDUP_REMOVED lines=9> */
.L_x_3930:
[----:B-1----:R1:W2:Y:S02]  /*3ee00*/  SYNCS.PHASECHK.TRANS64.TRYWAIT P0, [R18+URZ+0x32420], R0 ;  /* 0x03242000120075a7 */ /* 0x0022a4000800017f */
[----:B--2---:R-:W-:Y:S05]  /*3ee10*/  @!P0 NANOSLEEP.SYNCS 0x989680 ;  /* 0x009896800000895d */ /* 0x004fea0003900000 */
[----:B------:R-:W2:Y:S02]  /*3ee20*/  @!P0 SYNCS.PHASECHK.TRANS64 P0, [R18+URZ+0x32420], R0 ;  /* 0x03242000120085a7 */ /* 0x000ea4000800007f */
[----:B--2---:R-:W-:Y:S05]  /*3ee30*/  @!P0 BRA `(.L_x_3930) ;  /* 0xfffffffc00f08947 */ /* 0x004fea000383ffff */
[----:B------:R-:W-:Y:S05]  /*3ee40*/  BRA `(.L_x_4140) ;  /* 0xffffff8c00647947 */ /* 0x000fea000383ffff */
.L_x_3934:
[----:B0-----:R0:W1:Y:S02]  /*3ee50*/  SYNCS.PHASECHK.TRANS64.TRYWAIT P0, [R2+URZ+0x32460], R0 ;  /* 0x03246000020075a7 */ /* 0x001064000800017f */
[----:B-1----:R-:W-:Y:S05]  /*3ee60*/  @!P0 NANOSLEEP.SYNCS 0x989680 ;  /* 0x009896800000895d */ /* 0x002fea0003900000 */
[----:B------:R-:W1:Y:S02]  /*3ee70*/  @!P0 SYNCS.PHASECHK.TRANS64 P0, [R2+URZ+0x32460], R0 ;  /* 0x03246000020085a7 */ /* 0x000e64000800007f */
[----:B-1----:R-:W-:Y:S05]  /*3ee80*/  @!P0 BRA `(.L_x_3934) ;  /* 0xfffffffc00f08947 */ /* 0x002fea000383ffff */
[----:B------:R-:W-:Y:S05]  /*3ee90*/  BRA `(.L_x_4141) ;  /* 0xffffff8c00887947 */ /* 0x000fea000383ffff */
.L_x_3949:
[----:B0-----:R0:W1:Y:S02]  /*3eea0*/  SYNCS.PHASECHK.TRANS64.TRYWAIT P0, [R2+URZ+0x32440], R6 ;  /* 0x03244006020075a7 */ /* 0x001064000800017f */
[----:B-1----:R-:W-:Y:S05]  /*3eeb0*/  @!P0 NANOSLEEP.SYNCS 0x989680 ;  /* 0x009896800000895d */ /* 0x002fea0003900000 */
[----:B------:R-:W1:Y:S02]  /*3eec0*/  @!P0 SYNCS.PHASECHK.TRANS64 P0, [R2+URZ+0x32440], R6 ;  /* 0x03244006020085a7 */ /* 0x000e64000800007f */
[----:B-1----:R-:W-:Y:S05]  /*3eed0*/  @!P0 BRA `(.L_x_3949) ;  /* 0xfffffffc00f08947 */ /* 0x002fea000383ffff */
[----:B------:R-:W-:Y:S05]  /*3eee0*/  BRA `(.L_x_4142) ;  /* 0xffffff9400c07947 */ /* 0x000fea000383ffff */
.L_x_3954:
[----:B-1----:R1:W2:Y:S02]  /*3eef0*/  SYNCS.PHASECHK.TRANS64.TRYWAIT P0, [R2+URZ+0x32460], R6 ;  /* 0x03246006020075a7 */ /* 0x0022a4000800017f */
[----:B--2---:R-:W-:Y:S05]  /*3ef00*/  @!P0 NANOSLEEP.SYNCS 0x989680 ;  /* 0x009896800000895d */ /* 0x004fea0003900000 */
[----:B------:R-:W2:Y:S02]  /*3ef10*/  @!P0 SYNCS.PHASECHK.TRANS64 P0, [R2+URZ+0x32460], R6 ;  /* 0x03246006020085a7 */ /* 0x000ea4000800007f */
[----:B--2---:R-:W-:Y:S05]  /*3ef20*/  @!P0 BRA `(.L_x_3954) ;  /* 0xfffffffc00f08947 */ /* 0x004fea000383ffff */
[----:B------:R-:W-:Y:S05]  /*3ef30*/  BRA `(.L_x_4143) ;  /* 0xffffff98003c7947 */ /* 0x000fea000383ffff */
.L_x_3965:
[----:B0-----:R0:W1:Y:S02]  /*3ef40*/  SYNCS.PHASECHK.TRANS64.TRYWAIT P0, [R3+URZ+0x32440], R2 ;  /* 0x03244002030075a7 */ /* 0x001064000800017f */
[----:B-1----:R-:W-:Y:S05]  /*3ef50*/  @!P0 NANOSLEEP.SYNCS 0x989680 ;  /* 0x009896800000895d */ /* 0x002fea0003900000 */
[----:B------:R-:W1:Y:S02]  /*3ef60*/  @!P0 SYNCS.PHASECHK.TRANS64 P0, [R3+URZ+0x32440], R2 ;  /* 0x03244002030085a7 */ /* 0x000e64000800007f */
[----:B-1----:R-:W-:Y:S05]  /*3ef70*/  @!P0 BRA `(.L_x_3965) ;  /* 0xfffffffc00f08947 */ /* 0x002fea000383ffff */
[----:B------:R-:W-:Y:S05]  /*3ef80*/  BRA `(.L_x_4144) ;  /* 0xffffffa000247947 */ /* 0x000fea000383ffff */
.L_x_3970:
[----:B-1----:R1:W2:Y:S02]  /*3ef90*/  SYNCS.PHASECHK.TRANS64.TRYWAIT P0, [R3+URZ+0x32460], R2 ;  /* 0x03246002030075a7 */ /* 0x0022a4000800017f */
[----:B--2---:R-:W-:Y:S05]  /*3efa0*/  @!P0 NANOSLEEP.SYNCS 0x989680 ;  /* 0x009896800000895d */ /* 0x004fea0003900000 */
[----:B------:R-:W2:Y:S02]  /*3efb0*/  @!P0 SYNCS.PHASECHK.TRANS64 P0, [R3+URZ+0x32460], R2 ;  /* 0x03246002030085a7 */ /* 0x000ea4000800007f */
[----:B--2---:R-:W-:Y:S05]  /*3efc0*/  @!P0 BRA `(.L_x_3970) ;  /* 0xfffffffc00f08947 */ /* 0x004fea000383ffff */
[----:B------:R-:W-:Y:S05]  /*3efd0*/  BRA `(.L_x_4145) ;  /* 0xffffffa000a07947 */ /* 0x000fea000383ffff */
.L_x_3981:
[----:B0-----:R0:W1:Y:S02]  /*3efe0*/  SYNCS.PHASECHK.TRANS64.TRYWAIT P0, [R3+URZ+0x32440], R2 ;  /* 0x03244002030075a7 */ /* 0x001064000800017f */
[----:B-1----:R-:W-:Y:S05]  /*3eff0*/  @!P0 NANOSLEEP.SYNCS 0x989680 ;  /* 0x009896800000895d */ /* 0x002fea0003900000 */
[----:B------:R-:W1:Y:S02]  /*3f000*/  @!P0 SYNCS.PHASECHK.TRANS64 P0, [R3+URZ+0x32440], R2 ;  /* 0x03244002030085a7 */ /* 0x000e64000800007f */
[----:B-1----:R-:W-:Y:S05]  /*3f010*/  @!P0 BRA `(.L_x_3981) ;  /* 0xfffffffc00f08947 */ /* 0x002fea000383ffff */
[----:B------:R-:W-:Y:S05]  /*3f020*/  BRA `(.L_x_4146) ;  /* 0xffffffa800707947 */ /* 0x000fea000383ffff */
.L_x_3986:
[----:B-1----:R1:W2:Y:S02]  /*3f030*/  SYNCS.PHASECHK.TRANS64.TRYWAIT P0, [R3+URZ+0x32460], R2 ;  /* 0x03246002030075a7 */ /* 0x0022a4000800017f */
[----:B--2---:R-:W-:Y:S05]  /*3f040*/  @!P0 NANOSLEEP.SYNCS 0x989680 ;  /* 0x009896800000895d */ /* 0x004fea0003900000 */
[----:B------:R-:W2:Y:S02]  /*3f050*/  @!P0 SYNCS.PHASECHK.TRANS64 P0, [R3+URZ+0x32460], R2 ;  /* 0x03246002030085a7 */ /* 0x000ea4000800007f */
[----:B--2---:R-:W-:Y:S05]  /*3f060*/  @!P0 BRA `(.L_x_3986) ;  /* 0xfffffffc00f08947 */ /* 0x004fea000383ffff */
[----:B------:R-:W-:Y:S05]  /*3f070*/  BRA `(.L_x_4147) ;  /* 0xffffffa800ec7947 */ /* 0x000fea000383ffff */
.L_x_3998:
[----:B------:R-:W4:Y:S01]  /*3f080*/  LDL R0, [R1+0x460] ;  /* 0x0004600001007983 */ /* 0x000f220000100800 */
[----:B------:R-:W-:Y:S01]  /*3f090*/  BSSY B0, `(.L_x_4148) ;  /* 0x0000008000007945 */ /* 0x000fe20003800000 */
[----:B------:R-:W-:Y:S02]  /*3f0a0*/  IMAD.MOV.U32 R12, RZ, RZ, RZ ;  /* 0x000000ffff0c7224 */ /* 0x000fe400078e00ff */
[----:B------:R-:W-:Y:S02]  /*3f0b0*/  IMAD.MOV.U32 R11, RZ, RZ, 0x1f ;  /* 0x0000001fff0b7424 */ /* 0x000fe400078e00ff */
[----:B0-----:R-:W-:Y:S02]  /*3f0c0*/  IMAD.MOV.U32 R15, RZ, RZ, -0x1 ;  /* 0xffffffffff0f7424 */ /* 0x001fe400078e00ff */
[----:B----4-:R-:W-:-:S07]  /*3f0d0*/  IMAD.MOV.U32 R13, RZ, RZ, R0 ;  /* 0x000000ffff0d7224 */ /* 0x010fce00078e0000 */
[----:B--23--:R-:W-:Y:S05]  /*3f0e0*/  WARPSYNC.COLLECTIVE R15, `(.L_x_4149) ;  /* 0x000000000f087348 */ /* 0x00cfea0003c00000 */
[----:B------:R0:W1:Y:S02]  /*3f0f0*/  SHFL.IDX P6, R14, R13, R12, R11 ;  /* 0x0000000c0d0e7389 */ /* 0x00006400000c000b */
[----:B0123--:R-:W-:Y:S01]  /*3f100*/  ENDCOLLECTIVE ;  /* 0x000000000000791b */ /* 0x00ffe20003800000 */
.L_x_4149:
[----:B------:R-:W-:Y:S05]  /*3f110*/  BSYNC B0 ;  /* 0x0000000000007941 */ /* 0x000fea0003800000 */
.L_x_4148:
        /* <DEDUP_REMOVED lines=9> */
.L_x_4150:
        /* <DEDUP_REMOVED lines=26> */
.L_x_4151:
        /* <DEDUP_REMOVED lines=8> */
.L_x_4152:
        /* <DEDUP_REMOVED lines=8> */
.L_x_4153:
        /* <DEDUP_REMOVED lines=8> */
.L_x_4154:
        /* <DEDUP_REMOVED lines=8> */
.L_x_4155:
        /* <DEDUP_REMOVED lines=9> */
.L_x_4156:
[----:B------:R-:W-:Y:S01]  /*3f5e0*/  IMAD.MOV.U32 R9, RZ, RZ, R14 ;  /* 0x000000ffff097224 */ /* 0x000fe200078e000e */
[----:B------:R-:W-:Y:S06]  /*3f5f0*/  BRA `(.L_x_4157) ;  /* 0xffffffb000307947 */ /* 0x000fec000383ffff */
.L_x_4001:
        /* <DEDUP_REMOVED lines=8> */
.L_x_4159:
[----:B------:R-:W-:Y:S05]  /*3f680*/  BSYNC B0 ;  /* 0x0000000000007941 */ /* 0x000fea0003800000 */
.L_x_4158:
        /* <DEDUP_REMOVED lines=10> */
.L_x_4160:
        /* <DEDUP_REMOVED lines=8> */
.L_x_4161:
        /* <DEDUP_REMOVED lines=8> */
.L_x_4162:
        /* <DEDUP_REMOVED lines=8> */
.L_x_4163:
        /* <DEDUP_REMOVED lines=9> */
.L_x_4164:
[----:B------:R-:W-:Y:S01]  /*3f940*/  IMAD.MOV.U32 R9, RZ, RZ, R14 ;  /* 0x000000ffff097224 */ /* 0x000fe200078e000e */
[----:B------:R-:W-:Y:S06]  /*3f950*/  BRA `(.L_x_4165) ;  /* 0xffffffb000047947 */ /* 0x000fec000383ffff */
.L_x_4003:
[----:B------:R-:W-:Y:S01]  /*3f960*/  BSSY B0, `(.L_x_4166) ;  /* 0x0000006000007945 */ /* 0x000fe20003800000 */
[----:B------:R-:W-:Y:S01]  /*3f970*/  PLOP3.LUT P6, PT, P6, PT, PT, 0x8, 0x0 ;  /* 0x000000000000781c */ /* 0x000fe200037ce170 */
[----:B------:R-:W-:-:S12]  /*3f980*/  IMAD.MOV.U32 R15, RZ, RZ, -0x1 ;  /* 0xffffffffff0f7424 */ /* 0x000fd800078e00ff */
[----:B0-----:R-:W-:Y:S05]  /*3f990*/  WARPSYNC.COLLECTIVE R15, `(.L_x_4167) ;  /* 0x000000000f087348 */ /* 0x001fea0003c00000 */
[----:B------:R-:W-:Y:S01]  /*3f9a0*/  VOTE.ANY R14, PT, P6 ;  /* 0x00000000000e7806 */ /* 0x000fe200030e0100 */
[----:B0-----:R-:W-:Y:S06]  /*3f9b0*/  ENDCOLLECTIVE ;  /* 0x000000000000791b */ /* 0x001fec0003800000 */
.L_x_4167:
[----:B------:R-:W-:Y:S05]  /*3f9c0*/  BSYNC B0 ;  /* 0x0000000000007941 */ /* 0x000fea0003800000 */
.L_x_4166:
        /* <DEDUP_REMOVED lines=10> */
.L_x_4168:
[----:B------:R-:W-:Y:S02]  /*3fa70*/  IMAD.MOV.U32 R13, RZ, RZ, R6 ;  /* 0x000000ffff0d7224 */ /* 0x000fe400078e0006 */
[----:B------:R-:W-:-:S07]  /*3fa80*/  IMAD.MOV.U32 R4, RZ, RZ, R14 ;  /* 0x000000ffff047224 */ /* 0x000fce00078e000e */
[----:B------:R-:W-:Y:S05]  /*3fa90*/  WARPSYNC.COLLECTIVE R15, `(.L_x_4169) ;  /* 0x000000000f087348 */ /* 0x000fea0003c00000 */
[----:B------:R0:W1:Y:S02]  /*3faa0*/  SHFL.IDX P6, R14, R13, R12, R11 ;  /* 0x0000000c0d0e7389 */ /* 0x00006400000c000b */
[----:B01----:R-:W-:Y:S01]  /*3fab0*/  ENDCOLLECTIVE ;  /* 0x000000000000791b */ /* 0x003fe20003800000 */
.L_x_4169:
[----:B------:R-:W-:Y:S02]  /*3fac0*/  IMAD.MOV.U32 R6, RZ, RZ, R14 ;  /* 0x000000ffff067224 */ /* 0x000fe400078e000e */
[----:B------:R-:W-:-:S05]  /*3fad0*/  IMAD.IADD R10, R3, 0x1, R10 ;  /* 0x00000001030a7824 */ /* 0x000fca00078e020a */
[----:B------:R2:W-:Y:S01]  /*3fae0*/  STL [R1+0x46c], R10 ;  /* 0x00046c0a01007387 */ /* 0x0005e20000100800 */
[----:B------:R-:W-:Y:S05]  /*3faf0*/  BRA `(.L_x_4170) ;  /* 0xffffffac00e47947 */ /* 0x000fea000383ffff */
.L_x_4005:
        /* <DEDUP_REMOVED lines=8> */
.L_x_4172:
[----:B------:R-:W-:Y:S05]  /*3fb80*/  BSYNC B0 ;  /* 0x0000000000007941 */ /* 0x000fea0003800000 */
.L_x_4171:
[----:B------:R-:W-:Y:S01]  /*3fb90*/  IMAD.MOV.U32 R3, RZ, RZ, R14 ;  /* 0x000000ffff037224 */ /* 0x000fe200078e000e */
[----:B------:R-:W-:Y:S06]  /*3fba0*/  BRA `(.L_x_4173) ;  /* 0xffffffac00d07947 */ /* 0x000fec000383ffff */
.L_x_4011:
[----:B0-----:R0:W1:Y:S02]  /*3fbb0*/  SYNCS.PHASECHK.TRANS64.TRYWAIT P0, [R0+URZ+0x32420], R3 ;  /* 0x03242003000075a7 */ /* 0x001064000800017f */
[----:B-1----:R-:W-:Y:S05]  /*3fbc0*/  @!P0 NANOSLEEP.SYNCS 0x989680 ;  /* 0x009896800000895d */ /* 0x002fea0003900000 */
[----:B------:R-:W1:Y:S02]  /*3fbd0*/  @!P0 SYNCS.PHASECHK.TRANS64 P0, [R0+URZ+0x32420], R3 ;  /* 0x03242003000085a7 */ /* 0x000e64000800007f */
[----:B-1----:R-:W-:Y:S05]  /*3fbe0*/  @!P0 BRA `(.L_x_4011) ;  /* 0xfffffffc00f08947 */ /* 0x002fea000383ffff */
[----:B------:R-:W-:Y:S05]  /*3fbf0*/  BRA `(.L_x_4174) ;  /* 0xffffffb800707947 */ /* 0x000fea000383ffff */
.L_x_4012:
        /* <DEDUP_REMOVED lines=11> */
.L_x_4176:
[----:B------:R-:W-:Y:S05]  /*3fcb0*/  BSYNC B0 ;  /* 0x0000000000007941 */ /* 0x000fea0003800000 */
.L_x_4175:
[----:B------:R-:W-:Y:S05]  /*3fcc0*/  BRA `(.L_x_4177) ;  /* 0xffffffb800587947 */ /* 0x000fea000383ffff */
.L_x_4013:
[----:B------:R-:W-:Y:S01]  /*3fcd0*/  BSSY B0, `(.L_x_4178) ;  /* 0x0000006000007945 */ /* 0x000fe20003800000 */
[----:B------:R-:W-:-:S07]  /*3fce0*/  IMAD.MOV.U32 R15, RZ, RZ, -0x1 ;  /* 0xffffffffff0f7424 */ /* 0x000fce00078e00ff */
[----:B01----:R-:W-:Y:S05]  /*3fcf0*/  WARPSYNC.COLLECTIVE R15, `(.L_x_4179) ;  /* 0x000000000f0c7348 */ /* 0x003fea0003c00000 */
[----:B------:R-:W-:Y:S02]  /*3fd00*/  ELECT P6, UR62, PT ;  /* 0x00000000003e782f */ /* 0x000fe400038c0000 */
[----:B------:R-:W-:Y:S01]  /*3fd10*/  MOV R14, UR62 ;  /* 0x0000003e000e7c02 */ /* 0x000fe20008000f00 */
[----:B01----:R-:W-:Y:S10]  /*3fd20*/  ENDCOLLECTIVE ;  /* 0x000000000000791b */ /* 0x003ff40003800000 */
.L_x_4179:
[----:B------:R-:W-:Y:S05]  /*3fd30*/  BSYNC B0 ;  /* 0x0000000000007941 */ /* 0x000fea0003800000 */
.L_x_4178:
[----:B------:R-:W-:Y:S05]  /*3fd40*/  BRA `(.L_x_4180) ;  /* 0xffffffb8004c7947 */ /* 0x000fea000383ffff */
.L_x_4015:
[----:B0-----:R0:W1:Y:S02]  /*3fd50*/  SYNCS.PHASECHK.TRANS64.TRYWAIT P0, [R6+URZ], R5 ;  /* 0x00000005060075a7 */ /* 0x001064000800017f */
[----:B-1----:R-:W-:Y:S05]  /*3fd60*/  @!P0 NANOSLEEP.SYNCS 0x989680 ;  /* 0x009896800000895d */ /* 0x002fea0003900000 */
[----:B------:R-:W1:Y:S02]  /*3fd70*/  @!P0 SYNCS.PHASECHK.TRANS64 P0, [R6+URZ], R5 ;  /* 0x00000005060085a7 */ /* 0x000e64000800007f */
[----:B-1----:R-:W-:Y:S05]  /*3fd80*/  @!P0 BRA `(.L_x_4015) ;  /* 0xfffffffc00f08947 */ /* 0x002fea000383ffff */
[----:B------:R-:W-:Y:S05]  /*3fd90*/  BRA `(.L_x_4181) ;  /* 0xffffffb800847947 */ /* 0x000fea000383ffff */
.L_x_4016:
[----:B-1----:R1:W2:Y:S02]  /*3fda0*/  SYNCS.PHASECHK.TRANS64.TRYWAIT P0, [R7+URZ], R2 ;  /* 0x00000002070075a7 */ /* 0x0022a4000800017f */
[----:B--2---:R-:W-:Y:S05]  /*3fdb0*/  @!P0 NANOSLEEP.SYNCS 0x989680 ;  /* 0x009896800000895d */ /* 0x004fea0003900000 */
[----:B------:R-:W2:Y:S02]  /*3fdc0*/  @!P0 SYNCS.PHASECHK.TRANS64 P0, [R7+URZ], R2 ;  /* 0x00000002070085a7 */ /* 0x000ea4000800007f */
[----:B--2---:R-:W-:Y:S05]  /*3fdd0*/  @!P0 BRA `(.L_x_4016) ;  /* 0xfffffffc00f08947 */ /* 0x004fea000383ffff */
[----:B------:R-:W-:Y:S05]  /*3fde0*/  BRA `(.L_x_4182) ;  /* 0xffffffb800787947 */ /* 0x000fea000383ffff */
.L_x_4018:
[----:B--2---:R2:W3:Y:S02]  /*3fdf0*/  SYNCS.PHASECHK.TRANS64.TRYWAIT P0, [R4+URZ], R5 ;  /* 0x00000005040075a7 */ /* 0x0044e4000800017f */
[----:B---3--:R-:W-:Y:S05]  /*3fe00*/  @!P0 NANOSLEEP.SYNCS 0x989680 ;  /* 0x009896800000895d */ /* 0x008fea0003900000 */
[----:B------:R-:W3:Y:S02]  /*3fe10*/  @!P0 SYNCS.PHASECHK.TRANS64 P0, [R4+URZ], R5 ;  /* 0x00000005040085a7 */ /* 0x000ee4000800007f */
[----:B---3--:R-:W-:Y:S05]  /*3fe20*/  @!P0 BRA `(.L_x_4018) ;  /* 0xfffffffc00f08947 */ /* 0x008fea000383ffff */
[----:B------:R-:W-:Y:S05]  /*3fe30*/  BRA `(.L_x_4183) ;  /* 0xffffffb8007c7947 */ /* 0x000fea000383ffff */
        .type           $_ZN7cutlass13device_kernelIN5flash11enable_sm90INS1_16FlashAttnFwdSm90INS1_25CollectiveMainloopFwdSm90ILi2EN4cute5tupleIJNS5_1CILi1EEES8_S8_EEENS6_IJNS7_ILi128EEENS7_ILi96EEENS7_ILi64EEEEEELi256ENS_10bfloat16_tEfNS_4arch4Sm90ELb0ELb1ELb1ELb1ELb0ELb1ELb1ELb1ELb0ELb1ELb1ELb0EEENS1_21CollectiveEpilogueFwdINS6_IJSA_NS7_ILi256EEESB_EEES9_SE_SG_Li256ELb1ELb1ELb1ELb0EEENS1_36VarlenDynamicPersistentTileSchedulerILi128ELi96ELi256ELi128ELb1ELb1ELb1ELb1ELb0ELb1EEEEEEEEEvNT_6ParamsE$_ZZN5flash25CollectiveMainloopFwdSm90ILi2EN4cute5tupleIJNS1_1CILi1EEES4_S4_EEENS2_IJNS3_ILi128EEENS3_ILi96EEENS3_ILi64EEEEEELi256EN7cutlass10bfloat16_tEfNSA_4arch4Sm90ELb0ELb1ELb1ELb1ELb0ELb1ELb1ELb1ELb0ELb1ELb1ELb0EE3mmaINS_16FlashAttnFwdSm90ISE_NS_21CollectiveEpilogueFwdINS2_IJS6_NS3_ILi256EEES7_EEES5_SB_SD_Li256ELb1ELb1ELb1ELb0EEENS_36VarlenDynamicPersistentTileSchedulerILi128ELi96ELi256ELi128ELb1ELb1ELb1ELb1ELb0ELb1EEEE13SharedStorageENS1_6TensorINS1_11ArrayEngineIfLm128EEENS1_6LayoutINS2_IJNS2_IJNS3_ILi2EEEST_NS3_ILi32EEEEEES4_S4_EEENS2_IJNS2_IJS4_ST_NS3_ILi4EEEEEENS3_ILi0EEESZ_EEEEEEENS_7SoftmaxILi2ELi0EEEEEbRKNSE_6ParamsENSA_25PipelineTmaAsyncNoClusterILi2ENSA_16PipelineTmaAsyncILi2EEEEES1B_RNSA_13PipelineStateILj2EEERT0_RT1_iRiRKNS_16SeqlenInfoQKNewKILb1ELb1EEENS2_IJiiiiEEERT_ENKUliT_T0_T1_E_clIZSF_ISO_S12_S14_EbS17_S1B_S1B_S1E_S1G_S1I_iS1J_S1N_S1O_S1Q_EUlRS1R_iE0_NS3_ILb1EEES1Y_EEDaiS1R_S1S_S1T_,@function
        .size           $_ZN7cutlass13device_kernelIN5flash11enable_sm90INS1_16FlashAttnFwdSm90INS1_25CollectiveMainloopFwdSm90ILi2EN4cute5tupleIJNS5_1CILi1EEES8_S8_EEENS6_IJNS7_ILi128EEENS7_ILi96EEENS7_ILi64EEEEEELi256ENS_10bfloat16_tEfNS_4arch4Sm90ELb0ELb1ELb1ELb1ELb0ELb1ELb1ELb1ELb0ELb1ELb1ELb0EEENS1_21CollectiveEpilogueFwdINS6_IJSA_NS7_ILi256EEESB_EEES9_SE_SG_Li256ELb1ELb1ELb1ELb0EEENS1_36VarlenDynamicPersistentTileSchedulerILi128ELi96ELi256ELi128ELb1ELb1ELb1ELb1ELb0ELb1EEEEEEEEEvNT_6ParamsE$_ZZN5flash25CollectiveMainloopFwdSm90ILi2EN4cute5tupleIJNS1_1CILi1EEES4_S4_EEENS2_IJNS3_ILi128EEENS3_ILi96EEENS3_ILi64EEEEEELi256EN7cutlass10bfloat16_tEfNSA_4arch4Sm90ELb0ELb1ELb1ELb1ELb0ELb1ELb1ELb1ELb0ELb1ELb1ELb0EE3mmaINS_16FlashAttnFwdSm90ISE_NS_21CollectiveEpilogueFwdINS2_IJS6_NS3_ILi256EEES7_EEES5_SB_SD_Li256ELb1ELb1ELb1ELb0EEENS_36VarlenDynamicPersistentTileSchedulerILi128ELi96ELi256ELi128ELb1ELb1ELb1ELb1ELb0ELb1EEEE13SharedStorageENS1_6TensorINS1_11ArrayEngineIfLm128EEENS1_6LayoutINS2_IJNS2_IJNS3_ILi2EEEST_NS3_ILi32EEEEEES4_S4_EEENS2_IJNS2_IJS4_ST_NS3_ILi4EEEEEENS3_ILi0EEESZ_EEEEEEENS_7SoftmaxILi2ELi0EEEEEbRKNSE_6ParamsENSA_25PipelineTmaAsyncNoClusterILi2ENSA_16PipelineTmaAsyncILi2EEEEES1B_RNSA_13PipelineStateILj2EEERT0_RT1_iRiRKNS_16SeqlenInfoQKNewKILb1ELb1EEENS2_IJiiiiEEERT_ENKUliT_T0_T1_E_clIZSF_ISO_S12_S14_EbS17_S1B_S1B_S1E_S1G_S1I_iS1J_S1N_S1O_S1Q_EUlRS1R_iE0_NS3_ILb1EEES1Y_EEDaiS1R_S1S_S1T_,(.L_x_6141 - $_ZN7cutlass13device_kernelIN5flash11enable_sm90INS1_16FlashAttnFwdSm90INS1_25CollectiveMainloopFwdSm90ILi2EN4cute5tupleIJNS5_1CILi1EEES8_S8_EEENS6_IJNS7_ILi128EEENS7_ILi96EEENS7_ILi64EEEEEELi256ENS_10bfloat16_tEfNS_4arch4Sm90ELb0ELb1ELb1ELb1ELb0ELb1ELb1ELb1ELb0ELb1ELb1ELb0EEENS1_21CollectiveEpilogueFwdINS6_IJSA_NS7_ILi256EEESB_EEES9_SE_SG_Li256ELb1ELb1ELb1ELb0EEENS1_36VarlenDynamicPersistentTileSchedulerILi128ELi96ELi256ELi128ELb1ELb1ELb1ELb1ELb0ELb1EEEEEEEEEvNT_6ParamsE$_ZZN5flash25CollectiveMainloopFwdSm90ILi2EN4cute5tupleIJNS1_1CILi1EEES4_S4_EEENS2_IJNS3_ILi128EEENS3_ILi96EEENS3_ILi64EEEEEELi256EN7cutlass10bfloat16_tEfNSA_4arch4Sm90ELb0ELb1ELb1ELb1ELb0ELb1ELb1ELb1ELb0ELb1ELb1ELb0EE3mmaINS_16FlashAttnFwdSm90ISE_NS_21CollectiveEpilogueFwdINS2_IJS6_NS3_ILi256EEES7_EEES5_SB_SD_Li256ELb1ELb1ELb1ELb0EEENS_36VarlenDynamicPersistentTileSchedulerILi128ELi96ELi256ELi128ELb1ELb1ELb1ELb1ELb0ELb1EEEE13SharedStorageENS1_6TensorINS1_11ArrayEngineIfLm128EEENS1_6LayoutINS2_IJNS2_IJNS3_ILi2EEEST_NS3_ILi32EEEEEES4_S4_EEENS2_IJNS2_IJS4_ST_NS3_ILi4EEEEEENS3_ILi0EEESZ_EEEEEEENS_7SoftmaxILi2ELi0EEEEEbRKNSE_6ParamsENSA_25PipelineTmaAsyncNoClusterILi2ENSA_16PipelineTmaAsyncILi2EEEEES1B_RNSA_13PipelineStateILj2EEERT0_RT1_iRiRKNS_16SeqlenInfoQKNewKILb1ELb1EEENS2_IJiiiiEEERT_ENKUliT_T0_T1_E_clIZSF_ISO_S12_S14_EbS17_S1B_S1B_S1E_S1G_S1I_iS1J_S1N_S1O_S1Q_EUlRS1R_iE0_NS3_ILb1EEES1Y_EEDaiS1R_S1S_S1T_)
$_ZN7cutlass13device_kernelIN5flash11enable_sm90INS1_16FlashAttnFwdSm90INS1_25CollectiveMainloopFwdSm90ILi2EN4cute5tupleIJNS5_1CILi1EEES8_S8_EEENS6_IJNS7_ILi128EEENS7_ILi96EEENS7_ILi64EEEEEELi256ENS_10bfloat16_tEfNS_4arch4Sm90ELb0ELb1ELb1ELb1ELb0ELb1ELb1ELb1ELb0ELb1ELb1ELb0EEENS1_21CollectiveEpilogueFwdINS6_IJSA_NS7_ILi256EEESB_EEES9_SE_SG_Li256ELb1ELb1ELb1ELb0EEENS1_36VarlenDynamicPersistentTileSchedulerILi128ELi96ELi256ELi128ELb1ELb1ELb1ELb1ELb0ELb1EEEEEEEEEvNT_6ParamsE$_ZZN5flash25CollectiveMainloopFwdSm90ILi2EN4cute5tupleIJNS1_1CILi1EEES4_S4_EEENS2_IJNS3_ILi128EEENS3_ILi96EEENS3_ILi64EEEEEELi256EN7cutlass10bfloat16_tEfNSA_4arch4Sm90ELb0ELb1ELb1ELb1ELb0ELb1ELb1ELb1ELb0ELb1ELb1ELb0EE3mmaINS_16FlashAttnFwdSm90ISE_NS_21CollectiveEpilogueFwdINS2_IJS6_NS3_ILi256EEES7_EEES5_SB_SD_Li256ELb1ELb1ELb1ELb0EEENS_36VarlenDynamicPersistentTileSchedulerILi128ELi96ELi256ELi128ELb1ELb1ELb1ELb1ELb0ELb1EEEE13SharedStorageENS1_6TensorINS1_11ArrayEngineIfLm128EEENS1_6LayoutINS2_IJNS2_IJNS3_ILi2EEEST_NS3_ILi32EEEEEES4_S4_EEENS2_IJNS2_IJS4_ST_NS3_ILi4EEEEEENS3_ILi0EEESZ_EEEEEEENS_7SoftmaxILi2ELi0EEEEEbRKNSE_6ParamsENSA_25PipelineTmaAsyncNoClusterILi2ENSA_16PipelineTmaAsyncILi2EEEEES1B_RNSA_13PipelineStateILj2EEERT0_RT1_iRiRKNS_16SeqlenInfoQKNewKILb1ELb1EEENS2_IJiiiiEEERT_ENKUliT_T0_T1_E_clIZSF_ISO_S12_S14_EbS17_S1B_S1B_S1E_S1G_S1I_iS1J_S1N_S1O_S1Q_EUlRS1R_iE0_NS3_ILb1EEES1Y_EEDaiS1R_S1S_S1T_:
[----:B------:R-:W-:Y:S02]  /*3fe40*/  ULDC UR4, c[0x0][0x20] ;  /* 0x0000080000047ab9 */ /* 0x000fe40000000800 */
[----:B------:R-:W-:-:S09]  /*3fe50*/  UIADD3 UR4, -UR4, UR5, URZ ;  /* 0x0000000504047290 */ /* 0x000fd2000fffe13f */
[----:B------:R-:W2:Y:S04]  /*3fe60*/  LDL.64 R8, [UR4+0x18] ;  /* 0x00001804ff087983 */ /* 0x000ea80008100a00 */
[----:B------:R-:W3:Y:S01]  /*3fe70*/  LDL.64 R4, [UR4] ;  /* 0x00000004ff047983 */ /* 0x000ee20008100a00 */
[----:B------:R-:W-:-:S03]  /*3fe80*/  ULDC.64 UR6, c[0x0][0x208] ;  /* 0x0000820000067ab9 */ /* 0x000fc60000000a00 */
[----:B--2---:R-:W2:Y:S04]  /*3fe90*/  LD.E R6, desc[UR6][R8.64+0x1c] ;  /* 0x00001c0608067980 */ /* 0x004ea8000c101900 */
[----:B---3--:R0:W5:Y:S04]  /*3fea0*/  LD.E R0, desc[UR6][R4.64] ;  /* 0x0000000604007980 */ /* 0x008168000c101900 */
[----:B------:R0:W5:Y:S01]  /*3feb0*/  LD.E R3, desc[UR6][R4.64+0x4] ;  /* 0x0000040604037980 */ /* 0x000162000c101900 */
[----:B------:R-:W-:Y:S01]  /*3fec0*/  BSSY B1, `(.L_x_4184) ;  /* 0x0000007000017945 */ /* 0x000fe20003800000 */
[----:B------:R-:W-:Y:S01]  /*3fed0*/  IMAD.MOV.U32 R7, RZ, RZ, R51 ;  /* 0x000000ffff077224 */ /* 0x000fe200078e0033 */
[----:B--2---:R-:W-:-:S04]  /*3fee0*/  LOP3.LUT R6, R6, 0x1, RZ, 0xfc, !PT ;  /* 0x0000000106067812 */ /* 0x004fc800078efcff */
[----:B------:R-:W-:Y:S01]  /*3fef0*/  ISETP.NE.AND P0, PT, R6, 0x3, PT ;  /* 0x000000030600780c */ /* 0x000fe20003f05270 */
[----:B------:R-:W-:-:S12]  /*3ff00*/  IMAD.MOV.U32 R6, RZ, RZ, R36 ;  /* 0x000000ffff067224 */ /* 0x000fd800078e0024 */
[----:B0-----:R-:W-:Y:S05]  /*3ff10*/  @!P0 BRA `(.L_x_4185) ;  /* 0x0000000000048947 */ /* 0x001fea0003800000 */
[----:B------:R-:W-:Y:S01]  /*3ff20*/  BPT.TRAP 0x1 ;  /* 0x000000040000795c */ /* 0x000fe20000300000 */
.L_x_4185:
[----:B------:R-:W-:Y:S05]  /*3ff30*/  BSYNC B1 ;  /* 0x0000000000017941 */ /* 0x000fea0003800000 */
.L_x_4184:
        /* <DEDUP_REMOVED lines=13> */
.L_x_4187:
[----:B------:R-:W-:Y:S05]  /*40010*/  BSYNC B1 ;  /* 0x0000000000017941 */ /* 0x000fea0003800000 */
.L_x_4186:
        /* <DEDUP_REMOVED lines=8> */
.L_x_4189:
[----:B------:R-:W-:Y:S05]  /*400a0*/  BSYNC B1 ;  /* 0x0000000000017941 */ /* 0x000fea0003800000 */
.L_x_4188:
[----:B------:R-:W2:Y:S04]  /*400b0*/  LDL.64 R12, [UR4] ;  /* 0x00000004ff0c7983 */ /* 0x000ea80008100a00 */
[----:B------:R-:W3:Y:S04]  /*400c0*/  LDL.64 R4, [UR4+0x28] ;  /* 0x00002804ff047983 */ /* 0x000ee80008100a00 */
[----:B0----5:R-:W4:Y:S04]  /*400d0*/  LDL.64 R10, [UR4+0x20] ;  /* 0x00002004ff0a7983 */ /* 0x021f280008100a00 */
[----:B------:R-:W4:Y:S04]  /*400e0*/  LDL.64 R8, [UR4+0x8] ;  /* 0x00000804ff087983 */ /* 0x000f280008100a00 */
[----:B--2---:R-:W2:Y:S04]  /*400f0*/  LD.E R3, desc[UR6][R12.64] ;  /* 0x000000060c037980 */ /* 0x004ea8000c101900 */
[----:B---3--:R-:W2:Y:S01]  /*40100*/  LD.E.64 R4, desc[UR6][R4.64] ;  /* 0x0000000604047980 */ /* 0x008ea2000c101b00 */
[----:B------:R-:W-:Y:S05]  /*40110*/  WARPSYNC.ALL ;  /* 0x0000000000007948 */ /* 0x000fea0003800000 */
[----:B----4-:R0:W-:Y:S04]  /*40120*/  ST.E desc[UR6][R8.64], RZ ;  /* 0x000000ff08007985 */ /* 0x0101e8000c101906 */
[----:B------:R-:W3:Y:S01]  /*40130*/  LD.E.64 R12, desc[UR6][R10.64] ;  /* 0x000000060a0c7980 */ /* 0x000ee2000c101b00 */
[----:B--2---:R-:W-:Y:S01]  /*40140*/  IMAD R4, R3, 0x300, R4 ;  /* 0x0000030003047824 */ /* 0x004fe200078e0204 */
[----:B------:R-:W-:Y:S01]  /*40150*/  R2UR UR11, R5 ;  /* 0x00000000050b72ca */ /* 0x000fe200000e0000 */
[----:B------:R-:W-:Y:S01]  /*40160*/  WARPGROUP.ARRIVE ;  /* 0x00000000000079c5 */ /* 0x000fe20000000000 */
[----:B------:R-:W-:-:S02]  /*40170*/  IMAD.MOV.U32 R0, RZ, RZ, 0x1 ;  /* 0x00000001ff007424 */ /* 0x000fc400078e00ff */
        /* <DEDUP_REMOVED lines=8> */
[----:B------:R-:W-:Y:S01]  /*40200*/  WARPGROUP.ARRIVE ;  /* 0x00000000000079c5 */ /* 0x000fe20000000000 */
[----:B------:R-:W-:-:S03]  /*40210*/  IMAD.MOV.U32 R15, RZ, RZ, R5 ;  /* 0x000000ffff0f7224 */ /* 0x000fc600078e0005 */
        /* <DEDUP_REMOVED lines=23> */
[----:B------:R-:W-:-:S03]  /*40390*/  WARPGROUP.ARRIVE ;  /* 0x00000000000079c5 */ /* 0x000fc60000000000 */
[----:B------:R-:W-:Y:S01]  /*403a0*/  R2UR UR10, R4 ;  /* 0x00000000040a72ca */ /* 0x000fe200000e0000 */
[----:B--2---:R-:W-:Y:S01]  /*403b0*/  VIADD R10, R10, 0x6 ;  /* 0x000000060a0a7836 */ /* 0x004fe20000000000 */
[----:B------:R-:W-:-:S04]  /*403c0*/  R2UR UR9, R11 ;  /* 0x000000000b0972ca */ /* 0x000fc800000e0000 */
[----:B------:R-:W-:-:S13]  /*403d0*/  R2UR UR8, R10 ;  /* 0x000000000a0872ca */ /* 0x000fda00000e0000 */
[----:B------:R-:W-:Y:S03]  /*403e0*/  HGMMA.64x96x16.F32.BF16 R24, gdesc[UR8], R24, gsb0 ;  /* 0x01600000081879f0 */ /* 0x000fe60008001818 */
[----:B------:R-:W-:Y:S02]  /*403f0*/  WARPGROUP.DEPBAR.LE gsb0, 0x0 ;  /* 0x00008000000079c5 */ /* 0x000fe40000010000 */
[----:B------:R0:W-:Y:S04]  /*40400*/  ST.E desc[UR6][R8.64], R0 ;  /* 0x0000000008007985 */ /* 0x0001e8000c101906 */
[----:B------:R-:W2:Y:S04]  /*40410*/  LDL.64 R4, [UR4+0x38] ;  /* 0x00003804ff047983 */ /* 0x000ea80008100a00 */
[----:B--2---:R-:W2:Y:S04]  /*40420*/  LD.E R3, desc[UR6][R4.64] ;  /* 0x0000000604037980 */ /* 0x004ea8000c101900 */
[----:B------:R-:W3:Y:S01]  /*40430*/  LDL.64 R4, [UR4+0x30] ;  /* 0x00003004ff047983 */ /* 0x000ee20008100a00 */
[----:B------:R-:W-:Y:S01]  /*40440*/  BSSY B1, `(.L_x_4191) ;  /* 0x0000008000017945 */ /* 0x000fe20003800000 */
[----:B--2---:R-:W-:-:S04]  /*40450*/  LEA.HI R10, R3, R3, RZ, 0x1 ;  /* 0x00000003030a7211 */ /* 0x004fc800078f08ff */
[----:B------:R-:W-:-:S05]  /*40460*/  LOP3.LUT R10, R10, 0xfffffffe, RZ, 0xc0, !PT ;  /* 0xfffffffe0a0a7812 */ /* 0x000fca00078ec0ff */
[----:B------:R-:W-:Y:S01]  /*40470*/  IMAD.IADD R10, R3, 0x1, -R10 ;  /* 0x00000001030a7824 */ /* 0x000fe200078e0a0a */
[----:B---3--:R-:W-:-:S04]  /*40480*/  MOV R3, R4 ;  /* 0x0000000400037202 */ /* 0x008fc80000000f00 */
[----:B------:R-:W-:-:S04]  /*40490*/  SHF.L.U32 R10, R10, 0x1f, RZ ;  /* 0x0000001f0a0a7819 */ /* 0x000fc800000006ff */
[----:B------:R-:W1:Y:S02]  /*404a0*/  SYNCS.PHASECHK.TRANS64.TRYWAIT P0, [R3+URZ+0x32410], R10 ;  /* 0x0324100a030075a7 */ /* 0x000e64000800017f */
[----:B01----:R-:W-:Y:S05]  /*404b0*/  @!P0 BRA `(.L_x_4192) ;  /* 0x000000b400588947 */ /* 0x003fea0003800000 */
.L_x_4215:
[----:B------:R-:W-:Y:S05]  /*404c0*/  BSYNC B1 ;  /* 0x0000000000017941 */ /* 0x000fea0003800000 */
.L_x_4191:
[----:B------:R-:W0:Y:S04]  /*404d0*/  LDL.64 R4, [UR4+0x40] ;  /* 0x00004004ff047983 */ /* 0x000e280008100a00 */
[----:B------:R-:W2:Y:S04]  /*404e0*/  LDL.64 R8, [UR4] ;  /* 0x00000004ff087983 */ /* 0x000ea80008100a00 */
[----:B0-----:R-:W3:Y:S04]  /*404f0*/  LD.E R10, desc[UR6][R4.64+0x1c] ;  /* 0x00001c06040a7980 */ /* 0x001ee8000c101900 */
[----:B--2---:R0:W5:Y:S04]  /*40500*/  LD.E R3, desc[UR6][R8.64] ;  /* 0x0000000608037980 */ /* 0x004168000c101900 */
[----:B------:R0:W5:Y:S01]  /*40510*/  LD.E R12, desc[UR6][R8.64+0x4] ;  /* 0x00000406080c7980 */ /* 0x000162000c101900 */
[----:B------:R-:W-:Y:S01]  /*40520*/  BSSY B1, `(.L_x_4193) ;  /* 0x0000005000017945 */ /* 0x000fe20003800000 */
[----:B---3--:R-:W-:-:S04]  /*40530*/  LOP3.LUT R10, R10, 0x1, RZ, 0xfc, !PT ;  /* 0x000000010a0a7812 */ /* 0x008fc800078efcff */
[----:B------:R-:W-:-:S13]  /*40540*/  ISETP.NE.AND P0, PT, R10, 0x3, PT ;  /* 0x000000030a00780c */ /* 0x000fda0003f05270 */
[----:B0-----:R-:W-:Y:S05]  /*40550*/  @!P0 BRA `(.L_x_4194) ;  /* 0x0000000000048947 */ /* 0x001fea0003800000 */
[----:B------:R-:W-:Y:S01]  /*40560*/  BPT.TRAP 0x1 ;  /* 0x000000040000795c */ /* 0x000fe20000300000 */
.L_x_4194:
[----:B------:R-:W-:Y:S05]  /*40570*/  BSYNC B1 ;  /* 0x0000000000017941 */ /* 0x000fea0003800000 */
.L_x_4193:
        /* <DEDUP_REMOVED lines=13> */
.L_x_4196:
[----:B------:R-:W-:Y:S05]  /*40650*/  BSYNC B1 ;  /* 0x0000000000017941 */ /* 0x000fea0003800000 */
.L_x_4195:
        /* <DEDUP_REMOVED lines=8> */
.L_x_4198:
[----:B------:R-:W-:Y:S05]  /*406e0*/  BSYNC B1 ;  /* 0x0000000000017941 */ /* 0x000fea0003800000 */
.L_x_4197:
[----:B------:R-:W2:Y:S04]  /*406f0*/  LDL.64 R4, [UR4] ;  /* 0x00000004ff047983 */ /* 0x000ea80008100a00 */
[----:B------:R-:W3:Y:S04]  /*40700*/  LDL.64 R12, [UR4+0x58] ;  /* 0x00005804ff0c7983 */ /* 0x000ee80008100a00 */
[----:B------:R-:W4:Y:S04]  /*40710*/  LDL.64 R8, [UR4+0x48] ;  /* 0x00004804ff087983 */ /* 0x000f280008100a00 */
[----:B0----5:R-:W3:Y:S04]  /*40720*/  LDL.64 R10, [UR4+0x50] ;  /* 0x00005004ff0a7983 */ /* 0x021ee80008100a00 */
[----:B------:R-:W3:Y:S04]  /*40730*/  LDL.LU R18, [R1+0x48c] ;  /* 0x00048c0001127983 */ /* 0x000ee80000300800 */
[----:B--2---:R-:W2:Y:S04]  /*40740*/  LD.E R3, desc[UR6][R4.64] ;  /* 0x0000000604037980 */ /* 0x004ea8000c101900 */
[----:B----4-:R-:W4:Y:S04]  /*40750*/  LD.E R14, desc[UR6][R8.64] ;  /* 0x00000006080e7980 */ /* 0x010f28000c101900 */
[----:B---3--:R-:W2:Y:S04]  /*40760*/  LD.E.64 R4, desc[UR6][R12.64] ;  /* 0x000000060c047980 */ /* 0x008ea8000c101b00 */
[----:B------:R-:W3:Y:S01]  /*40770*/  LD.E.64 R12, desc[UR6][R10.64] ;  /* 0x000000060a0c7980 */ /* 0x000ee2000c101b00 */
[----:B------:R-:W-:Y:S05]  /*40780*/  WARPSYNC.ALL ;  /* 0x0000000000007948 */ /* 0x000fea0003800000 */
[----:B------:R-:W-:Y:S01]  /*40790*/  WARPGROUP.ARRIVE ;  /* 0x00000000000079c5 */ /* 0x000fe20000000000 */
[----:B----4-:R-:W-:Y:S01]  /*407a0*/  ISETP.NE.U32.AND P0, PT, R14, RZ, PT ;  /* 0x000000ff0e00720c */ /* 0x010fe20003f05070 */
[----:B--2---:R-:W-:Y:S01]  /*407b0*/  IMAD R4, R3, 0xc00, R4 ;  /* 0x00000c0003047824 */ /* 0x004fe200078e0204 */
[----:B------:R-:W-:-:S04]  /*407c0*/  R2UR UR11, R5 ;  /* 0x00000000050b72ca */ /* 0x000fc800000e0000 */
[----:B------:R-:W-:Y:S02]  /*407d0*/  R2UR UR10, R4 ;  /* 0x00000000040a72ca */ /* 0x000fe400000e0000 */
[----:B---3--:R-:W-:Y:S02]  /*407e0*/  R2UR UR8, R12 ;  /* 0x000000000c0872ca */ /* 0x008fe400000e0000 */
[----:B------:R-:W-:-:S03]  /*407f0*/  R2UR UR9, R13 ;  /* 0x000000000d0972ca */ /* 0x000fc600000e0000 */
[----:B------:R-:W-:-:S10]  /*40800*/  VOTEU.ANY UP0, P0 ;  /* 0x00000000003f7886 */ /* 0x000fd40000000100 */
        /* <DEDUP_REMOVED lines=176> */
[----:B------:R-:W0:Y:S02]  /*41310*/  S2R R227, SR_TID.X ;  /* 0x0000000000e37919 */ /* 0x000e240000002100 */
[----:B0-----:R-:W-:Y:S01]  /*41320*/  LOP3.LUT P1, RZ, R227, 0x7f, RZ, 0xc0, !PT ;  /* 0x0000007fe3ff7812 */ /* 0x001fe2000782c0ff */
[----:B--2---:R-:W-:Y:S01]  /*41330*/  VIADD R10, R10, 0xc06 ;  /* 0x00000c060a0a7836 */ /* 0x004fe20000000000 */
[----:B------:R-:W-:-:S04]  /*41340*/  R2UR UR9, R11 ;  /* 0x000000000b0972ca */ /* 0x000fc800000e0000 */
[----:B------:R-:W-:-:S13]  /*41350*/  R2UR UR8, R10 ;  /* 0x000000000a0872ca */ /* 0x000fda00000e0000 */
[----:B------:R-:W-:Y:S03]  /*41360*/  HGMMA.64x96x16.F32.BF16 R24, gdesc[UR8], R24, gsb0 ;  /* 0x01600000081879f0 */ /* 0x000fe60008001818 */
[----:B------:R-:W-:Y:S02]  /*41370*/  WARPGROUP.DEPBAR.LE gsb0, 0x0 ;  /* 0x00008000000079c5 */ /* 0x000fe40000010000 */
[----:B------:R0:W-:Y:S04]  /*41380*/  ST.E desc[UR6][R8.64], R0 ;  /* 0x0000000008007985 */ /* 0x0001e8000c101906 */
[----:B------:R-:W2:Y:S04]  /*41390*/  @!P1 LDL.64 R4, [UR4] ;  /* 0x00000004ff049983 */ /* 0x000ea80008100a00 */
[----:B0-----:R-:W3:Y:S01]  /*413a0*/  @!P1 LDL.64 R8, [UR4+0x18] ;  /* 0x00001804ff089983 */ /* 0x001ee20008100a00 */
[----:B------:R-:W-:-:S04]  /*413b0*/  SHF.R.U32.HI R3, RZ, 0x7, R227 ;  /* 0x00000007ff037819 */ /* 0x000fc800000116e3 */
        /* <DEDUP_REMOVED lines=8> */
[----:B------:R-:W2:Y:S04]  /*41440*/  LDL.64 R4, [UR4+0x68] ;  /* 0x00006804ff047983 */ /* 0x000ea80008100a00 */
[----:B------:R-:W3:Y:S04]  /*41450*/  LD.E R80, desc[UR6][R6.64] ;  /* 0x0000000606507980 */ /* 0x000ee8000c101900 */
[----:B-1----:R-:W4:Y:S04]  /*41460*/  LD.E R10, desc[UR6][R6.64+0x24] ;  /* 0x00002406060a7980 */ /* 0x002f28000c101900 */
[----:B------:R-:W3:Y:S04]  /*41470*/  LD.E R72, desc[UR6][R72.64] ;  /* 0x0000000648487980 */ /* 0x000ee8000c101900 */
[----:B0-----:R-:W3:Y:S04]  /*41480*/  LD.E R3, desc[UR6][R6.64+0x18] ;  /* 0x0000180606037980 */ /* 0x001ee8000c101900 */
[----:B------:R-:W3:Y:S04]  /*41490*/  LD.E R9, desc[UR6][R6.64+0x8] ;  /* 0x0000080606097980 */ /* 0x000ee8000c101900 */
[----:B------:R-:W3:Y:S04]  /*414a0*/  LD.E R8, desc[UR6][R6.64+0x4] ;  /* 0x0000040606087980 */ /* 0x000ee8000c101900 */
[----:B------:R-:W3:Y:S04]  /*414b0*/  LD.E R76, desc[UR6][R6.64+0xc] ;  /* 0x00000c06064c7980 */ /* 0x000ee8000c101900 */
[----:B------:R-:W3:Y:S04]  /*414c0*/  LD.E R75, desc[UR6][R6.64+0x10] ;  /* 0x00001006064b7980 */ /* 0x000ee8000c101900 */
[----:B------:R-:W3:Y:S04]  /*414d0*/  LD.E R77, desc[UR6][R6.64+0x14] ;  /* 0x00001406064d7980 */ /* 0x000ee8000c101900 */
[----:B--2---:R-:W2:Y:S01]  /*414e0*/  LD.E.64 R4, desc[UR6][R4.64] ;  /* 0x0000000604047980 */ /* 0x004ea2000c101b00 */
[----:B----4-:R-:W-:-:S13]  /*414f0*/  ISETP.NE.AND P0, PT, R10, 0x1, PT ;  /* 0x000000010a00780c */ /* 0x010fda0003f05270 */
[----:B------:R-:W4:Y:S04]  /*41500*/  @P0 LD.E R78, desc[UR6][R6.64+0x28] ;  /* 0x00002806064e0980 */ /* 0x000f28000c101900 */
[----:B------:R-:W4:Y:S04]  /*41510*/  @P0 LD.E R79, desc[UR6][R6.64+0x2c] ;  /* 0x00002c06064f0980 */ /* 0x000f28000c101900 */
[----:B--2---:R-:W2:Y:S01]  /*41520*/  LD.E R74, desc[UR6][R4.64] ;  /* 0x00000006044a7980 */ /* 0x004ea2000c101900 */
[----:B------:R-:W-:-:S04]  /*41530*/  LOP3.LUT R18, R18, 0xfff7ffff, RZ, 0xc0, !PT ;  /* 0xfff7ffff12127812 */ /* 0x000fc800078ec0ff */
[----:B------:R-:W-:-:S05]  /*41540*/  @P1 LOP3.LUT R18, R18, 0x80000, RZ, 0xfc, !PT ;  /* 0x0008000012121812 */ /* 0x000fca00078efcff */
[----:B------:R0:W-:Y:S01]  /*41550*/  STL [R1+0x48c], R18 ;  /* 0x00048c1201007387 */ /* 0x0001e20000100800 */
[----:B---3--:R-:W-:Y:S01]  /*41560*/  ISETP.GE.AND P1, PT, R3, 0x1, PT ;  /* 0x000000010300780c */ /* 0x008fe20003f26270 */
[----:B------:R-:W-:Y:S01]  /*41570*/  BSSY B1, `(.L_x_4200) ;  /* 0x00000a8000017945 */ /* 0x000fe20003800000 */
[----:B------:R-:W-:Y:S02]  /*41580*/  IMAD R77, R2, -0x60, R77 ;  /* 0xffffffa0024d7824 */ /* 0x000fe400078e024d */
        /* <DEDUP_REMOVED lines=16> */
[-C--:B------:R-:W-:Y:S01]  /*41690*/  FMUL.FTZ R13, R35, R74.reuse ;  /* 0x0000004a230d7220 */ /* 0x080fe20000410000 */
[----:B------:R-:W-:-:S02]  /*416a0*/  FMUL.FTZ R35, R55, R74 ;  /* 0x0000004a37237220 */ /* 0x000fc40000410000 */
[----:B------:R-:W-:Y:S01]  /*416b0*/  LOP3.LUT R55, R48, 0xffffff80, RZ, 0xc0, !PT ;  /* 0xffffff8030377812 */ /* 0x000fe200078ec0ff */
[----:B------:R-:W-:-:S04]  /*416c0*/  FMUL.FTZ R14, R34, R74 ;  /* 0x0000004a220e7220 */ /* 0x000fc80000410000 */
[----:B------:R-:W-:Y:S02]  /*416d0*/  IMAD.IADD R55, R80, 0x1, -R55 ;  /* 0x0000000150377824 */ /* 0x000fe400078e0a37 */
[-C--:B------:R-:W-:Y:S01]  /*416e0*/  FMUL.FTZ R34, R54, R74.reuse ;  /* 0x0000004a36227220 */ /* 0x080fe20000410000 */
[-C--:B------:R-:W-:Y:S01]  /*416f0*/  FMUL.FTZ R11, R30, R74.reuse ;  /* 0x0000004a1e0b7220 */ /* 0x080fe20000410000 */
[-C--:B------:R-:W-:Y:S01]  /*41700*/  FMUL.FTZ R30, R50, R74.reuse ;  /* 0x0000004a321e7220 */ /* 0x080fe20000410000 */
[----:B------:R-:W-:Y:S01]  /*41710*/  SHF.R.S32.HI R54, RZ, 0x1f, R55 ;  /* 0x0000001fff367819 */ /* 0x000fe20000011437 */
[----:B------:R-:W-:Y:S01]  /*41720*/  FMUL.FTZ R50, R56, R74 ;  /* 0x0000004a38327220 */ /* 0x000fe20000410000 */
[----:B------:R-:W-:Y:S01]  /*41730*/  LEA.HI R49, R49, R80, RZ, 0x2 ;  /* 0x0000005031317211 */ /* 0x000fe200078f10ff */
[-C--:B------:R-:W-:Y:S01]  /*41740*/  FMUL.FTZ R12, R31, R74.reuse ;  /* 0x0000004a1f0c7220 */ /* 0x080fe20000410000 */
[----:B------:R-:W-:Y:S01]  /*41750*/  LEA.HI R56, R54, R55, RZ, 0x2 ;  /* 0x0000003736387211 */ /* 0x000fe200078f10ff */
[-C--:B0-----:R-:W-:Y:S01]  /*41760*/  FMUL.FTZ R18, R38, R74.reuse ;  /* 0x0000004a26127220 */ /* 0x081fe20000410000 */
[-C--:B------:R-:W-:Y:S01]  /*41770*/  FMUL.FTZ R31, R51, R74.reuse ;  /* 0x0000004a331f7220 */ /* 0x080fe20000410000 */
[----:B------:R-:W-:Y:S01]  /*41780*/  LOP3.LUT R49, R49, 0xfffffffc, RZ, 0xc0, !PT ;  /* 0xfffffffc31317812 */ /* 0x000fe200078ec0ff */
[-C--:B------:R-:W-:Y:S01]  /*41790*/  FMUL.FTZ R51, R57, R74.reuse ;  /* 0x0000004a39337220 */ /* 0x080fe20000410000 */
[----:B------:R-:W-:Y:S01]  /*417a0*/  FMUL.FTZ R38, R58, R74 ;  /* 0x0000004a3a267220 */ /* 0x000fe20000410000 */
[----:B------:R-:W-:-:S02]  /*417b0*/  SHF.R.S32.HI R57, RZ, 0x2, R56 ;  /* 0x00000002ff397819 */ /* 0x000fc40000011438 */
[----:B------:R-:W-:Y:S01]  /*417c0*/  SHF.R.S32.HI R58, RZ, 0x1f, R56 ;  /* 0x0000001fff3a7819 */ /* 0x000fe20000011438 */
[----:B------:R-:W-:Y:S01]  /*417d0*/  IMAD.IADD R80, R80, 0x1, -R49 ;  /* 0x0000000150507824 */ /* 0x000fe200078e0a31 */
[----:B------:R-:W-:Y:S01]  /*417e0*/  LEA.HI R54, R54, R55, RZ, 0x5 ;  /* 0x0000003736367211 */ /* 0x000fe200078f28ff */
[-C--:B------:R-:W-:Y:S01]  /*417f0*/  FMUL.FTZ R15, R39, R74.reuse ;  /* 0x0000004a270f7220 */ /* 0x080fe20000410000 */
[----:B------:R-:W-:Y:S01]  /*41800*/  SHF.R.S32.HI R49, RZ, 0x7, R48 ;  /* 0x00000007ff317819 */ /* 0x000fe20000011430 */
[-C--:B------:R-:W-:Y:S01]  /*41810*/  FMUL.FTZ R39, R59, R74.reuse ;  /* 0x0000004a3b277220 */ /* 0x080fe20000410000 */
[----:B------:R-:W-:Y:S02]  /*41820*/  LEA.HI R58, R58, R57, RZ, 0x3 ;  /* 0x000000393a3a7211 */ /* 0x000fe400078f18ff */
[----:B------:R-:W-:Y:S01]  /*41830*/  SHF.R.S32.HI R59, RZ, 0x5, R54 ;  /* 0x00000005ff3b7819 */ /* 0x000fe20000011436 */
[-C--:B------:R-:W-:Y:S01]  /*41840*/  FMUL.FTZ R21, R47, R74.reuse ;  /* 0x0000004a2f157220 */ /* 0x080fe20000410000 */
[----:B------:R-:W-:Y:S01]  /*41850*/  LEA.HI R48, R48, R49, RZ, 0x1 ;  /* 0x0000003130307211 */ /* 0x000fe200078f08ff */
[-C--:B------:R-:W-:Y:S01]  /*41860*/  FMUL.FTZ R47, R53, R74.reuse ;  /* 0x0000004a352f7220 */ /* 0x080fe20000410000 */
[----:B------:R-:W-:Y:S01]  /*41870*/  LOP3.LUT R58, R58, 0xfffffff8, RZ, 0xc0, !PT ;  /* 0xfffffff83a3a7812 */ /* 0x000fe200078ec0ff */
[----:B------:R-:W-:Y:S01]  /*41880*/  FMUL.FTZ R53, R61, R74 ;  /* 0x0000004a3d357220 */ /* 0x000fe20000410000 */
[----:B------:R-:W-:Y:S01]  /*41890*/  IMAD R61, R72, 0x8, R59 ;  /* 0x00000008483d7824 */ /* 0x000fe200078e023b */
[----:B------:R-:W-:-:S02]  /*418a0*/  LOP3.LUT R48, R48, 0x3fffffe, RZ, 0xc0, !PT ;  /* 0x03fffffe30307812 */ /* 0x000fc400078ec0ff */
[----:B------:R-:W-:Y:S01]  /*418b0*/  LEA.HI R59, R80, R80, RZ, 0x1 ;  /* 0x00000050503b7211 */ /* 0x000fe200078f08ff */
[----:B------:R-:W-:Y:S02]  /*418c0*/  IMAD.IADD R58, R57, 0x1, -R58 ;  /* 0x00000001393a7824 */ /* 0x000fe400078e0a3a */
[----:B------:R-:W-:Y:S01]  /*418d0*/  IMAD.IADD R49, R49, 0x1, -R48 ;  /* 0x0000000131317824 */ /* 0x000fe200078e0a30 */
[----:B------:R-:W-:Y:S01]  /*418e0*/  LOP3.LUT R59, R59, 0x1ffffffe, RZ, 0xc0, !PT ;  /* 0x1ffffffe3b3b7812 */ /* 0x000fe200078ec0ff */
[----:B------:R-:W-:-:S04]  /*418f0*/  IMAD.U32 R58, R61, 0x10, R58 ;  /* 0x000000103d3a7824 */ /* 0x000fc800078e003a */
[----:B------:R-:W-:Y:S02]  /*41900*/  IMAD.IADD R59, R80, 0x1, -R59 ;  /* 0x00000001503b7824 */ /* 0x000fe400078e0a3b */
[----:B------:R-:W-:-:S04]  /*41910*/  IMAD R58, R49, 0x40, R58 ;  /* 0x00000040313a7824 */ /* 0x000fc800078e023a */
[----:B------:R-:W-:-:S04]  /*41920*/  IMAD R61, R59, 0x8, R58 ;  /* 0x000000083b3d7824 */ /* 0x000fc800078e023a */
[----:B----4-:R-:W-:-:S05]  /*41930*/  @P0 IMAD.HI.U32 R78, R61, R78, RZ ;  /* 0x0000004e3d4e0227 */ /* 0x010fca00078e00ff */
[----:B------:R-:W-:Y:S01]  /*41940*/  @P0 SHF.R.U32.HI R61, RZ, R79, R78 ;  /* 0x0000004fff3d0219 */ /* 0x000fe2000001164e */
[----:B------:R-:W-:Y:S01]  /*41950*/  IMAD R58, R2, -0x60, RZ ;  /* 0xffffffa0023a7824 */ /* 0x000fe200078e02ff */
[----:B------:R-:W-:Y:S01]  /*41960*/  LOP3.LUT R56, R56, 0x7ffffffc, RZ, 0xc0, !PT ;  /* 0x7ffffffc38387812 */ /* 0x000fe200078ec0ff */
[-C--:B------:R-:W-:Y:S02]  /*41970*/  FMUL.FTZ R4, R24, R74.reuse ;  /* 0x0000004a18047220 */ /* 0x080fe40000410000 */
[----:B------:R-:W0:Y:S01]  /*41980*/  SHFL.IDX PT, R72, R61, RZ, 0x1c1f ;  /* 0x001c1fff3d487589 */ /* 0x000e2200000e0000 */
        /* <DEDUP_REMOVED lines=18> */
[----:B------:R-:W-:Y:S01]  /*41ab0*/  IMAD R64, R57, -0x2, R58 ;  /* 0xfffffffe39407824 */ /* 0x000fe200078e023a */
[----:B------:R-:W1:Y:S01]  /*41ac0*/  MUFU.TANH R4, R4 ;  /* 0x0000000400047308 */ /* 0x000e620000002400 */
[----:B------:R-:W-:Y:S01]  /*41ad0*/  IMAD R58, R2, -0x60, R9 ;  /* 0xffffffa0023a7824 */ /* 0x000fe200078e0209 */
[----:B------:R-:W-:-:S02]  /*41ae0*/  LOP3.LUT R59, RZ, R76, RZ, 0x33, !PT ;  /* 0x0000004cff3b7212 */ /* 0x000fc400078e33ff */
[----:B------:R-:W-:-:S04]  /*41af0*/  IADD3 R66, -R8, R64, R9 ;  /* 0x0000004008427210 */ /* 0x000fc80007ffe109 */
[----:B------:R-:W2:Y:S01]  /*41b00*/  MUFU.TANH R25, R25 ;  /* 0x0000001900197308 */ /* 0x000ea20000002400 */
[----:B------:R-:W-:-:S07]  /*41b10*/  IMAD R67, R57, -0x2, R58 ;  /* 0xfffffffe39437824 */ /* 0x000fce00078e023a */
[----:B------:R-:W3:Y:S01]  /*41b20*/  MUFU.TANH R5, R5 ;  /* 0x0000000500057308 */ /* 0x000ee20000002400 */
[----:B------:R-:W-:-:S07]  /*41b30*/  IMAD.IADD R68, R66, 0x1, R75 ;  /* 0x0000000142447824 */ /* 0x000fce00078e024b */
        /* <DEDUP_REMOVED lines=43> */
[----:B------:R-:W1:Y:S08]  /*41df0*/  MUFU.TANH R55, R55 ;  /* 0x0000003700377308 */ /* 0x000e700000002400 */
[----:B------:R-:W1:Y:S01]  /*41e00*/  MUFU.TANH R56, R56 ;  /* 0x0000003800387308 */ /* 0x000e620000002400 */
[----:B------:R-:W-:Y:S01]  /*41e10*/  IMAD.IADD R69, R66, 0x1, R59 ;  /* 0x0000000142457824 */ /* 0x000fe200078e023b */
[----:B0-----:R-:W-:Y:S01]  /*41e20*/  VIADDMNMX R2, R72, R68, R67, PT ;  /* 0x0000004448027246 */ /* 0x001fe20003800143 */
[----:B------:R-:W-:-:S02]  /*41e30*/  VIADD R64, R64, 0xffffffff ;  /* 0xffffffff40407836 */ /* 0x000fc40000000000 */
        /* <DEDUP_REMOVED lines=10> */
[----:B------:R-:W2:Y:S04]  /*41ee0*/  LD.E R58, desc[UR6][R6.64+0x1c] ;  /* 0x00001c06063a7980 */ /* 0x000ea8000c101900 */
[----:B------:R-:W3:Y:S01]  /*41ef0*/  LD.E R66, desc[UR6][R6.64+0x20] ;  /* 0x0000200606427980 */ /* 0x000ee2000c101900 */
[----:B--2---:R-:W-:-:S05]  /*41f00*/  IMAD.HI.U32 R57, R57, R58, RZ ;  /* 0x0000003a39397227 */ /* 0x004fca00078e00ff */
[----:B---3--:R-:W-:-:S07]  /*41f10*/  SHF.R.U32.HI R57, RZ, R66, R57 ;  /* 0x00000042ff397219 */ /* 0x008fce0000011639 */
.L_x_4205:
[----:B------:R-:W-:Y:S05]  /*41f20*/  BSYNC B3 ;  /* 0x0000000000037941 */ /* 0x000fea0003800000 */
.L_x_4204:
[----:B------:R-:W-:Y:S01]  /*41f30*/  LOP3.LUT R57, RZ, R57, RZ, 0x33, !PT ;  /* 0x00000039ff397212 */ /* 0x000fe200078e33ff */
[----:B------:R-:W-:Y:S06]  /*41f40*/  BRA `(.L_x_4206) ;  /* 0x0000000000187947 */ /* 0x000fec0003800000 */
.L_x_4203:
[----:B------:R-:W-:-:S13]  /*41f50*/  ISETP.NE.AND P0, PT, R3, 0x1, PT ;  /* 0x000000010300780c */ /* 0x000fda0003f05270 */
[----:B------:R-:W-:Y:S05]  /*41f60*/  @!P0 BRA `(.L_x_4206) ;  /* 0x0000000000108947 */ /* 0x000fea0003800000 */
[----:B------:R-:W2:Y:S04]  /*41f70*/  LD.E R58, desc[UR6][R6.64+0x1c] ;  /* 0x00001c06063a7980 */ /* 0x000ea8000c101900 */
[----:B------:R-:W3:Y:S01]  /*41f80*/  LD.E R66, desc[UR6][R6.64+0x20] ;  /* 0x0000200606427980 */ /* 0x000ee2000c101900 */
[----:B--2---:R-:W-:-:S05]  /*41f90*/  IMAD.HI.U32 R57, R57, R58, RZ ;  /* 0x0000003a39397227 */ /* 0x004fca00078e00ff */
[----:B---3--:R-:W-:-:S07]  /*41fa0*/  SHF.R.U32.HI R57, RZ, R66, R57 ;  /* 0x00000042ff397219 */ /* 0x008fce0000011639 */
.L_x_4206:
[----:B------:R-:W-:Y:S05]  /*41fb0*/  BSYNC B2 ;  /* 0x0000000000027941 */ /* 0x000fea0003800000 */
.L_x_4202:
[----:B------:R-:W-:-:S05]  /*41fc0*/  IMAD R58, R3, R57, R64 ;  /* 0x00000039033a7224 */ /* 0x000fca00078e0240 */
[----:B------:R-:W-:Y:S02]  /*41fd0*/  VIMNMX R65, R65, R58, !PT ;  /* 0x0000003a41417248 */ /* 0x000fe40007fe0100 */
[----:B------:R-:W-:-:S07]  /*41fe0*/  VIADDMNMX R2, R58, R3, R2, PT ;  /* 0x000000033a027246 */ /* 0x000fce0003800102 */
.L_x_4201:
[----:B------:R-:W-:Y:S05]  /*41ff0*/  BSYNC B1 ;  /* 0x0000000000017941 */ /* 0x000fea0003800000 */
.L_x_4200:
        /* <DEDUP_REMOVED lines=110> */
[----:B------:R-:W-:Y:S01]  /*426e0*/  ISETP.GE.AND P6, PT, R77, 0x5a, PT ;  /* 0x0000005a4d00780c */ /* 0x000fe20003fc6270 */
[----:B------:R-:W0:Y:S03]  /*426f0*/  SHFL.IDX PT, R4, R61, 0x1, 0x1c1f ;  /* 0x003c1f003d047f89 */ /* 0x000e2600000e0000 */
[----:B------:R-:W-:Y:S02]  /*42700*/  P2R R77, PR, RZ, 0x40 ;  /* 0x00000040ff4d7803 */ /* 0x000fe40000000000 */
[----:B------:R-:W-:-:S04]  /*42710*/  ISETP.GT.AND P6, PT, R65, 0x59, !P6 ;  /* 0x000000594100780c */ /* 0x000fc800077c4270 */
[----:B------:R-:W-:-:S04]  /*42720*/  ISETP.LT.OR P6, PT, R2, 0x5a, P6 ;  /* 0x0000005a0200780c */ /* 0x000fc800037c1670 */
[----:B------:R-:W-:Y:S02]  /*42730*/  FSEL R60, R62, -INF , !P6 ;  /* 0xff8000003e3c7808 */ /* 0x000fe40007000000 */
[----:B------:R-:W-:Y:S02]  /*42740*/  ISETP.GE.AND P6, PT, R3, 0x1, PT ;  /* 0x000000010300780c */ /* 0x000fe40003fc6270 */
[----:B0-----:R-:W-:Y:S01]  /*42750*/  VIADDMNMX R2, R4, R68, R67, PT ;  /* 0x0000004404027246 */ /* 0x001fe20003800143 */
        /* <DEDUP_REMOVED lines=14> */
.L_x_4212:
[----:B------:R-:W-:Y:S05]  /*42840*/  BSYNC B3 ;  /* 0x0000000000037941 */ /* 0x000fea0003800000 */
.L_x_4211:
[----:B------:R-:W-:Y:S01]  /*42850*/  LOP3.LUT R8, RZ, R8, RZ, 0x33, !PT ;  /* 0x00000008ff087212 */ /* 0x000fe200078e33ff */
[----:B------:R-:W-:Y:S06]  /*42860*/  BRA `(.L_x_4213) ;  /* 0x0000000000187947 */ /* 0x000fec0003800000 */
.L_x_4210:
[----:B------:R-:W-:-:S13]  /*42870*/  ISETP.NE.AND P6, PT, R3, 0x1, PT ;  /* 0x000000010300780c */ /* 0x000fda0003fc5270 */
[----:B------:R-:W-:Y:S05]  /*42880*/  @!P6 BRA `(.L_x_4213) ;  /* 0x000000000010e947 */ /* 0x000fea0003800000 */
[----:B------:R-:W2:Y:S04]  /*42890*/  LD.E R9, desc[UR6][R6.64+0x1c] ;  /* 0x00001c0606097980 */ /* 0x000ea8000c101900 */
[----:B------:R-:W3:Y:S01]  /*428a0*/  LD.E R61, desc[UR6][R6.64+0x20] ;  /* 0x00002006063d7980 */ /* 0x000ee2000c101900 */
[----:B--2---:R-:W-:-:S05]  /*428b0*/  IMAD.HI.U32 R8, R8, R9, RZ ;  /* 0x0000000908087227 */ /* 0x004fca00078e00ff */
[----:B---3--:R-:W-:-:S07]  /*428c0*/  SHF.R.U32.HI R8, RZ, R61, R8 ;  /* 0x0000003dff087219 */ /* 0x008fce0000011608 */
.L_x_4213:
[----:B------:R-:W-:Y:S05]  /*428d0*/  BSYNC B2 ;  /* 0x0000000000027941 */ /* 0x000fea0003800000 */
.L_x_4209:
[----:B------:R-:W-:-:S05]  /*428e0*/  IMAD R8, R3, R8, R64 ;  /* 0x0000000803087224 */ /* 0x000fca00078e0240 */
[----:B------:R-:W-:Y:S02]  /*428f0*/  VIADDMNMX R2, R8, R3, R2, PT ;  /* 0x0000000308027246 */ /* 0x000fe40003800102 */
[----:B------:R-:W-:-:S07]  /*42900*/  VIMNMX R33, R33, R8, !PT ;  /* 0x0000000821217248 */ /* 0x000fce0007fe0100 */
.L_x_4208:
[----:B------:R-:W-:Y:S05]  /*42910*/  BSYNC B1 ;  /* 0x0000000000017941 */ /* 0x000fea0003800000 */
.L_x_4207:
        /* <DEDUP_REMOVED lines=68> */
[----:B------:R-:W-:-:S04]  /*42d60*/  ISETP.GT.AND P0, PT, R33, 0x48, !P1 ;  /* 0x000000482100780c */ /* 0x000fc80004f04270 */
[----:B------:R-:W-:-:S04]  /*42d70*/  ISETP.LT.OR P0, PT, R2, 0x49, P0 ;  /* 0x000000490200780c */ /* 0x000fc80000701670 */
[----:B------:R-:W-:Y:S02]  /*42d80*/  FSEL R43, R43, -INF , !P0 ;  /* 0xff8000002b2b7808 */ /* 0x000fe40004000000 */
[C---:B------:R-:W-:Y:S02]  /*42d90*/  ISETP.GT.AND P0, PT, R33.reuse, RZ, !P6 ;  /* 0x000000ff2100720c */ /* 0x040fe40007704270 */
[C---:B------:R-:W-:Y:S02]  /*42da0*/  ISETP.GT.AND P2, PT, R33.reuse, 0x49, !P2 ;  /* 0x000000492100780c */ /* 0x040fe40005744270 */
[----:B------:R-:W-:Y:S02]  /*42db0*/  ISETP.LT.OR P0, PT, R2, 0x1, P0 ;  /* 0x000000010200780c */ /* 0x000fe40000701670 */
[----:B------:R-:W-:Y:S02]  /*42dc0*/  ISETP.GT.AND P3, PT, R33, 0x50, !P3 ;  /* 0x000000502100780c */ /* 0x000fe40005f64270 */
[----:B------:R-:W-:-:S02]  /*42dd0*/  FSEL R19, R5, -INF , !P0 ;  /* 0xff80000005137808 */ /* 0x000fc40004000000 */
[----:B------:R-:W2:Y:S01]  /*42de0*/  LDL.64 R4, [UR4+0x70] ;  /* 0x00007004ff047983 */ /* 0x000ea20008100a00 */
        /* <DEDUP_REMOVED lines=35> */
[----:B------:R-:W-:-:S04]  /*43020*/  FMNMX.FTZ R3, R55, R20, !PT ;  /* 0x0000001437037209 */ /* 0x000fc80007810000 */
[----:B------:R-:W-:-:S05]  /*43030*/  FMNMX.FTZ R21, R56, R3, !PT ;  /* 0x0000000338157209 */ /* 0x000fca0007810000 */
[----:B--2---:R0:W-:Y:S04]  /*43040*/  ST.E desc[UR6][R4.64+0x4], R21 ;  /* 0x0000041504007985 */ /* 0x0041e8000c101906 */
[----:B------:R-:W2:Y:S01]  /*43050*/  LD.E R24, desc[UR6][R4.64+0x4] ;  /* 0x0000040604187980 */ /* 0x000ea2000c101900 */
        /* <DEDUP_REMOVED lines=22> */
[----:B0-----:R-:W-:-:S05]  /*431c0*/  FMNMX.FTZ R21, R60, R3, !PT ;  /* 0x000000033c157209 */ /* 0x001fca0007810000 */
[----:B------:R-:W0:Y:S02]  /*431d0*/  SHFL.BFLY PT, R2, R21, 0x2, 0x1f ;  /* 0x0c401f0015027f89 */ /* 0x000e2400000e0000 */
[----:B0-----:R-:W-:Y:S02]  /*431e0*/  FMNMX.FTZ R20, R21, R2, !PT ;  /* 0x0000000215147209 */ /* 0x001fe40007810000 */
[----:B------:R-:W-:Y:S04]  /*431f0*/  ST.E desc[UR6][R4.64], R21 ;  /* 0x0000001504007985 */ /* 0x000fe8000c101906 */
[----:B--2---:R-:W0:Y:S02]  /*43200*/  SHFL.BFLY PT, R3, R24, 0x2, 0x1f ;  /* 0x0c401f0018037f89 */ /* 0x004e2400000e0000 */
[----:B0-----:R-:W-:-:S02]  /*43210*/  FMNMX.FTZ R30, R24, R3, !PT ;  /* 0x00000003181e7209 */ /* 0x001fc40007810000 */
[----:B------:R-:W0:Y:S04]  /*43220*/  SHFL.BFLY PT, R3, R20, 0x1, 0x1f ;  /* 0x0c201f0014037f89 */ /* 0x000e2800000e0000 */
[----:B------:R-:W1:Y:S01]  /*43230*/  SHFL.BFLY PT, R33, R30, 0x1, 0x1f ;  /* 0x0c201f001e217f89 */ /* 0x000e6200000e0000 */
[----:B0-----:R-:W-:Y:S02]  /*43240*/  FMNMX.FTZ R31, R20, R3, !PT ;  /* 0x00000003141f7209 */ /* 0x001fe40007810000 */
[----:B-1----:R-:W-:-:S03]  /*43250*/  FMNMX.FTZ R33, R30, R33, !PT ;  /* 0x000000211e217209 */ /* 0x002fc60007810000 */
[----:B------:R-:W-:Y:S04]  /*43260*/  ST.E desc[UR6][R4.64], R31 ;  /* 0x0000001f04007985 */ /* 0x000fe8000c101906 */
[----:B------:R0:W-:Y:S04]  /*43270*/  ST.E desc[UR6][R4.64+0x4], R33 ;  /* 0x0000042104007985 */ /* 0x0001e8000c101906 */
[----:B------:R-:W2:Y:S04]  /*43280*/  LDL.64 R2, [UR4+0x70] ;  /* 0x00007004ff027983 */ /* 0x000ea80008100a00 */
[----:B--2---:R-:W2:Y:S04]  /*43290*/  LD.E R65, desc[UR6][R2.64+0x20] ;  /* 0x0000200602417980 */ /* 0x004ea8000c101900 */
[----:B------:R-:W2:Y:S04]  /*432a0*/  LD.E R24, desc[UR6][R2.64] ;  /* 0x0000000602187980 */ /* 0x000ea8000c101900 */
[----:B------:R-:W0:Y:S01]  /*432b0*/  LD.E R68, desc[UR6][R2.64+0x4] ;  /* 0x0000040602447980 */ /* 0x000e22000c101900 */
[C---:B--2---:R-:W-:Y:S01]  /*432c0*/  FMUL.FTZ R20, R24.reuse, R65 ;  /* 0x0000004118147220 */ /* 0x044fe20000410000 */
[----:B------:R-:W-:Y:S01]  /*432d0*/  FSETP.NEU.FTZ.AND P0, PT, R24, -INF , PT ;  /* 0xff8000001800780b */ /* 0x000fe20003f1d000 */
[----:B0-----:R-:W-:-:S03]  /*432e0*/  FMUL.FTZ R4, R65, R68 ;  /* 0x0000004441047220 */ /* 0x001fc60000410000 */
[----:B------:R-:W-:Y:S02]  /*432f0*/  FSEL R20, R20, RZ, P0 ;  /* 0x000000ff14147208 */ /* 0x000fe40000000000 */
[----:B------:R-:W-:-:S04]  /*43300*/  FSETP.NEU.FTZ.AND P0, PT, R68, -INF , PT ;  /* 0xff8000004400780b */ /* 0x000fc80003f1d000 */
[----:B------:R-:W-:Y:S01]  /*43310*/  FSEL R4, R4, RZ, P0 ;  /* 0x000000ff04047208 */ /* 0x000fe20000000000 */
[-CC-:B------:R-:W-:Y:S01]  /*43320*/  FFMA.FTZ R35, R66, R65.reuse, -R20.reuse ;  /* 0x0000004142237223 */ /* 0x180fe20000010814 */
[-CC-:B------:R-:W-:Y:S01]  /*43330*/  FFMA.FTZ R184, R25, R65.reuse, -R20.reuse ;  /* 0x0000004119b87223 */ /* 0x180fe20000010814 */
[-C--:B------:R-:W-:Y:S02]  /*43340*/  FFMA.FTZ R34, R26, R65.reuse, -R20 ;  /* 0x000000411a227223 */ /* 0x080fe40000010814 */
        /* <DEDUP_REMOVED lines=24> */
[----:B------:R-:W-:Y:S01]  /*434d0*/  MUFU.EX2 R35, R35 ;  /* 0x0000002300237308 */ /* 0x000fe20000000800 */
[-CC-:B------:R-:W-:Y:S01]  /*434e0*/  FFMA.FTZ R187, R63, R65.reuse, -R4.reuse ;  /* 0x000000413fbb7223 */ /* 0x180fe20000010804 */
[----:B------:R-:W-:-:S06]  /*434f0*/  FFMA.FTZ R19, R14, R65, -R4 ;  /* 0x000000410e137223 */ /* 0x000fcc0000010804 */
[----:B------:R-:W0:Y:S08]  /*43500*/  MUFU.EX2 R184, R184 ;  /* 0x000000b800b87308 */ /* 0x000e300000000800 */
[----:B------:R-:W-:Y:S08]  /*43510*/  MUFU.EX2 R21, R21 ;  /* 0x0000001500157308 */ /* 0x000ff00000000800 */
[----:B------:R-:W1:Y:S01]  /*43520*/  MUFU.EX2 R185, R185 ;  /* 0x000000b900b97308 */ /* 0x000e620000000800 */
[----:B------:R-:W-:-:S07]  /*43530*/  FFMA.FTZ R161, R62, R65, -R4 ;  /* 0x000000413ea17223 */ /* 0x000fce0000010804 */
[----:B------:R-:W2:Y:S08]  /*43540*/  MUFU.EX2 R34, R34 ;  /* 0x0000002200227308 */ /* 0x000eb00000000800 */
[----:B------:R-:W3:Y:S01]  /*43550*/  MUFU.EX2 R20, R20 ;  /* 0x0000001400147308 */ /* 0x000ee20000000800 */
[----:B------:R-:W-:-:S07]  /*43560*/  FFMA.FTZ R18, R18, R65, -R4 ;  /* 0x0000004112127223 */ /* 0x000fce0000010804 */
[----:B------:R-:W4:Y:S01]  /*43570*/  MUFU.EX2 R186, R186 ;  /* 0x000000ba00ba7308 */ /* 0x000f220000000800 */
[----:B------:R-:W-:-:S07]  /*43580*/  FFMA.FTZ R167, R13, R65, -R4 ;  /* 0x000000410da77223 */ /* 0x000fce0000010804 */
[----:B------:R-:W5:Y:S01]  /*43590*/  MUFU.EX2 R187, R187 ;  /* 0x000000bb00bb7308 */ /* 0x000f620000000800 */
[----:B------:R-:W-:Y:S01]  /*435a0*/  FFMA.FTZ R13, R7, R65, -R4 ;  /* 0x00000041070d7223 */ /* 0x000fe20000010804 */
[----:B0-----:R-:W-:Y:S01]  /*435b0*/  FADD.FTZ R5, R35, R184 ;  /* 0x000000b823057221 */ /* 0x001fe20000010000 */
[----:B-1----:R-:W-:-:S05]  /*435c0*/  FADD.FTZ R7, R21, R185 ;  /* 0x000000b915077221 */ /* 0x002fca0000010000 */
[----:B------:R-:W0:Y:S01]  /*435d0*/  MUFU.EX2 R33, R33 ;  /* 0x0000002100217308 */ /* 0x000e220000000800 */
[----:B------:R-:W-:-:S07]  /*435e0*/  FFMA.FTZ R163, R15, R65, -R4 ;  /* 0x000000410fa37223 */ /* 0x000fce0000010804 */
[----:B------:R-:W1:Y:S01]  /*435f0*/  MUFU.EX2 R19, R19 ;  /* 0x0000001300137308 */ /* 0x000e620000000800 */
[----:B------:R-:W-:Y:S01]  /*43600*/  FFMA.FTZ R171, R6, R65, -R4 ;  /* 0x0000004106ab7223 */ /* 0x000fe20000010804 */
[----:B--2---:R-:W-:Y:S01]  /*43610*/  FADD.FTZ R5, R34, R5 ;  /* 0x0000000522057221 */ /* 0x004fe20000010000 */
[----:B---3--:R-:W-:-:S05]  /*43620*/  FADD.FTZ R6, R20, R7 ;  /* 0x0000000714067221 */ /* 0x008fca0000010000 */
[----:B------:R-:W2:Y:S01]  /*43630*/  MUFU.EX2 R160, R160 ;  /* 0x000000a000a07308 */ /* 0x000ea20000000800 */
[----:B------:R-:W-:-:S07]  /*43640*/  FFMA.FTZ R15, R9, R65, -R4 ;  /* 0x00000041090f7223 */ /* 0x000fce0000010804 */
[----:B------:R-:W3:Y:S01]  /*43650*/  MUFU.EX2 R161, R161 ;  /* 0x000000a100a17308 */ /* 0x000ee20000000800 */
[-CC-:B------:R-:W-:Y:S01]  /*43660*/  FFMA.FTZ R169, R12, R65.reuse, -R4.reuse ;  /* 0x000000410ca97223 */ /* 0x180fe20000010804 */
[----:B------:R-:W-:Y:S01]  /*43670*/  FFMA.FTZ R12, R8, R65, -R4 ;  /* 0x00000041080c7223 */ /* 0x000fe20000010804 */
[----:B----4-:R-:W-:-:S05]  /*43680*/  FADD.FTZ R8, R186, R5 ;  /* 0x00000005ba087221 */ /* 0x010fca0000010000 */
        /* <DEDUP_REMOVED lines=84> */
[----:B-1----:R-:W-:-:S03]  /*43bd0*/  FADD.FTZ R4, R8, R7 ;  /* 0x0000000708047221 */ /* 0x002fc60000010000 */
[----:B--2---:R-:W-:Y:S01]  /*43be0*/  FADD.FTZ R37, R178, R5 ;  /* 0x00000005b2257221 */ /* 0x004fe20000010000 */
[----:B---3--:R-:W-:-:S04]  /*43bf0*/  FADD.FTZ R39, R179, R4 ;  /* 0x00000004b3277221 */ /* 0x008fc80000010000 */
[----:B------:R-:W-:Y:S04]  /*43c00*/  ST.E desc[UR6][R2.64+0x10], R37 ;  /* 0x0000102502007985 */ /* 0x000fe8000c101906 */
[----:B------:R0:W-:Y:S04]  /*43c10*/  ST.E desc[UR6][R2.64+0x14], R39 ;  /* 0x0000142702007985 */ /* 0x0001e8000c101906 */
[----:B------:R-:W2:Y:S04]  /*43c20*/  LDL.64 R4, [UR4] ;  /* 0x00000004ff047983 */ /* 0x000ea80008100a00 */
[----:B------:R-:W3:Y:S04]  /*43c30*/  LDL.64 R6, [UR4+0x98] ;  /* 0x00009804ff067983 */ /* 0x000ee80008100a00 */
[----:B0-----:R-:W4:Y:S01]  /*43c40*/  LDL.64 R2, [UR4+0x80] ;  /* 0x00008004ff027983 */ /* 0x001f220008100a00 */
[----:B------:R-:W-:-:S05]  /*43c50*/  LEA.HI R36, R227, 0x8, RZ, 0x19 ;  /* 0x00000008e3247811 */ /* 0x000fca00078fc8ff */
[----:B------:R0:W-:Y:S06]  /*43c60*/  BAR.SYNC.DEFER_BLOCKING R36, 0x100 ;  /* 0x000400240000751d */ /* 0x0001ec0000010000 */
[----:B--2---:R-:W2:Y:S04]  /*43c70*/  LD.E R41, desc[UR6][R4.64] ;  /* 0x0000000604297980 */ /* 0x004ea8000c101900 */
[----:B----4-:R-:W4:Y:S04]  /*43c80*/  LD.E R43, desc[UR6][R2.64] ;  /* 0x00000006022b7980 */ /* 0x010f28000c101900 */
[----:B---3--:R-:W2:Y:S04]  /*43c90*/  LD.E.64 R4, desc[UR6][R6.64] ;  /* 0x0000000606047980 */ /* 0x008ea8000c101b00 */
        /* <DEDUP_REMOVED lines=27> */
[----:B------:R-:W5:Y:S04]  /*43e50*/  LDL.64 R6, [UR4+0x88] ;  /* 0x00008804ff067983 */ /* 0x000f680008100a00 */
        /* <DEDUP_REMOVED lines=45> */
[----:B----4-:R-:W-:Y:S01]  /*44130*/  ST.E desc[UR6][R2.64], R43 ;  /* 0x0000002b02007985 */ /* 0x010fe2000c101906 */
[----:B--2---:R-:W-:-:S03]  /*44140*/  IMAD R4, R41, 0xc00, R4 ;  /* 0x00000c0029047824 */ /* 0x004fc600078e0204 */
[----:B------:R-:W2:Y:S04]  /*44150*/  LD.E R110, desc[UR6][R2.64+0x198] ;  /* 0x00019806026e7980 */ /* 0x000ea8000c101900 */
[----:B---3--:R-:W-:Y:S04]  /*44160*/  ST.E desc[UR6][R2.64+0x4], R45 ;  /* 0x0000042d02007985 */ /* 0x008fe8000c101906 */
        /* <DEDUP_REMOVED lines=26> */
[----:B0-----:R-:W2:Y:S04]  /*44310*/  LD.E R37, desc[UR6][R2.64+0x74] ;  /* 0x0000740602257980 */ /* 0x001ea8000c101900 */
[----:B-1----:R-:W2:Y:S04]  /*44320*/  LD.E R39, desc[UR6][R2.64+0x7c] ;  /* 0x00007c0602277980 */ /* 0x002ea8000c101900 */
[----:B------:R-:W2:Y:S04]  /*44330*/  LD.E R41, desc[UR6][R2.64+0x84] ;  /* 0x0000840602297980 */ /* 0x000ea8000c101900 */
[----:B------:R-:W2:Y:S04]  /*44340*/  LD.E R43, desc[UR6][R2.64+0x8c] ;  /* 0x00008c06022b7980 */ /* 0x000ea8000c101900 */
[----:B------:R-:W2:Y:S04]  /*44350*/  LD.E R45, desc[UR6][R2.64+0x94] ;  /* 0x00009406022d7980 */ /* 0x000ea8000c101900 */
        /* <DEDUP_REMOVED lines=51> */
[----:B------:R-:W-:Y:S02]  /*44690*/  F2FP.BF16.F32.PACK_AB R184, R184, R35 ;  /* 0x00000023b8b8723e */ /* 0x000fe400000010ff */
[----:B------:R-:W-:Y:S02]  /*446a0*/  F2FP.BF16.F32.PACK_AB R186, R186, R34 ;  /* 0x00000022baba723e */ /* 0x000fe400000010ff */
[----:B------:R-:W-:Y:S02]  /*446b0*/  F2FP.BF16.F32.PACK_AB R185, R185, R21 ;  /* 0x00000015b9b9723e */ /* 0x000fe400000010ff */
[----:B------:R-:W-:Y:S01]  /*446c0*/  F2FP.BF16.F32.PACK_AB R187, R187, R20 ;  /* 0x00000014bbbb723e */ /* 0x000fe200000010ff */
[----:B------:R-:W-:Y:S01]  /*446d0*/  ST.E desc[UR6][R2.64+0x70], R36 ;  /* 0x0000702402007985 */ /* 0x000fe2000c101906 */
[----:B------:R-:W-:-:S02]  /*446e0*/  F2FP.BF16.F32.PACK_AB R160, R160, R33 ;  /* 0x00000021a0a0723e */ /* 0x000fc400000010ff */
[----:B------:R-:W-:Y:S01]  /*446f0*/  F2FP.BF16.F32.PACK_AB R162, R162, R32 ;  /* 0x00000020a2a2723e */ /* 0x000fe200000010ff */
[----:B------:R-:W-:Y:S01]  /*44700*/  ST.E desc[UR6][R2.64+0x78], R38 ;  /* 0x0000782602007985 */ /* 0x000fe2000c101906 */
[----:B------:R-:W-:Y:S02]  /*44710*/  F2FP.BF16.F32.PACK_AB R164, R164, R31 ;  /* 0x0000001fa4a4723e */ /* 0x000fe400000010ff */
[----:B------:R-:W-:Y:S01]  /*44720*/  F2FP.BF16.F32.PACK_AB R166, R166, R30 ;  /* 0x0000001ea6a6723e */ /* 0x000fe200000010ff */
[----:B------:R-:W-:Y:S01]  /*44730*/  ST.E desc[UR6][R2.64+0x80], R40 ;  /* 0x0000802802007985 */ /* 0x000fe2000c101906 */
        /* <DEDUP_REMOVED lines=22> */
[----:B--2---:R-:W-:Y:S04]  /*448a0*/  ST.E desc[UR6][R2.64+0x74], R37 ;  /* 0x0000742502007985 */ /* 0x004fe8000c101906 */
[----:B------:R-:W-:Y:S04]  /*448b0*/  ST.E desc[UR6][R2.64+0x7c], R39 ;  /* 0x00007c2702007985 */ /* 0x000fe8000c101906 */
[----:B------:R-:W-:Y:S04]  /*448c0*/  ST.E desc[UR6][R2.64+0x84], R41 ;  /* 0x0000842902007985 */ /* 0x000fe8000c101906 */
[----:B------:R-:W-:Y:S04]  /*448d0*/  ST.E desc[UR6][R2.64+0x8c], R43 ;  /* 0x00008c2b02007985 */ /* 0x000fe8000c101906 */
[----:B------:R-:W-:Y:S04]  /*448e0*/  ST.E desc[UR6][R2.64+0x94], R45 ;  /* 0x0000942d02007985 */ /* 0x000fe8000c101906 */
[----:B---3--:R-:W-:Y:S04]  /*448f0*/  ST.E desc[UR6][R2.64+0x9c], R47 ;  /* 0x00009c2f02007985 */ /* 0x008fe8000c101906 */
        /* <DEDUP_REMOVED lines=75> */
[----:B------:R-:W-:Y:S01]  /*44db0*/  ST.E desc[UR6][R6.64], RZ ;  /* 0x000000ff06007985 */ /* 0x000fe2000c101906 */
[----:B0-----:R-:W-:-:S06]  /*44dc0*/  WARPGROUP.ARRIVE ;  /* 0x00000000000079c5 */ /* 0x001fcc0000000000 */
[----:B------:R-:W-:Y:S03]  /*44dd0*/  HGMMA.64x256x16.F32.BF16 R24, R184, gdesc[UR8].tnspB, RZ, !UPT, gsb0 ;  /* 0x43e00008b8187df0 */ /* 0x000fe6000c0018ff */
[----:B------:R-:W-:Y:S02]  /*44de0*/  WARPGROUP.DEPBAR.LE gsb0, 0x0 ;  /* 0x00008000000079c5 */ /* 0x000fe40000010000 */
        /* <DEDUP_REMOVED lines=128> */
[----:B------:R-:W-:Y:S04]  /*455f0*/  ST.E desc[UR6][R6.64], R0 ;  /* 0x0000000006007985 */ /* 0x000fe8000c101906 */
[----:B0-----:R-:W5:Y:S04]  /*45600*/  LD.E R24, desc[UR6][R2.64] ;  /* 0x0000000602187980 */ /* 0x001f68000c101900 */
[----:B-1----:R-:W5:Y:S04]  /*45610*/  LD.E R25, desc[UR6][R2.64+0x4] ;  /* 0x0000040602197980 */ /* 0x002f68000c101900 */
[----:B--2---:R-:W2:Y:S04]  /*45620*/  LD.E R26, desc[UR6][R2.64+0x8] ;  /* 0x00000806021a7980 */ /* 0x004ea8000c101900 */
[----:B---3--:R-:W2:Y:S04]  /*45630*/  LD.E R27, desc[UR6][R2.64+0xc] ;  /* 0x00000c06021b7980 */ /* 0x008ea8000c101900 */
[----:B----4-:R-:W2:Y:S04]  /*45640*/  LD.E R28, desc[UR6][R2.64+0x10] ;  /* 0x00001006021c7980 */ /* 0x010ea8000c101900 */
        /* <DEDUP_REMOVED lines=123> */
[----:B------:R-:W-:Y:S01]  /*45e00*/  F2FP.BF16.F32.PACK_AB R177, R177, R9 ;  /* 0x00000009b1b1723e */ /* 0x000fe200000010ff */
[----:B------:R-:W-:Y:S01]  /*45e10*/  IMAD.MOV.U32 R9, RZ, RZ, R5 ;  /* 0x000000ffff097224 */ /* 0x000fe200078e0005 */
[----:B------:R-:W-:Y:S01]  /*45e20*/  F2FP.BF16.F32.PACK_AB R179, R179, R8 ;  /* 0x00000008b3b3723e */ /* 0x000fe200000010ff */
[----:B------:R-:W-:-:S03]  /*45e30*/  VIADD R8, R4, 0x80 ;  /* 0x0000008004087836 */ /* 0x000fc60000000000 */
[----:B------:R-:W-:Y:S02]  /*45e40*/  R2UR UR11, R9 ;  /* 0x00000000090b72ca */ /* 0x000fe400000e0000 */
[----:B------:R-:W-:Y:S02]  /*45e50*/  R2UR UR10, R8 ;  /* 0x00000000080a72ca */ /* 0x000fe400000e0000 */
[----:B------:R-:W-:Y:S02]  /*45e60*/  F2FP.BF16.F32.PACK_AB R161, R161, R19 ;  /* 0x00000013a1a1723e */ /* 0x000fe400000010ff */
[----:B------:R-:W-:-:S04]  /*45e70*/  F2FP.BF16.F32.PACK_AB R163, R163, R18 ;  /* 0x00000012a3a3723e */ /* 0x000fc800000010ff */
[----:B--2---:R-:W-:-:S06]  /*45e80*/  WARPGROUP.ARRIVE ;  /* 0x00000000000079c5 */ /* 0x004fcc0000000000 */
[----:B------:R-:W-:Y:S03]  /*45e90*/  HGMMA.64x256x16.F32.BF16 R24, R160, gdesc[UR8].tnspB, R24, gsb0 ;  /* 0x43e00008a0187df0 */ /* 0x000fe60008001818 */
        /* <DEDUP_REMOVED lines=1058> */
[----:B------:R-:W-:Y:S01]  /*4a0c0*/  R2UR UR10, R4 ;  /* 0x00000000040a72ca */ /* 0x000fe200000e0000 */
[----:B--2---:R-:W-:-:S12]  /*4a0d0*/  WARPGROUP.ARRIVE ;  /* 0x00000000000079c5 */ /* 0x004fd80000000000 */
        /* <DEDUP_REMOVED lines=131> */
[----:B------:R-:W2:Y:S04]  /*4a910*/  LD.E R4, desc[UR6][R2.64] ;  /* 0x0000000602047980 */ /* 0x000ea8000c101900 */
[----:B------:R-:W3:Y:S04]  /*4a920*/  LD.E R5, desc[UR6][R2.64+0x4] ;  /* 0x0000040602057980 */ /* 0x000ee8000c101900 */
[----:B0-----:R-:W4:Y:S04]  /*4a930*/  LD.E R0, desc[UR6][R2.64+0x1fc] ;  /* 0x0001fc0602007980 */ /* 0x001f28000c101900 */
        /* <DEDUP_REMOVED lines=126> */
[----:B--2---:R0:W-:Y:S04]  /*4b120*/  ST.E desc[UR6][R2.64], R4 ;  /* 0x0000000402007985 */ /* 0x0041e8000c101906 */
[----:B---3--:R0:W-:Y:S04]  /*4b130*/  ST.E desc[UR6][R2.64+0x4], R5 ;  /* 0x0000040502007985 */ /* 0x0081e8000c101906 */
        /* <DEDUP_REMOVED lines=125> */
[----:B------:R-:W-:-:S13]  /*4b910*/  LOP3.LUT P6, RZ, R227, 0x7f, RZ, 0xc0, !PT ;  /* 0x0000007fe3ff7812 */ /* 0x000fda00078cc0ff */
[----:B0-----:R-:W-:Y:S05]  /*4b920*/  @P6 BRA `(.L_x_4214) ;  /* 0x0000000000206947 */ /* 0x001fea0003800000 */
[----:B------:R-:W2:Y:S04]  /*4b930*/  LDL.64 R2, [UR4+0x40] ;  /* 0x00004004ff027983 */ /* 0x000ea80008100a00 */
[----:B------:R-:W3:Y:S04]  /*4b940*/  LDL.64 R4, [UR4] ;  /* 0x00000004ff047983 */ /* 0x000ee80008100a00 */
[----:B--2---:R-:W2:Y:S04]  /*4b950*/  LD.E.64 R2, desc[UR6][R2.64+0x30] ;  /* 0x0000300602027980 */ /* 0x004ea8000c101b00 */
[----:B---3--:R-:W3:Y:S01]  /*4b960*/  LD.E R4, desc[UR6][R4.64] ;  /* 0x0000000604047980 */ /* 0x008ee2000c101900 */
[----:B--2---:R-:W-:-:S05]  /*4b970*/  MOV R7, R2 ;  /* 0x0000000200077202 */ /* 0x004fca0000000f00 */
[----:B---3--:R-:W-:-:S05]  /*4b980*/  IMAD R0, R4, 0x8, R7 ;  /* 0x0000000804007824 */ /* 0x008fca00078e0207 */
[----:B------:R-:W-:-:S04]  /*4b990*/  PRMT R0, RZ, 0x654, R0 ;  /* 0x00000654ff007816 */ /* 0x000fc80000000000 */
[----:B------:R0:W-:Y:S03]  /*4b9a0*/  SYNCS.ARRIVE.TRANS64.RED.A1T0 RZ, [R0+URZ], RZ ;  /* 0x000000ff00ff79a7 */ /* 0x0001e6000810043f */
.L_x_4214:
[----:B------:R-:W-:-:S04]  /*4b9b0*/  IMAD.MOV.U32 R229, RZ, RZ, 0x0 ;  /* 0x00000000ffe57424 */ /* 0x000fc800078e00ff */
[----:B0-----:R-:W-:Y:S05]  /*4b9c0*/  RET.REL.NODEC R228 `(_ZN7cutlass13device_kernelIN5flash11enable_sm90INS1_16FlashAttnFwdSm90INS1_25CollectiveMainloopFwdSm90ILi2EN4cute5tupleIJNS5_1CILi1EEES8_S8_EEENS6_IJNS7_ILi128EEENS7_ILi96EEENS7_ILi64EEEEEELi256ENS_10bfloat16_tEfNS_4arch4Sm90ELb0ELb1ELb1ELb1ELb0ELb1ELb1ELb1ELb0ELb1ELb1ELb0EEENS1_21CollectiveEpilogueFwdINS6_IJSA_NS7_ILi256EEESB_EEES9_SE_SG_Li256ELb1ELb1ELb1ELb0EEENS1_36VarlenDynamicPersistentTileSchedulerILi128ELi96ELi256ELi128ELb1ELb1ELb1ELb1ELb0ELb1EEEEEEEEEvNT_6ParamsE) ;  /* 0xfffffb44e48c7950 */ /* 0x001fea0003c3ffff */
.L_x_4190:
[----:B0-----:R0:W1:Y:S02]  /*4b9d0*/  SYNCS.PHASECHK.TRANS64.TRYWAIT P0, [R3+URZ], R10 ;  /* 0x0000000a030075a7 */ /* 0x001064000800017f */
[----:B-1----:R-:W-:Y:S05]  /*4b9e0*/  @!P0 NANOSLEEP.SYNCS 0x989680 ;  /* 0x009896800000895d */ /* 0x002fea0003900000 */
[----:B------:R-:W1:Y:S02]  /*4b9f0*/  @!P0 SYNCS.PHASECHK.TRANS64 P0, [R3+URZ], R10 ;  /* 0x0000000a030085a7 */ /* 0x000e64000800007f */
[----:B-1----:R-:W-:Y:S05]  /*4ba00*/  @!P0 BRA `(.L_x_4190) ;  /* 0xfffffffc00f08947 */ /* 0x002fea000383ffff */
[----:B------:R-:W-:Y:S05]  /*4ba10*/  BRA `(.L_x_4189) ;  /* 0xffffff4400a07947 */ /* 0x000fea000383ffff */
.L_x_4192:
[----:B0-----:R0:W1:Y:S02]  /*4ba20*/  SYNCS.PHASECHK.TRANS64.TRYWAIT P0, [R3+URZ+0x32410], R10 ;  /* 0x0324100a030075a7 */ /* 0x001064000800017f */
[----:B-1----:R-:W-:Y:S05]  /*4ba30*/  @!P0 NANOSLEEP.SYNCS 0x989680 ;  /* 0x009896800000895d */ /* 0x002fea0003900000 */
[----:B------:R-:W1:Y:S02]  /*4ba40*/  @!P0 SYNCS.PHASECHK.TRANS64 P0, [R3+URZ+0x32410], R10 ;  /* 0x0324100a030085a7 */ /* 0x000e64000800007f */
[----:B-1----:R-:W-:Y:S05]  /*4ba50*/  @!P0 BRA `(.L_x_4192) ;  /* 0xfffffffc00f08947 */ /* 0x002fea000383ffff */
[----:B------:R-:W-:Y:S05]  /*4ba60*/  BRA `(.L_x_4215) ;  /* 0xffffff4800947947 */ /* 0x000fea000383ffff */
.L_x_4199:
[----:B0-----:R0:W1:Y:S02]  /*4ba70*/  SYNCS.PHASECHK.TRANS64.TRYWAIT P0, [R10+URZ], R11 ;  /* 0x0000000b0a0075a7 */ /* 0x001064000800017f */
[----:B-1----:R-:W-:Y:S05]  /*4ba80*/  @!P0 NANOSLEEP.SYNCS 0x989680 ;  /* 0x009896800000895d */ /* 0x002fea0003900000 */
[----:B------:R-:W1:Y:S02]  /*4ba90*/  @!P0 SYNCS.PHASECHK.TRANS64 P0, [R10+URZ], R11 ;  /* 0x0000000b0a0085a7 */ /* 0x000e64000800007f */
[----:B-1----:R-:W-:Y:S05]  /*4baa0*/  @!P0 BRA `(.L_x_4199) ;  /* 0xfffffffc00f08947 */ /* 0x002fea000383ffff */
[----:B------:R-:W-:Y:S05]  /*4bab0*/  BRA `(.L_x_4198) ;  /* 0xffffff4c00087947 */ /* 0x000fea000383ffff */
.L_x_4216:
        /* <DEDUP_REMOVED lines=12> */
.L_x_6141:


//--------------------- .text._ZN7cutlass13device_kernelIN5flash11enable_sm90INS1_16FlashAttnFwdSm90INS1_25CollectiveMainloopFwdSm90ILi2EN4cute5tupleIJNS5_1CILi1EEES8_S8_EEENS6_IJNS7_ILi128EEENS7_ILi96EEENS7_ILi64EEEEEELi256ENS_10bfloat16_tEfNS_4arch4Sm90ELb1ELb0ELb1ELb0ELb0ELb0ELb0ELb1ELb0ELb1ELb1ELb0EEENS1_21CollectiveEpilogueFwdINS6_IJSA_NS7_ILi256EEESB_EEES9_SE_SG_Li256ELb0ELb1ELb1ELb0EEENS1_19SingleTileSchedulerILb0ELb1ELb1ELi128EEEEEEEEEvNT_6ParamsE --------------------------
	.section	.text._ZN7cutlass13device_kernelIN5flash11enable_sm90INS1_16FlashAttnFwdSm90INS1_25CollectiveMainloopFwdSm90ILi2EN4cute5tupleIJNS5_1CILi1EEES8_S8_EEENS6_IJNS7_ILi128EEENS7_ILi96EEENS7_ILi64EEEEEELi256ENS_10bfloat16_tEfNS_4arch4Sm90ELb1ELb0ELb1ELb0ELb0ELb0ELb0ELb1ELb0ELb1ELb1ELb0EEENS1_21CollectiveEpilogueFwdINS6_IJSA_NS7_ILi256EEESB_EEES9_SE_SG_Li256ELb0ELb1ELb1ELb0EEENS1_19SingleTileSchedulerILb0ELb1ELb1ELi128EEEEEEEEEvNT_6ParamsE,"ax",@progbits
	.align	128
.text._ZN7cutlass13device_kernelIN5flash11enable_sm90INS1_16FlashAttnFwdSm90INS1_25CollectiveMainloopFwdSm90ILi2EN4cute5tupleIJNS5_1CILi1EEES8_S8_EEENS6_IJNS7_ILi128EEENS7_ILi96EEENS7_ILi64EEEEEELi256ENS_10bfloat16_tEfNS_4arch4Sm90ELb1ELb0ELb1ELb0ELb0ELb0ELb0ELb1ELb0ELb1ELb1ELb0EEENS1_21CollectiveEpilogueFwdINS6_IJSA_NS7_ILi256EEESB_EEES9_SE_SG_Li256ELb0ELb1ELb1ELb0EEENS1_19SingleTileSchedulerILb0ELb1ELb1ELi128EEEEEEEEEvNT_6ParamsE:
        .type           _ZN7cutlass13device_kernelIN5flash11enable_sm90INS1_16FlashAttnFwdSm90INS1_25CollectiveMainloopFwdSm90ILi2EN4cute5tupleIJNS5_1CILi1EEES8_S8_EEENS6_IJNS7_ILi128EEENS7_ILi96EEENS7_ILi64EEEEEELi256ENS_10bfloat16_tEfNS_4arch4Sm90ELb1ELb0ELb1ELb0ELb0ELb0ELb0ELb1ELb0ELb1ELb1ELb0EEENS1_21CollectiveEpilogueFwdINS6_IJSA_NS7_ILi256EEESB_EEES9_SE_SG_Li256ELb0ELb1ELb1ELb0EEENS1_19SingleTileSchedulerILb0ELb1ELb1ELi128EEEEEEEEEvNT_6ParamsE,@function
        .size           _ZN7cutlass13device_kernelIN5flash11enable_sm90INS1_16FlashAttnFwdSm90INS1_25CollectiveMainloopFwdSm90ILi2EN4cute5tupleIJNS5_1CILi1EEES8_S8_EEENS6_IJNS7_ILi128EEENS7_ILi96EEENS7_ILi64EEEEEELi256ENS_10bfloat16_tEfNS_4arch4Sm90ELb1ELb0ELb1ELb0ELb0ELb0ELb0ELb1ELb0ELb1ELb1ELb0EEENS1_21CollectiveEpilogueFwdINS6_IJSA_NS7_ILi256EEESB_EEES9_SE_SG_Li256ELb0ELb1ELb1ELb0EEENS1_19SingleTileSchedulerILb0ELb1ELb1ELi128EEEEEEEEEvNT_6ParamsE,(.L_x_6143 - _ZN7cutlass13device_kernelIN5flash11enable_sm90INS1_16FlashAttnFwdSm90INS1_25CollectiveMainloopFwdSm90ILi2EN4cute5tupleIJNS5_1CILi1EEES8_S8_EEENS6_IJNS7_ILi128EEENS7_ILi96EEENS7_ILi64EEEEEELi256ENS_10bfloat16_tEfNS_4arch4Sm90ELb1ELb0ELb1ELb0ELb0ELb0ELb0ELb1ELb0ELb1ELb1ELb0EEENS1_21CollectiveEpilogueFwdINS6_IJSA_NS7_ILi256EEESB_EEES9_SE_SG_Li256ELb0ELb1ELb1ELb0EEENS1_19SingleTileSchedulerILb0ELb1ELb1ELi128EEEEEEEEEvNT_6ParamsE)
        .other          _ZN7cutlass13device_kernelIN5flash11enable_sm90INS1_16FlashAttnFwdSm90INS1_25CollectiveMainloopFwdSm90ILi2EN4cute5tupleIJNS5_1CILi1EEES8_S8_EEENS6_IJNS7_ILi128EEENS7_ILi96EEENS7_ILi64EEEEEELi256ENS_10bfloat16_tEfNS_4arch4Sm90ELb1ELb0ELb1ELb0ELb0ELb0ELb0ELb1ELb0ELb1ELb1ELb0EEENS1_21CollectiveEpilogueFwdINS6_IJSA_NS7_ILi256EEESB_EEES9_SE_SG_Li256ELb0ELb1ELb1ELb0EEENS1_19SingleTileSchedulerILb0ELb1ELb1ELi128EEEEEEEEEvNT_6ParamsE,@"STO_CUDA_ENTRY STV_DEFAULT"
_ZN7cutlass13device_kernelIN5flash11enable_sm90INS1_16FlashAttnFwdSm90INS1_25CollectiveMainloopFwdSm90ILi2EN4cute5tupleIJNS5_1CILi1EEES8_S8_EEENS6_IJNS7_ILi128EEENS7_ILi96EEENS7_ILi64EEEEEELi256ENS_10bfloat16_tEfNS_4arch4Sm90ELb1ELb0ELb1ELb0ELb0ELb0ELb0ELb1ELb0ELb1ELb1ELb0EEENS1_21CollectiveEpilogueFwdINS6_IJSA_NS7_ILi256EEESB_EEES9_SE_SG_Li256ELb0ELb1ELb1ELb0EEENS1_19SingleTileSchedulerILb0ELb1ELb1ELi128EEEEEEEEEvNT_6ParamsE:
        /* <DEDUP_REMOVED lines=18> */
.L_x_4218:
[----:B------:R-:W-:Y:S05]  /*0120*/  BSYNC B0 ;  /* 0x0000000000007941 */ /* 0x000fea0003800000 */
.L_x_4217:
        /* <DEDUP_REMOVED lines=41> */
.L_x_4219:
        /* <DEDUP_REMOVED lines=22> */
.L_x_4220:
        /* <DEDUP_REMOVED lines=18> */
.L_x_4221:
        /* <DEDUP_REMOVED lines=22> */
.L_x_4222:
        /* <DEDUP_REMOVED lines=22> */
.L_x_4223:
        /* <DEDUP_REMOVED lines=8> */
.L_x_4226:
        /* <DEDUP_REMOVED lines=20> */
[----:B------:R-:W0:Y:S01]  /*0ac0*/  S2UR UR43, SR_CTAID.X ;  /* 0x00000000002b79c3 */ /* 0x000e220000002500 */
[----:B------:R-:W-:Y:S01]  /*0ad0*/  ULDC UR4, c[0x0][0x448] ;  /* 0x0001120000047ab9 */ /* 0x000fe20000000800 */
[----:B------:R-:W-:Y:S01]  /*0ae0*/  ULDC UR36, c[0x0][0x424] ;  /* 0x0001090000247ab9 */ /* 0x000fe20000000800 */
[----:B------:R-:W-:Y:S01]  /*0af0*/  UISETP.NE.AND UP1, UPT, UR4, 0x1, UPT ;  /* 0x000000010400788c */ /* 0x000fe2000bf25270 */
[----:B------:R-:W-:Y:S02]  /*0b00*/  ULDC UR40, c[0x0][0x2f0] ;  /* 0x0000bc0000287ab9 */ /* 0x000fe40000000800 */
[----:B------:R-:W-:Y:S01]  /*0b10*/  ULDC.64 UR4, c[0x0][0x418] ;  /* 0x0001060000047ab9 */ /* 0x000fe20000000a00 */
[----:B------:R-:W-:Y:S01]  /*0b20*/  ULDC UR7, c[0x0][0x288] ;  /* 0x0000a20000077ab9 */ /* 0x000fe20000000800 */
[----:B------:R-:W-:Y:S02]  /*0b30*/  UISETP.NE.U32.AND UP0, UPT, UR4, URZ, UPT ;  /* 0x0000003f0400728c */ /* 0x000fe4000bf05070 */
[----:B------:R-:W-:-:S02]  /*0b40*/  USHF.R.U32.HI UR10, URZ, 0x10, UR38 ;  /* 0x000000103f0a7899 */ /* 0x000fc40008011626 */
[----:B------:R-:W-:Y:S02]  /*0b50*/  UISETP.NE.AND.EX UP0, UPT, UR5, URZ, UPT, UP0 ;  /* 0x0000003f0500728c */ /* 0x000fe4000bf05300 */
[----:B------:R-:W-:Y:S01]  /*0b60*/  @UP1 ULDC UR4, c[0x0][0x44c] ;  /* 0x0001130000041ab9 */ /* 0x000fe20000000800 */
[----:B------:R-:W-:Y:S01]  /*0b70*/  @UP1 ULDC UR8, c[0x0][0x450] ;  /* 0x0001140000081ab9 */ /* 0x000fe20000000800 */
[----:B------:R-:W-:Y:S02]  /*0b80*/  USEL UR36, UR36, 0x1, UP0 ;  /* 0x0000000124247887 */ /* 0x000fe40008000000 */
[----:B------:R-:W-:Y:S02]  /*0b90*/  ULOP3.LUT UR38, UR38, 0xffff, URZ, 0xc0, !UPT ;  /* 0x0000ffff26267892 */ /* 0x000fe4000f8ec03f */
[----:B------:R-:W-:Y:S02]  /*0ba0*/  UIMAD UR40, UR36, UR40, URZ ;  /* 0x00000028242872a4 */ /* 0x000fe4000f8e023f */
[----:B0-----:R-:W-:-:S04]  /*0bb0*/  USHF.L.U32 UR43, UR43, 0x7, URZ ;  /* 0x000000072b2b7899 */ /* 0x001fc8000800063f */
[----:B------:R-:W-:-:S04]  /*0bc0*/  UIADD3 UR6, UR43, 0x7f, URZ ;  /* 0x0000007f2b067890 */ /* 0x000fc8000fffe03f */
[----:B------:R-:W-:Y:S02]  /*0bd0*/  UIMAD.WIDE.U32 UR4, UR6, UR4, URZ ;  /* 0x00000004060472a5 */ /* 0x000fe4000f8e003f */
[----:B------:R-:W-:Y:S02]  /*0be0*/  UIADD3 UR4, UR40, 0x5f, URZ ;  /* 0x0000005f28047890 */ /* 0x000fe4000fffe03f */
[----:B------:R-:W-:Y:S02]  /*0bf0*/  @UP1 USHF.R.U32.HI UR6, URZ, UR8, UR5 ;  /* 0x000000083f061299 */ /* 0x000fe40008011605 */
[----:B------:R-:W-:-:S04]  /*0c00*/  UIADD3 UR5, UR40, 0x60, -UR7 ;  /* 0x0000006028057890 */ /* 0x000fc8000fffe807 */
[----:B------:R-:W-:Y:S02]  /*0c10*/  UIADD3 UR6, UR5, UR6, URZ ;  /* 0x0000000605067290 */ /* 0x000fe4000fffe03f */
[----:B------:R-:W-:Y:S02]  /*0c20*/  UIMAD.WIDE UR4, UR4, 0x2aaaaaab, URZ ;  /* 0x2aaaaaab040478a5 */ /* 0x000fe4000f8e023f */
[----:B------:R-:W-:Y:S02]  /*0c30*/  UIMAD.WIDE UR6, UR6, 0x2aaaaaab, URZ ;  /* 0x2aaaaaab060678a5 */ /* 0x000fe4000f8e023f */
[----:B------:R-:W-:Y:S02]  /*0c40*/  USHF.R.U32.HI UR4, URZ, 0x1f, UR5 ;  /* 0x0000001f3f047899 */ /* 0x000fe40008011605 */
[----:B------:R-:W-:Y:S02]  /*0c50*/  USHF.R.U32.HI UR6, URZ, 0x1f, UR7 ;  /* 0x0000001f3f067899 */ /* 0x000fe40008011607 */
[----:B------:R-:W-:-:S02]  /*0c60*/  ULEA.HI.SX32 UR4, UR5, UR4, 0x1c ;  /* 0x0000000405047291 */ /* 0x000fc4000f8fe23f */
[----:B------:R-:W-:-:S04]  /*0c70*/  ULEA.HI.SX32 UR6, UR7, UR6, 0x1c ;  /* 0x0000000607067291 */ /* 0x000fc8000f8fe23f */
[----:B------:R-:W-:-:S04]  /*0c80*/  UISETP.LT.AND UP0, UPT, UR4, UR6, UPT ;  /* 0x000000060400728c */ /* 0x000fc8000bf01270 */
[----:B------:R-:W-:Y:S02]  /*0c90*/  USEL UR9, UR4, UR6, UP0 ;  /* 0x0000000604097287 */ /* 0x000fe40008000000 */
[----:B------:R-:W-:Y:S02]  /*0ca0*/  UISETP.NE.AND UP0, UPT, UR10, URZ, UPT ;  /* 0x0000003f0a00728c */ /* 0x000fe4000bf05270 */
[----:B------:R-:W-:Y:S01]  /*0cb0*/  UISETP.GE.AND UP1, UPT, UR9, 0x1, UPT ;  /* 0x000000010900788c */ /* 0x000fe2000bf26270 */
[----:B------:R-:W-:-:S05]  /*0cc0*/  UMOV UR4, URZ ;  /* 0x0000003f00047c82 */ /* 0x000fca0008000000 */
[----:B------:R-:W-:-:S03]  /*0cd0*/  PLOP3.LUT P0, PT, PT, PT, UP1, 0x80, 0x0 ;  /* 0x000000000000781c */ /* 0x000fc60003f0f018 */
[----:B------:R-:W-:-:S10]  /*0ce0*/  @!UP0 ULDC UR10, c[0x0][0x9f0] ;  /* 0x00027c00000a8ab9 */ /* 0x000fd40000000800 */
[----:B------:R-:W-:Y:S05]  /*0cf0*/  @!P0 BRA `(.L_x_4228) ;  /* 0x0000000000848947 */ /* 0x000fea0003800000 */
[----:B------:R-:W-:Y:S01]  /*0d00*/  IMAD.U32 R4, RZ, RZ, UR10 ;  /* 0x0000000aff047e24 */ /* 0x000fe2000f8e00ff */
[----:B------:R-:W-:Y:S01]  /*0d10*/  UIADD3 UR6, UR10, -0x1, UR9 ;  /* 0xffffffff0a067890 */ /* 0x000fe2000fffe009 */
[----:B------:R-:W-:-:S03]  /*0d20*/  UMOV UR4, URZ ;  /* 0x0000003f00047c82 */ /* 0x000fc60008000000 */
[-C--:B------:R-:W-:Y:S02]  /*0d30*/  IABS R0, R4.reuse ;  /* 0x0000000400007213 */ /* 0x080fe40000000000 */
[----:B------:R-:W-:Y:S01]  /*0d40*/  MOV R5, UR6 ;  /* 0x0000000600057c02 */ /* 0x000fe20008000f00 */
[----:B------:R-:W-:Y:S01]  /*0d50*/  ULOP3.LUT UR6, UR6, UR10, URZ, 0x3c, !UPT ;  /* 0x0000000a06067292 */ /* 0x000fe2000f8e3c3f */
[----:B------:R-:W-:Y:S02]  /*0d60*/  R2UR UR11, R0 ;  /* 0x00000000000b72ca */ /* 0x000fe400000e0000 */
[----:B------:R-:W-:Y:S02]  /*0d70*/  IABS R5, R5 ;  /* 0x0000000500057213 */ /* 0x000fe40000000000 */
[----:B------:R-:W-:-:S03]  /*0d80*/  IABS R6, R4 ;  /* 0x0000000400067213 */ /* 0x000fc60000000000 */
        /* <DEDUP_REMOVED lines=24> */
.L_x_4228:
[----:B------:R-:W-:Y:S01]  /*0f10*/  UIMAD UR38, UR38, UR4, URZ ;  /* 0x00000004262672a4 */ /* 0x000fe2000f8e023f */
[----:B------:R-:W-:Y:S01]  /*0f20*/  IMAD.U32 R0, RZ, RZ, UR9 ;  /* 0x00000009ff007e24 */ /* 0x000fe2000f8e00ff */
[----:B------:R-:W-:Y:S01]  /*0f30*/  MOV R3, UR4 ;  /* 0x0000000400037c02 */ /* 0x000fe20008000f00 */
[----:B------:R-:W0:Y:S01]  /*0f40*/  S2R R4, SR_TID.X ;  /* 0x0000000000047919 */ /* 0x000e220000002100 */
[----:B------:R-:W-:Y:S02]  /*0f50*/  PLOP3.LUT P0, PT, PT, PT, PT, 0x80, 0x0 ;  /* 0x000000000000781c */ /* 0x000fe40003f0f070 */
[----:B------:R-:W-:Y:S02]  /*0f60*/  CS2R R150, SRZ ;  /* 0x0000000000967805 */ /* 0x000fe4000001ff00 */
[----:B------:R-:W-:Y:S01]  /*0f70*/  VIADDMNMX R0, R3, UR38, R0, PT ;  /* 0x0000002603007c46 */ /* 0x000fe2000b800100 */
[----:B------:R-:W-:Y:S01]  /*0f80*/  IMAD.MOV.U32 R3, RZ, RZ, RZ ;  /* 0x000000ffff037224 */ /* 0x000fe200078e00ff */
[----:B------:R-:W-:-:S02]  /*0f90*/  CS2R R148, SRZ ;  /* 0x0000000000947805 */ /* 0x000fc4000001ff00 */
[----:B------:R-:W-:Y:S02]  /*0fa0*/  CS2R R146, SRZ ;  /* 0x0000000000927805 */ /* 0x000fe4000001ff00 */
[----:B------:R-:W-:Y:S02]  /*0fb0*/  R2UR UR41, R0 ;  /* 0x00000000002972ca */ /* 0x000fe400000e0000 */
        /* <DEDUP_REMOVED lines=11> */
[----:B------:R-:W-:Y:S01]  /*1070*/  CS2R R122, SRZ ;  /* 0x00000000007a7805 */ /* 0x000fe2000001ff00 */
[----:B------:R-:W-:Y:S01]  /*1080*/  UISETP.GT.AND UP0, UPT, UR41, UR38, UPT ;  /* 0x000000262900728c */ /* 0x000fe2000bf04270 */
[----:B------:R-:W-:Y:S02]  /*1090*/  CS2R R120, SRZ ;  /* 0x0000000000787805 */ /* 0x000fe4000001ff00 */
[----:B------:R-:W-:Y:S02]  /*10a0*/  CS2R R118, SRZ ;  /* 0x0000000000767805 */ /* 0x000fe4000001ff00 */
[----:B------:R-:W-:Y:S02]  /*10b0*/  CS2R R116, SRZ ;  /* 0x0000000000747805 */ /* 0x000fe4000001ff00 */
[----:B------:R-:W-:-:S02]  /*10c0*/  CS2R R114, SRZ ;  /* 0x0000000000727805 */ /* 0x000fc4000001ff00 */
[----:B------:R-:W-:Y:S02]  /*10d0*/  CS2R R112, SRZ ;  /* 0x0000000000707805 */ /* 0x000fe4000001ff00 */
[----:B------:R-:W-:Y:S02]  /*10e0*/  PLOP3.LUT P1, PT, PT, PT, UP0, 0x80, 0x0 ;  /* 0x000000000000781c */ /* 0x000fe40003f2f008 */
[----:B------:R-:W-:Y:S02]  /*10f0*/  CS2R R110, SRZ ;  /* 0x00000000006e7805 */ /* 0x000fe4000001ff00 */
[----:B------:R-:W-:Y:S02]  /*1100*/  CS2R R108, SRZ ;  /* 0x00000000006c7805 */ /* 0x000fe4000001ff00 */
[----:B------:R-:W-:Y:S02]  /*1110*/  CS2R R106, SRZ ;  /* 0x00000000006a7805 */ /* 0x000fe4000001ff00 */
[----:B------:R-:W-:-:S02]  /*1120*/  CS2R R104, SRZ ;  /* 0x0000000000687805 */ /* 0x000fc4000001ff00 */
[----:B------:R-:W-:Y:S01]  /*1130*/  CS2R R102, SRZ ;  /* 0x0000000000667805 */ /* 0x000fe2000001ff00 */
[----:B0-----:R-:W-:Y:S01]  /*1140*/  VIADD R16, R4, 0xffffff80 ;  /* 0xffffff8004107836 */ /* 0x001fe20000000000 */
[----:B------:R-:W-:Y:S01]  /*1150*/  CS2R R100, SRZ ;  /* 0x0000000000647805 */ /* 0x000fe2000001ff00 */
[----:B------:R-:W-:Y:S01]  /*1160*/  IMAD.MOV.U32 R4, RZ, RZ, RZ ;  /* 0x000000ffff047224 */ /* 0x000fe200078e00ff */
        /* <DEDUP_REMOVED lines=60> */
[----:B------:R-:W-:Y:S01]  /*1530*/  MOV R4, UR4 ;  /* 0x0000000400047c02 */ /* 0x000fe20008000f00 */
[----:B------:R0:W1:Y:S01]  /*1540*/  LDC.64 R14, c[0x4][R0] ;  /* 0x01000000000e7b82 */ /* 0x0000620000000a00 */
[----:B------:R-:W-:Y:S01]  /*1550*/  IMAD.U32 R5, RZ, RZ, UR5 ;  /* 0x00000005ff057e24 */ /* 0x000fe2000f8e00ff */
[----:B------:R-:W-:Y:S01]  /*1560*/  ULDC.64 UR4, c[0x4][0xa0] ;  /* 0x0100280000047ab9 */ /* 0x000fe20000000a00 */
[----:B------:R-:W-:Y:S01]  /*1570*/  MOV R10, UR6 ;  /* 0x00000006000a7c02 */ /* 0x000fe20008000f00 */
[----:B------:R-:W-:Y:S01]  /*1580*/  IMAD.U32 R6, RZ, RZ, UR4 ;  /* 0x00000004ff067e24 */ /* 0x000fe2000f8e00ff */
[----:B------:R-:W-:Y:S01]  /*1590*/  MOV R13, RZ ;  /* 0x000000ff000d7202 */ /* 0x000fe20000000f00 */
[----:B------:R-:W-:-:S02]  /*15a0*/  IMAD.U32 R7, RZ, RZ, UR5 ;  /* 0x00000005ff077e24 */ /* 0x000fc4000f8e00ff */
[----:B------:R-:W-:Y:S02]  /*15b0*/  IMAD.U32 R11, RZ, RZ, UR7 ;  /* 0x00000007ff0b7e24 */ /* 0x000fe4000f8e00ff */
[----:B------:R-:W-:Y:S02]  /*15c0*/  IMAD.MOV.U32 R8, RZ, RZ, 0x70 ;  /* 0x00000070ff087424 */ /* 0x000fe400078e00ff */
[----:B0-----:R-:W-:-:S07]  /*15d0*/  IMAD.MOV.U32 R12, RZ, RZ, 0x1 ;  /* 0x00000001ff0c7424 */ /* 0x001fce00078e00ff */
[----:B------:R-:W-:-:S07]  /*15e0*/  LEPC R20, `(.L_x_4230) ;  /* 0x000000001014794e */ /* 0x000fce0000000000 */
[----:B-1----:R-:W-:Y:S05]  /*15f0*/  CALL.ABS.NOINC R14 ;  /* 0x000000000e007343 */ /* 0x002fea0003c00000 */
.L_x_4230:
[----:B------:R-:W-:Y:S01]  /*1600*/  SHF.L.U32 R7, RZ, 0x1f, RZ ;  /* 0x0000001fff077819 */ /* 0x000fe200000006ff */
[----:B------:R-:W-:-:S03]  /*1610*/  VIADD R0, R2, 0x8 ;  /* 0x0000000802007836 */ /* 0x000fc60000000000 */
[----:B------:R-:W0:Y:S02]  /*1620*/  SYNCS.PHASECHK.TRANS64.TRYWAIT P0, [UR39+0x22800], R7 ;  /* 0x02280007ff0075a7 */ /* 0x000e240008000167 */
[----:B0-----:R-:W-:Y:S05]  /*1630*/  @!P0 BRA `(.L_x_4231) ;  /* 0x000000dc00648947 */ /* 0x001fea0003800000 */
.L_x_4347:
[----:B------:R-:W-:Y:S05]  /*1640*/  WARPSYNC.ALL ;  /* 0x0000000000007948 */ /* 0x000fea0003800000 */
[----:B------:R-:W-:Y:S01]  /*1650*/  ULOP3.LUT UR4, UR42, 0x1, URZ, 0xfc, !UPT ;  /* 0x000000012a047892 */ /* 0x000fe2000f8efc3f */
[----:B------:R1:W-:Y:S03]  /*1660*/  BAR.SYNC.DEFER_BLOCKING R0, 0x100 ;  /* 0x000400000000751d */ /* 0x0003e60000010000 */
[----:B------:R-:W-:-:S06]  /*1670*/  UISETP.NE.AND UP0, UPT, UR4, 0x3, UPT ;  /* 0x000000030400788c */ /* 0x000fcc000bf05270 */
[----:B------:R-:W-:-:S13]  /*1680*/  PLOP3.LUT P0, PT, PT, PT, UP0, 0x80, 0x0 ;  /* 0x000000000000781c */ /* 0x000fda0003f0f008 */
[----:B-1----:R-:W-:Y:S05]  /*1690*/  @!P0 BRA `(.L_x_4232) ;  /* 0x0000000000048947 */ /* 0x002fea0003800000 */
[----:B------:R-:W-:Y:S01]  /*16a0*/  BPT.TRAP 0x1 ;  /* 0x000000040000795c */ /* 0x000fe20000300000 */
.L_x_4232:
[----:B------:R1:W2:Y:S01]  /*16b0*/  SYNCS.PHASECHK.TRANS64.TRYWAIT P1, [UR39+0x22830], R7 ;  /* 0x02283007ff0075a7 */ /* 0x0002a20008020167 */
[----:B------:R-:W-:Y:S05]  /*16c0*/  @!P0 BRA `(.L_x_4233) ;  /* 0x0000000000048947 */ /* 0x000fea0003800000 */
[----:B------:R-:W-:Y:S01]  /*16d0*/  BPT.TRAP 0x1 ;  /* 0x000000040000795c */ /* 0x000fe20000300000 */
.L_x_4233:
[----:B--2---:R-:W-:Y:S05]  /*16e0*/  @P1 BRA `(.L_x_4234) ;  /* 0x0000000000081947 */ /* 0x004fea0003800000 */
[----:B------:R-:W2:Y:S02]  /*16f0*/  SYNCS.PHASECHK.TRANS64.TRYWAIT P1, [UR39+0x22830], R7 ;  /* 0x02283007ff0075a7 */ /* 0x000ea40008020167 */
[----:B--2---:R-:W-:Y:S05]  /*1700*/  @!P1 BRA `(.L_x_4235) ;  /* 0x000000dc00489947 */ /* 0x004fea0003800000 */
.L_x_4234:
[----:B------:R-:W-:Y:S01]  /*1710*/  UIADD3 UR4, UR39, 0x1c400, URZ ;  /* 0x0001c40027047890 */ /* 0x000fe2000fffe03f */
[----:B------:R-:W-:Y:S01]  /*1720*/  WARPGROUP.ARRIVE ;  /* 0x00000000000079c5 */ /* 0x000fe20000000000 */
[----:B------:R-:W-:Y:S01]  /*1730*/  ULOP3.LUT UR8, UR46, 0x10000, URZ, 0xfc, !UPT ;  /* 0x000100002e087892 */ /* 0x000fe2000f8efc3f */
[----:B------:R-:W-:Y:S01]  /*1740*/  LOP3.LUT R5, R18, 0xffffff80, RZ, 0xc0, !PT ;  /* 0xffffff8012057812 */ /* 0x000fe200078ec0ff */
[----:B------:R-:W-:Y:S01]  /*1750*/  USHF.R.U32.HI UR4, URZ, 0x4, UR4 ;  /* 0x000000043f047899 */ /* 0x000fe20008011604 */
[----:B------:R-:W-:Y:S01]  /*1760*/  LEA.HI R17, R17, R16, RZ, 0x2 ;  /* 0x0000001011117211 */ /* 0x000fe200078f10ff */
[----:B------:R-:W-:Y:S01]  /*1770*/  UMOV UR9, 0x40000040 ;  /* 0x4000004000097882 */ /* 0x000fe20000000000 */
[----:B------:R-:W-:Y:S01]  /*1780*/  UMOV UR7, 0x40000040 ;  /* 0x4000004000077882 */ /* 0x000fe20000000000 */
[----:B------:R-:W-:Y:S01]  /*1790*/  ULOP3.LUT UR4, UR4, 0x3fff, URZ, 0xc0, !UPT ;  /* 0x00003fff04047892 */ /* 0x000fe2000f8ec03f */
[C---:B------:R-:W-:Y:S01]  /*17a0*/  IMAD.IADD R6, R16.reuse, 0x1, -R5 ;  /* 0x0000000110067824 */ /* 0x040fe200078e0a05 */
[----:B------:R-:W-:Y:S01]  /*17b0*/  UMOV UR5, UR9 ;  /* 0x0000000900057c82 */ /* 0x000fe20008000000 */
[----:B------:R-:W-:Y:S01]  /*17c0*/  UIADD3 UR12, UR8, 0x2, URZ ;  /* 0x00000002080c7890 */ /* 0x000fe2000fffe03f */
[----:B------:R-:W-:Y:S01]  /*17d0*/  LOP3.LUT R17, R17, 0xfffffffc, RZ, 0xc0, !PT ;  /* 0xfffffffc11117812 */ /* 0x000fe200078ec0ff */
[----:B------:R-:W-:Y:S01]  /*17e0*/  ULOP3.LUT UR6, UR4, 0x10000, URZ, 0xfc, !UPT ;  /* 0x0001000004067892 */ /* 0x000fe2000f8efc3f */
[----:B------:R-:W-:Y:S01]  /*17f0*/  SHF.R.S32.HI R5, RZ, 0x1f, R6 ;  /* 0x0000001fff057819 */ /* 0x000fe20000011406 */
[----:B------:R-:W-:Y:S01]  /*1800*/  UMOV UR13, 0x40000040 ;  /* 0x40000040000d7882 */ /* 0x000fe20000000000 */
[----:B------:R-:W-:Y:S01]  /*1810*/  UMOV UR4, UR8 ;  /* 0x0000000800047c82 */ /* 0x000fe20008000000 */
[----:B------:R-:W-:Y:S01]  /*1820*/  UIADD3 UR14, UR6, 0x2, URZ ;  /* 0x00000002060e7890 */ /* 0x000fe2000fffe03f */
[----:B------:R-:W-:Y:S01]  /*1830*/  LEA.HI R12, R19, R19, RZ, 0x1 ;  /* 0x00000013130c7211 */ /* 0x000fe200078f08ff */
[----:B------:R-:W-:Y:S01]  /*1840*/  UMOV UR15, 0x40000040 ;  /* 0x40000040000f7882 */ /* 0x000fe20000000000 */
[----:B------:R-:W-:Y:S01]  /*1850*/  UIADD3 UR16, UR8, 0x4, URZ ;  /* 0x0000000408107890 */ /* 0x000fe2000fffe03f */
[CC--:B------:R-:W-:Y:S01]  /*1860*/  LEA.HI R8, R5.reuse, R6.reuse, RZ, 0x2 ;  /* 0x0000000605087211 */ /* 0x0c0fe200078f10ff */
[----:B------:R-:W-:Y:S01]  /*1870*/  HGMMA.64x96x16.F32.BF16 R24, gdesc[UR4], RZ, !UPT, gsb0 ;  /* 0x01600000041879f0 */ /* 0x000fe2000c0018ff */
[----:B------:R-:W-:Y:S01]  /*1880*/  UIADD3 UR18, UR6, 0x4, URZ ;  /* 0x0000000406127890 */ /* 0x000fe2000fffe03f */
[----:B------:R-:W-:Y:S01]  /*1890*/  IMAD.IADD R17, R16, 0x1, -R17 ;  /* 0x0000000110117824 */ /* 0x000fe200078e0a11 */
[----:B------:R-:W-:Y:S01]  /*18a0*/  UMOV UR17, 0x40000040 ;  /* 0x4000004000117882 */ /* 0x000fe20000000000 */
[----:B------:R-:W-:Y:S01]  /*18b0*/  UMOV UR19, 0x40000040 ;  /* 0x4000004000137882 */ /* 0x000fe20000000000 */
[----:B------:R-:W-:Y:S01]  /*18c0*/  UIADD3 UR20, UR8, 0x6, URZ ;  /* 0x0000000608147890 */ /* 0x000fe2000fffe03f */
[----:B------:R-:W-:Y:S01]  /*18d0*/  LOP3.LUT R16, R12, 0x3fffffe, RZ, 0xc0, !PT ;  /* 0x03fffffe0c107812 */ /* 0x000fe200078ec0ff */
[----:B------:R-:W-:Y:S01]  /*18e0*/  UIADD3 UR22, UR6, 0x6, URZ ;  /* 0x0000000606167890 */ /* 0x000fe2000fffe03f */
[----:B------:R-:W-:Y:S01]  /*18f0*/  LEA.HI R12, R5, R6, RZ, 0x5 ;  /* 0x00000006050c7211 */ /* 0x000fe200078f28ff */
[----:B------:R-:W-:Y:S01]  /*1900*/  UMOV UR21, 0x40000040 ;  /* 0x4000004000157882 */ /* 0x000fe20000000000 */
[----:B------:R-:W-:Y:S01]  /*1910*/  UMOV UR23, 0x40000040 ;  /* 0x4000004000177882 */ /* 0x000fe20000000000 */
[--C-:B------:R-:W-:Y:S01]  /*1920*/  SHF.R.S32.HI R5, RZ, 0x2, R8.reuse ;  /* 0x00000002ff057819 */ /* 0x100fe20000011408 */
[----:B------:R-:W-:Y:S01]  /*1930*/  ULDC UR4, c[0x0][0x448] ;  /* 0x0001120000047ab9 */ /* 0x000fe20000000800 */
[----:B------:R-:W-:Y:S01]  /*1940*/  SHF.R.S32.HI R14, RZ, 0x1f, R8 ;  /* 0x0000001fff0e7819 */ /* 0x000fe20000011408 */
[----:B------:R-:W-:Y:S01]  /*1950*/  UISETP.NE.AND UP0, UPT, UR4, 0x1, UPT ;  /* 0x000000010400788c */ /* 0x000fe2000bf05270 */
[----:B------:R-:W-:Y:S01]  /*1960*/  SHF.R.S32.HI R12, RZ, 0x5, R12 ;  /* 0x00000005ff0c7819 */ /* 0x000fe2000001140c */
[----:B------:R-:W-:Y:S01]  /*1970*/  ULDC UR5, c[0x0][0x9d8] ;  /* 0x0002760000057ab9 */ /* 0x000fe20000000800 */
[----:B------:R-:W-:Y:S01]  /*1980*/  LEA.HI R14, R14, R5, RZ, 0x3 ;  /* 0x000000050e0e7211 */ /* 0x000fe200078f18ff */
[----:B------:R-:W-:Y:S01]  /*1990*/  ULDC UR11, c[0x0][0x288] ;  /* 0x0000a200000b7ab9 */ /* 0x000fe20000000800 */
[----:B------:R-:W-:Y:S01]  /*19a0*/  LEA R12, R12, UR43, 0x4 ;  /* 0x0000002b0c0c7c11 */ /* 0x000fe2000f8e20ff */
[----:B------:R-:W-:Y:S01]  /*19b0*/  ULDC UR7, c[0x0][0x988] ;  /* 0x0002620000077ab9 */ /* 0x000fe20000000800 */
[----:B------:R-:W-:Y:S01]  /*19c0*/  LOP3.LUT R14, R14, 0xfffffff8, RZ, 0xc0, !PT ;  /* 0xfffffff80e0e7812 */ /* 0x000fe200078ec0ff */
[----:B------:R-:W2:Y:S01]  /*19d0*/  S2R R75, SR_TID.X ;  /* 0x00000000004b7919 */ /* 0x000ea20000002100 */
[----:B------:R-:W-:-:S02]  /*19e0*/  LEA.HI R13, R17, R17, RZ, 0x1 ;  /* 0x00000011110d7211 */ /* 0x000fc400078f08ff */
[----:B------:R-:W-:Y:S01]  /*19f0*/  IADD3 R15, R12, R5, -R14 ;  /* 0x000000050c0f7210 */ /* 0x000fe20007ffe80e */
[----:B------:R-:W-:Y:S01]  /*1a00*/  @UP0 ULDC UR4, c[0x0][0x44c] ;  /* 0x0001130000040ab9 */ /* 0x000fe20000000800 */
[----:B------:R-:W-:Y:S02]  /*1a10*/  IADD3 R16, R19, -R16, RZ ;  /* 0x8000001013107210 */ /* 0x000fe40007ffe0ff */
[----:B------:R-:W-:Y:S02]  /*1a20*/  LOP3.LUT R12, R13, 0x1ffffffe, RZ, 0xc0, !PT ;  /* 0x1ffffffe0d0c7812 */ /* 0x000fe400078ec0ff */
[----:B------:R-:W-:Y:S01]  /*1a30*/  PLOP3.LUT P1, PT, PT, PT, UP0, 0x80, 0x0 ;  /* 0x000000000000781c */ /* 0x000fe20003f2f008 */
[----:B------:R-:W-:Y:S02]  /*1a40*/  IMAD R16, R16, 0x40, R15 ;  /* 0x0000004010107824 */ /* 0x000fe400078e020f */
[----:B------:R-:W-:-:S04]  /*1a50*/  IMAD.IADD R5, R17, 0x1, -R12 ;  /* 0x0000000111057824 */ /* 0x000fc800078e0a0c */
[----:B------:R-:W-:-:S05]  /*1a60*/  IMAD R5, R5, 0x8, R16 ;  /* 0x0000000805057824 */ /* 0x000fca00078e0210 */
[----:B------:R-:W-:Y:S01]  /*1a70*/  MOV R12, R5 ;  /* 0x00000005000c7202 */ /* 0x000fe20000000f00 */
[----:B------:R-:W-:Y:S01]  /*1a80*/  @P1 IMAD.HI.U32 R13, R5, UR4, RZ ;  /* 0x00000004050d1c27 */ /* 0x000fe2000f8e00ff */
[----:B------:R-:W-:-:S04]  /*1a90*/  @UP0 ULDC UR4, c[0x0][0x450] ;  /* 0x0001140000040ab9 */ /* 0x000fc80000000800 */
[----:B------:R-:W-:Y:S01]  /*1aa0*/  @P1 SHF.R.U32.HI R12, RZ, UR4, R13 ;  /* 0x00000004ff0c1c19 */ /* 0x000fe2000801160d */
[----:B------:R-:W-:Y:S01]  /*1ab0*/  UIMAD UR4, UR41, -0x60, UR40 ;  /* 0xffffffa0290478a4 */ /* 0x000fe2000f8e0228 */
[----:B------:R-:W-:-:S03]  /*1ac0*/  LOP3.LUT R13, R8, 0x7ffffffc, RZ, 0xc0, !PT ;  /* 0x7ffffffc080d7812 */ /* 0x000fc600078ec0ff */
[----:B------:R-:W3:Y:S01]  /*1ad0*/  SHFL.IDX PT, R14, R12, 0x1, 0x1c1f ;  /* 0x003c1f000c0e7f89 */ /* 0x000ee200000e0000 */
[----:B------:R-:W-:Y:S01]  /*1ae0*/  UIADD3 UR4, UR4, 0x60, URZ ;  /* 0x0000006004047890 */ /* 0x000fe2000fffe03f */
[----:B------:R-:W-:Y:S01]  /*1af0*/  IMAD.IADD R6, R6, 0x1, -R13 ;  /* 0x0000000106067824 */ /* 0x000fe200078e0a0d */
[----:B--2---:R-:W-:Y:S01]  /*1b00*/  LOP3.LUT R75, R75, 0x7f, RZ, 0xc0, !PT ;  /* 0x0000007f4b4b7812 */ /* 0x004fe200078ec0ff */
[----:B------:R-:W2:Y:S03]  /*1b10*/  SHFL.IDX PT, R12, R12, RZ, 0x1c1f ;  /* 0x001c1fff0c0c7589 */ /* 0x000ea600000e0000 */
[----:B------:R-:W-:-:S04]  /*1b20*/  IMAD.U32 R13, RZ, RZ, UR4 ;  /* 0x00000004ff0d7e24 */ /* 0x000fc8000f8e00ff */
[----:B------:R-:W-:Y:S02]  /*1b30*/  IMAD R8, R6, -0x2, R13 ;  /* 0xfffffffe06087824 */ /* 0x000fe400078e020d */
[----:B------:R-:W-:-:S05]  /*1b40*/  IMAD.U32 R13, RZ, RZ, UR11 ;  /* 0x0000000bff0d7e24 */ /* 0x000fca000f8e00ff */
[----:B------:R-:W-:-:S04]  /*1b50*/  IADD3 R13, R8, 0x1, -R13 ;  /* 0x00000001080d7810 */ /* 0x000fc80007ffe80d */
[----:B---3--:R-:W-:-:S04]  /*1b60*/  VIADDMNMX R14, R14, R13, R8, PT ;  /* 0x0000000d0e0e7246 */ /* 0x008fc80003800108 */
[C---:B------:R-:W-:Y:S02]  /*1b70*/  ISETP.GT.AND P2, PT, R14.reuse, RZ, PT ;  /* 0x000000ff0e00720c */ /* 0x040fe40003f44270 */
[C---:B------:R-:W-:Y:S02]  /*1b80*/  ISETP.GT.AND P3, PT, R14.reuse, 0x1, PT ;  /* 0x000000010e00780c */ /* 0x040fe40003f64270 */
[----:B------:R-:W-:Y:S02]  /*1b90*/  ISETP.GT.AND P4, PT, R14, 0x8, PT ;  /* 0x000000080e00780c */ /* 0x000fe40003f84270 */
[----:B--2---:R-:W-:-:S04]  /*1ba0*/  VIADDMNMX R12, R12, R13, R8, PT ;  /* 0x0000000d0c0c7246 */ /* 0x004fc80003800108 */
[----:B------:R-:W-:Y:S01]  /*1bb0*/  ISETP.GT.AND P5, PT, R12, 0x8, PT ;  /* 0x000000080c00780c */ /* 0x000fe20003fa4270 */
        /* <DEDUP_REMOVED lines=33> */
[----:B--2---:R-:W-:Y:S01]  /*1dd0*/  FSEL R18, R26, -INF , P2 ;  /* 0xff8000001a127808 */ /* 0x004fe20001000000 */
[----:B------:R-:W-:Y:S01]  /*1de0*/  FMUL.FTZ R55, R55, UR5 ;  /* 0x0000000537377c20 */ /* 0x000fe20008410000 */
[----:B------:R-:W-:Y:S01]  /*1df0*/  ISETP.GT.AND P2, PT, R14, 0x9, PT ;  /* 0x000000090e00780c */ /* 0x000fe20003f44270 */
[----:B------:R-:W-:Y:S01]  /*1e00*/  FMUL.FTZ R10, R37, UR5 ;  /* 0x00000005250a7c20 */ /* 0x000fe20008410000 */
[----:B------:R-:W-:Y:S01]  /*1e10*/  FMUL.FTZ R58, R58, UR5 ;  /* 0x000000053a3a7c20 */ /* 0x000fe20008410000 */
[----:B------:R-:W-:Y:S01]  /*1e20*/  FMUL.FTZ R59, R59, UR5 ;  /* 0x000000053b3b7c20 */ /* 0x000fe20008410000 */
[----:B------:R-:W-:Y:S01]  /*1e30*/  FMUL.FTZ R9, R40, UR5 ;  /* 0x0000000528097c20 */ /* 0x000fe20008410000 */
[----:B------:R-:W2:Y:S01]  /*1e40*/  MUFU.TANH R21, R31 ;  /* 0x0000001f00157308 */ /* 0x000ea20000002400 */
[----:B---3--:R-:W-:Y:S01]  /*1e50*/  FSEL R19, R27, -INF , P3 ;  /* 0xff8000001b137808 */ /* 0x008fe20001800000 */
[----:B------:R-:W-:Y:S01]  /*1e60*/  FMUL.FTZ R62, R62, UR5 ;  /* 0x000000053e3e7c20 */ /* 0x000fe20008410000 */
[----:B------:R-:W-:Y:S01]  /*1e70*/  ISETP.GT.AND P3, PT, R14, 0x10, PT ;  /* 0x000000100e00780c */ /* 0x000fe20003f64270 */
[----:B0-----:R-:W-:Y:S01]  /*1e80*/  FMUL.FTZ R4, R41, UR5 ;  /* 0x0000000529047c20 */ /* 0x001fe20008410000 */
[----:B------:R-:W-:Y:S01]  /*1e90*/  FMNMX.FTZ R15, R18, R19, !PT ;  /* 0x00000013120f7209 */ /* 0x000fe20007810000 */
[----:B------:R-:W-:Y:S01]  /*1ea0*/  FMUL.FTZ R63, R63, UR5 ;  /* 0x000000053f3f7c20 */ /* 0x000fe20008410000 */
[----:B------:R-:W-:Y:S01]  /*1eb0*/  FMUL.FTZ R66, R66, UR5 ;  /* 0x0000000542427c20 */ /* 0x000fe20008410000 */
[----:B------:R-:W0:Y:S01]  /*1ec0*/  MUFU.TANH R22, R34 ;  /* 0x0000002200167308 */ /* 0x000e220000002400 */
[----:B----4-:R-:W-:Y:S01]  /*1ed0*/  FSEL R20, R20, -INF , P4 ;  /* 0xff80000014147808 */ /* 0x010fe20002000000 */
[----:B------:R-:W-:Y:S01]  /*1ee0*/  FMUL.FTZ R67, R67, UR5 ;  /* 0x0000000543437c20 */ /* 0x000fe20008410000 */
[----:B------:R-:W-:Y:S01]  /*1ef0*/  FMUL.FTZ R3, R44, UR5 ;  /* 0x000000052c037c20 */ /* 0x000fe20008410000 */
[----:B------:R-:W-:Y:S01]  /*1f00*/  FMUL.FTZ R70, R70, UR5 ;  /* 0x0000000546467c20 */ /* 0x000fe20008410000 */
[----:B------:R-:W-:Y:S01]  /*1f10*/  FMNMX.FTZ R16, R20, R15, !PT ;  /* 0x0000000f14107209 */ /* 0x000fe20007810000 */
[----:B------:R-:W-:Y:S01]  /*1f20*/  FMUL.FTZ R71, R71, UR5 ;  /* 0x0000000547477c20 */ /* 0x000fe20008410000 */
[----:B------:R-:W-:Y:S01]  /*1f30*/  FMUL.FTZ R25, R25, UR5 ;  /* 0x0000000519197c20 */ /* 0x000fe20008410000 */
[----:B------:R-:W-:Y:S01]  /*1f40*/  MUFU.TANH R23, R24 ;  /* 0x0000001800177308 */ /* 0x000fe20000002400 */
[----:B--2---:R-:W-:Y:S01]  /*1f50*/  FSEL R21, R21, -INF , P2 ;  /* 0xff80000015157808 */ /* 0x004fe20001000000 */
[----:B------:R-:W-:Y:S01]  /*1f60*/  FMUL.FTZ R29, R29, UR5 ;  /* 0x000000051d1d7c20 */ /* 0x000fe20008410000 */
[----:B------:R-:W-:Y:S01]  /*1f70*/  ISETP.GT.AND P2, PT, R14, 0x11, PT ;  /* 0x000000110e00780c */ /* 0x000fe20003f44270 */
[----:B------:R-:W-:Y:S01]  /*1f80*/  FMUL.FTZ R48, R48, UR5 ;  /* 0x0000000530307c20 */ /* 0x000fe20008410000 */
[----:B------:R-:W-:Y:S01]  /*1f90*/  FMNMX.FTZ R15, R21, R16, !PT ;  /* 0x00000010150f7209 */ /* 0x000fe20007810000 */
[----:B------:R-:W-:Y:S01]  /*1fa0*/  FMUL.FTZ R49, R49, UR5 ;  /* 0x0000000531317c20 */ /* 0x000fe20008410000 */
[----:B------:R-:W-:Y:S01]  /*1fb0*/  ISETP.GT.AND P4, PT, R12, 0x1, PT ;  /* 0x000000010c00780c */ /* 0x000fe20003f84270 */
[----:B------:R-:W2:Y:S01]  /*1fc0*/  MUFU.TANH R24, R35 ;  /* 0x0000002300187308 */ /* 0x000ea20000002400 */
[----:B0-----:R-:W-:Y:S01]  /*1fd0*/  FSEL R22, R22, -INF , P3 ;  /* 0xff80000016167808 */ /* 0x001fe20001800000 */
[----:B------:R-:W-:Y:S01]  /*1fe0*/  FMUL.FTZ R45, R45, UR5 ;  /* 0x000000052d2d7c20 */ /* 0x000fe20008410000 */
[----:B------:R-:W-:Y:S01]  /*1ff0*/  ISETP.GT.AND P3, PT, R14, 0x18, PT ;  /* 0x000000180e00780c */ /* 0x000fe20003f64270 */
[----:B------:R-:W-:Y:S01]  /*2000*/  FMUL.FTZ R52, R52, UR5 ;  /* 0x0000000534347c20 */ /* 0x000fe20008410000 */
[----:B------:R-:W-:Y:S01]  /*2010*/  FMNMX.FTZ R15, R22, R15, !PT ;  /* 0x0000000f160f7209 */ /* 0x000fe20007810000 */
        /* <DEDUP_REMOVED lines=11> */
[----:B--2---:R-:W-:-:S02]  /*20d0*/  FSEL R24, R24, -INF , P2 ;  /* 0xff80000018187808 */ /* 0x004fc40001000000 */
[----:B------:R-:W-:Y:S02]  /*20e0*/  ISETP.GT.AND P2, PT, R14, 0x19, PT ;  /* 0x000000190e00780c */ /* 0x000fe40003f44270 */
[----:B------:R-:W-:-:S03]  /*20f0*/  FMNMX.FTZ R15, R24, R15, !PT ;  /* 0x0000000f180f7209 */ /* 0x000fc60007810000 */
[----:B------:R-:W2:Y:S01]  /*2100*/  MUFU.TANH R28, R39 ;  /* 0x00000027001c7308 */ /* 0x000ea20000002400 */
[----:B0-----:R-:W-:Y:S02]  /*2110*/  FSEL R26, R38, -INF , P3 ;  /* 0xff800000261a7808 */ /* 0x001fe40001800000 */
[----:B------:R-:W-:Y:S02]  /*2120*/  ISETP.GT.AND P3, PT, R14, 0x20, PT ;  /* 0x000000200e00780c */ /* 0x000fe40003f64270 */
[----:B------:R-:W-:-:S03]  /*2130*/  FMNMX.FTZ R15, R26, R15, !PT ;  /* 0x0000000f1a0f7209 */ /* 0x000fc60007810000 */
[----:B------:R-:W0:Y:S08]  /*2140*/  MUFU.TANH R30, R42 ;  /* 0x0000002a001e7308 */ /* 0x000e300000002400 */
[----:B------:R-:W-:Y:S01]  /*2150*/  MUFU.TANH R73, R32 ;  /* 0x0000002000497308 */ /* 0x000fe20000002400 */
[----:B--2---:R-:W-:Y:S02]  /*2160*/  FSEL R28, R28, -INF , P2 ;  /* 0xff8000001c1c7808 */ /* 0x004fe40001000000 */
[----:B------:R-:W-:-:S02]  /*2170*/  ISETP.GT.AND P2, PT, R14, 0x21, PT ;  /* 0x000000210e00780c */ /* 0x000fc40003f44270 */
[----:B------:R-:W-:-:S03]  /*2180*/  FMNMX.FTZ R15, R28, R15, !PT ;  /* 0x0000000f1c0f7209 */ /* 0x000fc60007810000 */
[----:B------:R-:W2:Y:S01]  /*2190*/  MUFU.TANH R32, R43 ;  /* 0x0000002b00207308 */ /* 0x000ea20000002400 */
[----:B0-----:R-:W-:Y:S02]  /*21a0*/  FSEL R30, R30, -INF , P3 ;  /* 0xff8000001e1e7808 */ /* 0x001fe40001800000 */
[----:B------:R-:W-:Y:S02]  /*21b0*/  ISETP.GT.AND P3, PT, R14, 0x28, PT ;  /* 0x000000280e00780c */ /* 0x000fe40003f64270 */
[----:B------:R-:W-:-:S03]  /*21c0*/  FMNMX.FTZ R15, R30, R15, !PT ;  /* 0x0000000f1e0f7209 */ /* 0x000fc60007810000 */
[----:B------:R-:W-:Y:S08]  /*21d0*/  MUFU.TANH R74, R33 ;  /* 0x00000021004a7308 */ /* 0x000ff00000002400 */
[----:B------:R-:W0:Y:S01]  /*21e0*/  MUFU.TANH R33, R46 ;  /* 0x0000002e00217308 */ /* 0x000e220000002400 */
[----:B--2---:R-:W-:Y:S02]  /*21f0*/  FSEL R32, R32, -INF , P2 ;  /* 0xff80000020207808 */ /* 0x004fe40001000000 */
[----:B------:R-:W-:-:S02]  /*2200*/  ISETP.GT.AND P2, PT, R14, 0x29, PT ;  /* 0x000000290e00780c */ /* 0x000fc40003f44270 */
[----:B------:R-:W-:-:S03]  /*2210*/  FMNMX.FTZ R16, R32, R15, !PT ;  /* 0x0000000f20107209 */ /* 0x000fc60007810000 */
[----:B------:R-:W2:Y:S08]  /*2220*/  MUFU.TANH R34, R47 ;  /* 0x0000002f00227308 */ /* 0x000eb00000002400 */
[----:B------:R-:W3:Y:S01]  /*2230*/  MUFU.TANH R35, R50 ;  /* 0x0000003200237308 */ /* 0x000ee20000002400 */
[----:B0-----:R-:W-:Y:S02]  /*2240*/  FSEL R33, R33, -INF , P3 ;  /* 0xff80000021217808 */ /* 0x001fe40001800000 */
[----:B------:R-:W-:-:S02]  /*2250*/  ISETP.GT.AND P3, PT, R14, 0x30, PT ;  /* 0x000000300e00780c */ /* 0x000fc40003f64270 */
[----:B------:R-:W-:-:S03]  /*2260*/  FMNMX.FTZ R15, R33, R16, !PT ;  /* 0x00000010210f7209 */ /* 0x000fc60007810000 */
[----:B------:R-:W0:Y:S01]  /*2270*/  MUFU.TANH R36, R51 ;  /* 0x0000003300247308 */ /* 0x000e220000002400 */
[----:B--2---:R-:W-:Y:S02]  /*2280*/  FSEL R34, R34, -INF , P2 ;  /* 0xff80000022227808 */ /* 0x004fe40001000000 */
[----:B------:R-:W-:Y:S02]  /*2290*/  ISETP.GT.AND P2, PT, R14, 0x31, PT ;  /* 0x000000310e00780c */ /* 0x000fe40003f44270 */
[----:B------:R-:W-:-:S03]  /*22a0*/  FMNMX.FTZ R16, R34, R15, !PT ;  /* 0x0000000f22107209 */ /* 0x000fc60007810000 */
[----:B------:R-:W2:Y:S01]  /*22b0*/  MUFU.TANH R37, R54 ;  /* 0x0000003600257308 */ /* 0x000ea20000002400 */
[----:B---3--:R-:W-:Y:S02]  /*22c0*/  FSEL R35, R35, -INF , P3 ;  /* 0xff80000023237808 */ /* 0x008fe40001800000 */
[----:B------:R-:W-:Y:S02]  /*22d0*/  ISETP.GT.AND P3, PT, R14, 0x38, PT ;  /* 0x000000380e00780c */ /* 0x000fe40003f64270 */
[----:B------:R-:W-:-:S03]  /*22e0*/  FMNMX.FTZ R15, R35, R16, !PT ;  /* 0x00000010230f7209 */ /* 0x000fc60007810000 */
[----:B------:R-:W3:Y:S01]  /*22f0*/  MUFU.TANH R55, R55 ;  /* 0x0000003700377308 */ /* 0x000ee20000002400 */
[----:B0-----:R-:W-:Y:S02]  /*2300*/  FSEL R36, R36, -INF , P2 ;  /* 0xff80000024247808 */ /* 0x001fe40001000000 */
[----:B------:R-:W-:Y:S02]  /*2310*/  ISETP.GT.AND P2, PT, R14, 0x39, PT ;  /* 0x000000390e00780c */ /* 0x000fe40003f44270 */
        /* <DEDUP_REMOVED lines=33> */
[----:B------:R-:W-:Y:S01]  /*2530*/  MUFU.TANH R25, R25 ;  /* 0x0000001900197308 */ /* 0x000fe20000002400 */
[----:B0-----:R-:W-:Y:S02]  /*2540*/  FSEL R46, R46, -INF , P3 ;  /* 0xff8000002e2e7808 */ /* 0x001fe40001800000 */
[----:B------:R-:W-:Y:S02]  /*2550*/  ISETP.GT.AND P3, PT, R12, RZ, PT ;  /* 0x000000ff0c00720c */ /* 0x000fe40003f64270 */
[----:B------:R-:W-:Y:S02]  /*2560*/  FMNMX.FTZ R14, R46, R15, !PT ;  /* 0x0000000f2e0e7209 */ /* 0x000fe40007810000 */
[----:B------:R-:W-:Y:S01]  /*2570*/  FSEL R13, R23, -INF , P3 ;  /* 0xff800000170d7808 */ /* 0x000fe20001800000 */
[----:B------:R-:W-:Y:S01]  /*2580*/  MUFU.TANH R29, R29 ;  /* 0x0000001d001d7308 */ /* 0x000fe20000002400 */
[----:B--2---:R-:W-:Y:S02]  /*2590*/  FSEL R47, R47, -INF , P2 ;  /* 0xff8000002f2f7808 */ /* 0x004fe40001000000 */
[----:B------:R-:W-:-:S02]  /*25a0*/  ISETP.GT.AND P2, PT, R12, 0x9, PT ;  /* 0x000000090c00780c */ /* 0x000fc40003f44270 */
[----:B------:R-:W-:Y:S02]  /*25b0*/  FMNMX.FTZ R14, R47, R14, !PT ;  /* 0x0000000e2f0e7209 */ /* 0x000fe40007810000 */
[C---:B------:R-:W-:Y:S01]  /*25c0*/  ISETP.GT.AND P3, PT, R12.reuse, 0x10, PT ;  /* 0x000000100c00780c */ /* 0x040fe20003f64270 */
[----:B------:R-:W0:Y:S02]  /*25d0*/  MUFU.TANH R11, R11 ;  /* 0x0000000b000b7308 */ /* 0x000e240000002400 */
[----:B------:R-:W2:Y:S01]  /*25e0*/  SHFL.BFLY PT, R15, R14, 0x2, 0x1f ;  /* 0x0c401f000e0f7f89 */ /* 0x000ea200000e0000 */
[----:B------:R-:W-:Y:S02]  /*25f0*/  FSEL R17, R73, -INF , P3 ;  /* 0xff80000049117808 */ /* 0x000fe40001800000 */
[----:B------:R-:W-:-:S03]  /*2600*/  ISETP.GT.AND P3, PT, R12, 0x18, PT ;  /* 0x000000180c00780c */ /* 0x000fc60003f64270 */
[----:B------:R-:W-:Y:S08]  /*2610*/  MUFU.TANH R31, R48 ;  /* 0x00000030001f7308 */ /* 0x000ff00000002400 */
[----:B------:R-:W-:Y:S01]  /*2620*/  MUFU.TANH R51, R49 ;  /* 0x0000003100337308 */ /* 0x000fe20000002400 */
[----:B0-----:R-:W-:Y:S02]  /*2630*/  FSEL R11, R11, -INF , P3 ;  /* 0xff8000000b0b7808 */ /* 0x001fe40001800000 */
[----:B------:R-:W-:-:S05]  /*2640*/  ISETP.GT.AND P3, PT, R12, 0x20, PT ;  /* 0x000000200c00780c */ /* 0x000fca0003f64270 */
[----:B------:R-:W-:Y:S01]  /*2650*/  MUFU.TANH R10, R10 ;  /* 0x0000000a000a7308 */ /* 0x000fe20000002400 */
[----:B--2---:R-:W-:-:S05]  /*2660*/  FMNMX.FTZ R15, R14, R15, !PT ;  /* 0x0000000f0e0f7209 */ /* 0x004fca0007810000 */
[----:B------:R-:W0:Y:S02]  /*2670*/  SHFL.BFLY PT, R14, R15, 0x1, 0x1f ;  /* 0x0c201f000f0e7f89 */ /* 0x000e2400000e0000 */
[----:B------:R-:W2:Y:S08]  /*2680*/  MUFU.TANH R9, R9 ;  /* 0x0000000900097308 */ /* 0x000eb00000002400 */
[----:B------:R-:W3:Y:S08]  /*2690*/  MUFU.TANH R4, R4 ;  /* 0x0000000400047308 */ /* 0x000ef00000002400 */
[----:B------:R-:W4:Y:S01]  /*26a0*/  MUFU.TANH R3, R3 ;  /* 0x0000000300037308 */ /* 0x000f220000002400 */
[----:B--2---:R-:W-:-:S02]  /*26b0*/  FSEL R9, R9, -INF , P3 ;  /* 0xff80000009097808 */ /* 0x004fc40001800000 */
[----:B------:R-:W-:Y:S02]  /*26c0*/  ISETP.GT.AND P3, PT, R12, 0x28, PT ;  /* 0x000000280c00780c */ /* 0x000fe40003f64270 */
[----:B0-----:R-:W-:-:S03]  /*26d0*/  FMNMX.FTZ R8, R15, R14, !PT ;  /* 0x0000000e0f087209 */ /* 0x001fc60007810000 */
[----:B------:R-:W0:Y:S01]  /*26e0*/  MUFU.TANH R45, R45 ;  /* 0x0000002d002d7308 */ /* 0x000e220000002400 */
[----:B------:R-:W-:Y:S02]  /*26f0*/  FSEL R14, R25, -INF , P4 ;  /* 0xff800000190e7808 */ /* 0x000fe40002000000 */
[C---:B------:R-:W-:Y:S01]  /*2700*/  FSETP.NEU.FTZ.AND P4, PT, R8.reuse, -INF , PT ;  /* 0xff8000000800780b */ /* 0x040fe20003f9d000 */
[----:B------:R-:W-:Y:S01]  /*2710*/  FMUL.FTZ R16, R8, UR7 ;  /* 0x0000000708107c20 */ /* 0x000fe20008410000 */
[----:B------:R-:W-:Y:S02]  /*2720*/  FSEL R15, R72, -INF , P5 ;  /* 0xff800000480f7808 */ /* 0x000fe40002800000 */
[----:B------:R-:W-:Y:S01]  /*2730*/  FMNMX.FTZ R48, R13, R14, !PT ;  /* 0x0000000e0d307209 */ /* 0x000fe20007810000 */
[----:B------:R-:W2:Y:S01]  /*2740*/  MUFU.TANH R52, R52 ;  /* 0x0000003400347308 */ /* 0x000ea20000002400 */
[----:B------:R-:W-:Y:S02]  /*2750*/  FSEL R49, R16, RZ, P4 ;  /* 0x000000ff10317208 */ /* 0x000fe40002000000 */
[----:B------:R-:W-:-:S02]  /*2760*/  FSEL R16, R29, -INF , P2 ;  /* 0xff8000001d107808 */ /* 0x000fc40001000000 */
[----:B------:R-:W-:Y:S01]  /*2770*/  FMNMX.FTZ R23, R15, R48, !PT ;  /* 0x000000300f177209 */ /* 0x000fe20007810000 */
[--C-:B------:R-:W-:Y:S01]  /*2780*/  FFMA.FTZ R25, R18, UR7, -R49.reuse ;  /* 0x0000000712197c23 */ /* 0x100fe20008010831 */
[----:B------:R-:W-:Y:S01]  /*2790*/  ISETP.GT.AND P2, PT, R12, 0x11, PT ;  /* 0x000000110c00780c */ /* 0x000fe20003f44270 */
[--C-:B------:R-:W-:Y:S01]  /*27a0*/  FFMA.FTZ R27, R19, UR7, -R49.reuse ;  /* 0x00000007131b7c23 */ /* 0x100fe20008010831 */
[----:B------:R-:W-:Y:S01]  /*27b0*/  FMNMX.FTZ R48, R16, R23, !PT ;  /* 0x0000001710307209 */ /* 0x000fe20007810000 */
[----:B------:R5:W-:Y:S01]  /*27c0*/  MUFU.EX2 R153, R25 ;  /* 0x0000001900997308 */ /* 0x000be20000000800 */
[----:B------:R-:W-:Y:S01]  /*27d0*/  FSEL R18, R74, -INF , P2 ;  /* 0xff8000004a127808 */ /* 0x000fe20001000000 */
[--C-:B------:R-:W-:Y:S01]  /*27e0*/  FFMA.FTZ R29, R22, UR7, -R49.reuse ;  /* 0x00000007161d7c23 */ /* 0x100fe20008010831 */
[----:B------:R-:W-:Y:S01]  /*27f0*/  FMNMX.FTZ R23, R17, R48, !PT ;  /* 0x0000003011177209 */ /* 0x000fe20007810000 */
[--C-:B------:R-:W-:Y:S01]  /*2800*/  FFMA.FTZ R33, R33, UR7, -R49.reuse ;  /* 0x0000000721217c23 */ /* 0x100fe20008010831 */
[----:B------:R-:W-:Y:S01]  /*2810*/  ISETP.GT.AND P2, PT, R12, 0x19, PT ;  /* 0x000000190c00780c */ /* 0x000fe20003f44270 */
[--C-:B------:R-:W-:Y:S01]  /*2820*/  FFMA.FTZ R34, R34, UR7, -R49.reuse ;  /* 0x0000000722227c23 */ /* 0x100fe20008010831 */
[----:B------:R-:W-:Y:S01]  /*2830*/  FMNMX.FTZ R48, R18, R23, !PT ;  /* 0x0000001712307209 */ /* 0x000fe20007810000 */
[----:B------:R-:W1:Y:S01]  /*2840*/  MUFU.TANH R53, R53 ;  /* 0x0000003500357308 */ /* 0x000e620000002400 */
[----:B------:R-:W-:Y:S01]  /*2850*/  FSEL R19, R10, -INF , P2 ;  /* 0xff8000000a137808 */ /* 0x000fe20001000000 */
[--C-:B-----5:R-:W-:Y:S01]  /*2860*/  FFMA.FTZ R25, R20, UR7, -R49.reuse ;  /* 0x0000000714197c23 */ /* 0x120fe20008010831 */
[----:B------:R-:W-:Y:S01]  /*2870*/  FMNMX.FTZ R48, R11, R48, !PT ;  /* 0x000000300b307209 */ /* 0x000fe20007810000 */
[--C-:B------:R-:W-:Y:S01]  /*2880*/  FFMA.FTZ R35, R35, UR7, -R49.reuse ;  /* 0x0000000723237c23 */ /* 0x100fe20008010831 */
[----:B------:R-:W-:Y:S01]  /*2890*/  ISETP.GT.AND P2, PT, R12, 0x21, PT ;  /* 0x000000210c00780c */ /* 0x000fe20003f44270 */
[--C-:B------:R-:W-:Y:S01]  /*28a0*/  FFMA.FTZ R36, R36, UR7, -R49.reuse ;  /* 0x0000000724247c23 */ /* 0x100fe20008010831 */
[----:B------:R-:W-:Y:S01]  /*28b0*/  FMNMX.FTZ R48, R19, R48, !PT ;  /* 0x0000003013307209 */ /* 0x000fe20007810000 */
[----:B------:R5:W-:Y:S01]  /*28c0*/  MUFU.EX2 R50, R27 ;  /* 0x0000001b00327308 */ /* 0x000be20000000800 */
[----:B---3--:R-:W-:Y:S01]  /*28d0*/  FSEL R4, R4, -INF , P2 ;  /* 0xff80000004047808 */ /* 0x008fe20001000000 */
[--C-:B------:R-:W-:Y:S01]  /*28e0*/  FFMA.FTZ R37, R37, UR7, -R49.reuse ;  /* 0x0000000725257c23 */ /* 0x100fe20008010831 */
[----:B------:R-:W-:Y:S01]  /*28f0*/  FMNMX.FTZ R23, R9, R48, !PT ;  /* 0x0000003009177209 */ /* 0x000fe20007810000 */
[--C-:B------:R-:W-:Y:S01]  /*2900*/  FFMA.FTZ R38, R38, UR7, -R49.reuse ;  /* 0x0000000726267c23 */ /* 0x100fe20008010831 */
[----:B------:R-:W-:Y:S01]  /*2910*/  ISETP.GT.AND P2, PT, R12, 0x29, PT ;  /* 0x000000290c00780c */ /* 0x000fe20003f44270 */
[--C-:B------:R-:W-:Y:S01]  /*2920*/  FFMA.FTZ R39, R39, UR7, -R49.reuse ;  /* 0x0000000727277c23 */ /* 0x100fe20008010831 */
[----:B----4-:R-:W-:Y:S01]  /*2930*/  FSEL R3, R3, -INF , P3 ;  /* 0xff80000003037808 */ /* 0x010fe20001800000 */
[----:B------:R-:W3:Y:S01]  /*2940*/  MUFU.TANH R56, R56 ;  /* 0x0000003800387308 */ /* 0x000ee20000002400 */
[----:B------:R-:W-:Y:S01]  /*2950*/  FMNMX.FTZ R10, R4, R23, !PT ;  /* 0x00000017040a7209 */ /* 0x000fe20007810000 */
[--C-:B-----5:R-:W-:Y:S01]  /*2960*/  FFMA.FTZ R27, R21, UR7, -R49.reuse ;  /* 0x00000007151b7c23 */ /* 0x120fe20008010831 */
[----:B------:R-:W-:Y:S01]  /*2970*/  ISETP.GT.AND P3, PT, R12, 0x30, PT ;  /* 0x000000300c00780c */ /* 0x000fe20003f64270 */
[--C-:B------:R-:W-:Y:S01]  /*2980*/  FFMA.FTZ R40, R40, UR7, -R49.reuse ;  /* 0x0000000728287c23 */ /* 0x100fe20008010831 */
[----:B0-----:R-:W-:Y:S01]  /*2990*/  FSEL R20, R45, -INF , P2 ;  /* 0xff8000002d147808 */ /* 0x001fe20001000000 */
[--C-:B------:R-:W-:Y:S01]  /*29a0*/  FFMA.FTZ R45, R26, UR7, -R49.reuse ;  /* 0x000000071a2d7c23 */ /* 0x100fe20008010831 */
[----:B------:R-:W-:Y:S01]  /*29b0*/  FMNMX.FTZ R23, R3, R10, !PT ;  /* 0x0000000a03177209 */ /* 0x000fe20007810000 */
[----:B------:R-:W0:Y:S01]  /*29c0*/  MUFU.TANH R57, R57 ;  /* 0x0000003900397308 */ /* 0x000e220000002400 */
[----:B------:R-:W-:Y:S01]  /*29d0*/  ISETP.GT.AND P2, PT, R12, 0x31, PT ;  /* 0x000000310c00780c */ /* 0x000fe20003f44270 */
[--C-:B------:R-:W-:Y:S01]  /*29e0*/  FFMA.FTZ R41, R41, UR7, -R49.reuse ;  /* 0x0000000729297c23 */ /* 0x100fe20008010831 */
[----:B------:R-:W-:Y:S01]  /*29f0*/  FSEL R21, R31, -INF , P3 ;  /* 0xff8000001f157808 */ /* 0x000fe20001800000 */
[--C-:B------:R-:W-:Y:S01]  /*2a00*/  FFMA.FTZ R31, R24, UR7, -R49.reuse ;  /* 0x00000007181f7c23 */ /* 0x100fe20008010831 */
[----:B------:R-:W-:Y:S01]  /*2a10*/  FMNMX.FTZ R10, R20, R23, !PT ;  /* 0x00000017140a7209 */ /* 0x000fe20007810000 */
[--C-:B------:R-:W-:Y:S01]  /*2a20*/  FFMA.FTZ R42, R42, UR7, -R49.reuse ;  /* 0x000000072a2a7c23 */ /* 0x100fe20008010831 */
[----:B------:R-:W-:Y:S01]  /*2a30*/  ISETP.GT.AND P3, PT, R12, 0x38, PT ;  /* 0x000000380c00780c */ /* 0x000fe20003f64270 */
[----:B------:R4:W-:Y:S01]  /*2a40*/  MUFU.EX2 R155, R25 ;  /* 0x00000019009b7308 */ /* 0x0009e20000000800 */
[----:B------:R-:W-:Y:S01]  /*2a50*/  FSEL R22, R51, -INF , P2 ;  /* 0xff80000033167808 */ /* 0x000fe20001000000 */
[--C-:B------:R-:W-:Y:S01]  /*2a60*/  FFMA.FTZ R51, R28, UR7, -R49.reuse ;  /* 0x000000071c337c23 */ /* 0x100fe20008010831 */
[----:B------:R-:W-:Y:S01]  /*2a70*/  ISETP.GT.AND P2, PT, R12, 0x39, PT ;  /* 0x000000390c00780c */ /* 0x000fe20003f44270 */
[--C-:B------:R-:W-:Y:S01]  /*2a80*/  FFMA.FTZ R43, R43, UR7, -R49.reuse ;  /* 0x000000072b2b7c23 */ /* 0x100fe20008010831 */
[----:B--2---:R-:W-:Y:S01]  /*2a90*/  FSEL R23, R52, -INF , P3 ;  /* 0xff80000034177808 */ /* 0x004fe20001800000 */
[--C-:B------:R-:W-:Y:S01]  /*2aa0*/  FFMA.FTZ R44, R44, UR7, -R49.reuse ;  /* 0x000000072c2c7c23 */ /* 0x100fe20008010831 */
[----:B------:R-:W-:Y:S01]  /*2ab0*/  ISETP.GT.AND P3, PT, R12, 0x40, PT ;  /* 0x000000400c00780c */ /* 0x000fe20003f64270 */
[----:B------:R-:W-:Y:S01]  /*2ac0*/  MUFU.TANH R60, R60 ;  /* 0x0000003c003c7308 */ /* 0x000fe20000002400 */
[----:B----4-:R-:W-:Y:S01]  /*2ad0*/  FMNMX.FTZ R25, R21, R10, !PT ;  /* 0x0000000a15197209 */ /* 0x010fe20007810000 */
[--C-:B------:R-:W-:Y:S01]  /*2ae0*/  FFMA.FTZ R46, R46, UR7, -R49.reuse ;  /* 0x000000072e2e7c23 */ /* 0x100fe20008010831 */
[----:B-1----:R-:W-:Y:S01]  /*2af0*/  FSEL R24, R53, -INF , P2 ;  /* 0xff80000035187808 */ /* 0x002fe20001000000 */
[--C-:B------:R-:W-:Y:S01]  /*2b00*/  FFMA.FTZ R53, R30, UR7, -R49.reuse ;  /* 0x000000071e357c23 */ /* 0x100fe20008010831 */
[----:B------:R-:W-:Y:S01]  /*2b10*/  FMNMX.FTZ R10, R22, R25, !PT ;  /* 0x00000019160a7209 */ /* 0x000fe20007810000 */
[----:B------:R-:W-:Y:S01]  /*2b20*/  FFMA.FTZ R47, R47, UR7, -R49 ;  /* 0x000000072f2f7c23 */ /* 0x000fe20008010831 */
[----:B------:R-:W-:Y:S01]  /*2b30*/  ISETP.GT.AND P2, PT, R12, 0x41, PT ;  /* 0x000000410c00780c */ /* 0x000fe20003f44270 */
[----:B------:R-:W1:Y:S01]  /*2b40*/  MUFU.TANH R61, R61 ;  /* 0x0000003d003d7308 */ /* 0x000e620000002400 */
[----:B---3--:R-:W-:-:S02]  /*2b50*/  FSEL R25, R56, -INF , P3 ;  /* 0xff80000038197808 */ /* 0x008fc40001800000 */
[C---:B------:R-:W-:Y:S02]  /*2b60*/  ISETP.GT.AND P3, PT, R12.reuse, 0x48, PT ;  /* 0x000000480c00780c */ /* 0x040fe40003f64270 */
[----:B0-----:R-:W-:Y:S02]  /*2b70*/  FSEL R26, R57, -INF , P2 ;  /* 0xff800000391a7808 */ /* 0x001fe40001000000 */
[----:B------:R-:W-:Y:S01]  /*2b80*/  ISETP.GT.AND P2, PT, R12, 0x49, PT ;  /* 0x000000490c00780c */ /* 0x000fe20003f44270 */
[----:B------:R0:W-:Y:S08]  /*2b90*/  MUFU.EX2 R48, R27 ;  /* 0x0000001b00307308 */ /* 0x0001f00000000800 */
[----:B------:R-:W-:Y:S01]  /*2ba0*/  MUFU.TANH R64, R64 ;  /* 0x0000004000407308 */ /* 0x000fe20000002400 */
[----:B0-----:R-:W-:-:S02]  /*2bb0*/  FMNMX.FTZ R27, R23, R10, !PT ;  /* 0x0000000a171b7209 */ /* 0x001fc40007810000 */
[----:B-1----:R-:W-:Y:S02]  /*2bc0*/  FSEL R28, R61, -INF , P2 ;  /* 0xff8000003d1c7808 */ /* 0x002fe40001000000 */
[----:B------:R-:W-:Y:S02]  /*2bd0*/  FMNMX.FTZ R10, R24, R27, !PT ;  /* 0x0000001b180a7209 */ /* 0x000fe40007810000 */
[----:B------:R-:W-:Y:S01]  /*2be0*/  FSEL R27, R60, -INF , P3 ;  /* 0xff8000003c1b7808 */ /* 0x000fe20001800000 */
[----:B------:R-:W0:Y:S01]  /*2bf0*/  MUFU.TANH R65, R65 ;  /* 0x0000004100417308 */ /* 0x000e220000002400 */
[C---:B------:R-:W-:Y:S02]  /*2c00*/  ISETP.GT.AND P3, PT, R12.reuse, 0x50, PT ;  /* 0x000000500c00780c */ /* 0x040fe40003f64270 */
[----:B------:R-:W-:-:S05]  /*2c10*/  ISETP.GT.AND P2, PT, R12, 0x51, PT ;  /* 0x000000510c00780c */ /* 0x000fca0003f44270 */
[----:B------:R1:W-:Y:S08]  /*2c20*/  MUFU.EX2 R157, R29 ;  /* 0x0000001d009d7308 */ /* 0x0003f00000000800 */
[----:B------:R-:W-:Y:S01]  /*2c30*/  MUFU.TANH R68, R68 ;  /* 0x0000004400447308 */ /* 0x000fe20000002400 */
[----:B-1----:R-:W-:Y:S02]  /*2c40*/  FMNMX.FTZ R29, R25, R10, !PT ;  /* 0x0000000a191d7209 */ /* 0x002fe40007810000 */
[----:B0-----:R-:W-:-:S02]  /*2c50*/  FSEL R30, R65, -INF , P2 ;  /* 0xff800000411e7808 */ /* 0x001fc40001000000 */
[----:B------:R-:W-:Y:S02]  /*2c60*/  FMNMX.FTZ R10, R26, R29, !PT ;  /* 0x0000001d1a0a7209 */ /* 0x000fe40007810000 */
[----:B------:R-:W-:Y:S01]  /*2c70*/  FSEL R29, R64, -INF , P3 ;  /* 0xff800000401d7808 */ /* 0x000fe20001800000 */
[----:B------:R-:W0:Y:S01]  /*2c80*/  MUFU.TANH R69, R69 ;  /* 0x0000004500457308 */ /* 0x000e220000002400 */
[C---:B------:R-:W-:Y:S02]  /*2c90*/  ISETP.GT.AND P3, PT, R12.reuse, 0x58, PT ;  /* 0x000000580c00780c */ /* 0x040fe40003f64270 */
[----:B------:R-:W-:Y:S01]  /*2ca0*/  ISETP.GT.AND P2, PT, R12, 0x59, PT ;  /* 0x000000590c00780c */ /* 0x000fe20003f44270 */
[----:B------:R-:W-:-:S04]  /*2cb0*/  FFMA.FTZ R12, R32, UR7, -R49 ;  /* 0x00000007200c7c23 */ /* 0x000fc80008010831 */
[----:B------:R1:W-:Y:S08]  /*2cc0*/  MUFU.EX2 R52, R31 ;  /* 0x0000001f00347308 */ /* 0x0003f00000000800 */
[----:B------:R2:W-:Y:S01]  /*2cd0*/  MUFU.EX2 R159, R45 ;  /* 0x0000002d009f7308 */ /* 0x0005e20000000800 */
[----:B-1----:R-:W-:Y:S02]  /*2ce0*/  FMNMX.FTZ R31, R27, R10, !PT ;  /* 0x0000000a1b1f7209 */ /* 0x002fe40007810000 */
[----:B0-----:R-:W-:-:S02]  /*2cf0*/  FSEL R32, R69, -INF , P2 ;  /* 0xff80000045207808 */ /* 0x001fc40001000000 */
[----:B------:R-:W-:Y:S02]  /*2d00*/  FMNMX.FTZ R10, R28, R31, !PT ;  /* 0x0000001f1c0a7209 */ /* 0x000fe40007810000 */
[----:B------:R-:W-:Y:S01]  /*2d10*/  FSEL R31, R68, -INF , P3 ;  /* 0xff800000441f7808 */ /* 0x000fe20001800000 */
[----:B------:R0:W-:Y:S01]  /*2d20*/  MUFU.EX2 R56, R12 ;  /* 0x0000000c00387308 */ /* 0x0001e20000000800 */
[----:B--2---:R-:W-:-:S04]  /*2d30*/  FMNMX.FTZ R45, R29, R10, !PT ;  /* 0x0000000a1d2d7209 */ /* 0x004fc80007810000 */
[----:B------:R-:W-:-:S03]  /*2d40*/  FMNMX.FTZ R10, R30, R45, !PT ;  /* 0x0000002d1e0a7209 */ /* 0x000fc60007810000 */
[----:B------:R1:W-:Y:S01]  /*2d50*/  MUFU.EX2 R163, R33 ;  /* 0x0000002100a37308 */ /* 0x0003e20000000800 */
[----:B------:R-:W-:-:S04]  /*2d60*/  FMNMX.FTZ R45, R31, R10, !PT ;  /* 0x0000000a1f2d7209 */ /* 0x000fc80007810000 */
[----:B------:R-:W-:-:S03]  /*2d70*/  FMNMX.FTZ R45, R32, R45, !PT ;  /* 0x0000002d202d7209 */ /* 0x000fc60007810000 */
[----:B------:R-:W-:Y:S02]  /*2d80*/  MUFU.EX2 R58, R34 ;  /* 0x00000022003a7308 */ /* 0x000fe40000000800 */
[----:B------:R-:W0:Y:S06]  /*2d90*/  SHFL.BFLY PT, R10, R45, 0x2, 0x1f ;  /* 0x0c401f002d0a7f89 */ /* 0x000e2c00000e0000 */
[----:B------:R-:W-:Y:S08]  /*2da0*/  MUFU.EX2 R54, R51 ;  /* 0x0000003300367308 */ /* 0x000ff00000000800 */
[----:B------:R-:W2:Y:S08]  /*2db0*/  MUFU.EX2 R53, R53 ;  /* 0x0000003500357308 */ /* 0x000eb00000000800 */
[----:B------:R-:W-:Y:S01]  /*2dc0*/  MUFU.EX2 R165, R35 ;  /* 0x0000002300a57308 */ /* 0x000fe20000000800 */
[----:B0-----:R-:W-:-:S05]  /*2dd0*/  FMNMX.FTZ R12, R45, R10, !PT ;  /* 0x0000000a2d0c7209 */ /* 0x001fca0007810000 */
[----:B-1----:R-:W0:Y:S02]  /*2de0*/  SHFL.BFLY PT, R33, R12, 0x1, 0x1f ;  /* 0x0c201f000c217f89 */ /* 0x002e2400000e0000 */
[----:B------:R-:W-:Y:S01]  /*2df0*/  MUFU.EX2 R36, R36 ;  /* 0x0000002400247308 */ /* 0x000fe20000000800 */
[----:B--2---:R-:W-:-:S07]  /*2e00*/  F2FP.BF16.F32.PACK_AB R161, R56, R53 ;  /* 0x0000003538a1723e */ /* 0x004fce00000010ff */
[----:B------:R-:W-:Y:S08]  /*2e10*/  MUFU.EX2 R37, R37 ;  /* 0x0000002500257308 */ /* 0x000ff00000000800 */
[----:B------:R-:W1:Y:S01]  /*2e20*/  MUFU.EX2 R38, R38 ;  /* 0x0000002600267308 */ /* 0x000e620000000800 */
[----:B0-----:R-:W-:-:S07]  /*2e30*/  FMNMX.FTZ R10, R12, R33, !PT ;  /* 0x000000210c0a7209 */ /* 0x001fce0007810000 */
[----:B------:R-:W-:Y:S01]  /*2e40*/  MUFU.EX2 R39, R39 ;  /* 0x0000002700277308 */ /* 0x000fe20000000800 */
[C---:B------:R-:W-:Y:S01]  /*2e50*/  FSETP.NEU.FTZ.AND P2, PT, R10.reuse, -INF , PT ;  /* 0xff8000000a00780b */ /* 0x040fe20003f5d000 */
[----:B------:R-:W-:-:S06]  /*2e60*/  FMUL.FTZ R12, R10, UR7 ;  /* 0x000000070a0c7c20 */ /* 0x000fcc0008410000 */
[----:B------:R-:W0:Y:S01]  /*2e70*/  MUFU.EX2 R40, R40 ;  /* 0x0000002800287308 */ /* 0x000e220000000800 */
[----:B------:R-:W-:Y:S01]  /*2e80*/  FSEL R34, R12, RZ, P2 ;  /* 0x000000ff0c227208 */ /* 0x000fe20001000000 */
[----:B------:R-:W-:Y:S01]  /*2e90*/  FADD.FTZ R12, R153, R50 ;  /* 0x00000032990c7221 */ /* 0x000fe20000010000 */
[----:B------:R-:W-:Y:S02]  /*2ea0*/  ISETP.NE.AND P2, PT, R75, RZ, PT ;  /* 0x000000ff4b00720c */ /* 0x000fe40003f45270 */
[----:B------:R-:W-:Y:S01]  /*2eb0*/  F2FP.BF16.F32.PACK_AB R153, R50, R153 ;  /* 0x000000993299723e */ /* 0x000fe200000010ff */
        /* <DEDUP_REMOVED lines=27> */
[----:B-1----:R-:W-:-:S02]  /*3070*/  F2FP.BF16.F32.PACK_AB R167, R38, R37 ;  /* 0x0000002526a7723e */ /* 0x002fc400000010ff */
[----:B0-----:R-:W-:Y:S01]  /*3080*/  F2FP.BF16.F32.PACK_AB R169, R40, R39 ;  /* 0x0000002728a9723e */ /* 0x001fe200000010ff */
[----:B------:R0:W-:Y:S01]  /*3090*/  MUFU.EX2 R158, R19 ;  /* 0x00000013009e7308 */ /* 0x0001e20000000800 */
[----:B--2---:R-:W-:-:S07]  /*30a0*/  F2FP.BF16.F32.PACK_AB R152, R14, R13 ;  /* 0x0000000d0e98723e */ /* 0x004fce00000010ff */
[----:B------:R-:W1:Y:S01]  /*30b0*/  MUFU.EX2 R16, R16 ;  /* 0x0000001000107308 */ /* 0x000e620000000800 */
[----:B0-----:R-:W-:Y:S01]  /*30c0*/  FADD.FTZ R19, R155, R12 ;  /* 0x0000000c9b137221 */ /* 0x001fe20000010000 */
[----:B------:R-:W-:-:S03]  /*30d0*/  F2FP.BF16.F32.PACK_AB R155, R48, R155 ;  /* 0x0000009b309b723e */ /* 0x000fc600000010ff */
[----:B------:R-:W-:-:S03]  /*30e0*/  FADD.FTZ R12, R48, R19 ;  /* 0x00000013300c7221 */ /* 0x000fc60000010000 */
[----:B------:R-:W-:Y:S08]  /*30f0*/  MUFU.EX2 R17, R17 ;  /* 0x0000001100117308 */ /* 0x000ff00000000800 */
[----:B------:R0:W-:Y:S01]  /*3100*/  MUFU.EX2 R162, R3 ;  /* 0x0000000300a27308 */ /* 0x0001e20000000800 */
[----:B-1----:R-:W-:-:S07]  /*3110*/  F2FP.BF16.F32.PACK_AB R154, R16, R15 ;  /* 0x0000000f109a723e */ /* 0x002fce00000010ff */
[----:B------:R-:W1:Y:S01]  /*3120*/  MUFU.EX2 R18, R18 ;  /* 0x0000001200127308 */ /* 0x000e620000000800 */
[----:B0-----:R-:W-:Y:S01]  /*3130*/  FADD.FTZ R3, R157, R12 ;  /* 0x0000000c9d037221 */ /* 0x001fe20000010000 */
[----:B------:R-:W-:-:S03]  /*3140*/  F2FP.BF16.F32.PACK_AB R157, R52, R157 ;  /* 0x0000009d349d723e */ /* 0x000fc600000010ff */
[----:B------:R-:W-:-:S03]  /*3150*/  FADD.FTZ R12, R52, R3 ;  /* 0x00000003340c7221 */ /* 0x000fc60000010000 */
[----:B------:R0:W-:Y:S01]  /*3160*/  MUFU.EX2 R33, R4 ;  /* 0x0000000400217308 */ /* 0x0001e20000000800 */
[----:B------:R-:W-:Y:S01]  /*3170*/  FADD.FTZ R19, R159, R12 ;  /* 0x0000000c9f137221 */ /* 0x000fe20000010000 */
[----:B------:R-:W-:Y:S02]  /*3180*/  MOV R12, UR39 ;  /* 0x00000027000c7c02 */ /* 0x000fe40008000f00 */
[----:B------:R-:W-:-:S04]  /*3190*/  F2FP.BF16.F32.PACK_AB R159, R54, R159 ;  /* 0x0000009f369f723e */ /* 0x000fc800000010ff */
[----:B------:R-:W2:Y:S01]  /*31a0*/  MUFU.EX2 R11, R11 ;  /* 0x0000000b000b7308 */ /* 0x000ea20000000800 */
[----:B0-----:R-:W-:Y:S01]  /*31b0*/  FADD.FTZ R4, R13, R14 ;  /* 0x0000000e0d047221 */ /* 0x001fe20000010000 */
[----:B-1----:R-:W-:-:S03]  /*31c0*/  F2FP.BF16.F32.PACK_AB R156, R18, R17 ;  /* 0x00000011129c723e */ /* 0x002fc600000010ff */
[----:B------:R-:W-:-:S03]  /*31d0*/  FADD.FTZ R3, R15, R4 ;  /* 0x000000040f037221 */ /* 0x000fc60000010000 */
[----:B------:R0:W-:Y:S01]  /*31e0*/  MUFU.EX2 R35, R20 ;  /* 0x0000001400237308 */ /* 0x0001e20000000800 */
[----:B------:R-:W-:Y:S01]  /*31f0*/  FADD.FTZ R4, R16, R3 ;  /* 0x0000000310047221 */ /* 0x000fe20000010000 */
[----:B------:R-:W-:-:S05]  /*3200*/  @!P2 VIADD R3, R12, 0x22840 ;  /* 0x000228400c03a836 */ /* 0x000fca0000000000 */
[----:B------:R-:W-:Y:S01]  /*3210*/  @!P2 PRMT R3, RZ, 0x654, R3 ;  /* 0x00000654ff03a816 */ /* 0x000fe20000000003 */
[----:B------:R1:W3:Y:S01]  /*3220*/  MUFU.EX2 R160, R9 ;  /* 0x0000000900a07308 */ /* 0x0002e20000000800 */
[----:B0-----:R-:W-:Y:S01]  /*3230*/  FADD.FTZ R20, R54, R19 ;  /* 0x0000001336147221 */ /* 0x001fe20000010000 */
[----:B------:R-:W-:-:S03]  /*3240*/  FADD.FTZ R19, R17, R4 ;  /* 0x0000000411137221 */ /* 0x000fc60000010000 */
[----:B------:R-:W-:Y:S01]  /*3250*/  FADD.FTZ R45, R53, R20 ;  /* 0x00000014352d7221 */ /* 0x000fe20000010000 */
[----:B------:R-:W-:Y:S02]  /*3260*/  FADD.FTZ R4, R18, R19 ;  /* 0x0000001312047221 */ /* 0x000fe40000010000 */
[----:B------:R-:W-:Y:S01]  /*3270*/  MUFU.EX2 R21, R21 ;  /* 0x0000001500157308 */ /* 0x000fe20000000800 */
[----:B------:R-:W-:Y:S01]  /*3280*/  FADD.FTZ R20, R56, R45 ;  /* 0x0000002d38147221 */ /* 0x000fe20000010000 */
[----:B--2---:R-:W-:Y:S01]  /*3290*/  FADD.FTZ R19, R11, R4 ;  /* 0x000000040b137221 */ /* 0x004fe20000010000 */
[----:B-1----:R-:W-:Y:S02]  /*32a0*/  IADD3 R9, -R2, 0xb, RZ ;  /* 0x0000000b02097810 */ /* 0x002fe40007ffe1ff */
[----:B------:R-:W-:Y:S01]  /*32b0*/  FADD.FTZ R45, R163, R20 ;  /* 0x00000014a32d7221 */ /* 0x000fe20000010000 */
[C---:B------:R-:W-:Y:S01]  /*32c0*/  FADD.FTZ R19, R158.reuse, R19 ;  /* 0x000000139e137221 */ /* 0x040fe20000010000 */
[----:B------:R-:W-:Y:S01]  /*32d0*/  F2FP.BF16.F32.PACK_AB R158, R158, R11 ;  /* 0x0000000b9e9e723e */ /* 0x000fe200000010ff */
[----:B------:R0:W-:Y:S06]  /*32e0*/  BAR.ARV R9, 0x100 ;  /* 0x000400090000751d */ /* 0x0001ec0000002000 */
[----:B------:R-:W-:Y:S01]  /*32f0*/  FADD.FTZ R20, R58, R45 ;  /* 0x0000002d3a147221 */ /* 0x000fe20000010000 */
[----:B---3--:R-:W-:Y:S01]  /*3300*/  FADD.FTZ R4, R160, R19 ;  /* 0x00000013a0047221 */ /* 0x008fe20000010000 */
[----:B------:R-:W1:Y:S01]  /*3310*/  MUFU.EX2 R22, R22 ;  /* 0x0000001600167308 */ /* 0x000e620000000800 */
[----:B------:R2:W-:Y:S01]  /*3320*/  @!P2 SYNCS.ARRIVE.TRANS64.RED.A1T0 RZ, [R3+URZ], RZ ;  /* 0x000000ff03ffa9a7 */ /* 0x0005e2000810043f */
[----:B------:R-:W-:Y:S01]  /*3330*/  FADD.FTZ R19, R165, R20 ;  /* 0x00000014a5137221 */ /* 0x000fe20000010000 */
[----:B------:R-:W-:-:S02]  /*3340*/  F2FP.BF16.F32.PACK_AB R163, R58, R163 ;  /* 0x000000a33aa3723e */ /* 0x000fc400000010ff */
[C---:B------:R-:W-:Y:S01]  /*3350*/  F2FP.BF16.F32.PACK_AB R165, R36.reuse, R165 ;  /* 0x000000a524a5723e */ /* 0x040fe200000010ff */
[----:B------:R-:W-:Y:S01]  /*3360*/  FADD.FTZ R20, R36, R19 ;  /* 0x0000001324147221 */ /* 0x000fe20000010000 */
[C---:B------:R-:W-:Y:S01]  /*3370*/  F2FP.BF16.F32.PACK_AB R160, R33.reuse, R160 ;  /* 0x000000a021a0723e */ /* 0x040fe200000010ff */
[----:B------:R-:W3:Y:S01]  /*3380*/  MUFU.EX2 R23, R23 ;  /* 0x0000001700177308 */ /* 0x000ee20000000800 */
[----:B--2---:R-:W-:-:S04]  /*3390*/  FADD.FTZ R3, R33, R4 ;  /* 0x0000000421037221 */ /* 0x004fc80000010000 */
[----:B------:R-:W-:Y:S01]  /*33a0*/  FADD.FTZ R4, R162, R3 ;  /* 0x00000003a2047221 */ /* 0x000fe20000010000 */
[----:B------:R-:W-:Y:S01]  /*33b0*/  FADD.FTZ R3, R37, R20 ;  /* 0x0000001425037221 */ /* 0x000fe20000010000 */
[C---:B------:R-:W-:Y:S01]  /*33c0*/  F2FP.BF16.F32.PACK_AB R162, R35.reuse, R162 ;  /* 0x000000a223a2723e */ /* 0x040fe200000010ff */
[----:B------:R-:W2:Y:S01]  /*33d0*/  MUFU.EX2 R24, R24 ;  /* 0x0000001800187308 */ /* 0x000ea20000000800 */
[----:B------:R-:W-:Y:S01]  /*33e0*/  FADD.FTZ R4, R35, R4 ;  /* 0x0000000423047221 */ /* 0x000fe20000010000 */
[----:B------:R-:W-:Y:S01]  /*33f0*/  FADD.FTZ R20, R38, R3 ;  /* 0x0000000326147221 */ /* 0x000fe20000010000 */
[C---:B-1----:R-:W-:Y:S02]  /*3400*/  F2FP.BF16.F32.PACK_AB R164, R22.reuse, R21 ;  /* 0x0000001516a4723e */ /* 0x042fe400000010ff */
[----:B------:R-:W-:Y:S01]  /*3410*/  FADD.FTZ R3, R21, R4 ;  /* 0x0000000415037221 */ /* 0x000fe20000010000 */
[----:B------:R-:W-:Y:S02]  /*3420*/  FADD.FTZ R19, R39, R20 ;  /* 0x0000001427137221 */ /* 0x000fe40000010000 */
[----:B------:R-:W1:Y:S01]  /*3430*/  MUFU.EX2 R25, R25 ;  /* 0x0000001900197308 */ /* 0x000e620000000800 */
[----:B------:R-:W-:Y:S01]  /*3440*/  FADD.FTZ R4, R22, R3 ;  /* 0x0000000316047221 */ /* 0x000fe20000010000 */
[----:B------:R-:W-:-:S03]  /*3450*/  FADD.FTZ R20, R40, R19 ;  /* 0x0000001328147221 */ /* 0x000fc60000010000 */
[----:B---3--:R-:W-:-:S03]  /*3460*/  FADD.FTZ R3, R23, R4 ;  /* 0x0000000417037221 */ /* 0x008fc60000010000 */
[----:B------:R-:W3:Y:S01]  /*3470*/  MUFU.EX2 R26, R26 ;  /* 0x0000001a001a7308 */ /* 0x000ee20000000800 */
[C---:B--2---:R-:W-:Y:S01]  /*3480*/  FADD.FTZ R4, R24.reuse, R3 ;  /* 0x0000000318047221 */ /* 0x044fe20000010000 */
[----:B------:R-:W-:-:S06]  /*3490*/  F2FP.BF16.F32.PACK_AB R166, R24, R23 ;  /* 0x0000001718a6723e */ /* 0x000fcc00000010ff */
[----:B------:R-:W2:Y:S01]  /*34a0*/  MUFU.EX2 R41, R41 ;  /* 0x0000002900297308 */ /* 0x000ea20000000800 */
[----:B-1----:R-:W-:-:S07]  /*34b0*/  FADD.FTZ R3, R25, R4 ;  /* 0x0000000419037221 */ /* 0x002fce0000010000 */
[----:B------:R-:W1:Y:S01]  /*34c0*/  MUFU.EX2 R27, R27 ;  /* 0x0000001b001b7308 */ /* 0x000e620000000800 */
[C---:B---3--:R-:W-:Y:S01]  /*34d0*/  FADD.FTZ R4, R26.reuse, R3 ;  /* 0x000000031a047221 */ /* 0x048fe20000010000 */
[----:B------:R-:W-:-:S06]  /*34e0*/  F2FP.BF16.F32.PACK_AB R168, R26, R25 ;  /* 0x000000191aa8723e */ /* 0x000fcc00000010ff */
[----:B------:R-:W3:Y:S01]  /*34f0*/  MUFU.EX2 R42, R42 ;  /* 0x0000002a002a7308 */ /* 0x000ee20000000800 */
[----:B--2---:R-:W-:-:S07]  /*3500*/  FADD.FTZ R19, R41, R20 ;  /* 0x0000001429137221 */ /* 0x004fce0000010000 */
[----:B------:R-:W2:Y:S01]  /*3510*/  MUFU.EX2 R28, R28 ;  /* 0x0000001c001c7308 */ /* 0x000ea20000000800 */
[----:B-1----:R-:W-:-:S07]  /*3520*/  FADD.FTZ R3, R27, R4 ;  /* 0x000000041b037221 */ /* 0x002fce0000010000 */
[----:B------:R-:W1:Y:S01]  /*3530*/  MUFU.EX2 R43, R43 ;  /* 0x0000002b002b7308 */ /* 0x000e620000000800 */
[C---:B---3--:R-:W-:Y:S01]  /*3540*/  FADD.FTZ R20, R42.reuse, R19 ;  /* 0x000000132a147221 */ /* 0x048fe20000010000 */
[----:B------:R-:W-:-:S06]  /*3550*/  F2FP.BF16.F32.PACK_AB R171, R42, R41 ;  /* 0x000000292aab723e */ /* 0x000fcc00000010ff */
[----:B------:R-:W3:Y:S01]  /*3560*/  MUFU.EX2 R29, R29 ;  /* 0x0000001d001d7308 */ /* 0x000ee20000000800 */
[C---:B--2---:R-:W-:Y:S01]  /*3570*/  FADD.FTZ R4, R28.reuse, R3 ;  /* 0x000000031c047221 */ /* 0x044fe20000010000 */
[----:B------:R-:W-:-:S06]  /*3580*/  F2FP.BF16.F32.PACK_AB R170, R28, R27 ;  /* 0x0000001b1caa723e */ /* 0x000fcc00000010ff */
[----:B------:R-:W2:Y:S01]  /*3590*/  MUFU.EX2 R44, R44 ;  /* 0x0000002c002c7308 */ /* 0x000ea20000000800 */
[----:B-1----:R-:W-:-:S07]  /*35a0*/  FADD.FTZ R19, R43, R20 ;  /* 0x000000142b137221 */ /* 0x002fce0000010000 */
[----:B------:R-:W1:Y:S01]  /*35b0*/  MUFU.EX2 R30, R30 ;  /* 0x0000001e001e7308 */ /* 0x000e620000000800 */
[----:B---3--:R-:W-:-:S07]  /*35c0*/  FADD.FTZ R13, R29, R4 ;  /* 0x000000041d0d7221 */ /* 0x008fce0000010000 */
[----:B------:R-:W3:Y:S01]  /*35d0*/  MUFU.EX2 R46, R46 ;  /* 0x0000002e002e7308 */ /* 0x000ee20000000800 */
[C---:B--2---:R-:W-:Y:S01]  /*35e0*/  FADD.FTZ R19, R44.reuse, R19 ;  /* 0x000000132c137221 */ /* 0x044fe20000010000 */
[----:B------:R-:W-:-:S06]  /*35f0*/  F2FP.BF16.F32.PACK_AB R173, R44, R43 ;  /* 0x0000002b2cad723e */ /* 0x000fcc00000010ff */
[----:B------:R-:W2:Y:S01]  /*3600*/  MUFU.EX2 R31, R31 ;  /* 0x0000001f001f7308 */ /* 0x000ea20000000800 */
[C---:B-1----:R-:W-:Y:S01]  /*3610*/  FADD.FTZ R4, R30.reuse, R13 ;  /* 0x0000000d1e047221 */ /* 0x042fe20000010000 */
[----:B------:R-:W-:-:S06]  /*3620*/  F2FP.BF16.F32.PACK_AB R172, R30, R29 ;  /* 0x0000001d1eac723e */ /* 0x000fcc00000010ff */
[----:B------:R-:W1:Y:S01]  /*3630*/  MUFU.EX2 R47, R47 ;  /* 0x0000002f002f7308 */ /* 0x000e620000000800 */
[----:B---3--:R-:W-:-:S07]  /*3640*/  FADD.FTZ R20, R46, R19 ;  /* 0x000000132e147221 */ /* 0x008fce0000010000 */
[----:B------:R-:W3:Y:S01]  /*3650*/  MUFU.EX2 R32, R32 ;  /* 0x0000002000207308 */ /* 0x000ee20000000800 */
[----:B--2---:R-:W-:Y:S01]  /*3660*/  FADD.FTZ R11, R31, R4 ;  /* 0x000000041f0b7221 */ /* 0x004fe20000010000 */
[C---:B-1----:R-:W-:Y:S01]  /*3670*/  FADD.FTZ R3, R47.reuse, R20 ;  /* 0x000000142f037221 */ /* 0x042fe20000010000 */
[----:B------:R-:W-:Y:S02]  /*3680*/  F2FP.BF16.F32.PACK_AB R175, R47, R46 ;  /* 0x0000002e2faf723e */ /* 0x000fe400000010ff */
[C---:B---3--:R-:W-:Y:S01]  /*3690*/  FADD.FTZ R4, R32.reuse, R11 ;  /* 0x0000000b20047221 */ /* 0x048fe20000010000 */
[----:B------:R-:W-:Y:S01]  /*36a0*/  F2FP.BF16.F32.PACK_AB R174, R32, R31 ;  /* 0x0000001f20ae723e */ /* 0x000fe200000010ff */
[----:B0-----:R-:W-:Y:S06]  /*36b0*/  @!P0 BRA `(.L_x_4236) ;  /* 0x0000000000048947 */ /* 0x001fec0003800000 */
[----:B------:R-:W-:Y:S01]  /*36c0*/  BPT.TRAP 0x1 ;  /* 0x000000040000795c */ /* 0x000fe20000300000 */
.L_x_4236:
[----:B------:R0:W1:Y:S01]  /*36d0*/  SYNCS.PHASECHK.TRANS64.TRYWAIT P3, [UR39+0x22850], R7 ;  /* 0x02285007ff0075a7 */ /* 0x0000620008060167 */
[----:B------:R-:W-:Y:S05]  /*36e0*/  @!P0 BRA `(.L_x_4237) ;  /* 0x0000000000048947 */ /* 0x000fea0003800000 */
[----:B------:R-:W-:Y:S01]  /*36f0*/  BPT.TRAP 0x1 ;  /* 0x000000040000795c */ /* 0x000fe20000300000 */
.L_x_4237:
[----:B-1----:R-:W-:Y:S05]  /*3700*/  @P3 BRA `(.L_x_4238) ;  /* 0x0000000000083947 */ /* 0x002fea0003800000 */
[----:B------:R-:W1:Y:S02]  /*3710*/  SYNCS.PHASECHK.TRANS64.TRYWAIT P3, [UR39+0x22850], R7 ;  /* 0x02285007ff0075a7 */ /* 0x000e640008060167 */
[----:B-1----:R-:W-:Y:S05]  /*3720*/  @!P3 BRA `(.L_x_4239) ;  /* 0x000000bc0058b947 */ /* 0x002fea0003800000 */
.L_x_4238:
[----:B------:R2:W-:Y:S01]  /*3730*/  BAR.SYNC.DEFER_BLOCKING R0, 0x100 ;  /* 0x000400000000751d */ /* 0x0005e20000010000 */
[----:B------:R-:W-:Y:S01]  /*3740*/  UIADD3 UR4, UR39, 0x400, URZ ;  /* 0x0000040027047890 */ /* 0x000fe2000fffe03f */
[----:B-1----:R-:W-:Y:S01]  /*3750*/  @!P2 VIADD R12, R12, 0x22860 ;  /* 0x000228600c0ca836 */ /* 0x002fe20000000000 */
[----:B------:R-:W-:Y:S02]  /*3760*/  UIADD3 UR41, UR41, -0x2, URZ ;  /* 0xfffffffe29297890 */ /* 0x000fe4000fffe03f */
[----:B------:R-:W-:Y:S01]  /*3770*/  USHF.R.U32.HI UR4, URZ, 0x4, UR4 ;  /* 0x000000043f047899 */ /* 0x000fe20008011604 */
[----:B------:R-:W-:Y:S01]  /*3780*/  UMOV UR15, 0x40000040 ;  /* 0x40000040000f7882 */ /* 0x000fe20000000000 */
[----:B------:R-:W-:Y:S02]  /*3790*/  @!P2 PRMT R12, RZ, 0x654, R12 ;  /* 0x00000654ff0ca816 */ /* 0x000fe4000000000c */
[----:B------:R-:W-:-:S04]  /*37a0*/  ULOP3.LUT UR4, UR4, 0x3fff, URZ, 0xc0, !UPT ;  /* 0x00003fff04047892 */ /* 0x000fc8000f8ec03f */
[----:B------:R-:W-:-:S04]  /*37b0*/  ULOP3.LUT UR24, UR4, 0x3000000, URZ, 0xfc, !UPT ;  /* 0x0300000004187892 */ /* 0x000fc8000f8efc3f */
        /* <DEDUP_REMOVED lines=34> */
[----:B------:R-:W1:Y:S02]  /*39e0*/  S2UR UR4, SR_CTAID.X ;  /* 0x00000000000479c3 */ /* 0x000e640000002500 */
[----:B-1----:R-:W-:-:S03]  /*39f0*/  USHF.L.U32 UR10, UR4, 0x7, URZ ;  /* 0x00000007040a7899 */ /* 0x002fc6000800063f */
[----:B------:R-:W-:Y:S02]  /*3a00*/  @UP0 ULDC UR4, c[0x0][0x44c] ;  /* 0x0001130000040ab9 */ /* 0x000fe40000000800 */
[----:B------:R-:W-:Y:S01]  /*3a10*/  UIMAD.WIDE.U32 UR4, UR10, UR4, URZ ;  /* 0x000000040a0472a5 */ /* 0x000fe2000f8e003f */
[----:B------:R-:W-:Y:S02]  /*3a20*/  WARPGROUP.DEPBAR.LE gsb0, 0x0 ;  /* 0x00008000000079c5 */ /* 0x000fe40000010000 */
[----:B------:R-:W-:-:S15]  /*3a30*/  WARPGROUP.ARRIVE ;  /* 0x00000000000079c5 */ /* 0x000fde0000000000 */
[----:B------:R-:W-:Y:S01]  /*3a40*/  HGMMA.64x256x16.F32.BF16 R24, R172, gdesc[UR12].tnspB, R24, gsb0 ;  /* 0x43e0000cac187df0 */ /* 0x000fe20008001818 */
[----:B------:R-:W-:Y:S02]  /*3a50*/  @UP0 ULDC UR14, c[0x0][0x450] ;  /* 0x00011400000e0ab9 */ /* 0x000fe40000000800 */
[----:B------:R-:W-:-:S04]  /*3a60*/  @UP0 USHF.R.U32.HI UR10, URZ, UR14, UR5 ;  /* 0x0000000e3f0a0299 */ /* 0x000fc80008011605 */
[----:B------:R-:W-:-:S04]  /*3a70*/  UIADD3 UR4, UR10, -UR11, UR40 ;  /* 0x8000000b0a047290 */ /* 0x000fc8000fffe028 */
[----:B------:R-:W-:-:S04]  /*3a80*/  UIMAD.WIDE UR4, UR4, 0x2aaaaaab, URZ ;  /* 0x2aaaaaab040478a5 */ /* 0x000fc8000f8e023f */
[----:B------:R-:W-:-:S04]  /*3a90*/  USHF.R.U32.HI UR4, URZ, 0x1f, UR5 ;  /* 0x0000001f3f047899 */ /* 0x000fc80008011605 */
[----:B------:R-:W-:-:S03]  /*3aa0*/  ULEA.HI.SX32 UR4, UR5, UR4, 0x1c ;  /* 0x0000000405047291 */ /* 0x000fc6000f8fe23f */
[----:B------:R-:W-:Y:S01]  /*3ab0*/  UMOV UR5, URZ ;  /* 0x0000003f00057c82 */ /* 0x000fe20008000000 */
[----:B------:R-:W-:-:S04]  /*3ac0*/  UISETP.LT.AND UP1, UPT, UR38, UR4, UPT ;  /* 0x000000042600728c */ /* 0x000fc8000bf21270 */
[----:B------:R-:W-:-:S03]  /*3ad0*/  USEL UR25, UR38, UR4, !UP1 ;  /* 0x0000000426197287 */ /* 0x000fc6000c800000 */
[----:B------:R-:W-:Y:S01]  /*3ae0*/  UMOV UR4, URZ ;  /* 0x0000003f00047c82 */ /* 0x000fe20008000000 */
[----:B------:R-:W-:-:S06]  /*3af0*/  UISETP.GE.AND UP1, UPT, UR41, UR25, UPT ;  /* 0x000000192900728c */ /* 0x000fcc000bf26270 */
[----:B------:R-:W-:Y:S01]  /*3b00*/  PLOP3.LUT P3, PT, PT, PT, UP1, 0x80, 0x0 ;  /* 0x000000000000781c */ /* 0x000fe20003f6f018 */
[----:B------:R-:W-:Y:S02]  /*3b10*/  WARPGROUP.DEPBAR.LE gsb0, 0x0 ;  /* 0x00008000000079c5 */ /* 0x000fe40000010000 */
[----:B------:R2:W-:Y:S10]  /*3b20*/  @!P2 SYNCS.ARRIVE.TRANS64.RED.A1T0 RZ, [R12+URZ], RZ ;  /* 0x000000ff0cffa9a7 */ /* 0x0005f4000810043f */
[----:B--2---:R-:W-:Y:S05]  /*3b30*/  @!P3 BRA `(.L_x_4240) ;  /* 0x000000280094b947 */ /* 0x004fea0003800000 */
[----:B------:R-:W-:Y:S01]  /*3b40*/  IMAD.MOV.U32 R11, RZ, RZ, R8 ;  /* 0x000000ffff0b7224 */ /* 0x000fe200078e0008 */
[----:B------:R-:W-:Y:S01]  /*3b50*/  MOV R12, R10 ;  /* 0x0000000a000c7202 */ /* 0x000fe20000000f00 */
[----:B------:R-:W-:Y:S01]  /*3b60*/  UMOV UR5, URZ ;  /* 0x0000003f00057c82 */ /* 0x000fe20008000000 */
[----:B------:R-:W-:Y:S01]  /*3b70*/  UMOV UR4, URZ ;  /* 0x0000003f00047c82 */ /* 0x000fe20008000000 */
[----:B------:R-:W-:Y:S01]  /*3b80*/  ULDC UR28, c[0x0][0x288] ;  /* 0x0000a200001c7ab9 */ /* 0x000fe20000000800 */
[----:B------:R-:W-:Y:S01]  /*3b90*/  ULDC UR27, c[0x0][0x2f0] ;  /* 0x0000bc00001b7ab9 */ /* 0x000fe20000000800 */
[----:B------:R-:W-:Y:S01]  /*3ba0*/  ULDC UR26, c[0x0][0x9d8] ;  /* 0x00027600001a7ab9 */ /* 0x000fe20000000800 */
[----:B------:R-:W-:-:S05]  /*3bb0*/  ULDC UR7, c[0x0][0x988] ;  /* 0x0002620000077ab9 */ /* 0x000fca0000000800 */
.L_x_4249:
[----:B------:R-:W-:-:S04]  /*3bc0*/  UIADD3 UR4, UR4, 0x1, URZ ;  /* 0x0000000104047890 */ /* 0x000fc8000fffe03f */
[----:B------:R-:W-:-:S04]  /*3bd0*/  UISETP.NE.AND UP1, UPT, UR4, 0x2, UPT ;  /* 0x000000020400788c */ /* 0x000fc8000bf25270 */
[----:B------:R-:W-:Y:S02]  /*3be0*/  USEL UR10, URZ, 0x1, UP1 ;  /* 0x000000013f0a7887 */ /* 0x000fe40008800000 */
[----:B------:R-:W-:Y:S02]  /*3bf0*/  USEL UR4, UR4, URZ, UP1 ;  /* 0x0000003f04047287 */ /* 0x000fe40008800000 */
[----:B------:R-:W-:Y:S01]  /*3c00*/  ULOP3.LUT UR5, UR5, UR10, URZ, 0x3c, !UPT ;  /* 0x0000000a05057292 */ /* 0x000fe2000f8e3c3f */
[----:B--2---:R-:W-:Y:S11]  /*3c10*/  @!P0 BRA `(.L_x_4241) ;  /* 0x0000000000048947 */ /* 0x004ff60003800000 */
[----:B------:R-:W-:Y:S01]  /*3c20*/  BPT.TRAP 0x1 ;  /* 0x000000040000795c */ /* 0x000fe20000300000 */
.L_x_4241:
[----:B------:R-:W-:Y:S01]  /*3c30*/  ULEA UR29, UR4, UR39, 0x3 ;  /* 0x00000027041d7291 */ /* 0x000fe2000f8e183f */
[----:B0-----:R-:W-:-:S05]  /*3c40*/  IMAD.U32 R7, RZ, RZ, UR5 ;  /* 0x00000005ff077e24 */ /* 0x001fca000f8e00ff */
[----:B------:R-:W-:-:S04]  /*3c50*/  SHF.L.U32 R7, R7, 0x1f, RZ ;  /* 0x0000001f07077819 */ /* 0x000fc800000006ff */
[----:B------:R0:W1:Y:S01]  /*3c60*/  SYNCS.PHASECHK.TRANS64.TRYWAIT P3, [UR29+0x22830], R7 ;  /* 0x02283007ff0075a7 */ /* 0x000062000806015d */
[----:B------:R-:W-:Y:S05]  /*3c70*/  @!P0 BRA `(.L_x_4242) ;  /* 0x0000000000048947 */ /* 0x000fea0003800000 */
[----:B------:R-:W-:Y:S01]  /*3c80*/  BPT.TRAP 0x1 ;  /* 0x000000040000795c */ /* 0x000fe20000300000 */
.L_x_4242:
[----:B-1----:R-:W-:Y:S05]  /*3c90*/  @P3 BRA `(.L_x_4243) ;  /* 0x0000000000083947 */ /* 0x002fea0003800000 */
[----:B------:R-:W1:Y:S02]  /*3ca0*/  SYNCS.PHASECHK.TRANS64.TRYWAIT P3, [UR29+0x22830], R7 ;  /* 0x02283007ff0075a7 */ /* 0x000e64000806015d */
[----:B-1----:R-:W-:Y:S05]  /*3cb0*/  @!P3 BRA `(.L_x_4244) ;  /* 0x000000b80008b947 */ /* 0x002fea0003800000 */
.L_x_4243:
[----:B------:R-:W-:Y:S01]  /*3cc0*/  UIMAD UR10, UR4, 0x300, UR6 ;  /* 0x00000300040a78a4 */ /* 0x000fe2000f8e0206 */
[----:B------:R-:W-:Y:S01]  /*3cd0*/  WARPGROUP.ARRIVE ;  /* 0x00000000000079c5 */ /* 0x000fe20000000000 */
[----:B------:R-:W-:Y:S01]  /*3ce0*/  UMOV UR11, 0x40000040 ;  /* 0x40000040000b7882 */ /* 0x000fe20000000000 */
[----:B------:R-:W-:Y:S01]  /*3cf0*/  UMOV UR15, 0x40000040 ;  /* 0x40000040000f7882 */ /* 0x000fe20000000000 */
[----:B------:R-:W-:Y:S01]  /*3d00*/  UIADD3 UR14, UR10, 0x2, URZ ;  /* 0x000000020a0e7890 */ /* 0x000fe2000fffe03f */
[----:B------:R-:W-:Y:S01]  /*3d10*/  IMAD.MOV.U32 R21, RZ, RZ, -0x2 ;  /* 0xfffffffeff157424 */ /* 0x000fe200078e00ff */
[----:B------:R-:W-:Y:S01]  /*3d20*/  UIADD3 UR18, UR10, 0x4, URZ ;  /* 0x000000040a127890 */ /* 0x000fe2000fffe03f */
[----:B------:R-:W-:Y:S01]  /*3d30*/  MOV R19, UR27 ;  /* 0x0000001b00137c02 */ /* 0x000fe20008000f00 */
[----:B------:R-:W-:Y:S01]  /*3d40*/  UMOV UR19, 0x40000040 ;  /* 0x4000004000137882 */ /* 0x000fe20000000000 */
[----:B------:R-:W-:Y:S01]  /*3d50*/  HGMMA.64x96x16.F32.BF16 R152, gdesc[UR8], RZ, !UPT, gsb0 ;  /* 0x01600000089879f0 */ /* 0x000fe2000c0018ff */
[----:B------:R-:W-:Y:S01]  /*3d60*/  UIADD3 UR22, UR10, 0x6, URZ ;  /* 0x000000060a167890 */ /* 0x000fe2000fffe03f */
[----:B------:R-:W-:-:S02]  /*3d70*/  UMOV UR23, 0x40000040 ;  /* 0x4000004000177882 */ /* 0x000fc40000000000 */
[----:B------:R-:W-:Y:S02]  /*3d80*/  @UP0 ULDC UR10, c[0x0][0x44c] ;  /* 0x00011300000a0ab9 */ /* 0x000fe40000000800 */
[----:B------:R-:W-:Y:S01]  /*3d90*/  @P1 IMAD.HI.U32 R13, R5, UR10, RZ ;  /* 0x0000000a050d1c27 */ /* 0x000fe2000f8e00ff */
[----:B------:R-:W-:Y:S01]  /*3da0*/  @UP0 ULDC UR10, c[0x0][0x450] ;  /* 0x00011400000a0ab9 */ /* 0x000fe20000000800 */
        /* <DEDUP_REMOVED lines=10> */
[----:B-1----:R-:W-:Y:S01]  /*3e50*/  FMUL.FTZ R8, R167, UR26 ;  /* 0x0000001aa7087c20 */ /* 0x002fe20008410000 */
[----:B------:R-:W-:Y:S01]  /*3e60*/  IMAD.MOV.U32 R167, RZ, RZ, R5 ;  /* 0x000000ffffa77224 */ /* 0x000fe200078e0005 */
[----:B------:R-:W-:Y:S01]  /*3e70*/  @P1 SHF.R.U32.HI R167, RZ, UR10, R13 ;  /* 0x0000000affa71c19 */ /* 0x000fe2000801160d */
[----:B------:R-:W-:Y:S01]  /*3e80*/  UMOV UR10, 0x1 ;  /* 0x00000001000a7882 */ /* 0x000fe20000000000 */
[----:B------:R-:W-:Y:S01]  /*3e90*/  FMUL.FTZ R154, R154, UR26 ;  /* 0x0000001a9a9a7c20 */ /* 0x000fe20008410000 */
[----:B------:R-:W-:Y:S01]  /*3ea0*/  UIMAD UR10, UR41, -0x60, UR10 ;  /* 0xffffffa0290a78a4 */ /* 0x000fe2000f8e020a */
[----:B------:R-:W-:Y:S01]  /*3eb0*/  FMUL.FTZ R155, R155, UR26 ;  /* 0x0000001a9b9b7c20 */ /* 0x000fe20008410000 */
[----:B------:R-:W1:Y:S01]  /*3ec0*/  SHFL.IDX PT, R13, R167, 0x1, 0x1c1f ;  /* 0x003c1f00a70d7f89 */ /* 0x000e6200000e0000 */
[----:B------:R2:W-:Y:S01]  /*3ed0*/  MUFU.TANH R18, R8 ;  /* 0x0000000800127308 */ /* 0x0005e20000002400 */
        /* <DEDUP_REMOVED lines=8> */
[----:B--2---:R-:W-:-:S02]  /*3f60*/  IMAD R8, R6, R21, UR10 ;  /* 0x0000000a06087e24 */ /* 0x004fc4000f8e0215 */
[----:B------:R-:W-:Y:S01]  /*3f70*/  FMUL.FTZ R200, R160, UR26 ;  /* 0x0000001aa0c87c20 */ /* 0x000fe20008410000 */
[----:B------:R-:W-:Y:S01]  /*3f80*/  FMUL.FTZ R160, R161, UR26 ;  /* 0x0000001aa1a07c20 */ /* 0x000fe20008410000 */
[----:B------:R-:W-:Y:S01]  /*3f90*/  FMUL.FTZ R15, R165, UR26 ;  /* 0x0000001aa50f7c20 */ /* 0x000fe20008410000 */
[----:B------:R-:W-:Y:S02]  /*3fa0*/  IMAD R8, R19, UR36, R8 ;  /* 0x0000002413087c24 */ /* 0x000fe4000f8e0208 */
        /* <DEDUP_REMOVED lines=9> */
[----:B-1----:R-:W-:Y:S01]  /*4040*/  IADD3 R156, R13, -UR28, R8 ;  /* 0x8000001c0d9c7c10 */ /* 0x002fe2000fffe008 */
[----:B------:R-:W1:Y:S01]  /*4050*/  MUFU.TANH R158, R158 ;  /* 0x0000009e009e7308 */ /* 0x000e620000002400 */
[----:B------:R-:W-:Y:S01]  /*4060*/  FMUL.FTZ R183, R183, UR26 ;  /* 0x0000001ab7b77c20 */ /* 0x000fe20008410000 */
[----:B------:R-:W-:Y:S01]  /*4070*/  FMUL.FTZ R186, R186, UR26 ;  /* 0x0000001ababa7c20 */ /* 0x000fe20008410000 */
[C---:B------:R-:W-:Y:S01]  /*4080*/  ISETP.GT.AND P3, PT, R156.reuse, RZ, PT ;  /* 0x000000ff9c00720c */ /* 0x040fe20003f64270 */
[----:B------:R-:W-:Y:S01]  /*4090*/  FMUL.FTZ R187, R187, UR26 ;  /* 0x0000001abbbb7c20 */ /* 0x000fe20008410000 */
[----:B------:R-:W-:Y:S01]  /*40a0*/  ISETP.GT.AND P4, PT, R156, 0x1, PT ;  /* 0x000000019c00780c */ /* 0x000fe20003f84270 */
[----:B------:R-:W-:Y:S01]  /*40b0*/  FMUL.FTZ R190, R190, UR26 ;  /* 0x0000001abebe7c20 */ /* 0x000fe20008410000 */
[----:B---3--:R-:W-:Y:S01]  /*40c0*/  FSEL R168, R154, -INF , P3 ;  /* 0xff8000009aa87808 */ /* 0x008fe20001800000 */
[----:B------:R-:W2:Y:S01]  /*40d0*/  MUFU.TANH R159, R159 ;  /* 0x0000009f009f7308 */ /* 0x000ea20000002400 */
[----:B------:R-:W-:Y:S01]  /*40e0*/  ISETP.GT.AND P3, PT, R156, 0x8, PT ;  /* 0x000000089c00780c */ /* 0x000fe20003f64270 */
[----:B------:R-:W-:Y:S01]  /*40f0*/  FMUL.FTZ R191, R191, UR26 ;  /* 0x0000001abfbf7c20 */ /* 0x000fe20008410000 */
[----:B------:R-:W-:Y:S01]  /*4100*/  FMNMX.FTZ R13, R168, R11, !PT ;  /* 0x0000000ba80d7209 */ /* 0x000fe20007810000 */
[----:B------:R-:W-:Y:S01]  /*4110*/  FMUL.FTZ R202, R152, UR26 ;  /* 0x0000001a98ca7c20 */ /* 0x000fe20008410000 */
[----:B------:R-:W-:Y:S01]  /*4120*/  FMUL.FTZ R194, R194, UR26 ;  /* 0x0000001ac2c27c20 */ /* 0x000fe20008410000 */
[----:B------:R-:W-:Y:S01]  /*4130*/  FMUL.FTZ R195, R195, UR26 ;  /* 0x0000001ac3c37c20 */ /* 0x000fe20008410000 */
[----:B------:R-:W-:Y:S01]  /*4140*/  FMUL.FTZ R204, R153, UR26 ;  /* 0x0000001a99cc7c20 */ /* 0x000fe20008410000 */
[----:B------:R-:W3:Y:S01]  /*4150*/  MUFU.TANH R16, R162 ;  /* 0x000000a200107308 */ /* 0x000ee20000002400 */
[----:B-1----:R-:W-:Y:S01]  /*4160*/  FSEL R165, R158, -INF , P3 ;  /* 0xff8000009ea57808 */ /* 0x002fe20001800000 */
[----:B------:R-:W-:Y:S01]  /*4170*/  FMUL.FTZ R198, R198, UR26 ;  /* 0x0000001ac6c67c20 */ /* 0x000fe20008410000 */
[----:B------:R-:W-:Y:S01]  /*4180*/  ISETP.GT.AND P3, PT, R156, 0x10, PT ;  /* 0x000000109c00780c */ /* 0x000fe20003f64270 */
[----:B------:R-:W-:Y:S01]  /*4190*/  FMUL.FTZ R199, R199, UR26 ;  /* 0x0000001ac7c77c20 */ /* 0x000fe20008410000 */
[----:B------:R-:W-:Y:S01]  /*41a0*/  FMUL.FTZ R201, R157, UR26 ;  /* 0x0000001a9dc97c20 */ /* 0x000fe20008410000 */
[----:B------:R-:W-:-:S02]  /*41b0*/  FMUL.FTZ R10, R169, UR26 ;  /* 0x0000001aa90a7c20 */ /* 0x000fc40008410000 */
[----:B------:R-:W1:Y:S08]  /*41c0*/  MUFU.TANH R163, R163 ;  /* 0x000000a300a37308 */ /* 0x000e700000002400 */
[----:B------:R4:W5:Y:S08]  /*41d0*/  MUFU.TANH R161, R166 ;  /* 0x000000a600a17308 */ /* 0x0009700000002400 */
[----:B------:R-:W0:Y:S01]  /*41e0*/  MUFU.TANH R170, R170 ;  /* 0x000000aa00aa7308 */ /* 0x000e220000002400 */
[----:B----4-:R-:W-:-:S02]  /*41f0*/  FSEL R166, R155, -INF , P4 ;  /* 0xff8000009ba67808 */ /* 0x010fc40002000000 */
[----:B------:R-:W-:Y:S02]  /*4200*/  ISETP.GT.AND P4, PT, R156, 0x9, PT ;  /* 0x000000099c00780c */ /* 0x000fe40003f84270 */
[----:B------:R-:W-:Y:S02]  /*4210*/  FMNMX.FTZ R14, R166, R13, !PT ;  /* 0x0000000da60e7209 */ /* 0x000fe40007810000 */
[----:B--2---:R-:W-:Y:S01]  /*4220*/  FSEL R162, R159, -INF , P4 ;  /* 0xff8000009fa27808 */ /* 0x004fe20002000000 */
[----:B------:R-:W2:Y:S01]  /*4230*/  MUFU.TANH R171, R171 ;  /* 0x000000ab00ab7308 */ /* 0x000ea20000002400 */
[----:B------:R-:W-:Y:S02]  /*4240*/  FMNMX.FTZ R13, R165, R14, !PT ;  /* 0x0000000ea50d7209 */ /* 0x000fe40007810000 */
[----:B------:R-:W-:Y:S02]  /*4250*/  ISETP.GT.AND P4, PT, R156, 0x11, PT ;  /* 0x000000119c00780c */ /* 0x000fe40003f84270 */
[----:B---3--:R-:W-:-:S02]  /*4260*/  FSEL R159, R16, -INF , P3 ;  /* 0xff800000109f7808 */ /* 0x008fc40001800000 */
[----:B------:R-:W-:Y:S01]  /*4270*/  FMNMX.FTZ R14, R162, R13, !PT ;  /* 0x0000000da20e7209 */ /* 0x000fe20007810000 */
[----:B------:R-:W3:Y:S01]  /*4280*/  MUFU.TANH R174, R174 ;  /* 0x000000ae00ae7308 */ /* 0x000ee20000002400 */
[C---:B------:R-:W-:Y:S02]  /*4290*/  ISETP.GT.AND P3, PT, R156.reuse, 0x18, PT ;  /* 0x000000189c00780c */ /* 0x040fe40003f64270 */
[----:B-1----:R-:W-:Y:S02]  /*42a0*/  FSEL R164, R163, -INF , P4 ;  /* 0xff800000a3a47808 */ /* 0x002fe40002000000 */
[----:B------:R-:W-:Y:S02]  /*42b0*/  FMNMX.FTZ R13, R159, R14, !PT ;  /* 0x0000000e9f0d7209 */ /* 0x000fe40007810000 */
[----:B------:R-:W-:Y:S01]  /*42c0*/  ISETP.GT.AND P4, PT, R156, 0x19, PT ;  /* 0x000000199c00780c */ /* 0x000fe20003f84270 */
[----:B------:R-:W1:Y:S01]  /*42d0*/  MUFU.TANH R175, R175 ;  /* 0x000000af00af7308 */ /* 0x000e620000002400 */
[----:B-----5:R-:W-:-:S02]  /*42e0*/  FSEL R161, R161, -INF , P3 ;  /* 0xff800000a1a17808 */ /* 0x020fc40001800000 */
[----:B------:R-:W-:Y:S02]  /*42f0*/  FMNMX.FTZ R14, R164, R13, !PT ;  /* 0x0000000da40e7209 */ /* 0x000fe40007810000 */
[----:B------:R-:W-:Y:S02]  /*4300*/  ISETP.GT.AND P3, PT, R156, 0x20, PT ;  /* 0x000000209c00780c */ /* 0x000fe40003f64270 */
[----:B------:R-:W-:Y:S01]  /*4310*/  FSEL R163, R18, -INF , P4 ;  /* 0xff80000012a37808 */ /* 0x000fe20002000000 */
[----:B------:R-:W4:Y:S01]  /*4320*/  MUFU.TANH R178, R178 ;  /* 0x000000b200b27308 */ /* 0x000f220000002400 */
[----:B------:R-:W-:Y:S02]  /*4330*/  FMNMX.FTZ R14, R161, R14, !PT ;  /* 0x0000000ea10e7209 */ /* 0x000fe40007810000 */
[----:B------:R-:W-:Y:S02]  /*4340*/  ISETP.GT.AND P4, PT, R156, 0x21, PT ;  /* 0x000000219c00780c */ /* 0x000fe40003f84270 */
[----:B0-----:R-:W-:Y:S01]  /*4350*/  FSEL R16, R170, -INF , P3 ;  /* 0xff800000aa107808 */ /* 0x001fe20001800000 */
[----:B------:R-:W-:Y:S01]  /*4360*/  FMUL.FTZ R170, R172, UR26 ;  /* 0x0000001aacaa7c20 */ /* 0x000fe20008410000 */
[----:B------:R-:W-:Y:S01]  /*4370*/  FMNMX.FTZ R19, R163, R14, !PT ;  /* 0x0000000ea3137209 */ /* 0x000fe20007810000 */
[----:B------:R0:W5:Y:S01]  /*4380*/  MUFU.TANH R20, R179 ;  /* 0x000000b300147308 */ /* 0x0001620000002400 */
[----:B------:R-:W-:-:S02]  /*4390*/  ISETP.GT.AND P3, PT, R156, 0x28, PT ;  /* 0x000000289c00780c */ /* 0x000fc40003f64270 */
[----:B--2---:R-:W-:Y:S02]  /*43a0*/  FSEL R13, R171, -INF , P4 ;  /* 0xff800000ab0d7808 */ /* 0x004fe40002000000 */
[----:B------:R-:W-:Y:S02]  /*43b0*/  FMNMX.FTZ R18, R16, R19, !PT ;  /* 0x0000001310127209 */ /* 0x000fe40007810000 */
[----:B------:R-:W-:Y:S01]  /*43c0*/  ISETP.GT.AND P4, PT, R156, 0x29, PT ;  /* 0x000000299c00780c */ /* 0x000fe20003f84270 */
[----:B------:R-:W2:Y:S01]  /*43d0*/  MUFU.TANH R182, R182 ;  /* 0x000000b600b67308 */ /* 0x000ea20000002400 */
[----:B---3--:R-:W-:Y:S01]  /*43e0*/  FSEL R14, R174, -INF , P3 ;  /* 0xff800000ae0e7808 */ /* 0x008fe20001800000 */
[----:B0-----:R-:W-:Y:S01]  /*43f0*/  FMUL.FTZ R179, R188, UR26 ;  /* 0x0000001abcb37c20 */ /* 0x001fe20008410000 */
[----:B------:R-:W-:Y:S01]  /*4400*/  FMNMX.FTZ R19, R13, R18, !PT ;  /* 0x000000120d137209 */ /* 0x000fe20007810000 */
[----:B------:R-:W-:Y:S01]  /*4410*/  FMUL.FTZ R174, R173, UR26 ;  /* 0x0000001aadae7c20 */ /* 0x000fe20008410000 */
[----:B------:R-:W-:Y:S01]  /*4420*/  ISETP.GT.AND P3, PT, R156, 0x30, PT ;  /* 0x000000309c00780c */ /* 0x000fe20003f64270 */
[----:B------:R-:W-:Y:S01]  /*4430*/  FMUL.FTZ R173, R176, UR26 ;  /* 0x0000001ab0ad7c20 */ /* 0x000fe20008410000 */
[----:B-1----:R-:W-:Y:S01]  /*4440*/  FSEL R18, R175, -INF , P4 ;  /* 0xff800000af127808 */ /* 0x002fe20002000000 */
[----:B------:R-:W0:Y:S01]  /*4450*/  MUFU.TANH R183, R183 ;  /* 0x000000b700b77308 */ /* 0x000e220000002400 */
[----:B------:R-:W-:Y:S01]  /*4460*/  FMNMX.FTZ R21, R14, R19, !PT ;  /* 0x000000130e157209 */ /* 0x000fe20007810000 */
[----:B------:R-:W-:Y:S01]  /*4470*/  FMUL.FTZ R176, R177, UR26 ;  /* 0x0000001ab1b07c20 */ /* 0x000fe20008410000 */
[----:B------:R-:W-:Y:S01]  /*4480*/  ISETP.GT.AND P4, PT, R156, 0x31, PT ;  /* 0x000000319c00780c */ /* 0x000fe20003f84270 */
[----:B------:R-:W-:Y:S01]  /*4490*/  FMUL.FTZ R175, R180, UR26 ;  /* 0x0000001ab4af7c20 */ /* 0x000fe20008410000 */
[----:B----4-:R-:W-:Y:S01]  /*44a0*/  FSEL R19, R178, -INF , P3 ;  /* 0xff800000b2137808 */ /* 0x010fe20001800000 */
[----:B------:R-:W-:Y:S01]  /*44b0*/  FMUL.FTZ R177, R181, UR26 ;  /* 0x0000001ab5b17c20 */ /* 0x000fe20008410000 */
[----:B------:R-:W-:Y:S01]  /*44c0*/  FMNMX.FTZ R22, R18, R21, !PT ;  /* 0x0000001512167209 */ /* 0x000fe20007810000 */
[----:B------:R-:W1:Y:S01]  /*44d0*/  MUFU.TANH R186, R186 ;  /* 0x000000ba00ba7308 */ /* 0x000e620000002400 */
[----:B------:R-:W-:Y:S01]  /*44e0*/  ISETP.GT.AND P3, PT, R156, 0x38, PT ;  /* 0x000000389c00780c */ /* 0x000fe20003f64270 */
[----:B------:R-:W-:Y:S01]  /*44f0*/  FMUL.FTZ R178, R184, UR26 ;  /* 0x0000001ab8b27c20 */ /* 0x000fe20008410000 */
[----:B-----5:R-:W-:Y:S01]  /*4500*/  FSEL R20, R20, -INF , P4 ;  /* 0xff80000014147808 */ /* 0x020fe20002000000 */
[----:B------:R-:W-:Y:S01]  /*4510*/  FMUL.FTZ R180, R185, UR26 ;  /* 0x0000001ab9b47c20 */ /* 0x000fe20008410000 */
[----:B------:R-:W-:Y:S01]  /*4520*/  FMNMX.FTZ R23, R19, R22, !PT ;  /* 0x0000001613177209 */ /* 0x000fe20007810000 */
[----:B------:R-:W-:Y:S01]  /*4530*/  FMUL.FTZ R181, R192, UR26 ;  /* 0x0000001ac0b57c20 */ /* 0x000fe20008410000 */
[----:B------:R-:W-:Y:S01]  /*4540*/  ISETP.GT.AND P4, PT, R156, 0x39, PT ;  /* 0x000000399c00780c */ /* 0x000fe20003f84270 */
[----:B------:R-:W3:Y:S01]  /*4550*/  MUFU.TANH R187, R187 ;  /* 0x000000bb00bb7308 */ /* 0x000ee20000002400 */
[----:B--2---:R-:W-:Y:S01]  /*4560*/  FSEL R21, R182, -INF , P3 ;  /* 0xff800000b6157808 */ /* 0x004fe20001800000 */
[----:B------:R-:W-:Y:S01]  /*4570*/  FMUL.FTZ R182, R189, UR26 ;  /* 0x0000001abdb67c20 */ /* 0x000fe20008410000 */
[----:B------:R-:W-:Y:S01]  /*4580*/  FMNMX.FTZ R152, R20, R23, !PT ;  /* 0x0000001714987209 */ /* 0x000fe20007810000 */
[----:B------:R-:W-:Y:S01]  /*4590*/  FMUL.FTZ R184, R193, UR26 ;  /* 0x0000001ac1b87c20 */ /* 0x000fe20008410000 */
[----:B------:R-:W-:Y:S01]  /*45a0*/  ISETP.GT.AND P3, PT, R156, 0x40, PT ;  /* 0x000000409c00780c */ /* 0x000fe20003f64270 */
[----:B------:R-:W-:Y:S01]  /*45b0*/  FMUL.FTZ R185, R196, UR26 ;  /* 0x0000001ac4b97c20 */ /* 0x000fe20008410000 */
[----:B0-----:R-:W-:Y:S01]  /*45c0*/  FSEL R22, R183, -INF , P4 ;  /* 0xff800000b7167808 */ /* 0x001fe20002000000 */
[----:B------:R-:W0:Y:S01]  /*45d0*/  MUFU.TANH R190, R190 ;  /* 0x000000be00be7308 */ /* 0x000e220000002400 */
[----:B------:R-:W-:Y:S01]  /*45e0*/  FMNMX.FTZ R23, R21, R152, !PT ;  /* 0x0000009815177209 */ /* 0x000fe20007810000 */
[----:B------:R-:W2:Y:S01]  /*45f0*/  SHFL.IDX PT, R183, R167, RZ, 0x1c1f ;  /* 0x001c1fffa7b77589 */ /* 0x000ea200000e0000 */
[----:B------:R-:W-:-:S02]  /*4600*/  ISETP.GT.AND P4, PT, R156, 0x41, PT ;  /* 0x000000419c00780c */ /* 0x000fc40003f84270 */
[----:B-1----:R-:W-:Y:S01]  /*4610*/  FSEL R152, R186, -INF , P3 ;  /* 0xff800000ba987808 */ /* 0x002fe20001800000 */
[----:B------:R-:W-:Y:S01]  /*4620*/  FMUL.FTZ R186, R197, UR26 ;  /* 0x0000001ac5ba7c20 */ /* 0x000fe20008410000 */
[----:B------:R-:W-:Y:S01]  /*4630*/  FMNMX.FTZ R153, R22, R23, !PT ;  /* 0x0000001716997209 */ /* 0x000fe20007810000 */
[----:B------:R-:W1:Y:S01]  /*4640*/  MUFU.TANH R191, R191 ;  /* 0x000000bf00bf7308 */ /* 0x000e620000002400 */
[----:B------:R-:W-:Y:S02]  /*4650*/  ISETP.GT.AND P3, PT, R156, 0x48, PT ;  /* 0x000000489c00780c */ /* 0x000fe40003f64270 */
[----:B---3--:R-:W-:Y:S02]  /*4660*/  FSEL R23, R187, -INF , P4 ;  /* 0xff800000bb177808 */ /* 0x008fe40002000000 */
[----:B------:R-:W-:Y:S02]  /*4670*/  FMNMX.FTZ R154, R152, R153, !PT ;  /* 0x00000099989a7209 */ /* 0x000fe40007810000 */
[----:B------:R-:W-:Y:S01]  /*4680*/  ISETP.GT.AND P4, PT, R156, 0x49, PT ;  /* 0x000000499c00780c */ /* 0x000fe20003f84270 */
[----:B------:R-:W3:Y:S01]  /*4690*/  MUFU.TANH R155, R194 ;  /* 0x000000c2009b7308 */ /* 0x000ee20000002400 */
[----:B0-----:R-:W-:-:S02]  /*46a0*/  FSEL R153, R190, -INF , P3 ;  /* 0xff800000be997808 */ /* 0x001fc40001800000 */
[----:B------:R-:W-:Y:S02]  /*46b0*/  FMNMX.FTZ R158, R23, R154, !PT ;  /* 0x0000009a179e7209 */ /* 0x000fe40007810000 */
[C---:B------:R-:W-:Y:S02]  /*46c0*/  ISETP.GT.AND P3, PT, R156.reuse, 0x50, PT ;  /* 0x000000509c00780c */ /* 0x040fe40003f64270 */
[----:B------:R-:W-:Y:S01]  /*46d0*/  FMNMX.FTZ R157, R153, R158, !PT ;  /* 0x0000009e999d7209 */ /* 0x000fe20007810000 */
[----:B------:R-:W0:Y:S01]  /*46e0*/  MUFU.TANH R195, R195 ;  /* 0x000000c300c37308 */ /* 0x000e220000002400 */
[----:B-1----:R-:W-:Y:S02]  /*46f0*/  FSEL R154, R191, -INF , P4 ;  /* 0xff800000bf9a7808 */ /* 0x002fe40002000000 */
[----:B------:R-:W-:Y:S02]  /*4700*/  ISETP.GT.AND P4, PT, R156, 0x51, PT ;  /* 0x000000519c00780c */ /* 0x000fe40003f84270 */
[----:B------:R-:W-:-:S02]  /*4710*/  FMNMX.FTZ R172, R154, R157, !PT ;  /* 0x0000009d9aac7209 */ /* 0x000fc40007810000 */
[----:B--2---:R-:W-:Y:S01]  /*4720*/  IADD3 R183, R183, -UR28, R8 ;  /* 0x8000001cb7b77c10 */ /* 0x004fe2000fffe008 */
[----:B------:R-:W1:Y:S01]  /*4730*/  MUFU.TANH R198, R198 ;  /* 0x000000c600c67308 */ /* 0x000e620000002400 */
[----:B---3--:R-:W-:Y:S02]  /*4740*/  FSEL R155, R155, -INF , P3 ;  /* 0xff8000009b9b7808 */ /* 0x008fe40001800000 */
[----:B------:R-:W-:Y:S02]  /*4750*/  ISETP.GT.AND P3, PT, R156, 0x58, PT ;  /* 0x000000589c00780c */ /* 0x000fe40003f64270 */
[----:B------:R-:W-:Y:S02]  /*4760*/  FMNMX.FTZ R157, R155, R172, !PT ;  /* 0x000000ac9b9d7209 */ /* 0x000fe40007810000 */
[----:B------:R-:W-:Y:S01]  /*4770*/  ISETP.GT.AND P6, PT, R183, 0x1, PT ;  /* 0x00000001b700780c */ /* 0x000fe20003fc4270 */
[----:B------:R-:W2:Y:S01]  /*4780*/  MUFU.TANH R199, R199 ;  /* 0x000000c700c77308 */ /* 0x000ea20000002400 */
[----:B0-----:R-:W-:-:S02]  /*4790*/  FSEL R158, R195, -INF , P4 ;  /* 0xff800000c39e7808 */ /* 0x001fc40002000000 */
[----:B------:R-:W-:Y:S02]  /*47a0*/  ISETP.GT.AND P4, PT, R156, 0x59, PT ;  /* 0x000000599c00780c */ /* 0x000fe40003f84270 */
[----:B------:R-:W-:Y:S02]  /*47b0*/  FMNMX.FTZ R169, R158, R157, !PT ;  /* 0x0000009d9ea97209 */ /* 0x000fe40007810000 */
[C---:B------:R-:W-:Y:S01]  /*47c0*/  ISETP.GT.AND P5, PT, R183.reuse, 0x8, PT ;  /* 0x00000008b700780c */ /* 0x040fe20003fa4270 */
[----:B------:R-:W0:Y:S01]  /*47d0*/  MUFU.TANH R202, R202 ;  /* 0x000000ca00ca7308 */ /* 0x000e220000002400 */
[----:B-1----:R-:W-:Y:S02]  /*47e0*/  FSEL R156, R198, -INF , P3 ;  /* 0xff800000c69c7808 */ /* 0x002fe40001800000 */
[----:B------:R-:W-:Y:S02]  /*47f0*/  ISETP.GT.AND P3, PT, R183, RZ, PT ;  /* 0x000000ffb700720c */ /* 0x000fe40003f64270 */
[----:B------:R-:W-:-:S03]  /*4800*/  FMNMX.FTZ R172, R156, R169, !PT ;  /* 0x000000a99cac7209 */ /* 0x000fc60007810000 */
[----:B------:R-:W1:Y:S01]  /*4810*/  MUFU.TANH R204, R204 ;  /* 0x000000cc00cc7308 */ /* 0x000e620000002400 */
[----:B--2---:R-:W-:Y:S02]  /*4820*/  FSEL R157, R199, -INF , P4 ;  /* 0xff800000c79d7808 */ /* 0x004fe40002000000 */
[----:B------:R-:W-:Y:S02]  /*4830*/  ISETP.GT.AND P4, PT, R183, 0x9, PT ;  /* 0x00000009b700780c */ /* 0x000fe40003f84270 */
[----:B------:R-:W-:-:S03]  /*4840*/  FMNMX.FTZ R172, R157, R172, !PT ;  /* 0x000000ac9dac7209 */ /* 0x000fc60007810000 */
[----:B------:R-:W2:Y:S01]  /*4850*/  MUFU.TANH R203, R203 ;  /* 0x000000cb00cb7308 */ /* 0x000ea20000002400 */
[----:B0-----:R-:W-:Y:S01]  /*4860*/  FSEL R167, R202, -INF , P3 ;  /* 0xff800000caa77808 */ /* 0x001fe20001800000 */
[----:B------:R-:W0:Y:S01]  /*4870*/  SHFL.BFLY PT, R169, R172, 0x2, 0x1f ;  /* 0x0c401f00aca97f89 */ /* 0x000e2200000e0000 */
[----:B------:R-:W-:-:S05]  /*4880*/  ISETP.GT.AND P3, PT, R183, 0x10, PT ;  /* 0x00000010b700780c */ /* 0x000fca0003f64270 */
[----:B------:R-:W3:Y:S01]  /*4890*/  MUFU.TANH R201, R201 ;  /* 0x000000c900c97308 */ /* 0x000ee20000002400 */
[----:B-1----:R-:W-:-:S07]  /*48a0*/  FSEL R204, R204, -INF , P6 ;  /* 0xff800000cccc7808 */ /* 0x002fce0003000000 */
[----:B------:R-:W1:Y:S01]  /*48b0*/  MUFU.TANH R200, R200 ;  /* 0x000000c800c87308 */ /* 0x000e620000002400 */
[----:B--2---:R-:W-:-:S07]  /*48c0*/  FSEL R203, R203, -INF , P5 ;  /* 0xff800000cbcb7808 */ /* 0x004fce0002800000 */
[----:B------:R-:W2:Y:S01]  /*48d0*/  MUFU.TANH R160, R160 ;  /* 0x000000a000a07308 */ /* 0x000ea20000002400 */
[----:B---3--:R-:W-:Y:S02]  /*48e0*/  FSEL R201, R201, -INF , P4 ;  /* 0xff800000c9c97808 */ /* 0x008fe40002000000 */
[----:B0-----:R-:W-:Y:S02]  /*48f0*/  FMNMX.FTZ R169, R172, R169, !PT ;  /* 0x000000a9aca97209 */ /* 0x001fe40007810000 */
[----:B------:R-:W-:-:S03]  /*4900*/  ISETP.GT.AND P4, PT, R183, 0x11, PT ;  /* 0x00000011b700780c */ /* 0x000fc60003f84270 */
[----:B------:R-:W0:Y:S01]  /*4910*/  SHFL.BFLY PT, R172, R169, 0x1, 0x1f ;  /* 0x0c201f00a9ac7f89 */ /* 0x000e2200000e0000 */
[----:B------:R-:W3:Y:S01]  /*4920*/  MUFU.TANH R17, R17 ;  /* 0x0000001100117308 */ /* 0x000ee20000002400 */
[----:B-1----:R-:W-:Y:S02]  /*4930*/  FSEL R200, R200, -INF , P3 ;  /* 0xff800000c8c87808 */ /* 0x002fe40001800000 */
[----:B------:R-:W-:-:S05]  /*4940*/  ISETP.GT.AND P3, PT, R183, 0x18, PT ;  /* 0x00000018b700780c */ /* 0x000fca0003f64270 */
[----:B------:R-:W1:Y:S08]  /*4950*/  MUFU.TANH R15, R15 ;  /* 0x0000000f000f7308 */ /* 0x000e700000002400 */
[----:B------:R-:W4:Y:S01]  /*4960*/  MUFU.TANH R9, R9 ;  /* 0x0000000900097308 */ /* 0x000f220000002400 */
[----:B0-----:R-:W-:-:S07]  /*4970*/  FMNMX.FTZ R8, R169, R172, !PT ;  /* 0x000000aca9087209 */ /* 0x001fce0007810000 */
[----:B------:R-:W-:Y:S01]  /*4980*/  MUFU.TANH R10, R10 ;  /* 0x0000000a000a7308 */ /* 0x000fe20000002400 */
[----:B------:R-:W-:Y:S02]  /*4990*/  FMNMX.FTZ R169, R167, R12, !PT ;  /* 0x0000000ca7a97209 */ /* 0x000fe40007810000 */
[C---:B------:R-:W-:Y:S01]  /*49a0*/  FSETP.NEU.FTZ.AND P6, PT, R8.reuse, -INF , PT ;  /* 0xff8000000800780b */ /* 0x040fe20003fdd000 */
[----:B------:R-:W-:Y:S01]  /*49b0*/  FMUL.FTZ R171, R8, UR7 ;  /* 0x0000000708ab7c20 */ /* 0x000fe20008410000 */
[----:B------:R-:W-:Y:S02]  /*49c0*/  FMNMX.FTZ R172, R204, R169, !PT ;  /* 0x000000a9ccac7209 */ /* 0x000fe40007810000 */
[----:B------:R-:W-:Y:S01]  /*49d0*/  FSEL R192, R8, RZ, P6 ;  /* 0x000000ff08c07208 */ /* 0x000fe20003000000 */
[----:B------:R-:W0:Y:S01]  /*49e0*/  MUFU.TANH R170, R170 ;  /* 0x000000aa00aa7308 */ /* 0x000e220000002400 */
[----:B------:R-:W-:Y:S02]  /*49f0*/  FMNMX.FTZ R172, R203, R172, !PT ;  /* 0x000000accbac7209 */ /* 0x000fe40007810000 */
[----:B------:R-:W-:Y:S01]  /*4a00*/  FSEL R171, R171, RZ, P6 ;  /* 0x000000ffabab7208 */ /* 0x000fe20003000000 */
[----:B------:R-:W-:Y:S01]  /*4a10*/  FADD.FTZ R192, -R192, R11 ;  /* 0x0000000bc0c07221 */ /* 0x000fe20000010100 */
[----:B------:R-:W-:-:S03]  /*4a20*/  FMNMX.FTZ R169, R201, R172, !PT ;  /* 0x000000acc9a97209 */ /* 0x000fc60007810000 */
[--C-:B------:R-:W-:Y:S01]  /*4a30*/  FFMA.FTZ R188, R168, UR7, -R171.reuse ;  /* 0x00000007a8bc7c23 */ /* 0x100fe200080108ab */
[----:B--2---:R-:W-:Y:S01]  /*4a40*/  FSEL R168, R160, -INF , P4 ;  /* 0xff800000a0a87808 */ /* 0x004fe20002000000 */
[--C-:B------:R-:W-:Y:S01]  /*4a50*/  FFMA.FTZ R189, R166, UR7, -R171.reuse ;  /* 0x00000007a6bd7c23 */ /* 0x100fe200080108ab */
[----:B------:R-:W-:Y:S01]  /*4a60*/  FMNMX.FTZ R187, R200, R169, !PT ;  /* 0x000000a9c8bb7209 */ /* 0x000fe20007810000 */
[----:B------:R-:W2:Y:S01]  /*4a70*/  MUFU.TANH R174, R174 ;  /* 0x000000ae00ae7308 */ /* 0x000ea20000002400 */
[----:B------:R-:W-:Y:S01]  /*4a80*/  ISETP.GT.AND P4, PT, R183, 0x19, PT ;  /* 0x00000019b700780c */ /* 0x000fe20003f84270 */
[----:B------:R-:W-:Y:S01]  /*4a90*/  FMUL.FTZ R11, R192, UR7 ;  /* 0x00000007c00b7c20 */ /* 0x000fe20008410000 */
[----:B---3--:R-:W-:Y:S01]  /*4aa0*/  FSEL R169, R17, -INF , P3 ;  /* 0xff80000011a97808 */ /* 0x008fe20001800000 */
[--C-:B------:R-:W-:Y:S01]  /*4ab0*/  FFMA.FTZ R162, R162, UR7, -R171.reuse ;  /* 0x00000007a2a27c23 */ /* 0x100fe200080108ab */
[----:B------:R-:W-:Y:S01]  /*4ac0*/  FMNMX.FTZ R166, R168, R187, !PT ;  /* 0x000000bba8a67209 */ /* 0x000fe20007810000 */
[--C-:B------:R-:W-:Y:S01]  /*4ad0*/  FFMA.FTZ R159, R159, UR7, -R171.reuse ;  /* 0x000000079f9f7c23 */ /* 0x100fe200080108ab */
[----:B------:R-:W-:Y:S01]  /*4ae0*/  ISETP.GT.AND P3, PT, R183, 0x20, PT ;  /* 0x00000020b700780c */ /* 0x000fe20003f64270 */
[----:B------:R-:W3:Y:S01]  /*4af0*/  MUFU.TANH R173, R173 ;  /* 0x000000ad00ad7308 */ /* 0x000ee20000002400 */
[----:B-1----:R-:W-:Y:S01]  /*4b00*/  FSEL R172, R15, -INF , P4 ;  /* 0xff8000000fac7808 */ /* 0x002fe20002000000 */
[--C-:B------:R-:W-:Y:S01]  /*4b10*/  FFMA.FTZ R164, R164, UR7, -R171.reuse ;  /* 0x00000007a4a47c23 */ /* 0x100fe200080108ab */
[----:B------:R-:W-:Y:S01]  /*4b20*/  FMNMX.FTZ R17, R169, R166, !PT ;  /* 0x000000a6a9117209 */ /* 0x000fe20007810000 */
[--C-:B------:R-:W-:Y:S01]  /*4b30*/  FFMA.FTZ R161, R161, UR7, -R171.reuse ;  /* 0x00000007a1a17c23 */ /* 0x100fe200080108ab */
[----:B------:R-:W-:Y:S01]  /*4b40*/  ISETP.GT.AND P4, PT, R183, 0x21, PT ;  /* 0x00000021b700780c */ /* 0x000fe20003f84270 */
[--C-:B------:R-:W-:Y:S01]  /*4b50*/  FFMA.FTZ R16, R16, UR7, -R171.reuse ;  /* 0x0000000710107c23 */ /* 0x100fe200080108ab */
[----:B----4-:R-:W-:Y:S01]  /*4b60*/  FSEL R9, R9, -INF , P3 ;  /* 0xff80000009097808 */ /* 0x010fe20001800000 */
[----:B------:R1:W-:Y:S01]  /*4b70*/  MUFU.EX2 R160, R188 ;  /* 0x000000bc00a07308 */ /* 0x0003e20000000800 */
[----:B------:R-:W-:Y:S01]  /*4b80*/  FMNMX.FTZ R166, R172, R17, !PT ;  /* 0x00000011aca67209 */ /* 0x000fe20007810000 */
[--C-:B------:R-:W-:Y:S01]  /*4b90*/  FFMA.FTZ R13, R13, UR7, -R171.reuse ;  /* 0x000000070d0d7c23 */ /* 0x100fe200080108ab */
[----:B------:R-:W-:Y:S01]  /*4ba0*/  ISETP.GT.AND P3, PT, R183, 0x28, PT ;  /* 0x00000028b700780c */ /* 0x000fe20003f64270 */
[--C-:B------:R-:W-:Y:S01]  /*4bb0*/  FFMA.FTZ R23, R23, UR7, -R171.reuse ;  /* 0x0000000717177c23 */ /* 0x100fe200080108ab */
[----:B------:R-:W-:Y:S01]  /*4bc0*/  FMNMX.FTZ R166, R9, R166, !PT ;  /* 0x000000a609a67209 */ /* 0x000fe20007810000 */
[--C-:B------:R-:W-:Y:S01]  /*4bd0*/  FFMA.FTZ R156, R156, UR7, -R171.reuse ;  /* 0x000000079c9c7c23 */ /* 0x100fe200080108ab */
[----:B0-----:R-:W-:Y:S01]  /*4be0*/  FSEL R170, R170, -INF , P3 ;  /* 0xff800000aaaa7808 */ /* 0x001fe20001800000 */
[----:B------:R-:W0:Y:S01]  /*4bf0*/  MUFU.TANH R176, R176 ;  /* 0x000000b000b07308 */ /* 0x000e220000002400 */
[----:B-1----:R-:W-:Y:S01]  /*4c00*/  FFMA.FTZ R188, R165, UR7, -R171 ;  /* 0x00000007a5bc7c23 */ /* 0x002fe200080108ab */
[----:B------:R-:W-:-:S02]  /*4c10*/  FSEL R165, R10, -INF , P4 ;  /* 0xff8000000aa57808 */ /* 0x000fc40002000000 */
[----:B------:R-:W-:Y:S02]  /*4c20*/  ISETP.GT.AND P4, PT, R183, 0x29, PT ;  /* 0x00000029b700780c */ /* 0x000fe40003f84270 */
[----:B------:R-:W-:Y:S01]  /*4c30*/  FMNMX.FTZ R187, R165, R166, !PT ;  /* 0x000000a6a5bb7209 */ /* 0x000fe20007810000 */
[----:B------:R-:W-:Y:S01]  /*4c40*/  FFMA.FTZ R166, R163, UR7, -R171 ;  /* 0x00000007a3a67c23 */ /* 0x000fe200080108ab */
[----:B------:R-:W1:Y:S01]  /*4c50*/  MUFU.TANH R175, R175 ;  /* 0x000000af00af7308 */ /* 0x000e620000002400 */
[C---:B------:R-:W-:Y:S02]  /*4c60*/  ISETP.GT.AND P3, PT, R183.reuse, 0x30, PT ;  /* 0x00000030b700780c */ /* 0x040fe40003f64270 */
[----:B--2---:R-:W-:Y:S02]  /*4c70*/  FSEL R174, R174, -INF , P4 ;  /* 0xff800000aeae7808 */ /* 0x004fe40002000000 */
[----:B------:R-:W-:Y:S02]  /*4c80*/  FMNMX.FTZ R187, R170, R187, !PT ;  /* 0x000000bbaabb7209 */ /* 0x000fe40007810000 */
[----:B------:R-:W-:Y:S01]  /*4c90*/  ISETP.GT.AND P4, PT, R183, 0x31, PT ;  /* 0x00000031b700780c */ /* 0x000fe20003f84270 */
[----:B------:R-:W2:Y:S01]  /*4ca0*/  MUFU.TANH R177, R177 ;  /* 0x000000b100b17308 */ /* 0x000ea20000002400 */
[----:B---3--:R-:W-:-:S02]  /*4cb0*/  FSEL R173, R173, -INF , P3 ;  /* 0xff800000adad7808 */ /* 0x008fc40001800000 */
[----:B------:R-:W-:Y:S02]  /*4cc0*/  FMNMX.FTZ R10, R174, R187, !PT ;  /* 0x000000bbae0a7209 */ /* 0x000fe40007810000 */
[----:B------:R-:W-:Y:S02]  /*4cd0*/  ISETP.GT.AND P3, PT, R183, 0x38, PT ;  /* 0x00000038b700780c */ /* 0x000fe40003f64270 */
[----:B0-----:R-:W-:Y:S01]  /*4ce0*/  FSEL R176, R176, -INF , P4 ;  /* 0xff800000b0b07808 */ /* 0x001fe20002000000 */
[----:B------:R-:W0:Y:S01]  /*4cf0*/  MUFU.TANH R178, R178 ;  /* 0x000000b200b27308 */ /* 0x000e220000002400 */
[----:B------:R-:W-:Y:S02]  /*4d00*/  FMNMX.FTZ R187, R173, R10, !PT ;  /* 0x0000000aadbb7209 */ /* 0x000fe40007810000 */
[----:B------:R-:W-:Y:S02]  /*4d10*/  ISETP.GT.AND P4, PT, R183, 0x39, PT ;  /* 0x00000039b700780c */ /* 0x000fe40003f84270 */
[----:B-1----:R-:W-:-:S02]  /*4d20*/  FSEL R175, R175, -INF , P3 ;  /* 0xff800000afaf7808 */ /* 0x002fc40001800000 */
[----:B------:R-:W-:Y:S01]  /*4d30*/  FMNMX.FTZ R10, R176, R187, !PT ;  /* 0x000000bbb00a7209 */ /* 0x000fe20007810000 */
[----:B------:R-:W1:Y:S01]  /*4d40*/  MUFU.TANH R180, R180 ;  /* 0x000000b400b47308 */ /* 0x000e620000002400 */
[----:B------:R-:W-:Y:S02]  /*4d50*/  ISETP.GT.AND P3, PT, R183, 0x40, PT ;  /* 0x00000040b700780c */ /* 0x000fe40003f64270 */
[----:B--2---:R-:W-:Y:S02]  /*4d60*/  FSEL R177, R177, -INF , P4 ;  /* 0xff800000b1b17808 */ /* 0x004fe40002000000 */
[----:B------:R-:W-:Y:S02]  /*4d70*/  FMNMX.FTZ R10, R175, R10, !PT ;  /* 0x0000000aaf0a7209 */ /* 0x000fe40007810000 */
[----:B------:R-:W-:Y:S01]  /*4d80*/  ISETP.GT.AND P4, PT, R183, 0x41, PT ;  /* 0x00000041b700780c */ /* 0x000fe20003f84270 */
[----:B------:R-:W2:Y:S01]  /*4d90*/  MUFU.TANH R179, R179 ;  /* 0x000000b300b37308 */ /* 0x000ea20000002400 */
[----:B0-----:R-:W-:-:S02]  /*4da0*/  FSEL R178, R178, -INF , P3 ;  /* 0xff800000b2b27808 */ /* 0x001fc40001800000 */
[----:B------:R-:W-:Y:S02]  /*4db0*/  FMNMX.FTZ R187, R177, R10, !PT ;  /* 0x0000000ab1bb7209 */ /* 0x000fe40007810000 */
[C---:B------:R-:W-:Y:S02]  /*4dc0*/  ISETP.GT.AND P3, PT, R183.reuse, 0x48, PT ;  /* 0x00000048b700780c */ /* 0x040fe40003f64270 */
[----:B------:R-:W-:Y:S01]  /*4dd0*/  FMNMX.FTZ R187, R178, R187, !PT ;  /* 0x000000bbb2bb7209 */ /* 0x000fe20007810000 */
[----:B------:R-:W0:Y:S01]  /*4de0*/  MUFU.TANH R182, R182 ;  /* 0x000000b600b67308 */ /* 0x000e220000002400 */
[----:B-1----:R-:W-:Y:S02]  /*4df0*/  FSEL R180, R180, -INF , P4 ;  /* 0xff800000b4b47808 */ /* 0x002fe40002000000 */
[----:B------:R-:W-:Y:S02]  /*4e00*/  ISETP.GT.AND P4, PT, R183, 0x49, PT ;  /* 0x00000049b700780c */ /* 0x000fe40003f84270 */
[----:B------:R-:W-:Y:S01]  /*4e10*/  FMNMX.FTZ R10, R180, R187, !PT ;  /* 0x000000bbb40a7209 */ /* 0x000fe20007810000 */
[--C-:B------:R-:W-:Y:S01]  /*4e20*/  FFMA.FTZ R187, R14, UR7, -R171.reuse ;  /* 0x000000070ebb7c23 */ /* 0x100fe200080108ab */
[--C-:B------:R-:W-:Y:S01]  /*4e30*/  FFMA.FTZ R14, R18, UR7, -R171.reuse ;  /* 0x00000007120e7c23 */ /* 0x100fe200080108ab */
[----:B------:R-:W1:Y:S01]  /*4e40*/  MUFU.TANH R181, R181 ;  /* 0x000000b500b57308 */ /* 0x000e620000002400 */
[----:B--2---:R-:W-:Y:S01]  /*4e50*/  FSEL R179, R179, -INF , P3 ;  /* 0xff800000b3b37808 */ /* 0x004fe20001800000 */
[--C-:B------:R-:W-:Y:S01]  /*4e60*/  FFMA.FTZ R18, R19, UR7, -R171.reuse ;  /* 0x0000000713127c23 */ /* 0x100fe200080108ab */
[----:B------:R-:W-:Y:S01]  /*4e70*/  ISETP.GT.AND P3, PT, R183, 0x50, PT ;  /* 0x00000050b700780c */ /* 0x000fe20003f64270 */
[--C-:B------:R-:W-:Y:S01]  /*4e80*/  FFMA.FTZ R19, R20, UR7, -R171.reuse ;  /* 0x0000000714137c23 */ /* 0x100fe200080108ab */
[----:B------:R-:W-:Y:S01]  /*4e90*/  FMNMX.FTZ R163, R179, R10, !PT ;  /* 0x0000000ab3a37209 */ /* 0x000fe20007810000 */
[--C-:B------:R-:W-:Y:S01]  /*4ea0*/  FFMA.FTZ R20, R21, UR7, -R171.reuse ;  /* 0x0000000715147c23 */ /* 0x100fe200080108ab */
[--C-:B------:R-:W-:Y:S01]  /*4eb0*/  FFMA.FTZ R21, R22, UR7, -R171.reuse ;  /* 0x0000000716157c23 */ /* 0x100fe200080108ab */
[----:B------:R-:W2:Y:S01]  /*4ec0*/  MUFU.TANH R184, R184 ;  /* 0x000000b800b87308 */ /* 0x000ea20000002400 */
[----:B0-----:R-:W-:Y:S01]  /*4ed0*/  FSEL R182, R182, -INF , P4 ;  /* 0xff800000b6b67808 */ /* 0x001fe20002000000 */
[--C-:B------:R-:W-:Y:S01]  /*4ee0*/  FFMA.FTZ R22, R152, UR7, -R171.reuse ;  /* 0x0000000798167c23 */ /* 0x100fe200080108ab */
[----:B------:R-:W-:Y:S01]  /*4ef0*/  ISETP.GT.AND P4, PT, R183, 0x51, PT ;  /* 0x00000051b700780c */ /* 0x000fe20003f84270 */
[----:B------:R-:W-:Y:S01]  /*4f00*/  FFMA.FTZ R152, R153, UR7, -R171 ;  /* 0x0000000799987c23 */ /* 0x000fe200080108ab */
[----:B------:R-:W-:-:S03]  /*4f10*/  FMNMX.FTZ R10, R182, R163, !PT ;  /* 0x000000a3b60a7209 */ /* 0x000fc60007810000 */
[----:B------:R-:W0:Y:S01]  /*4f20*/  MUFU.TANH R185, R185 ;  /* 0x000000b900b97308 */ /* 0x000e220000002400 */
[----:B-1----:R-:W-:Y:S02]  /*4f30*/  FSEL R181, R181, -INF , P3 ;  /* 0xff800000b5b57808 */ /* 0x002fe40001800000 */
[----:B------:R-:W-:Y:S02]  /*4f40*/  ISETP.GT.AND P3, PT, R183, 0x58, PT ;  /* 0x00000058b700780c */ /* 0x000fe40003f64270 */
[----:B------:R-:W-:-:S03]  /*4f50*/  FMNMX.FTZ R163, R181, R10, !PT ;  /* 0x0000000ab5a37209 */ /* 0x000fc60007810000 */
[----:B------:R-:W1:Y:S01]  /*4f60*/  MUFU.TANH R186, R186 ;  /* 0x000000ba00ba7308 */ /* 0x000e620000002400 */
[----:B--2---:R-:W-:Y:S02]  /*4f70*/  FSEL R184, R184, -INF , P4 ;  /* 0xff800000b8b87808 */ /* 0x004fe40002000000 */
[----:B------:R-:W-:Y:S02]  /*4f80*/  ISETP.GT.AND P4, PT, R183, 0x59, PT ;  /* 0x00000059b700780c */ /* 0x000fe40003f84270 */
[----:B------:R-:W-:-:S03]  /*4f90*/  FMNMX.FTZ R10, R184, R163, !PT ;  /* 0x000000a3b80a7209 */ /* 0x000fc60007810000 */
[----:B------:R-:W2:Y:S01]  /*4fa0*/  MUFU.EX2 R11, R11 ;  /* 0x0000000b000b7308 */ /* 0x000ea20000000800 */
[----:B0-----:R-:W-:-:S04]  /*4fb0*/  FSEL R185, R185, -INF , P3 ;  /* 0xff800000b9b97808 */ /* 0x001fc80001800000 */
[----:B------:R-:W-:-:S03]  /*4fc0*/  FMNMX.FTZ R163, R185, R10, !PT ;  /* 0x0000000ab9a37209 */ /* 0x000fc60007810000 */
[----:B------:R0:W3:Y:S01]  /*4fd0*/  MUFU.EX2 R15, R189 ;  /* 0x000000bd000f7308 */ /* 0x0000e20000000800 */
[----:B-1----:R-:W-:-:S04]  /*4fe0*/  FSEL R186, R186, -INF , P4 ;  /* 0xff800000baba7808 */ /* 0x002fc80002000000 */
[----:B------:R-:W-:-:S03]  /*4ff0*/  FMNMX.FTZ R10, R186, R163, !PT ;  /* 0x000000a3ba0a7209 */ /* 0x000fc60007810000 */
[----:B------:R-:W-:Y:S01]  /*5000*/  MUFU.EX2 R163, R187 ;  /* 0x000000bb00a37308 */ /* 0x000fe20000000800 */
[----:B--2---:R-:W-:Y:S01]  /*5010*/  FFMA.FTZ R192, R11, R3, R160 ;  /* 0x000000030bc07223 */ /* 0x004fe200000100a0 */
[----:B------:R-:W1:Y:S01]  /*5020*/  SHFL.BFLY PT, R183, R10, 0x2, 0x1f ;  /* 0x0c401f000ab77f89 */ /* 0x000e6200000e0000 */
[--C-:B0-----:R-:W-:Y:S01]  /*5030*/  FFMA.FTZ R189, R157, UR7, -R171.reuse ;  /* 0x000000079dbd7c23 */ /* 0x101fe200080108ab */
[-C--:B------:R-:W-:Y:S01]  /*5040*/  FMUL.FTZ R26, R26, R11.reuse ;  /* 0x0000000b1a1a7220 */ /* 0x080fe20000410000 */
[-C--:B------:R-:W-:Y:S01]  /*5050*/  FMUL.FTZ R27, R27, R11.reuse ;  /* 0x0000000b1b1b7220 */ /* 0x080fe20000410000 */
[-C--:B------:R-:W-:Y:S01]  /*5060*/  FMUL.FTZ R30, R30, R11.reuse ;  /* 0x0000000b1e1e7220 */ /* 0x080fe20000410000 */
[-C--:B------:R-:W-:Y:S01]  /*5070*/  FMUL.FTZ R31, R31, R11.reuse ;  /* 0x0000000b1f1f7220 */ /* 0x080fe20000410000 */
[----:B------:R-:W0:Y:S01]  /*5080*/  MUFU.EX2 R17, R188 ;  /* 0x000000bc00117308 */ /* 0x000e220000000800 */
        /* <DEDUP_REMOVED lines=11> */
[-C--:B------:R-:W-:Y:S01]  /*5140*/  FMUL.FTZ R51, R51, R11.reuse ;  /* 0x0000000b33337220 */ /* 0x080fe20000410000 */
[-C--:B------:R-:W-:Y:S01]  /*5150*/  FMUL.FTZ R54, R54, R11.reuse ;  /* 0x0000000b36367220 */ /* 0x080fe20000410000 */
[-C--:B------:R-:W-:Y:S01]  /*5160*/  FMUL.FTZ R55, R55, R11.reuse ;  /* 0x0000000b37377220 */ /* 0x080fe20000410000 */
[----:B------:R-:W-:Y:S01]  /*5170*/  FMUL.FTZ R58, R58, R11 ;  /* 0x0000000b3a3a7220 */ /* 0x000fe20000410000 */
[----:B------:R-:W3:Y:S01]  /*5180*/  MUFU.EX2 R159, R159 ;  /* 0x0000009f009f7308 */ /* 0x000ee20000000800 */
[----:B0-----:R-:W-:Y:S01]  /*5190*/  FADD.FTZ R3, R17, R192 ;  /* 0x000000c011037221 */ /* 0x001fe20000010000 */
[----:B-1----:R-:W-:Y:S01]  /*51a0*/  FMNMX.FTZ R187, R10, R183, !PT ;  /* 0x000000b70abb7209 */ /* 0x002fe20007810000 */
[--C-:B------:R-:W-:Y:S01]  /*51b0*/  FFMA.FTZ R183, R154, UR7, -R171.reuse ;  /* 0x000000079ab77c23 */ /* 0x100fe200080108ab */
[--C-:B------:R-:W-:Y:S01]  /*51c0*/  FFMA.FTZ R154, R155, UR7, -R171.reuse ;  /* 0x000000079b9a7c23 */ /* 0x100fe200080108ab */
[----:B------:R-:W-:Y:S01]  /*51d0*/  FFMA.FTZ R155, R158, UR7, -R171 ;  /* 0x000000079e9b7c23 */ /* 0x000fe200080108ab */
        /* <DEDUP_REMOVED lines=25> */
[----:B0-----:R-:W-:Y:S01]  /*5370*/  FMNMX.FTZ R10, R187, R10, !PT ;  /* 0x0000000abb0a7209 */ /* 0x001fe20007810000 */
[----:B------:R-:W-:Y:S01]  /*5380*/  MUFU.EX2 R16, R16 ;  /* 0x0000001000107308 */ /* 0x000fe20000000800 */
[-C--:B------:R-:W-:Y:S01]  /*5390*/  FMUL.FTZ R102, R102, R11.reuse ;  /* 0x0000000b66667220 */ /* 0x080fe20000410000 */
[-C--:B------:R-:W-:Y:S01]  /*53a0*/  FMUL.FTZ R103, R103, R11.reuse ;  /* 0x0000000b67677220 */ /* 0x080fe20000410000 */
[C---:B------:R-:W-:Y:S01]  /*53b0*/  FSETP.NEU.FTZ.AND P3, PT, R10.reuse, -INF , PT ;  /* 0xff8000000a00780b */ /* 0x040fe20003f7d000 */
[----:B------:R-:W-:Y:S01]  /*53c0*/  FMUL.FTZ R153, R10, UR7 ;  /* 0x000000070a997c20 */ /* 0x000fe20008410000 */
[-C--:B------:R-:W-:Y:S01]  /*53d0*/  FMUL.FTZ R106, R106, R11.reuse ;  /* 0x0000000b6a6a7220 */ /* 0x080fe20000410000 */
[-C--:B------:R-:W-:Y:S01]  /*53e0*/  FMUL.FTZ R107, R107, R11.reuse ;  /* 0x0000000b6b6b7220 */ /* 0x080fe20000410000 */
[-C--:B------:R-:W-:Y:S01]  /*53f0*/  FMUL.FTZ R110, R110, R11.reuse ;  /* 0x0000000b6e6e7220 */ /* 0x080fe20000410000 */
[----:B------:R-:W-:Y:S01]  /*5400*/  MUFU.EX2 R13, R13 ;  /* 0x0000000d000d7308 */ /* 0x000fe20000000800 */
[----:B------:R-:W-:Y:S01]  /*5410*/  FSEL R153, R153, RZ, P3 ;  /* 0x000000ff99997208 */ /* 0x000fe20001800000 */
[-C--:B------:R-:W-:Y:S01]  /*5420*/  FMUL.FTZ R111, R111, R11.reuse ;  /* 0x0000000b6f6f7220 */ /* 0x080fe20000410000 */
[-C--:B------:R-:W-:Y:S01]  /*5430*/  FMUL.FTZ R114, R114, R11.reuse ;  /* 0x0000000b72727220 */ /* 0x080fe20000410000 */
[-C--:B------:R-:W-:Y:S01]  /*5440*/  FMUL.FTZ R115, R115, R11.reuse ;  /* 0x0000000b73737220 */ /* 0x080fe20000410000 */
[-C--:B------:R-:W-:Y:S01]  /*5450*/  FMUL.FTZ R118, R118, R11.reuse ;  /* 0x0000000b76767220 */ /* 0x080fe20000410000 */
[--C-:B------:R-:W-:Y:S01]  /*5460*/  FFMA.FTZ R197, R172, UR7, -R153.reuse ;  /* 0x00000007acc57c23 */ /* 0x100fe20008010899 */
[--C-:B------:R-:W-:Y:S01]  /*5470*/  FFMA.FTZ R172, R9, UR7, -R153.reuse ;  /* 0x0000000709ac7c23 */ /* 0x100fe20008010899 */
[----:B------:R-:W-:Y:S01]  /*5480*/  FSEL R9, R10, RZ, P3 ;  /* 0x000000ff0a097208 */ /* 0x000fe20001800000 */
[--C-:B------:R-:W-:Y:S01]  /*5490*/  FFMA.FTZ R191, R167, UR7, -R153.reuse ;  /* 0x00000007a7bf7c23 */ /* 0x100fe20008010899 */
[--C-:B------:R-:W-:Y:S01]  /*54a0*/  FFMA.FTZ R158, R204, UR7, -R153.reuse ;  /* 0x00000007cc9e7c23 */ /* 0x100fe20008010899 */
[--C-:B------:R-:W-:Y:S01]  /*54b0*/  FFMA.FTZ R188, R203, UR7, -R153.reuse ;  /* 0x00000007cbbc7c23 */ /* 0x100fe20008010899 */
[--C-:B------:R-:W-:Y:S01]  /*54c0*/  FFMA.FTZ R193, R201, UR7, -R153.reuse ;  /* 0x00000007c9c17c23 */ /* 0x100fe20008010899 */
[----:B------:R-:W-:Y:S01]  /*54d0*/  FADD.FTZ R9, -R9, R12 ;  /* 0x0000000c09097221 */ /* 0x000fe20000010100 */
[--C-:B------:R-:W-:Y:S01]  /*54e0*/  FFMA.FTZ R190, R200, UR7, -R153.reuse ;  /* 0x00000007c8be7c23 */ /* 0x100fe20008010899 */
[----:B------:R-:W-:Y:S01]  /*54f0*/  MUFU.EX2 R191, R191 ;  /* 0x000000bf00bf7308 */ /* 0x000fe20000000800 */
[--C-:B------:R-:W-:Y:S01]  /*5500*/  FFMA.FTZ R195, R168, UR7, -R153.reuse ;  /* 0x00000007a8c37c23 */ /* 0x100fe20008010899 */
[----:B------:R-:W-:Y:S01]  /*5510*/  FMUL.FTZ R9, R9, UR7 ;  /* 0x0000000709097c20 */ /* 0x000fe20008410000 */
[----:B------:R-:W-:Y:S01]  /*5520*/  FFMA.FTZ R203, R176, UR7, -R153 ;  /* 0x00000007b0cb7c23 */ /* 0x000fe20008010899 */
[----:B--2---:R-:W-:Y:S01]  /*5530*/  FADD.FTZ R176, R162, R3 ;  /* 0x00000003a2b07221 */ /* 0x004fe20000010000 */
[--C-:B------:R-:W-:Y:S01]  /*5540*/  FFMA.FTZ R168, R169, UR7, -R153.reuse ;  /* 0x00000007a9a87c23 */ /* 0x100fe20008010899 */
[--C-:B------:R-:W-:Y:S01]  /*5550*/  FFMA.FTZ R199, R165, UR7, -R153.reuse ;  /* 0x00000007a5c77c23 */ /* 0x100fe20008010899 */
[--C-:B------:R-:W-:Y:S01]  /*5560*/  FFMA.FTZ R170, R170, UR7, -R153.reuse ;  /* 0x00000007aaaa7c23 */ /* 0x100fe20008010899 */
[----:B------:R3:W0:Y:S01]  /*5570*/  MUFU.EX2 R12, R9 ;  /* 0x00000009000c7308 */ /* 0x0006220000000800 */
        /* <DEDUP_REMOVED lines=8> */
[----:B---3--:R-:W-:Y:S01]  /*5600*/  FADD.FTZ R9, R159, R176 ;  /* 0x000000b09f097221 */ /* 0x008fe20000010000 */
[--C-:B------:R-:W-:Y:S01]  /*5610*/  FFMA.FTZ R181, R181, UR7, -R153.reuse ;  /* 0x00000007b5b57c23 */ /* 0x100fe20008010899 */
[--C-:B------:R-:W-:Y:S01]  /*5620*/  FFMA.FTZ R184, R184, UR7, -R153.reuse ;  /* 0x00000007b8b87c23 */ /* 0x100fe20008010899 */
[----:B------:R-:W-:Y:S01]  /*5630*/  FFMA.FTZ R185, R185, UR7, -R153 ;  /* 0x00000007b9b97c23 */ /* 0x000fe20008010899 */
[----:B-1----:R-:W-:Y:S01]  /*5640*/  FADD.FTZ R176, R164, R9 ;  /* 0x00000009a4b07221 */ /* 0x002fe20000010000 */
[----:B------:R-:W-:Y:S01]  /*5650*/  IADD3 R9, -R2, 0xb, RZ ;  /* 0x0000000b02097810 */ /* 0x000fe20007ffe1ff */
[----:B------:R-:W-:Y:S01]  /*5660*/  FFMA.FTZ R186, R186, UR7, -R153 ;  /* 0x00000007baba7c23 */ /* 0x000fe20008010899 */
[----:B------:R-:W1:Y:S01]  /*5670*/  MUFU.EX2 R188, R188 ;  /* 0x000000bc00bc7308 */ /* 0x000e620000000800 */
[----:B0-----:R-:W-:Y:S01]  /*5680*/  FFMA.FTZ R3, R12, R4, R191 ;  /* 0x000000040c037223 */ /* 0x001fe200000100bf */
[----:B------:R-:W-:Y:S01]  /*5690*/  FFMA.FTZ R4, R175, UR7, -R153 ;  /* 0x00000007af047c23 */ /* 0x000fe20008010899 */
[----:B------:R-:W-:Y:S01]  /*56a0*/  F2FP.BF16.F32.PACK_AB R153, R15, R160 ;  /* 0x000000a00f99723e */ /* 0x000fe200000010ff */
        /* <DEDUP_REMOVED lines=14> */
[----:B------:R-:W-:Y:S01]  /*5790*/  FADD.FTZ R3, R161, R176 ;  /* 0x000000b0a1037221 */ /* 0x000fe20000010000 */
[----:B------:R-:W-:-:S02]  /*57a0*/  IMAD.U32 R176, RZ, RZ, UR29 ;  /* 0x0000001dffb07e24 */ /* 0x000fc4000f8e00ff */
[-C--:B------:R-:W-:Y:S01]  /*57b0*/  FMUL.FTZ R139, R139, R11.reuse ;  /* 0x0000000b8b8b7220 */ /* 0x080fe20000410000 */
[-C--:B------:R-:W-:Y:S01]  /*57c0*/  FMUL.FTZ R142, R142, R11.reuse ;  /* 0x0000000b8e8e7220 */ /* 0x080fe20000410000 */
[----:B------:R-:W-:Y:S01]  /*57d0*/  FADD.FTZ R157, R166, R3 ;  /* 0x00000003a69d7221 */ /* 0x000fe20000010000 */
[----:B------:R-:W-:Y:S01]  /*57e0*/  @!P2 VIADD R3, R176, 0x22840 ;  /* 0x00022840b003a836 */ /* 0x000fe20000000000 */
[----:B------:R-:W1:Y:S01]  /*57f0*/  MUFU.EX2 R195, R195 ;  /* 0x000000c300c37308 */ /* 0x000e620000000800 */
[-C--:B------:R-:W-:Y:S01]  /*5800*/  FMUL.FTZ R143, R143, R11.reuse ;  /* 0x0000000b8f8f7220 */ /* 0x080fe20000410000 */
[----:B------:R-:W-:Y:S01]  /*5810*/  FADD.FTZ R194, R16, R157 ;  /* 0x0000009d10c27221 */ /* 0x000fe20000010000 */
[-C--:B------:R-:W-:Y:S01]  /*5820*/  FMUL.FTZ R146, R146, R11.reuse ;  /* 0x0000000b92927220 */ /* 0x080fe20000410000 */
[----:B------:R-:W-:Y:S01]  /*5830*/  @!P2 PRMT R3, RZ, 0x654, R3 ;  /* 0x00000654ff03a816 */ /* 0x000fe20000000003 */
[----:B------:R3:W-:Y:S06]  /*5840*/  BAR.ARV R9, 0x100 ;  /* 0x000400090000751d */ /* 0x0007ec0000002000 */
[----:B------:R-:W4:Y:S01]  /*5850*/  MUFU.EX2 R168, R168 ;  /* 0x000000a800a87308 */ /* 0x000f220000000800 */
[----:B------:R-:W-:Y:S01]  /*5860*/  FADD.FTZ R194, R13, R194 ;  /* 0x000000c20dc27221 */ /* 0x000fe20000010000 */
[----:B------:R5:W-:Y:S01]  /*5870*/  @!P2 SYNCS.ARRIVE.TRANS64.RED.A1T0 RZ, [R3+URZ], RZ ;  /* 0x000000ff03ffa9a7 */ /* 0x000be2000810043f */
[-C--:B------:R-:W-:Y:S01]  /*5880*/  FMUL.FTZ R147, R147, R11.reuse ;  /* 0x0000000b93937220 */ /* 0x080fe20000410000 */
[-C--:B------:R-:W-:Y:S01]  /*5890*/  FMUL.FTZ R150, R150, R11.reuse ;  /* 0x0000000b96967220 */ /* 0x080fe20000410000 */
[----:B------:R-:W-:Y:S01]  /*58a0*/  FADD.FTZ R157, R163, R194 ;  /* 0x000000c2a39d7221 */ /* 0x000fe20000010000 */
[----:B------:R-:W-:Y:S01]  /*58b0*/  FMUL.FTZ R151, R151, R11 ;  /* 0x0000000b97977220 */ /* 0x000fe20000410000 */
        /* <DEDUP_REMOVED lines=14> */
[----:B--2---:R-:W-:Y:S01]  /*59a0*/  FADD.FTZ R192, R190, R155 ;  /* 0x0000009bbec07221 */ /* 0x004fe20000010000 */
[-C--:B------:R-:W-:Y:S01]  /*59b0*/  FMUL.FTZ R45, R45, R12.reuse ;  /* 0x0000000c2d2d7220 */ /* 0x080fe20000410000 */
[-C--:B------:R-:W-:Y:S01]  /*59c0*/  FMUL.FTZ R48, R48, R12.reuse ;  /* 0x0000000c30307220 */ /* 0x080fe20000410000 */
[----:B------:R-:W0:Y:S01]  /*59d0*/  MUFU.EX2 R172, R172 ;  /* 0x000000ac00ac7308 */ /* 0x000e220000000800 */
[----:B-1----:R-:W-:Y:S01]  /*59e0*/  FADD.FTZ R155, R195, R192 ;  /* 0x000000c0c39b7221 */ /* 0x002fe20000010000 */
[-C--:B------:R-:W-:Y:S01]  /*59f0*/  FMUL.FTZ R49, R49, R12.reuse ;  /* 0x0000000c31317220 */ /* 0x080fe20000410000 */
[-C--:B------:R-:W-:Y:S01]  /*5a00*/  FMUL.FTZ R52, R52, R12.reuse ;  /* 0x0000000c34347220 */ /* 0x080fe20000410000 */
[-C--:B------:R-:W-:Y:S01]  /*5a10*/  FMUL.FTZ R53, R53, R12.reuse ;  /* 0x0000000c35357220 */ /* 0x080fe20000410000 */
[----:B----4-:R-:W-:Y:S01]  /*5a20*/  FADD.FTZ R180, R168, R155 ;  /* 0x0000009ba8b47221 */ /* 0x010fe20000010000 */
        /* <DEDUP_REMOVED lines=10> */
[----:B------:R-:W5:Y:S01]  /*5ad0*/  MUFU.EX2 R199, R199 ;  /* 0x000000c700c77308 */ /* 0x000f620000000800 */
        /* <DEDUP_REMOVED lines=16> */
[----:B-----5:R-:W-:Y:S01]  /*5be0*/  FADD.FTZ R3, R199, R180 ;  /* 0x000000b4c7037221 */ /* 0x020fe20000010000 */
        /* <DEDUP_REMOVED lines=8> */
[----:B------:R-:W-:Y:S01]  /*5c70*/  F2FP.BF16.F32.PACK_AB R157, R164, R159 ;  /* 0x0000009fa49d723e */ /* 0x000fe200000010ff */
[-C--:B------:R-:W-:Y:S01]  /*5c80*/  FMUL.FTZ R105, R105, R12.reuse ;  /* 0x0000000c69697220 */ /* 0x080fe20000410000 */
[----:B------:R-:W-:Y:S01]  /*5c90*/  F2FP.BF16.F32.PACK_AB R159, R166, R161 ;  /* 0x000000a1a69f723e */ /* 0x000fe200000010ff */
[----:B------:R-:W-:Y:S01]  /*5ca0*/  FMUL.FTZ R108, R108, R12 ;  /* 0x0000000c6c6c7220 */ /* 0x000fe20000410000 */
[----:B------:R-:W-:Y:S01]  /*5cb0*/  F2FP.BF16.F32.PACK_AB R161, R13, R16 ;  /* 0x000000100da1723e */ /* 0x000fe200000010ff */
        /* <DEDUP_REMOVED lines=29> */
[----:B------:R-:W-:-:S04]  /*5e90*/  FMUL.FTZ R149, R149, R12 ;  /* 0x0000000c95957220 */ /* 0x000fc80000410000 */
        /* <DEDUP_REMOVED lines=9> */
[----:B--2---:R-:W-:Y:S01]  /*5f30*/  FADD.FTZ R180, R22, R155 ;  /* 0x0000009b16b47221 */ /* 0x004fe20000010000 */
        /* <DEDUP_REMOVED lines=8> */
[----:B------:R-:W-:Y:S02]  /*5fc0*/  F2FP.BF16.F32.PACK_AB R160, R199, R172 ;  /* 0x000000acc7a0723e */ /* 0x000fe400000010ff */
[----:B------:R-:W-:-:S04]  /*5fd0*/  F2FP.BF16.F32.PACK_AB R166, R177, R4 ;  /* 0x00000004b1a6723e */ /* 0x000fc800000010ff */
[----:B------:R-:W2:Y:S01]  /*5fe0*/  MUFU.EX2 R183, R183 ;  /* 0x000000b700b77308 */ /* 0x000ea20000000800 */
[----:B0-----:R-:W-:-:S07]  /*5ff0*/  FADD.FTZ R162, R152, R15 ;  /* 0x0000000f98a27221 */ /* 0x001fce0000010000 */
[----:B------:R-:W0:Y:S01]  /*6000*/  MUFU.EX2 R205, R205 ;  /* 0x000000cd00cd7308 */ /* 0x000e220000000800 */
[----:B-1----:R-:W-:-:S07]  /*6010*/  FADD.FTZ R14, R178, R3 ;  /* 0x00000003b20e7221 */ /* 0x002fce0000010000 */
[----:B------:R-:W1:Y:S01]  /*6020*/  MUFU.EX2 R154, R154 ;  /* 0x0000009a009a7308 */ /* 0x000e620000000800 */
[C---:B--2---:R-:W-:Y:S01]  /*6030*/  FADD.FTZ R13, R183.reuse, R162 ;  /* 0x000000a2b70d7221 */ /* 0x044fe20000010000 */
[----:B------:R-:W-:Y:S02]  /*6040*/  F2FP.BF16.F32.PACK_AB R171, R183, R152 ;  /* 0x00000098b7ab723e */ /* 0x000fe400000010ff */
[----:B------:R-:W-:Y:S02]  /*6050*/  F2FP.BF16.F32.PACK_AB R152, R158, R191 ;  /* 0x000000bf9e98723e */ /* 0x000fe400000010ff */
[----:B------:R-:W-:Y:S02]  /*6060*/  F2FP.BF16.F32.PACK_AB R158, R197, R168 ;  /* 0x000000a8c59e723e */ /* 0x000fe400000010ff */
[----:B------:R-:W2:Y:S01]  /*6070*/  MUFU.EX2 R179, R179 ;  /* 0x000000b300b37308 */ /* 0x000ea20000000800 */
[----:B0-----:R-:W-:Y:S01]  /*6080*/  FADD.FTZ R14, R205, R14 ;  /* 0x0000000ecd0e7221 */ /* 0x001fe20000010000 */
[----:B------:R-:W-:-:S02]  /*6090*/  F2FP.BF16.F32.PACK_AB R162, R201, R170 ;  /* 0x000000aac9a2723e */ /* 0x000fc400000010ff */
[----:B------:R-:W-:-:S04]  /*60a0*/  F2FP.BF16.F32.PACK_AB R168, R205, R178 ;  /* 0x000000b2cda8723e */ /* 0x000fc800000010ff */
[----:B------:R-:W0:Y:S01]  /*60b0*/  MUFU.EX2 R182, R182 ;  /* 0x000000b600b67308 */ /* 0x000e220000000800 */
[----:B-1----:R-:W-:Y:S01]  /*60c0*/  FADD.FTZ R16, R154, R13 ;  /* 0x0000000d9a107221 */ /* 0x002fe20000010000 */
[----:B------:R-:W-:Y:S02]  /*60d0*/  F2FP.BF16.F32.PACK_AB R173, R187, R154 ;  /* 0x0000009abbad723e */ /* 0x000fe400000010ff */
[----:B------:R-:W-:Y:S01]  /*60e0*/  F2FP.BF16.F32.PACK_AB R154, R193, R188 ;  /* 0x000000bcc19a723e */ /* 0x000fe200000010ff */
[----:B------:R-:W-:-:S03]  /*60f0*/  FADD.FTZ R13, R187, R16 ;  /* 0x00000010bb0d7221 */ /* 0x000fc60000010000 */
        /* <DEDUP_REMOVED lines=13> */
[----:B-1----:R-:W-:Y:S01]  /*61d0*/  FADD.FTZ R13, R185, R14 ;  /* 0x0000000eb90d7221 */ /* 0x002fe20000010000 */
[C---:B--2---:R-:W-:Y:S01]  /*61e0*/  F2FP.BF16.F32.PACK_AB R175, R189.reuse, R156 ;  /* 0x0000009cbdaf723e */ /* 0x044fe200000010ff */
[----:B------:R-:W-:Y:S01]  /*61f0*/  FADD.FTZ R3, R189, R16 ;  /* 0x00000010bd037221 */ /* 0x000fe20000010000 */
[----:B------:R-:W-:Y:S01]  /*6200*/  F2FP.BF16.F32.PACK_AB R156, R195, R190 ;  /* 0x000000bec39c723e */ /* 0x000fe200000010ff */
[C---:B0-----:R-:W-:Y:S01]  /*6210*/  FADD.FTZ R4, R186.reuse, R13 ;  /* 0x0000000dba047221 */ /* 0x041fe20000010000 */
[----:B------:R-:W-:Y:S01]  /*6220*/  F2FP.BF16.F32.PACK_AB R174, R186, R185 ;  /* 0x000000b9baae723e */ /* 0x000fe200000010ff */
[----:B------:R-:W-:Y:S06]  /*6230*/  @!P0 BRA `(.L_x_4245) ;  /* 0x0000000000048947 */ /* 0x000fec0003800000 */
[----:B------:R-:W-:Y:S01]  /*6240*/  BPT.TRAP 0x1 ;  /* 0x000000040000795c */ /* 0x000fe20000300000 */
.L_x_4245:
[----:B------:R0:W1:Y:S01]  /*6250*/  SYNCS.PHASECHK.TRANS64.TRYWAIT P3, [UR29+0x22850], R7 ;  /* 0x02285007ff0075a7 */ /* 0x000062000806015d */
[----:B------:R-:W-:Y:S05]  /*6260*/  @!P0 BRA `(.L_x_4246) ;  /* 0x0000000000048947 */ /* 0x000fea0003800000 */
[----:B------:R-:W-:Y:S01]  /*6270*/  BPT.TRAP 0x1 ;  /* 0x000000040000795c */ /* 0x000fe20000300000 */
.L_x_4246:
[----:B-1----:R-:W-:Y:S05]  /*6280*/  @P3 BRA `(.L_x_4247) ;  /* 0x0000000000083947 */ /* 0x002fea0003800000 */
[----:B------:R-:W1:Y:S02]  /*6290*/  SYNCS.PHASECHK.TRANS64.TRYWAIT P3, [UR29+0x22850], R7 ;  /* 0x02285007ff0075a7 */ /* 0x000e64000806015d */
[----:B-1----:R-:W-:Y:S05]  /*62a0*/  @!P3 BRA `(.L_x_4248) ;  /* 0x0000009000a4b947 */ /* 0x002fea0003800000 */
.L_x_4247:
[----:B------:R2:W-:Y:S01]  /*62b0*/  BAR.SYNC.DEFER_BLOCKING R0, 0x100 ;  /* 0x000400000000751d */ /* 0x0005e20000010000 */
[----:B------:R-:W-:Y:S01]  /*62c0*/  UIMAD UR14, UR4, 0xc00, UR24 ;  /* 0x00000c00040e78a4 */ /* 0x000fe2000f8e0218 */
[----:B-1----:R-:W-:Y:S01]  /*62d0*/  @!P2 VIADD R176, R176, 0x22860 ;  /* 0x00022860b0b0a836 */ /* 0x002fe20000000000 */
[----:B------:R-:W-:Y:S01]  /*62e0*/  UISETP.GT.AND UP1, UPT, UR41, UR25, UPT ;  /* 0x000000192900728c */ /* 0x000fe2000bf24270 */
[----:B------:R-:W-:Y:S01]  /*62f0*/  MOV R11, R8 ;  /* 0x00000008000b7202 */ /* 0x000fe20000000f00 */
[----:B------:R-:W-:Y:S01]  /*6300*/  UIADD3 UR41, UR41, -0x1, URZ ;  /* 0xffffffff29297890 */ /* 0x000fe2000fffe03f */
[----:B------:R-:W-:Y:S01]  /*6310*/  IMAD.MOV.U32 R12, RZ, RZ, R10 ;  /* 0x000000ffff0c7224 */ /* 0x000fe200078e000a */
[----:B------:R-:W-:Y:S01]  /*6320*/  UMOV UR11, 0x40000040 ;  /* 0x40000040000b7882 */ /* 0x000fe20000000000 */
[----:B------:R-:W-:Y:S01]  /*6330*/  UMOV UR10, UR14 ;  /* 0x0000000e000a7c82 */ /* 0x000fe20008000000 */
[----:B------:R-:W-:Y:S02]  /*6340*/  PLOP3.LUT P3, PT, PT, PT, UP1, 0x80, 0x0 ;  /* 0x000000000000781c */ /* 0x000fe40003f6f018 */
[----:B------:R-:W-:Y:S01]  /*6350*/  @!P2 PRMT R176, RZ, 0x654, R176 ;  /* 0x00000654ffb0a816 */ /* 0x000fe200000000b0 */
        /* <DEDUP_REMOVED lines=35> */
.L_x_4240:
[----:B------:R-:W-:-:S06]  /*6590*/  UISETP.GE.AND UP0, UPT, UR41, UR38, UPT ;  /* 0x000000262900728c */ /* 0x000fcc000bf06270 */
[----:B------:R-:W-:-:S13]  /*65a0*/  PLOP3.LUT P1, PT, PT, PT, UP0, 0x80, 0x0 ;  /* 0x000000000000781c */ /* 0x000fda0003f2f008 */
[----:B------:R-:W-:Y:S05]  /*65b0*/  @!P1 BRA `(.L_x_4250) ;  /* 0x0000002000a89947 */ /* 0x000fea0003800000 */
[----:B0-----:R-:W-:Y:S01]  /*65c0*/  IMAD.MOV.U32 R7, RZ, RZ, R8 ;  /* 0x000000ffff077224 */ /* 0x001fe200078e0008 */
[----:B------:R-:W-:Y:S01]  /*65d0*/  ULDC UR25, c[0x0][0x9d8] ;  /* 0x0002760000197ab9 */ /* 0x000fe20000000800 */
[----:B------:R-:W-:Y:S01]  /*65e0*/  IMAD.MOV.U32 R201, RZ, RZ, R10 ;  /* 0x000000ffffc97224 */ /* 0x000fe200078e000a */
[----:B------:R-:W-:-:S06]  /*65f0*/  ULDC UR7, c[0x0][0x988] ;  /* 0x0002620000077ab9 */ /* 0x000fcc0000000800 */
.L_x_4259:
[----:B------:R-:W-:-:S04]  /*6600*/  UIADD3 UR4, UR4, 0x1, URZ ;  /* 0x0000000104047890 */ /* 0x000fc8000fffe03f */
[----:B------:R-:W-:-:S04]  /*6610*/  UISETP.NE.AND UP0, UPT, UR4, 0x2, UPT ;  /* 0x000000020400788c */ /* 0x000fc8000bf05270 */
[----:B------:R-:W-:Y:S02]  /*6620*/  USEL UR10, URZ, 0x1, UP0 ;  /* 0x000000013f0a7887 */ /* 0x000fe40008000000 */
[----:B------:R-:W-:Y:S02]  /*6630*/  USEL UR4, UR4, URZ, UP0 ;  /* 0x0000003f04047287 */ /* 0x000fe40008000000 */
[----:B------:R-:W-:Y:S01]  /*6640*/  ULOP3.LUT UR5, UR5, UR10, URZ, 0x3c, !UPT ;  /* 0x0000000a05057292 */ /* 0x000fe2000f8e3c3f */
[----:B0--3--:R-:W-:Y:S11]  /*6650*/  @!P0 BRA `(.L_x_4251) ;  /* 0x0000000000048947 */ /* 0x009ff60003800000 */
[----:B------:R-:W-:Y:S01]  /*6660*/  BPT.TRAP 0x1 ;  /* 0x000000040000795c */ /* 0x000fe20000300000 */
.L_x_4251:
[----:B------:R-:W-:Y:S01]  /*6670*/  ULEA UR26, UR4, UR39, 0x3 ;  /* 0x00000027041a7291 */ /* 0x000fe2000f8e183f */
[----:B------:R-:W-:-:S04]  /*6680*/  MOV R5, UR5 ;  /* 0x0000000500057c02 */ /* 0x000fc80008000f00 */
[----:B------:R-:W-:-:S04]  /*6690*/  SHF.L.U32 R5, R5, 0x1f, RZ ;  /* 0x0000001f05057819 */ /* 0x000fc800000006ff */
[----:B------:R0:W1:Y:S01]  /*66a0*/  SYNCS.PHASECHK.TRANS64.TRYWAIT P1, [UR26+0x22830], R5 ;  /* 0x02283005ff0075a7 */ /* 0x000062000802015a */
[----:B------:R-:W-:Y:S05]  /*66b0*/  @!P0 BRA `(.L_x_4252) ;  /* 0x0000000000048947 */ /* 0x000fea0003800000 */
[----:B------:R-:W-:Y:S01]  /*66c0*/  BPT.TRAP 0x1 ;  /* 0x000000040000795c */ /* 0x000fe20000300000 */
.L_x_4252:
[----:B-1----:R-:W-:Y:S05]  /*66d0*/  @P1 BRA `(.L_x_4253) ;  /* 0x0000000000081947 */ /* 0x002fea0003800000 */
[----:B------:R-:W1:Y:S02]  /*66e0*/  SYNCS.PHASECHK.TRANS64.TRYWAIT P1, [UR26+0x22830], R5 ;  /* 0x02283005ff0075a7 */ /* 0x000e64000802015a */
[----:B-1----:R-:W-:Y:S05]  /*66f0*/  @!P1 BRA `(.L_x_4254) ;  /* 0x0000008c00a49947 */ /* 0x002fea0003800000 */
.L_x_4253:
[----:B------:R-:W-:Y:S01]  /*6700*/  UIMAD UR10, UR4, 0x300, UR6 ;  /* 0x00000300040a78a4 */ /* 0x000fe2000f8e0206 */
[----:B--2---:R-:W-:Y:S01]  /*6710*/  WARPGROUP.ARRIVE ;  /* 0x00000000000079c5 */ /* 0x004fe20000000000 */
        /* <DEDUP_REMOVED lines=21> */
[----:B-1----:R-:W-:Y:S01]  /*6870*/  FMUL.FTZ R6, R154, UR25 ;  /* 0x000000199a067c20 */ /* 0x002fe20008410000 */
        /* <DEDUP_REMOVED lines=55> */
[----:B------:R-:W-:-:S03]  /*6bf0*/  IMAD.U32 R198, RZ, RZ, UR26 ;  /* 0x0000001affc67e24 */ /* 0x000fc6000f8e00ff */
        /* <DEDUP_REMOVED lines=37> */
[----:B---3--:R-:W-:-:S05]  /*6e50*/  FMNMX.FTZ R10, R189, R10, !PT ;  /* 0x0000000abd0a7209 */ /* 0x008fca0007810000 */
[----:B------:R-:W3:Y:S02]  /*6e60*/  SHFL.BFLY PT, R21, R10, 0x2, 0x1f ;  /* 0x0c401f000a157f89 */ /* 0x000ee400000e0000 */
[----:B------:R-:W4:Y:S01]  /*6e70*/  MUFU.TANH R12, R12 ;  /* 0x0000000c000c7308 */ /* 0x000f220000002400 */
[----:B-1----:R-:W-:-:S07]  /*6e80*/  FMNMX.FTZ R182, R6, R7, !PT ;  /* 0x0000000706b67209 */ /* 0x002fce0007810000 */
[----:B------:R-:W1:Y:S01]  /*6e90*/  MUFU.TANH R13, R13 ;  /* 0x0000000d000d7308 */ /* 0x000e620000002400 */
[----:B--2---:R-:W-:-:S07]  /*6ea0*/  FMNMX.FTZ R183, R11, R182, !PT ;  /* 0x000000b60bb77209 */ /* 0x004fce0007810000 */
[----:B------:R-:W2:Y:S01]  /*6eb0*/  MUFU.TANH R14, R14 ;  /* 0x0000000e000e7308 */ /* 0x000ea20000002400 */
[----:B---3--:R-:W-:Y:S01]  /*6ec0*/  FMNMX.FTZ R179, R10, R21, !PT ;  /* 0x000000150ab37209 */ /* 0x008fe20007810000 */
[----:B------:R-:W-:-:S06]  /*6ed0*/  FMUL.FTZ R21, R194, UR25 ;  /* 0x00000019c2157c20 */ /* 0x000fcc0008410000 */
[----:B------:R-:W3:Y:S01]  /*6ee0*/  MUFU.TANH R15, R15 ;  /* 0x0000000f000f7308 */ /* 0x000ee20000002400 */
[----:B------:R-:W5:Y:S07]  /*6ef0*/  SHFL.BFLY PT, R10, R179, 0x1, 0x1f ;  /* 0x0c201f00b30a7f89 */ /* 0x000f6e00000e0000 */
[----:B------:R-:W0:Y:S08]  /*6f00*/  MUFU.TANH R16, R16 ;  /* 0x0000001000107308 */ /* 0x000e300000002400 */
[----:B------:R-:W0:Y:S08]  /*6f10*/  MUFU.TANH R17, R17 ;  /* 0x0000001100117308 */ /* 0x000e300000002400 */
[----:B------:R-:W0:Y:S01]  /*6f20*/  MUFU.TANH R18, R18 ;  /* 0x0000001200127308 */ /* 0x000e220000002400 */
[----:B-----5:R-:W-:-:S05]  /*6f30*/  FMNMX.FTZ R10, R179, R10, !PT ;  /* 0x0000000ab30a7209 */ /* 0x020fca0007810000 */
[C---:B------:R-:W-:Y:S02]  /*6f40*/  FMUL.FTZ R186, R10.reuse, UR7 ;  /* 0x000000070aba7c20 */ /* 0x040fe40008410000 */
[----:B------:R-:W5:Y:S01]  /*6f50*/  MUFU.TANH R19, R19 ;  /* 0x0000001300137308 */ /* 0x000f620000002400 */
[----:B------:R-:W-:Y:S01]  /*6f60*/  FADD.FTZ R179, -R10, R201 ;  /* 0x000000c90ab37221 */ /* 0x000fe20000010100 */
[--C-:B------:R-:W-:Y:S01]  /*6f70*/  FFMA.FTZ R190, R8, UR7, -R186.reuse ;  /* 0x0000000708be7c23 */ /* 0x100fe200080108ba */
[----:B----4-:R-:W-:Y:S01]  /*6f80*/  FMNMX.FTZ R8, R12, R183, !PT ;  /* 0x000000b70c087209 */ /* 0x010fe20007810000 */
[--C-:B------:R-:W-:Y:S01]  /*6f90*/  FFMA.FTZ R183, R152, UR7, -R186.reuse ;  /* 0x0000000798b77c23 */ /* 0x100fe200080108ba */
[----:B------:R-:W-:Y:S01]  /*6fa0*/  FMUL.FTZ R179, R179, UR7 ;  /* 0x00000007b3b37c20 */ /* 0x000fe20008410000 */
[--C-:B------:R-:W-:Y:S01]  /*6fb0*/  FFMA.FTZ R153, R153, UR7, -R186.reuse ;  /* 0x0000000799997c23 */ /* 0x100fe200080108ba */
[----:B-1----:R-:W-:Y:S01]  /*6fc0*/  FMNMX.FTZ R187, R13, R8, !PT ;  /* 0x000000080dbb7209 */ /* 0x002fe20007810000 */
[----:B------:R-:W1:Y:S01]  /*6fd0*/  MUFU.TANH R20, R20 ;  /* 0x0000001400147308 */ /* 0x000e620000002400 */
[--C-:B------:R-:W-:Y:S01]  /*6fe0*/  FFMA.FTZ R154, R154, UR7, -R186.reuse ;  /* 0x000000079a9a7c23 */ /* 0x100fe200080108ba */
[--C-:B------:R-:W-:Y:S01]  /*6ff0*/  FFMA.FTZ R155, R155, UR7, -R186.reuse ;  /* 0x000000079b9b7c23 */ /* 0x100fe200080108ba */
[----:B--2---:R-:W-:Y:S01]  /*7000*/  FMNMX.FTZ R8, R14, R187, !PT ;  /* 0x000000bb0e087209 */ /* 0x004fe20007810000 */
[--C-:B------:R-:W-:Y:S01]  /*7010*/  FFMA.FTZ R156, R156, UR7, -R186.reuse ;  /* 0x000000079c9c7c23 */ /* 0x100fe200080108ba */
[--C-:B------:R-:W-:Y:S01]  /*7020*/  FFMA.FTZ R157, R157, UR7, -R186.reuse ;  /* 0x000000079d9d7c23 */ /* 0x100fe200080108ba */
[--C-:B------:R-:W-:Y:S01]  /*7030*/  FFMA.FTZ R158, R158, UR7, -R186.reuse ;  /* 0x000000079e9e7c23 */ /* 0x100fe200080108ba */
[----:B---3--:R-:W-:Y:S01]  /*7040*/  FMNMX.FTZ R187, R15, R8, !PT ;  /* 0x000000080fbb7209 */ /* 0x008fe20007810000 */
[----:B------:R-:W2:Y:S01]  /*7050*/  MUFU.TANH R159, R159 ;  /* 0x0000009f009f7308 */ /* 0x000ea20000002400 */
[--C-:B------:R-:W-:Y:S01]  /*7060*/  FFMA.FTZ R160, R160, UR7, -R186.reuse ;  /* 0x00000007a0a07c23 */ /* 0x100fe200080108ba */
[--C-:B------:R-:W-:Y:S01]  /*7070*/  FFMA.FTZ R161, R161, UR7, -R186.reuse ;  /* 0x00000007a1a17c23 */ /* 0x100fe200080108ba */
[----:B0-----:R-:W-:Y:S01]  /*7080*/  FMNMX.FTZ R8, R16, R187, !PT ;  /* 0x000000bb10087209 */ /* 0x001fe20007810000 */
[--C-:B------:R-:W-:Y:S01]  /*7090*/  FFMA.FTZ R165, R165, UR7, -R186.reuse ;  /* 0x00000007a5a57c23 */ /* 0x100fe200080108ba */
[--C-:B------:R-:W-:Y:S01]  /*70a0*/  FFMA.FTZ R192, R171, UR7, -R186.reuse ;  /* 0x00000007abc07c23 */ /* 0x100fe200080108ba */
[--C-:B------:R-:W-:Y:S01]  /*70b0*/  FFMA.FTZ R171, R176, UR7, -R186.reuse ;  /* 0x00000007b0ab7c23 */ /* 0x100fe200080108ba */
[----:B------:R-:W-:Y:S01]  /*70c0*/  FMNMX.FTZ R187, R17, R8, !PT ;  /* 0x0000000811bb7209 */ /* 0x000fe20007810000 */
[----:B------:R-:W0:Y:S01]  /*70d0*/  MUFU.TANH R162, R162 ;  /* 0x000000a200a27308 */ /* 0x000e220000002400 */
[--C-:B------:R-:W-:Y:S01]  /*70e0*/  FFMA.FTZ R176, R177, UR7, -R186.reuse ;  /* 0x00000007b1b07c23 */ /* 0x100fe200080108ba */
[--C-:B------:R-:W-:Y:S01]  /*70f0*/  FFMA.FTZ R177, R184, UR7, -R186.reuse ;  /* 0x00000007b8b17c23 */ /* 0x100fe200080108ba */
[----:B------:R-:W-:Y:S01]  /*7100*/  FMNMX.FTZ R8, R18, R187, !PT ;  /* 0x000000bb12087209 */ /* 0x000fe20007810000 */
[----:B------:R-:W-:-:S03]  /*7110*/  FFMA.FTZ R184, R185, UR7, -R186 ;  /* 0x00000007b9b87c23 */ /* 0x000fc600080108ba */
[----:B-----5:R-:W-:Y:S01]  /*7120*/  FMNMX.FTZ R187, R19, R8, !PT ;  /* 0x0000000813bb7209 */ /* 0x020fe20007810000 */
[----:B------:R-:W3:Y:S03]  /*7130*/  MUFU.TANH R163, R163 ;  /* 0x000000a300a37308 */ /* 0x000ee60000002400 */
[----:B-1----:R-:W-:-:S04]  /*7140*/  FMNMX.FTZ R8, R20, R187, !PT ;  /* 0x000000bb14087209 */ /* 0x002fc80007810000 */
[----:B--2---:R-:W-:Y:S01]  /*7150*/  FMNMX.FTZ R187, R159, R8, !PT ;  /* 0x000000089fbb7209 */ /* 0x004fe20007810000 */
[----:B------:R-:W1:Y:S03]  /*7160*/  MUFU.TANH R164, R164 ;  /* 0x000000a400a47308 */ /* 0x000e660000002400 */
[----:B0-----:R-:W-:-:S05]  /*7170*/  FMNMX.FTZ R8, R162, R187, !PT ;  /* 0x000000bba2087209 */ /* 0x001fca0007810000 */
[----:B------:R-:W0:Y:S01]  /*7180*/  MUFU.TANH R166, R166 ;  /* 0x000000a600a67308 */ /* 0x000e220000002400 */
[----:B---3--:R-:W-:-:S07]  /*7190*/  FMNMX.FTZ R187, R163, R8, !PT ;  /* 0x00000008a3bb7209 */ /* 0x008fce0007810000 */
[----:B------:R-:W2:Y:S01]  /*71a0*/  MUFU.TANH R168, R168 ;  /* 0x000000a800a87308 */ /* 0x000ea20000002400 */
[----:B-1----:R-:W-:-:S07]  /*71b0*/  FMNMX.FTZ R187, R164, R187, !PT ;  /* 0x000000bba4bb7209 */ /* 0x002fce0007810000 */
[----:B------:R-:W1:Y:S01]  /*71c0*/  MUFU.TANH R170, R170 ;  /* 0x000000aa00aa7308 */ /* 0x000e620000002400 */
[----:B0-----:R-:W-:-:S07]  /*71d0*/  FMNMX.FTZ R187, R166, R187, !PT ;  /* 0x000000bba6bb7209 */ /* 0x001fce0007810000 */
[----:B------:R-:W0:Y:S01]  /*71e0*/  MUFU.TANH R174, R174 ;  /* 0x000000ae00ae7308 */ /* 0x000e220000002400 */
[----:B--2---:R-:W-:-:S07]  /*71f0*/  FMNMX.FTZ R187, R168, R187, !PT ;  /* 0x000000bba8bb7209 */ /* 0x004fce0007810000 */
        /* <DEDUP_REMOVED lines=10> */
[----:B------:R-:W-:Y:S01]  /*72a0*/  MUFU.EX2 R179, R179 ;  /* 0x000000b300b37308 */ /* 0x000fe20000000800 */
[----:B--2---:R-:W-:-:S07]  /*72b0*/  FMNMX.FTZ R187, R175, R8, !PT ;  /* 0x00000008afbb7209 */ /* 0x004fce0007810000 */
[----:B------:R0:W2:Y:S01]  /*72c0*/  MUFU.EX2 R182, R190 ;  /* 0x000000be00b67308 */ /* 0x0000a20000000800 */
[----:B-1----:R-:W-:-:S05]  /*72d0*/  FMNMX.FTZ R187, R178, R187, !PT ;  /* 0x000000bbb2bb7209 */ /* 0x002fca0007810000 */
[----:B------:R-:W1:Y:S02]  /*72e0*/  SHFL.BFLY PT, R8, R187, 0x2, 0x1f ;  /* 0x0c401f00bb087f89 */ /* 0x000e6400000e0000 */
[----:B------:R-:W3:Y:S01]  /*72f0*/  MUFU.EX2 R183, R183 ;  /* 0x000000b700b77308 */ /* 0x000ee20000000800 */
[--C-:B0-----:R-:W-:Y:S01]  /*7300*/  FFMA.FTZ R190, R167, UR7, -R186.reuse ;  /* 0x00000007a7be7c23 */ /* 0x101fe200080108ba */
[--C-:B------:R-:W-:Y:S01]  /*7310*/  FFMA.FTZ R167, R169, UR7, -R186.reuse ;  /* 0x00000007a9a77c23 */ /* 0x100fe200080108ba */
[--C-:B------:R-:W-:Y:S01]  /*7320*/  FFMA.FTZ R169, R172, UR7, -R186.reuse ;  /* 0x00000007aca97c23 */ /* 0x100fe200080108ba */
[--C-:B------:R-:W-:Y:S01]  /*7330*/  FFMA.FTZ R172, R173, UR7, -R186.reuse ;  /* 0x00000007adac7c23 */ /* 0x100fe200080108ba */
[--C-:B------:R-:W-:Y:S01]  /*7340*/  FFMA.FTZ R173, R180, UR7, -R186.reuse ;  /* 0x00000007b4ad7c23 */ /* 0x100fe200080108ba */
[--C-:B------:R-:W-:Y:S01]  /*7350*/  FFMA.FTZ R180, R181, UR7, -R186.reuse ;  /* 0x00000007b5b47c23 */ /* 0x100fe200080108ba */
[----:B------:R-:W-:Y:S01]  /*7360*/  FFMA.FTZ R181, R188, UR7, -R186 ;  /* 0x00000007bcb57c23 */ /* 0x000fe200080108ba */
[----:B------:R-:W0:Y:S01]  /*7370*/  MUFU.EX2 R153, R153 ;  /* 0x0000009900997308 */ /* 0x000e220000000800 */
[----:B--2---:R-:W-:Y:S01]  /*7380*/  FFMA.FTZ R4, R179, R4, R182 ;  /* 0x00000004b3047223 */ /* 0x004fe200000100b6 */
[----:B------:R-:W-:Y:S01]  /*7390*/  FFMA.FTZ R186, R189, UR7, -R186 ;  /* 0x00000007bdba7c23 */ /* 0x000fe200080108ba */
        /* <DEDUP_REMOVED lines=11> */
[----:B-1----:R-:W-:Y:S01]  /*7450*/  FMNMX.FTZ R152, R187, R8, !PT ;  /* 0x00000008bb987209 */ /* 0x002fe20007810000 */
[-C--:B------:R-:W-:Y:S01]  /*7460*/  FMUL.FTZ R41, R41, R179.reuse ;  /* 0x000000b329297220 */ /* 0x080fe20000410000 */
[----:B------:R-:W1:Y:S01]  /*7470*/  MUFU.EX2 R155, R155 ;  /* 0x0000009b009b7308 */ /* 0x000e620000000800 */
[-C--:B------:R-:W-:Y:S01]  /*7480*/  FMUL.FTZ R44, R44, R179.reuse ;  /* 0x000000b32c2c7220 */ /* 0x080fe20000410000 */
[-C--:B------:R-:W-:Y:S01]  /*7490*/  FMUL.FTZ R45, R45, R179.reuse ;  /* 0x000000b32d2d7220 */ /* 0x080fe20000410000 */
[----:B------:R-:W3:Y:S01]  /*74a0*/  SHFL.BFLY PT, R187, R152, 0x1, 0x1f ;  /* 0x0c201f0098bb7f89 */ /* 0x000ee200000e0000 */
        /* <DEDUP_REMOVED lines=24> */
[----:B------:R-:W-:-:S02]  /*7630*/  @!P2 VIADD R152, R198, 0x22840 ;  /* 0x00022840c698a836 */ /* 0x000fc40000000000 */
[-C--:B------:R-:W-:Y:S01]  /*7640*/  FMUL.FTZ R88, R88, R179.reuse ;  /* 0x000000b358587220 */ /* 0x080fe20000410000 */
[-C--:B------:R-:W-:Y:S01]  /*7650*/  FMUL.FTZ R89, R89, R179.reuse ;  /* 0x000000b359597220 */ /* 0x080fe20000410000 */
[----:B------:R-:W-:Y:S01]  /*7660*/  FMUL.FTZ R92, R92, R179 ;  /* 0x000000b35c5c7220 */ /* 0x000fe20000410000 */
[C---:B------:R-:W-:Y:S01]  /*7670*/  FADD.FTZ R7, -R8.reuse, R7 ;  /* 0x0000000708077221 */ /* 0x040fe20000010100 */
[----:B------:R-:W-:Y:S01]  /*7680*/  FMUL.FTZ R193, R8, UR7 ;  /* 0x0000000708c17c20 */ /* 0x000fe20008410000 */
[----:B------:R-:W3:Y:S01]  /*7690*/  MUFU.EX2 R160, R160 ;  /* 0x000000a000a07308 */ /* 0x000ee20000000800 */
[----:B------:R-:W-:Y:S01]  /*76a0*/  @!P2 PRMT R152, RZ, 0x654, R152 ;  /* 0x00000654ff98a816 */ /* 0x000fe20000000098 */
[----:B------:R-:W-:Y:S01]  /*76b0*/  FMUL.FTZ R188, R7, UR7 ;  /* 0x0000000707bc7c20 */ /* 0x000fe20008410000 */
        /* <DEDUP_REMOVED lines=12> */
[----:B0-----:R-:W-:Y:S01]  /*7780*/  FADD.FTZ R159, R153, R4 ;  /* 0x00000004999f7221 */ /* 0x001fe20000010000 */
[----:B------:R-:W0:Y:S01]  /*7790*/  MUFU.EX2 R161, R161 ;  /* 0x000000a100a17308 */ /* 0x000e220000000800 */
[--C-:B------:R-:W-:Y:S01]  /*77a0*/  FFMA.FTZ R200, R170, UR7, -R193.reuse ;  /* 0x00000007aac87c23 */ /* 0x100fe200080108c1 */
[----:B------:R-:W-:Y:S01]  /*77b0*/  FFMA.FTZ R185, R162, UR7, -R193 ;  /* 0x00000007a2b97c23 */ /* 0x000fe200080108c1 */
[----:B--2---:R-:W-:Y:S01]  /*77c0*/  FADD.FTZ R4, R154, R159 ;  /* 0x0000009f9a047221 */ /* 0x004fe20000010000 */
[--C-:B------:R-:W-:Y:S01]  /*77d0*/  FFMA.FTZ R194, R163, UR7, -R193.reuse ;  /* 0x00000007a3c27c23 */ /* 0x100fe200080108c1 */
[--C-:B------:R-:W-:Y:S01]  /*77e0*/  FFMA.FTZ R187, R164, UR7, -R193.reuse ;  /* 0x00000007a4bb7c23 */ /* 0x100fe200080108c1 */
[--C-:B------:R-:W-:Y:S01]  /*77f0*/  FFMA.FTZ R196, R166, UR7, -R193.reuse ;  /* 0x00000007a6c47c23 */ /* 0x100fe200080108c1 */
[----:B-1----:R-:W-:Y:S01]  /*7800*/  FADD.FTZ R159, R155, R4 ;  /* 0x000000049b9f7221 */ /* 0x002fe20000010000 */
[----:B------:R-:W1:Y:S01]  /*7810*/  MUFU.EX2 R165, R165 ;  /* 0x000000a500a57308 */ /* 0x000e620000000800 */
[--C-:B------:R-:W-:Y:S01]  /*7820*/  FFMA.FTZ R189, R168, UR7, -R193.reuse ;  /* 0x00000007a8bd7c23 */ /* 0x100fe200080108c1 */
[----:B------:R-:W-:Y:S01]  /*7830*/  FFMA.FTZ R191, R174, UR7, -R193 ;  /* 0x00000007aebf7c23 */ /* 0x000fe200080108c1 */
[----:B----4-:R-:W-:Y:S01]  /*7840*/  FADD.FTZ R4, R156, R159 ;  /* 0x0000009f9c047221 */ /* 0x010fe20000010000 */
[--C-:B------:R-:W-:Y:S01]  /*7850*/  FFMA.FTZ R22, R22, UR7, -R193.reuse ;  /* 0x0000000716167c23 */ /* 0x100fe200080108c1 */
[--C-:B------:R-:W-:Y:S01]  /*7860*/  FFMA.FTZ R21, R21, UR7, -R193.reuse ;  /* 0x0000000715157c23 */ /* 0x100fe200080108c1 */
[--C-:B------:R-:W-:Y:S01]  /*7870*/  FFMA.FTZ R23, R23, UR7, -R193.reuse ;  /* 0x0000000717177c23 */ /* 0x100fe200080108c1 */
[----:B-----5:R-:W-:Y:S01]  /*7880*/  FADD.FTZ R159, R157, R4 ;  /* 0x000000049d9f7221 */ /* 0x020fe20000010000 */
[----:B------:R-:W2:Y:S01]  /*7890*/  MUFU.EX2 R190, R190 ;  /* 0x000000be00be7308 */ /* 0x000ea20000000800 */
[--C-:B------:R-:W-:Y:S01]  /*78a0*/  FFMA.FTZ R175, R175, UR7, -R193.reuse ;  /* 0x00000007afaf7c23 */ /* 0x100fe200080108c1 */
[----:B------:R-:W-:Y:S01]  /*78b0*/  FFMA.FTZ R193, R178, UR7, -R193 ;  /* 0x00000007b2c17c23 */ /* 0x000fe200080108c1 */
[----:B------:R-:W-:Y:S01]  /*78c0*/  FADD.FTZ R159, R158, R159 ;  /* 0x0000009f9e9f7221 */ /* 0x000fe20000010000 */
[----:B------:R-:W-:Y:S01]  /*78d0*/  F2FP.BF16.F32.PACK_AB R154, R154, R153 ;  /* 0x000000999a9a723e */ /* 0x000fe200000010ff */
[----:B------:R4:W-:Y:S06]  /*78e0*/  BAR.ARV R9, 0x100 ;  /* 0x000400090000751d */ /* 0x0009ec0000002000 */
[----:B------:R-:W5:Y:S01]  /*78f0*/  MUFU.EX2 R167, R167 ;  /* 0x000000a700a77308 */ /* 0x000f620000000800 */
[----:B---3--:R-:W-:Y:S01]  /*7900*/  FADD.FTZ R4, R160, R159 ;  /* 0x0000009fa0047221 */ /* 0x008fe20000010000 */
[----:B------:R3:W-:Y:S01]  /*7910*/  @!P2 SYNCS.ARRIVE.TRANS64.RED.A1T0 RZ, [R152+URZ], RZ ;  /* 0x000000ff98ffa9a7 */ /* 0x0007e2000810043f */
[----:B------:R-:W-:Y:S01]  /*7920*/  F2FP.BF16.F32.PACK_AB R156, R156, R155 ;  /* 0x0000009b9c9c723e */ /* 0x000fe200000010ff */
[----:B------:R-:W-:Y:S01]  /*7930*/  FMUL.FTZ R93, R93, R179 ;  /* 0x000000b35d5d7220 */ /* 0x000fe20000410000 */
[----:B0-----:R-:W-:Y:S01]  /*7940*/  FADD.FTZ R4, R161, R4 ;  /* 0x00000004a1047221 */ /* 0x001fe20000010000 */
[----:B------:R-:W-:Y:S01]  /*7950*/  F2FP.BF16.F32.PACK_AB R158, R158, R157 ;  /* 0x0000009d9e9e723e */ /* 0x000fe200000010ff */
[-C--:B------:R-:W-:Y:S01]  /*7960*/  FMUL.FTZ R96, R96, R179.reuse ;  /* 0x000000b360607220 */ /* 0x080fe20000410000 */
[----:B------:R-:W0:Y:S01]  /*7970*/  MUFU.EX2 R192, R192 ;  /* 0x000000c000c07308 */ /* 0x000e220000000800 */
[----:B-1----:R-:W-:Y:S01]  /*7980*/  FADD.FTZ R159, R165, R4 ;  /* 0x00000004a59f7221 */ /* 0x002fe20000010000 */
[----:B------:R-:W-:Y:S01]  /*7990*/  F2FP.BF16.F32.PACK_AB R160, R161, R160 ;  /* 0x000000a0a1a0723e */ /* 0x000fe200000010ff */
[----:B------:R-:W-:Y:S01]  /*79a0*/  FMUL.FTZ R97, R97, R179 ;  /* 0x000000b361617220 */ /* 0x000fe20000410000 */
[C---:B--2---:R-:W-:Y:S01]  /*79b0*/  F2FP.BF16.F32.PACK_AB R162, R190.reuse, R165 ;  /* 0x000000a5bea2723e */ /* 0x044fe200000010ff */
[----:B------:R-:W-:Y:S01]  /*79c0*/  FADD.FTZ R4, R190, R159 ;  /* 0x0000009fbe047221 */ /* 0x000fe20000010000 */
        /* <DEDUP_REMOVED lines=37> */
[----:B------:R-:W-:Y:S01]  /*7c20*/  FMUL.FTZ R149, R149, R179 ;  /* 0x000000b395957220 */ /* 0x000fe20000410000 */
[----:B---3--:R-:W-:-:S04]  /*7c30*/  F2FP.BF16.F32.PACK_AB R152, R183, R182 ;  /* 0x000000b6b798723e */ /* 0x008fc800000010ff */
[----:B------:R-:W0:Y:S01]  /*7c40*/  MUFU.EX2 R188, R188 ;  /* 0x000000bc00bc7308 */ /* 0x000e220000000800 */
[C---:B-1----:R-:W-:Y:S01]  /*7c50*/  FADD.FTZ R4, R176.reuse, R159 ;  /* 0x0000009fb0047221 */ /* 0x042fe20000010000 */
[----:B------:R-:W-:-:S06]  /*7c60*/  F2FP.BF16.F32.PACK_AB R168, R176, R171 ;  /* 0x000000abb0a8723e */ /* 0x000fcc00000010ff */
[----:B------:R-:W1:Y:S01]  /*7c70*/  MUFU.EX2 R7, R7 ;  /* 0x0000000700077308 */ /* 0x000e620000000800 */
[----:B--2---:R-:W-:-:S07]  /*7c80*/  FADD.FTZ R159, R173, R4 ;  /* 0x00000004ad9f7221 */ /* 0x004fce0000010000 */
[----:B------:R-:W2:Y:S01]  /*7c90*/  MUFU.EX2 R180, R180 ;  /* 0x000000b400b47308 */ /* 0x000ea20000000800 */
[-C--:B0-----:R-:W-:Y:S01]  /*7ca0*/  FMUL.FTZ R26, R26, R188.reuse ;  /* 0x000000bc1a1a7220 */ /* 0x081fe20000410000 */
[-C--:B------:R-:W-:Y:S01]  /*7cb0*/  FMUL.FTZ R27, R27, R188.reuse ;  /* 0x000000bc1b1b7220 */ /* 0x080fe20000410000 */
[-C--:B------:R-:W-:Y:S01]  /*7cc0*/  FMUL.FTZ R30, R30, R188.reuse ;  /* 0x000000bc1e1e7220 */ /* 0x080fe20000410000 */
[-C--:B------:R-:W-:Y:S01]  /*7cd0*/  FMUL.FTZ R31, R31, R188.reuse ;  /* 0x000000bc1f1f7220 */ /* 0x080fe20000410000 */
[-C--:B------:R-:W-:Y:S01]  /*7ce0*/  FMUL.FTZ R34, R34, R188.reuse ;  /* 0x000000bc22227220 */ /* 0x080fe20000410000 */
[-C--:B------:R-:W-:Y:S01]  /*7cf0*/  FMUL.FTZ R35, R35, R188.reuse ;  /* 0x000000bc23237220 */ /* 0x080fe20000410000 */
[-C--:B------:R-:W-:Y:S01]  /*7d00*/  FMUL.FTZ R38, R38, R188.reuse ;  /* 0x000000bc26267220 */ /* 0x080fe20000410000 */
[----:B------:R-:W0:Y:S01]  /*7d10*/  MUFU.EX2 R6, R6 ;  /* 0x0000000600067308 */ /* 0x000e220000000800 */
[----:B-1----:R-:W-:Y:S01]  /*7d20*/  FFMA.FTZ R3, R188, R3, R7 ;  /* 0x00000003bc037223 */ /* 0x002fe20000010007 */
        /* <DEDUP_REMOVED lines=75> */
[----:B------:R-:W-:Y:S01]  /*81e0*/  FMUL.FTZ R151, R151, R188 ;  /* 0x000000bc97977220 */ /* 0x000fe20000410000 */
[----:B------:R-:W-:-:S02]  /*81f0*/  F2FP.BF16.F32.PACK_AB R155, R12, R11 ;  /* 0x0000000b0c9b723e */ /* 0x000fc400000010ff */
        /* <DEDUP_REMOVED lines=40> */
[----:B--2---:R-:W-:Y:S01]  /*8480*/  FADD.FTZ R4, R186, R153 ;  /* 0x00000099ba047221 */ /* 0x004fe20000010000 */
[----:B------:R-:W-:Y:S02]  /*8490*/  F2FP.BF16.F32.PACK_AB R153, R6, R7 ;  /* 0x000000070699723e */ /* 0x000fe400000010ff */
[----:B------:R-:W-:-:S04]  /*84a0*/  F2FP.BF16.F32.PACK_AB R174, R186, R181 ;  /* 0x000000b5baae723e */ /* 0x000fc800000010ff */
[----:B------:R-:W2:Y:S01]  /*84b0*/  MUFU.EX2 R176, R193 ;  /* 0x000000c100b07308 */ /* 0x000ea20000000800 */
[C---:B0-----:R-:W-:Y:S01]  /*84c0*/  FADD.FTZ R6, R178.reuse, R3 ;  /* 0x00000003b2067221 */ /* 0x041fe20000010000 */
[----:B------:R-:W-:-:S03]  /*84d0*/  F2FP.BF16.F32.PACK_AB R173, R178, R21 ;  /* 0x00000015b2ad723e */ /* 0x000fc600000010ff */
[----:B-1----:R-:W-:-:S04]  /*84e0*/  FADD.FTZ R3, R175, R6 ;  /* 0x00000006af037221 */ /* 0x002fc80000010000 */
[C---:B--2---:R-:W-:Y:S01]  /*84f0*/  FADD.FTZ R3, R176.reuse, R3 ;  /* 0x00000003b0037221 */ /* 0x044fe20000010000 */
[----:B------:R-:W-:Y:S01]  /*8500*/  F2FP.BF16.F32.PACK_AB R175, R176, R175 ;  /* 0x000000afb0af723e */ /* 0x000fe200000010ff */
[----:B----4-:R-:W-:Y:S06]  /*8510*/  @!P0 BRA `(.L_x_4255) ;  /* 0x0000000000048947 */ /* 0x010fec0003800000 */
[----:B------:R-:W-:Y:S01]  /*8520*/  BPT.TRAP 0x1 ;  /* 0x000000040000795c */ /* 0x000fe20000300000 */
.L_x_4255:
[----:B------:R0:W1:Y:S01]  /*8530*/  SYNCS.PHASECHK.TRANS64.TRYWAIT P1, [UR26+0x22850], R5 ;  /* 0x02285005ff0075a7 */ /* 0x000062000802015a */
[----:B------:R-:W-:Y:S05]  /*8540*/  @!P0 BRA `(.L_x_4256) ;  /* 0x0000000000048947 */ /* 0x000fea0003800000 */
[----:B------:R-:W-:Y:S01]  /*8550*/  BPT.TRAP 0x1 ;  /* 0x000000040000795c */ /* 0x000fe20000300000 */
.L_x_4256:
[----:B-1----:R-:W-:Y:S05]  /*8560*/  @P1 BRA `(.L_x_4257) ;  /* 0x0000000000081947 */ /* 0x002fea0003800000 */
[----:B------:R-:W1:Y:S02]  /*8570*/  SYNCS.PHASECHK.TRANS64.TRYWAIT P1, [UR26+0x22850], R5 ;  /* 0x02285005ff0075a7 */ /* 0x000e64000802015a */
[----:B-1----:R-:W-:Y:S05]  /*8580*/  @!P1 BRA `(.L_x_4258) ;  /* 0x0000007000189947 */ /* 0x002fea0003800000 */
.L_x_4257:
[----:B------:R3:W-:Y:S01]  /*8590*/  BAR.SYNC.DEFER_BLOCKING R0, 0x100 ;  /* 0x000400000000751d */ /* 0x0007e20000010000 */
[----:B------:R-:W-:Y:S01]  /*85a0*/  UIMAD UR10, UR4, 0xc00, UR24 ;  /* 0x00000c00040a78a4 */ /* 0x000fe2000f8e0218 */
[----:B-1----:R-:W-:Y:S01]  /*85b0*/  @!P2 VIADD R198, R198, 0x22860 ;  /* 0x00022860c6c6a836 */ /* 0x002fe20000000000 */
[----:B------:R-:W-:Y:S01]  /*85c0*/  UISETP.GT.AND UP0, UPT, UR41, UR38, UPT ;  /* 0x000000262900728c */ /* 0x000fe2000bf04270 */
[----:B------:R-:W-:Y:S01]  /*85d0*/  MOV R7, R8 ;  /* 0x0000000800077202 */ /* 0x000fe20000000f00 */
[----:B------:R-:W-:Y:S01]  /*85e0*/  UIADD3 UR14, UR10, 0x80, URZ ;  /* 0x000000800a0e7890 */ /* 0x000fe2000fffe03f */
[----:B------:R-:W-:Y:S01]  /*85f0*/  IMAD.MOV.U32 R201, RZ, RZ, R10 ;  /* 0x000000ffffc97224 */ /* 0x000fe200078e000a */
[----:B------:R-:W-:Y:S01]  /*8600*/  UMOV UR11, 0x40000040 ;  /* 0x40000040000b7882 */ /* 0x000fe20000000000 */
[----:B------:R-:W-:Y:S01]  /*8610*/  UMOV UR15, 0x40000040 ;  /* 0x40000040000f7882 */ /* 0x000fe20000000000 */
[----:B------:R-:W-:Y:S01]  /*8620*/  PLOP3.LUT P1, PT, PT, PT, UP0, 0x80, 0x0 ;  /* 0x000000000000781c */ /* 0x000fe20003f2f008 */
[----:B------:R-:W-:Y:S01]  /*8630*/  UIADD3 UR41, UR41, -0x1, URZ ;  /* 0xffffffff29297890 */ /* 0x000fe2000fffe03f */
        /* <DEDUP_REMOVED lines=34> */
.L_x_4250:
[----:B0-----:R-:W0:Y:S01]  /*8860*/  SHFL.BFLY PT, R5, R4, 0x2, 0x1f ;  /* 0x0c401f0004057f89 */ /* 0x001e2200000e0000 */
[----:B------:R-:W-:-:S05]  /*8870*/  IADD3 R2, -R2, 0xb, RZ ;  /* 0x0000000b02027810 */ /* 0x000fca0007ffe1ff */
[----:B------:R1:W-:Y:S08]  /*8880*/  BAR.ARV R2, 0x100 ;  /* 0x000400020000751d */ /* 0x0003f00000002000 */
[----:B------:R-:W-:Y:S06]  /*8890*/  BAR.ARV 0x8, 0x180 ;  /* 0x0206000000007b1d */ /* 0x000fec0000002000 */
[----:B------:R-:W-:Y:S01]  /*88a0*/  PLOP3.LUT P0, PT, PT, PT, PT, 0x8, 0x0 ;  /* 0x000000000000781c */ /* 0x000fe20003f0e170 */
[----:B------:R-:W4:Y:S01]  /*88b0*/  SHFL.BFLY PT, R6, R3, 0x2, 0x1f ;  /* 0x0c401f0003067f89 */ /* 0x000f2200000e0000 */
[----:B0-----:R-:W-:Y:S01]  /*88c0*/  FADD.FTZ R5, R5, R4 ;  /* 0x0000000405057221 */ /* 0x001fe20000010000 */
[----:B------:R-:W-:-:S04]  /*88d0*/  IMAD.MOV.U32 R4, RZ, RZ, -0x800000 ;  /* 0xff800000ff047424 */ /* 0x000fc800078e00ff */
[----:B--23--:R-:W0:Y:S01]  /*88e0*/  SHFL.BFLY PT, R0, R5, 0x1, 0x1f ;  /* 0x0c201f0005007f89 */ /* 0x00ce2200000e0000 */
[----:B----4-:R-:W-:Y:S01]  /*88f0*/  FADD.FTZ R6, R6, R3 ;  /* 0x0000000306067221 */ /* 0x010fe20000010000 */
[----:B------:R-:W-:-:S04]  /*8900*/  IMAD.MOV.U32 R3, RZ, RZ, -0x800000 ;  /* 0xff800000ff037424 */ /* 0x000fc800078e00ff */
[----:B------:R-:W2:Y:S01]  /*8910*/  SHFL.BFLY PT, R7, R6, 0x1, 0x1f ;  /* 0x0c201f0006077f89 */ /* 0x000ea200000e0000 */
[----:B0-----:R-:W-:Y:S01]  /*8920*/  FADD.FTZ R11, R5, R0 ;  /* 0x00000000050b7221 */ /* 0x001fe20000010000 */
[----:B------:R-:W-:Y:S01]  /*8930*/  IMAD.MOV.U32 R0, RZ, RZ, RZ ;  /* 0x000000ffff007224 */ /* 0x000fe200078e00ff */
[----:B------:R-:W-:-:S03]  /*8940*/  MOV R5, UR7 ;  /* 0x0000000700057c02 */ /* 0x000fc60008000f00 */
[----:B------:R-:W-:-:S13]  /*8950*/  FSETP.NE.FTZ.AND P1, PT, R11, RZ, PT ;  /* 0x000000ff0b00720b */ /* 0x000fda0003f35000 */
[----:B------:R-:W1:Y:S01]  /*8960*/  @P1 MUFU.LG2 R9, R11 ;  /* 0x0000000b00091308 */ /* 0x000e620000000c00 */
[----:B------:R-:W-:Y:S01]  /*8970*/  @P1 FMUL.FTZ R5, R5, 0.69314718246459960938 ;  /* 0x3f31721805051820 */ /* 0x000fe20000410000 */
[----:B--2---:R-:W-:Y:S01]  /*8980*/  FADD.FTZ R12, R6, R7 ;  /* 0x00000007060c7221 */ /* 0x004fe20000010000 */
[----:B------:R-:W-:-:S04]  /*8990*/  IMAD.MOV.U32 R7, RZ, RZ, RZ ;  /* 0x000000ffff077224 */ /* 0x000fc800078e00ff */
[----:B------:R-:W-:Y:S02]  /*89a0*/  FSETP.NE.FTZ.AND P2, PT, R12, RZ, PT ;  /* 0x000000ff0c00720b */ /* 0x000fe40003f55000 */
[----:B------:R-:W0:Y:S01]  /*89b0*/  @P1 MUFU.RCP R7, R11 ;  /* 0x0000000b00071308 */ /* 0x000e220000001000 */
[----:B-1----:R-:W-:-:S04]  /*89c0*/  @P1 FMUL.FTZ R2, R9, 0.69314718246459960938 ;  /* 0x3f31721809021820 */ /* 0x002fc80000410000 */
[----:B------:R-:W-:-:S06]  /*89d0*/  @P1 FFMA.FTZ R4, R5, R10, R2 ;  /* 0x0000000a05041223 */ /* 0x000fcc0000010002 */
[----:B------:R-:W1:Y:S01]  /*89e0*/  @P2 MUFU.LG2 R6, R12 ;  /* 0x0000000c00062308 */ /* 0x000e620000000c00 */
[-C--:B0-----:R-:W-:Y:S01]  /*89f0*/  FMUL.FTZ R24, R24, R7.reuse ;  /* 0x0000000718187220 */ /* 0x081fe20000410000 */
[----:B------:R-:W-:-:S06]  /*8a00*/  FMUL.FTZ R25, R25, R7 ;  /* 0x0000000719197220 */ /* 0x000fcc0000410000 */
        /* <DEDUP_REMOVED lines=9> */
[----:B0-----:R-:W-:Y:S02]  /*8aa0*/  IMAD.U32 R12, RZ, RZ, UR7 ;  /* 0x00000007ff0c7e24 */ /* 0x001fe4000f8e00ff */
        /* <DEDUP_REMOVED lines=121> */
.L_x_4229:
        /* <DEDUP_REMOVED lines=18> */
[----:B0-----:R-:W-:Y:S01]  /*9360*/  IADD3 R5, R0, -0x80, RZ ;  /* 0xffffff8000057810 */ /* 0x001fe20007ffe0ff */
[----:B---3--:R-:W-:-:S06]  /*9370*/  USHF.R.S32.HI UR10, URZ, 0x1f, UR12 ;  /* 0x0000001f3f0a7899 */ /* 0x008fcc000801140c */
[----:B------:R-:W1:Y:S01]  /*9380*/  LDC R23, c[0x0][0xc50] ;  /* 0x00031400ff177b82 */ /* 0x000e620000000800 */
[----:B------:R-:W-:-:S04]  /*9390*/  SHF.R.S32.HI R2, RZ, 0x1f, R5 ;  /* 0x0000001fff027819 */ /* 0x000fc80000011405 */
[CC--:B------:R-:W-:Y:S02]  /*93a0*/  LEA.HI R6, R2.reuse, R5.reuse, RZ, 0x7 ;  /* 0x0000000502067211 */ /* 0x0c0fe400078f38ff */
[----:B------:R-:W-:Y:S01]  /*93b0*/  LEA.HI R13, R2, R5, RZ, 0x2 ;  /* 0x00000005020d7211 */ /* 0x000fe200078f10ff */
[----:B------:R-:W0:Y:S01]  /*93c0*/  @P0 LDC R14, c[0x0][0xbec] ;  /* 0x0002fb00ff0e0b82 */ /* 0x000e220000000800 */
        /* <DEDUP_REMOVED lines=17> */
[----:B------:R-:W-:Y:S02]  /*94e0*/  LEA.HI R12, R12, R11, RZ, 0x3 ;  /* 0x0000000b0c0c7211 */ /* 0x000fe400078f18ff */
[----:B------:R-:W-:Y:S01]  /*94f0*/  MOV R7, UR5 ;  /* 0x0000000500077c02 */ /* 0x000fe20008000f00 */
[----:B------:R-:W-:Y:S01]  /*9500*/  IMAD.U32 R7, RZ, RZ, UR6 ;  /* 0x00000006ff077e24 */ /* 0x000fe2000f8e00ff */
[----:B------:R-:W-:Y:S01]  /*9510*/  LOP3.LUT R12, R12, 0xfffffff8, RZ, 0xc0, !PT ;  /* 0xfffffff80c0c7812 */ /* 0x000fe200078ec0ff */
[----:B------:R-:W-:Y:S02]  /*9520*/  UIMAD UR6, UR37, UR9, UR7 ;  /* 0x00000009250672a4 */ /* 0x000fe4000f8e0207 */
[----:B------:R-:W5:Y:S01]  /*9530*/  @P0 LDC R153, c[0x0][0xbf0] ;  /* 0x0002fc00ff990b82 */ /* 0x000f620000000800 */
[----:B------:R-:W-:-:S02]  /*9540*/  IADD3 R5, R11, -R12, RZ ;  /* 0x8000000c0b057210 */ /* 0x000fc40007ffe0ff */
[----:B------:R-:W-:Y:S02]  /*9550*/  LOP3.LUT R12, R6, 0x1ffffffe, RZ, 0xc0, !PT ;  /* 0x1ffffffe060c7812 */ /* 0x000fe400078ec0ff */
[----:B------:R-:W-:-:S03]  /*9560*/  SHF.R.S32.HI R6, RZ, 0x5, R9 ;  /* 0x00000005ff067819 */ /* 0x000fc60000011409 */
[----:B------:R-:W-:Y:S02]  /*9570*/  IMAD.IADD R16, R13, 0x1, -R12 ;  /* 0x000000010d107824 */ /* 0x000fe400078e0a0c */
[----:B------:R-:W-:Y:S02]  /*9580*/  IMAD R5, R6, 0x10, R5 ;  /* 0x0000001006057824 */ /* 0x000fe400078e0205 */
[----:B------:R-:W-:Y:S01]  /*9590*/  IMAD.U32 R6, RZ, RZ, UR4 ;  /* 0x00000004ff067e24 */ /* 0x000fe2000f8e00ff */
[----:B------:R-:W-:Y:S01]  /*95a0*/  UIMAD.WIDE.U32 UR4, UR37, UR8, URZ ;  /* 0x00000008250472a5 */ /* 0x000fe2000f8e003f */
[----:B------:R-:W-:Y:S02]  /*95b0*/  IMAD R9, R2, 0x40, R5 ;  /* 0x0000004002097824 */ /* 0x000fe400078e0205 */
[----:B----4-:R-:W-:Y:S01]  /*95c0*/  IMAD R12, R18, UR10, RZ ;  /* 0x0000000a120c7c24 */ /* 0x010fe2000f8e02ff */
[----:B------:R-:W-:Y:S01]  /*95d0*/  UIADD3 UR6, UR5, UR6, URZ ;  /* 0x0000000605067290 */ /* 0x000fe2000fffe03f */
[----:B------:R-:W-:Y:S01]  /*95e0*/  IMAD R2, R16, 0x8, R9 ;  /* 0x0000000810027824 */ /* 0x000fe200078e0209 */
[----:B------:R-:W-:Y:S01]  /*95f0*/  IADD3 R16, RZ, -UR37, RZ ;  /* 0x80000025ff107c10 */ /* 0x000fe2000fffe0ff */
[----:B------:R-:W-:Y:S01]  /*9600*/  IMAD R15, R19, UR12, R12 ;  /* 0x0000000c130f7c24 */ /* 0x000fe2000f8e020c */
[----:B------:R-:W-:Y:S01]  /*9610*/  ULDC.64 UR8, c[0x0][0xb28] ;  /* 0x0002ca0000087ab9 */ /* 0x000fe20000000a00 */
[----:B------:R-:W-:Y:S01]  /*9620*/  IMAD.WIDE.U32 R6, R18, UR12, R6 ;  /* 0x0000000c12067c25 */ /* 0x000fe2000f8e0006 */
[----:B--2---:R-:W-:-:S03]  /*9630*/  LEA R5, R22, R2, 0x7 ;  /* 0x0000000216057211 */ /* 0x004fc600078e38ff */
[----:B-1----:R-:W-:Y:S02]  /*9640*/  IMAD R23, R23, R16, UR11 ;  /* 0x0000000b17177e24 */ /* 0x002fe4000f8e0210 */
[----:B0-----:R-:W-:-:S03]  /*9650*/  @P0 IMAD.HI.U32 R2, R5, R14, RZ ;  /* 0x0000000e05020227 */ /* 0x001fc600078e00ff */
[----:B------:R-:W-:Y:S01]  /*9660*/  SHF.R.S32.HI R16, RZ, 0x1f, R23 ;  /* 0x0000001fff107819 */ /* 0x000fe20000011417 */
[----:B------:R-:W-:Y:S02]  /*9670*/  IMAD.U32 R13, RZ, RZ, UR5 ;  /* 0x00000005ff0d7e24 */ /* 0x000fe4000f8e00ff */
[----:B------:R-:W-:Y:S01]  /*9680*/  IMAD.U32 R12, RZ, RZ, UR4 ;  /* 0x00000004ff0c7e24 */ /* 0x000fe2000f8e00ff */
[----:B------:R-:W-:Y:S01]  /*9690*/  ULDC.64 UR4, c[0x0][0xbe0] ;  /* 0x0002f80000047ab9 */ /* 0x000fe20000000a00 */
[----:B------:R-:W-:Y:S01]  /*96a0*/  IMAD.U32 R13, RZ, RZ, UR6 ;  /* 0x00000006ff0d7e24 */ /* 0x000fe2000f8e00ff */
[----:B------:R-:W-:Y:S01]  /*96b0*/  ULDC.64 UR6, c[0x0][0xb48] ;  /* 0x0002d20000067ab9 */ /* 0x000fe20000000a00 */
[----:B---3--:R-:W-:Y:S02]  /*96c0*/  IMAD R14, R20, UR10, RZ ;  /* 0x0000000a140e7c24 */ /* 0x008fe4000f8e02ff */
[----:B------:R-:W-:Y:S02]  /*96d0*/  IMAD.IADD R7, R7, 0x1, R15 ;  /* 0x0000000107077824 */ /* 0x000fe400078e020f */
[----:B-----5:R-:W-:-:S04]  /*96e0*/  @P0 IMAD.HI.U32 R152, R5, R152, RZ ;  /* 0x0000009805980227 */ /* 0x020fc800078e00ff */
[----:B------:R-:W-:Y:S01]  /*96f0*/  IMAD.MOV.U32 R11, RZ, RZ, R5 ;  /* 0x000000ffff0b7224 */ /* 0x000fe200078e0005 */
[----:B------:R-:W-:Y:S01]  /*9700*/  @P0 SHF.R.U32.HI R11, RZ, R17, R2 ;  /* 0x00000011ff0b0219 */ /* 0x000fe20000011602 */
[----:B------:R-:W-:Y:S02]  /*9710*/  IMAD R17, R21, UR12, R14 ;  /* 0x0000000c15117c24 */ /* 0x000fe4000f8e020e */
[----:B------:R-:W-:-:S04]  /*9720*/  IMAD.WIDE.U32 R12, R20, UR12, R12 ;  /* 0x0000000c140c7c25 */ /* 0x000fc8000f8e000c */
[----:B------:R-:W-:Y:S01]  /*9730*/  IMAD.MOV.U32 R15, RZ, RZ, R5 ;  /* 0x000000ffff0f7224 */ /* 0x000fe200078e0005 */
[----:B------:R-:W-:Y:S01]  /*9740*/  @P0 SHF.R.U32.HI R15, RZ, R153, R152 ;  /* 0x00000099ff0f0219 */ /* 0x000fe20000011698 */
[----:B------:R-:W-:Y:S01]  /*9750*/  IMAD R2, R16, UR4, RZ ;  /* 0x0000000410027c24 */ /* 0x000fe2000f8e02ff */
[----:B------:R-:W-:Y:S01]  /*9760*/  IADD3 R13, R13, R17, RZ ;  /* 0x000000110d0d7210 */ /* 0x000fe20007ffe0ff */
[----:B------:R-:W-:Y:S01]  /*9770*/  IMAD.WIDE.U32 R6, R23, UR4, R6 ;  /* 0x0000000417067c25 */ /* 0x000fe2000f8e0006 */
[----:B------:R-:W-:-:S03]  /*9780*/  SHF.R.S32.HI R17, RZ, 0x1f, R11 ;  /* 0x0000001fff117819 */ /* 0x000fc6000001140b */
        /* <DEDUP_REMOVED lines=8> */
[----:B------:R-:W-:Y:S01]  /*9810*/  IMAD.WIDE.U32 R12, R23, UR6, R12 ;  /* 0x00000006170c7c25 */ /* 0x000fe2000f8e000c */
[----:B------:R-:W-:-:S03]  /*9820*/  ULDC.64 UR6, c[0x0][0xbc8] ;  /* 0x0002f20000067ab9 */ /* 0x000fc60000000a00 */
[----:B------:R-:W-:Y:S02]  /*9830*/  IMAD.MOV R16, RZ, RZ, -R15 ;  /* 0x000000ffff107224 */ /* 0x000fe400078e0a0f */
[----:B------:R-:W-:Y:S02]  /*9840*/  IMAD R2, R2, UR4, RZ ;  /* 0x0000000402027c24 */ /* 0x000fe4000f8e02ff */
[C---:B------:R-:W-:Y:S02]  /*9850*/  IMAD R11, R8.reuse, R11, R5 ;  /* 0x0000000b080b7224 */ /* 0x040fe400078e0205 */
        /* <DEDUP_REMOVED lines=30> */
[----:B------:R-:W-:Y:S01]  /*9a40*/  UIADD3 UR4, UR4, 0x22820, URZ ;  /* 0x0002282004047890 */ /* 0x000fe2000fffe03f */
[C---:B------:R-:W-:Y:S01]  /*9a50*/  IADD3 R9, R11.reuse, 0x8, RZ ;  /* 0x000000080b097810 */ /* 0x040fe20007ffe0ff */
[----:B------:R-:W0:Y:S01]  /*9a60*/  SHFL.IDX PT, R13, R17, RZ, 0x1c1f ;  /* 0x001c1fff110d7589 */ /* 0x000e2200000e0000 */
[-C--:B------:R-:W-:Y:S01]  /*9a70*/  ISETP.GE.OR P1, PT, R11, R8.reuse, P0 ;  /* 0x000000080b00720c */ /* 0x080fe20000726670 */
[----:B------:R-:W-:Y:S01]  /*9a80*/  UPRMT UR4, URZ, 0x654, UR4 ;  /* 0x000006543f047896 */ /* 0x000fe20008000004 */
[-C--:B------:R-:W-:Y:S01]  /*9a90*/  ISETP.GE.OR P0, PT, R9, R8.reuse, P0 ;  /* 0x000000080900720c */ /* 0x080fe20000706670 */
[----:B------:R1:W2:Y:S01]  /*9aa0*/  SHFL.IDX PT, R15, R17, 0x1, 0x1c1f ;  /* 0x003c1f00110f7f89 */ /* 0x0002a200000e0000 */
[----:B------:R-:W-:-:S03]  /*9ab0*/  ISETP.GE.AND P2, PT, R11, R8, PT ;  /* 0x000000080b00720c */ /* 0x000fc60003f46270 */
[----:B------:R3:W4:Y:S03]  /*9ac0*/  SHFL.IDX PT, R6, R2, RZ, 0x1c1f ;  /* 0x001c1fff02067589 */ /* 0x00072600000e0000 */
[----:B------:R-:W-:Y:S01]  /*9ad0*/  SYNCS.ARRIVE.TRANS64.RED.A1T0 RZ, [UR4], RZ ;  /* 0x000000ffffff79a7 */ /* 0x000fe20008100404 */
[----:B-1----:R-:W-:Y:S01]  /*9ae0*/  LOP3.LUT R17, R10, 0x7ffffffc, RZ, 0xc0, !PT ;  /* 0x7ffffffc0a117812 */ /* 0x002fe200078ec0ff */
[----:B------:R3:W1:Y:S04]  /*9af0*/  SHFL.IDX PT, R7, R5, RZ, 0x1c1f ;  /* 0x001c1fff05077589 */ /* 0x00066800000e0000 */
[----:B------:R-:W-:-:S04]  /*9b00*/  IMAD.IADD R0, R0, 0x1, -R17 ;  /* 0x0000000100007824 */ /* 0x000fc800078e0a11 */
[----:B------:R-:W-:Y:S01]  /*9b10*/  IMAD.SHL.U32 R0, R0, 0x2, RZ ;  /* 0x0000000200007824 */ /* 0x000fe200078e00ff */
[----:B0-----:R3:W-:Y:S04]  /*9b20*/  @!P1 ST.E desc[UR44][R12.64], R4 ;  /* 0x000000040c009985 */ /* 0x0017e8000c10192c */
[----:B--2---:R3:W-:Y:S01]  /*9b30*/  @!P0 ST.E desc[UR44][R14.64], R3 ;  /* 0x000000030e008985 */ /* 0x0047e2000c10192c */
[----:B------:R-:W-:Y:S05]  /*9b40*/  @P2 BRA `(.L_x_4262) ;  /* 0x0000000800f82947 */ /* 0x000fea0003800000 */
[C---:B---3--:R-:W-:Y:S01]  /*9b50*/  VIADD R3, R0.reuse, 0x8 ;  /* 0x0000000800037836 */ /* 0x048fe20000000000 */
[C---:B------:R-:W-:Y:S01]  /*9b60*/  IADD3 R4, R0.reuse, 0x10, RZ ;  /* 0x0000001000047810 */ /* 0x040fe20007ffe0ff */
[C---:B------:R-:W-:Y:S01]  /*9b70*/  VIADD R10, R0.reuse, 0x18 ;  /* 0x00000018000a7836 */ /* 0x040fe20000000000 */
[----:B------:R-:W-:Y:S01]  /*9b80*/  ULDC UR4, c[0x0][0xac8] ;  /* 0x0002b20000047ab9 */ /* 0x000fe20000000800 */
        /* <DEDUP_REMOVED lines=19> */
[--C-:B-1--4-:R-:W-:Y:S01]  /*9cc0*/  @!P2 IMAD.WIDE R10, R0, 0x4, R6.reuse ;  /* 0x00000004000aa825 */ /* 0x112fe200078e0206 */
[----:B------:R-:W-:Y:S02]  /*9cd0*/  ISETP.GE.AND P6, PT, R22, UR4, PT ;  /* 0x0000000416007c0c */ /* 0x000fe4000bfc6270 */
[----:B------:R-:W-:Y:S01]  /*9ce0*/  @!P0 LEA.HI R18, R18, R18, RZ, 0x1 ;  /* 0x0000001212128211 */ /* 0x000fe200078f08ff */
[--C-:B------:R-:W-:Y:S01]  /*9cf0*/  @!P3 IMAD.WIDE R12, R3, 0x4, R6.reuse ;  /* 0x00000004030cb825 */ /* 0x100fe200078e0206 */
[----:B------:R-:W-:Y:S01]  /*9d00*/  IADD3 R3, R0, 0x30, RZ ;  /* 0x0000003000037810 */ /* 0x000fe20007ffe0ff */
[----:B------:R0:W-:Y:S01]  /*9d10*/  @!P2 ST.E.64 desc[UR44][R10.64], R24 ;  /* 0x000000180a00a985 */ /* 0x0001e2000c101b2c */
[----:B------:R-:W-:Y:S01]  /*9d20*/  @!P1 LEA.HI R19, R19, R19, RZ, 0x1 ;  /* 0x0000001313139211 */ /* 0x000fe200078f08ff */
[--C-:B------:R-:W-:Y:S01]  /*9d30*/  @!P4 IMAD.WIDE R14, R15, 0x4, R6.reuse ;  /* 0x000000040f0ec825 */ /* 0x100fe200078e0206 */
[----:B------:R-:W-:Y:S01]  /*9d40*/  ISETP.GE.AND P2, PT, R3, UR4, PT ;  /* 0x0000000403007c0c */ /* 0x000fe2000bf46270 */
[----:B------:R1:W-:Y:S01]  /*9d50*/  @!P3 ST.E.64 desc[UR44][R12.64], R28 ;  /* 0x0000001c0c00b985 */ /* 0x0003e2000c101b2c */
[----:B------:R-:W-:Y:S01]  /*9d60*/  ISETP.GE.AND P3, PT, R4, UR4, PT ;  /* 0x0000000404007c0c */ /* 0x000fe2000bf66270 */
[----:B------:R-:W-:-:S02]  /*9d70*/  @!P5 IMAD.WIDE R16, R17, 0x4, R6 ;  /* 0x000000041110d825 */ /* 0x000fc400078e0206 */
[----:B------:R2:W-:Y:S01]  /*9d80*/  @!P4 ST.E.64 desc[UR44][R14.64], R32 ;  /* 0x000000200e00c985 */ /* 0x0005e2000c101b2c */
[----:B------:R-:W-:Y:S02]  /*9d90*/  ISETP.GE.AND P4, PT, R20, UR4, PT ;  /* 0x0000000414007c0c */ /* 0x000fe4000bf86270 */
[----:B------:R-:W-:Y:S01]  /*9da0*/  @!P6 LEA.HI R22, R22, R22, RZ, 0x1 ;  /* 0x000000161616e211 */ /* 0x000fe200078f08ff */
[----:B------:R3:W-:Y:S01]  /*9db0*/  @!P5 ST.E.64 desc[UR44][R16.64], R36 ;  /* 0x000000241000d985 */ /* 0x0007e2000c101b2c */
[----:B------:R-:W-:Y:S01]  /*9dc0*/  ISETP.GE.AND P5, PT, R21, UR4, PT ;  /* 0x0000000415007c0c */ /* 0x000fe2000bfa6270 */
[----:B0-----:R-:W-:Y:S01]  /*9dd0*/  VIADD R24, R0, 0x60 ;  /* 0x0000006000187836 */ /* 0x001fe20000000000 */
[----:B------:R-:W-:Y:S02]  /*9de0*/  @!P0 LOP3.LUT R11, R18, 0xfffffffe, RZ, 0xc0, !PT ;  /* 0xfffffffe120b8812 */ /* 0x000fe400078ec0ff */
[----:B------:R-:W-:Y:S02]  /*9df0*/  @!P2 LEA.HI R3, R3, R3, RZ, 0x1 ;  /* 0x000000030303a211 */ /* 0x000fe400078f08ff */
[----:B-1----:R-:W-:Y:S01]  /*9e00*/  @!P1 LOP3.LUT R13, R19, 0xfffffffe, RZ, 0xc0, !PT ;  /* 0xfffffffe130d9812 */ /* 0x002fe200078ec0ff */
[----:B------:R-:W-:Y:S01]  /*9e10*/  @!P0 IMAD.WIDE R10, R11, 0x4, R6 ;  /* 0x000000040b0a8825 */ /* 0x000fe200078e0206 */
[----:B------:R-:W-:-:S02]  /*9e20*/  @!P3 LEA.HI R4, R4, R4, RZ, 0x1 ;  /* 0x000000040404b211 */ /* 0x000fc400078f08ff */
        /* <DEDUP_REMOVED lines=8> */
[----:B------:R-:W-:Y:S01]  /*9eb0*/  VIADD R20, R0, 0x78 ;  /* 0x0000007800147836 */ /* 0x000fe20000000000 */
[----:B------:R-:W-:-:S02]  /*9ec0*/  @!P5 LOP3.LUT R21, R21, 0xfffffffe, RZ, 0xc0, !PT ;  /* 0xfffffffe1515d812 */ /* 0x000fc400078ec0ff */
[----:B------:R-:W-:Y:S01]  /*9ed0*/  @!P6 LOP3.LUT R19, R22, 0xfffffffe, RZ, 0xc0, !PT ;  /* 0xfffffffe1613e812 */ /* 0x000fe200078ec0ff */
[----:B------:R-:W-:Y:S01]  /*9ee0*/  VIADD R22, R0, 0x88 ;  /* 0x0000008800167836 */ /* 0x000fe20000000000 */
[----:B------:R-:W-:Y:S02]  /*9ef0*/  ISETP.GE.AND P1, PT, R23, UR4, PT ;  /* 0x0000000417007c0c */ /* 0x000fe4000bf26270 */
[----:B------:R-:W-:Y:S01]  /*9f00*/  ISETP.GE.AND P0, PT, R24, UR4, PT ;  /* 0x0000000418007c0c */ /* 0x000fe2000bf06270 */
[----:B0-----:R-:W-:Y:S01]  /*9f10*/  @!P2 IMAD.WIDE R10, R3, 0x4, R6 ;  /* 0x00000004030aa825 */ /* 0x001fe200078e0206 */
[----:B------:R-:W-:-:S03]  /*9f20*/  IADD3 R4, R0, 0x70, RZ ;  /* 0x0000007000047810 */ /* 0x000fc60007ffe0ff */
        /* <DEDUP_REMOVED lines=8> */
[----:B------:R-:W-:Y:S01]  /*9fb0*/  VIADD R3, R0, 0x68 ;  /* 0x0000006800037836 */ /* 0x000fe20000000000 */
[----:B------:R3:W-:Y:S01]  /*9fc0*/  @!P5 ST.E.64 desc[UR44][R16.64], R60 ;  /* 0x0000003c1000d985 */ /* 0x0007e2000c101b2c */
[----:B------:R-:W-:Y:S01]  /*9fd0*/  @!P6 IMAD.WIDE R18, R19, 0x4, R6 ;  /* 0x000000041312e825 */ /* 0x000fe200078e0206 */
[----:B------:R-:W-:Y:S02]  /*9fe0*/  ISETP.GE.AND P5, PT, R20, UR4, PT ;  /* 0x0000000414007c0c */ /* 0x000fe4000bfa6270 */
[----:B------:R-:W-:Y:S01]  /*9ff0*/  ISETP.GE.AND P2, PT, R3, UR4, PT ;  /* 0x0000000403007c0c */ /* 0x000fe2000bf46270 */
[----:B------:R-:W-:Y:S01]  /*a000*/  VIADD R21, R0, 0x80 ;  /* 0x0000008000157836 */ /* 0x000fe20000000000 */
[----:B------:R4:W-:Y:S01]  /*a010*/  @!P6 ST.E.64 desc[UR44][R18.64], R64 ;  /* 0x000000401200e985 */ /* 0x0009e2000c101b2c */
[----:B------:R-:W-:Y:S02]  /*a020*/  ISETP.GE.AND P6, PT, R4, UR4, PT ;  /* 0x0000000404007c0c */ /* 0x000fe4000bfc6270 */
[----:B------:R-:W-:-:S02]  /*a030*/  @!P0 LEA.HI R24, R24, R24, RZ, 0x1 ;  /* 0x0000001818188211 */ /* 0x000fc400078f08ff */
[----:B------:R-:W-:Y:S02]  /*a040*/  ISETP.GE.AND P4, PT, R21, UR4, PT ;  /* 0x0000000415007c0c */ /* 0x000fe4000bf86270 */
        /* <DEDUP_REMOVED lines=15> */
[----:B---3--:R-:W-:Y:S02]  /*a140*/  @!P5 LOP3.LUT R17, R20, 0xfffffffe, RZ, 0xc0, !PT ;  /* 0xfffffffe1411d812 */ /* 0x008fe400078ec0ff */
[----:B------:R-:W-:Y:S02]  /*a150*/  @!P4 LOP3.LUT R21, R21, 0xfffffffe, RZ, 0xc0, !PT ;  /* 0xfffffffe1515c812 */ /* 0x000fe400078ec0ff */
[----:B------:R-:W-:Y:S02]  /*a160*/  IADD3 R23, R0, 0x90, RZ ;  /* 0x0000009000177810 */ /* 0x000fe40007ffe0ff */
[----:B----4-:R-:W-:Y:S01]  /*a170*/  @!P3 LOP3.LUT R19, R22, 0xfffffffe, RZ, 0xc0, !PT ;  /* 0xfffffffe1613b812 */ /* 0x010fe200078ec0ff */
[----:B0-----:R-:W-:Y:S01]  /*a180*/  @!P2 IMAD.WIDE R10, R3, 0x4, R6 ;  /* 0x00000004030aa825 */ /* 0x001fe200078e0206 */
[----:B------:R-:W-:-:S02]  /*a190*/  ISETP.GE.AND P0, PT, R23, UR4, PT ;  /* 0x0000000417007c0c */ /* 0x000fc4000bf06270 */
[----:B------:R-:W-:Y:S01]  /*a1a0*/  ISETP.GE.AND P1, PT, R24, UR4, PT ;  /* 0x0000000418007c0c */ /* 0x000fe2000bf26270 */
[C---:B------:R-:W-:Y:S01]  /*a1b0*/  VIADD R3, R0.reuse, 0xa0 ;  /* 0x000000a000037836 */ /* 0x040fe20000000000 */
[----:B------:R0:W-:Y:S01]  /*a1c0*/  @!P2 ST.E.64 desc[UR44][R10.64], R76 ;  /* 0x0000004c0a00a985 */ /* 0x0001e2000c101b2c */
[--C-:B-1----:R-:W-:Y:S01]  /*a1d0*/  @!P6 IMAD.WIDE R12, R15, 0x4, R6.reuse ;  /* 0x000000040f0ce825 */ /* 0x102fe200078e0206 */
[----:B------:R-:W-:Y:S02]  /*a1e0*/  IADD3 R20, R0, 0xb0, RZ ;  /* 0x000000b000147810 */ /* 0x000fe40007ffe0ff */
[----:B------:R-:W-:Y:S01]  /*a1f0*/  ISETP.GE.AND P2, PT, R3, UR4, PT ;  /* 0x0000000403007c0c */ /* 0x000fe2000bf46270 */
[--C-:B------:R-:W-:Y:S01]  /*a200*/  @!P5 IMAD.WIDE R14, R17, 0x4, R6.reuse ;  /* 0x00000004110ed825 */ /* 0x100fe200078e0206 */
[----:B------:R1:W-:Y:S03]  /*a210*/  @!P6 ST.E.64 desc[UR44][R12.64], R80 ;  /* 0x000000500c00e985 */ /* 0x0003e6000c101b2c */
        /* <DEDUP_REMOVED lines=13> */
[----:B------:R-:W-:Y:S02]  /*a2f0*/  @!P2 LEA.HI R3, R3, R3, RZ, 0x1 ;  /* 0x000000030303a211 */ /* 0x000fe400078f08ff */
[----:B0-----:R-:W-:Y:S02]  /*a300*/  @!P0 LOP3.LUT R11, R23, 0xfffffffe, RZ, 0xc0, !PT ;  /* 0xfffffffe170b8812 */ /* 0x001fe400078ec0ff */
[----:B-1----:R-:W-:Y:S02]  /*a310*/  @!P1 LOP3.LUT R13, R24, 0xfffffffe, RZ, 0xc0, !PT ;  /* 0xfffffffe180d9812 */ /* 0x002fe400078ec0ff */
[----:B------:R-:W-:Y:S01]  /*a320*/  @!P2 LOP3.LUT R3, R3, 0xfffffffe, RZ, 0xc0, !PT ;  /* 0xfffffffe0303a812 */ /* 0x000fe200078ec0ff */
[----:B------:R-:W-:Y:S01]  /*a330*/  @!P0 IMAD.WIDE R10, R11, 0x4, R6 ;  /* 0x000000040b0a8825 */ /* 0x000fe200078e0206 */
[----:B------:R-:W-:-:S02]  /*a340*/  @!P3 LEA.HI R4, R4, R4, RZ, 0x1 ;  /* 0x000000040404b211 */ /* 0x000fc400078f08ff */
[----:B------:R-:W-:Y:S01]  /*a350*/  @!P4 LEA.HI R20, R20, R20, RZ, 0x1 ;  /* 0x000000141414c211 */ /* 0x000fe200078f08ff */
[--C-:B------:R-:W-:Y:S01]  /*a360*/  @!P1 IMAD.WIDE R12, R13, 0x4, R6.reuse ;  /* 0x000000040d0c9825 */ /* 0x100fe200078e0206 */
[----:B------:R-:W-:Y:S01]  /*a370*/  @!P6 LEA.HI R22, R22, R22, RZ, 0x1 ;  /* 0x000000161616e211 */ /* 0x000fe200078f08ff */
[----:B------:R0:W-:Y:S01]  /*a380*/  @!P0 ST.E.64 desc[UR44][R10.64], R96 ;  /* 0x000000600a008985 */ /* 0x0001e2000c101b2c */
[----:B------:R-:W-:Y:S01]  /*a390*/  @!P5 LEA.HI R21, R21, R21, RZ, 0x1 ;  /* 0x000000151515d211 */ /* 0x000fe200078f08ff */
[----:B--2---:R-:W-:Y:S01]  /*a3a0*/  @!P2 IMAD.WIDE R14, R3, 0x4, R6 ;  /* 0x00000004030ea825 */ /* 0x004fe200078e0206 */
[----:B---3--:R-:W-:Y:S01]  /*a3b0*/  @!P3 LOP3.LUT R17, R4, 0xfffffffe, RZ, 0xc0, !PT ;  /* 0xfffffffe0411b812 */ /* 0x008fe200078ec0ff */
[----:B------:R1:W-:Y:S01]  /*a3c0*/  @!P1 ST.E.64 desc[UR44][R12.64], R100 ;  /* 0x000000640c009985 */ /* 0x0003e2000c101b2c */
[----:B----4-:R-:W-:Y:S01]  /*a3d0*/  @!P4 LOP3.LUT R19, R20, 0xfffffffe, RZ, 0xc0, !PT ;  /* 0xfffffffe1413c812 */ /* 0x010fe200078ec0ff */
[----:B------:R-:W-:Y:S01]  /*a3e0*/  VIADD R20, R0, 0xd8 ;  /* 0x000000d800147836 */ /* 0x000fe20000000000 */
[----:B------:R-:W-:Y:S01]  /*a3f0*/  @!P6 LOP3.LUT R3, R22, 0xfffffffe, RZ, 0xc0, !PT ;  /* 0xfffffffe1603e812 */ /* 0x000fe200078ec0ff */
[----:B------:R2:W-:Y:S01]  /*a400*/  @!P2 ST.E.64 desc[UR44][R14.64], R104 ;  /* 0x000000680e00a985 */ /* 0x0005e2000c101b2c */
[----:B------:R-:W-:-:S02]  /*a410*/  @!P5 LOP3.LUT R21, R21, 0xfffffffe, RZ, 0xc0, !PT ;  /* 0xfffffffe1515d812 */ /* 0x000fc400078ec0ff */
[----:B------:R-:W-:Y:S02]  /*a420*/  IADD3 R4, R0, 0xd0, RZ ;  /* 0x000000d000047810 */ /* 0x000fe40007ffe0ff */
[----:B------:R-:W-:Y:S01]  /*a430*/  ISETP.GE.AND P2, PT, R20, UR4, PT ;  /* 0x0000000414007c0c */ /* 0x000fe2000bf46270 */
[----:B0-----:R-:W-:Y:S01]  /*a440*/  @!P3 IMAD.WIDE R10, R17, 0x4, R6 ;  /* 0x00000004110ab825 */ /* 0x001fe200078e0206 */
[----:B------:R-:W-:-:S03]  /*a450*/  ISETP.GE.AND P1, PT, R4, UR4, PT ;  /* 0x0000000404007c0c */ /* 0x000fc6000bf26270 */
[--C-:B-1----:R-:W-:Y:S01]  /*a460*/  @!P4 IMAD.WIDE R12, R19, 0x4, R6.reuse ;  /* 0x00000004130cc825 */ /* 0x102fe200078e0206 */
[----:B------:R0:W-:Y:S03]  /*a470*/  @!P3 ST.E.64 desc[UR44][R10.64], R108 ;  /* 0x0000006c0a00b985 */ /* 0x0001e6000c101b2c */
[--C-:B------:R-:W-:Y:S01]  /*a480*/  @!P6 IMAD.WIDE R18, R3, 0x4, R6.reuse ;  /* 0x000000040312e825 */ /* 0x100fe200078e0206 */
[C---:B--2---:R-:W-:Y:S01]  /*a490*/  IADD3 R15, R0.reuse, 0xf0, RZ ;  /* 0x000000f0000f7810 */ /* 0x044fe20007ffe0ff */
[----:B------:R1:W-:Y:S02]  /*a4a0*/  @!P4 ST.E.64 desc[UR44][R12.64], R112 ;  /* 0x000000700c00c985 */ /* 0x0003e4000c101b2c */
[----:B------:R-:W-:Y:S01]  /*a4b0*/  VIADD R3, R0, 0xc8 ;  /* 0x000000c800037836 */ /* 0x000fe20000000000 */
[----:B------:R-:W-:Y:S01]  /*a4c0*/  @!P2 LEA.HI R20, R20, R20, RZ, 0x1 ;  /* 0x000000141414a211 */ /* 0x000fe200078f08ff */
[----:B------:R-:W-:Y:S01]  /*a4d0*/  @!P5 IMAD.WIDE R16, R21, 0x4, R6 ;  /* 0x000000041510d825 */ /* 0x000fe200078e0206 */
[----:B------:R-:W-:-:S02]  /*a4e0*/  @!P1 LEA.HI R4, R4, R4, RZ, 0x1 ;  /* 0x0000000404049211 */ /* 0x000fc400078f08ff */
[----:B------:R-:W-:Y:S01]  /*a4f0*/  ISETP.GE.AND P0, PT, R3, UR4, PT ;  /* 0x0000000403007c0c */ /* 0x000fe2000bf06270 */
[C---:B------:R-:W-:Y:S01]  /*a500*/  VIADD R21, R0.reuse, 0xe0 ;  /* 0x000000e000157836 */ /* 0x040fe20000000000 */
[----:B------:R2:W-:Y:S01]  /*a510*/  @!P5 ST.E.64 desc[UR44][R16.64], R116 ;  /* 0x000000741000d985 */ /* 0x0005e2000c101b2c */
[C---:B------:R-:W-:Y:S01]  /*a520*/  VIADD R14, R0.reuse, 0xe8 ;  /* 0x000000e8000e7836 */ /* 0x040fe20000000000 */
[----:B------:R-:W-:Y:S01]  /*a530*/  ISETP.GE.AND P5, PT, R15, UR4, PT ;  /* 0x000000040f007c0c */ /* 0x000fe2000bfa6270 */
[----:B0-----:R-:W-:Y:S01]  /*a540*/  VIADD R11, R0, 0xf8 ;  /* 0x000000f8000b7836 */ /* 0x001fe20000000000 */
[----:B------:R0:W-:Y:S01]  /*a550*/  @!P6 ST.E.64 desc[UR44][R18.64], R120 ;  /* 0x000000781200e985 */ /* 0x0001e2000c101b2c */
[----:B------:R-:W-:Y:S02]  /*a560*/  ISETP.GE.AND P3, PT, R21, UR4, PT ;  /* 0x0000000415007c0c */ /* 0x000fe4000bf66270 */
[----:B------:R-:W-:Y:S02]  /*a570*/  ISETP.GE.AND P4, PT, R14, UR4, PT ;  /* 0x000000040e007c0c */ /* 0x000fe4000bf86270 */
[----:B------:R-:W-:-:S02]  /*a580*/  ISETP.GE.AND P6, PT, R11, UR4, PT ;  /* 0x000000040b007c0c */ /* 0x000fc4000bfc6270 */
[----:B------:R-:W-:Y:S02]  /*a590*/  @!P0 LEA.HI R3, R3, R3, RZ, 0x1 ;  /* 0x0000000303038211 */ /* 0x000fe400078f08ff */
[----:B-1----:R-:W-:Y:S02]  /*a5a0*/  @!P1 LOP3.LUT R13, R4, 0xfffffffe, RZ, 0xc0, !PT ;  /* 0xfffffffe040d9812 */ /* 0x002fe400078ec0ff */
[----:B------:R-:W-:Y:S02]  /*a5b0*/  @!P5 LEA.HI R10, R15, R15, RZ, 0x1 ;  /* 0x0000000f0f0ad211 */ /* 0x000fe400078f08ff */
[----:B------:R-:W-:Y:S01]  /*a5c0*/  @!P0 LOP3.LUT R3, R3, 0xfffffffe, RZ, 0xc0, !PT ;  /* 0xfffffffe03038812 */ /* 0x000fe200078ec0ff */
[----:B------:R-:W-:Y:S01]  /*a5d0*/  @!P1 IMAD.WIDE R12, R13, 0x4, R6 ;  /* 0x000000040d0c9825 */ /* 0x000fe200078e0206 */
[----:B------:R-:W-:Y:S02]  /*a5e0*/  @!P3 LEA.HI R21, R21, R21, RZ, 0x1 ;  /* 0x000000151515b211 */ /* 0x000fe400078f08ff */
[----:B------:R-:W-:-:S02]  /*a5f0*/  @!P4 LEA.HI R14, R14, R14, RZ, 0x1 ;  /* 0x0000000e0e0ec211 */ /* 0x000fc400078f08ff */
[----:B------:R-:W-:Y:S02]  /*a600*/  @!P6 LEA.HI R11, R11, R11, RZ, 0x1 ;  /* 0x0000000b0b0be211 */ /* 0x000fe400078f08ff */
[----:B------:R-:W-:Y:S02]  /*a610*/  @!P2 LOP3.LUT R15, R20, 0xfffffffe, RZ, 0xc0, !PT ;  /* 0xfffffffe140fa812 */ /* 0x000fe400078ec0ff */
[----:B--2---:R-:W-:Y:S02]  /*a620*/  @!P3 LOP3.LUT R17, R21, 0xfffffffe, RZ, 0xc0, !PT ;  /* 0xfffffffe1511b812 */ /* 0x004fe400078ec0ff */
[----:B0-----:R-:W-:Y:S01]  /*a630*/  @!P4 LOP3.LUT R19, R14, 0xfffffffe, RZ, 0xc0, !PT ;  /* 0xfffffffe0e13c812 */ /* 0x001fe200078ec0ff */
        /* <DEDUP_REMOVED lines=15> */
.L_x_4262:
[----:B------:R-:W-:Y:S05]  /*a730*/  BSYNC B0 ;  /* 0x0000000000007941 */ /* 0x000fea0003800000 */
.L_x_4261:
[----:B------:R-:W-:Y:S01]  /*a740*/  ISETP.GE.AND P0, PT, R9, R8, PT ;  /* 0x000000080900720c */ /* 0x000fe20003f06270 */
[----:B---3--:R2:W3:Y:S04]  /*a750*/  SHFL.IDX PT, R3, R5, 0x1, 0x1c1f ;  /* 0x003c1f0005037f89 */ /* 0x0084e800000e0000 */
[----:B------:R-:W0:Y:S08]  /*a760*/  SHFL.IDX PT, R2, R2, 0x1, 0x1c1f ;  /* 0x003c1f0002027f89 */ /* 0x000e3000000e0000 */
[----:B--2---:R-:W-:Y:S05]  /*a770*/  @P0 BRA `(.L_x_4227) ;  /* 0x0000004c000c0947 */ /* 0x004fea0003800000 */
[C---:B------:R-:W-:Y:S01]  /*a780*/  VIADD R4, R0.reuse, 0x8 ;  /* 0x0000000800047836 */ /* 0x040fe20000000000 */
[----:B------:R-:W-:Y:S01]  /*a790*/  ULDC UR4, c[0x0][0xac8] ;  /* 0x0002b20000047ab9 */ /* 0x000fe20000000800 */
[C---:B------:R-:W-:Y:S01]  /*a7a0*/  VIADD R5, R0.reuse, 0x10 ;  /* 0x0000001000057836 */ /* 0x040fe20000000000 */
[C---:B------:R-:W-:Y:S01]  /*a7b0*/  ISETP.GE.AND P0, PT, R0.reuse, UR4, PT ;  /* 0x0000000400007c0c */ /* 0x040fe2000bf06270 */
[----:B0-----:R-:W-:Y:S01]  /*a7c0*/  VIADD R11, R0, 0x20 ;  /* 0x00000020000b7836 */ /* 0x001fe20000000000 */
        /* <DEDUP_REMOVED lines=9> */
[C---:B------:R-:W-:Y:S01]  /*a860*/  VIADD R18, R0.reuse, 0x50 ;  /* 0x0000005000127836 */ /* 0x040fe20000000000 */
[C---:B------:R-:W-:Y:S01]  /*a870*/  IADD3 R14, R0.reuse, 0x38, RZ ;  /* 0x00000038000e7810 */ /* 0x040fe20007ffe0ff */
[----:B------:R-:W-:Y:S01]  /*a880*/  VIADD R20, R0, 0x80 ;  /* 0x0000008000147836 */ /* 0x000fe20000000000 */
[----:B------:R-:W-:-:S02]  /*a890*/  ISETP.GE.AND P3, PT, R15, UR4, PT ;  /* 0x000000040f007c0c */ /* 0x000fc4000bf66270 */
[----:B------:R-:W-:Y:S02]  /*a8a0*/  @!P1 LEA.HI R4, R4, R4, RZ, 0x1 ;  /* 0x0000000404049211 */ /* 0x000fe400078f08ff */
[----:B------:R-:W-:Y:S02]  /*a8b0*/  @!P2 LEA.HI R5, R5, R5, RZ, 0x1 ;  /* 0x000000050505a211 */ /* 0x000fe400078f08ff */
[----:B-1----:R-:W-:Y:S02]  /*a8c0*/  @!P1 LOP3.LUT R7, R4, 0xfffffffe, RZ, 0xc0, !PT ;  /* 0xfffffffe04079812 */ /* 0x002fe400078ec0ff */
[----:B------:R-:W-:Y:S01]  /*a8d0*/  @!P2 LOP3.LUT R9, R5, 0xfffffffe, RZ, 0xc0, !PT ;  /* 0xfffffffe0509a812 */ /* 0x000fe200078ec0ff */
[--C-:B---3--:R-:W-:Y:S01]  /*a8e0*/  @!P0 IMAD.WIDE R4, R0, 0x4, R2.reuse ;  /* 0x0000000400048825 */ /* 0x108fe200078e0202 */
[----:B------:R-:W-:Y:S02]  /*a8f0*/  ISETP.GE.AND P4, PT, R16, UR4, PT ;  /* 0x0000000410007c0c */ /* 0x000fe4000bf86270 */
[----:B------:R-:W-:Y:S01]  /*a900*/  @!P5 LEA.HI R10, R10, R10, RZ, 0x1 ;  /* 0x0000000a0a0ad211 */ /* 0x000fe200078f08ff */
[----:B----4-:R-:W-:Y:S01]  /*a910*/  @!P1 IMAD.WIDE R6, R7, 0x4, R2 ;  /* 0x0000000407069825 */ /* 0x010fe200078e0202 */
        /* <DEDUP_REMOVED lines=9> */
[----:B------:R-:W-:-:S02]  /*a9b0*/  @!P4 LEA.HI R16, R16, R16, RZ, 0x1 ;  /* 0x000000101010c211 */ /* 0x000fc400078f08ff */
        /* <DEDUP_REMOVED lines=14> */
[----:B------:R-:W-:Y:S01]  /*aaa0*/  @!P4 LOP3.LUT R17, R16, 0xfffffffe, RZ, 0xc0, !PT ;  /* 0xfffffffe1011c812 */ /* 0x000fe200078ec0ff */
[C---:B------:R-:W-:Y:S01]  /*aab0*/  VIADD R16, R0.reuse, 0x70 ;  /* 0x0000007000107836 */ /* 0x040fe20000000000 */
[----:B------:R-:W-:Y:S02]  /*aac0*/  IADD3 R19, R0, 0x58, RZ ;  /* 0x0000005800137810 */ /* 0x000fe40007ffe0ff */
        /* <DEDUP_REMOVED lines=14> */
[C---:B------:R-:W-:Y:S02]  /*abb0*/  IADD3 R17, R0.reuse, 0x78, RZ ;  /* 0x0000007800117810 */ /* 0x040fe40007ffe0ff */
[----:B------:R-:W-:Y:S01]  /*abc0*/  VIADD R15, R0, 0x68 ;  /* 0x00000068000f7836 */ /* 0x000fe20000000000 */
[----:B------:R4:W-:Y:S01]  /*abd0*/  @!P4 ST.E.64 desc[UR44][R12.64], R62 ;  /* 0x0000003e0c00c985 */ /* 0x0009e2000c101b2c */
        /* <DEDUP_REMOVED lines=19> */
[----:B---3--:R-:W-:Y:S01]  /*ad10*/  @!P2 LOP3.LUT R11, R16, 0xfffffffe, RZ, 0xc0, !PT ;  /* 0xfffffffe100ba812 */ /* 0x008fe200078ec0ff */
[----:B------:R-:W-:Y:S01]  /*ad20*/  VIADD R16, R0, 0xa8 ;  /* 0x000000a800107836 */ /* 0x000fe20000000000 */
[----:B------:R-:W-:Y:S02]  /*ad30*/  @!P1 LOP3.LUT R17, R17, 0xfffffffe, RZ, 0xc0, !PT ;  /* 0xfffffffe11119812 */ /* 0x000fe400078ec0ff */
[----:B----4-:R-:W-:Y:S01]  /*ad40*/  @!P0 LOP3.LUT R13, R20, 0xfffffffe, RZ, 0xc0, !PT ;  /* 0xfffffffe140d8812 */ /* 0x010fe200078ec0ff */
[----:B------:R-:W-:Y:S01]  /*ad50*/  VIADD R20, R0, 0xb8 ;  /* 0x000000b800147836 */ /* 0x000fe20000000000 */
[----:B------:R-:W-:Y:S01]  /*ad60*/  ISETP.GE.AND P6, PT, R18, UR4, PT ;  /* 0x0000000412007c0c */ /* 0x000fe2000bfc6270 */
[----:B0-----:R-:W-:Y:S01]  /*ad70*/  @!P4 IMAD.WIDE R4, R9, 0x4, R2 ;  /* 0x000000040904c825 */ /* 0x001fe200078e0202 */
[----:B------:R-:W-:-:S02]  /*ad80*/  ISETP.GE.AND P5, PT, R19, UR4, PT ;  /* 0x0000000413007c0c */ /* 0x000fc4000bfa6270 */
[----:B------:R-:W-:Y:S01]  /*ad90*/  IADD3 R14, R0, 0x98, RZ ;  /* 0x00000098000e7810 */ /* 0x000fe20007ffe0ff */
        /* <DEDUP_REMOVED lines=19> */
[----:B------:R-:W-:Y:S01]  /*aed0*/  VIADD R18, R0, 0xc0 ;  /* 0x000000c000127836 */ /* 0x000fe20000000000 */
        /* <DEDUP_REMOVED lines=13> */
[----:B---3--:R-:W-:-:S02]  /*afb0*/  @!P3 LOP3.LUT R11, R16, 0xfffffffe, RZ, 0xc0, !PT ;  /* 0xfffffffe100bb812 */ /* 0x008fc400078ec0ff */
[----:B------:R-:W-:Y:S02]  /*afc0*/  @!P2 LOP3.LUT R17, R17, 0xfffffffe, RZ, 0xc0, !PT ;  /* 0xfffffffe1111a812 */ /* 0x000fe400078ec0ff */
[----:B----4-:R-:W-:Y:S01]  /*afd0*/  @!P1 LOP3.LUT R13, R20, 0xfffffffe, RZ, 0xc0, !PT ;  /* 0xfffffffe140d9812 */ /* 0x010fe200078ec0ff */
[C---:B------:R-:W-:Y:S01]  /*afe0*/  VIADD R20, R0.reuse, 0xf0 ;  /* 0x000000f000147836 */ /* 0x040fe20000000000 */
[----:B------:R-:W-:Y:S01]  /*aff0*/  IADD3 R19, R0, 0xc8, RZ ;  /* 0x000000c800137810 */ /* 0x000fe20007ffe0ff */
[--C-:B0-----:R-:W-:Y:S01]  /*b000*/  @!P0 IMAD.WIDE R4, R9, 0x4, R2.reuse ;  /* 0x0000000409048825 */ /* 0x101fe200078e0202 */
[----:B------:R-:W-:Y:S02]  /*b010*/  ISETP.GE.AND P5, PT, R18, UR4, PT ;  /* 0x0000000412007c0c */ /* 0x000fe4000bfa6270 */
[----:B------:R-:W-:Y:S01]  /*b020*/  ISETP.GE.AND P6, PT, R19, UR4, PT ;  /* 0x0000000413007c0c */ /* 0x000fe2000bfc6270 */
[----:B-1----:R-:W-:Y:S01]  /*b030*/  @!P4 IMAD.WIDE R6, R15, 0x4, R2 ;  /* 0x000000040f06c825 */ /* 0x002fe200078e0202 */
[----:B------:R0:W-:Y:S01]  /*b040*/  @!P0 ST.E.64 desc[UR44][R4.64], R102 ;  /* 0x0000006604008985 */ /* 0x0001e2000c101b2c */
[----:B------:R-:W-:-:S02]  /*b050*/  IADD3 R16, R0, 0xe0, RZ ;  /* 0x000000e000107810 */ /* 0x000fc40007ffe0ff */
        /* <DEDUP_REMOVED lines=9> */
[C---:B------:R-:W-:Y:S01]  /*b0f0*/  VIADD R15, R0.reuse, 0xd8 ;  /* 0x000000d8000f7836 */ /* 0x040fe20000000000 */
[----:B------:R4:W-:Y:S01]  /*b100*/  @!P1 ST.E.64 desc[UR44][R12.64], R118 ;  /* 0x000000760c009985 */ /* 0x0009e2000c101b2c */
[----:B------:R-:W-:Y:S01]  /*b110*/  VIADD R17, R0, 0xe8 ;  /* 0x000000e800117836 */ /* 0x000fe20000000000 */
[----:B------:R-:W-:Y:S02]  /*b120*/  @!P5 LEA.HI R18, R18, R18, RZ, 0x1 ;  /* 0x000000121212d211 */ /* 0x000fe400078f08ff */
[----:B------:R-:W-:Y:S02]  /*b130*/  ISETP.GE.AND P1, PT, R15, UR4, PT ;  /* 0x000000040f007c0c */ /* 0x000fe4000bf26270 */
[----:B------:R-:W-:Y:S02]  /*b140*/  ISETP.GE.AND P3, PT, R17, UR4, PT ;  /* 0x0000000411007c0c */ /* 0x000fe4000bf66270 */
[----:B------:R-:W-:Y:S02]  /*b150*/  @!P6 LEA.HI R19, R19, R19, RZ, 0x1 ;  /* 0x000000131313e211 */ /* 0x000fe400078f08ff */
[----:B0-----:R-:W-:-:S02]  /*b160*/  @!P5 LOP3.LUT R5, R18, 0xfffffffe, RZ, 0xc0, !PT ;  /* 0xfffffffe1205d812 */ /* 0x001fc400078ec0ff */
        /* <DEDUP_REMOVED lines=14> */
[----:B----4-:R-:W-:Y:S02]  /*b250*/  @!P4 LOP3.LUT R13, R20, 0xfffffffe, RZ, 0xc0, !PT ;  /* 0xfffffffe140dc812 */ /* 0x010fe400078ec0ff */
[----:B------:R-:W-:Y:S01]  /*b260*/  IADD3 R0, R0, 0xf8, RZ ;  /* 0x000000f800007810 */ /* 0x000fe20007ffe0ff */
        /* <DEDUP_REMOVED lines=13> */
[----:B--2---:R-:W-:-:S05]  /*b340*/  LOP3.LUT R5, R0, 0xfffffffe, RZ, 0xc0, !PT ;  /* 0xfffffffe00057812 */ /* 0x004fca00078ec0ff */
[----:B------:R-:W-:-:S05]  /*b350*/  IMAD.WIDE R2, R5, 0x4, R2 ;  /* 0x0000000405027825 */ /* 0x000fca00078e0202 */
[----:B------:R0:W-:Y:S01]  /*b360*/  ST.E.64 desc[UR44][R2.64], R150 ;  /* 0x0000009602007985 */ /* 0x0001e2000c101b2c */
[----:B------:R-:W-:Y:S05]  /*b370*/  BRA `(.L_x_4227) ;  /* 0x00000040000c7947 */ /* 0x000fea0003800000 */
.L_x_4260:
        /* <DEDUP_REMOVED lines=8> */
[----:B-1----:R-:W-:-:S03]  /*b400*/  IMAD R3, R6, UR4, RZ ;  /* 0x0000000406037c24 */ /* 0x002fc6000f8e02ff */
[----:B------:R-:W-:-:S04]  /*b410*/  IADD3 R0, R0, -0x80, RZ ;  /* 0xffffff8000007810 */ /* 0x000fc80007ffe0ff */
        /* <DEDUP_REMOVED lines=28> */
[----:B0-----:R-:W-:-:S03]  /*b5e0*/  IMAD R9, R8, R7, UR10 ;  /* 0x0000000a08097e24 */ /* 0x001fc6000f8e0207 */
[----:B------:R-:W-:Y:S01]  /*b5f0*/  IADD3 R7, -R5, RZ, RZ ;  /* 0x000000ff05077210 */ /* 0x000fe20007ffe1ff */
        /* <DEDUP_REMOVED lines=16> */
[----:B------:R-:W-:Y:S02]  /*b700*/  LEA.HI.X R5, R2, UR5, R3, 0x2, P0 ;  /* 0x0000000502057c11 */ /* 0x000fe400080f1403 */
[----:B------:R-:W-:-:S05]  /*b710*/  MOV R3, 0xff800000 ;  /* 0xff80000000037802 */ /* 0x000fca0000000f00 */
[----:B------:R0:W-:Y:S01]  /*b720*/  STG.E desc[UR44][R4.64], R3 ;  /* 0x0000000304007986 */ /* 0x0001e2000c10192c */
[----:B------:R-:W-:Y:S05]  /*b730*/  BRA `(.L_x_4227) ;  /* 0x0000003c001c7947 */ /* 0x000fea0003800000 */
.L_x_4225:
        /* <DEDUP_REMOVED lines=18> */
.L_x_4263:
[----:B------:R-:W-:Y:S01]  /*b860*/  ULDC UR40, c[0x0][0xc50] ;  /* 0x0003140000287ab9 */ /* 0x000fe20000000800 */
[----:B------:R-:W-:Y:S01]  /*b870*/  UMOV UR36, UR6 ;  /* 0x0000000600247c82 */ /* 0x000fe20008000000 */
[----:B------:R-:W-:-:S11]  /*b880*/  UISETP.NE.AND UP0, UPT, UR40, 0x1, UPT ;  /* 0x000000012800788c */ /* 0x000fd6000bf05270 */
[----:B------:R-:W-:Y:S01]  /*b890*/  @UP0 ULDC UR4, c[0x0][0xc54] ;  /* 0x0003150000040ab9 */ /* 0x000fe20000000800 */
[----:B------:R-:W-:Y:S01]  /*b8a0*/  @UP0 ULDC UR7, c[0x0][0xc58] ;  /* 0x0003160000070ab9 */ /* 0x000fe20000000800 */
[----:B------:R-:W-:-:S04]  /*b8b0*/  UIMAD.WIDE.U32 UR4, UR6, UR4, URZ ;  /* 0x00000004060472a5 */ /* 0x000fc8000f8e003f */
[----:B------:R-:W-:-:S12]  /*b8c0*/  @UP0 USHF.R.U32.HI UR36, URZ, UR7, UR5 ;  /* 0x000000073f240299 */ /* 0x000fd80008011605 */
.L_x_4264:
[----:B------:R-:W-:Y:S01]  /*b8d0*/  ISETP.GE.AND P0, PT, R17, RZ, PT ;  /* 0x000000ff1100720c */ /* 0x000fe20003f06270 */
[----:B------:R-:W-:Y:S01]  /*b8e0*/  UIADD3 UR4, -UR36, URZ, URZ ;  /* 0x0000003f24047290 */ /* 0x000fe2000fffe13f */
[----:B------:R-:W-:Y:S01]  /*b8f0*/  IMAD.MOV.U32 R0, RZ, RZ, 0x1 ;  /* 0x00000001ff007424 */ /* 0x000fe200078e00ff */
[----:B------:R-:W-:Y:S01]  /*b900*/  MOV R9, 0x1 ;  /* 0x0000000100097802 */ /* 0x000fe20000000f00 */
[----:B------:R-:W-:Y:S01]  /*b910*/  IMAD.MOV.U32 R6, RZ, RZ, RZ ;  /* 0x000000ffff067224 */ /* 0x000fe200078e00ff */
[----:B------:R-:W-:-:S08]  /*b920*/  UIMAD UR40, UR40, UR4, UR6 ;  /* 0x00000004282872a4 */ /* 0x000fd0000f8e0206 */
[----:B------:R-:W-:Y:S05]  /*b930*/  @!P0 BRA `(.L_x_4265) ;  /* 0x0000003400dc8947 */ /* 0x000fea0003800000 */
[----:B------:R-:W0:Y:S01]  /*b940*/  S2UR UR6, SR_CTAID.X ;  /* 0x00000000000679c3 */ /* 0x000e220000002500 */
[----:B------:R-:W-:Y:S01]  /*b950*/  ULDC UR7, c[0x0][0x448] ;  /* 0x0001120000077ab9 */ /* 0x000fe20000000800 */
[----:B------:R-:W-:Y:S01]  /*b960*/  ULDC.64 UR4, c[0x0][0x418] ;  /* 0x0001060000047ab9 */ /* 0x000fe20000000a00 */
[----:B------:R-:W-:Y:S02]  /*b970*/  UISETP.NE.AND UP1, UPT, UR7, 0x1, UPT ;  /* 0x000000010700788c */ /* 0x000fe4000bf25270 */
[----:B------:R-:W-:Y:S01]  /*b980*/  UISETP.NE.U32.AND UP0, UPT, UR4, URZ, UPT ;  /* 0x0000003f0400728c */ /* 0x000fe2000bf05070 */
[----:B------:R-:W-:Y:S01]  /*b990*/  ULDC UR8, c[0x0][0x424] ;  /* 0x0001090000087ab9 */ /* 0x000fe20000000800 */
[----:B------:R-:W-:Y:S02]  /*b9a0*/  ULDC UR7, c[0x0][0x288] ;  /* 0x0000a20000077ab9 */ /* 0x000fe40000000800 */
[----:B------:R-:W-:Y:S02]  /*b9b0*/  UISETP.NE.AND.EX UP0, UPT, UR5, URZ, UPT, UP0 ;  /* 0x0000003f0500728c */ /* 0x000fe4000bf05300 */
[----:B------:R-:W-:-:S02]  /*b9c0*/  UIADD3 UR7, -UR7, 0x60, URZ ;  /* 0x0000006007077890 */ /* 0x000fc4000fffe13f */
[----:B------:R-:W-:Y:S01]  /*b9d0*/  USEL UR8, UR8, 0x1, UP0 ;  /* 0x0000000108087887 */ /* 0x000fe20008000000 */
[----:B------:R-:W-:Y:S01]  /*b9e0*/  @UP1 ULDC UR4, c[0x0][0x44c] ;  /* 0x0001130000041ab9 */ /* 0x000fe20000000800 */
[----:B------:R-:W-:Y:S01]  /*b9f0*/  ULDC UR9, c[0x0][0x2f0] ;  /* 0x0000bc0000097ab9 */ /* 0x000fe20000000800 */
[----:B------:R-:W-:Y:S01]  /*ba00*/  @UP1 ULDC UR10, c[0x0][0x450] ;  /* 0x00011400000a1ab9 */ /* 0x000fe20000000800 */
[----:B------:R-:W-:Y:S01]  /*ba10*/  UIMAD UR7, UR8, UR9, UR7 ;  /* 0x00000009080772a4 */ /* 0x000fe2000f8e0207 */
[----:B------:R-:W-:Y:S01]  /*ba20*/  UMOV UR43, URZ ;  /* 0x0000003f002b7c82 */ /* 0x000fe20008000000 */
[----:B0-----:R-:W-:-:S04]  /*ba30*/  ULEA UR6, UR6, 0x7f, 0x7 ;  /* 0x0000007f06067891 */ /* 0x001fc8000f8e383f */
[----:B------:R-:W-:Y:S02]  /*ba40*/  UIMAD.WIDE.U32 UR4, UR6, UR4, URZ ;  /* 0x00000004060472a5 */ /* 0x000fe4000f8e003f */
[----:B------:R-:W-:Y:S02]  /*ba50*/  UIMAD UR4, UR8, UR9, 0x5f ;  /* 0x0000005f080474a4 */ /* 0x000fe4000f8e0209 */
[----:B------:R-:W-:Y:S02]  /*ba60*/  @UP1 USHF.R.U32.HI UR6, URZ, UR10, UR5 ;  /* 0x0000000a3f061299 */ /* 0x000fe40008011605 */
[----:B------:R-:W-:Y:S02]  /*ba70*/  UIMAD.WIDE UR4, UR4, 0x2aaaaaab, URZ ;  /* 0x2aaaaaab040478a5 */ /* 0x000fe4000f8e023f */
[----:B------:R-:W-:Y:S02]  /*ba80*/  UIADD3 UR7, UR7, UR6, URZ ;  /* 0x0000000607077290 */ /* 0x000fe4000fffe03f */
[----:B------:R-:W-:-:S02]  /*ba90*/  USHF.R.U32.HI UR4, URZ, 0x1f, UR5 ;  /* 0x0000001f3f047899 */ /* 0x000fc40008011605 */
[----:B------:R-:W-:Y:S02]  /*baa0*/  UIMAD.WIDE UR6, UR7, 0x2aaaaaab, URZ ;  /* 0x2aaaaaab070678a5 */ /* 0x000fe4000f8e023f */
[----:B------:R-:W-:Y:S02]  /*bab0*/  ULEA.HI.SX32 UR4, UR5, UR4, 0x1c ;  /* 0x0000000405047291 */ /* 0x000fe4000f8fe23f */
[----:B------:R-:W-:Y:S02]  /*bac0*/  USHF.R.U32.HI UR6, URZ, 0x1f, UR7 ;  /* 0x0000001f3f067899 */ /* 0x000fe40008011607 */
[----:B------:R-:W-:Y:S02]  /*bad0*/  USHF.R.U32.HI UR10, URZ, 0x10, UR40 ;  /* 0x000000103f0a7899 */ /* 0x000fe40008011628 */
[----:B------:R-:W-:Y:S02]  /*bae0*/  ULEA.HI.SX32 UR6, UR7, UR6, 0x1c ;  /* 0x0000000607067291 */ /* 0x000fe4000f8fe23f */
[----:B------:R-:W-:-:S02]  /*baf0*/  ULOP3.LUT UR40, UR40, 0xffff, URZ, 0xc0, !UPT ;  /* 0x0000ffff28287892 */ /* 0x000fc4000f8ec03f */
[----:B------:R-:W-:-:S04]  /*bb00*/  UISETP.LT.AND UP0, UPT, UR4, UR6, UPT ;  /* 0x000000060400728c */ /* 0x000fc8000bf01270 */
[----:B------:R-:W-:Y:S02]  /*bb10*/  USEL UR41, UR4, UR6, UP0 ;  /* 0x0000000604297287 */ /* 0x000fe40008000000 */
[----:B------:R-:W-:Y:S02]  /*bb20*/  UISETP.NE.AND UP0, UPT, UR10, URZ, UPT ;  /* 0x0000003f0a00728c */ /* 0x000fe4000bf05270 */
[----:B------:R-:W-:-:S06]  /*bb30*/  UISETP.GE.AND UP1, UPT, UR41, 0x1, UPT ;  /* 0x000000012900788c */ /* 0x000fcc000bf26270 */
[----:B------:R-:W-:-:S03]  /*bb40*/  PLOP3.LUT P0, PT, PT, PT, UP1, 0x80, 0x0 ;  /* 0x000000000000781c */ /* 0x000fc60003f0f018 */
[----:B------:R-:W-:-:S10]  /*bb50*/  @!UP0 ULDC UR10, c[0x0][0x9f0] ;  /* 0x00027c00000a8ab9 */ /* 0x000fd40000000800 */
[----:B------:R-:W-:Y:S05]  /*bb60*/  @!P0 BRA `(.L_x_4266) ;  /* 0x0000000000848947 */ /* 0x000fea0003800000 */
[----:B------:R-:W-:Y:S01]  /*bb70*/  IMAD.U32 R4, RZ, RZ, UR10 ;  /* 0x0000000aff047e24 */ /* 0x000fe2000f8e00ff */
[----:B------:R-:W-:Y:S01]  /*bb80*/  UIADD3 UR6, UR10, -0x1, UR41 ;  /* 0xffffffff0a067890 */ /* 0x000fe2000fffe029 */
[----:B------:R-:W-:-:S03]  /*bb90*/  UMOV UR4, URZ ;  /* 0x0000003f00047c82 */ /* 0x000fc60008000000 */
[-C--:B------:R-:W-:Y:S02]  /*bba0*/  IABS R2, R4.reuse ;  /* 0x0000000400027213 */ /* 0x080fe40000000000 */
[----:B------:R-:W-:Y:S02]  /*bbb0*/  IABS R5, R4 ;  /* 0x0000000400057213 */ /* 0x000fe40000000000 */
[----:B------:R-:W-:Y:S02]  /*bbc0*/  R2UR UR11, R2 ;  /* 0x00000000020b72ca */ /* 0x000fe400000e0000 */
[----:B------:R-:W-:Y:S01]  /*bbd0*/  MOV R4, UR6 ;  /* 0x0000000600047c02 */ /* 0x000fe20008000f00 */
[----:B------:R-:W-:Y:S01]  /*bbe0*/  IMAD.MOV R5, RZ, RZ, -R5 ;  /* 0x000000ffff057224 */ /* 0x000fe200078e0a05 */
[----:B------:R-:W-:-:S09]  /*bbf0*/  ULOP3.LUT UR6, UR6, UR10, URZ, 0x3c, !UPT ;  /* 0x0000000a06067292 */ /* 0x000fd2000f8e3c3f */
        /* <DEDUP_REMOVED lines=24> */
.L_x_4266:
[----:B------:R-:W-:Y:S01]  /*bd80*/  UIMAD UR39, UR40, UR43, URZ ;  /* 0x0000002b282772a4 */ /* 0x000fe2000f8e023f */
[----:B------:R-:W-:Y:S01]  /*bd90*/  MOV R2, UR41 ;  /* 0x0000002900027c02 */ /* 0x000fe20008000f00 */
[----:B------:R-:W-:Y:S01]  /*bda0*/  IMAD.MOV.U32 R6, RZ, RZ, RZ ;  /* 0x000000ffff067224 */ /* 0x000fe200078e00ff */
[----:B------:R-:W-:-:S03]  /*bdb0*/  MOV R9, 0x1 ;  /* 0x0000000100097802 */ /* 0x000fc60000000f00 */
        /* <DEDUP_REMOVED lines=20> */
[----:B------:R-:W-:Y:S01]  /*bf00*/  MOV R11, UR5 ;  /* 0x00000005000b7c02 */ /* 0x000fe20008000f00 */
[----:B------:R-:W-:Y:S01]  /*bf10*/  IMAD.U32 R7, RZ, RZ, UR9 ;  /* 0x00000009ff077e24 */ /* 0x000fe2000f8e00ff */
[----:B------:R-:W-:Y:S01]  /*bf20*/  MOV R13, RZ ;  /* 0x000000ff000d7202 */ /* 0x000fe20000000f00 */
[----:B------:R-:W-:-:S02]  /*bf30*/  IMAD.U32 R10, RZ, RZ, UR4 ;  /* 0x00000004ff0a7e24 */ /* 0x000fc4000f8e00ff */
[----:B------:R-:W-:Y:S02]  /*bf40*/  IMAD.MOV.U32 R8, RZ, RZ, 0x70 ;  /* 0x00000070ff087424 */ /* 0x000fe400078e00ff */
[----:B------:R-:W-:-:S07]  /*bf50*/  IMAD.MOV.U32 R12, RZ, RZ, 0x1 ;  /* 0x00000001ff0c7424 */ /* 0x000fce00078e00ff */
[----:B------:R-:W-:-:S07]  /*bf60*/  LEPC R20, `(.L_x_4267) ;  /* 0x000000001014794e */ /* 0x000fce0000000000 */
[----:B0-----:R-:W-:Y:S05]  /*bf70*/  CALL.ABS.NOINC R2 ;  /* 0x0000000002007343 */ /* 0x001fea0003c00000 */
.L_x_4267:
        /* <DEDUP_REMOVED lines=20> */
.L_x_4269:
[----:B------:R0:W1:Y:S01]  /*c0c0*/  LDC.64 R2, c[0x4][R16] ;  /* 0x0100000010027b82 */ /* 0x0000620000000a00 */
[----:B------:R-:W-:Y:S01]  /*c0d0*/  ULDC.64 UR6, c[0x4][0x98] ;  /* 0x0100260000067ab9 */ /* 0x000fe20000000a00 */
[----:B------:R-:W-:Y:S01]  /*c0e0*/  ULDC.64 UR8, c[0x4][0xa0] ;  /* 0x0100280000087ab9 */ /* 0x000fe20000000a00 */
[----:B------:R-:W-:Y:S01]  /*c0f0*/  ULDC.64 UR4, c[0x4][0x18] ;  /* 0x0100060000047ab9 */ /* 0x000fe20000000a00 */
        /* <DEDUP_REMOVED lines=11> */
.L_x_4268:
        /* <DEDUP_REMOVED lines=17> */
.L_x_4349:
        /* <DEDUP_REMOVED lines=8> */
.L_x_4352:
[----:B------:R-:W-:Y:S05]  /*c340*/  @!P6 BRA `(.L_x_4271) ;  /* 0x0000000000d4e947 */ /* 0x000fea0003800000 */
[----:B------:R-:W-:Y:S01]  /*c350*/  IMAD.MOV.U32 R16, RZ, RZ, R17 ;  /* 0x000000ffff107224 */ /* 0x000fe200078e0011 */
[----:B------:R-:W-:Y:S06]  /*c360*/  @!P1 BRA `(.L_x_4273) ;  /* 0x0000000000509947 */ /* 0x000fec0003800000 */
[----:B------:R-:W-:Y:S01]  /*c370*/  MOV R8, R0 ;  /* 0x0000000000087202 */ /* 0x000fe20000000f00 */
        /* <DEDUP_REMOVED lines=11> */
[----:B------:R-:W-:-:S03]  /*c430*/  IMAD.WIDE.U32 R4, R17, UR4, R4 ;  /* 0x0000000411047c25 */ /* 0x000fc6000f8e0004 */
[----:B------:R-:W-:Y:S02]  /*c440*/  LEA R2, P0, R4, R2, 0x2 ;  /* 0x0000000204027211 */ /* 0x000fe400078010ff */
[----:B------:R-:W-:-:S04]  /*c450*/  IADD3 R5, R5, R9, RZ ;  /* 0x0000000905057210 */ /* 0x000fc80007ffe0ff */
[----:B------:R-:W-:-:S05]  /*c460*/  LEA.HI.X R3, R4, R3, R5, 0x2, P0 ;  /* 0x0000000304037211 */ /* 0x000fca00000f1405 */
[----:B------:R0:W5:Y:S01]  /*c470*/  LDG.E R16, desc[UR44][R2.64] ;  /* 0x0000002c02107981 */ /* 0x000162000c1e1900 */
[----:B------:R-:W-:-:S04]  /*c480*/  IMAD.MOV R5, RZ, RZ, -R7 ;  /* 0x000000ffff057224 */ /* 0x000fc800078e0a07 */
[----:B------:R-:W-:-:S05]  /*c490*/  IMAD R8, R0, R5, R8 ;  /* 0x0000000500087224 */ /* 0x000fca00078e0208 */
[----:B------:R0:W-:Y:S02]  /*c4a0*/  STL [R1+0x4], R8 ;  /* 0x0000040801007387 */ /* 0x0001e40000100800 */
.L_x_4273:
[----:B------:R-:W-:Y:S01]  /*c4b0*/  IMAD.MOV.U32 R0, RZ, RZ, 0x1 ;  /* 0x00000001ff007424 */ /* 0x000fe200078e00ff */
[----:B0-----:R-:W0:Y:S04]  /*c4c0*/  S2R R8, SR_TID.X ;  /* 0x0000000000087919 */ /* 0x001e280000002100 */
[----:B------:R-:W-:-:S04]  /*c4d0*/  SHF.L.U32 R0, R0, 0x1f, RZ ;  /* 0x0000001f00007819 */ /* 0x000fc800000006ff */
[----:B------:R-:W1:Y:S01]  /*c4e0*/  SYNCS.PHASECHK.TRANS64.TRYWAIT P0, [UR38+0x22840], R0 ;  /* 0x02284000ff0075a7 */ /* 0x000e620008000166 */
[----:B0-----:R-:W-:-:S04]  /*c4f0*/  LOP3.LUT R2, R8, 0x7f, RZ, 0xc0, !PT ;  /* 0x0000007f08027812 */ /* 0x001fc800078ec0ff */
[----:B------:R-:W-:Y:S01]  /*c500*/  ISETP.NE.AND P1, PT, R2, RZ, PT ;  /* 0x000000ff0200720c */ /* 0x000fe20003f25270 */
[----:B-1----:R-:W-:-:S12]  /*c510*/  @!P0 BRA `(.L_x_4274) ;  /* 0x0000003000888947 */ /* 0x002fd80003800000 */
.L_x_4353:
[----:B------:R-:W-:Y:S05]  /*c520*/  @P1 BRA `(.L_x_4275) ;  /* 0x0000000000181947 */ /* 0x000fea0003800000 */
[----:B------:R-:W1:Y:S01]  /*c530*/  S2R R2, SR_TID.X ;  /* 0x0000000000027919 */ /* 0x000e620000002100 */
[----:B0-----:R-:W-:-:S04]  /*c540*/  MOV R0, 0x3000 ;  /* 0x0000300000007802 */ /* 0x001fc80000000f00 */
[----:B------:R2:W-:Y:S01]  /*c550*/  SYNCS.ARRIVE.TRANS64 RZ, [UR38+0x22830], R0 ;  /* 0x02283000ffff79a7 */ /* 0x0005e20008000026 */
[----:B-1----:R-:W-:-:S13]  /*c560*/  LOP3.LUT P0, RZ, R2, 0x1f, RZ, 0xc0, !PT ;  /* 0x0000001f02ff7812 */ /* 0x002fda000780c0ff */
[----:B--2---:R-:W-:Y:S05]  /*c570*/  @!P0 BRA `(.L_x_4275) ;  /* 0x0000000000048947 */ /* 0x004fea0003800000 */
[----:B------:R-:W-:Y:S01]  /*c580*/  BPT.TRAP 0x1 ;  /* 0x000000040000795c */ /* 0x000fe20000300000 */
.L_x_4275:
        /* <DEDUP_REMOVED lines=17> */
.L_x_4271:
        /* <DEDUP_REMOVED lines=22> */
.L_x_4276:
        /* <DEDUP_REMOVED lines=19> */
[----:B---3--:R-:W-:Y:S02]  /*c930*/  IMAD R8, R11, R2, RZ ;  /* 0x000000020b087224 */ /* 0x008fe400078e02ff */
[----:B----4-:R-:W-:Y:S02]  /*c940*/  IMAD R0, R10, 0x80, R9 ;  /* 0x000000800a007824 */ /* 0x010fe400078e0209 */
[----:B------:R-:W-:Y:S02]  /*c950*/  IMAD R9, R14, R3, R8 ;  /* 0x000000030e097224 */ /* 0x000fe400078e0208 */
[----:B0-----:R-:W-:Y:S01]  /*c960*/  @P0 IMAD.HI.U32 R3, R0, R5, RZ ;  /* 0x0000000500030227 */ /* 0x001fe200078e00ff */
[----:B------:R-:W-:-:S04]  /*c970*/  MOV R5, R0 ;  /* 0x0000000000057202 */ /* 0x000fc80000000f00 */
[----:B-1----:R-:W-:Y:S01]  /*c980*/  @P0 SHF.R.U32.HI R5, RZ, R6, R3 ;  /* 0x00000006ff050219 */ /* 0x002fe20000011603 */
[----:B------:R-:W-:Y:S01]  /*c990*/  IMAD.WIDE.U32 R2, R14, R2, UR4 ;  /* 0x000000040e027e25 */ /* 0x000fe2000f8e0002 */
[----:B------:R-:W-:Y:S02]  /*c9a0*/  ULDC.64 UR4, c[0x0][0x2d0] ;  /* 0x0000b40000047ab9 */ /* 0x000fe40000000a00 */
[----:B------:R-:W-:Y:S01]  /*c9b0*/  SHF.R.S32.HI R6, RZ, 0x1f, R5 ;  /* 0x0000001fff067819 */ /* 0x000fe20000011405 */
[----:B------:R-:W-:Y:S02]  /*c9c0*/  IMAD.IADD R3, R3, 0x1, R9 ;  /* 0x0000000103037824 */ /* 0x000fe400078e0209 */
[----:B------:R-:W-:Y:S02]  /*c9d0*/  IMAD.MOV R9, RZ, RZ, -R5 ;  /* 0x000000ffff097224 */ /* 0x000fe400078e0a05 */
[----:B------:R-:W-:Y:S02]  /*c9e0*/  IMAD R6, R6, UR4, RZ ;  /* 0x0000000406067c24 */ /* 0x000fe4000f8e02ff */
[----:B------:R-:W-:-:S02]  /*c9f0*/  IMAD R0, R4, R9, R0 ;  /* 0x0000000904007224 */ /* 0x000fc400078e0200 */
[C---:B------:R-:W-:Y:S01]  /*ca00*/  IMAD R9, R5.reuse, UR5, R6 ;  /* 0x0000000505097c24 */ /* 0x040fe2000f8e0206 */
[----:B------:R-:W-:Y:S01]  /*ca10*/  SHF.L.U32 R6, R12, 0x3, RZ ;  /* 0x000000030c067819 */ /* 0x000fe200000006ff */
[----:B------:R-:W-:Y:S01]  /*ca20*/  IMAD.WIDE.U32 R2, R5, UR4, R2 ;  /* 0x0000000405027c25 */ /* 0x000fe2000f8e0002 */
[----:B------:R-:W-:Y:S01]  /*ca30*/  SHF.R.S32.HI R5, RZ, 0x1f, R0 ;  /* 0x0000001fff057819 */ /* 0x000fe20000011400 */
[----:B------:R-:W-:-:S03]  /*ca40*/  ULDC.64 UR4, c[0x0][0x2c8] ;  /* 0x0000b20000047ab9 */ /* 0x000fc60000000a00 */
        /* <DEDUP_REMOVED lines=19> */
[----:B------:R-:W-:Y:S02]  /*cb80*/  IMAD R7, R10, 0x80, R7 ;  /* 0x000000800a077824 */ /* 0x000fe400078e0207 */
[----:B------:R-:W1:Y:S01]  /*cb90*/  SHFL.IDX PT, R2, R5, RZ, 0x181f ;  /* 0x00181fff05027589 */ /* 0x000e6200000e0000 */
[----:B------:R-:W-:Y:S02]  /*cba0*/  IMAD R4, R4, UR4, RZ ;  /* 0x0000000404047c24 */ /* 0x000fe4000f8e02ff */
[----:B------:R-:W-:-:S03]  /*cbb0*/  VIADD R11, R7, 0x10 ;  /* 0x00000010070b7836 */ /* 0x000fc60000000000 */
[----:B------:R-:W-:-:S13]  /*cbc0*/  ISETP.GE.AND P1, PT, R7, R4, PT ;  /* 0x000000040700720c */ /* 0x000fda0003f26270 */
[----:B------:R-:W-:Y:S02]  /*cbd0*/  @!P1 LEA R9, R6, UR38, 0x1 ;  /* 0x0000002606099c11 */ /* 0x000fe4000f8e08ff */
        /* <DEDUP_REMOVED lines=8> */
[----:B------:R-:W-:-:S09]  /*cc60*/  VIADD R9, R7, 0x20 ;  /* 0x0000002007097836 */ /* 0x000fd20000000000 */
[----:B------:R-:W-:Y:S02]  /*cc70*/  @!P1 LEA R21, R6, UR38, 0x1 ;  /* 0x0000002606159c11 */ /* 0x000fe4000f8e08ff */
[----:B0-----:R-:W-:-:S05]  /*cc80*/  @!P1 LEA R14, P2, R8, R14, 0x1 ;  /* 0x0000000e080e9211 */ /* 0x001fca00078408ff */
[----:B-1----:R-:W-:Y:S01]  /*cc90*/  @!P1 IMAD.X R3, RZ, RZ, R2, P2 ;  /* 0x000000ffff039224 */ /* 0x002fe200010e0602 */
[----:B------:R-:W-:Y:S02]  /*cca0*/  @!P1 MOV R2, R14 ;  /* 0x0000000e00029202 */ /* 0x000fe40000000f00 */
        /* <DEDUP_REMOVED lines=28> */
[----:B------:R-:W-:-:S03]  /*ce70*/  ISETP.GE.AND P1, PT, R11, R4, PT ;  /* 0x000000040b00720c */ /* 0x000fc60003f26270 */
        /* <DEDUP_REMOVED lines=17> */
.L_x_4370:
[----:B------:R-:W-:-:S05]  /*cf90*/  VIADD R7, R7, 0x70 ;  /* 0x0000007007077836 */ /* 0x000fca0000000000 */
[----:B------:R-:W-:Y:S02]  /*cfa0*/  ISETP.GE.AND P1, PT, R7, R4, PT ;  /* 0x000000040700720c */ /* 0x000fe40003f26270 */
[----:B------:R-:W-:-:S04]  /*cfb0*/  MOV R4, 0x1 ;  /* 0x0000000100047802 */ /* 0x000fc80000000f00 */
        /* <DEDUP_REMOVED lines=15> */
.L_x_4371:
[----:B------:R-:W-:Y:S01]  /*d0b0*/  ISETP.NE.AND P0, PT, R19, RZ, PT ;  /* 0x000000ff1300720c */ /* 0x000fe20003f05270 */
        /* <DEDUP_REMOVED lines=8> */
.L_x_4372:
        /* <DEDUP_REMOVED lines=8> */
.L_x_4283:
[----:B------:R-:W-:Y:S05]  /*d1c0*/  BSYNC B1 ;  /* 0x0000000000017941 */ /* 0x000fea0003800000 */
.L_x_4282:
        /* <DEDUP_REMOVED lines=11> */
.L_x_4284:
        /* <DEDUP_REMOVED lines=13> */
.L_x_4285:
        /* <DEDUP_REMOVED lines=13> */
.L_x_4286:
        /* <DEDUP_REMOVED lines=13> */
.L_x_4287:
        /* <DEDUP_REMOVED lines=8> */
.L_x_4280:
[----:B------:R-:W-:Y:S05]  /*d570*/  BSYNC B0 ;  /* 0x0000000000007941 */ /* 0x000fea0003800000 */
.L_x_4279:
[----:B0-----:R-:W2:Y:S01]  /*d580*/  LDL.LU R3, [R1+0x8] ;  /* 0x0000080001037983 */ /* 0x001ea20000300800 */
[----:B------:R-:W-:Y:S02]  /*d590*/  IMAD.MOV.U32 R9, RZ, RZ, RZ ;  /* 0x000000ffff097224 */ /* 0x000fe400078e00ff */
[----:B------:R-:W-:Y:S01]  /*d5a0*/  IMAD.MOV.U32 R6, RZ, RZ, 0x1 ;  /* 0x00000001ff067424 */ /* 0x000fe200078e00ff */
[----:B--2---:R-:W-:-:S04]  /*d5b0*/  IADD3 R7, R3, -0x2, RZ ;  /* 0xfffffffe03077810 */ /* 0x004fc80007ffe0ff */
        /* <DEDUP_REMOVED lines=9> */
[----:B------:R-:W-:-:S04]  /*d650*/  IADD3 R3, RZ, -UR4, RZ ;  /* 0x80000004ff037c10 */ /* 0x000fc8000fffe0ff */
        /* <DEDUP_REMOVED lines=16> */
.L_x_4321:
[----:B------:R-:W-:Y:S01]  /*d760*/  ISETP.NE.AND P0, PT, R19, RZ, PT ;  /* 0x000000ff1300720c */ /* 0x000fe20003f05270 */
[----:B------:R-:W-:Y:S01]  /*d770*/  BSSY B1, `(.L_x_4289) ;  /* 0x0000083000017945 */ /* 0x000fe20003800000 */
[----:B------:R-:W-:-:S04]  /*d780*/  IADD3 R8, R8, -0x2, RZ ;  /* 0xfffffffe08087810 */ /* 0x000fc80007ffe0ff */
[----:B------:R-:W-:-:S07]  /*d790*/  ISETP.NE.AND P1, PT, R8, RZ, PT ;  /* 0x000000ff0800720c */ /* 0x000fce0003f25270 */
[----:B------:R-:W-:Y:S06]  /*d7a0*/  @!P0 BRA `(.L_x_4290) ;  /* 0x0000000400fc8947 */ /* 0x000fec0003800000 */
[----:B------:R-:W2:Y:S01]  /*d7b0*/  LDL R2, [R1] ;  /* 0x0000000001027983 */ /* 0x000ea20000100800 */
[----:B------:R-:W-:Y:S01]  /*d7c0*/  IMAD.MOV.U32 R13, RZ, RZ, R7 ;  /* 0x000000ffff0d7224 */ /* 0x000fe200078e0007 */
        /* <DEDUP_REMOVED lines=21> */
.L_x_4291:
[----:B------:R-:W1:Y:S01]  /*d920*/  S2R R2, SR_TID.X ;  /* 0x0000000000027919 */ /* 0x000e620000002100 */
[----:B------:R-:W-:Y:S01]  /*d930*/  BSSY B2, `(.L_x_4292) ;  /* 0x0000006000027945 */ /* 0x000fe20003800000 */
[----:B-1----:R-:W-:Y:S02]  /*d940*/  LOP3.LUT R3, R2, 0x7f, RZ, 0xc0, !PT ;  /* 0x0000007f02037812 */ /* 0x002fe400078ec0ff */
[----:B------:R-:W-:Y:S02]  /*d950*/  SHF.L.U32 R2, R0, 0x1f, RZ ;  /* 0x0000001f00027819 */ /* 0x000fe400000006ff */
[----:B------:R-:W-:Y:S02]  /*d960*/  ISETP.NE.AND P2, PT, R3, RZ, PT ;  /* 0x000000ff0300720c */ /* 0x000fe40003f45270 */
[----:B------:R-:W1:Y:S02]  /*d970*/  SYNCS.PHASECHK.TRANS64.TRYWAIT P0, [UR38+0x22848], R2 ;  /* 0x02284802ff0075a7 */ /* 0x000e640008000166 */
[----:B-1----:R-:W-:Y:S09]  /*d980*/  @!P0 BRA `(.L_x_4293) ;  /* 0x0000002800208947 */ /* 0x002ff20003800000 */
.L_x_4373:
[----:B------:R-:W-:Y:S05]  /*d990*/  BSYNC B2 ;  /* 0x0000000000027941 */ /* 0x000fea0003800000 */
.L_x_4292:
[----:B------:R-:W-:Y:S04]  /*d9a0*/  BSSY B2, `(.L_x_4294) ;  /* 0x0000007000027945 */ /* 0x000fe80003800000 */
[----:B------:R-:W-:Y:S05]  /*d9b0*/  @P2 BRA `(.L_x_4295) ;  /* 0x0000000000142947 */ /* 0x000fea0003800000 */
[----:B------:R-:W-:Y:S02]  /*d9c0*/  ISETP.NE.AND P0, PT, R10, RZ, PT ;  /* 0x000000ff0a00720c */ /* 0x000fe40003f05270 */
[----:B-1----:R-:W-:-:S04]  /*d9d0*/  MOV R3, 0x3000 ;  /* 0x0000300000037802 */ /* 0x002fc80000000f00 */
[----:B------:R2:W-:Y:S07]  /*d9e0*/  SYNCS.ARRIVE.TRANS64 RZ, [UR38+0x22838], R3 ;  /* 0x02283803ffff79a7 */ /* 0x0005ee0008000026 */
[----:B------:R-:W-:Y:S05]  /*d9f0*/  @!P0 BRA `(.L_x_4295) ;  /* 0x0000000000048947 */ /* 0x000fea0003800000 */
[----:B------:R-:W-:Y:S01]  /*da00*/  BPT.TRAP 0x1 ;  /* 0x000000040000795c */ /* 0x000fe20000300000 */
.L_x_4295:
[----:B------:R-:W-:Y:S05]  /*da10*/  BSYNC B2 ;  /* 0x0000000000027941 */ /* 0x000fea0003800000 */
.L_x_4294:
        /* <DEDUP_REMOVED lines=11> */
.L_x_4296:
        /* <DEDUP_REMOVED lines=10> */
.L_x_4374:
[----:B------:R-:W-:Y:S05]  /*db70*/  BSYNC B2 ;  /* 0x0000000000027941 */ /* 0x000fea0003800000 */
.L_x_4297:
[----:B------:R-:W-:Y:S01]  /*db80*/  BSSY B2, `(.L_x_4299) ;  /* 0x0000009000027945 */ /* 0x000fe20003800000 */
[----:B01----:R-:W-:Y:S01]  /*db90*/  IMAD.MOV.U32 R2, RZ, RZ, 0x0 ;  /* 0x00000000ff027424 */ /* 0x003fe200078e00ff */
[----:B--2---:R-:W-:Y:S02]  /*dba0*/  MOV R3, 0x14f00000 ;  /* 0x14f0000000037802 */ /* 0x004fe40000000f00 */
[----:B------:R-:W-:Y:S05]  /*dbb0*/  @P2 BRA `(.L_x_4300) ;  /* 0x0000000000142947 */ /* 0x000fea0003800000 */
[----:B------:R-:W-:Y:S01]  /*dbc0*/  ISETP.NE.AND P0, PT, R10, RZ, PT ;  /* 0x000000ff0a00720c */ /* 0x000fe20003f05270 */
[----:B------:R-:W-:-:S04]  /*dbd0*/  IMAD.MOV.U32 R12, RZ, RZ, 0xc000 ;  /* 0x0000c000ff0c7424 */ /* 0x000fc800078e00ff */
[----:B------:R0:W-:Y:S08]  /*dbe0*/  SYNCS.ARRIVE.TRANS64 RZ, [UR38+0x22858], R12 ;  /* 0x0228580cffff79a7 */ /* 0x0001f00008000026 */
[----:B0-----:R-:W-:Y:S05]  /*dbf0*/  @!P0 BRA `(.L_x_4300) ;  /* 0x0000000000048947 */ /* 0x001fea0003800000 */
[----:B------:R-:W-:Y:S01]  /*dc00*/  BPT.TRAP 0x1 ;  /* 0x000000040000795c */ /* 0x000fe20000300000 */
.L_x_4300:
[----:B------:R-:W-:Y:S05]  /*dc10*/  BSYNC B2 ;  /* 0x0000000000027941 */ /* 0x000fea0003800000 */
.L_x_4299:
        /* <DEDUP_REMOVED lines=9> */
.L_x_4301:
        /* <DEDUP_REMOVED lines=13> */
.L_x_4302:
        /* <DEDUP_REMOVED lines=13> */
.L_x_4303:
        /* <DEDUP_REMOVED lines=13> */
.L_x_4304:
        /* <DEDUP_REMOVED lines=8> */
.L_x_4290:
[----:B------:R-:W-:Y:S05]  /*dfa0*/  BSYNC B1 ;  /* 0x0000000000017941 */ /* 0x000fea0003800000 */
.L_x_4289:
        /* <DEDUP_REMOVED lines=9> */
[----:B------:R-:W-:Y:S01]  /*e040*/  MOV R13, R12 ;  /* 0x0000000c000d7202 */ /* 0x000fe20000000f00 */
[----:B------:R-:W-:Y:S01]  /*e050*/  ULDC.64 UR4, c[0x0][0x428] ;  /* 0x00010a0000047ab9 */ /* 0x000fe20000000a00 */
[----:B0-----:R-:W-:-:S13]  /*e060*/  ISETP.NE.AND P0, PT, R14, 0x1, PT ;  /* 0x000000010e00780c */ /* 0x001fda0003f05270 */
[----:B------:R-:W0:Y:S02]  /*e070*/  @P0 LDC.64 R2, c[0x0][0x440] ;  /* 0x00011000ff020b82 */ /* 0x000e240000000a00 */
[----:B0-----:R-:W-:-:S05]  /*e080*/  @P0 IMAD.HI.U32 R2, R12, R2, RZ ;  /* 0x000000020c020227 */ /* 0x001fca00078e00ff */
[----:B------:R-:W-:Y:S01]  /*e090*/  @P0 SHF.R.U32.HI R13, RZ, R3, R2 ;  /* 0x00000003ff0d0219 */ /* 0x000fe20000011602 */
[----:B------:R-:W-:-:S03]  /*e0a0*/  IMAD R2, R18, UR4, RZ ;  /* 0x0000000412027c24 */ /* 0x000fc6000f8e02ff */
[--C-:B------:R-:W-:Y:S01]  /*e0b0*/  SHF.R.S32.HI R3, RZ, 0x1f, R13.reuse ;  /* 0x0000001fff037819 */ /* 0x100fe2000001140d */
        /* <DEDUP_REMOVED lines=10> */
.L_x_4307:
[----:B------:R-:W1:Y:S01]  /*e160*/  S2R R2, SR_TID.X ;  /* 0x0000000000027919 */ /* 0x000e620000002100 */
[----:B------:R-:W-:Y:S01]  /*e170*/  BSSY B2, `(.L_x_4308) ;  /* 0x0000006000027945 */ /* 0x000fe20003800000 */
[----:B-1----:R-:W-:Y:S02]  /*e180*/  LOP3.LUT R3, R2, 0x7f, RZ, 0xc0, !PT ;  /* 0x0000007f02037812 */ /* 0x002fe400078ec0ff */
[----:B------:R-:W-:Y:S02]  /*e190*/  SHF.L.U32 R2, R0, 0x1f, RZ ;  /* 0x0000001f00027819 */ /* 0x000fe400000006ff */
[----:B------:R-:W-:Y:S02]  /*e1a0*/  ISETP.NE.AND P2, PT, R3, RZ, PT ;  /* 0x000000ff0300720c */ /* 0x000fe40003f45270 */
[----:B------:R-:W1:Y:S02]  /*e1b0*/  SYNCS.PHASECHK.TRANS64.TRYWAIT P0, [UR38+0x22840], R2 ;  /* 0x02284002ff0075a7 */ /* 0x000e640008000166 */
[----:B-1----:R-:W-:Y:S09]  /*e1c0*/  @!P0 BRA `(.L_x_4309) ;  /* 0x0000002000408947 */ /* 0x002ff20003800000 */
.L_x_4375:
[----:B------:R-:W-:Y:S05]  /*e1d0*/  BSYNC B2 ;  /* 0x0000000000027941 */ /* 0x000fea0003800000 */
.L_x_4308:
[----:B------:R-:W-:Y:S04]  /*e1e0*/  BSSY B2, `(.L_x_4310) ;  /* 0x0000007000027945 */ /* 0x000fe80003800000 */
[----:B------:R-:W-:Y:S05]  /*e1f0*/  @P2 BRA `(.L_x_4311) ;  /* 0x0000000000142947 */ /* 0x000fea0003800000 */
[----:B------:R-:W-:Y:S01]  /*e200*/  ISETP.NE.AND P0, PT, R10, RZ, PT ;  /* 0x000000ff0a00720c */ /* 0x000fe20003f05270 */
[----:B-1----:R-:W-:-:S04]  /*e210*/  IMAD.MOV.U32 R3, RZ, RZ, 0x3000 ;  /* 0x00003000ff037424 */ /* 0x002fc800078e00ff */
[----:B------:R2:W-:Y:S08]  /*e220*/  SYNCS.ARRIVE.TRANS64 RZ, [UR38+0x22830], R3 ;  /* 0x02283003ffff79a7 */ /* 0x0005f00008000026 */
[----:B--2---:R-:W-:Y:S05]  /*e230*/  @!P0 BRA `(.L_x_4311) ;  /* 0x0000000000048947 */ /* 0x004fea0003800000 */
[----:B------:R-:W-:Y:S01]  /*e240*/  BPT.TRAP 0x1 ;  /* 0x000000040000795c */ /* 0x000fe20000300000 */
.L_x_4311:
[----:B------:R-:W-:Y:S05]  /*e250*/  BSYNC B2 ;  /* 0x0000000000027941 */ /* 0x000fea0003800000 */
.L_x_4310:
        /* <DEDUP_REMOVED lines=11> */
.L_x_4312:
        /* <DEDUP_REMOVED lines=11> */
.L_x_4376:
[----:B------:R-:W-:Y:S05]  /*e3c0*/  BSYNC B2 ;  /* 0x0000000000027941 */ /* 0x000fea0003800000 */
.L_x_4313:
        /* <DEDUP_REMOVED lines=9> */
.L_x_4316:
[----:B------:R-:W-:Y:S05]  /*e460*/  BSYNC B2 ;  /* 0x0000000000027941 */ /* 0x000fea0003800000 */
.L_x_4315:
        /* <DEDUP_REMOVED lines=9> */
.L_x_4317:
        /* <DEDUP_REMOVED lines=13> */
.L_x_4318:
        /* <DEDUP_REMOVED lines=13> */
.L_x_4319:
        /* <DEDUP_REMOVED lines=13> */
.L_x_4320:
        /* <DEDUP_REMOVED lines=8> */
.L_x_4306:
[----:B------:R-:W-:Y:S05]  /*e7f0*/  BSYNC B1 ;  /* 0x0000000000017941 */ /* 0x000fea0003800000 */
.L_x_4305:
[----:B------:R-:W-:Y:S01]  /*e800*/  IADD3 R7, R7, -0x2, RZ ;  /* 0xfffffffe07077810 */ /* 0x000fe20007ffe0ff */
[----:B------:R-:W-:Y:S06]  /*e810*/  @P1 BRA `(.L_x_4321) ;  /* 0xffffffec00d01947 */ /* 0x000fec000383ffff */
[----:B------:R-:W-:Y:S05]  /*e820*/  BSYNC B0 ;  /* 0x0000000000007941 */ /* 0x000fea0003800000 */
.L_x_4288:
        /* <DEDUP_REMOVED lines=20> */
[----:B------:R-:W-:-:S04]  /*e970*/  ULDC.64 UR4, c[0x0][0x418] ;  /* 0x0001060000047ab9 */ /* 0x000fc80000000a00 */
[----:B------:R-:W-:Y:S02]  /*e980*/  IADD3 R3, R9, R3, RZ ;  /* 0x0000000309037210 */ /* 0x000fe40007ffe0ff */
[----:B------:R-:W-:-:S04]  /*e990*/  LEA R16, P0, R2, UR4, 0x2 ;  /* 0x0000000402107c11 */ /* 0x000fc8000f8010ff */
[----:B------:R-:W-:-:S05]  /*e9a0*/  LEA.HI.X R17, R2, UR5, R3, 0x2, P0 ;  /* 0x0000000502117c11 */ /* 0x000fca00080f1403 */
[----:B------:R0:W5:Y:S01]  /*e9b0*/  LDG.E R16, desc[UR44][R16.64] ;  /* 0x0000002c10107981 */ /* 0x000162000c1e1900 */
[----:B------:R-:W-:-:S04]  /*e9c0*/  IMAD.MOV R2, RZ, RZ, -R5 ;  /* 0x000000ffff027224 */ /* 0x000fc800078e0a05 */
[----:B------:R-:W-:-:S07]  /*e9d0*/  IMAD R7, R4, R2, R7 ;  /* 0x0000000204077224 */ /* 0x000fce00078e0207 */
.L_x_4324:
[----:B------:R-:W1:Y:S01]  /*e9e0*/  S2R R2, SR_TID.X ;  /* 0x0000000000027919 */ /* 0x000e620000002100 */
[----:B------:R-:W-:Y:S01]  /*e9f0*/  BSSY B1, `(.L_x_4325) ;  /* 0x0000006000017945 */ /* 0x000fe20003800000 */
[----:B-1----:R-:W-:Y:S02]  /*ea00*/  LOP3.LUT R3, R2, 0x7f, RZ, 0xc0, !PT ;  /* 0x0000007f02037812 */ /* 0x002fe400078ec0ff */
[----:B------:R-:W-:Y:S02]  /*ea10*/  SHF.L.U32 R2, R0, 0x1f, RZ ;  /* 0x0000001f00027819 */ /* 0x000fe400000006ff */
[----:B------:R-:W-:Y:S02]  /*ea20*/  ISETP.NE.AND P1, PT, R3, RZ, PT ;  /* 0x000000ff0300720c */ /* 0x000fe40003f25270 */
[----:B------:R-:W1:Y:S02]  /*ea30*/  SYNCS.PHASECHK.TRANS64.TRYWAIT P0, [UR38+0x22848], R2 ;  /* 0x02284802ff0075a7 */ /* 0x000e640008000166 */
[----:B-1----:R-:W-:Y:S09]  /*ea40*/  @!P0 BRA `(.L_x_4326) ;  /* 0x0000001800508947 */ /* 0x002ff20003800000 */
.L_x_4377:
[----:B------:R-:W-:Y:S05]  /*ea50*/  BSYNC B1 ;  /* 0x0000000000017941 */ /* 0x000fea0003800000 */
.L_x_4325:
[----:B------:R-:W-:Y:S04]  /*ea60*/  BSSY B1, `(.L_x_4327) ;  /* 0x0000007000017945 */ /* 0x000fe80003800000 */
[----:B------:R-:W-:Y:S05]  /*ea70*/  @P1 BRA `(.L_x_4328) ;  /* 0x0000000000141947 */ /* 0x000fea0003800000 */
[----:B------:R-:W-:Y:S01]  /*ea80*/  ISETP.NE.AND P0, PT, R10, RZ, PT ;  /* 0x000000ff0a00720c */ /* 0x000fe20003f05270 */
[----:B-1----:R-:W-:-:S04]  /*ea90*/  IMAD.MOV.U32 R3, RZ, RZ, 0x3000 ;  /* 0x00003000ff037424 */ /* 0x002fc800078e00ff */
[----:B------:R2:W-:Y:S08]  /*eaa0*/  SYNCS.ARRIVE.TRANS64 RZ, [UR38+0x22838], R3 ;  /* 0x02283803ffff79a7 */ /* 0x0005f00008000026 */
[----:B--2---:R-:W-:Y:S05]  /*eab0*/  @!P0 BRA `(.L_x_4328) ;  /* 0x0000000000048947 */ /* 0x004fea0003800000 */
[----:B------:R-:W-:Y:S01]  /*eac0*/  BPT.TRAP 0x1 ;  /* 0x000000040000795c */ /* 0x000fe20000300000 */
.L_x_4328:
[----:B------:R-:W-:Y:S05]  /*ead0*/  BSYNC B1 ;  /* 0x0000000000017941 */ /* 0x000fea0003800000 */
.L_x_4327:
[----:B------:R-:W-:Y:S01]  /*eae0*/  MOV R4, RZ ;  /* 0x000000ff00047202 */ /* 0x000fe20000000f00 */
        /* <DEDUP_REMOVED lines=10> */
.L_x_4329:
        /* <DEDUP_REMOVED lines=11> */
.L_x_4378:
[----:B------:R-:W-:Y:S05]  /*ec40*/  BSYNC B1 ;  /* 0x0000000000017941 */ /* 0x000fea0003800000 */
.L_x_4330:
[----:B------:R-:W-:Y:S01]  /*ec50*/  BSSY B1, `(.L_x_4332) ;  /* 0x0000009000017945 */ /* 0x000fe20003800000 */
[----:B-1----:R-:W-:Y:S02]  /*ec60*/  IMAD.MOV.U32 R2, RZ, RZ, 0x0 ;  /* 0x00000000ff027424 */ /* 0x002fe400078e00ff */
[----:B------:R-:W-:Y:S01]  /*ec70*/  IMAD.MOV.U32 R3, RZ, RZ, 0x14f00000 ;  /* 0x14f00000ff037424 */ /* 0x000fe200078e00ff */
[----:B------:R-:W-:Y:S06]  /*ec80*/  @P1 BRA `(.L_x_4333) ;  /* 0x0000000000141947 */ /* 0x000fec0003800000 */
[----:B------:R-:W-:Y:S02]  /*ec90*/  ISETP.NE.AND P0, PT, R10, RZ, PT ;  /* 0x000000ff0a00720c */ /* 0x000fe40003f05270 */
[----:B------:R-:W-:-:S04]  /*eca0*/  MOV R5, 0xc000 ;  /* 0x0000c00000057802 */ /* 0x000fc80000000f00 */
[----:B------:R1:W-:Y:S07]  /*ecb0*/  SYNCS.ARRIVE.TRANS64 RZ, [UR38+0x22858], R5 ;  /* 0x02285805ffff79a7 */ /* 0x0003ee0008000026 */
[----:B------:R-:W-:Y:S05]  /*ecc0*/  @!P0 BRA `(.L_x_4333) ;  /* 0x0000000000048947 */ /* 0x000fea0003800000 */
[----:B------:R-:W-:Y:S01]  /*ecd0*/  BPT.TRAP 0x1 ;  /* 0x000000040000795c */ /* 0x000fe20000300000 */
.L_x_4333:
[----:B------:R-:W-:Y:S05]  /*ece0*/  BSYNC B1 ;  /* 0x0000000000017941 */ /* 0x000fea0003800000 */
.L_x_4332:
        /* <DEDUP_REMOVED lines=9> */
.L_x_4334:
        /* <DEDUP_REMOVED lines=8> */
[----:B------:R-:W-:Y:S01]  /*ee00*/  R2UR UR6, R2 ;  /* 0x00000000020672ca */ /* 0x000fe200000e0000 */
[----:B------:R-:W-:Y:S01]  /*ee10*/  UIADD3 UR8, UR38, 0xf400, URZ ;  /* 0x0000f40026087890 */ /* 0x000fe2000fffe03f */
[----:B------:R-:W-:Y:S01]  /*ee20*/  R2UR UR7, R3 ;  /* 0x00000000030772ca */ /* 0x000fe200000e0000 */
[----:B------:R-:W-:Y:S01]  /*ee30*/  UMOV UR10, 0x40 ;  /* 0x00000040000a7882 */ /* 0x000fe20000000000 */
[----:B------:R-:W-:-:S13]  /*ee40*/  PLOP3.LUT P0, PT, PT, PT, PT, 0x80, 0x0 ;  /* 0x000000000000781c */ /* 0x000fda0003f0f070 */
.L_x_4335:
        /* <DEDUP_REMOVED lines=13> */
.L_x_4336:
        /* <DEDUP_REMOVED lines=13> */
.L_x_4337:
        /* <DEDUP_REMOVED lines=8> */
.L_x_4323:
[----:B------:R-:W-:Y:S05]  /*f070*/  BSYNC B0 ;  /* 0x0000000000007941 */ /* 0x000fea0003800000 */
.L_x_4322:
[----:B------:R-:W-:Y:S01]  /*f080*/  LOP3.LUT R0, R0, 0x1, RZ, 0x3c, !PT ;  /* 0x0000000100007812 */ /* 0x000fe200078e3cff */
[----:B------:R-:W-:Y:S02]  /*f090*/  IMAD.MOV.U32 R6, RZ, RZ, RZ ;  /* 0x000000ffff067224 */ /* 0x000fe400078e00ff */
[----:B------:R-:W-:-:S07]  /*f0a0*/  IMAD.MOV.U32 R9, RZ, RZ, RZ ;  /* 0x000000ffff097224 */ /* 0x000fce00078e00ff */
.L_x_4265:
[----:B------:R-:W2:Y:S01]  /*f0b0*/  S2R R3, SR_CgaCtaId ;  /* 0x0000000000037919 */ /* 0x000ea20000008800 */
[----:B------:R-:W-:Y:S02]  /*f0c0*/  MOV R2, 0x400 ;  /* 0x0000040000027802 */ /* 0x000fe40000000f00 */
[----:B------:R-:W-:Y:S02]  /*f0d0*/  SHF.L.U32 R9, R9, 0x1f, RZ ;  /* 0x0000001f09097819 */ /* 0x000fe400000006ff */
[----:B--2---:R-:W-:-:S04]  /*f0e0*/  LEA R2, R3, R2, 0x18 ;  /* 0x0000000203027211 */ /* 0x004fc800078ec0ff */
[----:B------:R-:W2:Y:S02]  /*f0f0*/  SYNCS.PHASECHK.TRANS64.TRYWAIT P0, [R2+URZ+0x22820], R9 ;  /* 0x02282009020075a7 */ /* 0x000ea4000800017f */
[----:B--2---:R-:W-:Y:S05]  /*f100*/  @!P0 BRA `(.L_x_4338) ;  /* 0x0000001000d08947 */ /* 0x004fea0003800000 */
.L_x_4379:
[----:B------:R-:W-:-:S03]  /*f110*/  UMOV UR4, 0xffffffff ;  /* 0xffffffff00047882 */ /* 0x000fc60000000000 */
[----:B------:R-:W-:Y:S05]  /*f120*/  BRA.DIV UR4, `(.L_x_4339) ;  /* 0x0000001204dc7947 */ /* 0x000fea000b800000 */
[----:B------:R-:W3:Y:S02]  /*f130*/  S2R R3, SR_TID.X ;  /* 0x0000000000037919 */ /* 0x000ee40000002100 */
[----:B---3--:R-:W-:-:S04]  /*f140*/  SHF.R.U32.HI R3, RZ, 0x5, R3 ;  /* 0x00000005ff037819 */ /* 0x008fc80000011603 */
[----:B------:R-:W-:-:S05]  /*f150*/  LOP3.LUT R3, R3, 0x3, RZ, 0xc0, !PT ;  /* 0x0000000303037812 */ /* 0x000fca00078ec0ff */
[----:B------:R3:W4:Y:S02]  /*f160*/  SHFL.IDX PT, R14, R3, RZ, 0x1f ;  /* 0x00001fff030e7589 */ /* 0x00072400000e0000 */
.L_x_4382:
[----:B----4-:R-:W-:-:S13]  /*f170*/  ISETP.NE.AND P0, PT, R14, RZ, PT ;  /* 0x000000ff0e00720c */ /* 0x010fda0003f05270 */
[----:B------:R-:W-:Y:S05]  /*f180*/  @P0 BRA `(.L_x_4227) ;  /* 0x0000000000880947 */ /* 0x000fea0003800000 */
[----:B------:R-:W-:-:S03]  /*f190*/  UMOV UR4, 0xffffffff ;  /* 0xffffffff00047882 */ /* 0x000fc60000000000 */
[----:B------:R-:W-:Y:S05]  /*f1a0*/  BRA.DIV UR4, `(.L_x_4340) ;  /* 0x0000001204f07947 */ /* 0x000fea000b800000 */
[----:B------:R-:W-:-:S13]  /*f1b0*/  ELECT P6, URZ, PT ;  /* 0x00000000003f782f */ /* 0x000fda00038c0000 */
.L_x_4385:
[----:B------:R-:W-:Y:S05]  /*f1c0*/  @!P6 BRA `(.L_x_4227) ;  /* 0x000000000078e947 */ /* 0x000fea0003800000 */
[----:B------:R-:W-:-:S06]  /*f1d0*/  ULOP3.LUT UR4, UR42, 0x2, URZ, 0xfc, !UPT ;  /* 0x000000022a047892 */ /* 0x000fcc000f8efc3f */
[----:B---3--:R-:W-:-:S04]  /*f1e0*/  MOV R3, UR4 ;  /* 0x0000000400037c02 */ /* 0x008fc80008000f00 */
[----:B------:R-:W-:-:S13]  /*f1f0*/  ISETP.NE.AND P2, PT, R3, 0x3, PT ;  /* 0x000000030300780c */ /* 0x000fda0003f45270 */
[----:B------:R-:W-:Y:S05]  /*f200*/  @!P2 BRA `(.L_x_4341) ;  /* 0x000000000004a947 */ /* 0x000fea0003800000 */
[----:B------:R-:W-:Y:S01]  /*f210*/  BPT.TRAP 0x1 ;  /* 0x000000040000795c */ /* 0x000fe20000300000 */
.L_x_4341:
[----:B------:R-:W-:Y:S01]  /*f220*/  VIADD R8, R2, 0x22840 ;  /* 0x0002284002087836 */ /* 0x000fe20000000000 */
[----:B------:R-:W-:Y:S02]  /*f230*/  SHF.L.U32 R4, R0, 0x1f, RZ ;  /* 0x0000001f00047819 */ /* 0x000fe400000006ff */
[C---:B------:R-:W-:Y:S01]  /*f240*/  IADD3 R3, R6.reuse, 0x1, RZ ;  /* 0x0000000106037810 */ /* 0x040fe20007ffe0ff */
[----:B------:R-:W-:-:S03]  /*f250*/  IMAD R7, R6, 0x8, R8 ;  /* 0x0000000806077824 */ /* 0x000fc600078e0208 */
[C---:B------:R-:W-:Y:S01]  /*f260*/  ISETP.NE.AND P1, PT, R3.reuse, 0x2, PT ;  /* 0x000000020300780c */ /* 0x040fe20003f25270 */
[----:B------:R-:W3:Y:S03]  /*f270*/  SYNCS.PHASECHK.TRANS64.TRYWAIT P0, [R7+URZ], R4 ;  /* 0x00000004070075a7 */ /* 0x000ee6000800017f */
[----:B-1----:R-:W-:Y:S02]  /*f280*/  SEL R5, RZ, 0x1, P1 ;  /* 0x00000001ff057807 */ /* 0x002fe40000800000 */
[----:B------:R-:W-:Y:S02]  /*f290*/  SEL R3, R3, RZ, P1 ;  /* 0x000000ff03037207 */ /* 0x000fe40000800000 */
[----:B------:R-:W-:-:S03]  /*f2a0*/  LOP3.LUT R0, R0, R5, RZ, 0x3c, !PT ;  /* 0x0000000500007212 */ /* 0x000fc600078e3cff */
[----:B------:R-:W-:Y:S01]  /*f2b0*/  IMAD R5, R3, 0x8, R8 ;  /* 0x0000000803057824 */ /* 0x000fe200078e0208 */
[----:B------:R-:W-:Y:S01]  /*f2c0*/  SHF.L.U32 R0, R0, 0x1f, RZ ;  /* 0x0000001f00007819 */ /* 0x000fe200000006ff */
[----:B---3--:R-:W-:Y:S06]  /*f2d0*/  @!P0 BRA `(.L_x_4342) ;  /* 0x0000001000c48947 */ /* 0x008fec0003800000 */
.L_x_4386:
[----:B------:R-:W3:Y:S02]  /*f2e0*/  SYNCS.PHASECHK.TRANS64.TRYWAIT P0, [R5+URZ], R0 ;  /* 0x00000000050075a7 */ /* 0x000ee4000800017f */
[----:B---3--:R-:W-:Y:S05]  /*f2f0*/  @!P0 BRA `(.L_x_4343) ;  /* 0x0000001000d08947 */ /* 0x008fea0003800000 */
.L_x_4387:
[----:B------:R-:W-:Y:S05]  /*f300*/  @!P2 BRA `(.L_x_4344) ;  /* 0x000000000004a947 */ /* 0x000fea0003800000 */
[----:B------:R-:W-:Y:S01]  /*f310*/  BPT.TRAP 0x1 ;  /* 0x000000040000795c */ /* 0x000fe20000300000 */
.L_x_4344:
[----:B--2---:R-:W-:-:S05]  /*f320*/  VIADD R2, R2, 0x22860 ;  /* 0x0002286002027836 */ /* 0x004fca0000000000 */
[----:B---3--:R-:W-:-:S04]  /*f330*/  LEA R5, R6, R2, 0x3 ;  /* 0x0000000206057211 */ /* 0x008fc800078e18ff */
[----:B------:R-:W2:Y:S02]  /*f340*/  SYNCS.PHASECHK.TRANS64.TRYWAIT P0, [R5+URZ], R4 ;  /* 0x00000004050075a7 */ /* 0x000ea4000800017f */
[----:B--2---:R-:W-:Y:S05]  /*f350*/  @!P0 BRA `(.L_x_4345) ;  /* 0x0000001000cc8947 */ /* 0x004fea0003800000 */
.L_x_4388:
[----:B------:R-:W-:-:S07]  /*f360*/  IMAD R3, R3, 0x8, R2 ;  /* 0x0000000803037824 */ /* 0x000fce00078e0202 */
.L_x_4346:
[----:B---3--:R3:W4:Y:S02]  /*f370*/  SYNCS.PHASECHK.TRANS64.TRYWAIT P0, [R3+URZ], R0 ;  /* 0x00000000030075a7 */ /* 0x008724000800017f */
[----:B----4-:R-:W-:Y:S05]  /*f380*/  @!P0 NANOSLEEP.SYNCS 0x989680 ;  /* 0x009896800000895d */ /* 0x010fea0003900000 */
[----:B------:R-:W4:Y:S02]  /*f390*/  @!P0 SYNCS.PHASECHK.TRANS64 P0, [R3+URZ], R0 ;  /* 0x00000000030085a7 */ /* 0x000f24000800007f */
[----:B----4-:R-:W-:Y:S05]  /*f3a0*/  @!P0 BRA `(.L_x_4346) ;  /* 0xfffffffc00f08947 */ /* 0x010fea000383ffff */
.L_x_4227:
[----:B------:R-:W-:Y:S05]  /*f3b0*/  BSYNC B6 ;  /* 0x0000000000067941 */ /* 0x000fea0003800000 */
.L_x_4224:
[----:B------:R-:W-:Y:S05]  /*f3c0*/  EXIT ;  /* 0x000000000000794d */ /* 0x000fea0003800000 */
.L_x_4231:
[----:B0-----:R-:W-:-:S04]  /*f3d0*/  IMAD.U32 R4, RZ, RZ, UR39 ;  /* 0x00000027ff047e24 */ /* 0x001fc8000f8e00ff */
[----:B------:R0:W1:Y:S03]  /*f3e0*/  SYNCS.PHASECHK.TRANS64.TRYWAIT P0, [R4+URZ+0x22800], R7 ;  /* 0x02280007040075a7 */ /* 0x000066000800017f */
[----:B-1----:R-:W-:Y:S05]  /*f3f0*/  @!P0 NANOSLEEP.SYNCS 0x989680 ;  /* 0x009896800000895d */ /* 0x002fea0003900000 */
[----:B------:R-:W1:Y:S02]  /*f400*/  @!P0 SYNCS.PHASECHK.TRANS64 P0, [R4+URZ+0x22800], R7 ;  /* 0x02280007040085a7 */ /* 0x000e64000800007f */
[----:B-1----:R-:W-:Y:S05]  /*f410*/  @!P0 BRA `(.L_x_4231) ;  /* 0xfffffffc00ec8947 */ /* 0x002fea000383ffff */
[----:B------:R-:W-:Y:S05]  /*f420*/  BRA `(.L_x_4347) ;  /* 0xffffff2000847947 */ /* 0x000fea000383ffff */
.L_x_4235:
[----:B0-----:R-:W-:-:S04]  /*f430*/  MOV R4, UR39 ;  /* 0x0000002700047c02 */ /* 0x001fc80008000f00 */
[----:B------:R0:W2:Y:S03]  /*f440*/  SYNCS.PHASECHK.TRANS64.TRYWAIT P1, [R4+URZ+0x22830], R7 ;  /* 0x02283007040075a7 */ /* 0x0000a6000802017f */
[----:B--2---:R-:W-:Y:S05]  /*f450*/  @!P1 NANOSLEEP.SYNCS 0x989680 ;  /* 0x009896800000995d */ /* 0x004fea0003900000 */
[----:B------:R-:W2:Y:S02]  /*f460*/  @!P1 SYNCS.PHASECHK.TRANS64 P1, [R4+URZ+0x22830], R7 ;  /* 0x02283007040095a7 */ /* 0x000ea4000802007f */
[----:B--2---:R-:W-:Y:S05]  /*f470*/  @!P1 BRA `(.L_x_4235) ;  /* 0xfffffffc00ec9947 */ /* 0x004fea000383ffff */
[----:B------:R-:W-:Y:S05]  /*f480*/  BRA `(.L_x_4234) ;  /* 0xffffff2000a07947 */ /* 0x000fea000383ffff */
.L_x_4239:
[----:B-1----:R1:W2:Y:S02]  /*f490*/  SYNCS.PHASECHK.TRANS64.TRYWAIT P3, [R12+URZ+0x22850], R7 ;  /* 0x022850070c0075a7 */ /* 0x0022a4000806017f */
[----:B--2---:R-:W-:Y:S05]  /*f4a0*/  @!P3 NANOSLEEP.SYNCS 0x989680 ;  /* 0x009896800000b95d */ /* 0x004fea0003900000 */
[----:B------:R-:W2:Y:S02]  /*f4b0*/  @!P3 SYNCS.PHASECHK.TRANS64 P3, [R12+URZ+0x22850], R7 ;  /* 0x022850070c00b5a7 */ /* 0x000ea4000806007f */
[----:B--2---:R-:W-:Y:S05]  /*f4c0*/  @!P3 BRA `(.L_x_4239) ;  /* 0xfffffffc00f0b947 */ /* 0x004fea000383ffff */
[----:B------:R-:W-:Y:S05]  /*f4d0*/  BRA `(.L_x_4238) ;  /* 0xffffff4000947947 */ /* 0x000fea000383ffff */
.L_x_4244:
[----:B-1----:R-:W-:-:S04]  /*f4e0*/  IMAD.U32 R8, RZ, RZ, UR29 ;  /* 0x0000001dff087e24 */ /* 0x002fc8000f8e00ff */
[----:B------:R1:W2:Y:S03]  /*f4f0*/  SYNCS.PHASECHK.TRANS64.TRYWAIT P3, [R8+URZ+0x22830], R7 ;  /* 0x02283007080075a7 */ /* 0x0002a6000806017f */
[----:B--2---:R-:W-:Y:S05]  /*f500*/  @!P3 NANOSLEEP.SYNCS 0x989680 ;  /* 0x009896800000b95d */ /* 0x004fea0003900000 */
[----:B------:R-:W2:Y:S02]  /*f510*/  @!P3 SYNCS.PHASECHK.TRANS64 P3, [R8+URZ+0x22830], R7 ;  /* 0x022830070800b5a7 */ /* 0x000ea4000806007f */
[----:B--2---:R-:W-:Y:S05]  /*f520*/  @!P3 BRA `(.L_x_4244) ;  /* 0xfffffffc00ecb947 */ /* 0x004fea000383ffff */
[----:B------:R-:W-:Y:S05]  /*f530*/  BRA `(.L_x_4243) ;  /* 0xffffff4400e07947 */ /* 0x000fea000383ffff */
.L_x_4248:
[----:B-1----:R1:W2:Y:S02]  /*f540*/  SYNCS.PHASECHK.TRANS64.TRYWAIT P3, [R176+URZ+0x22850], R7 ;  /* 0x02285007b00075a7 */ /* 0x0022a4000806017f */
[----:B--2---:R-:W-:Y:S05]  /*f550*/  @!P3 NANOSLEEP.SYNCS 0x989680 ;  /* 0x009896800000b95d */ /* 0x004fea0003900000 */
[----:B------:R-:W2:Y:S02]  /*f560*/  @!P3 SYNCS.PHASECHK.TRANS64 P3, [R176+URZ+0x22850], R7 ;  /* 0x02285007b000b5a7 */ /* 0x000ea4000806007f */
[----:B--2---:R-:W-:Y:S05]  /*f570*/  @!P3 BRA `(.L_x_4248) ;  /* 0xfffffffc00f0b947 */ /* 0x004fea000383ffff */
[----:B------:R-:W-:Y:S05]  /*f580*/  BRA `(.L_x_4247) ;  /* 0xffffff6c00487947 */ /* 0x000fea000383ffff */
.L_x_4254:
[----:B-1----:R-:W-:-:S04]  /*f590*/  IMAD.U32 R6, RZ, RZ, UR26 ;  /* 0x0000001aff067e24 */ /* 0x002fc8000f8e00ff */
[----:B------:R1:W3:Y:S03]  /*f5a0*/  SYNCS.PHASECHK.TRANS64.TRYWAIT P1, [R6+URZ+0x22830], R5 ;  /* 0x02283005060075a7 */ /* 0x0002e6000802017f */
[----:B---3--:R-:W-:Y:S05]  /*f5b0*/  @!P1 NANOSLEEP.SYNCS 0x989680 ;  /* 0x009896800000995d */ /* 0x008fea0003900000 */
[----:B------:R-:W3:Y:S02]  /*f5c0*/  @!P1 SYNCS.PHASECHK.TRANS64 P1, [R6+URZ+0x22830], R5 ;  /* 0x02283005060095a7 */ /* 0x000ee4000802007f */
[----:B---3--:R-:W-:Y:S05]  /*f5d0*/  @!P1 BRA `(.L_x_4254) ;  /* 0xfffffffc00ec9947 */ /* 0x008fea000383ffff */
[----:B------:R-:W-:Y:S05]  /*f5e0*/  BRA `(.L_x_4253) ;  /* 0xffffff7000447947 */ /* 0x000fea000383ffff */
.L_x_4258:
[----:B-1----:R1:W2:Y:S02]  /*f5f0*/  SYNCS.PHASECHK.TRANS64.TRYWAIT P1, [R198+URZ+0x22850], R5 ;  /* 0x02285005c60075a7 */ /* 0x0022a4000802017f */
[----:B--2---:R-:W-:Y:S05]  /*f600*/  @!P1 NANOSLEEP.SYNCS 0x989680 ;  /* 0x009896800000995d */ /* 0x004fea0003900000 */
[----:B------:R-:W2:Y:S02]  /*f610*/  @!P1 SYNCS.PHASECHK.TRANS64 P1, [R198+URZ+0x22850], R5 ;  /* 0x02285005c60095a7 */ /* 0x000ea4000802007f */
[----:B--2---:R-:W-:Y:S05]  /*f620*/  @!P1 BRA `(.L_x_4258) ;  /* 0xfffffffc00f09947 */ /* 0x004fea000383ffff */
[----:B------:R-:W-:Y:S05]  /*f630*/  BRA `(.L_x_4257) ;  /* 0xffffff8c00d47947 */ /* 0x000fea000383ffff */
.L_x_4270:
[----:B------:R-:W-:Y:S01]  /*f640*/  MOV R13, R19 ;  /* 0x00000013000d7202 */ /* 0x000fe20000000f00 */
[----:B------:R-:W-:Y:S01]  /*f650*/  IMAD.MOV.U32 R12, RZ, RZ, RZ ;  /* 0x000000ffff0c7224 */ /* 0x000fe200078e00ff */
[----:B------:R-:W-:Y:S01]  /*f660*/  MOV R15, 0xffffffff ;  /* 0xffffffff000f7802 */ /* 0x000fe20000000f00 */
[----:B------:R-:W-:-:S07]  /*f670*/  IMAD.MOV.U32 R11, RZ, RZ, 0x1f ;  /* 0x0000001fff0b7424 */ /* 0x000fce00078e00ff */
[----:B------:R-:W-:Y:S05]  /*f680*/  WARPSYNC.COLLECTIVE R15, `(.L_x_4348) ;  /* 0x000000000f087348 */ /* 0x000fea0003c00000 */
[----:B------:R0:W1:Y:S02]  /*f690*/  SHFL.IDX P6, R14, R13, R12, R11 ;  /* 0x0000000c0d0e7389 */ /* 0x00006400000c000b */
[----:B01----:R-:W-:Y:S01]  /*f6a0*/  ENDCOLLECTIVE ;  /* 0x000000000000791b */ /* 0x003fe20003800000 */
.L_x_4348:
[----:B------:R-:W-:Y:S05]  /*f6b0*/  BRA `(.L_x_4349) ;  /* 0xffffffcc00007947 */ /* 0x000fea000383ffff */
.L_x_4272:
[----:B------:R-:W-:Y:S01]  /*f6c0*/  BSSY B0, `(.L_x_4350) ;  /* 0x0000006000007945 */ /* 0x000fe20003800000 */
[----:B------:R-:W-:-:S07]  /*f6d0*/  IMAD.MOV.U32 R15, RZ, RZ, -0x1 ;  /* 0xffffffffff0f7424 */ /* 0x000fce00078e00ff */
[----:B------:R-:W-:Y:S05]  /*f6e0*/  WARPSYNC.COLLECTIVE R15, `(.L_x_4351) ;  /* 0x000000000f0c7348 */ /* 0x000fea0003c00000 */
[----:B------:R-:W-:Y:S02]  /*f6f0*/  ELECT P6, UR62, PT ;  /* 0x00000000003e782f */ /* 0x000fe400038c0000 */
[----:B------:R-:W-:Y:S01]  /*f700*/  MOV R14, UR62 ;  /* 0x0000003e000e7c02 */ /* 0x000fe20008000f00 */
[----:B------:R-:W-:Y:S10]  /*f710*/  ENDCOLLECTIVE ;  /* 0x000000000000791b */ /* 0x000ff40003800000 */
.L_x_4351:
[----:B------:R-:W-:Y:S05]  /*f720*/  BSYNC B0 ;  /* 0x0000000000007941 */ /* 0x000fea0003800000 */
.L_x_4350:
[----:B------:R-:W-:Y:S05]  /*f730*/  BRA `(.L_x_4352) ;  /* 0xffffffcc00007947 */ /* 0x000fea000383ffff */
.L_x_4274:
[----:B0-----:R-:W-:-:S04]  /*f740*/  IMAD.U32 R3, RZ, RZ, UR38 ;  /* 0x00000026ff037e24 */ /* 0x001fc8000f8e00ff */
[----:B------:R0:W1:Y:S03]  /*f750*/  SYNCS.PHASECHK.TRANS64.TRYWAIT P0, [R3+URZ+0x22840], R0 ;  /* 0x02284000030075a7 */ /* 0x000066000800017f */
[----:B-1----:R-:W-:Y:S05]  /*f760*/  @!P0 NANOSLEEP.SYNCS 0x989680 ;  /* 0x009896800000895d */ /* 0x002fea0003900000 */
[----:B------:R-:W1:Y:S02]  /*f770*/  @!P0 SYNCS.PHASECHK.TRANS64 P0, [R3+URZ+0x22840], R0 ;  /* 0x02284000030085a7 */ /* 0x000e64000800007f */
[----:B-1----:R-:W-:Y:S05]  /*f780*/  @!P0 BRA `(.L_x_4274) ;  /* 0xfffffffc00ec8947 */ /* 0x002fea000383ffff */
[----:B------:R-:W-:Y:S05]  /*f790*/  BRA `(.L_x_4353) ;  /* 0xffffffcc00607947 */ /* 0x000fea000383ffff */
.L_x_4277:
[----:B------:R-:W-:Y:S01]  /*f7a0*/  IMAD.MOV.U32 R13, RZ, RZ, R5 ;  /* 0x000000ffff0d7224 */ /* 0x000fe200078e0005 */
[----:B------:R-:W-:Y:S01]  /*f7b0*/  MOV R11, 0x181f ;  /* 0x0000181f000b7802 */ /* 0x000fe20000000f00 */
[----:B------:R-:W-:Y:S01]  /*f7c0*/  IMAD.MOV.U32 R12, RZ, RZ, RZ ;  /* 0x000000ffff0c7224 */ /* 0x000fe200078e00ff */
[----:B------:R-:W-:Y:S01]  /*f7d0*/  LEA R7, R10, R7, 0x7 ;  /* 0x000000070a077211 */ /* 0x000fe200078e38ff */
[----:B------:R-:W-:-:S03]  /*f7e0*/  IMAD.MOV.U32 R15, RZ, RZ, -0x1 ;  /* 0xffffffffff0f7424 */ /* 0x000fc600078e00ff */
[----:B------:R-:W-:-:S07]  /*f7f0*/  IADD3 R21, R7, 0x10, RZ ;  /* 0x0000001007157810 */ /* 0x000fce0007ffe0ff */
[----:B------:R-:W-:Y:S05]  /*f800*/  WARPSYNC.COLLECTIVE R15, `(.L_x_4354) ;  /* 0x000000000f087348 */ /* 0x000fea0003c00000 */
[----:B------:R0:W1:Y:S02]  /*f810*/  SHFL.IDX P6, R14, R13, R12, R11 ;  /* 0x0000000c0d0e7389 */ /* 0x00006400000c000b */
[----:B01----:R-:W-:Y:S01]  /*f820*/  ENDCOLLECTIVE ;  /* 0x000000000000791b */ /* 0x003fe20003800000 */
.L_x_4354:
[----:B------:R-:W-:Y:S01]  /*f830*/  MOV R13, R0 ;  /* 0x00000000000d7202 */ /* 0x000fe20000000f00 */
[----:B------:R-:W-:-:S07]  /*f840*/  IMAD.MOV.U32 R2, RZ, RZ, R14 ;  /* 0x000000ffff027224 */ /* 0x000fce00078e000e */
[----:B------:R-:W-:Y:S05]  /*f850*/  WARPSYNC.COLLECTIVE R15, `(.L_x_4355) ;  /* 0x000000000f087348 */ /* 0x000fea0003c00000 */
[----:B------:R0:W1:Y:S02]  /*f860*/  SHFL.IDX P6, R14, R13, R12, R11 ;  /* 0x0000000c0d0e7389 */ /* 0x00006400000c000b */
[----:B01----:R-:W-:Y:S01]  /*f870*/  ENDCOLLECTIVE ;  /* 0x000000000000791b */ /* 0x003fe20003800000 */
.L_x_4355:
        /* <DEDUP_REMOVED lines=12> */
.L_x_4356:
[----:B------:R-:W-:Y:S01]  /*f940*/  @!PT LDS RZ, [RZ] ;  /* 0x00000000fffff984 */ /* 0x000fe20000000800 */
[----:B------:R-:W-:Y:S01]  /*f950*/  @!PT LDS RZ, [RZ] ;  /* 0x00000000fffff984 */ /* 0x000fe20000000800 */
[----:B------:R-:W-:Y:S01]  /*f960*/  @!PT LDS RZ, [RZ] ;  /* 0x00000000fffff984 */ /* 0x000fe20000000800 */
[----:B------:R0:W-:Y:S01]  /*f970*/  @!P1 LDGSTS.E.BYPASS.LTC128B.128 [R9+0x18400], desc[UR44][R2.64], !P0 ;  /* 0x1840000002099fae */ /* 0x0001e2000c101d6c */
[----:B------:R-:W-:Y:S01]  /*f980*/  ISETP.GE.AND P1, PT, R21, R4, PT ;  /* 0x000000041500720c */ /* 0x000fe20003f26270 */
[----:B------:R-:W-:Y:S02]  /*f990*/  IMAD.MOV.U32 R13, RZ, RZ, R0 ;  /* 0x000000ffff0d7224 */ /* 0x000fe400078e0000 */
[----:B0-----:R-:W-:-:S10]  /*f9a0*/  VIADD R9, R7, 0x20 ;  /* 0x0000002007097836 */ /* 0x001fd40000000000 */
[----:B------:R-:W-:Y:S02]  /*f9b0*/  @!P1 LEA R21, R6, UR38, 0x1 ;  /* 0x0000002606159c11 */ /* 0x000fe4000f8e08ff */
[----:B------:R-:W-:-:S07]  /*f9c0*/  MOV R2, R14 ;  /* 0x0000000e00027202 */ /* 0x000fce0000000f00 */
[----:B------:R-:W-:Y:S05]  /*f9d0*/  WARPSYNC.COLLECTIVE R15, `(.L_x_4357) ;  /* 0x000000000f087348 */ /* 0x000fea0003c00000 */
[----:B------:R0:W1:Y:S02]  /*f9e0*/  SHFL.IDX P6, R14, R13, R12, R11 ;  /* 0x0000000c0d0e7389 */ /* 0x00006400000c000b */
[----:B01----:R-:W-:Y:S01]  /*f9f0*/  ENDCOLLECTIVE ;  /* 0x000000000000791b */ /* 0x003fe20003800000 */
.L_x_4357:
[----:B------:R-:W-:Y:S01]  /*fa00*/  IMAD.MOV.U32 R13, RZ, RZ, R5 ;  /* 0x000000ffff0d7224 */ /* 0x000fe200078e0005 */
[----:B------:R-:W-:Y:S02]  /*fa10*/  MOV R12, 0x2 ;  /* 0x00000002000c7802 */ /* 0x000fe40000000f00 */
[----:B------:R-:W-:-:S05]  /*fa20*/  @!P1 LEA R14, P2, R8, R14, 0x1 ;  /* 0x0000000e080e9211 */ /* 0x000fca00078408ff */
[----:B------:R-:W-:Y:S01]  /*fa30*/  @!P1 IMAD.X R3, RZ, RZ, R2, P2 ;  /* 0x000000ffff039224 */ /* 0x000fe200010e0602 */
[----:B------:R-:W-:-:S07]  /*fa40*/  @!P1 MOV R2, R14 ;  /* 0x0000000e00029202 */ /* 0x000fce0000000f00 */
[----:B------:R-:W-:Y:S05]  /*fa50*/  WARPSYNC.COLLECTIVE R15, `(.L_x_4358) ;  /* 0x000000000f087348 */ /* 0x000fea0003c00000 */
[----:B------:R0:W1:Y:S02]  /*fa60*/  SHFL.IDX P6, R14, R13, R12, R11 ;  /* 0x0000000c0d0e7389 */ /* 0x00006400000c000b */
[----:B01----:R-:W-:Y:S01]  /*fa70*/  ENDCOLLECTIVE ;  /* 0x000000000000791b */ /* 0x003fe20003800000 */
.L_x_4358:
        /* <DEDUP_REMOVED lines=12> */
.L_x_4359:
[----:B------:R-:W-:Y:S01]  /*fb40*/  MOV R13, R5 ;  /* 0x00000005000d7202 */ /* 0x000fe20000000f00 */
[----:B------:R-:W-:Y:S01]  /*fb50*/  IMAD.MOV.U32 R12, RZ, RZ, 0x3 ;  /* 0x00000003ff0c7424 */ /* 0x000fe200078e00ff */
[----:B------:R-:W-:-:S04]  /*fb60*/  @!P1 LEA R14, P2, R8, R14, 0x1 ;  /* 0x0000000e080e9211 */ /* 0x000fc800078408ff */
[----:B------:R-:W-:Y:S01]  /*fb70*/  @!P1 IADD3.X R3, RZ, R2, RZ, P2, !PT ;  /* 0x00000002ff039210 */ /* 0x000fe200017fe4ff */
[----:B------:R-:W-:-:S08]  /*fb80*/  @!P1 IMAD.MOV.U32 R2, RZ, RZ, R14 ;  /* 0x000000ffff029224 */ /* 0x000fd000078e000e */
[----:B------:R-:W-:Y:S05]  /*fb90*/  WARPSYNC.COLLECTIVE R15, `(.L_x_4360) ;  /* 0x000000000f087348 */ /* 0x000fea0003c00000 */
[----:B------:R0:W1:Y:S02]  /*fba0*/  SHFL.IDX P6, R14, R13, R12, R11 ;  /* 0x0000000c0d0e7389 */ /* 0x00006400000c000b */
[----:B01----:R-:W-:Y:S01]  /*fbb0*/  ENDCOLLECTIVE ;  /* 0x000000000000791b */ /* 0x003fe20003800000 */
.L_x_4360:
[----:B------:R-:W-:Y:S01]  /*fbc0*/  @!PT LDS RZ, [RZ] ;  /* 0x00000000fffff984 */ /* 0x000fe20000000800 */
[----:B------:R-:W-:Y:S01]  /*fbd0*/  @!PT LDS RZ, [RZ] ;  /* 0x00000000fffff984 */ /* 0x000fe20000000800 */
[----:B------:R-:W-:Y:S01]  /*fbe0*/  @!PT LDS RZ, [RZ] ;  /* 0x00000000fffff984 */ /* 0x000fe20000000800 */
[----:B------:R0:W-:Y:S01]  /*fbf0*/  @!P1 LDGSTS.E.BYPASS.LTC128B.128 [R9+0x19400], desc[UR44][R2.64], !P0 ;  /* 0x1940000002099fae */ /* 0x0001e2000c101d6c */
[----:B------:R-:W-:Y:S02]  /*fc00*/  ISETP.GE.AND P1, PT, R21, R4, PT ;  /* 0x000000041500720c */ /* 0x000fe40003f26270 */
[----:B------:R-:W-:Y:S02]  /*fc10*/  MOV R13, R0 ;  /* 0x00000000000d7202 */ /* 0x000fe40000000f00 */
[----:B0-----:R-:W-:-:S09]  /*fc20*/  IADD3 R9, R7, 0x40, RZ ;  /* 0x0000004007097810 */ /* 0x001fd20007ffe0ff */
[----:B------:R-:W-:Y:S01]  /*fc30*/  @!P1 LEA R21, R6, UR38, 0x1 ;  /* 0x0000002606159c11 */ /* 0x000fe2000f8e08ff */
[----:B------:R-:W-:-:S07]  /*fc40*/  IMAD.MOV.U32 R2, RZ, RZ, R14 ;  /* 0x000000ffff027224 */ /* 0x000fce00078e000e */
[----:B------:R-:W-:Y:S05]  /*fc50*/  WARPSYNC.COLLECTIVE R15, `(.L_x_4361) ;  /* 0x000000000f087348 */ /* 0x000fea0003c00000 */
[----:B------:R0:W1:Y:S02]  /*fc60*/  SHFL.IDX P6, R14, R13, R12, R11 ;  /* 0x0000000c0d0e7389 */ /* 0x00006400000c000b */
[----:B01----:R-:W-:Y:S01]  /*fc70*/  ENDCOLLECTIVE ;  /* 0x000000000000791b */ /* 0x003fe20003800000 */
.L_x_4361:
        /* <DEDUP_REMOVED lines=8> */
.L_x_4362:
        /* <DEDUP_REMOVED lines=12> */
.L_x_4363:
        /* <DEDUP_REMOVED lines=8> */
.L_x_4364:
        /* <DEDUP_REMOVED lines=11> */
.L_x_4365:
        /* <DEDUP_REMOVED lines=8> */
.L_x_4366:
[----:B------:R-:W-:Y:S01]  /*ff70*/  @!PT LDS RZ, [RZ] ;  /* 0x00000000fffff984 */ /* 0x000fe20000000800 */
[----:B------:R-:W-:Y:S01]  /*ff80*/  @!PT LDS RZ, [RZ] ;  /* 0x00000000fffff984 */ /* 0x000fe20000000800 */
[----:B------:R-:W-:Y:S01]  /*ff90*/  @!PT LDS RZ, [RZ] ;  /* 0x00000000fffff984 */ /* 0x000fe20000000800 */
[----:B------:R0:W-:Y:S01]  /*ffa0*/  @!P1 LDGSTS.E.BYPASS.LTC128B.128 [R21+0x1ac00], desc[UR44][R2.64], !P0 ;  /* 0x1ac0000002159fae */ /* 0x0001e2000c101d6c */
[----:B------:R-:W-:Y:S01]  /*ffb0*/  IMAD.MOV.U32 R13, RZ, RZ, R0 ;  /* 0x000000ffff0d7224 */ /* 0x000fe200078e0000 */
[----:B0-----:R-:W-:-:S04]  /*ffc0*/  IADD3 R3, R7, 0x60, RZ ;  /* 0x0000006007037810 */ /* 0x001fc80007ffe0ff */
[----:B------:R-:W-:Y:S01]  /*ffd0*/  ISETP.GE.AND P1, PT, R3, R4, PT ;  /* 0x000000040300720c */ /* 0x000fe20003f26270 */
[----:B------:R-:W-:-:S12]  /*ffe0*/  IMAD.MOV.U32 R2, RZ, RZ, R14 ;  /* 0x000000ffff027224 */ /* 0x000fd800078e000e */
[----:B------:R-:W-:Y:S05]  /*fff0*/  WARPSYNC.COLLECTIVE R15, `(.L_x_4367) ;  /* 0x000000000f087348 */ /* 0x000fea0003c00000 */
[----:B------:R0:W1:Y:S02]  /*10000*/  SHFL.IDX P6, R14, R13, R12, R11 ;  /* 0x0000000c0d0e7389 */ /* 0x00006400000c000b */
[----:B01----:R-:W-:Y:S01]  /*10010*/  ENDCOLLECTIVE ;  /* 0x000000000000791b */ /* 0x003fe20003800000 */
.L_x_4367:
[----:B------:R-:W-:Y:S02]  /*10020*/  @!P1 LEA R9, R6, UR38, 0x1 ;  /* 0x0000002606099c11 */ /* 0x000fe4000f8e08ff */
        /* <DEDUP_REMOVED lines=8> */
.L_x_4368:
[----:B------:R-:W-:Y:S01]  /*100b0*/  @!PT LDS RZ, [RZ] ;  /* 0x00000000fffff984 */ /* 0x000fe20000000800 */
[----:B------:R-:W-:Y:S01]  /*100c0*/  @!PT LDS RZ, [RZ] ;  /* 0x00000000fffff984 */ /* 0x000fe20000000800 */
[----:B------:R-:W-:Y:S01]  /*100d0*/  @!PT LDS RZ, [RZ] ;  /* 0x00000000fffff984 */ /* 0x000fe20000000800 */
[----:B------:R0:W-:Y:S01]  /*100e0*/  @!P1 LDGSTS.E.BYPASS.LTC128B.128 [R9+0x1b400], desc[UR44][R2.64], !P0 ;  /* 0x1b40000002099fae */ /* 0x0001e2000c101d6c */
[----:B------:R-:W-:Y:S01]  /*100f0*/  MOV R13, R0 ;  /* 0x00000000000d7202 */ /* 0x000fe20000000f00 */
[----:B------:R-:W-:-:S07]  /*10100*/  IMAD.MOV.U32 R5, RZ, RZ, R14 ;  /* 0x000000ffff057224 */ /* 0x000fce00078e000e */
[----:B0-----:R-:W-:Y:S05]  /*10110*/  WARPSYNC.COLLECTIVE R15, `(.L_x_4369) ;  /* 0x000000000f087348 */ /* 0x001fea0003c00000 */
[----:B------:R1:W2:Y:S02]  /*10120*/  SHFL.IDX P6, R14, R13, R12, R11 ;  /* 0x0000000c0d0e7389 */ /* 0x0002a400000c000b */
[----:B012---:R-:W-:Y:S01]  /*10130*/  ENDCOLLECTIVE ;  /* 0x000000000000791b */ /* 0x007fe20003800000 */
.L_x_4369:
[----:B------:R-:W-:Y:S05]  /*10140*/  BRA `(.L_x_4370) ;  /* 0xffffffcc00907947 */ /* 0x000fea000383ffff */
.L_x_4278:
[----:B0-----:R-:W-:-:S04]  /*10150*/  IMAD.U32 R3, RZ, RZ, UR38 ;  /* 0x00000026ff037e24 */ /* 0x001fc8000f8e00ff */
[----:B------:R0:W1:Y:S03]  /*10160*/  SYNCS.PHASECHK.TRANS64.TRYWAIT P0, [R3+URZ+0x22820], R4 ;  /* 0x02282004030075a7 */ /* 0x000066000800017f */
[----:B-1----:R-:W-:Y:S05]  /*10170*/  @!P0 NANOSLEEP.SYNCS 0x989680 ;  /* 0x009896800000895d */ /* 0x002fea0003900000 */
[----:B------:R-:W1:Y:S02]  /*10180*/  @!P0 SYNCS.PHASECHK.TRANS64 P0, [R3+URZ+0x22820], R4 ;  /* 0x02282004030085a7 */ /* 0x000e64000800007f */
[----:B-1----:R-:W-:Y:S05]  /*10190*/  @!P0 BRA `(.L_x_4278) ;  /* 0xfffffffc00ec8947 */ /* 0x002fea000383ffff */
[----:B------:R-:W-:Y:S05]  /*101a0*/  BRA `(.L_x_4371) ;  /* 0xffffffcc00c07947 */ /* 0x000fea000383ffff */
.L_x_4281:
[----:B0-----:R-:W-:-:S04]  /*101b0*/  IMAD.U32 R3, RZ, RZ, UR38 ;  /* 0x00000026ff037e24 */ /* 0x001fc8000f8e00ff */
[----:B------:R0:W1:Y:S03]  /*101c0*/  SYNCS.PHASECHK.TRANS64.TRYWAIT P0, [R3+URZ+0x22860], R4 ;  /* 0x02286004030075a7 */ /* 0x000066000800017f */
[----:B-1----:R-:W-:Y:S05]  /*101d0*/  @!P0 NANOSLEEP.SYNCS 0x989680 ;  /* 0x009896800000895d */ /* 0x002fea0003900000 */
[----:B------:R-:W1:Y:S02]  /*101e0*/  @!P0 SYNCS.PHASECHK.TRANS64 P0, [R3+URZ+0x22860], R4 ;  /* 0x02286004030085a7 */ /* 0x000e64000800007f */
[----:B-1----:R-:W-:Y:S05]  /*101f0*/  @!P0 BRA `(.L_x_4281) ;  /* 0xfffffffc00ec8947 */ /* 0x002fea000383ffff */
[----:B------:R-:W-:Y:S05]  /*10200*/  BRA `(.L_x_4372) ;  /* 0xffffffcc00cc7947 */ /* 0x000fea000383ffff */
.L_x_4293:
[----:B-1----:R-:W-:-:S04]  /*10210*/  MOV R3, UR38 ;  /* 0x0000002600037c02 */ /* 0x002fc80008000f00 */
[----:B------:R1:W2:Y:S03]  /*10220*/  SYNCS.PHASECHK.TRANS64.TRYWAIT P0, [R3+URZ+0x22848], R2 ;  /* 0x02284802030075a7 */ /* 0x0002a6000800017f */
[----:B--2---:R-:W-:Y:S05]  /*10230*/  @!P0 NANOSLEEP.SYNCS 0x989680 ;  /* 0x009896800000895d */ /* 0x004fea0003900000 */
[----:B------:R-:W2:Y:S02]  /*10240*/  @!P0 SYNCS.PHASECHK.TRANS64 P0, [R3+URZ+0x22848], R2 ;  /* 0x02284802030085a7 */ /* 0x000ea4000800007f */
[----:B--2---:R-:W-:Y:S05]  /*10250*/  @!P0 BRA `(.L_x_4293) ;  /* 0xfffffffc00ec8947 */ /* 0x004fea000383ffff */
[----:B------:R-:W-:Y:S05]  /*10260*/  BRA `(.L_x_4373) ;  /* 0xffffffd400c87947 */ /* 0x000fea000383ffff */
.L_x_4298:
[----:B012---:R-:W-:-:S04]  /*10270*/  IMAD.U32 R3, RZ, RZ, UR38 ;  /* 0x00000026ff037e24 */ /* 0x007fc8000f8e00ff */
[----:B------:R0:W1:Y:S03]  /*10280*/  SYNCS.PHASECHK.TRANS64.TRYWAIT P0, [R3+URZ+0x22868], R2 ;  /* 0x02286802030075a7 */ /* 0x000066000800017f */
[----:B-1----:R-:W-:Y:S05]  /*10290*/  @!P0 NANOSLEEP.SYNCS 0x989680 ;  /* 0x009896800000895d */ /* 0x002fea0003900000 */
[----:B------:R-:W1:Y:S02]  /*102a0*/  @!P0 SYNCS.PHASECHK.TRANS64 P0, [R3+URZ+0x22868], R2 ;  /* 0x02286802030085a7 */ /* 0x000e64000800007f */
[----:B-1----:R-:W-:Y:S05]  /*102b0*/  @!P0 BRA `(.L_x_4298) ;  /* 0xfffffffc00ec8947 */ /* 0x002fea000383ffff */
[----:B------:R-:W-:Y:S05]  /*102c0*/  BRA `(.L_x_4374) ;  /* 0xffffffd800287947 */ /* 0x000fea000383ffff */
.L_x_4309:
[----:B-1----:R-:W-:-:S04]  /*102d0*/  IMAD.U32 R3, RZ, RZ, UR38 ;  /* 0x00000026ff037e24 */ /* 0x002fc8000f8e00ff */
[----:B------:R1:W2:Y:S03]  /*102e0*/  SYNCS.PHASECHK.TRANS64.TRYWAIT P0, [R3+URZ+0x22840], R2 ;  /* 0x02284002030075a7 */ /* 0x0002a6000800017f */
[----:B--2---:R-:W-:Y:S05]  /*102f0*/  @!P0 NANOSLEEP.SYNCS 0x989680 ;  /* 0x009896800000895d */ /* 0x004fea0003900000 */
[----:B------:R-:W2:Y:S02]  /*10300*/  @!P0 SYNCS.PHASECHK.TRANS64 P0, [R3+URZ+0x22840], R2 ;  /* 0x02284002030085a7 */ /* 0x000ea4000800007f */
[----:B--2---:R-:W-:Y:S05]  /*10310*/  @!P0 BRA `(.L_x_4309) ;  /* 0xfffffffc00ec8947 */ /* 0x004fea000383ffff */
[----:B------:R-:W-:Y:S05]  /*10320*/  BRA `(.L_x_4375) ;  /* 0xffffffdc00a87947 */ /* 0x000fea000383ffff */
.L_x_4314:
[----:B01----:R-:W-:-:S04]  /*10330*/  MOV R3, UR38 ;  /* 0x0000002600037c02 */ /* 0x003fc80008000f00 */
[----:B------:R0:W1:Y:S03]  /*10340*/  SYNCS.PHASECHK.TRANS64.TRYWAIT P0, [R3+URZ+0x22860], R2 ;  /* 0x02286002030075a7 */ /* 0x000066000800017f */
[----:B-1----:R-:W-:Y:S05]  /*10350*/  @!P0 NANOSLEEP.SYNCS 0x989680 ;  /* 0x009896800000895d */ /* 0x002fea0003900000 */
[----:B------:R-:W1:Y:S02]  /*10360*/  @!P0 SYNCS.PHASECHK.TRANS64 P0, [R3+URZ+0x22860], R2 ;  /* 0x02286002030085a7 */ /* 0x000e64000800007f */
[----:B-1----:R-:W-:Y:S05]  /*10370*/  @!P0 BRA `(.L_x_4314) ;  /* 0xfffffffc00ec8947 */ /* 0x002fea000383ffff */
[----:B------:R-:W-:Y:S05]  /*10380*/  BRA `(.L_x_4376) ;  /* 0xffffffe0000c7947 */ /* 0x000fea000383ffff */
.L_x_4326:
[----:B-1----:R-:W-:-:S04]  /*10390*/  IMAD.U32 R3, RZ, RZ, UR38 ;  /* 0x00000026ff037e24 */ /* 0x002fc8000f8e00ff */
[----:B------:R1:W2:Y:S03]  /*103a0*/  SYNCS.PHASECHK.TRANS64.TRYWAIT P0, [R3+URZ+0x22848], R2 ;  /* 0x02284802030075a7 */ /* 0x0002a6000800017f */
[----:B--2---:R-:W-:Y:S05]  /*103b0*/  @!P0 NANOSLEEP.SYNCS 0x989680 ;  /* 0x009896800000895d */ /* 0x004fea0003900000 */
[----:B------:R-:W2:Y:S02]  /*103c0*/  @!P0 SYNCS.PHASECHK.TRANS64 P0, [R3+URZ+0x22848], R2 ;  /* 0x02284802030085a7 */ /* 0x000ea4000800007f */
[----:B--2---:R-:W-:Y:S05]  /*103d0*/  @!P0 BRA `(.L_x_4326) ;  /* 0xfffffffc00ec8947 */ /* 0x004fea000383ffff */
[----:B------:R-:W-:Y:S05]  /*103e0*/  BRA `(.L_x_4377) ;  /* 0xffffffe400987947 */ /* 0x000fea000383ffff */
.L_x_4331:
[----:B-1----:R-:W-:-:S04]  /*103f0*/  IMAD.U32 R3, RZ, RZ, UR38 ;  /* 0x00000026ff037e24 */ /* 0x002fc8000f8e00ff */
[----:B------:R1:W2:Y:S03]  /*10400*/  SYNCS.PHASECHK.TRANS64.TRYWAIT P0, [R3+URZ+0x22868], R2 ;  /* 0x02286802030075a7 */ /* 0x0002a6000800017f */
[----:B--2---:R-:W-:Y:S05]  /*10410*/  @!P0 NANOSLEEP.SYNCS 0x989680 ;  /* 0x009896800000895d */ /* 0x004fea0003900000 */
[----:B------:R-:W2:Y:S02]  /*10420*/  @!P0 SYNCS.PHASECHK.TRANS64 P0, [R3+URZ+0x22868], R2 ;  /* 0x02286802030085a7 */ /* 0x000ea4000800007f */
[----:B--2---:R-:W-:Y:S05]  /*10430*/  @!P0 BRA `(.L_x_4331) ;  /* 0xfffffffc00ec8947 */ /* 0x004fea000383ffff */
[----:B------:R-:W-:Y:S05]  /*10440*/  BRA `(.L_x_4378) ;  /* 0xffffffe400fc7947 */ /* 0x000fea000383ffff */
.L_x_4338:
[----:B--2---:R2:W3:Y:S02]  /*10450*/  SYNCS.PHASECHK.TRANS64.TRYWAIT P0, [R2+URZ+0x22820], R9 ;  /* 0x02282009020075a7 */ /* 0x0044e4000800017f */
[----:B---3--:R-:W-:Y:S05]  /*10460*/  @!P0 NANOSLEEP.SYNCS 0x989680 ;  /* 0x009896800000895d */ /* 0x008fea0003900000 */
[----:B------:R-:W3:Y:S02]  /*10470*/  @!P0 SYNCS.PHASECHK.TRANS64 P0, [R2+URZ+0x22820], R9 ;  /* 0x02282009020085a7 */ /* 0x000ee4000800007f */
[----:B---3--:R-:W-:Y:S05]  /*10480*/  @!P0 BRA `(.L_x_4338) ;  /* 0xfffffffc00f08947 */ /* 0x008fea000383ffff */
[----:B------:R-:W-:Y:S05]  /*10490*/  BRA `(.L_x_4379) ;  /* 0xffffffec001c7947 */ /* 0x000fea000383ffff */
.L_x_4339:
[----:B------:R-:W3:Y:S01]  /*104a0*/  S2R R3, SR_TID.X ;  /* 0x0000000000037919 */ /* 0x000ee20000002100 */
[----:B------:R-:W-:Y:S01]  /*104b0*/  BSSY B0, `(.L_x_4380) ;  /* 0x000000a000007945 */ /* 0x000fe20003800000 */
[----:B------:R-:W-:Y:S01]  /*104c0*/  IMAD.MOV.U32 R12, RZ, RZ, RZ ;  /* 0x000000ffff0c7224 */ /* 0x000fe200078e00ff */
[----:B------:R-:W-:Y:S01]  /*104d0*/  MOV R15, 0xffffffff ;  /* 0xffffffff000f7802 */ /* 0x000fe20000000f00 */
[----:B------:R-:W-:Y:S01]  /*104e0*/  IMAD.MOV.U32 R11, RZ, RZ, 0x1f ;  /* 0x0000001fff0b7424 */ /* 0x000fe200078e00ff */
[----:B---3--:R-:W-:-:S04]  /*104f0*/  SHF.R.U32.HI R3, RZ, 0x5, R3 ;  /* 0x00000005ff037819 */ /* 0x008fc80000011603 */
[----:B------:R-:W-:-:S04]  /*10500*/  LOP3.LUT R3, R3, 0x3, RZ, 0xc0, !PT ;  /* 0x0000000303037812 */ /* 0x000fc800078ec0ff */
[----:B------:R-:W-:-:S07]  /*10510*/  MOV R13, R3 ;  /* 0x00000003000d7202 */ /* 0x000fce0000000f00 */
[----:B012---:R-:W-:Y:S05]  /*10520*/  WARPSYNC.COLLECTIVE R15, `(.L_x_4381) ;  /* 0x000000000f087348 */ /* 0x007fea0003c00000 */
[----:B------:R3:W4:Y:S02]  /*10530*/  SHFL.IDX P6, R14, R13, R12, R11 ;  /* 0x0000000c0d0e7389 */ /* 0x00072400000c000b */
[----:B01234-:R-:W-:Y:S01]  /*10540*/  ENDCOLLECTIVE ;  /* 0x000000000000791b */ /* 0x01ffe20003800000 */
.L_x_4381:
[----:B------:R-:W-:Y:S05]  /*10550*/  BSYNC B0 ;  /* 0x0000000000007941 */ /* 0x000fea0003800000 */
.L_x_4380:
[----:B------:R-:W-:Y:S05]  /*10560*/  BRA `(.L_x_4382) ;  /* 0xffffffec00007947 */ /* 0x000fea000383ffff */
.L_x_4340:
[----:B------:R-:W-:Y:S01]  /*10570*/  BSSY B0, `(.L_x_4383) ;  /* 0x0000006000007945 */ /* 0x000fe20003800000 */
[----:B------:R-:W-:-:S07]  /*10580*/  IMAD.MOV.U32 R15, RZ, RZ, -0x1 ;  /* 0xffffffffff0f7424 */ /* 0x000fce00078e00ff */
[----:B0123--:R-:W-:Y:S05]  /*10590*/  WARPSYNC.COLLECTIVE R15, `(.L_x_4384) ;  /* 0x000000000f0c7348 */ /* 0x00ffea0003c00000 */
[----:B------:R-:W-:Y:S02]  /*105a0*/  ELECT P6, UR62, PT ;  /* 0x00000000003e782f */ /* 0x000fe400038c0000 */
[----:B------:R-:W-:Y:S01]  /*105b0*/  MOV R14, UR62 ;  /* 0x0000003e000e7c02 */ /* 0x000fe20008000f00 */
[----:B0123--:R-:W-:Y:S10]  /*105c0*/  ENDCOLLECTIVE ;  /* 0x000000000000791b */ /* 0x00fff40003800000 */
.L_x_4384:
[----:B------:R-:W-:Y:S05]  /*105d0*/  BSYNC B0 ;  /* 0x0000000000007941 */ /* 0x000fea0003800000 */
.L_x_4383:
[----:B------:R-:W-:Y:S05]  /*105e0*/  BRA `(.L_x_4385) ;  /* 0xffffffe800f47947 */ /* 0x000fea000383ffff */
.L_x_4342:
[----:B-1----:R1:W3:Y:S02]  /*105f0*/  SYNCS.PHASECHK.TRANS64.TRYWAIT P0, [R7+URZ], R4 ;  /* 0x00000004070075a7 */ /* 0x0022e4000800017f */
[----:B---3--:R-:W-:Y:S05]  /*10600*/  @!P0 NANOSLEEP.SYNCS 0x989680 ;  /* 0x009896800000895d */ /* 0x008fea0003900000 */
[----:B------:R-:W3:Y:S02]  /*10610*/  @!P0 SYNCS.PHASECHK.TRANS64 P0, [R7+URZ], R4 ;  /* 0x00000004070085a7 */ /* 0x000ee4000800007f */
[----:B---3--:R-:W-:Y:S05]  /*10620*/  @!P0 BRA `(.L_x_4342) ;  /* 0xfffffffc00f08947 */ /* 0x008fea000383ffff */
[----:B------:R-:W-:Y:S05]  /*10630*/  BRA `(.L_x_4386) ;  /* 0xffffffec00287947 */ /* 0x000fea000383ffff */
.L_x_4343:
[----:B---3--:R3:W4:Y:S02]  /*10640*/  SYNCS.PHASECHK.TRANS64.TRYWAIT P0, [R5+URZ], R0 ;  /* 0x00000000050075a7 */ /* 0x008724000800017f */
[----:B----4-:R-:W-:Y:S05]  /*10650*/  @!P0 NANOSLEEP.SYNCS 0x989680 ;  /* 0x009896800000895d */ /* 0x010fea0003900000 */
[----:B------:R-:W4:Y:S02]  /*10660*/  @!P0 SYNCS.PHASECHK.TRANS64 P0, [R5+URZ], R0 ;  /* 0x00000000050085a7 */ /* 0x000f24000800007f */
[----:B----4-:R-:W-:Y:S05]  /*10670*/  @!P0 BRA `(.L_x_4343) ;  /* 0xfffffffc00f08947 */ /* 0x010fea000383ffff */
[----:B------:R-:W-:Y:S05]  /*10680*/  BRA `(.L_x_4387) ;  /* 0xffffffec001c7947 */ /* 0x000fea000383ffff */
.L_x_4345:
[----:B--2---:R2:W3:Y:S02]  /*10690*/  SYNCS.PHASECHK.TRANS64.TRYWAIT P0, [R5+URZ], R4 ;  /* 0x00000004050075a7 */ /* 0x0044e4000800017f */
[----:B---3--:R-:W-:Y:S05]  /*106a0*/  @!P0 NANOSLEEP.SYNCS 0x989680 ;  /* 0x009896800000895d */ /* 0x008fea0003900000 */
[----:B------:R-:W3:Y:S02]  /*106b0*/  @!P0 SYNCS.PHASECHK.TRANS64 P0, [R5+URZ], R4 ;  /* 0x00000004050085a7 */ /* 0x000ee4000800007f */
[----:B---3--:R-:W-:Y:S05]  /*106c0*/  @!P0 BRA `(.L_x_4345) ;  /* 0xfffffffc00f08947 */ /* 0x008fea000383ffff */
[----:B------:R-:W-:Y:S05]  /*106d0*/  BRA `(.L_x_4388) ;  /* 0xffffffec00207947 */ /* 0x000fea000383ffff */
.L_x_4389:
        /* <DEDUP_REMOVED lines=10> */
.L_x_6143:


//--------------------- .text._ZN7cutlass13device_kernelIN5flash11enable_sm90INS1_16FlashAttnFwdSm90INS1_25CollectiveMainloopFwdSm90ILi2EN4cute5tupleIJNS5_1CILi1EEES8_S8_EEENS6_IJNS7_ILi128EEENS7_ILi96EEENS7_ILi64EEEEEELi256ENS_10bfloat16_tEfNS_4arch4Sm90ELb1ELb0ELb1ELb0ELb0ELb0ELb1ELb1ELb0ELb1ELb1ELb0EEENS1_21CollectiveEpilogueFwdINS6_IJSA_NS7_ILi256EEESB_EEES9_SE_SG_Li256ELb0ELb1ELb1ELb0EEENS1_19SingleTileSchedulerILb0ELb1ELb1ELi128EEEEEEEEEvNT_6ParamsE --------------------------
	.section	.text._ZN7cutlass13device_kernelIN5flash11enable_sm90INS1_16FlashAttnFwdSm90INS1_25CollectiveMainloopFwdSm90ILi2EN4cute5tupleIJNS5_1CILi1EEES8_S8_EEENS6_IJNS7_ILi128EEENS7_ILi96EEENS7_ILi64EEEEEELi256ENS_10bfloat16_tEfNS_4arch4Sm90ELb1ELb0ELb1ELb0ELb0ELb0ELb1ELb1ELb0ELb1ELb1ELb0EEENS1_21CollectiveEpilogueFwdINS6_IJSA_NS7_ILi256EEESB_EEES9_SE_SG_Li256ELb0ELb1ELb1ELb0EEENS1_19SingleTileSchedulerILb0ELb1ELb1ELi128EEEEEEEEEvNT_6ParamsE,"ax",@progbits
	.align	128
.text._ZN7cutlass13device_kernelIN5flash11enable_sm90INS1_16FlashAttnFwdSm90INS1_25CollectiveMainloopFwdSm90ILi2EN4cute5tupleIJNS5_1CILi1EEES8_S8_EEENS6_IJNS7_ILi128EEENS7_ILi96EEENS7_ILi64EEEEEELi256ENS_10bfloat16_tEfNS_4arch4Sm90ELb1ELb0ELb1ELb0ELb0ELb0ELb1ELb1ELb0ELb1ELb1ELb0EEENS1_21CollectiveEpilogueFwdINS6_IJSA_NS7_ILi256EEESB_EEES9_SE_SG_Li256ELb0ELb1ELb1ELb0EEENS1_19SingleTileSchedulerILb0ELb1ELb1ELi128EEEEEEEEEvNT_6ParamsE:
        .type           _ZN7cutlass13device_kernelIN5flash11enable_sm90INS1_16FlashAttnFwdSm90INS1_25CollectiveMainloopFwdSm90ILi2EN4cute5tupleIJNS5_1CILi1EEES8_S8_EEENS6_IJNS7_ILi128EEENS7_ILi96EEENS7_ILi64EEEEEELi256ENS_10bfloat16_tEfNS_4arch4Sm90ELb1ELb0ELb1ELb0ELb0ELb0ELb1ELb1ELb0ELb1ELb1ELb0EEENS1_21CollectiveEpilogueFwdINS6_IJSA_NS7_ILi256EEESB_EEES9_SE_SG_Li256ELb0ELb1ELb1ELb0EEENS1_19SingleTileSchedulerILb0ELb1ELb1ELi128EEEEEEEEEvNT_6ParamsE,@function
        .size           _ZN7cutlass13device_kernelIN5flash11enable_sm90INS1_16FlashAttnFwdSm90INS1_25CollectiveMainloopFwdSm90ILi2EN4cute5tupleIJNS5_1CILi1EEES8_S8_EEENS6_IJNS7_ILi128EEENS7_ILi96EEENS7_ILi64EEEEEELi256ENS_10bfloat16_tEfNS_4arch4Sm90ELb1ELb0ELb1ELb0ELb0ELb0ELb1ELb1ELb0ELb1ELb1ELb0EEENS1_21CollectiveEpilogueFwdINS6_IJSA_NS7_ILi256EEESB_EEES9_SE_SG_Li256ELb0ELb1ELb1ELb0EEENS1_19SingleTileSchedulerILb0ELb1ELb1ELi128EEEEEEEEEvNT_6ParamsE,(.L_x_6144 - _ZN7cutlass13device_kernelIN5flash11enable_sm90INS1_16FlashAttnFwdSm90INS1_25CollectiveMainloopFwdSm90ILi2EN4cute5tupleIJNS5_1CILi1EEES8_S8_EEENS6_IJNS7_ILi128EEENS7_ILi96EEENS7_ILi64EEEEEELi256ENS_10bfloat16_tEfNS_4arch4Sm90ELb1ELb0ELb1ELb0ELb0ELb0ELb1ELb1ELb0ELb1ELb1ELb0EEENS1_21CollectiveEpilogueFwdINS6_IJSA_NS7_ILi256EEESB_EEES9_SE_SG_Li256ELb0ELb1ELb1ELb0EEENS1_19SingleTileSchedulerILb0ELb1ELb1ELi128EEEEEEEEEvNT_6ParamsE)
        .other          _ZN7cutlass13device_kernelIN5flash11enable_sm90INS1_16FlashAttnFwdSm90INS1_25CollectiveMainloopFwdSm90ILi2EN4cute5tupleIJNS5_1CILi1EEES8_S8_EEENS6_IJNS7_ILi128EEENS7_ILi96EEENS7_ILi64EEEEEELi256ENS_10bfloat16_tEfNS_4arch4Sm90ELb1ELb0ELb1ELb0ELb0ELb0ELb1ELb1ELb0ELb1ELb1ELb0EEENS1_21CollectiveEpilogueFwdINS6_IJSA_NS7_ILi256EEESB_EEES9_SE_SG_Li256ELb0ELb1ELb1ELb0EEENS1_19SingleTileSchedulerILb0ELb1ELb1ELi128EEEEEEEEEvNT_6ParamsE,@"STO_CUDA_ENTRY STV_DEFAULT"
_ZN7cutlass13device_kernelIN5flash11enable_sm90INS1_16FlashAttnFwdSm90INS1_25CollectiveMainloopFwdSm90ILi2EN4cute5tupleIJNS5_1CILi1EEES8_S8_EEENS6_IJNS7_ILi128EEENS7_ILi96EEENS7_ILi64EEEEEELi256ENS_10bfloat16_tEfNS_4arch4Sm90ELb1ELb0ELb1ELb0ELb0ELb0ELb1ELb1ELb0ELb1ELb1ELb0EEENS1_21CollectiveEpilogueFwdINS6_IJSA_NS7_ILi256EEESB_EEES9_SE_SG_Li256ELb0ELb1ELb1ELb0EEENS1_19SingleTileSchedulerILb0ELb1ELb1ELi128EEEEEEEEEvNT_6ParamsE:
        /* <DEDUP_REMOVED lines=17> */
.L_x_4391:
[----:B------:R-:W-:Y:S05]  /*0110*/  BSYNC B0 ;  /* 0x0000000000007941 */ /* 0x000fea0003800000 */
.L_x_4390:
        /* <DEDUP_REMOVED lines=42> */
.L_x_4392:
        /* <DEDUP_REMOVED lines=22> */
.L_x_4393:
        /* <DEDUP_REMOVED lines=18> */
.L_x_4394:
        /* <DEDUP_REMOVED lines=22> */
.L_x_4395:
        /* <DEDUP_REMOVED lines=22> */
.L_x_4396:
[----:B--2---:R-:W-:Y:S01]  /*0900*/  ISETP.NE.AND P0, PT, R2, RZ, PT ;  /* 0x000000ff0200720c */ /* 0x004fe20003f05270 */
[----:B------:R-:W-:Y:S01]  /*0910*/  IMAD.MOV.U32 R2, RZ, RZ, 0x1 ;  /* 0x00000001ff027424 */ /* 0x000fe200078e00ff */
[----:B------:R-:W-:Y:S01]  /*0920*/  NOP ;  /* 0x0000000000007918 */ /* 0x000fe20000000000 */
[----:B------:R-:W-:Y:S03]  /*0930*/  BSSY B6, `(.L_x_4397) ;  /* 0x000114f000067945 */ /* 0x000fe60003800000 */
[----:B------:R-:W-:-:S05]  /*0940*/  SEL R2, R2, 0x2, !P0 ;  /* 0x0000000202027807 */ /* 0x000fca0004000000 */
[----:B------:R2:W-:Y:S01]  /*0950*/  STL [R1+0x3c], R2 ;  /* 0x00003c0201007387 */ /* 0x0005e20000100800 */
[----:B01-34-:R-:W-:Y:S06]  /*0960*/  BAR.SYNC.DEFER_BLOCKING 0x0 ;  /* 0x0000000000007b1d */ /* 0x01bfec0000010000 */
[----:B------:R-:W-:Y:S05]  /*0970*/  @!P0 BRA `(.L_x_4398) ;  /* 0x000000c8003c8947 */ /* 0x000fea0003800000 */
.L_x_4399:
[----:B------:R-:W-:-:S08]  /*0980*/  NOP ;  /* 0x0000000000007918 */ /* 0x000fd00000000000 */
[----:B------:R-:W0:Y:S02]  /*0990*/  USETMAXREG.TRY_ALLOC.CTAPOOL UP0, 0xf0 ;  /* 0x000000f0000079c8 */ /* 0x000e240008000600 */
[----:B0-----:R-:W-:-:S13]  /*09a0*/  PLOP3.LUT P0, PT, PT, PT, UP0, 0x80, 0x0 ;  /* 0x000000000000781c */ /* 0x001fda0003f0f008 */
[----:B------:R-:W-:Y:S05]  /*09b0*/  @!P0 BRA `(.L_x_4399) ;  /* 0xfffffffc00f08947 */ /* 0x000fea000383ffff */
[----:B------:R-:W0:Y:S01]  /*09c0*/  S2R R0, SR_TID.X ;  /* 0x0000000000007919 */ /* 0x000e220000002100 */
[----:B------:R-:W1:Y:S01]  /*09d0*/  S2UR UR6, SR_CTAID.Y ;  /* 0x00000000000679c3 */ /* 0x000e620000002600 */
[----:B------:R-:W-:Y:S02]  /*09e0*/  ULDC UR7, c[0x0][0xd50] ;  /* 0x0003540000077ab9 */ /* 0x000fe40000000800 */
[----:B------:R-:W-:-:S05]  /*09f0*/  UISETP.NE.AND UP0, UPT, UR7, 0x1, UPT ;  /* 0x000000010700788c */ /* 0x000fca000bf05270 */
[----:B------:R-:W3:Y:S06]  /*0a00*/  S2UR UR8, SR_CTAID.Z ;  /* 0x00000000000879c3 */ /* 0x000eec0000002700 */
[----:B------:R-:W-:Y:S01]  /*0a10*/  @UP0 ULDC UR4, c[0x0][0xd54] ;  /* 0x0003550000040ab9 */ /* 0x000fe20000000800 */
[----:B------:R-:W-:Y:S01]  /*0a20*/  @UP0 ULDC UR9, c[0x0][0xd58] ;  /* 0x0003560000090ab9 */ /* 0x000fe20000000800 */
[----:B-1----:R-:W-:Y:S02]  /*0a30*/  UIMAD.WIDE.U32 UR4, UR6, UR4, URZ ;  /* 0x00000004060472a5 */ /* 0x002fe4000f8e003f */
[----:B------:R-:W-:-:S02]  /*0a40*/  UMOV UR10, UR6 ;  /* 0x00000006000a7c82 */ /* 0x000fc40008000000 */
[----:B------:R-:W-:Y:S01]  /*0a50*/  @UP0 USHF.R.U32.HI UR10, URZ, UR9, UR5 ;  /* 0x000000093f0a0299 */ /* 0x000fe20008011605 */
[----:B0-----:R-:W-:-:S03]  /*0a60*/  SHF.R.U32.HI R16, RZ, 0x7, R0 ;  /* 0x00000007ff107819 */ /* 0x001fc60000011600 */
[----:B------:R-:W-:Y:S02]  /*0a70*/  UIADD3 UR4, -UR10, URZ, URZ ;  /* 0x0000003f0a047290 */ /* 0x000fe4000fffe13f */
[----:B------:R-:W-:Y:S01]  /*0a80*/  IMAD.U32 R0, RZ, RZ, UR10 ;  /* 0x0000000aff007e24 */ /* 0x000fe2000f8e00ff */
[----:B------:R-:W-:Y:S06]  /*0a90*/  BAR.ARV 0x8, 0x180 ;  /* 0x0206000000007b1d */ /* 0x000fec0000002000 */
[----:B------:R-:W-:Y:S01]  /*0aa0*/  ISETP.NE.AND P0, PT, R16, 0x1, PT ;  /* 0x000000011000780c */ /* 0x000fe20003f05270 */
[----:B------:R0:W-:-:S12]  /*0ab0*/  STL [R1], R0 ;  /* 0x0000000001007387 */ /* 0x0001d80000100800 */
[----:B------:R-:W-:Y:S06]  /*0ac0*/  @!P0 BAR.ARV 0x9, 0x100 ;  /* 0x0244000000008b1d */ /* 0x000fec0000002000 */
[----:B---3--:R-:W-:Y:S01]  /*0ad0*/  ISETP.LE.AND P0, PT, RZ, UR8, PT ;  /* 0x00000008ff007c0c */ /* 0x008fe2000bf03270 */
[----:B------:R-:W-:-:S12]  /*0ae0*/  UIMAD UR8, UR7, UR4, UR6 ;  /* 0x00000004070872a4 */ /* 0x000fd8000f8e0206 */
[----:B0-----:R-:W-:Y:S05]  /*0af0*/  @!P0 BRA `(.L_x_4400) ;  /* 0x0000011000c88947 */ /* 0x001fea0003800000 */
        /* <DEDUP_REMOVED lines=12> */
[----:B------:R-:W-:-:S04]  /*0bc0*/  USEL UR57, UR57, 0x1, UP0 ;  /* 0x0000000139397887 */ /* 0x000fc80008000000 */
[----:B------:R-:W-:Y:S02]  /*0bd0*/  UIMAD UR39, UR57, UR39, URZ ;  /* 0x00000027392772a4 */ /* 0x000fe4000f8e023f */
[----:B0-----:R-:W-:-:S04]  /*0be0*/  USHF.L.U32 UR38, UR38, 0x7, URZ ;  /* 0x0000000726267899 */ /* 0x001fc8000800063f */
[----:B------:R-:W-:Y:S02]  /*0bf0*/  @UP1 UIADD3 UR4, UR38, 0x7f, URZ ;  /* 0x0000007f26041890 */ /* 0x000fe4000fffe03f */
[----:B------:R-:W-:Y:S02]  /*0c00*/  UIADD3 UR6, UR38, 0x7f, URZ ;  /* 0x0000007f26067890 */ /* 0x000fe4000fffe03f */
        /* <DEDUP_REMOVED lines=10> */
[----:B------:R-:W-:Y:S02]  /*0cb0*/  ULEA.HI.SX32 UR6, UR7, UR6, 0x1c ;  /* 0x0000000607067291 */ /* 0x000fe4000f8fe23f */
[----:B------:R-:W-:Y:S02]  /*0cc0*/  ULOP3.LUT UR7, UR8, 0xffff, URZ, 0xc0, !UPT ;  /* 0x0000ffff08077892 */ /* 0x000fe4000f8ec03f */
        /* <DEDUP_REMOVED lines=19> */
[----:B------:R-:W0:Y:S08]  /*0e00*/  I2F.RP R0, UR12 ;  /* 0x0000000c00007d06 */ /* 0x000e300008209400 */
[----:B0-----:R-:W2:Y:S02]  /*0e10*/  MUFU.RCP R0, R0 ;  /* 0x0000000000007308 */ /* 0x001ea40000001000 */
[----:B--2---:R-:W-:-:S02]  /*0e20*/  VIADD R2, R0, 0xffffffe ;  /* 0x0ffffffe00027836 */ /* 0x004fc40000000000 */
        /* <DEDUP_REMOVED lines=19> */
.L_x_4401:
[----:B------:R-:W-:Y:S02]  /*0f60*/  UIMAD UR5, UR7, UR4, URZ ;  /* 0x00000004070572a4 */ /* 0x000fe4000f8e023f */
[----:B------:R-:W-:Y:S01]  /*0f70*/  IMAD.U32 R3, RZ, RZ, UR4 ;  /* 0x00000004ff037e24 */ /* 0x000fe2000f8e00ff */
[----:B------:R-:W-:Y:S01]  /*0f80*/  MOV R0, UR10 ;  /* 0x0000000a00007c02 */ /* 0x000fe20008000f00 */
[----:B--2---:R-:W0:Y:S01]  /*0f90*/  S2R R2, SR_TID.X ;  /* 0x0000000000027919 */ /* 0x004e220000002100 */
[----:B------:R-:W-:Y:S02]  /*0fa0*/  PLOP3.LUT P0, PT, PT, PT, PT, 0x80, 0x0 ;  /* 0x000000000000781c */ /* 0x000fe40003f0f070 */
[----:B------:R-:W-:Y:S02]  /*0fb0*/  CS2R R150, SRZ ;  /* 0x0000000000967805 */ /* 0x000fe4000001ff00 */
[----:B------:R-:W-:Y:S01]  /*0fc0*/  VIADDMNMX R0, R3, UR5, R0, PT ;  /* 0x0000000503007c46 */ /* 0x000fe2000b800100 */
[----:B------:R-:W-:Y:S01]  /*0fd0*/  IMAD.U32 R23, RZ, RZ, UR5 ;  /* 0x00000005ff177e24 */ /* 0x000fe2000f8e00ff */
        /* <DEDUP_REMOVED lines=83> */
[----:B------:R-:W-:-:S04]  /*1510*/  UIADD3 UR5, UR4, -UR5, URZ ;  /* 0x8000000504057290 */ /* 0x000fc8000fffe03f */
[----:B------:R-:W-:-:S04]  /*1520*/  ULEA UR5, UR5, UR6, 0xd ;  /* 0x0000000605057291 */ /* 0x000fc8000f8e683f */
[----:B------:R-:W-:Y:S02]  /*1530*/  USHF.R.U32.HI UR4, URZ, 0x4, UR5 ;  /* 0x000000043f047899 */ /* 0x000fe40008011605 */
[----:B------:R-:W-:Y:S02]  /*1540*/  UIADD3 UR5, UR5, 0xa000, URZ ;  /* 0x0000a00005057890 */ /* 0x000fe4000fffe03f */
[----:B------:R-:W-:Y:S02]  /*1550*/  ULOP3.LUT UR4, UR4, 0x3fff, URZ, 0xc0, !UPT ;  /* 0x00003fff04047892 */ /* 0x000fe4000f8ec03f */
[----:B------:R-:W-:Y:S02]  /*1560*/  USHF.R.U32.HI UR5, URZ, 0x4, UR5 ;  /* 0x000000043f057899 */ /* 0x000fe40008011605 */
[----:B------:R-:W-:Y:S02]  /*1570*/  ULOP3.LUT UR37, UR4, 0x10000, URZ, 0xfc, !UPT ;  /* 0x0001000004257892 */ /* 0x000fe4000f8efc3f */
[----:B------:R-:W-:-:S03]  /*1580*/  ULOP3.LUT UR36, UR5, 0x3fff, URZ, 0xc0, !UPT ;  /* 0x00003fff05247892 */ /* 0x000fc6000f8ec03f */
[----:B------:R-:W-:Y:S02]  /*1590*/  UMOV UR5, 0x40000040 ;  /* 0x4000004000057882 */ /* 0x000fe40000000000 */
[----:B------:R-:W-:Y:S01]  /*15a0*/  UMOV UR4, UR37 ;  /* 0x0000002500047c82 */ /* 0x000fe20008000000 */
[----:B------:R-:W-:Y:S02]  /*15b0*/  IMAD.U32 R19, RZ, RZ, UR5 ;  /* 0x00000005ff137e24 */ /* 0x000fe4000f8e00ff */
[----:B------:R-:W-:Y:S01]  /*15c0*/  IMAD.U32 R18, RZ, RZ, UR4 ;  /* 0x00000004ff127e24 */ /* 0x000fe2000f8e00ff */
[----:B------:R-:W-:Y:S06]  /*15d0*/  @!P0 BRA `(.L_x_4403) ;  /* 0x0000000000408947 */ /* 0x000fec0003800000 */
[----:B------:R-:W-:Y:S01]  /*15e0*/  MOV R0, 0x0 ;  /* 0x0000000000007802 */ /* 0x000fe20000000f00 */
[----:B------:R-:W-:Y:S01]  /*15f0*/  ULDC.64 UR4, c[0x4][0x98] ;  /* 0x0100260000047ab9 */ /* 0x000fe20000000a00 */
[----:B------:R-:W-:Y:S01]  /*1600*/  ULDC.64 UR6, c[0x4][0x38] ;  /* 0x01000e0000067ab9 */ /* 0x000fe20000000a00 */
[----:B------:R-:W-:Y:S01]  /*1610*/  IMAD.U32 R4, RZ, RZ, UR4 ;  /* 0x00000004ff047e24 */ /* 0x000fe2000f8e00ff */
[----:B------:R0:W1:Y:S01]  /*1620*/  LDC.64 R2, c[0x4][R0] ;  /* 0x0100000000027b82 */ /* 0x0000620000000a00 */
[----:B------:R-:W-:Y:S01]  /*1630*/  MOV R5, UR5 ;  /* 0x0000000500057c02 */ /* 0x000fe20008000f00 */
        /* <DEDUP_REMOVED lines=10> */
.L_x_4403:
[----:B------:R-:W-:Y:S02]  /*16e0*/  R2UR UR4, R22 ;  /* 0x00000000160472ca */ /* 0x000fe400000e0000 */
[----:B------:R-:W-:Y:S02]  /*16f0*/  SHF.L.U32 R2, RZ, 0x1f, RZ ;  /* 0x0000001fff027819 */ /* 0x000fe400000006ff */
[----:B------:R-:W-:-:S09]  /*1700*/  IADD3 R200, R16, 0x8, RZ ;  /* 0x0000000810c87810 */ /* 0x000fd20007ffe0ff */
[----:B------:R-:W0:Y:S02]  /*1710*/  SYNCS.PHASECHK.TRANS64.TRYWAIT P0, [UR4+0x32400], R2 ;  /* 0x03240002ff0075a7 */ /* 0x000e240008000144 */
[----:B0-----:R-:W-:Y:S05]  /*1720*/  @!P0 BRA `(.L_x_4404) ;  /* 0x0000010400c48947 */ /* 0x001fea0003800000 */
.L_x_4525:
[----:B------:R-:W-:Y:S05]  /*1730*/  WARPSYNC.ALL ;  /* 0x0000000000007948 */ /* 0x000fea0003800000 */
[----:B------:R-:W2:Y:S01]  /*1740*/  LDL.LU R0, [R1+0x3c] ;  /* 0x00003c0001007983 */ /* 0x000ea20000300800 */
[----:B------:R1:W-:Y:S01]  /*1750*/  BAR.SYNC.DEFER_BLOCKING R200, 0x100 ;  /* 0x000400c80000751d */ /* 0x0003e20000010000 */
[----:B--2---:R-:W-:-:S04]  /*1760*/  LOP3.LUT R0, R0, 0x1, RZ, 0xfc, !PT ;  /* 0x0000000100007812 */ /* 0x004fc800078efcff */
[----:B------:R-:W-:-:S13]  /*1770*/  ISETP.NE.AND P0, PT, R0, 0x3, PT ;  /* 0x000000030000780c */ /* 0x000fda0003f05270 */
[----:B-1----:R-:W-:Y:S05]  /*1780*/  @!P0 BRA `(.L_x_4405) ;  /* 0x0000000000048947 */ /* 0x002fea0003800000 */
[----:B------:R-:W-:Y:S01]  /*1790*/  BPT.TRAP 0x1 ;  /* 0x000000040000795c */ /* 0x000fe20000300000 */
.L_x_4405:
[----:B------:R-:W-:-:S13]  /*17a0*/  R2UR UR4, R22 ;  /* 0x00000000160472ca */ /* 0x000fda00000e0000 */
[----:B------:R1:W2:Y:S01]  /*17b0*/  SYNCS.PHASECHK.TRANS64.TRYWAIT P1, [UR4+0x32430], R2 ;  /* 0x03243002ff0075a7 */ /* 0x0002a20008020144 */
[----:B------:R-:W-:Y:S05]  /*17c0*/  @!P0 BRA `(.L_x_4406) ;  /* 0x0000000000048947 */ /* 0x000fea0003800000 */
[----:B------:R-:W-:Y:S01]  /*17d0*/  BPT.TRAP 0x1 ;  /* 0x000000040000795c */ /* 0x000fe20000300000 */
.L_x_4406:
[----:B--2---:R-:W-:Y:S05]  /*17e0*/  @P1 BRA `(.L_x_4407) ;  /* 0x00000000000c1947 */ /* 0x004fea0003800000 */
[----:B------:R-:W-:-:S13]  /*17f0*/  R2UR UR4, R22 ;  /* 0x00000000160472ca */ /* 0x000fda00000e0000 */
[----:B------:R-:W2:Y:S02]  /*1800*/  SYNCS.PHASECHK.TRANS64.TRYWAIT P1, [UR4+0x32430], R2 ;  /* 0x03243002ff0075a7 */ /* 0x000ea40008020144 */
[----:B--2---:R-:W-:Y:S05]  /*1810*/  @!P1 BRA `(.L_x_4408) ;  /* 0x0000010400a49947 */ /* 0x004fea0003800000 */
.L_x_4407:
[----:B------:R-:W-:Y:S01]  /*1820*/  R2UR UR8, R22 ;  /* 0x00000000160872ca */ /* 0x000fe200000e0000 */
[----:B------:R-:W-:Y:S01]  /*1830*/  WARPGROUP.ARRIVE ;  /* 0x00000000000079c5 */ /* 0x000fe20000000000 */
[----:B------:R-:W-:Y:S01]  /*1840*/  UMOV UR6, UR37 ;  /* 0x0000002500067c82 */ /* 0x000fe20008000000 */
[----:B------:R-:W-:Y:S01]  /*1850*/  UMOV UR7, 0x40000040 ;  /* 0x4000004000077882 */ /* 0x000fe20000000000 */
[----:B------:R-:W-:Y:S01]  /*1860*/  UMOV UR11, 0x40000040 ;  /* 0x40000040000b7882 */ /* 0x000fe20000000000 */
[----:B------:R-:W-:Y:S01]  /*1870*/  UMOV UR5, UR7 ;  /* 0x0000000700057c82 */ /* 0x000fe20008000000 */
[----:B------:R-:W-:-:S07]  /*1880*/  IMAD.U32 R9, RZ, RZ, UR11 ;  /* 0x0000000bff097e24 */ /* 0x000fce000f8e00ff */
[----:B------:R-:W-:-:S04]  /*1890*/  UIADD3 UR4, UR8, 0x1c400, URZ ;  /* 0x0001c40008047890 */ /* 0x000fc8000fffe03f */
[----:B------:R-:W-:-:S04]  /*18a0*/  USHF.R.U32.HI UR4, URZ, 0x4, UR4 ;  /* 0x000000043f047899 */ /* 0x000fc80008011604 */
[----:B------:R-:W-:-:S04]  /*18b0*/  ULOP3.LUT UR4, UR4, 0x3fff, URZ, 0xc0, !UPT ;  /* 0x00003fff04047892 */ /* 0x000fc8000f8ec03f */
[----:B------:R-:W-:-:S03]  /*18c0*/  ULOP3.LUT UR9, UR4, 0x10000, URZ, 0xfc, !UPT ;  /* 0x0001000004097892 */ /* 0x000fc6000f8efc3f */
[----:B------:R-:W-:-:S03]  /*18d0*/  UMOV UR4, UR6 ;  /* 0x0000000600047c82 */ /* 0x000fc60008000000 */
[----:B------:R-:W-:Y:S01]  /*18e0*/  IMAD.U32 R20, RZ, RZ, UR9 ;  /* 0x00000009ff147e24 */ /* 0x000fe2000f8e00ff */
[----:B------:R-:W-:Y:S02]  /*18f0*/  UMOV UR6, UR9 ;  /* 0x0000000900067c82 */ /* 0x000fe40008000000 */
[----:B------:R-:W-:Y:S01]  /*1900*/  HGMMA.64x96x16.F32.BF16 R24, gdesc[UR4], RZ, !UPT, gsb0 ;  /* 0x01600000041879f0 */ /* 0x000fe2000c0018ff */
[----:B------:R-:W-:Y:S02]  /*1910*/  UIADD3 UR4, UR37, 0x2, URZ ;  /* 0x0000000225047890 */ /* 0x000fe4000fffe03f */
[----:B------:R-:W-:Y:S01]  /*1920*/  UIADD3 UR6, UR9, 0x2, URZ ;  /* 0x0000000209067890 */ /* 0x000fe2000fffe03f */
[----:B------:R-:W-:Y:S01]  /*1930*/  UMOV UR5, UR11 ;  /* 0x0000000b00057c82 */ /* 0x000fe20008000000 */
[----:B------:R-:W-:Y:S01]  /*1940*/  UMOV UR7, 0x40000040 ;  /* 0x4000004000077882 */ /* 0x000fe20000000000 */
[----:B------:R-:W-:Y:S02]  /*1950*/  UMOV UR11, 0x40000040 ;  /* 0x40000040000b7882 */ /* 0x000fe40000000000 */
[----:B------:R-:W-:Y:S01]  /*1960*/  UMOV UR10, UR4 ;  /* 0x00000004000a7c82 */ /* 0x000fe20008000000 */
[----:B------:R-:W-:Y:S01]  /*1970*/  IMAD.U32 R7, RZ, RZ, UR11 ;  /* 0x0000000bff077e24 */ /* 0x000fe2000f8e00ff */
[----:B------:R-:W-:Y:S01]  /*1980*/  UMOV UR4, UR10 ;  /* 0x0000000a00047c82 */ /* 0x000fe20008000000 */
[----:B------:R-:W-:Y:S01]  /*1990*/  IMAD.U32 R8, RZ, RZ, UR10 ;  /* 0x0000000aff087e24 */ /* 0x000fe2000f8e00ff */
[----:B------:R-:W-:-:S02]  /*19a0*/  WARPGROUP.DEPBAR.LE gsb0, 0x0 ;  /* 0x00008000000079c5 */ /* 0x000fc40000010000 */
        /* <DEDUP_REMOVED lines=22> */
[----:B------:R-:W2:Y:S02]  /*1b10*/  SYNCS.PHASECHK.TRANS64.TRYWAIT P1, [UR8+0x32410], R2 ;  /* 0x03241002ff0075a7 */ /* 0x000ea40008020148 */
[----:B--2---:R-:W-:Y:S05]  /*1b20*/  @!P1 BRA `(.L_x_4409) ;  /* 0x0000010000fc9947 */ /* 0x004fea0003800000 */
.L_x_4526:
[----:B------:R-:W-:Y:S05]  /*1b30*/  @!P0 BRA `(.L_x_4410) ;  /* 0x0000000000048947 */ /* 0x000fea0003800000 */
[----:B------:R-:W-:Y:S01]  /*1b40*/  BPT.TRAP 0x1 ;  /* 0x000000040000795c */ /* 0x000fe20000300000 */
.L_x_4410:
[----:B------:R-:W-:-:S13]  /*1b50*/  R2UR UR4, R22 ;  /* 0x00000000160472ca */ /* 0x000fda00000e0000 */
[----:B------:R2:W3:Y:S01]  /*1b60*/  SYNCS.PHASECHK.TRANS64.TRYWAIT P1, [UR4+0x32450], R2 ;  /* 0x03245002ff0075a7 */ /* 0x0004e20008020144 */
[----:B------:R-:W-:Y:S05]  /*1b70*/  @!P0 BRA `(.L_x_4411) ;  /* 0x0000000000048947 */ /* 0x000fea0003800000 */
[----:B------:R-:W-:Y:S01]  /*1b80*/  BPT.TRAP 0x1 ;  /* 0x000000040000795c */ /* 0x000fe20000300000 */
.L_x_4411:
[----:B---3--:R-:W-:Y:S05]  /*1b90*/  @P1 BRA `(.L_x_4412) ;  /* 0x00000000000c1947 */ /* 0x008fea0003800000 */
[----:B------:R-:W-:-:S13]  /*1ba0*/  R2UR UR4, R22 ;  /* 0x00000000160472ca */ /* 0x000fda00000e0000 */
[----:B------:R-:W3:Y:S02]  /*1bb0*/  SYNCS.PHASECHK.TRANS64.TRYWAIT P1, [UR4+0x32450], R2 ;  /* 0x03245002ff0075a7 */ /* 0x000ee40008020144 */
[----:B---3--:R-:W-:Y:S05]  /*1bc0*/  @!P1 BRA `(.L_x_4413) ;  /* 0x0000010000f09947 */ /* 0x008fea0003800000 */
.L_x_4412:
[----:B------:R-:W-:Y:S01]  /*1bd0*/  R2UR UR14, R22 ;  /* 0x00000000160e72ca */ /* 0x000fe200000e0000 */
[----:B------:R-:W-:Y:S01]  /*1be0*/  ULOP3.LUT UR10, UR36, 0x10000, URZ, 0xfc, !UPT ;  /* 0x00010000240a7892 */ /* 0x000fe2000f8efc3f */
[----:B------:R-:W-:Y:S01]  /*1bf0*/  WARPGROUP.ARRIVE ;  /* 0x00000000000079c5 */ /* 0x000fe20000000000 */
[----:B------:R-:W-:Y:S01]  /*1c00*/  UMOV UR7, 0x40000040 ;  /* 0x4000004000077882 */ /* 0x000fe20000000000 */
[----:B------:R-:W-:Y:S01]  /*1c10*/  UMOV UR9, 0x40000040 ;  /* 0x4000004000097882 */ /* 0x000fe20000000000 */
[----:B------:R-:W-:Y:S01]  /*1c20*/  UMOV UR5, UR7 ;  /* 0x0000000700057c82 */ /* 0x000fe20008000000 */
[----:B------:R-:W-:Y:S01]  /*1c30*/  IMAD.U32 R5, RZ, RZ, UR7 ;  /* 0x00000007ff057e24 */ /* 0x000fe2000f8e00ff */
[----:B------:R-:W-:Y:S01]  /*1c40*/  UIADD3 UR12, UR10, 0x400, URZ ;  /* 0x000004000a0c7890 */ /* 0x000fe2000fffe03f */
[----:B0-----:R-:W-:Y:S01]  /*1c50*/  IMAD.U32 R3, RZ, RZ, UR9 ;  /* 0x00000009ff037e24 */ /* 0x001fe2000f8e00ff */
[----:B------:R-:W-:Y:S01]  /*1c60*/  UMOV UR6, UR10 ;  /* 0x0000000a00067c82 */ /* 0x000fe20008000000 */
[----:B------:R-:W-:Y:S01]  /*1c70*/  UMOV UR13, 0x40000040 ;  /* 0x40000040000d7882 */ /* 0x000fe20000000000 */
[----:B------:R-:W-:Y:S01]  /*1c80*/  MOV R4, UR6 ;  /* 0x0000000600047c02 */ /* 0x000fe20008000f00 */
[----:B------:R-:W-:Y:S01]  /*1c90*/  UIADD3 UR16, UR10, 0x402, URZ ;  /* 0x000004020a107890 */ /* 0x000fe2000fffe03f */
[----:B------:R-:W-:Y:S01]  /*1ca0*/  LOP3.LUT R13, R72, 0xffffff80, RZ, 0xc0, !PT ;  /* 0xffffff80480d7812 */ /* 0x000fe200078ec0ff */
[----:B------:R-:W-:Y:S01]  /*1cb0*/  UIADD3 UR4, UR14, 0x400, URZ ;  /* 0x000004000e047890 */ /* 0x000fe2000fffe03f */
[----:B------:R-:W-:Y:S01]  /*1cc0*/  LEA.HI R73, R73, R152, RZ, 0x2 ;  /* 0x0000009849497211 */ /* 0x000fe200078f10ff */
[----:B------:R-:W-:Y:S01]  /*1cd0*/  UMOV UR17, 0x40000040 ;  /* 0x4000004000117882 */ /* 0x000fe20000000000 */
[----:B------:R-:W-:Y:S01]  /*1ce0*/  UIADD3 UR20, UR10, 0x404, URZ ;  /* 0x000004040a147890 */ /* 0x000fe2000fffe03f */
[C---:B------:R-:W-:Y:S01]  /*1cf0*/  IMAD.IADD R13, R152.reuse, 0x1, -R13 ;  /* 0x00000001980d7824 */ /* 0x040fe200078e0a0d */
[----:B------:R-:W-:Y:S01]  /*1d00*/  USHF.R.U32.HI UR4, URZ, 0x4, UR4 ;  /* 0x000000043f047899 */ /* 0x000fe20008011604 */
[----:B------:R-:W-:Y:S01]  /*1d10*/  LOP3.LUT R73, R73, 0xfffffffc, RZ, 0xc0, !PT ;  /* 0xfffffffc49497812 */ /* 0x000fe200078ec0ff */
[----:B------:R-:W-:Y:S01]  /*1d20*/  UMOV UR21, 0x40000040 ;  /* 0x4000004000157882 */ /* 0x000fe20000000000 */
[----:B------:R-:W-:Y:S01]  /*1d30*/  UIADD3 UR24, UR10, 0x406, URZ ;  /* 0x000004060a187890 */ /* 0x000fe2000fffe03f */
[----:B------:R-:W-:Y:S01]  /*1d40*/  SHF.R.S32.HI R0, RZ, 0x1f, R13 ;  /* 0x0000001fff007819 */ /* 0x000fe2000001140d */
[----:B------:R-:W-:Y:S01]  /*1d50*/  ULOP3.LUT UR11, UR4, 0x3fff, URZ, 0xc0, !UPT ;  /* 0x00003fff040b7892 */ /* 0x000fe2000f8ec03f */
[----:B------:R-:W-:Y:S01]  /*1d60*/  IMAD.IADD R73, R152, 0x1, -R73 ;  /* 0x0000000198497824 */ /* 0x000fe200078e0a49 */
[----:B------:R-:W-:Y:S01]  /*1d70*/  UMOV UR25, 0x40000040 ;  /* 0x4000004000197882 */ /* 0x000fe20000000000 */
[----:B------:R-:W-:Y:S01]  /*1d80*/  UMOV UR4, UR6 ;  /* 0x0000000600047c82 */ /* 0x000fe20008000000 */
[----:B------:R-:W-:Y:S01]  /*1d90*/  ULOP3.LUT UR15, UR11, 0x10000, URZ, 0xfc, !UPT ;  /* 0x000100000b0f7892 */ /* 0x000fe2000f8efc3f */
[----:B------:R-:W-:Y:S01]  /*1da0*/  LEA.HI R12, R0, R13, RZ, 0x2 ;  /* 0x0000000d000c7211 */ /* 0x000fe200078f10ff */
[----:B------:R-:W-:Y:S01]  /*1db0*/  UIADD3 UR28, UR10, 0x800, URZ ;  /* 0x000008000a1c7890 */ /* 0x000fe2000fffe03f */
[----:B------:R-:W0:Y:S01]  /*1dc0*/  S2R R81, SR_TID.X ;  /* 0x0000000000517919 */ /* 0x000e220000002100 */
[----:B------:R-:W-:Y:S01]  /*1dd0*/  UMOV UR29, 0x40000040 ;  /* 0x40000040001d7882 */ /* 0x000fe20000000000 */
[----:B------:R-:W-:Y:S01]  /*1de0*/  UIADD3 UR32, UR10, 0x802, URZ ;  /* 0x000008020a207890 */ /* 0x000fe2000fffe03f */
[----:B------:R-:W-:Y:S01]  /*1df0*/  LOP3.LUT R202, R12, 0x7ffffffc, RZ, 0xc0, !PT ;  /* 0x7ffffffc0cca7812 */ /* 0x000fe200078ec0ff */
[----:B------:R-:W-:Y:S01]  /*1e00*/  UMOV UR6, UR15 ;  /* 0x0000000f00067c82 */ /* 0x000fe20008000000 */
[----:B------:R-:W-:Y:S01]  /*1e10*/  UMOV UR33, 0x40000040 ;  /* 0x4000004000217882 */ /* 0x000fe20000000000 */
[----:B------:R-:W-:Y:S01]  /*1e20*/  HGMMA.64x96x16.F32.BF16 R24, gdesc[UR4], R24, gsb0 ;  /* 0x01600000041879f0 */ /* 0x000fe20008001818 */
[----:B------:R-:W-:Y:S01]  /*1e30*/  UIADD3 UR4, UR10, 0x2, URZ ;  /* 0x000000020a047890 */ /* 0x000fe2000fffe03f */
[----:B------:R-:W-:Y:S01]  /*1e40*/  IADD3 R202, R13, -R202, RZ ;  /* 0x800000ca0dca7210 */ /* 0x000fe20007ffe0ff */
[----:B------:R-:W-:Y:S01]  /*1e50*/  UIADD3 UR6, UR15, 0x2, URZ ;  /* 0x000000020f067890 */ /* 0x000fe2000fffe03f */
[----:B------:R-:W-:Y:S01]  /*1e60*/  IMAD.U32 R170, RZ, RZ, UR14 ;  /* 0x0000000effaa7e24 */ /* 0x000fe2000f8e00ff */
[----:B------:R-:W-:Y:S01]  /*1e70*/  UMOV UR5, UR9 ;  /* 0x0000000900057c82 */ /* 0x000fe20008000000 */
[----:B------:R-:W-:Y:S01]  /*1e80*/  UMOV UR7, 0x40000040 ;  /* 0x4000004000077882 */ /* 0x000fe20000000000 */
[----:B------:R-:W-:Y:S01]  /*1e90*/  UMOV UR9, 0x40000040 ;  /* 0x4000004000097882 */ /* 0x000fe20000000000 */
[----:B------:R-:W-:Y:S01]  /*1ea0*/  UMOV UR8, UR4 ;  /* 0x0000000400087c82 */ /* 0x000fe20008000000 */
[----:B------:R-:W-:Y:S01]  /*1eb0*/  IMAD.U32 R15, RZ, RZ, UR9 ;  /* 0x00000009ff0f7e24 */ /* 0x000fe2000f8e00ff */
[----:B------:R-:W-:Y:S01]  /*1ec0*/  UMOV UR4, UR8 ;  /* 0x0000000800047c82 */ /* 0x000fe20008000000 */
[----:B-12---:R-:W-:Y:S01]  /*1ed0*/  IMAD.U32 R2, RZ, RZ, UR8 ;  /* 0x00000008ff027e24 */ /* 0x006fe2000f8e00ff */
[----:B------:R-:W-:Y:S01]  /*1ee0*/  UIADD3 UR36, UR10, 0x804, URZ ;  /* 0x000008040a247890 */ /* 0x000fe2000fffe03f */
[----:B------:R-:W-:Y:S01]  /*1ef0*/  IMAD.U32 R21, RZ, RZ, UR15 ;  /* 0x0000000fff157e24 */ /* 0x000fe2000f8e00ff */
        /* <DEDUP_REMOVED lines=9> */
[----:B0-----:R-:W-:Y:S01]  /*1f90*/  LOP3.LUT R81, R81, 0x7f, RZ, 0xc0, !PT ;  /* 0x0000007f51517812 */ /* 0x001fe200078ec0ff */
[----:B------:R-:W-:Y:S01]  /*1fa0*/  UMOV UR60, URZ ;  /* 0x0000003f003c7c82 */ /* 0x000fe20008000000 */
[----:B------:R-:W-:-:S02]  /*1fb0*/  WARPGROUP.DEPBAR.LE gsb0, 0x0 ;  /* 0x00008000000079c5 */ /* 0x000fc40000010000 */
[----:B------:R-:W-:-:S06]  /*1fc0*/  WARPGROUP.ARRIVE ;  /* 0x00000000000079c5 */ /* 0x000fcc0000000000 */
[----:B------:R-:W-:Y:S01]  /*1fd0*/  HGMMA.64x96x16.F32.BF16 R24, gdesc[UR4], R24, gsb0 ;  /* 0x01600000041879f0 */ /* 0x000fe20008001818 */
[----:B------:R-:W-:Y:S02]  /*1fe0*/  UIADD3 UR4, UR10, 0x4, URZ ;  /* 0x000000040a047890 */ /* 0x000fe4000fffe03f */
[----:B------:R-:W-:Y:S01]  /*1ff0*/  UIADD3 UR6, UR15, 0x4, URZ ;  /* 0x000000040f067890 */ /* 0x000fe2000fffe03f */
[----:B------:R-:W-:Y:S01]  /*2000*/  UMOV UR5, UR9 ;  /* 0x0000000900057c82 */ /* 0x000fe20008000000 */
[----:B------:R-:W-:Y:S01]  /*2010*/  UMOV UR7, 0x40000040 ;  /* 0x4000004000077882 */ /* 0x000fe20000000000 */
[----:B------:R-:W-:Y:S02]  /*2020*/  UMOV UR9, 0x40000040 ;  /* 0x4000004000097882 */ /* 0x000fe40000000000 */
[----:B------:R-:W-:Y:S02]  /*2030*/  UMOV UR8, UR4 ;  /* 0x0000000400087c82 */ /* 0x000fe40008000000 */
[----:B------:R-:W-:Y:S01]  /*2040*/  UMOV UR4, UR8 ;  /* 0x0000000800047c82 */ /* 0x000fe20008000000 */
[----:B------:R-:W-:Y:S01]  /*2050*/  IMAD.U32 R14, RZ, RZ, UR8 ;  /* 0x00000008ff0e7e24 */ /* 0x000fe2000f8e00ff */
[----:B------:R-:W-:Y:S01]  /*2060*/  UIADD3 UR8, UR10, 0x6, URZ ;  /* 0x000000060a087890 */ /* 0x000fe2000fffe03f */
        /* <DEDUP_REMOVED lines=91> */
[----:B------:R-:W-:Y:S01]  /*2620*/  MOV R11, UR5 ;  /* 0x00000005000b7c02 */ /* 0x000fe20008000f00 */
[----:B------:R-:W-:Y:S01]  /*2630*/  IMAD.U32 R10, RZ, RZ, UR4 ;  /* 0x00000004ff0a7e24 */ /* 0x000fe2000f8e00ff */
[----:B------:R-:W-:Y:S01]  /*2640*/  ULDC UR10, c[0x0][0xa80] ;  /* 0x0002a000000a7ab9 */ /* 0x000fe20000000800 */
[----:B------:R-:W-:Y:S01]  /*2650*/  UMOV UR15, 0x40000040 ;  /* 0x40000040000f7882 */ /* 0x000fe20000000000 */
[----:B------:R-:W-:-:S02]  /*2660*/  WARPGROUP.DEPBAR.LE gsb0, 0x0 ;  /* 0x00008000000079c5 */ /* 0x000fc40000010000 */
[----:B------:R-:W-:-:S06]  /*2670*/  WARPGROUP.ARRIVE ;  /* 0x00000000000079c5 */ /* 0x000fcc0000000000 */
[----:B------:R-:W-:Y:S01]  /*2680*/  HGMMA.64x96x16.F32.BF16 R24, gdesc[UR4], R24, gsb0 ;  /* 0x01600000041879f0 */ /* 0x000fe20008001818 */
[----:B------:R-:W-:Y:S01]  /*2690*/  ULDC UR5, c[0x0][0xad0] ;  /* 0x0002b40000057ab9 */ /* 0x000fe20000000800 */
[----:B------:R-:W-:Y:S01]  /*26a0*/  ULDC UR4, c[0x0][0x448] ;  /* 0x0001120000047ab9 */ /* 0x000fe20000000800 */
[----:B------:R-:W-:Y:S01]  /*26b0*/  ULDC UR6, c[0x0][0x288] ;  /* 0x0000a20000067ab9 */ /* 0x000fe20000000800 */
[----:B------:R-:W-:-:S06]  /*26c0*/  UISETP.NE.AND UP0, UPT, UR4, 0x1, UPT ;  /* 0x000000010400788c */ /* 0x000fcc000bf05270 */
[----:B------:R-:W-:-:S05]  /*26d0*/  PLOP3.LUT P1, PT, PT, PT, UP0, 0x80, 0x0 ;  /* 0x000000000000781c */ /* 0x000fca0003f2f008 */
[----:B------:R-:W-:Y:S01]  /*26e0*/  @UP0 ULDC UR4, c[0x0][0x44c] ;  /* 0x0001130000040ab9 */ /* 0x000fe20000000800 */
[----:B------:R-:W-:Y:S01]  /*26f0*/  @UP0 ULDC UR7, c[0x0][0x450] ;  /* 0x0001140000070ab9 */ /* 0x000fe20000000800 */
[----:B------:R-:W-:Y:S02]  /*2700*/  WARPGROUP.DEPBAR.LE gsb0, 0x0 ;  /* 0x00008000000079c5 */ /* 0x000fe40000010000 */
[----:B------:R-:W-:Y:S01]  /*2710*/  FMUL.FTZ R24, R24, UR5 ;  /* 0x0000000518187c20 */ /* 0x000fe20008410000 */
[----:B------:R-:W-:Y:S01]  /*2720*/  FMUL.FTZ R27, R27, UR5 ;  /* 0x000000051b1b7c20 */ /* 0x000fe20008410000 */
[----:B------:R-:W-:Y:S01]  /*2730*/  FMUL.FTZ R25, R25, UR5 ;  /* 0x0000000519197c20 */ /* 0x000fe20008410000 */
[----:B------:R-:W-:Y:S01]  /*2740*/  FMUL.FTZ R26, R26, UR5 ;  /* 0x000000051a1a7c20 */ /* 0x000fe20008410000 */
[----:B------:R0:W1:Y:S01]  /*2750*/  MUFU.TANH R75, R24 ;  /* 0x00000018004b7308 */ /* 0x0000620000002400 */
[----:B------:R-:W-:Y:S01]  /*2760*/  FMUL.FTZ R33, R33, UR5 ;  /* 0x0000000521217c20 */ /* 0x000fe20008410000 */
[----:B------:R-:W-:Y:S01]  /*2770*/  FMUL.FTZ R32, R32, UR5 ;  /* 0x0000000520207c20 */ /* 0x000fe20008410000 */
[----:B------:R-:W-:Y:S01]  /*2780*/  FMUL.FTZ R36, R36, UR5 ;  /* 0x0000000524247c20 */ /* 0x000fe20008410000 */
[----:B------:R-:W-:Y:S01]  /*2790*/  FMUL.FTZ R28, R28, UR5 ;  /* 0x000000051c1c7c20 */ /* 0x000fe20008410000 */
[----:B------:R-:W-:Y:S01]  /*27a0*/  FMUL.FTZ R41, R41, UR5 ;  /* 0x0000000529297c20 */ /* 0x000fe20008410000 */
[----:B------:R-:W-:Y:S01]  /*27b0*/  FMUL.FTZ R44, R44, UR5 ;  /* 0x000000052c2c7c20 */ /* 0x000fe20008410000 */
[----:B------:R-:W-:Y:S01]  /*27c0*/  FMUL.FTZ R29, R29, UR5 ;  /* 0x000000051d1d7c20 */ /* 0x000fe20008410000 */
[----:B------:R2:W-:Y:S01]  /*27d0*/  MUFU.TANH R78, R27 ;  /* 0x0000001b004e7308 */ /* 0x0005e20000002400 */
[----:B0-----:R-:W-:Y:S01]  /*27e0*/  LEA.HI R24, R74, R74, RZ, 0x1 ;  /* 0x0000004a4a187211 */ /* 0x001fe200078f08ff */
[----:B------:R-:W-:Y:S01]  /*27f0*/  FMUL.FTZ R37, R37, UR5 ;  /* 0x0000000525257c20 */ /* 0x000fe20008410000 */
[----:B------:R-:W-:Y:S01]  /*2800*/  FMUL.FTZ R45, R45, UR5 ;  /* 0x000000052d2d7c20 */ /* 0x000fe20008410000 */
[----:B------:R-:W-:Y:S01]  /*2810*/  FMUL.FTZ R52, R52, UR5 ;  /* 0x0000000534347c20 */ /* 0x000fe20008410000 */
[----:B------:R-:W-:Y:S01]  /*2820*/  FMUL.FTZ R53, R53, UR5 ;  /* 0x0000000535357c20 */ /* 0x000fe20008410000 */
[----:B------:R-:W-:Y:S01]  /*2830*/  FMUL.FTZ R40, R40, UR5 ;  /* 0x0000000528287c20 */ /* 0x000fe20008410000 */
[----:B------:R-:W-:Y:S01]  /*2840*/  FMUL.FTZ R48, R48, UR5 ;  /* 0x0000000530307c20 */ /* 0x000fe20008410000 */
[----:B------:R0:W3:Y:S01]  /*2850*/  MUFU.TANH R76, R25 ;  /* 0x00000019004c7308 */ /* 0x0000e20000002400 */
[----:B--2---:R-:W-:Y:S01]  /*2860*/  LOP3.LUT R27, R24, 0x3fffffe, RZ, 0xc0, !PT ;  /* 0x03fffffe181b7812 */ /* 0x004fe200078ec0ff */
[----:B------:R-:W-:Y:S01]  /*2870*/  FMUL.FTZ R56, R56, UR5 ;  /* 0x0000000538387c20 */ /* 0x000fe20008410000 */
[----:B------:R-:W-:Y:S01]  /*2880*/  LEA.HI R24, R0, R13, RZ, 0x5 ;  /* 0x0000000d00187211 */ /* 0x000fe200078f28ff */
[----:B------:R-:W-:Y:S01]  /*2890*/  FMUL.FTZ R61, R61, UR5 ;  /* 0x000000053d3d7c20 */ /* 0x000fe20008410000 */
[----:B------:R-:W-:Y:S01]  /*28a0*/  SHF.R.S32.HI R0, RZ, 0x2, R12 ;  /* 0x00000002ff007819 */ /* 0x000fe2000001140c */
[----:B------:R-:W-:Y:S01]  /*28b0*/  IMAD.IADD R27, R74, 0x1, -R27 ;  /* 0x000000014a1b7824 */ /* 0x000fe200078e0a1b */
[----:B------:R-:W-:Y:S01]  /*28c0*/  SHF.R.S32.HI R24, RZ, 0x5, R24 ;  /* 0x00000005ff187819 */ /* 0x000fe20000011418 */
[----:B------:R2:W-:Y:S01]  /*28d0*/  MUFU.TANH R77, R26 ;  /* 0x0000001a004d7308 */ /* 0x0005e20000002400 */
[----:B0-----:R-:W-:Y:S01]  /*28e0*/  SHF.R.S32.HI R25, RZ, 0x1f, R12 ;  /* 0x0000001fff197819 */ /* 0x001fe2000001140c */
[----:B------:R-:W-:Y:S01]  /*28f0*/  FMUL.FTZ R64, R64, UR5 ;  /* 0x0000000540407c20 */ /* 0x000fe20008410000 */
[----:B------:R-:W-:Y:S01]  /*2900*/  LEA R24, R24, UR38, 0x4 ;  /* 0x0000002618187c11 */ /* 0x000fe2000f8e20ff */
[----:B------:R-:W-:Y:S01]  /*2910*/  FMUL.FTZ R49, R49, UR5 ;  /* 0x0000000531317c20 */ /* 0x000fe20008410000 */
[-C--:B------:R-:W-:Y:S01]  /*2920*/  LEA.HI R25, R25, R0.reuse, RZ, 0x3 ;  /* 0x0000000019197211 */ /* 0x080fe200078f18ff */
[----:B------:R-:W-:Y:S01]  /*2930*/  FMUL.FTZ R65, R65, UR5 ;  /* 0x0000000541417c20 */ /* 0x000fe20008410000 */
[----:B------:R-:W-:Y:S01]  /*2940*/  FMUL.FTZ R57, R57, UR5 ;  /* 0x0000000539397c20 */ /* 0x000fe20008410000 */
[----:B------:R-:W0:Y:S01]  /*2950*/  MUFU.TANH R182, R32 ;  /* 0x0000002000b67308 */ /* 0x000e220000002400 */
[----:B--2---:R-:W-:Y:S01]  /*2960*/  LEA.HI R26, R73, R73, RZ, 0x1 ;  /* 0x00000049491a7211 */ /* 0x004fe200078f08ff */
[----:B------:R-:W-:Y:S01]  /*2970*/  FMUL.FTZ R30, R30, UR5 ;  /* 0x000000051e1e7c20 */ /* 0x000fe20008410000 */
[----:B------:R-:W-:Y:S01]  /*2980*/  LOP3.LUT R25, R25, 0xfffffff8, RZ, 0xc0, !PT ;  /* 0xfffffff819197812 */ /* 0x000fe200078ec0ff */
[----:B------:R-:W-:Y:S01]  /*2990*/  FMUL.FTZ R68, R68, UR5 ;  /* 0x0000000544447c20 */ /* 0x000fe20008410000 */
[----:B------:R-:W-:Y:S01]  /*29a0*/  LOP3.LUT R26, R26, 0x1ffffffe, RZ, 0xc0, !PT ;  /* 0x1ffffffe1a1a7812 */ /* 0x000fe200078ec0ff */
[----:B------:R-:W-:Y:S01]  /*29b0*/  FMUL.FTZ R60, R60, UR5 ;  /* 0x000000053c3c7c20 */ /* 0x000fe20008410000 */
[----:B------:R-:W-:Y:S01]  /*29c0*/  IADD3 R24, R24, R0, -R25 ;  /* 0x0000000018187210 */ /* 0x000fe20007ffe819 */
[----:B------:R-:W2:Y:S01]  /*29d0*/  MUFU.TANH R33, R33 ;  /* 0x0000002100217308 */ /* 0x000ea20000002400 */
[----:B------:R-:W-:Y:S01]  /*29e0*/  FMUL.FTZ R31, R31, UR5 ;  /* 0x000000051f1f7c20 */ /* 0x000fe20008410000 */
[----:B------:R-:W-:-:S02]  /*29f0*/  IMAD.IADD R26, R73, 0x1, -R26 ;  /* 0x00000001491a7824 */ /* 0x000fc400078e0a1a */
[----:B------:R-:W-:Y:S01]  /*2a00*/  FMUL.FTZ R34, R34, UR5 ;  /* 0x0000000522227c20 */ /* 0x000fe20008410000 */
[----:B------:R-:W-:Y:S02]  /*2a10*/  IMAD R27, R27, 0x40, R24 ;  /* 0x000000401b1b7824 */ /* 0x000fe400078e0218 */
[----:B------:R-:W-:Y:S01]  /*2a20*/  FMUL.FTZ R35, R35, UR5 ;  /* 0x0000000523237c20 */ /* 0x000fe20008410000 */
[----:B------:R-:W-:Y:S01]  /*2a30*/  FMUL.FTZ R38, R38, UR5 ;  /* 0x0000000526267c20 */ /* 0x000fe20008410000 */
[----:B------:R-:W-:Y:S01]  /*2a40*/  FMUL.FTZ R39, R39, UR5 ;  /* 0x0000000527277c20 */ /* 0x000fe20008410000 */
[----:B------:R-:W-:Y:S01]  /*2a50*/  IMAD R201, R26, 0x8, R27 ;  /* 0x000000081ac97824 */ /* 0x000fe200078e021b */
[----:B------:R3:W-:Y:S01]  /*2a60*/  MUFU.TANH R79, R28 ;  /* 0x0000001c004f7308 */ /* 0x0007e20000002400 */
[----:B------:R-:W-:Y:S01]  /*2a70*/  FMUL.FTZ R42, R42, UR5 ;  /* 0x000000052a2a7c20 */ /* 0x000fe20008410000 */
[----:B------:R-:W-:Y:S01]  /*2a80*/  FMUL.FTZ R43, R43, UR5 ;  /* 0x000000052b2b7c20 */ /* 0x000fe20008410000 */
[----:B------:R-:W-:Y:S01]  /*2a90*/  @P1 IMAD.HI.U32 R24, R201, UR4, RZ ;  /* 0x00000004c9181c27 */ /* 0x000fe2000f8e00ff */
[----:B------:R-:W-:-:S03]  /*2aa0*/  @UP0 ULDC UR4, c[0x0][0x450] ;  /* 0x0001140000040ab9 */ /* 0x000fc60000000800 */
[----:B------:R-:W-:Y:S01]  /*2ab0*/  FMUL.FTZ R46, R46, UR5 ;  /* 0x000000052e2e7c20 */ /* 0x000fe20008410000 */
[----:B------:R-:W-:Y:S01]  /*2ac0*/  FMUL.FTZ R47, R47, UR5 ;  /* 0x000000052f2f7c20 */ /* 0x000fe20008410000 */
[----:B------:R-:W-:Y:S01]  /*2ad0*/  IMAD.MOV.U32 R0, RZ, RZ, R201 ;  /* 0x000000ffff007224 */ /* 0x000fe200078e00c9 */
[----:B------:R-:W-:Y:S01]  /*2ae0*/  @P1 SHF.R.U32.HI R0, RZ, UR4, R24 ;  /* 0x00000004ff001c19 */ /* 0x000fe20008011618 */
[----:B------:R-:W-:Y:S01]  /*2af0*/  UIMAD UR4, UR61, -0x60, UR39 ;  /* 0xffffffa03d0478a4 */ /* 0x000fe2000f8e0227 */
[----:B------:R-:W4:Y:S01]  /*2b00*/  MUFU.TANH R36, R36 ;  /* 0x0000002400247308 */ /* 0x000f220000002400 */
[----:B------:R-:W-:Y:S01]  /*2b10*/  FMUL.FTZ R50, R50, UR5 ;  /* 0x0000000532327c20 */ /* 0x000fe20008410000 */
[----:B------:R-:W-:Y:S01]  /*2b20*/  FMUL.FTZ R51, R51, UR5 ;  /* 0x0000000533337c20 */ /* 0x000fe20008410000 */
[----:B------:R-:W5:Y:S01]  /*2b30*/  SHFL.IDX PT, R24, R0, RZ, 0x1c1f ;  /* 0x001c1fff00187589 */ /* 0x000f6200000e0000 */
[----:B------:R-:W-:Y:S01]  /*2b40*/  UIADD3 UR4, UR4, 0x60, URZ ;  /* 0x0000006004047890 */ /* 0x000fe2000fffe03f */
[----:B------:R-:W-:Y:S01]  /*2b50*/  FMUL.FTZ R54, R54, UR5 ;  /* 0x0000000536367c20 */ /* 0x000fe20008410000 */
[----:B------:R-:W-:Y:S01]  /*2b60*/  FMUL.FTZ R55, R55, UR5 ;  /* 0x0000000537377c20 */ /* 0x000fe20008410000 */
[----:B------:R-:W4:Y:S01]  /*2b70*/  SHFL.IDX PT, R25, R0, 0x1, 0x1c1f ;  /* 0x003c1f0000197f89 */ /* 0x000f2200000e0000 */
[----:B------:R-:W4:Y:S01]  /*2b80*/  MUFU.TANH R41, R41 ;  /* 0x0000002900297308 */ /* 0x000f220000002400 */
[----:B------:R-:W-:Y:S01]  /*2b90*/  FMUL.FTZ R58, R58, UR5 ;  /* 0x000000053a3a7c20 */ /* 0x000fe20008410000 */
[----:B------:R-:W-:-:S02]  /*2ba0*/  IMAD.U32 R13, RZ, RZ, UR4 ;  /* 0x00000004ff0d7e24 */ /* 0x000fc4000f8e00ff */
[----:B------:R-:W-:Y:S01]  /*2bb0*/  FMUL.FTZ R59, R59, UR5 ;  /* 0x000000053b3b7c20 */ /* 0x000fe20008410000 */
[----:B------:R-:W-:Y:S01]  /*2bc0*/  FMUL.FTZ R62, R62, UR5 ;  /* 0x000000053e3e7c20 */ /* 0x000fe20008410000 */
[----:B------:R-:W-:Y:S01]  /*2bd0*/  FMUL.FTZ R63, R63, UR5 ;  /* 0x000000053f3f7c20 */ /* 0x000fe20008410000 */
[----:B------:R-:W-:Y:S02]  /*2be0*/  IMAD R12, R202, -0x2, R13 ;  /* 0xfffffffeca0c7824 */ /* 0x000fe400078e020d */
[----:B------:R-:W-:Y:S01]  /*2bf0*/  FMUL.FTZ R66, R66, UR5 ;  /* 0x0000000542427c20 */ /* 0x000fe20008410000 */
[----:B------:R-:W-:Y:S01]  /*2c00*/  IMAD.U32 R13, RZ, RZ, UR6 ;  /* 0x00000006ff0d7e24 */ /* 0x000fe2000f8e00ff */
[----:B------:R-:W4:Y:S01]  /*2c10*/  MUFU.TANH R44, R44 ;  /* 0x0000002c002c7308 */ /* 0x000f220000002400 */
[----:B------:R-:W-:Y:S01]  /*2c20*/  FMUL.FTZ R67, R67, UR5 ;  /* 0x0000000543437c20 */ /* 0x000fe20008410000 */
[----:B------:R-:W-:Y:S01]  /*2c30*/  FMUL.FTZ R69, R69, UR5 ;  /* 0x0000000545457c20 */ /* 0x000fe20008410000 */
[----:B------:R-:W-:Y:S01]  /*2c40*/  FMUL.FTZ R70, R70, UR5 ;  /* 0x0000000546467c20 */ /* 0x000fe20008410000 */
[----:B------:R-:W-:Y:S01]  /*2c50*/  IADD3 R13, R12, 0x1, -R13 ;  /* 0x000000010c0d7810 */ /* 0x000fe20007ffe80d */
[----:B------:R-:W-:Y:S01]  /*2c60*/  FMUL.FTZ R71, R71, UR5 ;  /* 0x0000000547477c20 */ /* 0x000fe20008410000 */
[----:B------:R-:W-:Y:S01]  /*2c70*/  ULOP3.LUT UR5, UR11, 0x3000000, URZ, 0xfc, !UPT ;  /* 0x030000000b057892 */ /* 0x000fe2000f8efc3f */
[----:B------:R-:W-:Y:S01]  /*2c80*/  R2UR UR11, R23 ;  /* 0x00000000170b72ca */ /* 0x000fe200000e0000 */
[----:B------:R-:W4:Y:S01]  /*2c90*/  MUFU.TANH R29, R29 ;  /* 0x0000001d001d7308 */ /* 0x000f220000002400 */
[----:B------:R-:W-:Y:S01]  /*2ca0*/  UIADD3 UR61, UR61, -0x2, URZ ;  /* 0xfffffffe3d3d7890 */ /* 0x000fe2000fffe03f */
[----:B-----5:R-:W-:Y:S01]  /*2cb0*/  VIADDMNMX R24, R24, R13, R12, PT ;  /* 0x0000000d18187246 */ /* 0x020fe2000380010c */
[----:B------:R-:W-:-:S02]  /*2cc0*/  UIADD3 UR4, UR5, 0x80, URZ ;  /* 0x0000008005047890 */ /* 0x000fc4000fffe03f */
[----:B------:R-:W-:Y:S01]  /*2cd0*/  UMOV UR14, UR5 ;  /* 0x00000005000e7c82 */ /* 0x000fe20008000000 */
[C---:B------:R-:W-:Y:S02]  /*2ce0*/  ISETP.GT.AND P6, PT, R24.reuse, RZ, PT ;  /* 0x000000ff1800720c */ /* 0x040fe40003fc4270 */
[----:B------:R-:W-:Y:S01]  /*2cf0*/  MUFU.TANH R37, R37 ;  /* 0x0000002500257308 */ /* 0x000fe20000002400 */
[C---:B------:R-:W-:Y:S02]  /*2d00*/  ISETP.GT.AND P5, PT, R24.reuse, 0x1, PT ;  /* 0x000000011800780c */ /* 0x040fe40003fa4270 */
[----:B-1----:R-:W-:Y:S02]  /*2d10*/  FSEL R26, R75, -INF , P6 ;  /* 0xff8000004b1a7808 */ /* 0x002fe40003000000 */
[C---:B------:R-:W-:Y:S02]  /*2d20*/  ISETP.GT.AND P3, PT, R24.reuse, 0x10, PT ;  /* 0x000000101800780c */ /* 0x040fe40003f64270 */
[C---:B------:R-:W-:Y:S01]  /*2d30*/  ISETP.GT.AND P6, PT, R24.reuse, 0x11, PT ;  /* 0x000000111800780c */ /* 0x040fe20003fc4270 */
[----:B------:R-:W1:Y:S01]  /*2d40*/  MUFU.TANH R45, R45 ;  /* 0x0000002d002d7308 */ /* 0x000e620000002400 */
[----:B------:R-:W-:-:S02]  /*2d50*/  ISETP.GT.AND P2, PT, R24, 0x8, PT ;  /* 0x000000081800780c */ /* 0x000fc40003f44270 */
[----:B---3--:R-:W-:Y:S02]  /*2d60*/  FSEL R28, R76, -INF , P5 ;  /* 0xff8000004c1c7808 */ /* 0x008fe40002800000 */
[----:B------:R-:W-:Y:S02]  /*2d70*/  ISETP.GT.AND P5, PT, R24, 0x18, PT ;  /* 0x000000181800780c */ /* 0x000fe40003fa4270 */
[----:B0-----:R-:W-:Y:S01]  /*2d80*/  FSEL R182, R182, -INF , P3 ;  /* 0xff800000b6b67808 */ /* 0x001fe20001800000 */
[----:B------:R-:W0:Y:S01]  /*2d90*/  MUFU.TANH R52, R52 ;  /* 0x0000003400347308 */ /* 0x000e220000002400 */
[----:B--2---:R-:W-:Y:S02]  /*2da0*/  FSEL R186, R33, -INF , P6 ;  /* 0xff80000021ba7808 */ /* 0x004fe40003000000 */
[C---:B------:R-:W-:Y:S02]  /*2db0*/  ISETP.GT.AND P3, PT, R24.reuse, 0x21, PT ;  /* 0x000000211800780c */ /* 0x040fe40003f64270 */
[----:B------:R-:W-:-:S02]  /*2dc0*/  ISETP.GT.AND P6, PT, R24, 0x28, PT ;  /* 0x000000281800780c */ /* 0x000fc40003fc4270 */
[----:B------:R-:W-:Y:S01]  /*2dd0*/  ISETP.GT.AND P4, PT, R24, 0x9, PT ;  /* 0x000000091800780c */ /* 0x000fe20003f84270 */
[----:B------:R-:W2:Y:S01]  /*2de0*/  MUFU.TANH R53, R53 ;  /* 0x0000003500357308 */ /* 0x000ea20000002400 */
[----:B----4-:R-:W-:Y:S02]  /*2df0*/  VIADDMNMX R25, R25, R13, R12, PT ;  /* 0x0000000d19197246 */ /* 0x010fe4000380010c */
[----:B------:R-:W-:Y:S02]  /*2e00*/  FSEL R188, R36, -INF , P5 ;  /* 0xff80000024bc7808 */ /* 0x000fe40002800000 */
[----:B------:R-:W-:Y:S02]  /*2e10*/  ISETP.GT.AND P5, PT, R24, 0x29, PT ;  /* 0x000000291800780c */ /* 0x000fe40003fa4270 */
[----:B------:R-:W-:Y:S01]  /*2e20*/  FSEL R196, R41, -INF , P3 ;  /* 0xff80000029c47808 */ /* 0x000fe20001800000 */
[----:B------:R-:W3:Y:S01]  /*2e30*/  MUFU.TANH R40, R40 ;  /* 0x0000002800287308 */ /* 0x000ee20000002400 */
[----:B------:R-:W-:-:S02]  /*2e40*/  FSEL R194, R44, -INF , P6 ;  /* 0xff8000002cc27808 */ /* 0x000fc40003000000 */
[C---:B------:R-:W-:Y:S02]  /*2e50*/  ISETP.GT.AND P3, PT, R24.reuse, 0x38, PT ;  /* 0x000000381800780c */ /* 0x040fe40003f64270 */
[C---:B------:R-:W-:Y:S02]  /*2e60*/  ISETP.GT.AND P6, PT, R24.reuse, 0x39, PT ;  /* 0x000000391800780c */ /* 0x040fe40003fc4270 */
[----:B------:R-:W-:Y:S01]  /*2e70*/  FSEL R32, R29, -INF , P4 ;  /* 0xff8000001d207808 */ /* 0x000fe20002000000 */
[----:B------:R-:W-:Y:S01]  /*2e80*/  MUFU.TANH R48, R48 ;  /* 0x0000003000307308 */ /* 0x000fe20000002400 */
[C---:B------:R-:W-:Y:S02]  /*2e90*/  ISETP.GT.AND P4, PT, R24.reuse, 0x20, PT ;  /* 0x000000201800780c */ /* 0x040fe40003f84270 */
[----:B-1----:R-:W-:Y:S02]  /*2ea0*/  FSEL R192, R45, -INF , P5 ;  /* 0xff8000002dc07808 */ /* 0x002fe40002800000 */
[----:B------:R-:W-:-:S02]  /*2eb0*/  ISETP.GT.AND P5, PT, R24, 0x40, PT ;  /* 0x000000401800780c */ /* 0x000fc40003fa4270 */
[----:B0-----:R-:W-:Y:S01]  /*2ec0*/  FSEL R160, R52, -INF , P3 ;  /* 0xff80000034a07808 */ /* 0x001fe20001800000 */
[----:B------:R-:W0:Y:S01]  /*2ed0*/  MUFU.TANH R56, R56 ;  /* 0x0000003800387308 */ /* 0x000e220000002400 */
[----:B--2---:R-:W-:Y:S02]  /*2ee0*/  FSEL R167, R53, -INF , P6 ;  /* 0xff80000035a77808 */ /* 0x004fe40003000000 */
[C---:B------:R-:W-:Y:S02]  /*2ef0*/  ISETP.GT.AND P3, PT, R24.reuse, 0x49, PT ;  /* 0x000000491800780c */ /* 0x040fe40003f64270 */
[----:B------:R-:W-:Y:S02]  /*2f00*/  ISETP.GT.AND P6, PT, R24, 0x50, PT ;  /* 0x000000501800780c */ /* 0x000fe40003fc4270 */
[----:B---3--:R-:W-:Y:S01]  /*2f10*/  FSEL R198, R40, -INF , P4 ;  /* 0xff80000028c67808 */ /* 0x008fe20002000000 */
[----:B------:R-:W1:Y:S01]  /*2f20*/  MUFU.TANH R61, R61 ;  /* 0x0000003d003d7308 */ /* 0x000e620000002400 */
[----:B------:R-:W-:-:S02]  /*2f30*/  ISETP.GT.AND P4, PT, R24, 0x31, PT ;  /* 0x000000311800780c */ /* 0x000fc40003f84270 */
[----:B------:R-:W-:-:S05]  /*2f40*/  FMNMX.FTZ R27, R26, R28, !PT ;  /* 0x0000001c1a1b7209 */ /* 0x000fca0007810000 */
[----:B------:R-:W2:Y:S01]  /*2f50*/  MUFU.TANH R64, R64 ;  /* 0x0000004000407308 */ /* 0x000ea20000002400 */
[----:B0-----:R-:W-:Y:S02]  /*2f60*/  FSEL R158, R56, -INF , P5 ;  /* 0xff800000389e7808 */ /* 0x001fe40002800000 */
[----:B------:R-:W-:-:S05]  /*2f70*/  ISETP.GT.AND P5, PT, R24, 0x51, PT ;  /* 0x000000511800780c */ /* 0x000fca0003fa4270 */
[----:B------:R-:W0:Y:S01]  /*2f80*/  MUFU.TANH R49, R49 ;  /* 0x0000003100317308 */ /* 0x000e220000002400 */
[----:B-1----:R-:W-:Y:S02]  /*2f90*/  FSEL R190, R61, -INF , P3 ;  /* 0xff8000003dbe7808 */ /* 0x002fe40001800000 */
[----:B------:R-:W-:-:S04]  /*2fa0*/  ISETP.GT.AND P3, PT, R25, RZ, PT ;  /* 0x000000ff1900720c */ /* 0x000fc80003f64270 */
[----:B------:R-:W-:Y:S01]  /*2fb0*/  FSEL R13, R77, -INF , P3 ;  /* 0xff8000004d0d7808 */ /* 0x000fe20001800000 */
[----:B------:R-:W-:Y:S01]  /*2fc0*/  MUFU.TANH R0, R57 ;  /* 0x0000003900007308 */ /* 0x000fe20000002400 */
[----:B--2---:R-:W-:Y:S02]  /*2fd0*/  FSEL R180, R64, -INF , P6 ;  /* 0xff80000040b47808 */ /* 0x004fe40003000000 */
[C---:B------:R-:W-:Y:S02]  /*2fe0*/  ISETP.GT.AND P6, PT, R25.reuse, 0x1, PT ;  /* 0x000000011900780c */ /* 0x040fe40003fc4270 */
[----:B------:R-:W-:-:S03]  /*2ff0*/  ISETP.GT.AND P3, PT, R25, 0x10, PT ;  /* 0x000000101900780c */ /* 0x000fc60003f64270 */
[----:B------:R1:W-:Y:S01]  /*3000*/  MUFU.TANH R80, R30 ;  /* 0x0000001e00507308 */ /* 0x0003e20000002400 */
[----:B0-----:R-:W-:Y:S02]  /*3010*/  FSEL R159, R49, -INF , P4 ;  /* 0xff800000319f7808 */ /* 0x001fe40002000000 */
[----:B------:R-:W-:-:S05]  /*3020*/  ISETP.GT.AND P4, PT, R24, 0x48, PT ;  /* 0x000000481800780c */ /* 0x000fca0003f84270 */
[----:B------:R-:W0:Y:S01]  /*3030*/  MUFU.TANH R65, R65 ;  /* 0x0000004100417308 */ /* 0x000e220000002400 */
[----:B-1----:R-:W-:Y:S02]  /*3040*/  FSEL R30, R79, -INF , P2 ;  /* 0xff8000004f1e7808 */ /* 0x002fe40001000000 */
[----:B------:R-:W-:Y:S02]  /*3050*/  ISETP.GT.AND P2, PT, R24, 0x19, PT ;  /* 0x000000191800780c */ /* 0x000fe40003f44270 */
[----:B------:R-:W-:Y:S02]  /*3060*/  FMNMX.FTZ R29, R30, R27, !PT ;  /* 0x0000001b1e1d7209 */ /* 0x000fe40007810000 */
[----:B------:R-:W-:Y:S01]  /*3070*/  FSEL R184, R37, -INF , P2 ;  /* 0xff80000025b87808 */ /* 0x000fe20001000000 */
[----:B------:R-:W1:Y:S01]  /*3080*/  MUFU.TANH R12, R60 ;  /* 0x0000003c000c7308 */ /* 0x000e620000002400 */
[----:B------:R-:W-:Y:S02]  /*3090*/  ISETP.GT.AND P2, PT, R24, 0x30, PT ;  /* 0x000000301800780c */ /* 0x000fe40003f44270 */
[----:B------:R-:W-:-:S02]  /*30a0*/  FSEL R27, R78, -INF , P6 ;  /* 0xff8000004e1b7808 */ /* 0x000fc40003000000 */
[----:B------:R-:W-:Y:S02]  /*30b0*/  FSEL R161, R48, -INF , P2 ;  /* 0xff80000030a17808 */ /* 0x000fe40001000000 */
[----:B------:R-:W-:Y:S01]  /*30c0*/  ISETP.GT.AND P2, PT, R24, 0x41, PT ;  /* 0x000000411800780c */ /* 0x000fe20003f44270 */
[----:B------:R-:W2:Y:S01]  /*30d0*/  MUFU.TANH R68, R68 ;  /* 0x0000004400447308 */ /* 0x000ea20000002400 */
[----:B0-----:R-:W-:Y:S02]  /*30e0*/  FSEL R172, R65, -INF , P5 ;  /* 0xff80000041ac7808 */ /* 0x001fe40002800000 */
[----:B------:R-:W-:Y:S02]  /*30f0*/  FSEL R0, R0, -INF , P2 ;  /* 0xff80000000007808 */ /* 0x000fe40001000000 */
[----:B------:R-:W-:Y:S02]  /*3100*/  ISETP.GT.AND P2, PT, R24, 0x58, PT ;  /* 0x000000581800780c */ /* 0x000fe40003f44270 */
[----:B------:R-:W-:Y:S01]  /*3110*/  ISETP.GT.AND P5, PT, R25, 0x8, PT ;  /* 0x000000081900780c */ /* 0x000fe20003fa4270 */
[----:B------:R-:W0:Y:S01]  /*3120*/  MUFU.TANH R31, R31 ;  /* 0x0000001f001f7308 */ /* 0x000e220000002400 */
[----:B-1----:R-:W-:-:S02]  /*3130*/  FSEL R12, R12, -INF , P4 ;  /* 0xff8000000c0c7808 */ /* 0x002fc40002000000 */
[----:B------:R-:W-:Y:S02]  /*3140*/  ISETP.GT.AND P4, PT, R24, 0x59, PT ;  /* 0x000000591800780c */ /* 0x000fe40003f84270 */
[----:B------:R-:W-:Y:S02]  /*3150*/  FMNMX.FTZ R33, R32, R29, !PT ;  /* 0x0000001d20217209 */ /* 0x000fe40007810000 */
[----:B------:R-:W-:Y:S01]  /*3160*/  FSEL R29, R80, -INF , P5 ;  /* 0xff800000501d7808 */ /* 0x000fe20002800000 */
[----:B------:R-:W1:Y:S01]  /*3170*/  MUFU.TANH R34, R34 ;  /* 0x0000002200227308 */ /* 0x000e620000002400 */
[----:B--2---:R-:W-:Y:S02]  /*3180*/  FSEL R174, R68, -INF , P2 ;  /* 0xff80000044ae7808 */ /* 0x004fe40001000000 */
[----:B------:R-:W-:Y:S02]  /*3190*/  ISETP.GT.AND P2, PT, R25, 0x9, PT ;  /* 0x000000091900780c */ /* 0x000fe40003f44270 */
[----:B------:R-:W-:-:S02]  /*31a0*/  FMNMX.FTZ R24, R13, R27, !PT ;  /* 0x0000001b0d187209 */ /* 0x000fc40007810000 */
[----:B------:R-:W-:Y:S01]  /*31b0*/  FMNMX.FTZ R33, R182, R33, !PT ;  /* 0x00000021b6217209 */ /* 0x000fe20007810000 */
[----:B------:R-:W2:Y:S01]  /*31c0*/  MUFU.TANH R35, R35 ;  /* 0x0000002300237308 */ /* 0x000ea20000002400 */
[----:B0-----:R-:W-:Y:S02]  /*31d0*/  FSEL R31, R31, -INF , P2 ;  /* 0xff8000001f1f7808 */ /* 0x001fe40001000000 */
[----:B------:R-:W-:Y:S02]  /*31e0*/  FMNMX.FTZ R24, R29, R24, !PT ;  /* 0x000000181d187209 */ /* 0x000fe40007810000 */
[----:B------:R-:W-:Y:S02]  /*31f0*/  ISETP.GT.AND P6, PT, R25, 0x11, PT ;  /* 0x000000111900780c */ /* 0x000fe40003fc4270 */
[----:B------:R-:W-:Y:S01]  /*3200*/  FMNMX.FTZ R24, R31, R24, !PT ;  /* 0x000000181f187209 */ /* 0x000fe20007810000 */
[----:B------:R-:W0:Y:S01]  /*3210*/  MUFU.TANH R38, R38 ;  /* 0x0000002600267308 */ /* 0x000e220000002400 */
[----:B-1----:R-:W-:-:S02]  /*3220*/  FSEL R183, R34, -INF , P3 ;  /* 0xff80000022b77808 */ /* 0x002fc40001800000 */
[----:B------:R-:W-:Y:S02]  /*3230*/  FMNMX.FTZ R33, R186, R33, !PT ;  /* 0x00000021ba217209 */ /* 0x000fe40007810000 */
[----:B------:R-:W-:Y:S02]  /*3240*/  ISETP.GT.AND P5, PT, R25, 0x18, PT ;  /* 0x000000181900780c */ /* 0x000fe40003fa4270 */
[----:B------:R-:W-:Y:S01]  /*3250*/  FMNMX.FTZ R24, R183, R24, !PT ;  /* 0x00000018b7187209 */ /* 0x000fe20007810000 */
[----:B------:R-:W1:Y:S01]  /*3260*/  MUFU.TANH R39, R39 ;  /* 0x0000002700277308 */ /* 0x000e620000002400 */
[----:B--2---:R-:W-:Y:S02]  /*3270*/  FSEL R211, R35, -INF , P6 ;  /* 0xff80000023d37808 */ /* 0x004fe40003000000 */
[----:B------:R-:W-:Y:S02]  /*3280*/  FMNMX.FTZ R33, R188, R33, !PT ;  /* 0x00000021bc217209 */ /* 0x000fe40007810000 */
[----:B------:R-:W-:-:S02]  /*3290*/  ISETP.GT.AND P2, PT, R25, 0x19, PT ;  /* 0x000000191900780c */ /* 0x000fc40003f44270 */
        /* <DEDUP_REMOVED lines=82> */
[----:B-1----:R-:W-:-:S04]  /*37c0*/  FSEL R178, R69, -INF , P4 ;  /* 0xff80000045b27808 */ /* 0x002fc80002000000 */
[----:B------:R-:W-:Y:S02]  /*37d0*/  FMNMX.FTZ R33, R178, R33, !PT ;  /* 0x00000021b2217209 */ /* 0x000fe40007810000 */
[----:B--2---:R-:W-:-:S03]  /*37e0*/  FSEL R175, R70, -INF , P3 ;  /* 0xff80000046af7808 */ /* 0x004fc60001800000 */
[----:B------:R-:W1:Y:S01]  /*37f0*/  SHFL.BFLY PT, R34, R33, 0x2, 0x1f ;  /* 0x0c401f0021227f89 */ /* 0x000e6200000e0000 */
[----:B------:R-:W-:Y:S02]  /*3800*/  FMNMX.FTZ R24, R175, R24, !PT ;  /* 0x00000018af187209 */ /* 0x000fe40007810000 */
[----:B0-----:R-:W-:-:S04]  /*3810*/  FSEL R181, R71, -INF , P2 ;  /* 0xff80000047b57808 */ /* 0x001fc80001000000 */
[----:B------:R-:W-:-:S05]  /*3820*/  FMNMX.FTZ R24, R181, R24, !PT ;  /* 0x00000018b5187209 */ /* 0x000fca0007810000 */
[----:B------:R-:W0:Y:S01]  /*3830*/  SHFL.BFLY PT, R35, R24, 0x2, 0x1f ;  /* 0x0c401f0018237f89 */ /* 0x000e2200000e0000 */
[----:B-1----:R-:W-:-:S05]  /*3840*/  FMNMX.FTZ R34, R33, R34, !PT ;  /* 0x0000002221227209 */ /* 0x002fca0007810000 */
[----:B------:R-:W1:Y:S01]  /*3850*/  SHFL.BFLY PT, R25, R34, 0x1, 0x1f ;  /* 0x0c201f0022197f89 */ /* 0x000e6200000e0000 */
[----:B0-----:R-:W-:-:S05]  /*3860*/  FMNMX.FTZ R35, R24, R35, !PT ;  /* 0x0000002318237209 */ /* 0x001fca0007810000 */
[----:B------:R-:W0:Y:S01]  /*3870*/  SHFL.BFLY PT, R36, R35, 0x1, 0x1f ;  /* 0x0c201f0023247f89 */ /* 0x000e2200000e0000 */
[----:B-1----:R-:W-:-:S04]  /*3880*/  FMNMX.FTZ R156, R34, R25, !PT ;  /* 0x00000019229c7209 */ /* 0x002fc80007810000 */
[C---:B------:R-:W-:Y:S01]  /*3890*/  FSETP.NEU.FTZ.AND P2, PT, R156.reuse, -INF , PT ;  /* 0xff8000009c00780b */ /* 0x040fe20003f5d000 */
[----:B------:R-:W-:-:S05]  /*38a0*/  FMUL.FTZ R177, R156, UR10 ;  /* 0x0000000a9cb17c20 */ /* 0x000fca0008410000 */
[----:B------:R-:W-:-:S05]  /*38b0*/  FSEL R177, R177, RZ, P2 ;  /* 0x000000ffb1b17208 */ /* 0x000fca0001000000 */
[--C-:B------:R-:W-:Y:S01]  /*38c0*/  FFMA.FTZ R163, R26, UR10, -R177.reuse ;  /* 0x0000000a1aa37c23 */ /* 0x100fe200080108b1 */
[----:B0-----:R-:W-:Y:S01]  /*38d0*/  FMNMX.FTZ R157, R35, R36, !PT ;  /* 0x00000024239d7209 */ /* 0x001fe20007810000 */
[--C-:B------:R-:W-:Y:S01]  /*38e0*/  FFMA.FTZ R162, R28, UR10, -R177.reuse ;  /* 0x0000000a1ca27c23 */ /* 0x100fe200080108b1 */
[--C-:B------:R-:W-:Y:S01]  /*38f0*/  FFMA.FTZ R165, R30, UR10, -R177.reuse ;  /* 0x0000000a1ea57c23 */ /* 0x100fe200080108b1 */
[--C-:B------:R-:W-:Y:S01]  /*3900*/  FFMA.FTZ R166, R32, UR10, -R177.reuse ;  /* 0x0000000a20a67c23 */ /* 0x100fe200080108b1 */
[C---:B------:R-:W-:Y:S01]  /*3910*/  FSETP.NEU.FTZ.AND P2, PT, R157.reuse, -INF , PT ;  /* 0xff8000009d00780b */ /* 0x040fe20003f5d000 */
[----:B------:R-:W-:Y:S01]  /*3920*/  FMUL.FTZ R176, R157, UR10 ;  /* 0x0000000a9db07c20 */ /* 0x000fe20008410000 */
[----:B------:R-:W-:Y:S01]  /*3930*/  MUFU.EX2 R163, R163 ;  /* 0x000000a300a37308 */ /* 0x000fe20000000800 */
[--C-:B------:R-:W-:Y:S01]  /*3940*/  FFMA.FTZ R185, R186, UR10, -R177.reuse ;  /* 0x0000000abab97c23 */ /* 0x100fe200080108b1 */
[--C-:B------:R-:W-:Y:S01]  /*3950*/  FFMA.FTZ R186, R188, UR10, -R177.reuse ;  /* 0x0000000abcba7c23 */ /* 0x100fe200080108b1 */
[--C-:B------:R-:W-:Y:S01]  /*3960*/  FFMA.FTZ R189, R184, UR10, -R177.reuse ;  /* 0x0000000ab8bd7c23 */ /* 0x100fe200080108b1 */
[----:B------:R-:W-:Y:S01]  /*3970*/  FSEL R176, R176, RZ, P2 ;  /* 0x000000ffb0b07208 */ /* 0x000fe20001000000 */
[--C-:B------:R-:W-:Y:S01]  /*3980*/  FFMA.FTZ R182, R182, UR10, -R177.reuse ;  /* 0x0000000ab6b67c23 */ /* 0x100fe200080108b1 */
[----:B------:R-:W-:Y:S01]  /*3990*/  ISETP.NE.AND P2, PT, R81, RZ, PT ;  /* 0x000000ff5100720c */ /* 0x000fe20003f45270 */
[--C-:B------:R-:W-:Y:S01]  /*39a0*/  FFMA.FTZ R198, R198, UR10, -R177.reuse ;  /* 0x0000000ac6c67c23 */ /* 0x100fe200080108b1 */
[----:B------:R-:W0:Y:S01]  /*39b0*/  S2R R81, SR_TID.X ;  /* 0x0000000000517919 */ /* 0x000e220000002100 */
        /* <DEDUP_REMOVED lines=11> */
[----:B------:R-:W-:Y:S01]  /*3a70*/  FFMA.FTZ R213, R192, UR10, -R177 ;  /* 0x0000000ac0d57c23 */ /* 0x000fe200080108b1 */
[----:B------:R-:W-:Y:S01]  /*3a80*/  MUFU.EX2 R165, R165 ;  /* 0x000000a500a57308 */ /* 0x000fe20000000800 */
[--C-:B------:R-:W-:Y:S01]  /*3a90*/  FFMA.FTZ R192, R215, UR10, -R176.reuse ;  /* 0x0000000ad7c07c23 */ /* 0x100fe200080108b0 */
[--C-:B------:R-:W-:Y:S01]  /*3aa0*/  FFMA.FTZ R196, R217, UR10, -R176.reuse ;  /* 0x0000000ad9c47c23 */ /* 0x100fe200080108b0 */
[----:B------:R-:W-:Y:S01]  /*3ab0*/  @!P2 PRMT R13, RZ, 0x654, R13 ;  /* 0x00000654ff0da816 */ /* 0x000fe2000000000d */
[--C-:B------:R-:W-:Y:S01]  /*3ac0*/  FFMA.FTZ R194, R194, UR10, -R177.reuse ;  /* 0x0000000ac2c27c23 */ /* 0x100fe200080108b1 */
[--C-:B------:R-:W-:Y:S01]  /*3ad0*/  FFMA.FTZ R215, R221, UR10, -R176.reuse ;  /* 0x0000000addd77c23 */ /* 0x100fe200080108b0 */
[--C-:B------:R-:W-:Y:S01]  /*3ae0*/  FFMA.FTZ R217, R219, UR10, -R176.reuse ;  /* 0x0000000adbd97c23 */ /* 0x100fe200080108b0 */
[--C-:B------:R-:W-:Y:S01]  /*3af0*/  FFMA.FTZ R204, R159, UR10, -R177.reuse ;  /* 0x0000000a9fcc7c23 */ /* 0x100fe200080108b1 */
[----:B------:R-:W2:Y:S01]  /*3b00*/  MUFU.EX2 R166, R166 ;  /* 0x000000a600a67308 */ /* 0x000ea20000000800 */
        /* <DEDUP_REMOVED lines=9> */
[----:B------:R-:W-:Y:S01]  /*3ba0*/  FFMA.FTZ R205, R0, UR10, -R177 ;  /* 0x0000000a00cd7c23 */ /* 0x000fe200080108b1 */
[----:B0-----:R-:W-:Y:S01]  /*3bb0*/  SHF.R.U32.HI R81, RZ, 0x7, R81 ;  /* 0x00000007ff517819 */ /* 0x001fe20000011651 */
[--C-:B------:R-:W-:Y:S01]  /*3bc0*/  FFMA.FTZ R0, R12, UR10, -R177.reuse ;  /* 0x0000000a0c007c23 */ /* 0x100fe200080108b1 */
[--C-:B------:R-:W-:Y:S01]  /*3bd0*/  FFMA.FTZ R12, R191, UR10, -R176.reuse ;  /* 0x0000000abf0c7c23 */ /* 0x100fe200080108b0 */
[--C-:B------:R-:W-:Y:S01]  /*3be0*/  FFMA.FTZ R207, R190, UR10, -R177.reuse ;  /* 0x0000000abecf7c23 */ /* 0x100fe200080108b1 */
[----:B------:R-:W-:Y:S01]  /*3bf0*/  IADD3 R203, -R81, 0xb, RZ ;  /* 0x0000000b51cb7810 */ /* 0x000fe20007ffe1ff */
[----:B------:R-:W0:Y:S01]  /*3c00*/  MUFU.EX2 R171, R171 ;  /* 0x000000ab00ab7308 */ /* 0x000e220000000800 */
[----:B--2---:R-:W-:Y:S01]  /*3c10*/  F2FP.BF16.F32.PACK_AB R154, R166, R165 ;  /* 0x000000a5a69a723e */ /* 0x004fe200000010ff */
[--C-:B------:R-:W-:Y:S01]  /*3c20*/  FFMA.FTZ R191, R193, UR10, -R176.reuse ;  /* 0x0000000ac1bf7c23 */ /* 0x100fe200080108b0 */
[--C-:B------:R-:W-:Y:S01]  /*3c30*/  FFMA.FTZ R158, R158, UR10, -R177.reuse ;  /* 0x0000000a9e9e7c23 */ /* 0x100fe200080108b1 */
[----:B------:R1:W-:Y:S06]  /*3c40*/  BAR.ARV R203, 0x100 ;  /* 0x000400cb0000751d */ /* 0x0003ec0000002000 */
[----:B------:R2:W-:Y:S01]  /*3c50*/  @!P2 SYNCS.ARRIVE.TRANS64.RED.A1T0 RZ, [R13+URZ], RZ ;  /* 0x000000ff0dffa9a7 */ /* 0x0005e2000810043f */
[----:B------:R-:W-:Y:S01]  /*3c60*/  MUFU.EX2 R168, R168 ;  /* 0x000000a800a87308 */ /* 0x000fe20000000800 */
[--C-:B------:R-:W-:Y:S01]  /*3c70*/  FFMA.FTZ R190, R195, UR10, -R176.reuse ;  /* 0x0000000ac3be7c23 */ /* 0x100fe200080108b0 */
[--C-:B------:R-:W-:Y:S01]  /*3c80*/  FFMA.FTZ R193, R197, UR10, -R176.reuse ;  /* 0x0000000ac5c17c23 */ /* 0x100fe200080108b0 */
[--C-:B------:R-:W-:Y:S01]  /*3c90*/  FFMA.FTZ R195, R172, UR10, -R177.reuse ;  /* 0x0000000aacc37c23 */ /* 0x100fe200080108b1 */
[--C-:B------:R-:W-:Y:S01]  /*3ca0*/  FFMA.FTZ R172, R174, UR10, -R177.reuse ;  /* 0x0000000aaeac7c23 */ /* 0x100fe200080108b1 */
[--C-:B------:R-:W-:Y:S01]  /*3cb0*/  FFMA.FTZ R180, R180, UR10, -R177.reuse ;  /* 0x0000000ab4b47c23 */ /* 0x100fe200080108b1 */
[----:B0-----:R-:W-:Y:S01]  /*3cc0*/  F2FP.BF16.F32.PACK_AB R153, R171, R164 ;  /* 0x000000a4ab99723e */ /* 0x001fe200000010ff */
[--C-:B------:R-:W-:Y:S01]  /*3cd0*/  FFMA.FTZ R174, R179, UR10, -R176.reuse ;  /* 0x0000000ab3ae7c23 */ /* 0x100fe200080108b0 */
[----:B------:R-:W0:Y:S01]  /*3ce0*/  MUFU.EX2 R169, R169 ;  /* 0x000000a900a97308 */ /* 0x000e220000000800 */
[--C-:B------:R-:W-:Y:S01]  /*3cf0*/  FFMA.FTZ R173, R173, UR10, -R176.reuse ;  /* 0x0000000aadad7c23 */ /* 0x100fe200080108b0 */
[--C-:B------:R-:W-:Y:S01]  /*3d00*/  FFMA.FTZ R175, R175, UR10, -R176.reuse ;  /* 0x0000000aafaf7c23 */ /* 0x100fe200080108b0 */
[----:B------:R-:W-:Y:S01]  /*3d10*/  FFMA.FTZ R177, R178, UR10, -R177 ;  /* 0x0000000ab2b17c23 */ /* 0x000fe200080108b1 */
[----:B------:R-:W-:Y:S01]  /*3d20*/  FFMA.FTZ R176, R181, UR10, -R176 ;  /* 0x0000000ab5b07c23 */ /* 0x000fe200080108b0 */
[----:B------:R-:W-:Y:S01]  /*3d30*/  FADD.FTZ R162, R163, R162 ;  /* 0x000000a2a3a27221 */ /* 0x000fe20000010000 */
[----:B------:R-:W-:Y:S01]  /*3d40*/  FADD.FTZ R171, R164, R171 ;  /* 0x000000aba4ab7221 */ /* 0x000fe20000010000 */
[----:B--2---:R-:W-:Y:S01]  /*3d50*/  IMAD.U32 R13, RZ, RZ, UR5 ;  /* 0x00000005ff0d7e24 */ /* 0x004fe2000f8e00ff */
[----:B------:R-:W-:Y:S01]  /*3d60*/  MUFU.EX2 R182, R182 ;  /* 0x000000b600b67308 */ /* 0x000fe20000000800 */
[----:B------:R-:W-:Y:S01]  /*3d70*/  FADD.FTZ R165, R165, R162 ;  /* 0x000000a2a5a57221 */ /* 0x000fe20000010000 */
[----:B------:R-:W-:-:S03]  /*3d80*/  @!P2 VIADD R170, R170, 0x32460 ;  /* 0x00032460aaaaa836 */ /* 0x000fc60000000000 */
[----:B------:R-:W-:Y:S02]  /*3d90*/  FADD.FTZ R165, R166, R165 ;  /* 0x000000a5a6a57221 */ /* 0x000fe40000010000 */
[----:B------:R-:W-:Y:S01]  /*3da0*/  @!P2 PRMT R170, RZ, 0x654, R170 ;  /* 0x00000654ffaaa816 */ /* 0x000fe200000000aa */
[----:B------:R-:W2:Y:S01]  /*3db0*/  MUFU.EX2 R185, R185 ;  /* 0x000000b900b97308 */ /* 0x000ea20000000800 */
[----:B0-----:R-:W-:Y:S01]  /*3dc0*/  F2FP.BF16.F32.PACK_AB R155, R169, R168 ;  /* 0x000000a8a99b723e */ /* 0x001fe200000010ff */
[----:B------:R1:W-:Y:S01]  /*3dd0*/  BAR.SYNC.DEFER_BLOCKING R200, 0x100 ;  /* 0x000400c80000751d */ /* 0x0003e20000010000 */
[----:B------:R-:W-:-:S04]  /*3de0*/  FADD.FTZ R168, R168, R171 ;  /* 0x000000aba8a87221 */ /* 0x000fc80000010000 */
[----:B------:R-:W-:Y:S01]  /*3df0*/  FADD.FTZ R168, R169, R168 ;  /* 0x000000a8a9a87221 */ /* 0x000fe20000010000 */
[----:B------:R-:W-:Y:S08]  /*3e00*/  MUFU.EX2 R186, R186 ;  /* 0x000000ba00ba7308 */ /* 0x000ff00000000800 */
[----:B------:R-:W-:Y:S08]  /*3e10*/  MUFU.EX2 R189, R189 ;  /* 0x000000bd00bd7308 */ /* 0x000ff00000000800 */
[----:B------:R-:W-:Y:S01]  /*3e20*/  MUFU.EX2 R183, R183 ;  /* 0x000000b700b77308 */ /* 0x000fe20000000800 */
[----:B------:R-:W-:-:S06]  /*3e30*/  WARPGROUP.ARRIVE ;  /* 0x00000000000079c5 */ /* 0x000fcc0000000000 */
[----:B------:R-:W-:Y:S01]  /*3e40*/  HGMMA.64x256x16.F32.BF16 R24, R152, gdesc[UR12].tnspB, RZ, !UPT, gsb0 ;  /* 0x43e0000c98187df0 */ /* 0x000fe2000c0018ff */
[----:B------:R-:W0:Y:S01]  /*3e50*/  MUFU.EX2 R184, R184 ;  /* 0x000000b800b87308 */ /* 0x000e220000000800 */
[----:B------:R-:W-:Y:S01]  /*3e60*/  UMOV UR14, UR4 ;  /* 0x00000004000e7c82 */ /* 0x000fe20008000000 */
[----:B------:R-:W-:Y:S01]  /*3e70*/  UMOV UR15, 0x40000040 ;  /* 0x40000040000f7882 */ /* 0x000fe20000000000 */
[----:B------:R-:W-:-:S05]  /*3e80*/  UIADD3 UR4, UR5, 0x100, URZ ;  /* 0x0000010005047890 */ /* 0x000fca000fffe03f */
        /* <DEDUP_REMOVED lines=9> */
[----:B------:R-:W1:Y:S08]  /*3f20*/  MUFU.EX2 R217, R217 ;  /* 0x000000d900d97308 */ /* 0x000e700000000800 */
[----:B------:R-:W-:Y:S08]  /*3f30*/  MUFU.EX2 R161, R161 ;  /* 0x000000a100a17308 */ /* 0x000ff00000000800 */
[----:B------:R-:W1:Y:S08]  /*3f40*/  MUFU.EX2 R204, R204 ;  /* 0x000000cc00cc7308 */ /* 0x000e700000000800 */
[----:B------:R-:W-:Y:S08]  /*3f50*/  MUFU.EX2 R159, R159 ;  /* 0x0000009f009f7308 */ /* 0x000ff00000000800 */
[----:B------:R-:W-:Y:S08]  /*3f60*/  MUFU.EX2 R160, R160 ;  /* 0x000000a000a07308 */ /* 0x000ff00000000800 */
[----:B------:R-:W-:Y:S08]  /*3f70*/  MUFU.EX2 R167, R167 ;  /* 0x000000a700a77308 */ /* 0x000ff00000000800 */
[----:B------:R-:W1:Y:S08]  /*3f80*/  MUFU.EX2 R206, R206 ;  /* 0x000000ce00ce7308 */ /* 0x000e700000000800 */
        /* <DEDUP_REMOVED lines=16> */
[----:B------:R-:W-:Y:S01]  /*4090*/  MUFU.EX2 R175, R175 ;  /* 0x000000af00af7308 */ /* 0x000fe20000000800 */
[----:B------:R-:W-:-:S02]  /*40a0*/  WARPGROUP.DEPBAR.LE gsb0, 0x0 ;  /* 0x00008000000079c5 */ /* 0x000fc40000010000 */
[----:B--2---:R-:W-:-:S05]  /*40b0*/  F2FP.BF16.F32.PACK_AB R152, R185, R182 ;  /* 0x000000b6b998723e */ /* 0x004fca00000010ff */
[----:B------:R-:W2:Y:S01]  /*40c0*/  MUFU.EX2 R176, R176 ;  /* 0x000000b000b07308 */ /* 0x000ea20000000800 */
[----:B0-----:R-:W-:Y:S01]  /*40d0*/  F2FP.BF16.F32.PACK_AB R153, R184, R183 ;  /* 0x000000b7b899723e */ /* 0x001fe200000010ff */
        /* <DEDUP_REMOVED lines=11> */
[----:B------:R-:W-:Y:S01]  /*4190*/  UMOV UR14, UR4 ;  /* 0x00000004000e7c82 */ /* 0x000fe20008000000 */
[----:B------:R-:W-:Y:S01]  /*41a0*/  UMOV UR15, 0x40000040 ;  /* 0x40000040000f7882 */ /* 0x000fe20000000000 */
[----:B------:R-:W-:Y:S01]  /*41b0*/  UIADD3 UR4, UR5, 0x180, URZ ;  /* 0x0000018005047890 */ /* 0x000fe2000fffe03f */
        /* <DEDUP_REMOVED lines=14> */
[----:B------:R-:W-:-:S06]  /*42a0*/  FADD.FTZ R196, R217, R196 ;  /* 0x000000c4d9c47221 */ /* 0x000fcc0000010000 */
[----:B------:R-:W-:Y:S01]  /*42b0*/  HGMMA.64x256x16.F32.BF16 R24, R152, gdesc[UR12].tnspB, R24, gsb0 ;  /* 0x43e0000c98187df0 */ /* 0x000fe20008001818 */
[----:B------:R-:W-:Y:S01]  /*42c0*/  UMOV UR14, UR4 ;  /* 0x00000004000e7c82 */ /* 0x000fe20008000000 */
[----:B------:R-:W-:Y:S01]  /*42d0*/  UMOV UR15, 0x40000040 ;  /* 0x40000040000f7882 */ /* 0x000fe20000000000 */
[----:B------:R-:W-:Y:S01]  /*42e0*/  UIADD3 UR4, UR5, 0x200, URZ ;  /* 0x0000020005047890 */ /* 0x000fe2000fffe03f */
        /* <DEDUP_REMOVED lines=13> */
[----:B------:R-:W-:-:S07]  /*43c0*/  FADD.FTZ R199, R208, R199 ;  /* 0x000000c7d0c77221 */ /* 0x000fce0000010000 */
        /* <DEDUP_REMOVED lines=21> */
[----:B------:R-:W-:Y:S02]  /*4520*/  @UP0 ULDC UR4, c[0x0][0x44c] ;  /* 0x0001130000040ab9 */ /* 0x000fe40000000800 */
[----:B------:R-:W-:-:S04]  /*4530*/  UIMAD.WIDE.U32 UR4, UR38, UR4, URZ ;  /* 0x00000004260472a5 */ /* 0x000fc8000f8e003f */
[----:B------:R-:W-:-:S04]  /*4540*/  @UP0 USHF.R.U32.HI UR38, URZ, UR7, UR5 ;  /* 0x000000073f260299 */ /* 0x000fc80008011605 */
[----:B------:R-:W-:-:S04]  /*4550*/  UIADD3 UR4, UR38, -UR6, UR39 ;  /* 0x8000000626047290 */ /* 0x000fc8000fffe027 */
[----:B------:R-:W-:-:S04]  /*4560*/  UIMAD.WIDE UR4, UR4, 0x2aaaaaab, URZ ;  /* 0x2aaaaaab040478a5 */ /* 0x000fc8000f8e023f */
[----:B------:R-:W-:-:S04]  /*4570*/  USHF.R.U32.HI UR4, URZ, 0x1f, UR5 ;  /* 0x0000001f3f047899 */ /* 0x000fc80008011605 */
[----:B------:R-:W-:-:S04]  /*4580*/  ULEA.HI.SX32 UR4, UR5, UR4, 0x1c ;  /* 0x0000000405047291 */ /* 0x000fc8000f8fe23f */
[----:B------:R-:W-:-:S04]  /*4590*/  UISETP.LT.AND UP1, UPT, UR11, UR4, UPT ;  /* 0x000000040b00728c */ /* 0x000fc8000bf21270 */
[----:B------:R-:W-:-:S03]  /*45a0*/  USEL UR56, UR11, UR4, !UP1 ;  /* 0x000000040b387287 */ /* 0x000fc6000c800000 */
[----:B------:R-:W-:Y:S01]  /*45b0*/  UMOV UR4, URZ ;  /* 0x0000003f00047c82 */ /* 0x000fe20008000000 */
        /* <DEDUP_REMOVED lines=20> */
[----:B------:R-:W-:Y:S01]  /*4700*/  IMAD.MOV.U32 R204, RZ, RZ, R157 ;  /* 0x000000ffffcc7224 */ /* 0x000fe200078e009d */
[----:B------:R-:W-:Y:S01]  /*4710*/  MOV R205, R156 ;  /* 0x0000009c00cd7202 */ /* 0x000fe20000000f00 */
[----:B------:R-:W-:Y:S01]  /*4720*/  UMOV UR60, URZ ;  /* 0x0000003f003c7c82 */ /* 0x000fe20008000000 */
[----:B------:R-:W-:Y:S01]  /*4730*/  UMOV UR7, UR61 ;  /* 0x0000003d00077c82 */ /* 0x000fe20008000000 */
[----:B------:R-:W-:-:S05]  /*4740*/  UMOV UR4, URZ ;  /* 0x0000003f00047c82 */ /* 0x000fca0008000000 */
.L_x_4423:
[----:B------:R-:W-:-:S04]  /*4750*/  UIADD3 UR4, UR4, 0x1, URZ ;  /* 0x0000000104047890 */ /* 0x000fc8000fffe03f */
[----:B------:R-:W-:-:S04]  /*4760*/  UISETP.NE.AND UP1, UPT, UR4, 0x2, UPT ;  /* 0x000000020400788c */ /* 0x000fc8000bf25270 */
[----:B------:R-:W-:Y:S02]  /*4770*/  USEL UR5, URZ, 0x1, UP1 ;  /* 0x000000013f057887 */ /* 0x000fe40008800000 */
[----:B------:R-:W-:Y:S02]  /*4780*/  USEL UR4, UR4, URZ, UP1 ;  /* 0x0000003f04047287 */ /* 0x000fe40008800000 */
[----:B------:R-:W-:Y:S01]  /*4790*/  ULOP3.LUT UR60, UR60, UR5, URZ, 0x3c, !UPT ;  /* 0x000000053c3c7292 */ /* 0x000fe2000f8e3c3f */
[----:B-1----:R-:W-:Y:S11]  /*47a0*/  @!P0 BRA `(.L_x_4415) ;  /* 0x0000000000048947 */ /* 0x002ff60003800000 */
[----:B------:R-:W-:Y:S01]  /*47b0*/  BPT.TRAP 0x1 ;  /* 0x000000040000795c */ /* 0x000fe20000300000 */
.L_x_4415:
[----:B------:R-:W-:Y:S01]  /*47c0*/  R2UR UR5, R22 ;  /* 0x00000000160572ca */ /* 0x000fe200000e0000 */
[----:B------:R-:W-:-:S05]  /*47d0*/  IMAD.U32 R203, RZ, RZ, UR60 ;  /* 0x0000003cffcb7e24 */ /* 0x000fca000f8e00ff */
[----:B------:R-:W-:-:S07]  /*47e0*/  SHF.L.U32 R203, R203, 0x1f, RZ ;  /* 0x0000001fcbcb7819 */ /* 0x000fce00000006ff */
[----:B------:R-:W-:-:S09]  /*47f0*/  ULEA UR5, UR4, UR5, 0x3 ;  /* 0x0000000504057291 */ /* 0x000fd2000f8e183f */
[----:B------:R1:W2:Y:S01]  /*4800*/  SYNCS.PHASECHK.TRANS64.TRYWAIT P3, [UR5+0x32430], R203 ;  /* 0x032430cbff0075a7 */ /* 0x0002a20008060145 */
[----:B------:R-:W-:Y:S05]  /*4810*/  @!P0 BRA `(.L_x_4416) ;  /* 0x0000000000048947 */ /* 0x000fea0003800000 */
[----:B------:R-:W-:Y:S01]  /*4820*/  BPT.TRAP 0x1 ;  /* 0x000000040000795c */ /* 0x000fe20000300000 */
.L_x_4416:
[----:B--2---:R-:W-:Y:S05]  /*4830*/  @P3 BRA `(.L_x_4417) ;  /* 0x0000000000083947 */ /* 0x004fea0003800000 */
[----:B------:R-:W2:Y:S02]  /*4840*/  SYNCS.PHASECHK.TRANS64.TRYWAIT P3, [UR5+0x32430], R203 ;  /* 0x032430cbff0075a7 */ /* 0x000ea40008060145 */
[----:B--2---:R-:W-:Y:S05]  /*4850*/  @!P3 BRA `(.L_x_4418) ;  /* 0x000000d400e8b947 */ /* 0x004fea0003800000 */
.L_x_4417:
        /* <DEDUP_REMOVED lines=51> */
.L_x_4419:
[----:B------:R0:W2:Y:S01]  /*4b90*/  SYNCS.PHASECHK.TRANS64.TRYWAIT P3, [UR5+0x32450], R203 ;  /* 0x032450cbff0075a7 */ /* 0x0000a20008060145 */
[----:B------:R-:W-:Y:S05]  /*4ba0*/  @!P0 BRA `(.L_x_4420) ;  /* 0x0000000000048947 */ /* 0x000fea0003800000 */
[----:B------:R-:W-:Y:S01]  /*4bb0*/  BPT.TRAP 0x1 ;  /* 0x000000040000795c */ /* 0x000fe20000300000 */
.L_x_4420:
[----:B--2---:R-:W-:Y:S05]  /*4bc0*/  @P3 BRA `(.L_x_4421) ;  /* 0x0000000000083947 */ /* 0x004fea0003800000 */
[----:B------:R-:W2:Y:S02]  /*4bd0*/  SYNCS.PHASECHK.TRANS64.TRYWAIT P3, [UR5+0x32450], R203 ;  /* 0x032450cbff0075a7 */ /* 0x000ea40008060145 */
[----:B--2---:R-:W-:Y:S05]  /*4be0*/  @!P3 BRA `(.L_x_4422) ;  /* 0x000000d4001cb947 */ /* 0x004fea0003800000 */
.L_x_4421:
        /* <DEDUP_REMOVED lines=17> */
[----:B------:R-:W-:Y:S01]  /*4d00*/  UIADD3 UR10, UR6, 0x2, URZ ;  /* 0x00000002060a7890 */ /* 0x000fe2000fffe03f */
[----:B------:R-:W-:Y:S01]  /*4d10*/  MOV R209, UR57 ;  /* 0x0000003900d17c02 */ /* 0x000fe20008000f00 */
[----:B------:R-:W-:Y:S01]  /*4d20*/  UIADD3 UR14, UR6, 0x300, URZ ;  /* 0x00000300060e7890 */ /* 0x000fe2000fffe03f */
[----:B------:R-:W-:Y:S01]  /*4d30*/  MOV R210, UR56 ;  /* 0x0000003800d27c02 */ /* 0x000fe20008000f00 */
[----:B------:R-:W-:Y:S01]  /*4d40*/  UMOV UR50, UR6 ;  /* 0x0000000600327c82 */ /* 0x000fe20008000000 */
[----:B------:R-:W-:Y:S01]  /*4d50*/  R2UR UR56, R14 ;  /* 0x000000000e3872ca */ /* 0x000fe200000e0000 */
[----:B------:R-:W-:Y:S01]  /*4d60*/  HGMMA.64x96x16.F32.BF16 R152, gdesc[UR48], R152, gsb0 ;  /* 0x01600000309879f0 */ /* 0x000fe20008001898 */
[----:B------:R-:W-:Y:S01]  /*4d70*/  UMOV UR54, UR10 ;  /* 0x0000000a00367c82 */ /* 0x000fe20008000000 */
[----:B------:R-:W-:Y:S01]  /*4d80*/  R2UR UR57, R15 ;  /* 0x000000000f3972ca */ /* 0x000fe200000e0000 */
[----:B------:R-:W-:Y:S01]  /*4d90*/  UIADD3 UR10, UR6, 0x4, URZ ;  /* 0x00000004060a7890 */ /* 0x000fe2000fffe03f */
[----:B------:R-:W-:Y:S01]  /*4da0*/  R2UR UR49, R203 ;  /* 0x00000000cb3172ca */ /* 0x000fe200000e0000 */
[----:B------:R-:W-:Y:S01]  /*4db0*/  UIADD3 UR18, UR6, 0x302, URZ ;  /* 0x0000030206127890 */ /* 0x000fe2000fffe03f */
[----:B------:R-:W-:Y:S01]  /*4dc0*/  R2UR UR48, R206 ;  /* 0x00000000ce3072ca */ /* 0x000fe200000e0000 */
[----:B------:R-:W-:Y:S01]  /*4dd0*/  UIADD3 UR22, UR6, 0x304, URZ ;  /* 0x0000030406167890 */ /* 0x000fe2000fffe03f */
[----:B------:R-:W0:Y:S01]  /*4de0*/  S2R R212, SR_TID.X ;  /* 0x0000000000d47919 */ /* 0x000e220000002100 */
[----:B------:R-:W-:Y:S01]  /*4df0*/  UMOV UR23, 0x40000040 ;  /* 0x4000004000177882 */ /* 0x000fe20000000000 */
[----:B------:R-:W-:Y:S01]  /*4e00*/  UMOV UR58, UR10 ;  /* 0x0000000a003a7c82 */ /* 0x000fe20008000000 */
[----:B------:R-:W-:-:S02]  /*4e10*/  UIADD3 UR10, UR6, 0x6, URZ ;  /* 0x00000006060a7890 */ /* 0x000fc4000fffe03f */
        /* <DEDUP_REMOVED lines=14> */
[----:B0-----:R-:W-:Y:S01]  /*4f00*/  SHF.R.U32.HI R212, RZ, 0x7, R212 ;  /* 0x00000007ffd47819 */ /* 0x001fe200000116d4 */
        /* <DEDUP_REMOVED lines=11> */
[----:B------:R-:W-:Y:S01]  /*4fc0*/  R2UR UR56, R10 ;  /* 0x000000000a3872ca */ /* 0x000fe200000e0000 */
[----:B------:R-:W-:Y:S01]  /*4fd0*/  UMOV UR58, UR6 ;  /* 0x00000006003a7c82 */ /* 0x000fe20008000000 */
[----:B------:R-:W-:Y:S01]  /*4fe0*/  R2UR UR57, R11 ;  /* 0x000000000b3972ca */ /* 0x000fe200000e0000 */
[----:B------:R-:W-:Y:S01]  /*4ff0*/  UMOV UR59, 0x40000040 ;  /* 0x40000040003b7882 */ /* 0x000fe20000000000 */
[----:B------:R-:W-:Y:S01]  /*5000*/  @UP0 ULDC UR6, c[0x0][0x44c] ;  /* 0x0001130000060ab9 */ /* 0x000fe20000000800 */
[----:B------:R-:W-:Y:S02]  /*5010*/  WARPGROUP.DEPBAR.LE gsb0, 0x0 ;  /* 0x00008000000079c5 */ /* 0x000fe40000010000 */
[----:B------:R-:W-:-:S06]  /*5020*/  WARPGROUP.ARRIVE ;  /* 0x00000000000079c5 */ /* 0x000fcc0000000000 */
[----:B------:R-:W-:Y:S01]  /*5030*/  HGMMA.64x96x16.F32.BF16 R152, gdesc[UR8], R152, gsb0 ;  /* 0x01600000089879f0 */ /* 0x000fe20008001898 */
[----:B------:R-:W-:Y:S01]  /*5040*/  ULDC UR10, c[0x0][0xad0] ;  /* 0x0002b400000a7ab9 */ /* 0x000fe20000000800 */
[----:B------:R-:W-:Y:S01]  /*5050*/  ULDC UR11, c[0x0][0x2f0] ;  /* 0x0000bc00000b7ab9 */ /* 0x000fe20000000800 */
[----:B------:R-:W-:Y:S02]  /*5060*/  WARPGROUP.DEPBAR.LE gsb0, 0x0 ;  /* 0x00008000000079c5 */ /* 0x000fe40000010000 */
[----:B------:R-:W-:-:S06]  /*5070*/  WARPGROUP.ARRIVE ;  /* 0x00000000000079c5 */ /* 0x000fcc0000000000 */
[----:B------:R-:W-:Y:S01]  /*5080*/  HGMMA.64x96x16.F32.BF16 R152, gdesc[UR12], R152, gsb0 ;  /* 0x016000000c9879f0 */ /* 0x000fe20008001898 */
[----:B------:R-:W-:Y:S01]  /*5090*/  R2UR UR14, R13 ;  /* 0x000000000d0e72ca */ /* 0x000fe200000e0000 */
        /* <DEDUP_REMOVED lines=34> */
[----:B------:R-:W-:Y:S02]  /*52c0*/  R2UR UR57, R209 ;  /* 0x00000000d13972ca */ /* 0x000fe400000e0000 */
[----:B------:R-:W-:-:S13]  /*52d0*/  R2UR UR56, R210 ;  /* 0x00000000d23872ca */ /* 0x000fda00000e0000 */
[----:B------:R-:W-:Y:S01]  /*52e0*/  UISETP.GT.AND UP1, UPT, UR7, UR56, UPT ;  /* 0x000000380700728c */ /* 0x000fe2000bf24270 */
[----:B------:R-:W-:Y:S02]  /*52f0*/  WARPGROUP.DEPBAR.LE gsb0, 0x0 ;  /* 0x00008000000079c5 */ /* 0x000fe40000010000 */
[----:B------:R-:W-:Y:S01]  /*5300*/  FMUL.FTZ R219, R162, UR10 ;  /* 0x0000000aa2db7c20 */ /* 0x000fe20008410000 */
[----:B------:R-:W-:-:S04]  /*5310*/  @P1 IMAD.HI.U32 R162, R201, UR6, RZ ;  /* 0x00000006c9a21c27 */ /* 0x000fc8000f8e00ff */
[----:B------:R-:W-:Y:S01]  /*5320*/  FMUL.FTZ R206, R153, UR10 ;  /* 0x0000000a99ce7c20 */ /* 0x000fe20008410000 */
[----:B------:R-:W-:Y:S01]  /*5330*/  @UP0 ULDC UR6, c[0x0][0x450] ;  /* 0x0001140000060ab9 */ /* 0x000fe20000000800 */
[----:B------:R-:W-:Y:S01]  /*5340*/  FMUL.FTZ R221, R166, UR10 ;  /* 0x0000000aa6dd7c20 */ /* 0x000fe20008410000 */
[----:B------:R-:W-:Y:S01]  /*5350*/  IMAD.MOV.U32 R153, RZ, RZ, R201 ;  /* 0x000000ffff997224 */ /* 0x000fe200078e00c9 */
[----:B------:R-:W-:Y:S01]  /*5360*/  @P1 SHF.R.U32.HI R153, RZ, UR6, R162 ;  /* 0x00000006ff991c19 */ /* 0x000fe200080116a2 */
[----:B------:R-:W-:Y:S01]  /*5370*/  FMUL.FTZ R166, R169, UR10 ;  /* 0x0000000aa9a67c20 */ /* 0x000fe20008410000 */
[----:B------:R-:W-:Y:S01]  /*5380*/  UMOV UR6, 0x1 ;  /* 0x0000000100067882 */ /* 0x000fe20000000000 */
[----:B------:R-:W-:Y:S01]  /*5390*/  FMUL.FTZ R207, R171, UR10 ;  /* 0x0000000aabcf7c20 */ /* 0x000fe20008410000 */
[----:B------:R-:W-:Y:S01]  /*53a0*/  FMUL.FTZ R152, R152, UR10 ;  /* 0x0000000a98987c20 */ /* 0x000fe20008410000 */
[----:B------:R-:W0:Y:S01]  /*53b0*/  SHFL.IDX PT, R169, R153, RZ, 0x1c1f ;  /* 0x001c1fff99a97589 */ /* 0x000e2200000e0000 */
[----:B------:R-:W-:Y:S01]  /*53c0*/  FMUL.FTZ R208, R157, UR10 ;  /* 0x0000000a9dd07c20 */ /* 0x000fe20008410000 */
[----:B------:R-:W-:Y:S01]  /*53d0*/  UIMAD UR6, UR7, -0x60, UR6 ;  /* 0xffffffa0070678a4 */ /* 0x000fe2000f8e0206 */
[----:B------:R-:W-:Y:S01]  /*53e0*/  FMUL.FTZ R157, R159, UR10 ;  /* 0x0000000a9f9d7c20 */ /* 0x000fe20008410000 */
[----:B------:R0:W1:Y:S01]  /*53f0*/  SHFL.IDX PT, R171, R153, 0x1, 0x1c1f ;  /* 0x003c1f0099ab7f89 */ /* 0x00006200000e0000 */
[----:B------:R-:W-:Y:S01]  /*5400*/  FMUL.FTZ R215, R175, UR10 ;  /* 0x0000000aafd77c20 */ /* 0x000fe20008410000 */
[----:B------:R-:W-:Y:S01]  /*5410*/  FMUL.FTZ R203, R154, UR10 ;  /* 0x0000000a9acb7c20 */ /* 0x000fe20008410000 */
[----:B------:R-:W-:Y:S01]  /*5420*/  FMUL.FTZ R159, R161, UR10 ;  /* 0x0000000aa19f7c20 */ /* 0x000fe20008410000 */
[----:B------:R-:W-:-:S02]  /*5430*/  IMAD.MOV.U32 R175, RZ, RZ, -0x2 ;  /* 0xfffffffeffaf7424 */ /* 0x000fc400078e00ff */
[----:B------:R-:W-:Y:S01]  /*5440*/  FMUL.FTZ R154, R156, UR10 ;  /* 0x0000000a9c9a7c20 */ /* 0x000fe20008410000 */
[----:B------:R-:W-:Y:S01]  /*5450*/  FMUL.FTZ R161, R165, UR10 ;  /* 0x0000000aa5a17c20 */ /* 0x000fe20008410000 */
[----:B------:R-:W-:Y:S01]  /*5460*/  FMUL.FTZ R156, R158, UR10 ;  /* 0x0000000a9e9c7c20 */ /* 0x000fe20008410000 */
[----:B------:R-:W-:Y:S01]  /*5470*/  FMUL.FTZ R165, R168, UR10 ;  /* 0x0000000aa8a57c20 */ /* 0x000fe20008410000 */
[----:B------:R-:W-:Y:S01]  /*5480*/  FMUL.FTZ R158, R160, UR10 ;  /* 0x0000000aa09e7c20 */ /* 0x000fe20008410000 */
[----:B------:R-:W-:Y:S01]  /*5490*/  FMUL.FTZ R168, R173, UR10 ;  /* 0x0000000aada87c20 */ /* 0x000fe20008410000 */
[----:B------:R-:W2:Y:S01]  /*54a0*/  MUFU.TANH R152, R152 ;  /* 0x0000009800987308 */ /* 0x000ea20000002400 */
[----:B------:R-:W-:Y:S02]  /*54b0*/  IMAD.U32 R173, RZ, RZ, UR11 ;  /* 0x0000000bffad7e24 */ /* 0x000fe4000f8e00ff */
[----:B------:R-:W-:Y:S01]  /*54c0*/  FMUL.FTZ R160, R164, UR10 ;  /* 0x0000000aa4a07c20 */ /* 0x000fe20008410000 */
[----:B------:R-:W-:Y:S01]  /*54d0*/  IMAD R162, R202, R175, UR6 ;  /* 0x00000006caa27e24 */ /* 0x000fe2000f8e02af */
[----:B------:R-:W-:Y:S01]  /*54e0*/  ULDC UR6, c[0x0][0x288] ;  /* 0x0000a20000067ab9 */ /* 0x000fe20000000800 */
[----:B------:R-:W-:Y:S01]  /*54f0*/  FMUL.FTZ R223, R163, UR10 ;  /* 0x0000000aa3df7c20 */ /* 0x000fe20008410000 */
[----:B------:R-:W-:Y:S01]  /*5500*/  FMUL.FTZ R163, R176, UR10 ;  /* 0x0000000ab0a37c20 */ /* 0x000fe20008410000 */
[----:B------:R-:W-:Y:S01]  /*5510*/  IMAD R162, R173, UR57, R162 ;  /* 0x00000039ada27c24 */ /* 0x000fe2000f8e02a2 */
[----:B------:R-:W3:Y:S01]  /*5520*/  MUFU.TANH R206, R206 ;  /* 0x000000ce00ce7308 */ /* 0x000ee20000002400 */
[----:B------:R-:W-:Y:S01]  /*5530*/  FMUL.FTZ R177, R177, UR10 ;  /* 0x0000000ab1b17c20 */ /* 0x000fe20008410000 */
[----:B------:R-:W-:Y:S01]  /*5540*/  FMUL.FTZ R217, R167, UR10 ;  /* 0x0000000aa7d97c20 */ /* 0x000fe20008410000 */
[----:B------:R-:W-:Y:S01]  /*5550*/  FMUL.FTZ R209, R174, UR10 ;  /* 0x0000000aaed17c20 */ /* 0x000fe20008410000 */
[--C-:B0-----:R-:W-:Y:S01]  /*5560*/  IADD3 R153, R169, -UR6, R162.reuse ;  /* 0x80000006a9997c10 */ /* 0x101fe2000fffe0a2 */
[----:B------:R-:W-:Y:S01]  /*5570*/  FMUL.FTZ R167, R172, UR10 ;  /* 0x0000000aaca77c20 */ /* 0x000fe20008410000 */
[----:B------:R-:W-:Y:S01]  /*5580*/  FMUL.FTZ R180, R180, UR10 ;  /* 0x0000000ab4b47c20 */ /* 0x000fe20008410000 */
[----:B------:R-:W-:Y:S01]  /*5590*/  FMUL.FTZ R181, R181, UR10 ;  /* 0x0000000ab5b57c20 */ /* 0x000fe20008410000 */
[----:B------:R-:W0:Y:S01]  /*55a0*/  MUFU.TANH R154, R154 ;  /* 0x0000009a009a7308 */ /* 0x000e220000002400 */
[----:B------:R-:W-:Y:S01]  /*55b0*/  ISETP.GT.AND P6, PT, R153, RZ, PT ;  /* 0x000000ff9900720c */ /* 0x000fe20003fc4270 */
[----:B------:R-:W-:Y:S01]  /*55c0*/  FMUL.FTZ R185, R185, UR10 ;  /* 0x0000000ab9b97c20 */ /* 0x000fe20008410000 */
[----:B------:R-:W-:Y:S01]  /*55d0*/  ISETP.GT.AND P5, PT, R153, 0x1, PT ;  /* 0x000000019900780c */ /* 0x000fe20003fa4270 */
[----:B------:R-:W-:Y:S01]  /*55e0*/  FMUL.FTZ R155, R155, UR10 ;  /* 0x0000000a9b9b7c20 */ /* 0x000fe20008410000 */
[----:B--2---:R-:W-:Y:S01]  /*55f0*/  FSEL R174, R152, -INF , P6 ;  /* 0xff80000098ae7808 */ /* 0x004fe20003000000 */
[----:B------:R-:W-:Y:S01]  /*5600*/  FMUL.FTZ R188, R188, UR10 ;  /* 0x0000000abcbc7c20 */ /* 0x000fe20008410000 */
[----:B-1----:R-:W-:Y:S01]  /*5610*/  IADD3 R169, R171, -UR6, R162 ;  /* 0x80000006aba97c10 */ /* 0x002fe2000fffe0a2 */
[----:B------:R-:W-:Y:S01]  /*5620*/  MUFU.TANH R158, R158 ;  /* 0x0000009e009e7308 */ /* 0x000fe20000002400 */
[C---:B------:R-:W-:Y:S01]  /*5630*/  ISETP.GT.AND P3, PT, R153.reuse, 0x8, PT ;  /* 0x000000089900780c */ /* 0x040fe20003f64270 */
[----:B------:R-:W-:Y:S01]  /*5640*/  FMUL.FTZ R162, R184, UR10 ;  /* 0x0000000ab8a27c20 */ /* 0x000fe20008410000 */
[C---:B------:R-:W-:Y:S01]  /*5650*/  ISETP.GT.AND P6, PT, R153.reuse, 0x10, PT ;  /* 0x000000109900780c */ /* 0x040fe20003fc4270 */
[----:B------:R-:W-:Y:S01]  /*5660*/  FMUL.FTZ R170, R170, UR10 ;  /* 0x0000000aaaaa7c20 */ /* 0x000fe20008410000 */
[C---:B------:R-:W-:Y:S01]  /*5670*/  ISETP.GT.AND P4, PT, R153.reuse, 0x9, PT ;  /* 0x000000099900780c */ /* 0x040fe20003f84270 */
[----:B------:R-:W-:Y:S01]  /*5680*/  FMUL.FTZ R175, R178, UR10 ;  /* 0x0000000ab2af7c20 */ /* 0x000fe20008410000 */
[----:B---3--:R-:W-:Y:S01]  /*5690*/  FSEL R176, R206, -INF , P5 ;  /* 0xff800000ceb07808 */ /* 0x008fe20002800000 */
[----:B------:R-:W1:Y:S01]  /*56a0*/  MUFU.TANH R208, R208 ;  /* 0x000000d000d07308 */ /* 0x000e620000002400 */
[----:B------:R-:W-:Y:S01]  /*56b0*/  ISETP.GT.AND P5, PT, R153, 0x11, PT ;  /* 0x000000119900780c */ /* 0x000fe20003fa4270 */
[----:B------:R-:W-:Y:S01]  /*56c0*/  FMUL.FTZ R178, R179, UR10 ;  /* 0x0000000ab3b27c20 */ /* 0x000fe20008410000 */
[----:B0-----:R-:W-:Y:S01]  /*56d0*/  FSEL R152, R154, -INF , P3 ;  /* 0xff8000009a987808 */ /* 0x001fe20001800000 */
[----:B------:R-:W-:Y:S01]  /*56e0*/  FMUL.FTZ R211, R183, UR10 ;  /* 0x0000000ab7d37c20 */ /* 0x000fe20008410000 */
[----:B------:R-:W-:Y:S01]  /*56f0*/  ISETP.GT.AND P3, PT, R153, 0x18, PT ;  /* 0x000000189900780c */ /* 0x000fe20003f64270 */
[----:B------:R-:W-:Y:S01]  /*5700*/  FMUL.FTZ R187, R187, UR10 ;  /* 0x0000000abbbb7c20 */ /* 0x000fe20008410000 */
[----:B------:R-:W-:Y:S01]  /*5710*/  FMUL.FTZ R190, R190, UR10 ;  /* 0x0000000abebe7c20 */ /* 0x000fe20008410000 */
[----:B------:R-:W-:Y:S01]  /*5720*/  MUFU.TANH R159, R159 ;  /* 0x0000009f009f7308 */ /* 0x000fe20000002400 */
[----:B------:R-:W-:Y:S01]  /*5730*/  FMUL.FTZ R213, R191, UR10 ;  /* 0x0000000abfd57c20 */ /* 0x000fe20008410000 */
[----:B------:R-:W-:Y:S01]  /*5740*/  FMUL.FTZ R198, R198, UR10 ;  /* 0x0000000ac6c67c20 */ /* 0x000fe20008410000 */
[----:B------:R-:W-:Y:S01]  /*5750*/  FMUL.FTZ R195, R195, UR10 ;  /* 0x0000000ac3c37c20 */ /* 0x000fe20008410000 */
[----:B------:R-:W-:Y:S01]  /*5760*/  FMUL.FTZ R197, R197, UR10 ;  /* 0x0000000ac5c57c20 */ /* 0x000fe20008410000 */
[----:B------:R-:W-:-:S03]  /*5770*/  UIADD3 UR7, UR7, -0x1, URZ ;  /* 0xffffffff07077890 */ /* 0x000fc6000fffe03f */
[----:B------:R-:W0:Y:S01]  /*5780*/  MUFU.TANH R161, R161 ;  /* 0x000000a100a17308 */ /* 0x000e220000002400 */
[----:B-1----:R-:W-:Y:S01]  /*5790*/  FSEL R154, R208, -INF , P4 ;  /* 0xff800000d09a7808 */ /* 0x002fe20002000000 */
[----:B------:R-:W-:Y:S01]  /*57a0*/  FMUL.FTZ R208, R189, UR10 ;  /* 0x0000000abdd07c20 */ /* 0x000fe20008410000 */
[----:B------:R-:W-:-:S05]  /*57b0*/  ISETP.GT.AND P4, PT, R153, 0x19, PT ;  /* 0x000000199900780c */ /* 0x000fca0003f84270 */
[----:B------:R-:W-:Y:S08]  /*57c0*/  MUFU.TANH R165, R165 ;  /* 0x000000a500a57308 */ /* 0x000ff00000002400 */
[----:B------:R-:W-:Y:S01]  /*57d0*/  MUFU.TANH R166, R166 ;  /* 0x000000a600a67308 */ /* 0x000fe20000002400 */
[----:B0-----:R-:W-:Y:S02]  /*57e0*/  FSEL R184, R161, -INF , P4 ;  /* 0xff800000a1b87808 */ /* 0x001fe40002000000 */
[----:B------:R-:W-:-:S05]  /*57f0*/  ISETP.GT.AND P4, PT, R153, 0x29, PT ;  /* 0x000000299900780c */ /* 0x000fca0003f84270 */
[----:B------:R-:W-:Y:S08]  /*5800*/  MUFU.TANH R160, R160 ;  /* 0x000000a000a07308 */ /* 0x000ff00000002400 */
[----:B------:R-:W0:Y:S08]  /*5810*/  MUFU.TANH R168, R168 ;  /* 0x000000a800a87308 */ /* 0x000e300000002400 */
[----:B------:R-:W1:Y:S08]  /*5820*/  MUFU.TANH R163, R163 ;  /* 0x000000a300a37308 */ /* 0x000e700000002400 */
[----:B------:R2:W3:Y:S01]  /*5830*/  MUFU.TANH R164, R177 ;  /* 0x000000b100a47308 */ /* 0x0004e20000002400 */
[----:B0-----:R-:W-:-:S02]  /*5840*/  FSEL R168, R168, -INF , P4 ;  /* 0xff800000a8a87808 */ /* 0x001fc40002000000 */
[----:B------:R-:W-:-:S05]  /*5850*/  ISETP.GT.AND P4, PT, R153, 0x39, PT ;  /* 0x000000399900780c */ /* 0x000fca0003f84270 */
[----:B------:R0:W-:Y:S01]  /*5860*/  MUFU.TANH R171, R180 ;  /* 0x000000b400ab7308 */ /* 0x0001e20000002400 */
[----:B--2---:R-:W-:Y:S02]  /*5870*/  FSEL R177, R159, -INF , P5 ;  /* 0xff8000009fb17808 */ /* 0x004fe40002800000 */
[----:B------:R-:W-:-:S04]  /*5880*/  ISETP.GT.AND P5, PT, R153, 0x21, PT ;  /* 0x000000219900780c */ /* 0x000fc80003fa4270 */
[----:B------:R-:W-:Y:S01]  /*5890*/  FSEL R166, R166, -INF , P5 ;  /* 0xff800000a6a67808 */ /* 0x000fe20002800000 */
[----:B------:R2:W4:Y:S01]  /*58a0*/  MUFU.TANH R172, R181 ;  /* 0x000000b500ac7308 */ /* 0x0005220000002400 */
[----:B0-----:R-:W-:Y:S02]  /*58b0*/  FSEL R180, R158, -INF , P6 ;  /* 0xff8000009eb47808 */ /* 0x001fe40003000000 */
[C---:B------:R-:W-:Y:S02]  /*58c0*/  ISETP.GT.AND P6, PT, R153.reuse, 0x20, PT ;  /* 0x000000209900780c */ /* 0x040fe40003fc4270 */
[----:B------:R-:W-:Y:S02]  /*58d0*/  ISETP.GT.AND P5, PT, R153, 0x31, PT ;  /* 0x000000319900780c */ /* 0x000fe40003fa4270 */
[----:B------:R-:W-:Y:S01]  /*58e0*/  FSEL R165, R165, -INF , P6 ;  /* 0xff800000a5a57808 */ /* 0x000fe20003000000 */
[----:B------:R-:W0:Y:S01]  /*58f0*/  MUFU.TANH R167, R167 ;  /* 0x000000a700a77308 */ /* 0x000e220000002400 */
[----:B------:R-:W-:-:S02]  /*5900*/  ISETP.GT.AND P6, PT, R153, 0x30, PT ;  /* 0x000000309900780c */ /* 0x000fc40003fc4270 */
[----:B--2---:R-:W-:Y:S02]  /*5910*/  FSEL R181, R160, -INF , P3 ;  /* 0xff800000a0b57808 */ /* 0x004fe40001800000 */
[----:B-1----:R-:W-:Y:S02]  /*5920*/  FSEL R163, R163, -INF , P6 ;  /* 0xff800000a3a37808 */ /* 0x002fe40003000000 */
[C---:B------:R-:W-:Y:S01]  /*5930*/  ISETP.GT.AND P3, PT, R153.reuse, 0x28, PT ;  /* 0x000000289900780c */ /* 0x040fe20003f64270 */
[----:B------:R-:W1:Y:S01]  /*5940*/  MUFU.TANH R158, R162 ;  /* 0x000000a2009e7308 */ /* 0x000e620000002400 */
[C---:B------:R-:W-:Y:S02]  /*5950*/  ISETP.GT.AND P6, PT, R153.reuse, 0x40, PT ;  /* 0x000000409900780c */ /* 0x040fe40003fc4270 */
[----:B---3--:R-:W-:Y:S02]  /*5960*/  FSEL R161, R164, -INF , P5 ;  /* 0xff800000a4a17808 */ /* 0x008fe40002800000 */
[----:B------:R-:W-:-:S02]  /*5970*/  ISETP.GT.AND P5, PT, R153, 0x41, PT ;  /* 0x000000419900780c */ /* 0x000fc40003fa4270 */
[----:B----4-:R-:W-:Y:S01]  /*5980*/  FSEL R164, R172, -INF , P4 ;  /* 0xff800000aca47808 */ /* 0x010fe20002000000 */
[----:B------:R-:W2:Y:S01]  /*5990*/  MUFU.TANH R185, R185 ;  /* 0x000000b900b97308 */ /* 0x000ea20000002400 */
[----:B------:R-:W-:Y:S01]  /*59a0*/  ISETP.GT.AND P4, PT, R169, RZ, PT ;  /* 0x000000ffa900720c */ /* 0x000fe20003f84270 */
[----:B------:R-:W-:Y:S01]  /*59b0*/  FMUL.FTZ R172, R182, UR10 ;  /* 0x0000000ab6ac7c20 */ /* 0x000fe20008410000 */
[----:B0-----:R-:W-:Y:S02]  /*59c0*/  FSEL R167, R167, -INF , P3 ;  /* 0xff800000a7a77808 */ /* 0x001fe40001800000 */
[----:B------:R-:W-:-:S03]  /*59d0*/  ISETP.GT.AND P3, PT, R153, 0x38, PT ;  /* 0x000000389900780c */ /* 0x000fc60003f64270 */
[----:B------:R-:W0:Y:S01]  /*59e0*/  MUFU.TANH R203, R203 ;  /* 0x000000cb00cb7308 */ /* 0x000e220000002400 */
[----:B-1----:R-:W-:Y:S02]  /*59f0*/  FSEL R159, R158, -INF , P6 ;  /* 0xff8000009e9f7808 */ /* 0x002fe40003000000 */
[----:B------:R-:W-:Y:S02]  /*5a00*/  ISETP.GT.AND P6, PT, R169, 0x1, PT ;  /* 0x00000001a900780c */ /* 0x000fe40003fc4270 */
[----:B------:R-:W-:Y:S02]  /*5a10*/  FSEL R162, R171, -INF , P3 ;  /* 0xff800000aba27808 */ /* 0x000fe40001800000 */
[----:B------:R-:W-:Y:S01]  /*5a20*/  ISETP.GT.AND P3, PT, R153, 0x48, PT ;  /* 0x000000489900780c */ /* 0x000fe20003f64270 */
        /* <DEDUP_REMOVED lines=9> */
[----:B------:R-:W-:Y:S02]  /*5ac0*/  FMNMX.FTZ R156, R203, R204, !PT ;  /* 0x000000cccb9c7209 */ /* 0x000fe40007810000 */
[----:B------:R-:W-:-:S03]  /*5ad0*/  ISETP.GT.AND P5, PT, R169, 0x18, PT ;  /* 0x00000018a900780c */ /* 0x000fc60003fa4270 */
[----:B------:R-:W1:Y:S01]  /*5ae0*/  MUFU.TANH R157, R157 ;  /* 0x0000009d009d7308 */ /* 0x000e620000002400 */
[----:B--2---:R-:W-:Y:S02]  /*5af0*/  FSEL R155, R155, -INF , P6 ;  /* 0xff8000009b9b7808 */ /* 0x004fe40003000000 */
[----:B------:R-:W-:Y:S02]  /*5b00*/  ISETP.GT.AND P6, PT, R169, 0x11, PT ;  /* 0x00000011a900780c */ /* 0x000fe40003fc4270 */
[----:B------:R-:W-:-:S03]  /*5b10*/  FMNMX.FTZ R156, R155, R156, !PT ;  /* 0x0000009c9b9c7209 */ /* 0x000fc60007810000 */
[----:B------:R-:W2:Y:S01]  /*5b20*/  MUFU.TANH R219, R219 ;  /* 0x000000db00db7308 */ /* 0x000ea20000002400 */
[----:B0-----:R-:W-:Y:S02]  /*5b30*/  FSEL R160, R160, -INF , P3 ;  /* 0xff800000a0a07808 */ /* 0x001fe40001800000 */
[----:B------:R-:W-:Y:S02]  /*5b40*/  ISETP.GT.AND P3, PT, R169, 0x9, PT ;  /* 0x00000009a900780c */ /* 0x000fe40003f64270 */
[----:B------:R-:W-:-:S03]  /*5b50*/  FMNMX.FTZ R156, R173, R156, !PT ;  /* 0x0000009cad9c7209 */ /* 0x000fc60007810000 */
[----:B------:R-:W0:Y:S01]  /*5b60*/  MUFU.TANH R223, R223 ;  /* 0x000000df00df7308 */ /* 0x000e220000002400 */
[----:B-1----:R-:W-:Y:S02]  /*5b70*/  FSEL R171, R157, -INF , P3 ;  /* 0xff8000009dab7808 */ /* 0x002fe40001800000 */
[----:B------:R-:W-:Y:S02]  /*5b80*/  FMNMX.FTZ R157, R174, R205, !PT ;  /* 0x000000cdae9d7209 */ /* 0x000fe40007810000 */
[----:B------:R-:W-:Y:S02]  /*5b90*/  FMNMX.FTZ R156, R171, R156, !PT ;  /* 0x0000009cab9c7209 */ /* 0x000fe40007810000 */
[----:B------:R-:W-:Y:S01]  /*5ba0*/  ISETP.GT.AND P3, PT, R169, 0x19, PT ;  /* 0x00000019a900780c */ /* 0x000fe20003f64270 */
[----:B------:R-:W1:Y:S01]  /*5bb0*/  MUFU.TANH R221, R221 ;  /* 0x000000dd00dd7308 */ /* 0x000e620000002400 */
[----:B--2---:R-:W-:Y:S02]  /*5bc0*/  FSEL R219, R219, -INF , P4 ;  /* 0xff800000dbdb7808 */ /* 0x004fe40002000000 */
[----:B------:R-:W-:-:S02]  /*5bd0*/  ISETP.GT.AND P4, PT, R169, 0x20, PT ;  /* 0x00000020a900780c */ /* 0x000fc40003f84270 */
[----:B------:R-:W-:Y:S02]  /*5be0*/  FMNMX.FTZ R156, R219, R156, !PT ;  /* 0x0000009cdb9c7209 */ /* 0x000fe40007810000 */
[----:B------:R-:W-:Y:S01]  /*5bf0*/  FMNMX.FTZ R157, R176, R157, !PT ;  /* 0x0000009db09d7209 */ /* 0x000fe20007810000 */
[----:B------:R-:W2:Y:S01]  /*5c00*/  MUFU.TANH R170, R170 ;  /* 0x000000aa00aa7308 */ /* 0x000ea20000002400 */
[----:B0-----:R-:W-:Y:S02]  /*5c10*/  FSEL R223, R223, -INF , P6 ;  /* 0xff800000dfdf7808 */ /* 0x001fe40003000000 */
[----:B------:R-:W-:Y:S02]  /*5c20*/  FMNMX.FTZ R157, R152, R157, !PT ;  /* 0x0000009d989d7209 */ /* 0x000fe40007810000 */
[----:B------:R-:W-:Y:S02]  /*5c30*/  FMNMX.FTZ R156, R223, R156, !PT ;  /* 0x0000009cdf9c7209 */ /* 0x000fe40007810000 */
[----:B------:R-:W-:Y:S01]  /*5c40*/  ISETP.GT.AND P6, PT, R169, 0x21, PT ;  /* 0x00000021a900780c */ /* 0x000fe20003fc4270 */
[----:B------:R-:W0:Y:S01]  /*5c50*/  MUFU.TANH R217, R217 ;  /* 0x000000d900d97308 */ /* 0x000e220000002400 */
[----:B-1----:R-:W-:-:S02]  /*5c60*/  FSEL R221, R221, -INF , P5 ;  /* 0xff800000dddd7808 */ /* 0x002fc40002800000 */
[----:B------:R-:W-:-:S05]  /*5c70*/  ISETP.GT.AND P5, PT, R169, 0x28, PT ;  /* 0x00000028a900780c */ /* 0x000fca0003fa4270 */
[----:B------:R-:W1:Y:S01]  /*5c80*/  MUFU.TANH R209, R209 ;  /* 0x000000d100d17308 */ /* 0x000e620000002400 */
[----:B--2---:R-:W-:Y:S02]  /*5c90*/  FSEL R188, R170, -INF , P4 ;  /* 0xff800000aabc7808 */ /* 0x004fe40002000000 */
[----:B------:R-:W-:Y:S02]  /*5ca0*/  ISETP.GT.AND P4, PT, R169, 0x30, PT ;  /* 0x00000030a900780c */ /* 0x000fe40003f84270 */
[----:B------:R-:W-:Y:S01]  /*5cb0*/  FMNMX.FTZ R170, R221, R156, !PT ;  /* 0x0000009cddaa7209 */ /* 0x000fe20007810000 */
[----:B------:R-:W-:Y:S02]  /*5cc0*/  FMUL.FTZ R156, R192, UR10 ;  /* 0x0000000ac09c7c20 */ /* 0x000fe40008410000 */
[----:B------:R-:W2:Y:S01]  /*5cd0*/  MUFU.TANH R175, R175 ;  /* 0x000000af00af7308 */ /* 0x000ea20000002400 */
[----:B0-----:R-:W-:Y:S02]  /*5ce0*/  FSEL R217, R217, -INF , P3 ;  /* 0xff800000d9d97808 */ /* 0x001fe40001800000 */
[----:B------:R-:W-:-:S02]  /*5cf0*/  ISETP.GT.AND P3, PT, R169, 0x29, PT ;  /* 0x00000029a900780c */ /* 0x000fc40003f64270 */
[----:B------:R-:W-:-:S03]  /*5d00*/  FMNMX.FTZ R179, R217, R170, !PT ;  /* 0x000000aad9b37209 */ /* 0x000fc60007810000 */
[----:B------:R-:W0:Y:S01]  /*5d10*/  MUFU.TANH R172, R172 ;  /* 0x000000ac00ac7308 */ /* 0x000e220000002400 */
[----:B-1----:R-:W-:Y:S02]  /*5d20*/  FSEL R209, R209, -INF , P5 ;  /* 0xff800000d1d17808 */ /* 0x002fe40002800000 */
[----:B------:R-:W-:-:S05]  /*5d30*/  ISETP.GT.AND P5, PT, R169, 0x38, PT ;  /* 0x00000038a900780c */ /* 0x000fca0003fa4270 */
[----:B------:R-:W1:Y:S01]  /*5d40*/  MUFU.TANH R207, R207 ;  /* 0x000000cf00cf7308 */ /* 0x000e620000002400 */
[----:B--2---:R-:W-:Y:S02]  /*5d50*/  FSEL R183, R175, -INF , P4 ;  /* 0xff800000afb77808 */ /* 0x004fe40002000000 */
[----:B------:R-:W-:Y:S01]  /*5d60*/  FMNMX.FTZ R175, R154, R157, !PT ;  /* 0x0000009d9aaf7209 */ /* 0x000fe20007810000 */
[----:B------:R-:W-:Y:S01]  /*5d70*/  FMUL.FTZ R157, R194, UR10 ;  /* 0x0000000ac29d7c20 */ /* 0x000fe20008410000 */
[----:B------:R-:W-:Y:S02]  /*5d80*/  ISETP.GT.AND P4, PT, R169, 0x40, PT ;  /* 0x00000040a900780c */ /* 0x000fe40003f84270 */
[----:B------:R-:W-:Y:S01]  /*5d90*/  FMNMX.FTZ R170, R180, R175, !PT ;  /* 0x000000afb4aa7209 */ /* 0x000fe20007810000 */
[----:B------:R-:W2:Y:S01]  /*5da0*/  MUFU.TANH R215, R215 ;  /* 0x000000d700d77308 */ /* 0x000ea20000002400 */
[----:B0-----:R-:W-:Y:S02]  /*5db0*/  FSEL R189, R172, -INF , P5 ;  /* 0xff800000acbd7808 */ /* 0x001fe40002800000 */
[----:B------:R-:W-:-:S02]  /*5dc0*/  FMNMX.FTZ R172, R188, R179, !PT ;  /* 0x000000b3bcac7209 */ /* 0x000fc40007810000 */
[----:B------:R-:W-:Y:S02]  /*5dd0*/  FMNMX.FTZ R170, R177, R170, !PT ;  /* 0x000000aab1aa7209 */ /* 0x000fe40007810000 */
[----:B------:R-:W-:Y:S01]  /*5de0*/  ISETP.GT.AND P5, PT, R169, 0x48, PT ;  /* 0x00000048a900780c */ /* 0x000fe20003fa4270 */
[----:B------:R-:W0:Y:S01]  /*5df0*/  MUFU.TANH R178, R178 ;  /* 0x000000b200b27308 */ /* 0x000e220000002400 */
[----:B-1----:R-:W-:Y:S02]  /*5e00*/  FSEL R207, R207, -INF , P6 ;  /* 0xff800000cfcf7808 */ /* 0x002fe40003000000 */
[----:B------:R-:W-:Y:S02]  /*5e10*/  FMNMX.FTZ R175, R181, R170, !PT ;  /* 0x000000aab5af7209 */ /* 0x000fe40007810000 */
[----:B------:R-:W-:Y:S02]  /*5e20*/  FMNMX.FTZ R172, R207, R172, !PT ;  /* 0x000000accfac7209 */ /* 0x000fe40007810000 */
[----:B------:R-:W-:Y:S01]  /*5e30*/  ISETP.GT.AND P6, PT, R169, 0x31, PT ;  /* 0x00000031a900780c */ /* 0x000fe20003fc4270 */
[----:B------:R-:W1:Y:S01]  /*5e40*/  MUFU.TANH R211, R211 ;  /* 0x000000d300d37308 */ /* 0x000e620000002400 */
[----:B--2---:R-:W-:-:S02]  /*5e50*/  FSEL R215, R215, -INF , P3 ;  /* 0xff800000d7d77808 */ /* 0x004fc40001800000 */
[----:B------:R-:W-:Y:S02]  /*5e60*/  FMNMX.FTZ R172, R209, R172, !PT ;  /* 0x000000acd1ac7209 */ /* 0x000fe40007810000 */
[----:B------:R-:W-:Y:S02]  /*5e70*/  FMNMX.FTZ R170, R184, R175, !PT ;  /* 0x000000afb8aa7209 */ /* 0x000fe40007810000 */
[----:B------:R-:W-:Y:S01]  /*5e80*/  FMNMX.FTZ R172, R215, R172, !PT ;  /* 0x000000acd7ac7209 */ /* 0x000fe20007810000 */
[----:B------:R-:W2:Y:S01]  /*5e90*/  MUFU.TANH R185, R185 ;  /* 0x000000b900b97308 */ /* 0x000ea20000002400 */
[----:B0-----:R-:W-:Y:S02]  /*5ea0*/  FSEL R186, R178, -INF , P6 ;  /* 0xff800000b2ba7808 */ /* 0x001fe40003000000 */
[----:B------:R-:W-:Y:S02]  /*5eb0*/  FMNMX.FTZ R179, R183, R172, !PT ;  /* 0x000000acb7b37209 */ /* 0x000fe40007810000 */
[----:B------:R-:W-:-:S02]  /*5ec0*/  FMNMX.FTZ R175, R165, R170, !PT ;  /* 0x000000aaa5af7209 */ /* 0x000fc40007810000 */
[----:B------:R-:W-:Y:S01]  /*5ed0*/  ISETP.GT.AND P3, PT, R169, 0x39, PT ;  /* 0x00000039a900780c */ /* 0x000fe20003f64270 */
[----:B------:R-:W0:Y:S01]  /*5ee0*/  MUFU.TANH R187, R187 ;  /* 0x000000bb00bb7308 */ /* 0x000e220000002400 */
[----:B------:R-:W-:Y:S02]  /*5ef0*/  FMNMX.FTZ R172, R186, R179, !PT ;  /* 0x000000b3baac7209 */ /* 0x000fe40007810000 */
[----:B------:R-:W-:Y:S02]  /*5f00*/  FMNMX.FTZ R170, R166, R175, !PT ;  /* 0x000000afa6aa7209 */ /* 0x000fe40007810000 */
[----:B-1----:R-:W-:Y:S02]  /*5f10*/  FSEL R211, R211, -INF , P3 ;  /* 0xff800000d3d37808 */ /* 0x002fe40001800000 */
[----:B------:R-:W-:Y:S01]  /*5f20*/  FMNMX.FTZ R178, R189, R172, !PT ;  /* 0x000000acbdb27209 */ /* 0x000fe20007810000 */
[----:B------:R-:W1:Y:S01]  /*5f30*/  MUFU.TANH R190, R190 ;  /* 0x000000be00be7308 */ /* 0x000e620000002400 */
[----:B------:R-:W-:Y:S01]  /*5f40*/  FMNMX.FTZ R175, R167, R170, !PT ;  /* 0x000000aaa7af7209 */ /* 0x000fe20007810000 */
[----:B------:R-:W-:Y:S01]  /*5f50*/  FMUL.FTZ R172, R199, UR10 ;  /* 0x0000000ac7ac7c20 */ /* 0x000fe20008410000 */
[----:B--2---:R-:W-:-:S02]  /*5f60*/  FSEL R185, R185, -INF , P4 ;  /* 0xff800000b9b97808 */ /* 0x004fc40002000000 */
[----:B------:R-:W-:Y:S02]  /*5f70*/  FMNMX.FTZ R178, R211, R178, !PT ;  /* 0x000000b2d3b27209 */ /* 0x000fe40007810000 */
[----:B------:R-:W-:Y:S01]  /*5f80*/  FMNMX.FTZ R170, R168, R175, !PT ;  /* 0x000000afa8aa7209 */ /* 0x000fe20007810000 */
[----:B------:R-:W2:Y:S01]  /*5f90*/  MUFU.TANH R213, R213 ;  /* 0x000000d500d57308 */ /* 0x000ea20000002400 */
[----:B------:R-:W-:Y:S02]  /*5fa0*/  FMNMX.FTZ R182, R185, R178, !PT ;  /* 0x000000b2b9b67209 */ /* 0x000fe40007810000 */
[----:B------:R-:W-:Y:S01]  /*5fb0*/  FMNMX.FTZ R178, R163, R170, !PT ;  /* 0x000000aaa3b27209 */ /* 0x000fe20007810000 */
[----:B------:R-:W-:Y:S01]  /*5fc0*/  FMUL.FTZ R170, R196, UR10 ;  /* 0x0000000ac4aa7c20 */ /* 0x000fe20008410000 */
[----:B------:R-:W-:Y:S02]  /*5fd0*/  ISETP.GT.AND P6, PT, R169, 0x41, PT ;  /* 0x00000041a900780c */ /* 0x000fe40003fc4270 */
[----:B------:R-:W-:Y:S01]  /*5fe0*/  FMNMX.FTZ R175, R161, R178, !PT ;  /* 0x000000b2a1af7209 */ /* 0x000fe20007810000 */
[----:B------:R-:W3:Y:S01]  /*5ff0*/  MUFU.TANH R157, R157 ;  /* 0x0000009d009d7308 */ /* 0x000ee20000002400 */
[----:B------:R-:W-:-:S02]  /*6000*/  ISETP.GT.AND P3, PT, R169, 0x49, PT ;  /* 0x00000049a900780c */ /* 0x000fc40003f64270 */
[----:B------:R-:W-:Y:S02]  /*6010*/  FMNMX.FTZ R175, R162, R175, !PT ;  /* 0x000000afa2af7209 */ /* 0x000fe40007810000 */
[----:B0-----:R-:W-:Y:S02]  /*6020*/  FSEL R187, R187, -INF , P6 ;  /* 0xff800000bbbb7808 */ /* 0x001fe40003000000 */
[----:B-1----:R-:W-:Y:S01]  /*6030*/  FSEL R190, R190, -INF , P5 ;  /* 0xff800000bebe7808 */ /* 0x002fe20002800000 */
[----:B------:R-:W0:Y:S01]  /*6040*/  MUFU.TANH R198, R198 ;  /* 0x000000c600c67308 */ /* 0x000e220000002400 */
[----:B--2---:R-:W-:Y:S02]  /*6050*/  FSEL R213, R213, -INF , P3 ;  /* 0xff800000d5d57808 */ /* 0x004fe40001800000 */
[C---:B------:R-:W-:Y:S02]  /*6060*/  ISETP.GT.AND P4, PT, R169.reuse, 0x50, PT ;  /* 0x00000050a900780c */ /* 0x040fe40003f84270 */
[----:B------:R-:W-:-:S02]  /*6070*/  ISETP.GT.AND P6, PT, R169, 0x51, PT ;  /* 0x00000051a900780c */ /* 0x000fc40003fc4270 */
[C---:B------:R-:W-:Y:S01]  /*6080*/  ISETP.GT.AND P5, PT, R169.reuse, 0x58, PT ;  /* 0x00000058a900780c */ /* 0x040fe20003fa4270 */
[----:B------:R-:W1:Y:S01]  /*6090*/  MUFU.TANH R208, R208 ;  /* 0x000000d000d07308 */ /* 0x000e620000002400 */
[----:B------:R-:W-:Y:S01]  /*60a0*/  ISETP.GT.AND P3, PT, R169, 0x59, PT ;  /* 0x00000059a900780c */ /* 0x000fe20003f64270 */
[----:B------:R-:W-:Y:S01]  /*60b0*/  FMUL.FTZ R169, R193, UR10 ;  /* 0x0000000ac1a97c20 */ /* 0x000fe20008410000 */
[----:B---3--:R-:W-:Y:S01]  /*60c0*/  FSEL R199, R157, -INF , P4 ;  /* 0xff8000009dc77808 */ /* 0x008fe20002000000 */
[----:B------:R-:W-:Y:S01]  /*60d0*/  ULDC UR10, c[0x0][0xa80] ;  /* 0x0002a000000a7ab9 */ /* 0x000fe20000000800 */
[----:B------:R-:W-:Y:S02]  /*60e0*/  FMNMX.FTZ R179, R187, R182, !PT ;  /* 0x000000b6bbb37209 */ /* 0x000fe40007810000 */
[----:B------:R-:W-:Y:S01]  /*60f0*/  ISETP.GT.AND P4, PT, R153, 0x49, PT ;  /* 0x000000499900780c */ /* 0x000fe20003f84270 */
[----:B------:R-:W2:Y:S01]  /*6100*/  MUFU.TANH R191, R195 ;  /* 0x000000c300bf7308 */ /* 0x000ea20000002400 */
[----:B0-----:R-:W-:-:S02]  /*6110*/  FSEL R193, R198, -INF , P5 ;  /* 0xff800000c6c17808 */ /* 0x001fc40002800000 */
[----:B------:R-:W-:Y:S02]  /*6120*/  FMNMX.FTZ R178, R190, R179, !PT ;  /* 0x000000b3beb27209 */ /* 0x000fe40007810000 */
[----:B------:R-:W-:Y:S02]  /*6130*/  ISETP.GT.AND P5, PT, R153, 0x50, PT ;  /* 0x000000509900780c */ /* 0x000fe40003fa4270 */
[----:B------:R-:W-:Y:S01]  /*6140*/  FMNMX.FTZ R178, R213, R178, !PT ;  /* 0x000000b2d5b27209 */ /* 0x000fe20007810000 */
[----:B------:R0:W3:Y:S01]  /*6150*/  MUFU.TANH R195, R172 ;  /* 0x000000ac00c37308 */ /* 0x0000e20000002400 */
[----:B-1----:R-:W-:Y:S02]  /*6160*/  FSEL R208, R208, -INF , P4 ;  /* 0xff800000d0d07808 */ /* 0x002fe40002000000 */
[----:B------:R-:W-:Y:S02]  /*6170*/  FMNMX.FTZ R178, R199, R178, !PT ;  /* 0x000000b2c7b27209 */ /* 0x000fe40007810000 */
[----:B------:R-:W-:-:S03]  /*6180*/  ISETP.GT.AND P4, PT, R153, 0x58, PT ;  /* 0x000000589900780c */ /* 0x000fc60003f84270 */
[----:B------:R-:W1:Y:S01]  /*6190*/  MUFU.TANH R156, R156 ;  /* 0x0000009c009c7308 */ /* 0x000e620000002400 */
[----:B0-----:R-:W-:Y:S02]  /*61a0*/  FMNMX.FTZ R172, R164, R175, !PT ;  /* 0x000000afa4ac7209 */ /* 0x001fe40007810000 */
[----:B--2---:R-:W-:Y:S02]  /*61b0*/  FSEL R191, R191, -INF , P6 ;  /* 0xff800000bfbf7808 */ /* 0x004fe40003000000 */
[----:B------:R-:W-:Y:S02]  /*61c0*/  FMNMX.FTZ R157, R159, R172, !PT ;  /* 0x000000ac9f9d7209 */ /* 0x000fe40007810000 */
[----:B------:R-:W-:Y:S01]  /*61d0*/  FMNMX.FTZ R178, R191, R178, !PT ;  /* 0x000000b2bfb27209 */ /* 0x000fe20007810000 */
[----:B------:R0:W2:Y:S01]  /*61e0*/  MUFU.TANH R192, R169 ;  /* 0x000000a900c07308 */ /* 0x0000a20000002400 */
[----:B------:R-:W-:Y:S02]  /*61f0*/  FMNMX.FTZ R157, R158, R157, !PT ;  /* 0x0000009d9e9d7209 */ /* 0x000fe40007810000 */
[----:B---3--:R-:W-:-:S02]  /*6200*/  FSEL R196, R195, -INF , P3 ;  /* 0xff800000c3c47808 */ /* 0x008fc40001800000 */
[----:B------:R-:W-:Y:S02]  /*6210*/  FMNMX.FTZ R157, R160, R157, !PT ;  /* 0x0000009da09d7209 */ /* 0x000fe40007810000 */
[----:B------:R-:W-:Y:S01]  /*6220*/  ISETP.GT.AND P3, PT, R153, 0x51, PT ;  /* 0x000000519900780c */ /* 0x000fe20003f64270 */
[----:B------:R-:W3:Y:S01]  /*6230*/  MUFU.TANH R194, R170 ;  /* 0x000000aa00c27308 */ /* 0x000ee20000002400 */
[----:B-1----:R-:W-:Y:S02]  /*6240*/  FSEL R195, R156, -INF , P5 ;  /* 0xff8000009cc37808 */ /* 0x002fe40002800000 */
[----:B------:R-:W-:Y:S02]  /*6250*/  FMNMX.FTZ R156, R208, R157, !PT ;  /* 0x0000009dd09c7209 */ /* 0x000fe40007810000 */
[----:B0-----:R-:W-:Y:S01]  /*6260*/  FMNMX.FTZ R169, R193, R178, !PT ;  /* 0x000000b2c1a97209 */ /* 0x001fe20007810000 */
[----:B------:R-:W-:Y:S01]  /*6270*/  IMAD.U32 R178, RZ, RZ, UR5 ;  /* 0x00000005ffb27e24 */ /* 0x000fe2000f8e00ff */
[----:B------:R-:W-:Y:S01]  /*6280*/  FMNMX.FTZ R157, R195, R156, !PT ;  /* 0x0000009cc39d7209 */ /* 0x000fe20007810000 */
[----:B------:R-:W0:Y:S01]  /*6290*/  MUFU.TANH R197, R197 ;  /* 0x000000c500c57308 */ /* 0x000e220000002400 */
[----:B--2---:R-:W-:Y:S01]  /*62a0*/  FSEL R192, R192, -INF , P3 ;  /* 0xff800000c0c07808 */ /* 0x004fe20001800000 */
[----:B------:R-:W-:Y:S01]  /*62b0*/  UIMAD UR5, UR4, 0xc00, UR14 ;  /* 0x00000c00040578a4 */ /* 0x000fe2000f8e020e */
[----:B------:R-:W-:-:S02]  /*62c0*/  ISETP.GT.AND P3, PT, R153, 0x59, PT ;  /* 0x000000599900780c */ /* 0x000fc40003f64270 */
[----:B------:R-:W-:Y:S01]  /*62d0*/  FMNMX.FTZ R157, R192, R157, !PT ;  /* 0x0000009dc09d7209 */ /* 0x000fe20007810000 */
[----:B------:R-:W-:Y:S01]  /*62e0*/  UIADD3 UR6, UR5, 0x280, URZ ;  /* 0x0000028005067890 */ /* 0x000fe2000fffe03f */
[----:B------:R-:W-:Y:S02]  /*62f0*/  FMNMX.FTZ R169, R196, R169, !PT ;  /* 0x000000a9c4a97209 */ /* 0x000fe40007810000 */
[----:B---3--:R-:W-:Y:S01]  /*6300*/  FSEL R194, R194, -INF , P4 ;  /* 0xff800000c2c27808 */ /* 0x008fe20002000000 */
[----:B------:R-:W-:Y:S02]  /*6310*/  UMOV UR14, UR5 ;  /* 0x00000005000e7c82 */ /* 0x000fe40008000000 */
        /* <DEDUP_REMOVED lines=11> */
[----:B------:R-:W-:-:S03]  /*63d0*/  FMUL.FTZ R198, R157, UR10 ;  /* 0x0000000a9dc67c20 */ /* 0x000fc60008410000 */
[----:B------:R-:W-:Y:S02]  /*63e0*/  FSEL R153, R157, RZ, P4 ;  /* 0x000000ff9d997208 */ /* 0x000fe40002000000 */
[----:B------:R-:W-:-:S03]  /*63f0*/  FSEL R198, R198, RZ, P4 ;  /* 0x000000ffc6c67208 */ /* 0x000fc60002000000 */
[----:B------:R-:W-:Y:S01]  /*6400*/  FADD.FTZ R153, -R153, R204 ;  /* 0x000000cc99997221 */ /* 0x000fe20000010100 */
[----:B0-----:R-:W-:Y:S01]  /*6410*/  FMNMX.FTZ R156, R172, R175, !PT ;  /* 0x000000afac9c7209 */ /* 0x001fe20007810000 */
[--C-:B------:R-:W-:Y:S01]  /*6420*/  FFMA.FTZ R172, R173, UR10, -R198.reuse ;  /* 0x0000000aadac7c23 */ /* 0x100fe200080108c6 */
[--C-:B------:R-:W-:Y:S01]  /*6430*/  FFMA.FTZ R169, R203, UR10, -R198.reuse ;  /* 0x0000000acba97c23 */ /* 0x100fe200080108c6 */
[----:B------:R-:W-:Y:S01]  /*6440*/  IADD3 R203, -R212, 0xb, RZ ;  /* 0x0000000bd4cb7810 */ /* 0x000fe20007ffe1ff */
[--C-:B------:R-:W-:Y:S01]  /*6450*/  FFMA.FTZ R175, R171, UR10, -R198.reuse ;  /* 0x0000000aabaf7c23 */ /* 0x100fe200080108c6 */
[C---:B------:R-:W-:Y:S01]  /*6460*/  FMUL.FTZ R197, R156.reuse, UR10 ;  /* 0x0000000a9cc57c20 */ /* 0x040fe20008410000 */
[----:B------:R-:W-:Y:S01]  /*6470*/  FSETP.NEU.FTZ.AND P3, PT, R156, -INF , PT ;  /* 0xff8000009c00780b */ /* 0x000fe20003f7d000 */
[----:B------:R-:W-:Y:S01]  /*6480*/  FMUL.FTZ R182, R153, UR10 ;  /* 0x0000000a99b67c20 */ /* 0x000fe20008410000 */
[--C-:B------:R-:W-:Y:S01]  /*6490*/  FFMA.FTZ R170, R155, UR10, -R198.reuse ;  /* 0x0000000a9baa7c23 */ /* 0x100fe200080108c6 */
[----:B------:R-:W-:Y:S01]  /*64a0*/  MUFU.EX2 R169, R169 ;  /* 0x000000a900a97308 */ /* 0x000fe20000000800 */
[----:B------:R-:W-:Y:S01]  /*64b0*/  FSEL R197, R197, RZ, P3 ;  /* 0x000000ffc5c57208 */ /* 0x000fe20001800000 */
[--C-:B------:R-:W-:Y:S01]  /*64c0*/  FFMA.FTZ R204, R219, UR10, -R198.reuse ;  /* 0x0000000adbcc7c23 */ /* 0x100fe200080108c6 */
[--C-:B------:R-:W-:Y:S01]  /*64d0*/  FFMA.FTZ R210, R221, UR10, -R198.reuse ;  /* 0x0000000addd27c23 */ /* 0x100fe200080108c6 */
[--C-:B------:R-:W-:Y:S01]  /*64e0*/  FFMA.FTZ R217, R217, UR10, -R198.reuse ;  /* 0x0000000ad9d97c23 */ /* 0x100fe200080108c6 */
[--C-:B------:R-:W-:Y:S01]  /*64f0*/  FFMA.FTZ R188, R188, UR10, -R198.reuse ;  /* 0x0000000abcbc7c23 */ /* 0x100fe200080108c6 */
[--C-:B------:R-:W-:Y:S01]  /*6500*/  FFMA.FTZ R173, R152, UR10, -R197.reuse ;  /* 0x0000000a98ad7c23 */ /* 0x100fe200080108c5 */
[----:B------:R-:W-:Y:S01]  /*6510*/  FSEL R152, R156, RZ, P3 ;  /* 0x000000ff9c987208 */ /* 0x000fe20001800000 */
[--C-:B------:R-:W-:Y:S01]  /*6520*/  FFMA.FTZ R171, R176, UR10, -R197.reuse ;  /* 0x0000000ab0ab7c23 */ /* 0x100fe200080108c5 */
[--C-:B------:R-:W-:Y:S01]  /*6530*/  FFMA.FTZ R174, R174, UR10, -R197.reuse ;  /* 0x0000000aaeae7c23 */ /* 0x100fe200080108c5 */
[----:B------:R-:W-:Y:S01]  /*6540*/  FFMA.FTZ R176, R154, UR10, -R197 ;  /* 0x0000000a9ab07c23 */ /* 0x000fe200080108c5 */
[----:B------:R-:W0:Y:S01]  /*6550*/  MUFU.EX2 R182, R182 ;  /* 0x000000b600b67308 */ /* 0x000e220000000800 */
[----:B------:R-:W-:Y:S01]  /*6560*/  FADD.FTZ R152, -R152, R205 ;  /* 0x000000cd98987221 */ /* 0x000fe20000010100 */
[----:B------:R-:W-:Y:S01]  /*6570*/  FFMA.FTZ R205, R223, UR10, -R198 ;  /* 0x0000000adfcd7c23 */ /* 0x000fe200080108c6 */
[--C-:B------:R-:W-:Y:S01]  /*6580*/  FFMA.FTZ R180, R180, UR10, -R197.reuse ;  /* 0x0000000ab4b47c23 */ /* 0x100fe200080108c5 */
[----:B------:R-:W-:Y:S01]  /*6590*/  FFMA.FTZ R177, R177, UR10, -R197 ;  /* 0x0000000ab1b17c23 */ /* 0x000fe200080108c5 */
[----:B------:R-:W-:Y:S01]  /*65a0*/  FMUL.FTZ R179, R152, UR10 ;  /* 0x0000000a98b37c20 */ /* 0x000fe20008410000 */
[----:B------:R-:W-:-:S02]  /*65b0*/  @!P2 VIADD R152, R178, 0x32440 ;  /* 0x00032440b298a836 */ /* 0x000fc40000000000 */
[--C-:B------:R-:W-:Y:S01]  /*65c0*/  FFMA.FTZ R181, R181, UR10, -R197.reuse ;  /* 0x0000000ab5b57c23 */ /* 0x100fe200080108c5 */
[----:B------:R-:W-:Y:S01]  /*65d0*/  MUFU.EX2 R170, R170 ;  /* 0x000000aa00aa7308 */ /* 0x000fe20000000800 */
[--C-:B------:R-:W-:Y:S01]  /*65e0*/  FFMA.FTZ R184, R184, UR10, -R197.reuse ;  /* 0x0000000ab8b87c23 */ /* 0x100fe200080108c5 */
[----:B------:R-:W-:Y:S01]  /*65f0*/  FFMA.FTZ R207, R207, UR10, -R198 ;  /* 0x0000000acfcf7c23 */ /* 0x000fe200080108c6 */
[----:B------:R-:W-:Y:S01]  /*6600*/  @!P2 PRMT R152, RZ, 0x654, R152 ;  /* 0x00000654ff98a816 */ /* 0x000fe20000000098 */
[----:B------:R1:W-:Y:S06]  /*6610*/  BAR.ARV R203, 0x100 ;  /* 0x000400cb0000751d */ /* 0x0003ec0000002000 */
[----:B------:R2:W-:Y:S01]  /*6620*/  @!P2 SYNCS.ARRIVE.TRANS64.RED.A1T0 RZ, [R152+URZ], RZ ;  /* 0x000000ff98ffa9a7 */ /* 0x0005e2000810043f */
[----:B------:R-:W3:Y:S01]  /*6630*/  MUFU.EX2 R179, R179 ;  /* 0x000000b300b37308 */ /* 0x000ee20000000800 */
[-C--:B0-----:R-:W-:Y:S01]  /*6640*/  FMUL.FTZ R26, R26, R182.reuse ;  /* 0x000000b61a1a7220 */ /* 0x081fe20000410000 */
        /* <DEDUP_REMOVED lines=15> */
[-C--:B---3--:R-:W-:Y:S01]  /*6740*/  FMUL.FTZ R24, R24, R179.reuse ;  /* 0x000000b318187220 */ /* 0x088fe20000410000 */
        /* <DEDUP_REMOVED lines=117> */
[----:B------:R-:W-:Y:S01]  /*6ea0*/  F2FP.BF16.F32.PACK_AB R153, R170, R169 ;  /* 0x000000a9aa99723e */ /* 0x000fe200000010ff */
[----:B------:R-:W-:Y:S01]  /*6eb0*/  MUFU.EX2 R204, R204 ;  /* 0x000000cc00cc7308 */ /* 0x000fe20000000800 */
[----:B0-----:R-:W-:Y:S01]  /*6ec0*/  F2FP.BF16.F32.PACK_AB R155, R175, R172 ;  /* 0x000000acaf9b723e */ /* 0x001fe200000010ff */
[--C-:B------:R-:W-:Y:S01]  /*6ed0*/  FFMA.FTZ R209, R209, UR10, -R198.reuse ;  /* 0x0000000ad1d17c23 */ /* 0x100fe200080108c6 */
[----:B--2---:R-:W-:Y:S01]  /*6ee0*/  F2FP.BF16.F32.PACK_AB R152, R171, R174 ;  /* 0x000000aeab98723e */ /* 0x004fe200000010ff */
[--C-:B------:R-:W-:Y:S01]  /*6ef0*/  FFMA.FTZ R165, R165, UR10, -R197.reuse ;  /* 0x0000000aa5a57c23 */ /* 0x100fe200080108c5 */
[----:B---3--:R-:W-:Y:S01]  /*6f00*/  F2FP.BF16.F32.PACK_AB R154, R176, R173 ;  /* 0x000000adb09a723e */ /* 0x008fe200000010ff */
[----:B------:R1:W-:Y:S01]  /*6f10*/  BAR.SYNC.DEFER_BLOCKING R200, 0x100 ;  /* 0x000400c80000751d */ /* 0x0003e20000010000 */
        /* <DEDUP_REMOVED lines=23> */
[----:B------:R-:W-:Y:S01]  /*7090*/  WARPGROUP.ARRIVE ;  /* 0x00000000000079c5 */ /* 0x000fe20000000000 */
[--C-:B------:R-:W-:Y:S01]  /*70a0*/  FFMA.FTZ R208, R191, UR10, -R198.reuse ;  /* 0x0000000abfd07c23 */ /* 0x100fe200080108c6 */
[--C-:B------:R-:W-:Y:S01]  /*70b0*/  FFMA.FTZ R191, R193, UR10, -R198.reuse ;  /* 0x0000000ac1bf7c23 */ /* 0x100fe200080108c6 */
[--C-:B------:R-:W-:Y:S01]  /*70c0*/  FFMA.FTZ R193, R195, UR10, -R197.reuse ;  /* 0x0000000ac3c17c23 */ /* 0x100fe200080108c5 */
[--C-:B------:R-:W-:Y:S01]  /*70d0*/  FFMA.FTZ R199, R199, UR10, -R198.reuse ;  /* 0x0000000ac7c77c23 */ /* 0x100fe200080108c6 */
[--C-:B------:R-:W-:Y:S01]  /*70e0*/  FFMA.FTZ R192, R192, UR10, -R197.reuse ;  /* 0x0000000ac0c07c23 */ /* 0x100fe200080108c5 */
[----:B------:R-:W-:Y:S01]  /*70f0*/  HGMMA.64x256x16.F32.BF16 R24, R152, gdesc[UR12].tnspB, R24, gsb0 ;  /* 0x43e0000c98187df0 */ /* 0x000fe20008001818 */
[----:B------:R-:W-:Y:S01]  /*7100*/  MUFU.EX2 R180, R180 ;  /* 0x000000b400b47308 */ /* 0x000fe20000000800 */
[----:B------:R-:W-:Y:S01]  /*7110*/  UIADD3 UR14, UR5, 0x80, URZ ;  /* 0x00000080050e7890 */ /* 0x000fe2000fffe03f */
[--C-:B------:R-:W-:Y:S01]  /*7120*/  FFMA.FTZ R194, R194, UR10, -R197.reuse ;  /* 0x0000000ac2c27c23 */ /* 0x100fe200080108c5 */
[----:B------:R-:W-:Y:S01]  /*7130*/  UMOV UR15, 0x40000040 ;  /* 0x40000040000f7882 */ /* 0x000fe20000000000 */
[----:B------:R-:W-:Y:S01]  /*7140*/  FFMA.FTZ R195, R206, UR10, -R197 ;  /* 0x0000000acec37c23 */ /* 0x000fe200080108c5 */
[----:B------:R-:W-:Y:S01]  /*7150*/  FFMA.FTZ R196, R196, UR10, -R198 ;  /* 0x0000000ac4c47c23 */ /* 0x000fe200080108c6 */
[----:B------:R-:W-:Y:S01]  /*7160*/  FFMA.FTZ R169, R182, R12, R169 ;  /* 0x0000000cb6a97223 */ /* 0x000fe200000100a9 */
[----:B------:R-:W-:Y:S01]  /*7170*/  FFMA.FTZ R0, R179, R0, R174 ;  /* 0x00000000b3007223 */ /* 0x000fe200000100ae */
[----:B------:R-:W3:Y:S01]  /*7180*/  MUFU.EX2 R177, R177 ;  /* 0x000000b100b17308 */ /* 0x000ee20000000800 */
[----:B------:R-:W-:Y:S01]  /*7190*/  PLOP3.LUT P3, PT, PT, PT, UP1, 0x80, 0x0 ;  /* 0x000000000000781c */ /* 0x000fe20003f6f018 */
[----:B------:R-:W-:Y:S01]  /*71a0*/  FADD.FTZ R169, R170, R169 ;  /* 0x000000a9aaa97221 */ /* 0x000fe20000010000 */
[----:B------:R-:W-:Y:S01]  /*71b0*/  FADD.FTZ R0, R171, R0 ;  /* 0x00000000ab007221 */ /* 0x000fe20000010000 */
[----:B------:R-:W-:-:S02]  /*71c0*/  @!P2 VIADD R178, R178, 0x32460 ;  /* 0x00032460b2b2a836 */ /* 0x000fc40000000000 */
[----:B------:R-:W-:Y:S01]  /*71d0*/  FADD.FTZ R172, R172, R169 ;  /* 0x000000a9acac7221 */ /* 0x000fe20000010000 */
[----:B------:R-:W-:Y:S01]  /*71e0*/  FADD.FTZ R173, R173, R0 ;  /* 0x00000000adad7221 */ /* 0x000fe20000010000 */
[----:B------:R-:W-:Y:S01]  /*71f0*/  MUFU.EX2 R181, R181 ;  /* 0x000000b500b57308 */ /* 0x000fe20000000800 */
[----:B------:R-:W-:Y:S01]  /*7200*/  @!P2 PRMT R178, RZ, 0x654, R178 ;  /* 0x00000654ffb2a816 */ /* 0x000fe200000000b2 */
[----:B------:R-:W-:Y:S01]  /*7210*/  FADD.FTZ R175, R175, R172 ;  /* 0x000000acafaf7221 */ /* 0x000fe20000010000 */
[----:B------:R-:W-:-:S05]  /*7220*/  FADD.FTZ R173, R176, R173 ;  /* 0x000000adb0ad7221 */ /* 0x000fca0000010000 */
[----:B------:R-:W4:Y:S08]  /*7230*/  MUFU.EX2 R184, R184 ;  /* 0x000000b800b87308 */ /* 0x000f300000000800 */
[----:B------:R-:W-:Y:S08]  /*7240*/  MUFU.EX2 R188, R188 ;  /* 0x000000bc00bc7308 */ /* 0x000ff00000000800 */
[----:B------:R-:W5:Y:S08]  /*7250*/  MUFU.EX2 R207, R207 ;  /* 0x000000cf00cf7308 */ /* 0x000f700000000800 */
[----:B------:R-:W-:Y:S08]  /*7260*/  MUFU.EX2 R209, R209 ;  /* 0x000000d100d17308 */ /* 0x000ff00000000800 */
[----:B------:R-:W-:Y:S08]  /*7270*/  MUFU.EX2 R165, R165 ;  /* 0x000000a500a57308 */ /* 0x000ff00000000800 */
[----:B------:R-:W1:Y:S08]  /*7280*/  MUFU.EX2 R166, R166 ;  /* 0x000000a600a67308 */ /* 0x000e700000000800 */
[----:B------:R-:W-:Y:S08]  /*7290*/  MUFU.EX2 R167, R167 ;  /* 0x000000a700a77308 */ /* 0x000ff00000000800 */
[----:B------:R-:W1:Y:S08]  /*72a0*/  MUFU.EX2 R168, R168 ;  /* 0x000000a800a87308 */ /* 0x000e700000000800 */
[----:B------:R-:W1:Y:S08]  /*72b0*/  MUFU.EX2 R212, R212 ;  /* 0x000000d400d47308 */ /* 0x000e700000000800 */
[----:B------:R-:W-:Y:S08]  /*72c0*/  MUFU.EX2 R183, R183 ;  /* 0x000000b700b77308 */ /* 0x000ff00000000800 */
[----:B------:R-:W-:Y:S08]  /*72d0*/  MUFU.EX2 R186, R186 ;  /* 0x000000ba00ba7308 */ /* 0x000ff00000000800 */
        /* <DEDUP_REMOVED lines=19> */
[----:B------:R-:W-:Y:S01]  /*7410*/  MUFU.EX2 R194, R194 ;  /* 0x000000c200c27308 */ /* 0x000fe20000000800 */
[----:B------:R-:W-:-:S02]  /*7420*/  WARPGROUP.DEPBAR.LE gsb0, 0x0 ;  /* 0x00008000000079c5 */ /* 0x000fc40000010000 */
[----:B0-----:R-:W-:-:S05]  /*7430*/  F2FP.BF16.F32.PACK_AB R153, R205, R204 ;  /* 0x000000cccd99723e */ /* 0x001fca00000010ff */
[----:B------:R-:W0:Y:S01]  /*7440*/  MUFU.EX2 R195, R195 ;  /* 0x000000c300c37308 */ /* 0x000e220000000800 */
[----:B--2---:R-:W-:Y:S01]  /*7450*/  F2FP.BF16.F32.PACK_AB R155, R217, R210 ;  /* 0x000000d2d99b723e */ /* 0x004fe200000010ff */
[----:B------:R-:W-:Y:S01]  /*7460*/  FADD.FTZ R204, R204, R175 ;  /* 0x000000afcccc7221 */ /* 0x000fe20000010000 */
[----:B---3--:R-:W-:Y:S01]  /*7470*/  F2FP.BF16.F32.PACK_AB R152, R177, R180 ;  /* 0x000000b4b198723e */ /* 0x008fe200000010ff */
[----:B------:R-:W-:Y:S01]  /*7480*/  FADD.FTZ R180, R180, R173 ;  /* 0x000000adb4b47221 */ /* 0x000fe20000010000 */
[----:B----4-:R-:W-:Y:S01]  /*7490*/  F2FP.BF16.F32.PACK_AB R154, R184, R181 ;  /* 0x000000b5b89a723e */ /* 0x010fe200000010ff */
[----:B------:R-:W-:Y:S01]  /*74a0*/  FADD.FTZ R205, R205, R204 ;  /* 0x000000cccdcd7221 */ /* 0x000fe20000010000 */
[----:B------:R-:W-:Y:S01]  /*74b0*/  MOV R204, R157 ;  /* 0x0000009d00cc7202 */ /* 0x000fe20000000f00 */
[----:B------:R-:W2:Y:S01]  /*74c0*/  MUFU.EX2 R196, R196 ;  /* 0x000000c400c47308 */ /* 0x000ea20000000800 */
[----:B------:R-:W-:Y:S01]  /*74d0*/  WARPGROUP.ARRIVE ;  /* 0x00000000000079c5 */ /* 0x000fe20000000000 */
[----:B------:R-:W-:Y:S01]  /*74e0*/  FADD.FTZ R180, R177, R180 ;  /* 0x000000b4b1b47221 */ /* 0x000fe20000010000 */
[----:B------:R-:W-:Y:S01]  /*74f0*/  FADD.FTZ R210, R210, R205 ;  /* 0x000000cdd2d27221 */ /* 0x000fe20000010000 */
[----:B------:R-:W-:-:S02]  /*7500*/  IMAD.MOV.U32 R205, RZ, RZ, R156 ;  /* 0x000000ffffcd7224 */ /* 0x000fc400078e009c */
[----:B------:R-:W-:Y:S01]  /*7510*/  FADD.FTZ R181, R181, R180 ;  /* 0x000000b4b5b57221 */ /* 0x000fe20000010000 */
[----:B------:R-:W-:Y:S01]  /*7520*/  HGMMA.64x256x16.F32.BF16 R24, R152, gdesc[UR12].tnspB, R24, gsb0 ;  /* 0x43e0000c98187df0 */ /* 0x000fe20008001818 */
[----:B------:R-:W-:Y:S01]  /*7530*/  UIADD3 UR14, UR5, 0x100, URZ ;  /* 0x00000100050e7890 */ /* 0x000fe2000fffe03f */
[----:B------:R-:W-:Y:S01]  /*7540*/  FADD.FTZ R217, R217, R210 ;  /* 0x000000d2d9d97221 */ /* 0x000fe20000010000 */
[----:B------:R-:W-:Y:S01]  /*7550*/  UMOV UR15, 0x40000040 ;  /* 0x40000040000f7882 */ /* 0x000fe20000000000 */
[----:B------:R-:W-:Y:S01]  /*7560*/  FADD.FTZ R184, R184, R181 ;  /* 0x000000b5b8b87221 */ /* 0x000fe20000010000 */
[----:B------:R-:W-:Y:S02]  /*7570*/  WARPGROUP.DEPBAR.LE gsb0, 0x0 ;  /* 0x00008000000079c5 */ /* 0x000fe40000010000 */
[----:B-----5:R-:W-:Y:S01]  /*7580*/  F2FP.BF16.F32.PACK_AB R153, R207, R188 ;  /* 0x000000bccf99723e */ /* 0x020fe200000010ff */
[----:B------:R-:W-:Y:S01]  /*7590*/  FADD.FTZ R188, R188, R217 ;  /* 0x000000d9bcbc7221 */ /* 0x000fe20000010000 */
[----:B-1----:R-:W-:Y:S01]  /*75a0*/  F2FP.BF16.F32.PACK_AB R152, R166, R165 ;  /* 0x000000a5a698723e */ /* 0x002fe200000010ff */
        /* <DEDUP_REMOVED lines=9> */
[----:B------:R-:W-:-:S06]  /*7640*/  FADD.FTZ R168, R168, R167 ;  /* 0x000000a7a8a87221 */ /* 0x000fcc0000010000 */
        /* <DEDUP_REMOVED lines=35> */
[----:B------:R-:W-:Y:S01]  /*7880*/  UMOV UR14, UR6 ;  /* 0x00000006000e7c82 */ /* 0x000fe20008000000 */
[----:B------:R-:W-:Y:S01]  /*7890*/  UMOV UR15, 0x40000040 ;  /* 0x40000040000f7882 */ /* 0x000fe20000000000 */
[----:B------:R-:W-:Y:S02]  /*78a0*/  WARPGROUP.DEPBAR.LE gsb0, 0x0 ;  /* 0x00008000000079c5 */ /* 0x000fe40000010000 */
[----:B------:R-:W-:Y:S01]  /*78b0*/  F2FP.BF16.F32.PACK_AB R152, R192, R193 ;  /* 0x000000c1c098723e */ /* 0x000fe200000010ff */
[----:B------:R-:W-:Y:S01]  /*78c0*/  FADD.FTZ R193, R193, R160 ;  /* 0x000000a0c1c17221 */ /* 0x000fe20000010000 */
[----:B------:R-:W-:Y:S01]  /*78d0*/  F2FP.BF16.F32.PACK_AB R153, R208, R199 ;  /* 0x000000c7d099723e */ /* 0x000fe200000010ff */
[----:B------:R-:W-:Y:S01]  /*78e0*/  FADD.FTZ R199, R199, R190 ;  /* 0x000000bec7c77221 */ /* 0x000fe20000010000 */
[----:B0-----:R-:W-:Y:S01]  /*78f0*/  F2FP.BF16.F32.PACK_AB R154, R195, R194 ;  /* 0x000000c2c39a723e */ /* 0x001fe200000010ff */
[----:B------:R-:W-:Y:S01]  /*7900*/  FADD.FTZ R193, R192, R193 ;  /* 0x000000c1c0c17221 */ /* 0x000fe20000010000 */
[----:B--2---:R-:W-:Y:S01]  /*7910*/  F2FP.BF16.F32.PACK_AB R155, R196, R191 ;  /* 0x000000bfc49b723e */ /* 0x004fe200000010ff */
        /* <DEDUP_REMOVED lines=10> */
[----:B------:R-:W-:-:S05]  /*79c0*/  UMOV UR61, UR7 ;  /* 0x00000007003d7c82 */ /* 0x000fca0008000000 */
.L_x_4414:
[----:B------:R-:W-:-:S13]  /*79d0*/  R2UR UR5, R23 ;  /* 0x00000000170572ca */ /* 0x000fda00000e0000 */
[----:B------:R-:W-:-:S06]  /*79e0*/  UISETP.GE.AND UP0, UPT, UR61, UR5, UPT ;  /* 0x000000053d00728c */ /* 0x000fcc000bf06270 */
[----:B------:R-:W-:-:S13]  /*79f0*/  PLOP3.LUT P1, PT, PT, PT, UP0, 0x80, 0x0 ;  /* 0x000000000000781c */ /* 0x000fda0003f2f008 */
[----:B------:R-:W-:Y:S05]  /*7a00*/  @!P1 BRA `(.L_x_4424) ;  /* 0x0000002800349947 */ /* 0x000fea0003800000 */
[----:B------:R-:W-:Y:S01]  /*7a10*/  IMAD.MOV.U32 R202, RZ, RZ, R157 ;  /* 0x000000ffffca7224 */ /* 0x000fe200078e009d */
[----:B------:R-:W-:Y:S01]  /*7a20*/  ULDC UR6, c[0x0][0xad0] ;  /* 0x0002b40000067ab9 */ /* 0x000fe20000000800 */
[----:B------:R-:W-:-:S07]  /*7a30*/  IMAD.MOV.U32 R201, RZ, RZ, R156 ;  /* 0x000000ffffc97224 */ /* 0x000fce00078e009c */
.L_x_4433:
[----:B------:R-:W-:-:S04]  /*7a40*/  UIADD3 UR4, UR4, 0x1, URZ ;  /* 0x0000000104047890 */ /* 0x000fc8000fffe03f */
[----:B------:R-:W-:-:S04]  /*7a50*/  UISETP.NE.AND UP0, UPT, UR4, 0x2, UPT ;  /* 0x000000020400788c */ /* 0x000fc8000bf05270 */
[----:B------:R-:W-:Y:S02]  /*7a60*/  USEL UR5, URZ, 0x1, UP0 ;  /* 0x000000013f057887 */ /* 0x000fe40008000000 */
[----:B------:R-:W-:Y:S02]  /*7a70*/  USEL UR4, UR4, URZ, UP0 ;  /* 0x0000003f04047287 */ /* 0x000fe40008000000 */
[----:B------:R-:W-:Y:S01]  /*7a80*/  ULOP3.LUT UR60, UR60, UR5, URZ, 0x3c, !UPT ;  /* 0x000000053c3c7292 */ /* 0x000fe2000f8e3c3f */
[----:B--2---:R-:W-:Y:S11]  /*7a90*/  @!P0 BRA `(.L_x_4425) ;  /* 0x0000000000048947 */ /* 0x004ff60003800000 */
[----:B------:R-:W-:Y:S01]  /*7aa0*/  BPT.TRAP 0x1 ;  /* 0x000000040000795c */ /* 0x000fe20000300000 */
.L_x_4425:
[----:B------:R-:W-:Y:S01]  /*7ab0*/  R2UR UR5, R22 ;  /* 0x00000000160572ca */ /* 0x000fe200000e0000 */
[----:B------:R-:W-:-:S05]  /*7ac0*/  IMAD.U32 R204, RZ, RZ, UR60 ;  /* 0x0000003cffcc7e24 */ /* 0x000fca000f8e00ff */
[----:B------:R-:W-:-:S07]  /*7ad0*/  SHF.L.U32 R204, R204, 0x1f, RZ ;  /* 0x0000001fcccc7819 */ /* 0x000fce00000006ff */
[----:B------:R-:W-:-:S09]  /*7ae0*/  ULEA UR7, UR4, UR5, 0x3 ;  /* 0x0000000504077291 */ /* 0x000fd2000f8e183f */
[----:B------:R2:W3:Y:S01]  /*7af0*/  SYNCS.PHASECHK.TRANS64.TRYWAIT P1, [UR7+0x32430], R204 ;  /* 0x032430ccff0075a7 */ /* 0x0004e20008020147 */
[----:B------:R-:W-:Y:S05]  /*7b00*/  @!P0 BRA `(.L_x_4426) ;  /* 0x0000000000048947 */ /* 0x000fea0003800000 */
[----:B------:R-:W-:Y:S01]  /*7b10*/  BPT.TRAP 0x1 ;  /* 0x000000040000795c */ /* 0x000fe20000300000 */
.L_x_4426:
[----:B---3--:R-:W-:Y:S05]  /*7b20*/  @P1 BRA `(.L_x_4427) ;  /* 0x0000000000081947 */ /* 0x008fea0003800000 */
[----:B------:R-:W3:Y:S02]  /*7b30*/  SYNCS.PHASECHK.TRANS64.TRYWAIT P1, [UR7+0x32430], R204 ;  /* 0x032430ccff0075a7 */ /* 0x000ee40008020147 */
[----:B---3--:R-:W-:Y:S05]  /*7b40*/  @!P1 BRA `(.L_x_4428) ;  /* 0x000000a4005c9947 */ /* 0x008fea0003800000 */
.L_x_4427:
[----:B------:R-:W-:Y:S01]  /*7b50*/  R2UR UR5, R20 ;  /* 0x00000000140572ca */ /* 0x000fe200000e0000 */
[----:B01-3--:R-:W-:Y:S01]  /*7b60*/  WARPGROUP.ARRIVE ;  /* 0x00000000000079c5 */ /* 0x00bfe20000000000 */
[----:B------:R-:W-:Y:S01]  /*7b70*/  R2UR UR56, R18 ;  /* 0x00000000123872ca */ /* 0x000fe200000e0000 */
[----:B------:R-:W-:Y:S01]  /*7b80*/  UMOV UR59, 0x40000040 ;  /* 0x40000040003b7882 */ /* 0x000fe20000000000 */
[----:B------:R-:W-:-:S09]  /*7b90*/  R2UR UR57, R19 ;  /* 0x00000000133972ca */ /* 0x000fd200000e0000 */
[----:B------:R-:W-:-:S07]  /*7ba0*/  UIMAD UR5, UR4, 0x300, UR5 ;  /* 0x00000300040578a4 */ /* 0x000fce000f8e0205 */
[----:B------:R-:W-:Y:S02]  /*7bb0*/  UMOV UR58, UR5 ;  /* 0x00000005003a7c82 */ /* 0x000fe40008000000 */
        /* <DEDUP_REMOVED lines=25> */
.L_x_4429:
[----:B------:R0:W1:Y:S01]  /*7d50*/  SYNCS.PHASECHK.TRANS64.TRYWAIT P1, [UR7+0x32450], R204 ;  /* 0x032450ccff0075a7 */ /* 0x0000620008020147 */
[----:B------:R-:W-:Y:S05]  /*7d60*/  @!P0 BRA `(.L_x_4430) ;  /* 0x0000000000048947 */ /* 0x000fea0003800000 */
[----:B------:R-:W-:Y:S01]  /*7d70*/  BPT.TRAP 0x1 ;  /* 0x000000040000795c */ /* 0x000fe20000300000 */
.L_x_4430:
[----:B-1----:R-:W-:Y:S05]  /*7d80*/  @P1 BRA `(.L_x_4431) ;  /* 0x0000000000081947 */ /* 0x002fea0003800000 */
[----:B------:R-:W1:Y:S02]  /*7d90*/  SYNCS.PHASECHK.TRANS64.TRYWAIT P1, [UR7+0x32450], R204 ;  /* 0x032450ccff0075a7 */ /* 0x000e640008020147 */
[----:B-1----:R-:W-:Y:S05]  /*7da0*/  @!P1 BRA `(.L_x_4432) ;  /* 0x000000a000dc9947 */ /* 0x002fea0003800000 */
.L_x_4431:
[----:B------:R-:W-:Y:S01]  /*7db0*/  R2UR UR5, R21 ;  /* 0x00000000150572ca */ /* 0x000fe200000e0000 */
[----:B------:R-:W-:Y:S01]  /*7dc0*/  WARPGROUP.ARRIVE ;  /* 0x00000000000079c5 */ /* 0x000fe20000000000 */
[----:B------:R-:W-:Y:S01]  /*7dd0*/  R2UR UR56, R4 ;  /* 0x00000000043872ca */ /* 0x000fe200000e0000 */
[----:B------:R-:W-:Y:S01]  /*7de0*/  UMOV UR59, 0x40000040 ;  /* 0x40000040003b7882 */ /* 0x000fe20000000000 */
[----:B------:R-:W-:Y:S01]  /*7df0*/  R2UR UR57, R5 ;  /* 0x00000000053972ca */ /* 0x000fe200000e0000 */
[----:B------:R-:W-:Y:S01]  /*7e00*/  UMOV UR11, 0x40000040 ;  /* 0x40000040000b7882 */ /* 0x000fe20000000000 */
[----:B------:R-:W-:Y:S01]  /*7e10*/  UMOV UR15, 0x40000040 ;  /* 0x40000040000f7882 */ /* 0x000fe20000000000 */
[----:B------:R-:W-:Y:S01]  /*7e20*/  UMOV UR19, 0x40000040 ;  /* 0x4000004000137882 */ /* 0x000fe20000000000 */
[----:B------:R-:W-:Y:S01]  /*7e30*/  UMOV UR23, 0x40000040 ;  /* 0x4000004000177882 */ /* 0x000fe20000000000 */
[----:B------:R-:W-:Y:S01]  /*7e40*/  UMOV UR27, 0x40000040 ;  /* 0x40000040001b7882 */ /* 0x000fe20000000000 */
[----:B------:R-:W-:Y:S01]  /*7e50*/  UMOV UR31, 0x40000040 ;  /* 0x40000040001f7882 */ /* 0x000fe20000000000 */
[----:B------:R-:W-:Y:S01]  /*7e60*/  UMOV UR35, 0x40000040 ;  /* 0x4000004000237882 */ /* 0x000fe20000000000 */
[----:B------:R-:W-:Y:S01]  /*7e70*/  UMOV UR39, 0x40000040 ;  /* 0x4000004000277882 */ /* 0x000fe20000000000 */
[----:B------:R-:W-:Y:S01]  /*7e80*/  UIMAD UR5, UR4, 0xc00, UR5 ;  /* 0x00000c00040578a4 */ /* 0x000fe2000f8e0205 */
[----:B------:R-:W-:Y:S01]  /*7e90*/  UMOV UR43, 0x40000040 ;  /* 0x40000040002b7882 */ /* 0x000fe20000000000 */
[----:B------:R-:W-:-:S02]  /*7ea0*/  UMOV UR47, 0x40000040 ;  /* 0x40000040002f7882 */ /* 0x000fc40000000000 */
[----:B------:R-:W-:Y:S02]  /*7eb0*/  UIADD3 UR10, UR5, 0x6, URZ ;  /* 0x00000006050a7890 */ /* 0x000fe4000fffe03f */
[----:B------:R-:W-:Y:S02]  /*7ec0*/  UIADD3 UR14, UR5, 0x300, URZ ;  /* 0x00000300050e7890 */ /* 0x000fe4000fffe03f */
[----:B------:R-:W-:Y:S01]  /*7ed0*/  UMOV UR58, UR5 ;  /* 0x00000005003a7c82 */ /* 0x000fe20008000000 */
[----:B------:R-:W-:Y:S01]  /*7ee0*/  UIADD3 UR18, UR5, 0x302, URZ ;  /* 0x0000030205127890 */ /* 0x000fe2000fffe03f */
[----:B------:R-:W-:Y:S01]  /*7ef0*/  HGMMA.64x96x16.F32.BF16 R152, gdesc[UR56], R152, gsb0 ;  /* 0x01600000389879f0 */ /* 0x000fe20008001898 */
[----:B------:R-:W-:Y:S01]  /*7f00*/  R2UR UR56, R2 ;  /* 0x00000000023872ca */ /* 0x000fe200000e0000 */
[----:B------:R-:W-:Y:S01]  /*7f10*/  UIADD3 UR58, UR5, 0x2, URZ ;  /* 0x00000002053a7890 */ /* 0x000fe2000fffe03f */
[----:B------:R-:W-:Y:S01]  /*7f20*/  R2UR UR57, R3 ;  /* 0x00000000033972ca */ /* 0x000fe200000e0000 */
[----:B------:R-:W-:Y:S01]  /*7f30*/  UMOV UR59, 0x40000040 ;  /* 0x40000040003b7882 */ /* 0x000fe20000000000 */
[----:B------:R-:W-:-:S02]  /*7f40*/  UIADD3 UR22, UR5, 0x304, URZ ;  /* 0x0000030405167890 */ /* 0x000fc4000fffe03f */
[----:B------:R-:W-:Y:S02]  /*7f50*/  UIADD3 UR26, UR5, 0x306, URZ ;  /* 0x00000306051a7890 */ /* 0x000fe4000fffe03f */
[----:B------:R-:W-:Y:S02]  /*7f60*/  UIADD3 UR30, UR5, 0x600, URZ ;  /* 0x00000600051e7890 */ /* 0x000fe4000fffe03f */
[----:B------:R-:W-:Y:S02]  /*7f70*/  UIADD3 UR34, UR5, 0x602, URZ ;  /* 0x0000060205227890 */ /* 0x000fe4000fffe03f */
[----:B------:R-:W-:Y:S02]  /*7f80*/  UIADD3 UR38, UR5, 0x604, URZ ;  /* 0x0000060405267890 */ /* 0x000fe4000fffe03f */
[----:B------:R-:W-:Y:S02]  /*7f90*/  UIADD3 UR42, UR5, 0x606, URZ ;  /* 0x00000606052a7890 */ /* 0x000fe4000fffe03f */
[----:B------:R-:W-:-:S02]  /*7fa0*/  UIADD3 UR46, UR5, 0x900, URZ ;  /* 0x00000900052e7890 */ /* 0x000fc4000fffe03f */
[----:B------:R-:W-:Y:S01]  /*7fb0*/  UIADD3 UR50, UR5, 0x902, URZ ;  /* 0x0000090205327890 */ /* 0x000fe2000fffe03f */
[----:B------:R-:W-:Y:S01]  /*7fc0*/  UMOV UR51, 0x40000040 ;  /* 0x4000004000337882 */ /* 0x000fe20000000000 */
[----:B------:R-:W-:Y:S01]  /*7fd0*/  UIADD3 UR54, UR5, 0x904, URZ ;  /* 0x0000090405367890 */ /* 0x000fe2000fffe03f */
[----:B------:R-:W-:Y:S01]  /*7fe0*/  UMOV UR55, 0x40000040 ;  /* 0x4000004000377882 */ /* 0x000fe20000000000 */
[----:B------:R-:W-:Y:S02]  /*7ff0*/  WARPGROUP.DEPBAR.LE gsb0, 0x0 ;  /* 0x00008000000079c5 */ /* 0x000fe40000010000 */
        /* <DEDUP_REMOVED lines=13> */
[----:B------:R-:W-:-:S13]  /*80d0*/  R2UR UR5, R13 ;  /* 0x000000000d0572ca */ /* 0x000fda00000e0000 */
[----:B------:R-:W-:Y:S01]  /*80e0*/  UIMAD UR5, UR4, 0xc00, UR5 ;  /* 0x00000c00040578a4 */ /* 0x000fe2000f8e0205 */
[----:B------:R-:W-:Y:S02]  /*80f0*/  WARPGROUP.DEPBAR.LE gsb0, 0x0 ;  /* 0x00008000000079c5 */ /* 0x000fe40000010000 */
[----:B------:R-:W-:-:S06]  /*8100*/  WARPGROUP.ARRIVE ;  /* 0x00000000000079c5 */ /* 0x000fcc0000000000 */
[----:B------:R-:W-:Y:S01]  /*8110*/  HGMMA.64x96x16.F32.BF16 R152, gdesc[UR8], R152, gsb0 ;  /* 0x01600000089879f0 */ /* 0x000fe20008001898 */
[----:B------:R-:W-:Y:S02]  /*8120*/  ULDC UR10, c[0x0][0xa80] ;  /* 0x0002a000000a7ab9 */ /* 0x000fe40000000800 */
        /* <DEDUP_REMOVED lines=41> */
[----:B-1----:R-:W-:Y:S01]  /*83c0*/  FMUL.FTZ R205, R154, UR6 ;  /* 0x000000069acd7c20 */ /* 0x002fe20008410000 */
[----:B------:R-:W-:Y:S01]  /*83d0*/  FMUL.FTZ R154, R155, UR6 ;  /* 0x000000069b9a7c20 */ /* 0x000fe20008410000 */
[----:B------:R-:W-:Y:S01]  /*83e0*/  FMUL.FTZ R155, R156, UR6 ;  /* 0x000000069c9b7c20 */ /* 0x000fe20008410000 */
[----:B0-2---:R-:W-:Y:S01]  /*83f0*/  FMUL.FTZ R204, R157, UR6 ;  /* 0x000000069dcc7c20 */ /* 0x005fe20008410000 */
        /* <DEDUP_REMOVED lines=125> */
[----:B-1----:R-:W-:-:S05]  /*8bd0*/  FMNMX.FTZ R193, R194, R193, !PT ;  /* 0x000000c1c2c17209 */ /* 0x002fca0007810000 */
[----:B------:R-:W1:Y:S02]  /*8be0*/  SHFL.BFLY PT, R196, R193, 0x2, 0x1f ;  /* 0x0c401f00c1c47f89 */ /* 0x000e6400000e0000 */
[----:B------:R-:W3:Y:S01]  /*8bf0*/  MUFU.TANH R191, R191 ;  /* 0x000000bf00bf7308 */ /* 0x000ee20000002400 */
[----:B--2---:R-:W-:-:S07]  /*8c00*/  FMNMX.FTZ R156, R184, R157, !PT ;  /* 0x0000009db89c7209 */ /* 0x004fce0007810000 */
[----:B------:R-:W2:Y:S01]  /*8c10*/  MUFU.TANH R190, R190 ;  /* 0x000000be00be7308 */ /* 0x000ea20000002400 */
[----:B0-----:R-:W-:-:S07]  /*8c20*/  FMNMX.FTZ R156, R189, R156, !PT ;  /* 0x0000009cbd9c7209 */ /* 0x001fce0007810000 */
[----:B------:R-:W0:Y:S01]  /*8c30*/  MUFU.TANH R195, R195 ;  /* 0x000000c300c37308 */ /* 0x000e220000002400 */
[----:B---3--:R-:W-:Y:S02]  /*8c40*/  FMNMX.FTZ R157, R191, R156, !PT ;  /* 0x0000009cbf9d7209 */ /* 0x008fe40007810000 */
[----:B-1----:R-:W-:-:S05]  /*8c50*/  FMNMX.FTZ R197, R193, R196, !PT ;  /* 0x000000c4c1c57209 */ /* 0x002fca0007810000 */
[----:B------:R-:W1:Y:S01]  /*8c60*/  MUFU.TANH R198, R198 ;  /* 0x000000c600c67308 */ /* 0x000e620000002400 */
[----:B--2---:R-:W-:-:S07]  /*8c70*/  FMNMX.FTZ R156, R190, R157, !PT ;  /* 0x0000009dbe9c7209 */ /* 0x004fce0007810000 */
[----:B------:R-:W2:Y:S01]  /*8c80*/  MUFU.TANH R209, R209 ;  /* 0x000000d100d17308 */ /* 0x000ea20000002400 */
[----:B0-----:R-:W-:-:S04]  /*8c90*/  FMNMX.FTZ R157, R195, R156, !PT ;  /* 0x0000009cc39d7209 */ /* 0x001fc80007810000 */
[----:B-1----:R-:W-:-:S04]  /*8ca0*/  FMNMX.FTZ R156, R198, R157, !PT ;  /* 0x0000009dc69c7209 */ /* 0x002fc80007810000 */
[----:B--2---:R-:W-:Y:S02]  /*8cb0*/  FMNMX.FTZ R157, R209, R156, !PT ;  /* 0x0000009cd19d7209 */ /* 0x004fe40007810000 */
[----:B------:R-:W0:Y:S04]  /*8cc0*/  SHFL.BFLY PT, R156, R197, 0x1, 0x1f ;  /* 0x0c201f00c59c7f89 */ /* 0x000e2800000e0000 */
[----:B------:R-:W1:Y:S01]  /*8cd0*/  SHFL.BFLY PT, R196, R157, 0x2, 0x1f ;  /* 0x0c401f009dc47f89 */ /* 0x000e6200000e0000 */
[----:B0-----:R-:W-:Y:S02]  /*8ce0*/  FMNMX.FTZ R156, R197, R156, !PT ;  /* 0x0000009cc59c7209 */ /* 0x001fe40007810000 */
[----:B-1----:R-:W-:-:S03]  /*8cf0*/  FMNMX.FTZ R199, R157, R196, !PT ;  /* 0x000000c49dc77209 */ /* 0x002fc60007810000 */
[C---:B------:R-:W-:Y:S01]  /*8d00*/  FADD.FTZ R193, -R156.reuse, R201 ;  /* 0x000000c99cc17221 */ /* 0x040fe20000010100 */
[----:B------:R-:W-:Y:S01]  /*8d10*/  FMUL.FTZ R201, R156, UR10 ;  /* 0x0000000a9cc97c20 */ /* 0x000fe20008410000 */
[----:B------:R-:W0:Y:S03]  /*8d20*/  SHFL.BFLY PT, R210, R199, 0x1, 0x1f ;  /* 0x0c201f00c7d27f89 */ /* 0x000e2600000e0000 */
        /* <DEDUP_REMOVED lines=14> */
[----:B------:R-:W1:Y:S08]  /*8e10*/  MUFU.EX2 R193, R193 ;  /* 0x000000c100c17308 */ /* 0x000e700000000800 */
[----:B------:R-:W-:Y:S01]  /*8e20*/  MUFU.EX2 R197, R197 ;  /* 0x000000c500c57308 */ /* 0x000fe20000000800 */
[----:B0-----:R-:W-:Y:S01]  /*8e30*/  FMNMX.FTZ R157, R199, R210, !PT ;  /* 0x000000d2c79d7209 */ /* 0x001fe20007810000 */
[----:B------:R-:W-:Y:S01]  /*8e40*/  IMAD.U32 R210, RZ, RZ, UR7 ;  /* 0x00000007ffd27e24 */ /* 0x000fe2000f8e00ff */
[----:B------:R-:W-:-:S03]  /*8e50*/  R2UR UR7, R23 ;  /* 0x00000000170772ca */ /* 0x000fc600000e0000 */
[C---:B------:R-:W-:Y:S01]  /*8e60*/  FADD.FTZ R152, -R157.reuse, R202 ;  /* 0x000000ca9d987221 */ /* 0x040fe20000010100 */
[----:B------:R-:W-:Y:S01]  /*8e70*/  FMUL.FTZ R212, R157, UR10 ;  /* 0x0000000a9dd47c20 */ /* 0x000fe20008410000 */
[----:B------:R-:W-:Y:S01]  /*8e80*/  MUFU.EX2 R199, R155 ;  /* 0x0000009b00c77308 */ /* 0x000fe20000000800 */
[-C--:B-1----:R-:W-:Y:S01]  /*8e90*/  FMUL.FTZ R24, R24, R193.reuse ;  /* 0x000000c118187220 */ /* 0x082fe20000410000 */
[----:B------:R-:W-:Y:S01]  /*8ea0*/  FMUL.FTZ R211, R152, UR10 ;  /* 0x0000000a98d37c20 */ /* 0x000fe20008410000 */
[----:B------:R-:W-:Y:S02]  /*8eb0*/  @!P2 VIADD R152, R210, 0x32440 ;  /* 0x00032440d298a836 */ /* 0x000fe40000000000 */
[--C-:B------:R-:W-:Y:S01]  /*8ec0*/  FFMA.FTZ R204, R205, UR10, -R212.reuse ;  /* 0x0000000acdcc7c23 */ /* 0x100fe200080108d4 */
[--C-:B------:R-:W-:Y:S01]  /*8ed0*/  FFMA.FTZ R205, R154, UR10, -R212.reuse ;  /* 0x0000000a9acd7c23 */ /* 0x100fe200080108d4 */
[--C-:B------:R-:W-:Y:S01]  /*8ee0*/  FFMA.FTZ R206, R206, UR10, -R212.reuse ;  /* 0x0000000acece7c23 */ /* 0x100fe200080108d4 */
[----:B------:R-:W-:Y:S01]  /*8ef0*/  FFMA.FTZ R207, R207, UR10, -R212 ;  /* 0x0000000acfcf7c23 */ /* 0x000fe200080108d4 */
[----:B------:R-:W-:Y:S01]  /*8f00*/  @!P2 PRMT R152, RZ, 0x654, R152 ;  /* 0x00000654ff98a816 */ /* 0x000fe20000000098 */
[----:B------:R2:W-:Y:S06]  /*8f10*/  BAR.ARV R203, 0x100 ;  /* 0x000400cb0000751d */ /* 0x0005ec0000002000 */
[----:B------:R0:W-:Y:S01]  /*8f20*/  @!P2 SYNCS.ARRIVE.TRANS64.RED.A1T0 RZ, [R152+URZ], RZ ;  /* 0x000000ff98ffa9a7 */ /* 0x0001e2000810043f */
        /* <DEDUP_REMOVED lines=135> */
[----:B---3--:R-:W-:Y:S01]  /*97a0*/  F2FP.BF16.F32.PACK_AB R154, R202, R199 ;  /* 0x000000c7ca9a723e */ /* 0x008fe200000010ff */
[--C-:B------:R-:W-:Y:S01]  /*97b0*/  FFMA.FTZ R161, R161, UR10, -R212.reuse ;  /* 0x0000000aa1a17c23 */ /* 0x100fe200080108d4 */
[----:B----4-:R-:W-:Y:S01]  /*97c0*/  F2FP.BF16.F32.PACK_AB R153, R205, R204 ;  /* 0x000000cccd99723e */ /* 0x010fe200000010ff */
[--C-:B------:R-:W-:Y:S01]  /*97d0*/  FFMA.FTZ R164, R166, UR10, -R212.reuse ;  /* 0x0000000aa6a47c23 */ /* 0x100fe200080108d4 */
[----:B-----5:R-:W-:Y:S01]  /*97e0*/  F2FP.BF16.F32.PACK_AB R155, R207, R206 ;  /* 0x000000cecf9b723e */ /* 0x020fe200000010ff */
[----:B------:R2:W-:Y:S01]  /*97f0*/  BAR.SYNC.DEFER_BLOCKING R200, 0x100 ;  /* 0x000400c80000751d */ /* 0x0005e20000010000 */
        /* <DEDUP_REMOVED lines=30> */
[----:B------:R-:W1:Y:S01]  /*99e0*/  MUFU.EX2 R213, R213 ;  /* 0x000000d500d57308 */ /* 0x000e620000000800 */
[----:B------:R-:W-:Y:S01]  /*99f0*/  UIADD3 UR14, UR5, 0x80, URZ ;  /* 0x00000080050e7890 */ /* 0x000fe2000fffe03f */
[----:B------:R-:W-:Y:S01]  /*9a00*/  FFMA.FTZ R189, R194, UR10, -R201 ;  /* 0x0000000ac2bd7c23 */ /* 0x000fe200080108c9 */
[----:B------:R-:W-:Y:S01]  /*9a10*/  UMOV UR15, 0x40000040 ;  /* 0x40000040000f7882 */ /* 0x000fe20000000000 */
[--C-:B------:R-:W-:Y:S01]  /*9a20*/  FFMA.FTZ R190, R190, UR10, -R212.reuse ;  /* 0x0000000abebe7c23 */ /* 0x100fe200080108d4 */
[--C-:B------:R-:W-:Y:S01]  /*9a30*/  FFMA.FTZ R192, R198, UR10, -R212.reuse ;  /* 0x0000000ac6c07c23 */ /* 0x100fe200080108d4 */
[----:B------:R-:W-:Y:S01]  /*9a40*/  FFMA.FTZ R195, R209, UR10, -R212 ;  /* 0x0000000ad1c37c23 */ /* 0x000fe200080108d4 */
[----:B------:R-:W-:Y:S01]  /*9a50*/  FFMA.FTZ R0, R193, R0, R196 ;  /* 0x00000000c1007223 */ /* 0x000fe200000100c4 */
[----:B------:R-:W-:Y:S01]  /*9a60*/  MUFU.EX2 R160, R160 ;  /* 0x000000a000a07308 */ /* 0x000fe20000000800 */
[----:B------:R-:W-:Y:S01]  /*9a70*/  FFMA.FTZ R12, R211, R12, R204 ;  /* 0x0000000cd30c7223 */ /* 0x000fe200000100cc */
[----:B------:R-:W-:Y:S01]  /*9a80*/  UISETP.GT.AND UP0, UPT, UR61, UR7, UPT ;  /* 0x000000073d00728c */ /* 0x000fe2000bf04270 */
[----:B------:R-:W-:Y:S01]  /*9a90*/  FADD.FTZ R0, R197, R0 ;  /* 0x00000000c5007221 */ /* 0x000fe20000010000 */
[----:B------:R-:W-:-:S02]  /*9aa0*/  @!P2 VIADD R210, R210, 0x32460 ;  /* 0x00032460d2d2a836 */ /* 0x000fc40000000000 */
[----:B------:R-:W-:Y:S01]  /*9ab0*/  FADD.FTZ R205, R205, R12 ;  /* 0x0000000ccdcd7221 */ /* 0x000fe20000010000 */
[----:B------:R-:W-:Y:S01]  /*9ac0*/  UIADD3 UR61, UR61, -0x1, URZ ;  /* 0xffffffff3d3d7890 */ /* 0x000fe2000fffe03f */
[----:B------:R-:W-:Y:S01]  /*9ad0*/  FADD.FTZ R199, R199, R0 ;  /* 0x00000000c7c77221 */ /* 0x000fe20000010000 */
[----:B------:R-:W3:Y:S01]  /*9ae0*/  MUFU.EX2 R161, R161 ;  /* 0x000000a100a17308 */ /* 0x000ee20000000800 */
[----:B------:R-:W-:Y:S01]  /*9af0*/  FADD.FTZ R206, R206, R205 ;  /* 0x000000cdcece7221 */ /* 0x000fe20000010000 */
[----:B------:R-:W-:Y:S01]  /*9b00*/  PLOP3.LUT P1, PT, PT, PT, UP0, 0x80, 0x0 ;  /* 0x000000000000781c */ /* 0x000fe20003f2f008 */
[----:B------:R-:W-:Y:S01]  /*9b10*/  FADD.FTZ R199, R202, R199 ;  /* 0x000000c7cac77221 */ /* 0x000fe20000010000 */
[----:B------:R-:W-:Y:S01]  /*9b20*/  @!P2 PRMT R210, RZ, 0x654, R210 ;  /* 0x00000654ffd2a816 */ /* 0x000fe200000000d2 */
[----:B------:R-:W-:Y:S01]  /*9b30*/  FADD.FTZ R207, R207, R206 ;  /* 0x000000cecfcf7221 */ /* 0x000fe20000010000 */
[----:B------:R-:W-:Y:S01]  /*9b40*/  MOV R202, R157 ;  /* 0x0000009d00ca7202 */ /* 0x000fe20000000f00 */
[----:B------:R-:W-:Y:S01]  /*9b50*/  IMAD.MOV.U32 R201, RZ, RZ, R156 ;  /* 0x000000ffffc97224 */ /* 0x000fe200078e009c */
[----:B------:R-:W-:Y:S08]  /*9b60*/  MUFU.EX2 R164, R164 ;  /* 0x000000a400a47308 */ /* 0x000ff00000000800 */
[----:B------:R-:W4:Y:S08]  /*9b70*/  MUFU.EX2 R215, R215 ;  /* 0x000000d700d77308 */ /* 0x000f300000000800 */
[----:B------:R-:W-:Y:S08]  /*9b80*/  MUFU.EX2 R163, R163 ;  /* 0x000000a300a37308 */ /* 0x000ff00000000800 */
[----:B------:R-:W5:Y:S08]  /*9b90*/  MUFU.EX2 R166, R166 ;  /* 0x000000a600a67308 */ /* 0x000f700000000800 */
[----:B------:R-:W-:Y:S08]  /*9ba0*/  MUFU.EX2 R165, R165 ;  /* 0x000000a500a57308 */ /* 0x000ff00000000800 */
[----:B------:R-:W2:Y:S08]  /*9bb0*/  MUFU.EX2 R208, R208 ;  /* 0x000000d000d07308 */ /* 0x000eb00000000800 */
        /* <DEDUP_REMOVED lines=24> */
[----:B------:R-:W-:Y:S01]  /*9d40*/  MUFU.EX2 R190, R190 ;  /* 0x000000be00be7308 */ /* 0x000fe20000000800 */
[----:B------:R-:W-:-:S02]  /*9d50*/  WARPGROUP.DEPBAR.LE gsb0, 0x0 ;  /* 0x00008000000079c5 */ /* 0x000fc40000010000 */
[----:B0-----:R-:W-:-:S05]  /*9d60*/  F2FP.BF16.F32.PACK_AB R152, R159, R158 ;  /* 0x0000009e9f98723e */ /* 0x001fca00000010ff */
[----:B------:R-:W0:Y:S01]  /*9d70*/  MUFU.EX2 R191, R191 ;  /* 0x000000bf00bf7308 */ /* 0x000e220000000800 */
[----:B-1----:R-:W-:Y:S01]  /*9d80*/  F2FP.BF16.F32.PACK_AB R154, R213, R162 ;  /* 0x000000a2d59a723e */ /* 0x002fe200000010ff */
[----:B------:R-:W-:Y:S01]  /*9d90*/  FADD.FTZ R158, R158, R199 ;  /* 0x000000c79e9e7221 */ /* 0x000fe20000010000 */
[----:B---3--:R-:W-:Y:S01]  /*9da0*/  F2FP.BF16.F32.PACK_AB R153, R161, R160 ;  /* 0x000000a0a199723e */ /* 0x008fe200000010ff */
[----:B------:R-:W-:Y:S01]  /*9db0*/  FADD.FTZ R160, R160, R207 ;  /* 0x000000cfa0a07221 */ /* 0x000fe20000010000 */
[----:B----4-:R-:W-:Y:S01]  /*9dc0*/  F2FP.BF16.F32.PACK_AB R155, R215, R164 ;  /* 0x000000a4d79b723e */ /* 0x010fe200000010ff */
        /* <DEDUP_REMOVED lines=13> */
[----:B-----5:R-:W-:Y:S01]  /*9ea0*/  F2FP.BF16.F32.PACK_AB R152, R166, R163 ;  /* 0x000000a3a698723e */ /* 0x020fe200000010ff */
[----:B------:R-:W-:Y:S01]  /*9eb0*/  FADD.FTZ R163, R163, R162 ;  /* 0x000000a2a3a37221 */ /* 0x000fe20000010000 */
[----:B--2---:R-:W-:-:S02]  /*9ec0*/  F2FP.BF16.F32.PACK_AB R154, R208, R165 ;  /* 0x000000a5d09a723e */ /* 0x004fc400000010ff */
[----:B------:R-:W-:Y:S01]  /*9ed0*/  F2FP.BF16.F32.PACK_AB R153, R168, R167 ;  /* 0x000000a7a899723e */ /* 0x000fe200000010ff */
[----:B------:R-:W-:Y:S01]  /*9ee0*/  FADD.FTZ R167, R167, R164 ;  /* 0x000000a4a7a77221 */ /* 0x000fe20000010000 */
[----:B------:R-:W-:Y:S01]  /*9ef0*/  F2FP.BF16.F32.PACK_AB R155, R214, R169 ;  /* 0x000000a9d69b723e */ /* 0x000fe200000010ff */
[----:B------:R-:W-:Y:S02]  /*9f00*/  FADD.FTZ R166, R166, R163 ;  /* 0x000000a3a6a67221 */ /* 0x000fe40000010000 */
[----:B------:R-:W-:Y:S01]  /*9f10*/  FADD.FTZ R168, R168, R167 ;  /* 0x000000a7a8a87221 */ /* 0x000fe20000010000 */
[----:B------:R-:W-:Y:S01]  /*9f20*/  WARPGROUP.ARRIVE ;  /* 0x00000000000079c5 */ /* 0x000fe20000000000 */
[----:B------:R-:W-:Y:S02]  /*9f30*/  FADD.FTZ R165, R165, R166 ;  /* 0x000000a6a5a57221 */ /* 0x000fe40000010000 */
[----:B------:R-:W-:Y:S02]  /*9f40*/  FADD.FTZ R169, R169, R168 ;  /* 0x000000a8a9a97221 */ /* 0x000fe40000010000 */
[----:B------:R-:W-:-:S05]  /*9f50*/  FADD.FTZ R165, R208, R165 ;  /* 0x000000a5d0a57221 */ /* 0x000fca0000010000 */
[----:B------:R-:W-:Y:S01]  /*9f60*/  HGMMA.64x256x16.F32.BF16 R24, R152, gdesc[UR12].tnspB, R24, gsb0 ;  /* 0x43e0000c98187df0 */ /* 0x000fe20008001818 */
[----:B------:R-:W-:Y:S01]  /*9f70*/  UIADD3 UR14, UR5, 0x180, URZ ;  /* 0x00000180050e7890 */ /* 0x000fe2000fffe03f */
[----:B------:R-:W-:Y:S01]  /*9f80*/  FADD.FTZ R169, R214, R169 ;  /* 0x000000a9d6a97221 */ /* 0x000fe20000010000 */
[----:B------:R-:W-:Y:S01]  /*9f90*/  UMOV UR15, 0x40000040 ;  /* 0x40000040000f7882 */ /* 0x000fe20000000000 */
[----:B------:R-:W-:Y:S02]  /*9fa0*/  WARPGROUP.DEPBAR.LE gsb0, 0x0 ;  /* 0x00008000000079c5 */ /* 0x000fe40000010000 */
[----:B------:R-:W-:Y:S01]  /*9fb0*/  F2FP.BF16.F32.PACK_AB R152, R171, R170 ;  /* 0x000000aaab98723e */ /* 0x000fe200000010ff */
[----:B------:R-:W-:Y:S01]  /*9fc0*/  FADD.FTZ R170, R170, R165 ;  /* 0x000000a5aaaa7221 */ /* 0x000fe20000010000 */
[----:B------:R-:W-:Y:S02]  /*9fd0*/  F2FP.BF16.F32.PACK_AB R154, R173, R172 ;  /* 0x000000acad9a723e */ /* 0x000fe400000010ff */
        /* <DEDUP_REMOVED lines=34> */
[----:B0-----:R-:W-:Y:S01]  /*a200*/  F2FP.BF16.F32.PACK_AB R153, R191, R190 ;  /* 0x000000bebf99723e */ /* 0x001fe200000010ff */
[----:B------:R-:W-:Y:S01]  /*a210*/  FADD.FTZ R190, R190, R185 ;  /* 0x000000b9bebe7221 */ /* 0x000fe20000010000 */
[----:B-1----:R-:W-:Y:S01]  /*a220*/  F2FP.BF16.F32.PACK_AB R155, R195, R192 ;  /* 0x000000c0c39b723e */ /* 0x002fe200000010ff */
[----:B------:R-:W-:-:S02]  /*a230*/  FADD.FTZ R187, R187, R186 ;  /* 0x000000babbbb7221 */ /* 0x000fc40000010000 */
[----:B------:R-:W-:Y:S01]  /*a240*/  FADD.FTZ R191, R191, R190 ;  /* 0x000000bebfbf7221 */ /* 0x000fe20000010000 */
[----:B------:R-:W-:Y:S01]  /*a250*/  WARPGROUP.ARRIVE ;  /* 0x00000000000079c5 */ /* 0x000fe20000000000 */
[----:B------:R-:W-:Y:S02]  /*a260*/  FADD.FTZ R0, R188, R187 ;  /* 0x000000bbbc007221 */ /* 0x000fe40000010000 */
[----:B------:R-:W-:Y:S02]  /*a270*/  FADD.FTZ R12, R192, R191 ;  /* 0x000000bfc00c7221 */ /* 0x000fe40000010000 */
[----:B------:R-:W-:-:S07]  /*a280*/  FADD.FTZ R0, R189, R0 ;  /* 0x00000000bd007221 */ /* 0x000fce0000010000 */
[----:B------:R-:W-:Y:S01]  /*a290*/  HGMMA.64x256x16.F32.BF16 R24, R152, gdesc[UR12].tnspB, R24, gsb0 ;  /* 0x43e0000c98187df0 */ /* 0x000fe20008001818 */
[----:B------:R-:W-:Y:S02]  /*a2a0*/  FADD.FTZ R12, R195, R12 ;  /* 0x0000000cc30c7221 */ /* 0x000fe40000010000 */
[----:B------:R-:W-:Y:S02]  /*a2b0*/  WARPGROUP.DEPBAR.LE gsb0, 0x0 ;  /* 0x00008000000079c5 */ /* 0x000fe40000010000 */
[----:B------:R2:W-:Y:S01]  /*a2c0*/  @!P2 SYNCS.ARRIVE.TRANS64.RED.A1T0 RZ, [R210+URZ], RZ ;  /* 0x000000ffd2ffa9a7 */ /* 0x0005e2000810043f */
[----:B------:R-:W-:Y:S05]  /*a2d0*/  @P1 BRA `(.L_x_4433) ;  /* 0xffffffd400d81947 */ /* 0x000fea000383ffff */
.L_x_4424:
[----:B------:R-:W3:Y:S01]  /*a2e0*/  SHFL.BFLY PT, R3, R0, 0x2, 0x1f ;  /* 0x0c401f0000037f89 */ /* 0x000ee200000e0000 */
[----:B------:R-:W-:-:S03]  /*a2f0*/  PLOP3.LUT P0, PT, PT, PT, PT, 0x8, 0x0 ;  /* 0x000000000000781c */ /* 0x000fc60003f0e170 */
[----:B------:R-:W4:Y:S01]  /*a300*/  SHFL.BFLY PT, R5, R12, 0x2, 0x1f ;  /* 0x0c401f000c057f89 */ /* 0x000f2200000e0000 */
[----:B------:R-:W5:Y:S01]  /*a310*/  S2R R152, SR_TID.X ;  /* 0x0000000000987919 */ /* 0x000f620000002100 */
[----:B---3--:R-:W-:Y:S01]  /*a320*/  FADD.FTZ R3, R3, R0 ;  /* 0x0000000003037221 */ /* 0x008fe20000010000 */
[----:B------:R-:W-:Y:S02]  /*a330*/  IMAD.MOV.U32 R0, RZ, RZ, RZ ;  /* 0x000000ffff007224 */ /* 0x000fe400078e00ff */
[----:B----4-:R-:W-:Y:S02]  /*a340*/  FADD.FTZ R5, R5, R12 ;  /* 0x0000000c05057221 */ /* 0x010fe40000010000 */
[----:B------:R-:W3:Y:S04]  /*a350*/  SHFL.BFLY PT, R2, R3, 0x1, 0x1f ;  /* 0x0c201f0003027f89 */ /* 0x000ee800000e0000 */
[----:B------:R-:W4:Y:S01]  /*a360*/  SHFL.BFLY PT, R4, R5, 0x1, 0x1f ;  /* 0x0c201f0005047f89 */ /* 0x000f2200000e0000 */
[----:B-----5:R-:W-:Y:S01]  /*a370*/  SHF.R.U32.HI R152, RZ, 0x7, R152 ;  /* 0x00000007ff987819 */ /* 0x020fe20000011698 */
[----:B---3--:R-:W-:-:S03]  /*a380*/  FADD.FTZ R7, R3, R2 ;  /* 0x0000000203077221 */ /* 0x008fc60000010000 */
[----:B------:R-:W-:Y:S01]  /*a390*/  IADD3 R3, -R152, 0xb, RZ ;  /* 0x0000000b98037810 */ /* 0x000fe20007ffe1ff */
[----:B------:R-:W-:Y:S02]  /*a3a0*/  IMAD.MOV.U32 R2, RZ, RZ, RZ ;  /* 0x000000ffff027224 */ /* 0x000fe400078e00ff */
[----:B----4-:R-:W-:Y:S02]  /*a3b0*/  FADD.FTZ R8, R5, R4 ;  /* 0x0000000405087221 */ /* 0x010fe40000010000 */
[----:B------:R3:W-:Y:S08]  /*a3c0*/  BAR.ARV R3, 0x100 ;  /* 0x000400030000751d */ /* 0x0007f00000002000 */
[----:B------:R-:W-:Y:S06]  /*a3d0*/  BAR.ARV 0x8, 0x180 ;  /* 0x0206000000007b1d */ /* 0x000fec0000002000 */
[----:B------:R-:W-:Y:S01]  /*a3e0*/  FSETP.NE.FTZ.AND P1, PT, R7, RZ, PT ;  /* 0x000000ff0700720b */ /* 0x000fe20003f35000 */
[----:B------:R-:W-:Y:S01]  /*a3f0*/  IMAD.U32 R5, RZ, RZ, UR10 ;  /* 0x0000000aff057e24 */ /* 0x000fe2000f8e00ff */
[----:B------:R-:W-:Y:S01]  /*a400*/  FSETP.NE.FTZ.AND P2, PT, R8, RZ, PT ;  /* 0x000000ff0800720b */ /* 0x000fe20003f55000 */
[----:B---3--:R-:W-:-:S10]  /*a410*/  IMAD.MOV.U32 R3, RZ, RZ, -0x800000 ;  /* 0xff800000ff037424 */ /* 0x008fd400078e00ff */
[----:B------:R-:W3:Y:S01]  /*a420*/  @P1 MUFU.LG2 R4, R7 ;  /* 0x0000000700041308 */ /* 0x000ee20000000c00 */
[----:B------:R-:W-:-:S07]  /*a430*/  @P1 FMUL.FTZ R5, R5, 0.69314718246459960938 ;  /* 0x3f31721805051820 */ /* 0x000fce0000410000 */
[----:B------:R-:W4:Y:S08]  /*a440*/  @P2 MUFU.LG2 R6, R8 ;  /* 0x0000000800062308 */ /* 0x000f300000000c00 */
[----:B------:R5:W0:Y:S01]  /*a450*/  @P1 MUFU.RCP R2, R7 ;  /* 0x0000000700021308 */ /* 0x000a220000001000 */
[----:B---3--:R-:W-:-:S04]  /*a460*/  @P1 FMUL.FTZ R4, R4, 0.69314718246459960938 ;  /* 0x3f31721804041820 */ /* 0x008fc80000410000 */
[----:B------:R-:W-:-:S03]  /*a470*/  @P1 FFMA.FTZ R3, R5, R156, R4 ;  /* 0x0000009c05031223 */ /* 0x000fc60000010004 */
[----:B------:R-:W3:Y:S01]  /*a480*/  @P2 MUFU.RCP R0, R8 ;  /* 0x0000000800002308 */ /* 0x000ee20000001000 */
[----:B-----5:R-:W-:Y:S02]  /*a490*/  IMAD.U32 R7, RZ, RZ, UR10 ;  /* 0x0000000aff077e24 */ /* 0x020fe4000f8e00ff */
[----:B----4-:R-:W-:Y:S02]  /*a4a0*/  @P2 FMUL.FTZ R6, R6, 0.69314718246459960938 ;  /* 0x3f31721806062820 */ /* 0x010fe40000410000 */
[----:B------:R-:W-:Y:S01]  /*a4b0*/  @P2 FMUL.FTZ R7, R7, 0.69314718246459960938 ;  /* 0x3f31721807072820 */ /* 0x000fe20000410000 */
        /* <DEDUP_REMOVED lines=130> */
.L_x_4402:
[----:B------:R-:W-:Y:S05]  /*ace0*/  @P0 BRA `(.L_x_4434) ;  /* 0x0000002000640947 */ /* 0x000fea0003800000 */
[----:B------:R-:W3:Y:S01]  /*acf0*/  LDL R0, [R1] ;  /* 0x0000000001007983 */ /* 0x000ee20000100800 */
[----:B------:R-:W0:Y:S01]  /*ad00*/  LDC R8, c[0x0][0xce8] ;  /* 0x00033a00ff087b82 */ /* 0x000e220000000800 */
[----:B------:R-:W-:Y:S01]  /*ad10*/  ULDC.64 UR8, c[0x0][0xcd0] ;  /* 0x0003340000087ab9 */ /* 0x000fe20000000a00 */
[----:B------:R-:W-:Y:S01]  /*ad20*/  ULDC.64 UR14, c[0x0][0x208] ;  /* 0x00008200000e7ab9 */ /* 0x000fe20000000a00 */
[----:B------:R-:W4:Y:S01]  /*ad30*/  S2R R22, SR_CTAID.X ;  /* 0x0000000000167919 */ /* 0x000f220000002500 */
[----:B------:R-:W-:Y:S04]  /*ad40*/  BSSY B0, `(.L_x_4435) ;  /* 0x000014d000007945 */ /* 0x000fe80003800000 */
[----:B------:R-:W5:Y:S08]  /*ad50*/  S2UR UR12, SR_CTAID.Z ;  /* 0x00000000000c79c3 */ /* 0x000f700000002700 */
[----:B------:R-:W1:Y:S08]  /*ad60*/  LDC.64 R18, c[0x0][0xcd8] ;  /* 0x00033600ff127b82 */ /* 0x000e700000000a00 */
[----:B------:R-:W-:Y:S01]  /*ad70*/  BAR.SYNC.DEFER_BLOCKING 0x1, 0x100 ;  /* 0x0044000000007b1d */ /* 0x000fe20000010000 */
[----:B0-----:R-:W-:-:S07]  /*ad80*/  ISETP.NE.AND P0, PT, R8, 0x1, PT ;  /* 0x000000010800780c */ /* 0x001fce0003f05270 */
[----:B------:R-:W0:Y:S01]  /*ad90*/  S2UR UR11, SR_CTAID.Y ;  /* 0x00000000000b79c3 */ /* 0x000e220000002600 */
[----:B-----5:R-:W-:-:S07]  /*ada0*/  USHF.R.S32.HI UR10, URZ, 0x1f, UR12 ;  /* 0x0000001f3f0a7899 */ /* 0x020fce000801140c */
[----:B------:R-:W0:Y:S08]  /*adb0*/  LDC R23, c[0x0][0xd50] ;  /* 0x00035400ff177b82 */ /* 0x000e300000000800 */
[----:B------:R-:W5:Y:S08]  /*adc0*/  @P0 LDC R14, c[0x0][0xcec] ;  /* 0x00033b00ff0e0b82 */ /* 0x000f700000000800 */
[----:B------:R-:W2:Y:S08]  /*add0*/  LDC.64 R20, c[0x0][0xc40] ;  /* 0x00031000ff147b82 */ /* 0x000eb00000000a00 */
[----:B------:R-:W2:Y:S08]  /*ade0*/  @P0 LDC R152, c[0x0][0xcec] ;  /* 0x00033b00ff980b82 */ /* 0x000eb00000000800 */
[----:B------:R-:W2:Y:S08]  /*adf0*/  @P0 LDC R17, c[0x0][0xcf0] ;  /* 0x00033c00ff110b82 */ /* 0x000eb00000000800 */
[----:B------:R-:W2:Y:S01]  /*ae00*/  @P0 LDC R153, c[0x0][0xcf0] ;  /* 0x00033c00ff990b82 */ /* 0x000ea20000000800 */
[----:B---3--:R-:W-:-:S02]  /*ae10*/  R2UR UR13, R0 ;  /* 0x00000000000d72ca */ /* 0x008fc400000e0000 */
[----:B------:R-:W3:Y:S11]  /*ae20*/  S2R R0, SR_TID.X ;  /* 0x0000000000007919 */ /* 0x000ef60000002100 */
[----:B------:R-:W-:-:S02]  /*ae30*/  USHF.R.S32.HI UR7, URZ, 0x1f, UR13 ;  /* 0x0000001f3f077899 */ /* 0x000fc4000801140d */
[----:B------:R-:W-:Y:S02]  /*ae40*/  UIMAD.WIDE.U32 UR4, UR13, UR8, URZ ;  /* 0x000000080d0472a5 */ /* 0x000fe4000f8e003f */
[----:B------:R-:W-:-:S04]  /*ae50*/  UIMAD UR6, UR7, UR8, URZ ;  /* 0x00000008070672a4 */ /* 0x000fc8000f8e023f */
[----:B------:R-:W-:-:S03]  /*ae60*/  UIMAD UR6, UR13, UR9, UR6 ;  /* 0x000000090d0672a4 */ /* 0x000fc6000f8e0206 */
[----:B------:R-:W-:Y:S01]  /*ae70*/  ULDC.64 UR8, c[0x0][0xc38] ;  /* 0x00030e0000087ab9 */ /* 0x000fe20000000a00 */
[----:B------:R-:W-:Y:S02]  /*ae80*/  UIADD3 UR6, UR5, UR6, URZ ;  /* 0x0000000605067290 */ /* 0x000fe4000fffe03f */
[----:B------:R-:W-:Y:S01]  /*ae90*/  UIMAD UR7, UR7, UR8, URZ ;  /* 0x00000008070772a4 */ /* 0x000fe2000f8e023f */
[----:B---3--:R-:W-:-:S04]  /*aea0*/  IADD3 R5, R0, -0x80, RZ ;  /* 0xffffff8000057810 */ /* 0x008fc80007ffe0ff */
[----:B------:R-:W-:-:S04]  /*aeb0*/  SHF.R.S32.HI R4, RZ, 0x1f, R5 ;  /* 0x0000001fff047819 */ /* 0x000fc80000011405 */
[CC--:B------:R-:W-:Y:S02]  /*aec0*/  LEA.HI R6, R4.reuse, R5.reuse, RZ, 0x7 ;  /* 0x0000000504067211 */ /* 0x0c0fe400078f38ff */
[----:B------:R-:W-:Y:S02]  /*aed0*/  LEA.HI R13, R4, R5, RZ, 0x2 ;  /* 0x00000005040d7211 */ /* 0x000fe400078f10ff */
[----:B------:R-:W-:Y:S02]  /*aee0*/  LOP3.LUT R0, R6, 0xffffff80, RZ, 0xc0, !PT ;  /* 0xffffff8006007812 */ /* 0x000fe400078ec0ff */
[----:B------:R-:W-:-:S03]  /*aef0*/  SHF.R.S32.HI R7, RZ, 0x7, R6 ;  /* 0x00000007ff077819 */ /* 0x000fc60000011406 */
[----:B------:R-:W-:Y:S01]  /*af00*/  IMAD.IADD R0, R5, 0x1, -R0 ;  /* 0x0000000105007824 */ /* 0x000fe200078e0a00 */
[----:B------:R-:W-:Y:S02]  /*af10*/  LEA.HI R4, R6, R7, RZ, 0x1 ;  /* 0x0000000706047211 */ /* 0x000fe400078f08ff */
[----:B------:R-:W-:Y:S02]  /*af20*/  LOP3.LUT R6, R13, 0xfffffffc, RZ, 0xc0, !PT ;  /* 0xfffffffc0d067812 */ /* 0x000fe400078ec0ff */
[----:B------:R-:W-:Y:S02]  /*af30*/  SHF.R.S32.HI R9, RZ, 0x1f, R0 ;  /* 0x0000001fff097819 */ /* 0x000fe40000011400 */
[----:B------:R-:W-:Y:S01]  /*af40*/  LOP3.LUT R4, R4, 0x3fffffe, RZ, 0xc0, !PT ;  /* 0x03fffffe04047812 */ /* 0x000fe200078ec0ff */
[----:B------:R-:W-:Y:S01]  /*af50*/  IMAD.IADD R5, R5, 0x1, -R6 ;  /* 0x0000000105057824 */ /* 0x000fe200078e0a06 */
[CC--:B------:R-:W-:Y:S02]  /*af60*/  LEA.HI R10, R9.reuse, R0.reuse, RZ, 0x2 ;  /* 0x00000000090a7211 */ /* 0x0c0fe400078f10ff */
[----:B------:R-:W-:Y:S01]  /*af70*/  LEA.HI R9, R9, R0, RZ, 0x5 ;  /* 0x0000000009097211 */ /* 0x000fe200078f28ff */
[----:B------:R-:W-:Y:S01]  /*af80*/  IMAD.IADD R6, R7, 0x1, -R4 ;  /* 0x0000000107067824 */ /* 0x000fe200078e0a04 */
[----:B------:R-:W-:-:S02]  /*af90*/  SHF.R.S32.HI R11, RZ, 0x2, R10 ;  /* 0x00000002ff0b7819 */ /* 0x000fc4000001140a */
[----:B------:R-:W-:Y:S02]  /*afa0*/  SHF.R.S32.HI R12, RZ, 0x1f, R10 ;  /* 0x0000001fff0c7819 */ /* 0x000fe4000001140a */
[----:B------:R-:W-:Y:S02]  /*afb0*/  LEA.HI R7, R5, R5, RZ, 0x1 ;  /* 0x0000000505077211 */ /* 0x000fe400078f08ff */
[----:B------:R-:W-:-:S04]  /*afc0*/  LEA.HI R12, R12, R11, RZ, 0x3 ;  /* 0x0000000b0c0c7211 */ /* 0x000fc800078f18ff */
[----:B------:R-:W-:-:S05]  /*afd0*/  LOP3.LUT R12, R12, 0xfffffff8, RZ, 0xc0, !PT ;  /* 0xfffffff80c0c7812 */ /* 0x000fca00078ec0ff */
[----:B------:R-:W-:Y:S01]  /*afe0*/  IMAD.IADD R4, R11, 0x1, -R12 ;  /* 0x000000010b047824 */ /* 0x000fe200078e0a0c */
[----:B------:R-:W-:Y:S02]  /*aff0*/  LOP3.LUT R12, R7, 0x1ffffffe, RZ, 0xc0, !PT ;  /* 0x1ffffffe070c7812 */ /* 0x000fe400078ec0ff */
[----:B------:R-:W-:-:S03]  /*b000*/  SHF.R.S32.HI R7, RZ, 0x5, R9 ;  /* 0x00000005ff077819 */ /* 0x000fc60000011409 */
[----:B------:R-:W-:Y:S01]  /*b010*/  IMAD.IADD R16, R5, 0x1, -R12 ;  /* 0x0000000105107824 */ /* 0x000fe200078e0a0c */
[----:B------:R-:W-:Y:S01]  /*b020*/  MOV R5, UR5 ;  /* 0x0000000500057c02 */ /* 0x000fe20008000f00 */
[----:B------:R-:W-:Y:S02]  /*b030*/  IMAD R7, R7, 0x10, R4 ;  /* 0x0000001007077824 */ /* 0x000fe400078e0204 */
[----:B------:R-:W-:Y:S01]  /*b040*/  IMAD.U32 R4, RZ, RZ, UR4 ;  /* 0x00000004ff047e24 */ /* 0x000fe2000f8e00ff */
[----:B------:R-:W-:Y:S01]  /*b050*/  UIMAD.WIDE.U32 UR4, UR13, UR8, URZ ;  /* 0x000000080d0472a5 */ /* 0x000fe2000f8e003f */
[----:B------:R-:W-:Y:S02]  /*b060*/  IMAD R9, R6, 0x40, R7 ;  /* 0x0000004006097824 */ /* 0x000fe400078e0207 */
[----:B------:R-:W-:Y:S01]  /*b070*/  IMAD.U32 R5, RZ, RZ, UR6 ;  /* 0x00000006ff057e24 */ /* 0x000fe2000f8e00ff */
[----:B------:R-:W-:Y:S01]  /*b080*/  UIMAD UR6, UR13, UR9, UR7 ;  /* 0x000000090d0672a4 */ /* 0x000fe2000f8e0207 */
[----:B------:R-:W-:Y:S01]  /*b090*/  IMAD R6, R16, 0x8, R9 ;  /* 0x0000000810067824 */ /* 0x000fe200078e0209 */
[----:B------:R-:W-:Y:S01]  /*b0a0*/  IADD3 R16, RZ, -UR13, RZ ;  /* 0x8000000dff107c10 */ /* 0x000fe2000fffe0ff */
[----:B-1----:R-:W-:Y:S01]  /*b0b0*/  IMAD R12, R18, UR10, RZ ;  /* 0x0000000a120c7c24 */ /* 0x002fe2000f8e02ff */
[----:B------:R-:W-:Y:S01]  /*b0c0*/  UIADD3 UR6, UR5, UR6, URZ ;  /* 0x0000000605067290 */ /* 0x000fe2000fffe03f */
[----:B----4-:R-:W-:Y:S01]  /*b0d0*/  IMAD R11, R22, 0x80, R6 ;  /* 0x00000080160b7824 */ /* 0x010fe200078e0206 */
[----:B------:R-:W-:Y:S01]  /*b0e0*/  ULDC.64 UR8, c[0x0][0xc28] ;  /* 0x00030a0000087ab9 */ /* 0x000fe20000000a00 */
[----:B0-----:R-:W-:-:S02]  /*b0f0*/  IMAD R23, R23, R16, UR11 ;  /* 0x0000000b17177e24 */ /* 0x001fc4000f8e0210 */
[----:B------:R-:W-:Y:S02]  /*b100*/  IMAD R15, R19, UR12, R12 ;  /* 0x0000000c130f7c24 */ /* 0x000fe4000f8e020c */
[----:B------:R-:W-:Y:S01]  /*b110*/  IMAD.WIDE.U32 R4, R18, UR12, R4 ;  /* 0x0000000c12047c25 */ /* 0x000fe2000f8e0004 */
[----:B------:R-:W-:-:S03]  /*b120*/  SHF.R.S32.HI R16, RZ, 0x1f, R23 ;  /* 0x0000001fff107819 */ /* 0x000fc60000011417 */
[----:B-----5:R-:W-:-:S04]  /*b130*/  @P0 IMAD.HI.U32 R12, R11, R14, RZ ;  /* 0x0000000e0b0c0227 */ /* 0x020fc800078e00ff */
[----:B------:R-:W-:Y:S02]  /*b140*/  IMAD.U32 R7, RZ, RZ, UR5 ;  /* 0x00000005ff077e24 */ /* 0x000fe4000f8e00ff */
[----:B------:R-:W-:Y:S01]  /*b150*/  IMAD.U32 R6, RZ, RZ, UR4 ;  /* 0x00000004ff067e24 */ /* 0x000fe2000f8e00ff */
[----:B------:R-:W-:Y:S01]  /*b160*/  ULDC.64 UR4, c[0x0][0xce0] ;  /* 0x0003380000047ab9 */ /* 0x000fe20000000a00 */
[----:B------:R-:W-:Y:S01]  /*b170*/  IMAD.U32 R7, RZ, RZ, UR6 ;  /* 0x00000006ff077e24 */ /* 0x000fe2000f8e00ff */
[----:B------:R-:W-:Y:S01]  /*b180*/  ULDC.64 UR6, c[0x0][0xc48] ;  /* 0x0003120000067ab9 */ /* 0x000fe20000000a00 */
[----:B------:R-:W-:Y:S02]  /*b190*/  IMAD.IADD R5, R5, 0x1, R15 ;  /* 0x0000000105057824 */ /* 0x000fe400078e020f */
[----:B--2---:R-:W-:Y:S02]  /*b1a0*/  IMAD R14, R20, UR10, RZ ;  /* 0x0000000a140e7c24 */ /* 0x004fe4000f8e02ff */
[----:B------:R-:W-:-:S04]  /*b1b0*/  @P0 IMAD.HI.U32 R152, R11, R152, RZ ;  /* 0x000000980b980227 */ /* 0x000fc800078e00ff */
        /* <DEDUP_REMOVED lines=83> */
[----:B------:R-:W-:Y:S01]  /*b6f0*/  ISETP.GE.AND P0, PT, R16, UR4, PT ;  /* 0x0000000410007c0c */ /* 0x000fe2000bf06270 */
[C---:B------:R-:W-:Y:S01]  /*b700*/  VIADD R20, R0.reuse, 0x40 ;  /* 0x0000004000147836 */ /* 0x040fe20000000000 */
[----:B------:R-:W-:Y:S01]  /*b710*/  ISETP.GE.AND P1, PT, R17, UR4, PT ;  /* 0x0000000411007c0c */ /* 0x000fe2000bf26270 */
[C---:B------:R-:W-:Y:S01]  /*b720*/  VIADD R21, R0.reuse, 0x48 ;  /* 0x0000004800157836 */ /* 0x040fe20000000000 */
[C---:B------:R-:W-:Y:S01]  /*b730*/  IADD3 R22, R0.reuse, 0x50, RZ ;  /* 0x0000005000167810 */ /* 0x040fe20007ffe0ff */
[----:B------:R-:W-:Y:S01]  /*b740*/  VIADD R23, R0, 0x58 ;  /* 0x0000005800177836 */ /* 0x000fe20000000000 */
[----:B------:R-:W-:-:S02]  /*b750*/  @!P3 LEA.HI R2, R2, R2, RZ, 0x1 ;  /* 0x000000020202b211 */ /* 0x000fc400078f08ff */
[----:B------:R-:W-:Y:S02]  /*b760*/  @!P4 LEA.HI R3, R3, R3, RZ, 0x1 ;  /* 0x000000030303c211 */ /* 0x000fe400078f08ff */
[----:B------:R-:W-:Y:S02]  /*b770*/  @!P5 LEA.HI R10, R10, R10, RZ, 0x1 ;  /* 0x0000000a0a0ad211 */ /* 0x000fe400078f08ff */
[----:B------:R-:W-:Y:S02]  /*b780*/  @!P3 LOP3.LUT R11, R2, 0xfffffffe, RZ, 0xc0, !PT ;  /* 0xfffffffe020bb812 */ /* 0x000fe400078ec0ff */
[----:B------:R-:W-:Y:S01]  /*b790*/  @!P4 LOP3.LUT R13, R3, 0xfffffffe, RZ, 0xc0, !PT ;  /* 0xfffffffe030dc812 */ /* 0x000fe200078ec0ff */
[--C-:B-1--4-:R-:W-:Y:S01]  /*b7a0*/  @!P2 IMAD.WIDE R2, R0, 0x4, R4.reuse ;  /* 0x000000040002a825 */ /* 0x112fe200078e0204 */
[----:B------:R-:W-:Y:S02]  /*b7b0*/  @!P5 LOP3.LUT R15, R10, 0xfffffffe, RZ, 0xc0, !PT ;  /* 0xfffffffe0a0fd812 */ /* 0x000fe400078ec0ff */
[----:B------:R-:W-:Y:S01]  /*b7c0*/  ISETP.GE.AND P6, PT, R22, UR4, PT ;  /* 0x0000000416007c0c */ /* 0x000fe2000bfc6270 */
        /* <DEDUP_REMOVED lines=11> */
[----:B------:R-:W-:Y:S01]  /*b880*/  ISETP.GE.AND P5, PT, R21, UR4, PT ;  /* 0x0000000415007c0c */ /* 0x000fe2000bfa6270 */
[----:B0-----:R-:W-:Y:S01]  /*b890*/  VIADD R24, R0, 0x60 ;  /* 0x0000006000187836 */ /* 0x001fe20000000000 */
[----:B------:R-:W-:-:S02]  /*b8a0*/  @!P1 LEA.HI R17, R17, R17, RZ, 0x1 ;  /* 0x0000001111119211 */ /* 0x000fc400078f08ff */
[----:B------:R-:W-:Y:S02]  /*b8b0*/  @!P0 LOP3.LUT R3, R16, 0xfffffffe, RZ, 0xc0, !PT ;  /* 0xfffffffe10038812 */ /* 0x000fe400078ec0ff */
        /* <DEDUP_REMOVED lines=97> */
[----:B------:R2:W-:Y:S01]  /*bed0*/  @!P2 ST.E.64 desc[UR6][R12.64], R104 ;  /* 0x000000680c00a985 */ /* 0x0005e2000c101b06 */
[----:B------:R-:W-:Y:S01]  /*bee0*/  @!P5 LOP3.LUT R21, R21, 0xfffffffe, RZ, 0xc0, !PT ;  /* 0xfffffffe1515d812 */ /* 0x000fe200078ec0ff */
[----:B------:R-:W-:Y:S01]  /*bef0*/  VIADD R20, R0, 0xd8 ;  /* 0x000000d800147836 */ /* 0x000fe20000000000 */
[----:B----4-:R-:W-:-:S02]  /*bf00*/  @!P6 LOP3.LUT R17, R22, 0xfffffffe, RZ, 0xc0, !PT ;  /* 0xfffffffe1611e812 */ /* 0x010fc400078ec0ff */
[----:B------:R-:W-:Y:S01]  /*bf10*/  ISETP.GE.AND P0, PT, R18, UR4, PT ;  /* 0x0000000412007c0c */ /* 0x000fe2000bf06270 */
[--C-:B0-----:R-:W-:Y:S01]  /*bf20*/  @!P3 IMAD.WIDE R2, R19, 0x4, R4.reuse ;  /* 0x000000041302b825 */ /* 0x101fe200078e0204 */
[----:B------:R-:W-:Y:S02]  /*bf30*/  IADD3 R19, R0, 0xd0, RZ ;  /* 0x000000d000137810 */ /* 0x000fe40007ffe0ff */
[----:B------:R-:W-:Y:S01]  /*bf40*/  ISETP.GE.AND P2, PT, R20, UR4, PT ;  /* 0x0000000414007c0c */ /* 0x000fe2000bf46270 */
[--C-:B-1----:R-:W-:Y:S01]  /*bf50*/  @!P4 IMAD.WIDE R10, R15, 0x4, R4.reuse ;  /* 0x000000040f0ac825 */ /* 0x102fe200078e0204 */
[----:B------:R0:W-:Y:S01]  /*bf60*/  @!P3 ST.E.64 desc[UR6][R2.64], R108 ;  /* 0x0000006c0200b985 */ /* 0x0001e2000c101b06 */
[----:B------:R-:W-:Y:S02]  /*bf70*/  ISETP.GE.AND P1, PT, R19, UR4, PT ;  /* 0x0000000413007c0c */ /* 0x000fe4000bf26270 */
[--C-:B------:R-:W-:Y:S01]  /*bf80*/  @!P5 IMAD.WIDE R14, R21, 0x4, R4.reuse ;  /* 0x00000004150ed825 */ /* 0x100fe200078e0204 */
[----:B------:R1:W-:Y:S03]  /*bf90*/  @!P4 ST.E.64 desc[UR6][R10.64], R112 ;  /* 0x000000700a00c985 */ /* 0x0003e6000c101b06 */
[----:B------:R-:W-:Y:S01]  /*bfa0*/  @!P6 IMAD.WIDE R16, R17, 0x4, R4 ;  /* 0x000000041110e825 */ /* 0x000fe200078e0204 */
[----:B------:R3:W-:Y:S01]  /*bfb0*/  @!P5 ST.E.64 desc[UR6][R14.64], R116 ;  /* 0x000000740e00d985 */ /* 0x0007e2000c101b06 */
[----:B------:R-:W-:-:S02]  /*bfc0*/  @!P0 LEA.HI R18, R18, R18, RZ, 0x1 ;  /* 0x0000001212128211 */ /* 0x000fc400078f08ff */
[C---:B------:R-:W-:Y:S01]  /*bfd0*/  VIADD R21, R0.reuse, 0xe0 ;  /* 0x000000e000157836 */ /* 0x040fe20000000000 */
[----:B------:R4:W-:Y:S01]  /*bfe0*/  @!P6 ST.E.64 desc[UR6][R16.64], R120 ;  /* 0x000000781000e985 */ /* 0x0009e2000c101b06 */
[C---:B--2---:R-:W-:Y:S01]  /*bff0*/  VIADD R12, R0.reuse, 0xe8 ;  /* 0x000000e8000c7836 */ /* 0x044fe20000000000 */
[----:B------:R-:W-:Y:S01]  /*c000*/  @!P1 LEA.HI R19, R19, R19, RZ, 0x1 ;  /* 0x0000001313139211 */ /* 0x000fe200078f08ff */
[C---:B0-----:R-:W-:Y:S01]  /*c010*/  VIADD R3, R0.reuse, 0xf8 ;  /* 0x000000f800037836 */ /* 0x041fe20000000000 */
[----:B------:R-:W-:Y:S01]  /*c020*/  ISETP.GE.AND P3, PT, R21, UR4, PT ;  /* 0x0000000415007c0c */ /* 0x000fe2000bf66270 */
[----:B------:R-:W-:Y:S01]  /*c030*/  VIADD R13, R0, 0xf0 ;  /* 0x000000f0000d7836 */ /* 0x000fe20000000000 */
[----:B------:R-:W-:Y:S02]  /*c040*/  ISETP.GE.AND P4, PT, R12, UR4, PT ;  /* 0x000000040c007c0c */ /* 0x000fe4000bf86270 */
[----:B------:R-:W-:Y:S02]  /*c050*/  ISETP.GE.AND P6, PT, R3, UR4, PT ;  /* 0x0000000403007c0c */ /* 0x000fe4000bfc6270 */
[----:B------:R-:W-:-:S02]  /*c060*/  ISETP.GE.AND P5, PT, R13, UR4, PT ;  /* 0x000000040d007c0c */ /* 0x000fc4000bfa6270 */
[----:B------:R-:W-:Y:S02]  /*c070*/  @!P2 LEA.HI R20, R20, R20, RZ, 0x1 ;  /* 0x000000141414a211 */ /* 0x000fe400078f08ff */
[----:B-1----:R-:W-:-:S03]  /*c080*/  @!P1 LOP3.LUT R11, R19, 0xfffffffe, RZ, 0xc0, !PT ;  /* 0xfffffffe130b9812 */ /* 0x002fc600078ec0ff */
[----:B------:R-:W-:Y:S02]  /*c090*/  @!P3 LEA.HI R21, R21, R21, RZ, 0x1 ;  /* 0x000000151515b211 */ /* 0x000fe400078f08ff */
[----:B------:R-:W-:Y:S02]  /*c0a0*/  @!P4 LEA.HI R12, R12, R12, RZ, 0x1 ;  /* 0x0000000c0c0cc211 */ /* 0x000fe400078f08ff */
[----:B------:R-:W-:Y:S02]  /*c0b0*/  @!P6 LEA.HI R10, R3, R3, RZ, 0x1 ;  /* 0x00000003030ae211 */ /* 0x000fe400078f08ff */
[----:B------:R-:W-:Y:S02]  /*c0c0*/  @!P5 LEA.HI R2, R13, R13, RZ, 0x1 ;  /* 0x0000000d0d02d211 */ /* 0x000fe400078f08ff */
[----:B------:R-:W-:Y:S02]  /*c0d0*/  @!P0 LOP3.LUT R3, R18, 0xfffffffe, RZ, 0xc0, !PT ;  /* 0xfffffffe12038812 */ /* 0x000fe400078ec0ff */
[----:B------:R-:W-:-:S02]  /*c0e0*/  @!P2 LOP3.LUT R13, R20, 0xfffffffe, RZ, 0xc0, !PT ;  /* 0xfffffffe140da812 */ /* 0x000fc400078ec0ff */
[----:B---3--:R-:W-:Y:S02]  /*c0f0*/  @!P3 LOP3.LUT R15, R21, 0xfffffffe, RZ, 0xc0, !PT ;  /* 0xfffffffe150fb812 */ /* 0x008fe400078ec0ff */
[----:B----4-:R-:W-:Y:S01]  /*c100*/  @!P4 LOP3.LUT R17, R12, 0xfffffffe, RZ, 0xc0, !PT ;  /* 0xfffffffe0c11c812 */ /* 0x010fe200078ec0ff */
        /* <DEDUP_REMOVED lines=16> */
.L_x_4436:
[----:B------:R-:W-:Y:S05]  /*c210*/  BSYNC B0 ;  /* 0x0000000000007941 */ /* 0x000fea0003800000 */
.L_x_4435:
[----:B------:R-:W-:Y:S01]  /*c220*/  ISETP.GE.AND P0, PT, R9, R8, PT ;  /* 0x000000080900720c */ /* 0x000fe20003f06270 */
[----:B0--3--:R0:W3:Y:S04]  /*c230*/  SHFL.IDX PT, R3, R7, 0x1, 0x1c1f ;  /* 0x003c1f0007037f89 */ /* 0x0090e800000e0000 */
[----:B------:R0:W2:Y:S08]  /*c240*/  SHFL.IDX PT, R2, R6, 0x1, 0x1c1f ;  /* 0x003c1f0006027f89 */ /* 0x0000b000000e0000 */
        /* <DEDUP_REMOVED lines=9> */
[C---:B------:R-:W-:Y:S01]  /*c2e0*/  VIADD R13, R0.reuse, 0x30 ;  /* 0x00000030000d7836 */ /* 0x040fe20000000000 */
[C---:B------:R-:W-:Y:S01]  /*c2f0*/  IADD3 R10, R0.reuse, 0x18, RZ ;  /* 0x00000018000a7810 */ /* 0x040fe20007ffe0ff */
[----:B------:R-:W-:Y:S01]  /*c300*/  ULDC.64 UR6, c[0x0][0x208] ;  /* 0x0000820000067ab9 */ /* 0x000fe20000000a00 */
[----:B------:R-:W-:Y:S01]  /*c310*/  ISETP.GE.AND P6, PT, R11, UR4, PT ;  /* 0x000000040b007c0c */ /* 0x000fe2000bfc6270 */
[----:B------:R-:W-:Y:S01]  /*c320*/  VIADD R14, R0, 0x38 ;  /* 0x00000038000e7836 */ /* 0x000fe20000000000 */
[----:B------:R-:W-:Y:S01]  /*c330*/  ISETP.GE.AND P5, PT, R10, UR4, PT ;  /* 0x000000040a007c0c */ /* 0x000fe2000bfa6270 */
[C---:B------:R-:W-:Y:S01]  /*c340*/  VIADD R15, R0.reuse, 0x40 ;  /* 0x00000040000f7836 */ /* 0x040fe20000000000 */
[C---:B------:R-:W-:Y:S01]  /*c350*/  IADD3 R19, R0.reuse, 0x58, RZ ;  /* 0x0000005800137810 */ /* 0x040fe20007ffe0ff */
[----:B------:R-:W-:-:S02]  /*c360*/  VIADD R16, R0, 0x48 ;  /* 0x0000004800107836 */ /* 0x000fc40000000000 */
[----:B------:R-:W-:Y:S01]  /*c370*/  @!P1 LEA.HI R4, R4, R4, RZ, 0x1 ;  /* 0x0000000404049211 */ /* 0x000fe200078f08ff */
[C---:B------:R-:W-:Y:S01]  /*c380*/  VIADD R18, R0.reuse, 0x50 ;  /* 0x0000005000127836 */ /* 0x040fe20000000000 */
[----:B------:R-:W-:Y:S01]  /*c390*/  @!P2 LEA.HI R5, R5, R5, RZ, 0x1 ;  /* 0x000000050505a211 */ /* 0x000fe200078f08ff */
[----:B------:R-:W-:Y:S01]  /*c3a0*/  VIADD R20, R0, 0x80 ;  /* 0x0000008000147836 */ /* 0x000fe20000000000 */
[----:B------:R-:W-:Y:S02]  /*c3b0*/  @!P1 LOP3.LUT R7, R4, 0xfffffffe, RZ, 0xc0, !PT ;  /* 0xfffffffe04079812 */ /* 0x000fe400078ec0ff */
[----:B------:R-:W-:Y:S01]  /*c3c0*/  @!P2 LOP3.LUT R9, R5, 0xfffffffe, RZ, 0xc0, !PT ;  /* 0xfffffffe0509a812 */ /* 0x000fe200078ec0ff */
[--C-:B--23--:R-:W-:Y:S01]  /*c3d0*/  @!P0 IMAD.WIDE R4, R0, 0x4, R2.reuse ;  /* 0x0000000400048825 */ /* 0x10cfe200078e0202 */
[----:B------:R-:W-:Y:S02]  /*c3e0*/  ISETP.GE.AND P3, PT, R15, UR4, PT ;  /* 0x000000040f007c0c */ /* 0x000fe4000bf66270 */
[----:B------:R-:W-:Y:S01]  /*c3f0*/  ISETP.GE.AND P4, PT, R16, UR4, PT ;  /* 0x0000000410007c0c */ /* 0x000fe2000bf86270 */
        /* <DEDUP_REMOVED lines=18> */
[----:B------:R-:W-:Y:S01]  /*c520*/  @!P4 LEA.HI R16, R16, R16, RZ, 0x1 ;  /* 0x000000101010c211 */ /* 0x000fe200078f08ff */
[----:B------:R0:W-:Y:S01]  /*c530*/  @!P5 ST.E.64 desc[UR6][R4.64], R38 ;  /* 0x000000260400d985 */ /* 0x0001e2000c101b06 */
[----:B--2---:R-:W-:-:S02]  /*c540*/  @!P0 LOP3.LUT R9, R12, 0xfffffffe, RZ, 0xc0, !PT ;  /* 0xfffffffe0c098812 */ /* 0x004fc400078ec0ff */
[----:B------:R-:W-:Y:S01]  /*c550*/  @!P1 LOP3.LUT R13, R13, 0xfffffffe, RZ, 0xc0, !PT ;  /* 0xfffffffe0d0d9812 */ /* 0x000fe200078ec0ff */
[----:B------:R1:W-:Y:S01]  /*c560*/  @!P6 ST.E.64 desc[UR6][R6.64], R42 ;  /* 0x0000002a0600e985 */ /* 0x0003e2000c101b06 */
[----:B------:R-:W-:Y:S01]  /*c570*/  @!P2 LOP3.LUT R11, R14, 0xfffffffe, RZ, 0xc0, !PT ;  /* 0xfffffffe0e0ba812 */ /* 0x000fe200078ec0ff */
[----:B------:R-:W-:Y:S01]  /*c580*/  VIADD R14, R0, 0x60 ;  /* 0x00000060000e7836 */ /* 0x000fe20000000000 */
[----:B------:R-:W-:Y:S02]  /*c590*/  @!P3 LOP3.LUT R15, R15, 0xfffffffe, RZ, 0xc0, !PT ;  /* 0xfffffffe0f0fb812 */ /* 0x000fe400078ec0ff */
        /* <DEDUP_REMOVED lines=61> */
[----:B------:R-:W-:Y:S01]  /*c970*/  VIADD R17, R0, 0xb0 ;  /* 0x000000b000117836 */ /* 0x000fe20000000000 */
        /* <DEDUP_REMOVED lines=31> */
[----:B------:R-:W-:-:S02]  /*cb70*/  IADD3 R15, R0, 0xd8, RZ ;  /* 0x000000d8000f7810 */ /* 0x000fc40007ffe0ff */
[--C-:B------:R-:W-:Y:S01]  /*cb80*/  @!P2 IMAD.WIDE R10, R17, 0x4, R2.reuse ;  /* 0x00000004110aa825 */ /* 0x100fe200078e0202 */
[----:B------:R2:W-:Y:S01]  /*cb90*/  @!P3 ST.E.64 desc[UR6][R8.64], R110 ;  /* 0x0000006e0800b985 */ /* 0x0005e2000c101b06 */
[----:B------:R-:W-:Y:S02]  /*cba0*/  @!P5 LEA.HI R18, R18, R18, RZ, 0x1 ;  /* 0x000000121212d211 */ /* 0x000fe400078f08ff */
[----:B------:R-:W-:Y:S01]  /*cbb0*/  @!P1 IMAD.WIDE R12, R13, 0x4, R2 ;  /* 0x000000040d0c9825 */ /* 0x000fe200078e0202 */
[----:B------:R-:W-:Y:S01]  /*cbc0*/  @!P2 ST.E.64 desc[UR6][R10.64], R114 ;  /* 0x000000720a00a985 */ /* 0x000fe2000c101b06 */
[----:B------:R-:W-:Y:S02]  /*cbd0*/  ISETP.GE.AND P2, PT, R16, UR4, PT ;  /* 0x0000000410007c0c */ /* 0x000fe4000bf46270 */
[C---:B------:R-:W-:Y:S01]  /*cbe0*/  VIADD R17, R0.reuse, 0xe8 ;  /* 0x000000e800117836 */ /* 0x040fe20000000000 */
[----:B------:R-:W-:Y:S01]  /*cbf0*/  @!P1 ST.E.64 desc[UR6][R12.64], R118 ;  /* 0x000000760c009985 */ /* 0x000fe2000c101b06 */
[C---:B------:R-:W-:Y:S01]  /*cc00*/  VIADD R20, R0.reuse, 0xf0 ;  /* 0x000000f000147836 */ /* 0x040fe20000000000 */
[----:B------:R-:W-:Y:S01]  /*cc10*/  ISETP.GE.AND P1, PT, R15, UR4, PT ;  /* 0x000000040f007c0c */ /* 0x000fe2000bf26270 */
[----:B------:R-:W-:Y:S01]  /*cc20*/  VIADD R0, R0, 0xf8 ;  /* 0x000000f800007836 */ /* 0x000fe20000000000 */
[----:B0-----:R-:W-:-:S02]  /*cc30*/  @!P5 LOP3.LUT R5, R18, 0xfffffffe, RZ, 0xc0, !PT ;  /* 0xfffffffe1205d812 */ /* 0x001fc400078ec0ff */
[----:B------:R-:W-:Y:S02]  /*cc40*/  @!P6 LEA.HI R19, R19, R19, RZ, 0x1 ;  /* 0x000000131313e211 */ /* 0x000fe400078f08ff */
[----:B------:R-:W-:Y:S01]  /*cc50*/  ISETP.GE.AND P3, PT, R17, UR4, PT ;  /* 0x0000000411007c0c */ /* 0x000fe2000bf66270 */
[----:B------:R-:W-:Y:S01]  /*cc60*/  @!P5 IMAD.WIDE R4, R5, 0x4, R2 ;  /* 0x000000040504d825 */ /* 0x000fe200078e0202 */
[----:B------:R-:W-:Y:S02]  /*cc70*/  ISETP.GE.AND P4, PT, R20, UR4, PT ;  /* 0x0000000414007c0c */ /* 0x000fe4000bf86270 */
[----:B------:R-:W-:Y:S02]  /*cc80*/  @!P0 LEA.HI R14, R14, R14, RZ, 0x1 ;  /* 0x0000000e0e0e8211 */ /* 0x000fe400078f08ff */
[----:B-1----:R-:W-:Y:S01]  /*cc90*/  @!P6 LOP3.LUT R7, R19, 0xfffffffe, RZ, 0xc0, !PT ;  /* 0xfffffffe1307e812 */ /* 0x002fe200078ec0ff */
[----:B------:R0:W-:Y:S01]  /*cca0*/  @!P5 ST.E.64 desc[UR6][R4.64], R122 ;  /* 0x0000007a0400d985 */ /* 0x0001e2000c101b06 */
[----:B--2---:R-:W-:-:S02]  /*ccb0*/  @!P0 LOP3.LUT R9, R14, 0xfffffffe, RZ, 0xc0, !PT ;  /* 0xfffffffe0e098812 */ /* 0x004fc400078ec0ff */
[----:B------:R-:W-:Y:S01]  /*ccc0*/  @!P1 LEA.HI R15, R15, R15, RZ, 0x1 ;  /* 0x0000000f0f0f9211 */ /* 0x000fe200078f08ff */
[--C-:B------:R-:W-:Y:S01]  /*ccd0*/  @!P6 IMAD.WIDE R6, R7, 0x4, R2.reuse ;  /* 0x000000040706e825 */ /* 0x100fe200078e0202 */
[----:B------:R-:W-:Y:S02]  /*cce0*/  @!P2 LEA.HI R16, R16, R16, RZ, 0x1 ;  /* 0x000000101010a211 */ /* 0x000fe400078f08ff */
[----:B------:R-:W-:Y:S02]  /*ccf0*/  @!P3 LEA.HI R17, R17, R17, RZ, 0x1 ;  /* 0x000000111111b211 */ /* 0x000fe400078f08ff */
[----:B------:R1:W-:Y:S01]  /*cd00*/  @!P6 ST.E.64 desc[UR6][R6.64], R126 ;  /* 0x0000007e0600e985 */ /* 0x0003e2000c101b06 */
[----:B------:R-:W-:Y:S02]  /*cd10*/  @!P4 LEA.HI R20, R20, R20, RZ, 0x1 ;  /* 0x000000141414c211 */ /* 0x000fe400078f08ff */
[----:B------:R-:W-:Y:S01]  /*cd20*/  @!P1 LOP3.LUT R15, R15, 0xfffffffe, RZ, 0xc0, !PT ;  /* 0xfffffffe0f0f9812 */ /* 0x000fe200078ec0ff */
[----:B0-----:R-:W-:Y:S01]  /*cd30*/  @!P0 IMAD.WIDE R4, R9, 0x4, R2 ;  /* 0x0000000409048825 */ /* 0x001fe200078e0202 */
[----:B------:R-:W-:-:S02]  /*cd40*/  @!P2 LOP3.LUT R11, R16, 0xfffffffe, RZ, 0xc0, !PT ;  /* 0xfffffffe100ba812 */ /* 0x000fc400078ec0ff */
[----:B------:R-:W-:Y:S02]  /*cd50*/  @!P3 LOP3.LUT R17, R17, 0xfffffffe, RZ, 0xc0, !PT ;  /* 0xfffffffe1111b812 */ /* 0x000fe400078ec0ff */
[----:B------:R0:W-:Y:S01]  /*cd60*/  @!P0 ST.E.64 desc[UR6][R4.64], R130 ;  /* 0x0000008204008985 */ /* 0x0001e2000c101b06 */
[----:B------:R-:W-:Y:S01]  /*cd70*/  ISETP.GE.AND P0, PT, R0, UR4, PT ;  /* 0x0000000400007c0c */ /* 0x000fe2000bf06270 */
        /* <DEDUP_REMOVED lines=12> */
[----:B0-----:R-:W-:-:S05]  /*ce40*/  LOP3.LUT R5, R0, 0xfffffffe, RZ, 0xc0, !PT ;  /* 0xfffffffe00057812 */ /* 0x001fca00078ec0ff */
[----:B------:R-:W-:-:S05]  /*ce50*/  IMAD.WIDE R2, R5, 0x4, R2 ;  /* 0x0000000405027825 */ /* 0x000fca00078e0202 */
[----:B------:R0:W-:Y:S01]  /*ce60*/  ST.E.64 desc[UR4][R2.64], R150 ;  /* 0x0000009602007985 */ /* 0x0001e2000c101b04 */
[----:B------:R-:W-:Y:S05]  /*ce70*/  BRA `(.L_x_4400) ;  /* 0x0000004c00e87947 */ /* 0x000fea0003800000 */
.L_x_4434:
[----:B------:R-:W0:Y:S02]  /*ce80*/  S2R R0, SR_TID.X ;  /* 0x0000000000007919 */ /* 0x000e240000002100 */
[----:B0-----:R-:W-:-:S05]  /*ce90*/  VIADD R2, R0, 0xffffff80 ;  /* 0xffffff8000027836 */ /* 0x001fca0000000000 */
[----:B------:R-:W-:-:S13]  /*cea0*/  ISETP.GT.AND P0, PT, R2, 0x7f, PT ;  /* 0x0000007f0200780c */ /* 0x000fda0003f04270 */
[----:B------:R-:W-:Y:S05]  /*ceb0*/  @P0 BRA `(.L_x_4400) ;  /* 0x0000004c00d80947 */ /* 0x000fea0003800000 */
[----:B------:R-:W0:Y:S01]  /*cec0*/  S2R R3, SR_CTAID.X ;  /* 0x0000000000037919 */ /* 0x000e220000002500 */
[----:B------:R-:W3:Y:S01]  /*ced0*/  LDC R6, c[0x0][0xce8] ;  /* 0x00033a00ff067b82 */ /* 0x000ee20000000800 */
[----:B------:R-:W-:Y:S01]  /*cee0*/  ULDC UR4, c[0x0][0xb88] ;  /* 0x0002e20000047ab9 */ /* 0x000fe20000000800 */
[----:B0-----:R-:W-:Y:S02]  /*cef0*/  IMAD R0, R3, 0x80, R0 ;  /* 0x0000008003007824 */ /* 0x001fe400078e0200 */
[----:B---3--:R-:W-:Y:S02]  /*cf00*/  IMAD R3, R6, UR4, RZ ;  /* 0x0000000406037c24 */ /* 0x008fe4000f8e02ff */
[----:B------:R-:W-:-:S05]  /*cf10*/  VIADD R0, R0, 0xffffff80 ;  /* 0xffffff8000007836 */ /* 0x000fca0000000000 */
[----:B------:R-:W-:-:S13]  /*cf20*/  ISETP.GE.AND P0, PT, R0, R3, PT ;  /* 0x000000030000720c */ /* 0x000fda0003f06270 */
[----:B------:R-:W-:Y:S05]  /*cf30*/  @P0 BRA `(.L_x_4400) ;  /* 0x0000004c00b80947 */ /* 0x000fea0003800000 */
[----:B------:R-:W3:Y:S01]  /*cf40*/  LDL R4, [R1] ;  /* 0x0000000001047983 */ /* 0x000ee20000100800 */
[----:B------:R-:W-:Y:S01]  /*cf50*/  ISETP.NE.AND P0, PT, R6, 0x1, PT ;  /* 0x000000010600780c */ /* 0x000fe20003f05270 */
[----:B------:R-:W-:Y:S01]  /*cf60*/  S2UR UR7, SR_CTAID.Z ;  /* 0x00000000000779c3 */ /* 0x000fe20000002700 */
[----:B------:R-:W-:Y:S01]  /*cf70*/  ULDC.64 UR8, c[0x0][0xcd0] ;  /* 0x0003340000087ab9 */ /* 0x000fe20000000a00 */
[----:B------:R-:W-:Y:S01]  /*cf80*/  MOV R5, R0 ;  /* 0x0000000000057202 */ /* 0x000fe20000000f00 */
[----:B------:R-:W-:-:S05]  /*cf90*/  ULDC.64 UR12, c[0x0][0x208] ;  /* 0x00008200000c7ab9 */ /* 0x000fca0000000a00 */
[----:B------:R-:W0:Y:S08]  /*cfa0*/  LDC.64 R10, c[0x0][0xcd8] ;  /* 0x00033600ff0a7b82 */ /* 0x000e300000000a00 */
[----:B------:R-:W4:Y:S08]  /*cfb0*/  @P0 LDC R7, c[0x0][0xcec] ;  /* 0x00033b00ff070b82 */ /* 0x000f300000000800 */
[----:B------:R-:W5:Y:S08]  /*cfc0*/  @P0 LDC R9, c[0x0][0xcf0] ;  /* 0x00033c00ff090b82 */ /* 0x000f700000000800 */
[----:B------:R-:W1:Y:S08]  /*cfd0*/  S2UR UR10, SR_CTAID.Y ;  /* 0x00000000000a79c3 */ /* 0x000e700000002600 */
[----:B------:R-:W1:Y:S01]  /*cfe0*/  LDC R8, c[0x0][0xd50] ;  /* 0x00035400ff087b82 */ /* 0x000e620000000800 */
[----:B---3--:R-:W-:Y:S01]  /*cff0*/  R2UR UR11, R4 ;  /* 0x00000000040b72ca */ /* 0x008fe200000e0000 */
[----:B----4-:R-:W-:-:S05]  /*d000*/  @P0 IMAD.HI.U32 R4, R0, R7, RZ ;  /* 0x0000000700040227 */ /* 0x010fca00078e00ff */
[----:B-----5:R-:W-:-:S07]  /*d010*/  @P0 SHF.R.U32.HI R5, RZ, R9, R4 ;  /* 0x00000009ff050219 */ /* 0x020fce0000011604 */
[----:B------:R-:W-:Y:S02]  /*d020*/  USHF.R.S32.HI UR6, URZ, 0x1f, UR11 ;  /* 0x0000001f3f067899 */ /* 0x000fe4000801140b */
[----:B------:R-:W-:Y:S01]  /*d030*/  IMAD R7, RZ, RZ, -UR11 ;  /* 0x8000000bff077e24 */ /* 0x000fe2000f8e02ff */
[----:B------:R-:W-:Y:S02]  /*d040*/  UIMAD.WIDE.U32 UR4, UR11, UR8, URZ ;  /* 0x000000080b0472a5 */ /* 0x000fe4000f8e003f */
[----:B------:R-:W-:Y:S01]  /*d050*/  UIMAD UR6, UR6, UR8, URZ ;  /* 0x00000008060672a4 */ /* 0x000fe2000f8e023f */
[----:B-1----:R-:W-:Y:S01]  /*d060*/  IMAD R9, R8, R7, UR10 ;  /* 0x0000000a08097e24 */ /* 0x002fe2000f8e0207 */
[----:B------:R-:W-:Y:S01]  /*d070*/  USHF.R.S32.HI UR8, URZ, 0x1f, UR7 ;  /* 0x0000001f3f087899 */ /* 0x000fe20008011407 */
[----:B------:R-:W-:Y:S01]  /*d080*/  IMAD.MOV R7, RZ, RZ, -R5 ;  /* 0x000000ffff077224 */ /* 0x000fe200078e0a05 */
[----:B------:R-:W-:Y:S01]  /*d090*/  UIMAD UR6, UR11, UR9, UR6 ;  /* 0x000000090b0672a4 */ /* 0x000fe2000f8e0206 */
[----:B------:R-:W-:Y:S01]  /*d0a0*/  IMAD.U32 R3, RZ, RZ, UR5 ;  /* 0x00000005ff037e24 */ /* 0x000fe2000f8e00ff */
[----:B------:R-:W-:Y:S01]  /*d0b0*/  SHF.R.S32.HI R4, RZ, 0x1f, R9 ;  /* 0x0000001fff047819 */ /* 0x000fe20000011409 */
[----:B------:R-:W-:Y:S01]  /*d0c0*/  IMAD.U32 R2, RZ, RZ, UR4 ;  /* 0x00000004ff027e24 */ /* 0x000fe2000f8e00ff */
[----:B------:R-:W-:Y:S01]  /*d0d0*/  UIADD3 UR6, UR5, UR6, URZ ;  /* 0x0000000605067290 */ /* 0x000fe2000fffe03f */
[----:B0-----:R-:W-:-:S02]  /*d0e0*/  IMAD R12, R10, UR8, RZ ;  /* 0x000000080a0c7c24 */ /* 0x001fc4000f8e02ff */
[----:B------:R-:W-:Y:S01]  /*d0f0*/  ULDC.64 UR4, c[0x0][0xce0] ;  /* 0x0003380000047ab9 */ /* 0x000fe20000000a00 */
[----:B------:R-:W-:Y:S02]  /*d100*/  IMAD R7, R6, R7, R0 ;  /* 0x0000000706077224 */ /* 0x000fe400078e0200 */
[----:B------:R-:W-:Y:S02]  /*d110*/  IMAD.U32 R3, RZ, RZ, UR6 ;  /* 0x00000006ff037e24 */ /* 0x000fe4000f8e00ff */
[----:B------:R-:W-:Y:S01]  /*d120*/  IMAD R11, R11, UR7, R12 ;  /* 0x000000070b0b7c24 */ /* 0x000fe2000f8e020c */
[----:B------:R-:W-:Y:S01]  /*d130*/  SHF.R.S32.HI R0, RZ, 0x1f, R7 ;  /* 0x0000001fff007819 */ /* 0x000fe20000011407 */
[----:B------:R-:W-:-:S04]  /*d140*/  IMAD.WIDE.U32 R2, R10, UR7, R2 ;  /* 0x000000070a027c25 */ /* 0x000fc8000f8e0002 */
[----:B------:R-:W-:Y:S02]  /*d150*/  IMAD.IADD R3, R11, 0x1, R3 ;  /* 0x000000010b037824 */ /* 0x000fe400078e0203 */
[----:B------:R-:W-:Y:S02]  /*d160*/  IMAD R4, R4, UR4, RZ ;  /* 0x0000000404047c24 */ /* 0x000fe4000f8e02ff */
[----:B------:R-:W-:-:S04]  /*d170*/  IMAD.WIDE.U32 R2, R9, UR4, R2 ;  /* 0x0000000409027c25 */ /* 0x000fc8000f8e0002 */
[----:B------:R-:W-:Y:S01]  /*d180*/  IMAD R4, R9, UR5, R4 ;  /* 0x0000000509047c24 */ /* 0x000fe2000f8e0204 */
[----:B------:R-:W-:Y:S01]  /*d190*/  SHF.R.S32.HI R9, RZ, 0x1f, R5 ;  /* 0x0000001fff097819 */ /* 0x000fe20000011405 */
[----:B------:R-:W-:Y:S01]  /*d1a0*/  ULDC.64 UR4, c[0x0][0xcc8] ;  /* 0x0003320000047ab9 */ /* 0x000fe20000000a00 */
[----:B------:R-:W-:Y:S01]  /*d1b0*/  IADD3 R2, P0, R5, R2, RZ ;  /* 0x0000000205027210 */ /* 0x000fe20007f1e0ff */
[----:B------:R-:W-:-:S03]  /*d1c0*/  IMAD R0, R0, UR4, RZ ;  /* 0x0000000400007c24 */ /* 0x000fc6000f8e02ff */
[----:B------:R-:W-:Y:S01]  /*d1d0*/  IADD3.X R3, R9, R3, R4, P0, !PT ;  /* 0x0000000309037210 */ /* 0x000fe200007fe404 */
        /* <DEDUP_REMOVED lines=9> */
.L_x_4398:
[----:B------:R-:W-:-:S08]  /*d270*/  NOP ;  /* 0x0000000000007918 */ /* 0x000fd00000000000 */
[----:B--2---:R-:W0:-:S00]  /*d280*/  USETMAXREG.DEALLOC.CTAPOOL 0x18 ;  /* 0x00000018000079c8 */ /* 0x004e0000080e0500 */
        /* <DEDUP_REMOVED lines=16> */
.L_x_4437:
[----:B------:R-:W-:Y:S01]  /*d390*/  ULDC UR43, c[0x0][0xd50] ;  /* 0x00035400002b7ab9 */ /* 0x000fe20000000800 */
[----:B------:R-:W-:Y:S01]  /*d3a0*/  UMOV UR36, UR6 ;  /* 0x0000000600247c82 */ /* 0x000fe20008000000 */
[----:B------:R-:W-:-:S11]  /*d3b0*/  UISETP.NE.AND UP0, UPT, UR43, 0x1, UPT ;  /* 0x000000012b00788c */ /* 0x000fd6000bf05270 */
[----:B------:R-:W-:Y:S01]  /*d3c0*/  @UP0 ULDC UR4, c[0x0][0xd54] ;  /* 0x0003550000040ab9 */ /* 0x000fe20000000800 */
[----:B------:R-:W-:Y:S01]  /*d3d0*/  @UP0 ULDC UR7, c[0x0][0xd58] ;  /* 0x0003560000070ab9 */ /* 0x000fe20000000800 */
[----:B------:R-:W-:-:S04]  /*d3e0*/  UIMAD.WIDE.U32 UR4, UR6, UR4, URZ ;  /* 0x00000004060472a5 */ /* 0x000fc8000f8e003f */
[----:B------:R-:W-:-:S12]  /*d3f0*/  @UP0 USHF.R.U32.HI UR36, URZ, UR7, UR5 ;  /* 0x000000073f240299 */ /* 0x000fd80008011605 */
.L_x_4438:
[----:B------:R-:W-:Y:S01]  /*d400*/  ISETP.LE.AND P0, PT, RZ, UR44, PT ;  /* 0x0000002cff007c0c */ /* 0x000fe2000bf03270 */
        /* <DEDUP_REMOVED lines=74> */
.L_x_4440:
[----:B------:R-:W-:Y:S01]  /*d8b0*/  UIMAD UR40, UR43, UR41, URZ ;  /* 0x000000292b2872a4 */ /* 0x000fe2000f8e023f */
[----:B------:R-:W-:Y:S02]  /*d8c0*/  IMAD.U32 R2, RZ, RZ, UR39 ;  /* 0x00000027ff027e24 */ /* 0x000fe4000f8e00ff */
        /* <DEDUP_REMOVED lines=21> */
[----:B------:R-:W-:Y:S02]  /*da20*/  IMAD.U32 R5, RZ, RZ, UR7 ;  /* 0x00000007ff057e24 */ /* 0x000fe4000f8e00ff */
[----:B------:R-:W-:Y:S02]  /*da30*/  IMAD.U32 R6, RZ, RZ, UR8 ;  /* 0x00000008ff067e24 */ /* 0x000fe4000f8e00ff */
[----:B------:R-:W-:-:S02]  /*da40*/  IMAD.U32 R10, RZ, RZ, UR4 ;  /* 0x00000004ff0a7e24 */ /* 0x000fc4000f8e00ff */
[----:B------:R-:W-:Y:S02]  /*da50*/  IMAD.U32 R11, RZ, RZ, UR5 ;  /* 0x00000005ff0b7e24 */ /* 0x000fe4000f8e00ff */
[----:B------:R-:W-:Y:S02]  /*da60*/  IMAD.MOV.U32 R8, RZ, RZ, 0x70 ;  /* 0x00000070ff087424 */ /* 0x000fe400078e00ff */
[----:B------:R-:W-:Y:S02]  /*da70*/  IMAD.MOV.U32 R12, RZ, RZ, 0x1 ;  /* 0x00000001ff0c7424 */ /* 0x000fe400078e00ff */
[----:B------:R-:W-:-:S07]  /*da80*/  IMAD.MOV.U32 R13, RZ, RZ, RZ ;  /* 0x000000ffff0d7224 */ /* 0x000fce00078e00ff */
[----:B------:R-:W-:-:S07]  /*da90*/  LEPC R20, `(.L_x_4441) ;  /* 0x000000001014794e */ /* 0x000fce0000000000 */
[----:B0-----:R-:W-:Y:S05]  /*daa0*/  CALL.ABS.NOINC R2 ;  /* 0x0000000002007343 */ /* 0x001fea0003c00000 */
.L_x_4441:
        /* <DEDUP_REMOVED lines=20> */
.L_x_4443:
[----:B------:R0:W1:Y:S01]  /*dbf0*/  LDC.64 R2, c[0x4][R16] ;  /* 0x0100000010027b82 */ /* 0x0000620000000a00 */
[----:B------:R-:W-:Y:S01]  /*dc00*/  ULDC.64 UR6, c[0x4][0x98] ;  /* 0x0100260000067ab9 */ /* 0x000fe20000000a00 */
[----:B------:R-:W-:Y:S01]  /*dc10*/  ULDC.64 UR8, c[0x4][0xa0] ;  /* 0x0100280000087ab9 */ /* 0x000fe20000000a00 */
[----:B------:R-:W-:Y:S01]  /*dc20*/  ULDC.64 UR4, c[0x4][0x18] ;  /* 0x0100060000047ab9 */ /* 0x000fe20000000a00 */
        /* <DEDUP_REMOVED lines=11> */
.L_x_4442:
[----:B------:R-:W-:Y:S01]  /*dce0*/  ULDC.64 UR4, c[0x0][0xaf0] ;  /* 0x0002bc0000047ab9 */ /* 0x000fe20000000a00 */
[----:B------:R-:W-:Y:S01]  /*dcf0*/  MOV R18, UR44 ;  /* 0x0000002c00127c02 */ /* 0x000fe20008000f00 */
[----:B------:R-:W-:Y:S01]  /*dd00*/  UISETP.NE.U32.AND UP0, UPT, UR4, URZ, UPT ;  /* 0x0000003f0400728c */ /* 0x000fe2000bf05070 */
[----:B------:R-:W0:Y:S01]  /*dd10*/  LDC.64 R4, c[0x0][0x418] ;  /* 0x00010600ff047b82 */ /* 0x000e220000000a00 */
[----:B------:R-:W-:Y:S02]  /*dd20*/  ULDC.64 UR6, c[0x0][0x208] ;  /* 0x0000820000067ab9 */ /* 0x000fe40000000a00 */
[----:B------:R-:W-:-:S06]  /*dd30*/  UISETP.NE.AND.EX UP0, UPT, UR5, URZ, UPT, UP0 ;  /* 0x0000003f0500728c */ /* 0x000fcc000bf05300 */
[----:B------:R-:W-:-:S05]  /*dd40*/  PLOP3.LUT P0, PT, PT, PT, UP0, 0x80, 0x0 ;  /* 0x000000000000781c */ /* 0x000fca0003f0f008 */
[----:B------:R-:W-:Y:S02]  /*dd50*/  @UP0 ULDC.64 UR4, c[0x0][0xaf0] ;  /* 0x0002bc0000040ab9 */ /* 0x000fe40000000a00 */
[----:B------:R-:W-:-:S06]  /*dd60*/  @UP0 UIMAD.WIDE UR4, UR44, 0x4, UR4 ;  /* 0x000000042c0408a5 */ /* 0x000fcc000f8e0204 */
[----:B------:R-:W-:Y:S02]  /*dd70*/  IMAD.U32 R2, RZ, RZ, UR4 ;  /* 0x00000004ff027e24 */ /* 0x000fe4000f8e00ff */
[----:B------:R-:W-:-:S05]  /*dd80*/  IMAD.U32 R3, RZ, RZ, UR5 ;  /* 0x00000005ff037e24 */ /* 0x000fca000f8e00ff */
[----:B------:R-:W2:Y:S01]  /*dd90*/  @P0 LDG.E R18, desc[UR6][R2.64] ;  /* 0x0000000602120981 */ /* 0x000ea2000c1e1900 */
[----:B0-----:R-:W-:Y:S01]  /*dda0*/  ISETP.NE.U32.AND P0, PT, R4, RZ, PT ;  /* 0x000000ff0400720c */ /* 0x001fe20003f05070 */
        /* <DEDUP_REMOVED lines=12> */
.L_x_4528:
        /* <DEDUP_REMOVED lines=9> */
.L_x_4531:
        /* <DEDUP_REMOVED lines=24> */
.L_x_4447:
[----:B------:R-:W-:Y:S01]  /*e080*/  IMAD.MOV.U32 R0, RZ, RZ, 0x1 ;  /* 0x00000001ff007424 */ /* 0x000fe200078e00ff */
[----:B01----:R-:W0:Y:S04]  /*e090*/  S2R R6, SR_TID.X ;  /* 0x0000000000067919 */ /* 0x003e280000002100 */
[----:B------:R-:W-:-:S04]  /*e0a0*/  SHF.L.U32 R0, R0, 0x1f, RZ ;  /* 0x0000001f00007819 */ /* 0x000fc800000006ff */
[----:B------:R-:W1:Y:S01]  /*e0b0*/  SYNCS.PHASECHK.TRANS64.TRYWAIT P0, [UR38+0x32440], R0 ;  /* 0x03244000ff0075a7 */ /* 0x000e620008000166 */
[----:B0-----:R-:W-:-:S04]  /*e0c0*/  LOP3.LUT R2, R6, 0x7f, RZ, 0xc0, !PT ;  /* 0x0000007f06027812 */ /* 0x001fc800078ec0ff */
[----:B------:R-:W-:Y:S01]  /*e0d0*/  ISETP.NE.AND P1, PT, R2, RZ, PT ;  /* 0x000000ff0200720c */ /* 0x000fe20003f25270 */
[----:B-1----:R-:W-:-:S12]  /*e0e0*/  @!P0 BRA `(.L_x_4448) ;  /* 0x0000004000648947 */ /* 0x002fd80003800000 */
.L_x_4532:
[----:B------:R-:W-:Y:S05]  /*e0f0*/  @P1 BRA `(.L_x_4449) ;  /* 0x0000000000181947 */ /* 0x000fea0003800000 */
[----:B------:R-:W1:Y:S01]  /*e100*/  S2R R2, SR_TID.X ;  /* 0x0000000000027919 */ /* 0x000e620000002100 */
[----:B0-----:R-:W-:-:S04]  /*e110*/  IMAD.MOV.U32 R0, RZ, RZ, 0x3000 ;  /* 0x00003000ff007424 */ /* 0x001fc800078e00ff */
[----:B------:R2:W-:Y:S01]  /*e120*/  SYNCS.ARRIVE.TRANS64 RZ, [UR38+0x32430], R0 ;  /* 0x03243000ffff79a7 */ /* 0x0005e20008000026 */
[----:B-1----:R-:W-:-:S13]  /*e130*/  LOP3.LUT P0, RZ, R2, 0x1f, RZ, 0xc0, !PT ;  /* 0x0000001f02ff7812 */ /* 0x002fda000780c0ff */
[----:B--2---:R-:W-:Y:S05]  /*e140*/  @!P0 BRA `(.L_x_4449) ;  /* 0x0000000000048947 */ /* 0x004fea0003800000 */
[----:B------:R-:W-:Y:S01]  /*e150*/  BPT.TRAP 0x1 ;  /* 0x000000040000795c */ /* 0x000fe20000300000 */
.L_x_4449:
        /* <DEDUP_REMOVED lines=18> */
.L_x_4445:
        /* <DEDUP_REMOVED lines=14> */
[----:B------:R-:W1:Y:S01]  /*e360*/  LDC.64 R2, c[0x4][R2] ;  /* 0x0100000002027b82 */ /* 0x000e620000000a00 */
[----:B------:R-:W-:Y:S02]  /*e370*/  IMAD.U32 R5, RZ, RZ, UR7 ;  /* 0x00000007ff057e24 */ /* 0x000fe4000f8e00ff */
[----:B0-----:R-:W-:Y:S02]  /*e380*/  IMAD.U32 R6, RZ, RZ, UR8 ;  /* 0x00000008ff067e24 */ /* 0x001fe4000f8e00ff */
[----:B------:R-:W-:-:S02]  /*e390*/  IMAD.U32 R7, RZ, RZ, UR9 ;  /* 0x00000009ff077e24 */ /* 0x000fc4000f8e00ff */
[----:B------:R-:W-:Y:S02]  /*e3a0*/  IMAD.U32 R11, RZ, RZ, UR5 ;  /* 0x00000005ff0b7e24 */ /* 0x000fe4000f8e00ff */
[----:B------:R-:W-:Y:S02]  /*e3b0*/  IMAD.MOV.U32 R8, RZ, RZ, 0x70 ;  /* 0x00000070ff087424 */ /* 0x000fe400078e00ff */
[----:B------:R-:W-:Y:S02]  /*e3c0*/  IMAD.MOV.U32 R12, RZ, RZ, 0x1 ;  /* 0x00000001ff0c7424 */ /* 0x000fe400078e00ff */
[----:B------:R-:W-:-:S07]  /*e3d0*/  IMAD.MOV.U32 R13, RZ, RZ, RZ ;  /* 0x000000ffff0d7224 */ /* 0x000fce00078e00ff */
[----:B------:R-:W-:-:S07]  /*e3e0*/  LEPC R20, `(.L_x_4450) ;  /* 0x000000001014794e */ /* 0x000fce0000000000 */
[----:B-1----:R-:W-:Y:S05]  /*e3f0*/  CALL.ABS.NOINC R2 ;  /* 0x0000000002007343 */ /* 0x002fea0003c00000 */
.L_x_4450:
        /* <DEDUP_REMOVED lines=21> */
[----:B------:R-:W0:Y:S02]  /*e550*/  @P0 LDC R5, c[0x0][0x450] ;  /* 0x00011400ff050b82 */ /* 0x000e240000000800 */
[----:B---3--:R-:W-:Y:S01]  /*e560*/  IMAD R10, R8, 0x80, R3 ;  /* 0x00000080080a7824 */ /* 0x008fe200078e0203 */
[----:B------:R-:W-:-:S03]  /*e570*/  MOV R3, UR6 ;  /* 0x0000000600037c02 */ /* 0x000fc60008000f00 */
[----:B------:R-:W-:Y:S01]  /*e580*/  IMAD.MOV.U32 R9, RZ, RZ, R10 ;  /* 0x000000ffff097224 */ /* 0x000fe200078e000a */
[----:B------:R2:W-:Y:S01]  /*e590*/  STL [R1+0x8], R10 ;  /* 0x0000080a01007387 */ /* 0x0005e20000100800 */
        /* <DEDUP_REMOVED lines=17> */
[----:B------:R-:W-:Y:S01]  /*e6b0*/  LEA R0, P0, R2, UR4, 0x1 ;  /* 0x0000000402007c11 */ /* 0x000fe2000f8008ff */
[----:B------:R-:W-:Y:S01]  /*e6c0*/  IMAD.IADD R3, R3, 0x1, R9 ;  /* 0x0000000103037824 */ /* 0x000fe200078e0209 */
[----:B------:R-:W-:-:S04]  /*e6d0*/  ULDC UR4, c[0x0][0x2b8] ;  /* 0x0000ae0000047ab9 */ /* 0x000fc80000000800 */
[----:B------:R-:W-:Y:S01]  /*e6e0*/  LEA.HI.X R3, R2, UR5, R3, 0x1, P0 ;  /* 0x0000000502037c11 */ /* 0x000fe200080f0c03 */
[----:B------:R-:W-:-:S05]  /*e6f0*/  IMAD.SHL.U32 R2, R13, 0x8, RZ ;  /* 0x000000080d027824 */ /* 0x000fca00078e00ff */
[C---:B--2---:R-:W-:Y:S02]  /*e700*/  LOP3.LUT R10, R2.reuse, 0x38, RZ, 0xc0, !PT ;  /* 0x00000038020a7812 */ /* 0x044fe400078ec0ff */
[----:B------:R-:W-:Y:S02]  /*e710*/  LOP3.LUT R2, R2, 0x1f8, RZ, 0xc0, !PT ;  /* 0x000001f802027812 */ /* 0x000fe400078ec0ff */
[----:B------:R-:W-:Y:S01]  /*e720*/  ISETP.GE.AND P0, PT, R10, UR4, PT ;  /* 0x000000040a007c0c */ /* 0x000fe2000bf06270 */
[----:B------:R-:W-:Y:S01]  /*e730*/  UMOV UR4, 0xffffffff ;  /* 0xffffffff00047882 */ /* 0x000fe20000000000 */
[----:B------:R-:W-:Y:S02]  /*e740*/  LOP3.LUT R5, R2, 0x38, R13, 0x78, !PT ;  /* 0x0000003802057812 */ /* 0x000fe400078e780d */
[----:B------:R-:W-:-:S04]  /*e750*/  SHF.L.U32 R2, R12, 0x3, RZ ;  /* 0x000000030c027819 */ /* 0x000fc800000006ff */
[----:B------:R-:W-:-:S05]  /*e760*/  LOP3.LUT R9, R5, 0x200, R2, 0xf8, !PT ;  /* 0x0000020005097812 */ /* 0x000fca00078ef802 */
[----:B------:R0:W-:Y:S01]  /*e770*/  STL [R1], R9 ;  /* 0x0000000901007387 */ /* 0x0001e20000100800 */
[----:B------:R-:W-:Y:S05]  /*e780*/  BRA.DIV UR4, `(.L_x_4451) ;  /* 0x0000003a04d47947 */ /* 0x000fea000b800000 */
[----:B------:R-:W1:Y:S01]  /*e790*/  SHFL.IDX PT, R5, R0, RZ, 0x181f ;  /* 0x00181fff00057589 */ /* 0x000e6200000e0000 */
[----:B------:R-:W-:Y:S01]  /*e7a0*/  ULDC UR4, c[0x0][0x288] ;  /* 0x0000a20000047ab9 */ /* 0x000fe20000000800 */
[----:B------:R-:W-:Y:S01]  /*e7b0*/  IMAD R11, R8, 0x80, R6 ;  /* 0x00000080080b7824 */ /* 0x000fe200078e0206 */
[----:B------:R-:W-:Y:S01]  /*e7c0*/  ULDC.64 UR6, c[0x0][0x208] ;  /* 0x0000820000067ab9 */ /* 0x000fe20000000a00 */
[----:B------:R-:W2:Y:S01]  /*e7d0*/  SHFL.IDX PT, R4, R3, RZ, 0x181f ;  /* 0x00181fff03047589 */ /* 0x000ea200000e0000 */
[----:B------:R-:W-:Y:S02]  /*e7e0*/  IMAD R2, R7, UR4, RZ ;  /* 0x0000000407027c24 */ /* 0x000fe4000f8e02ff */
[C---:B------:R-:W-:Y:S01]  /*e7f0*/  VIADD R12, R11.reuse, 0x10 ;  /* 0x000000100b0c7836 */ /* 0x040fe20000000000 */
[----:B------:R-:W3:Y:S02]  /*e800*/  SHFL.IDX PT, R7, R0, 0x1, 0x181f ;  /* 0x00381f0000077f89 */ /* 0x000ee400000e0000 */
[----:B------:R-:W-:-:S02]  /*e810*/  ISETP.GE.AND P1, PT, R11, R2, PT ;  /* 0x000000020b00720c */ /* 0x000fc40003f26270 */
[----:B------:R-:W4:Y:S01]  /*e820*/  SHFL.IDX PT, R6, R3, 0x1, 0x181f ;  /* 0x00381f0003067f89 */ /* 0x000f2200000e0000 */
[----:B------:R-:W-:-:S03]  /*e830*/  ISETP.GE.AND P2, PT, R12, R2, PT ;  /* 0x000000020c00720c */ /* 0x000fc60003f46270 */
[----:B------:R-:W5:Y:S04]  /*e840*/  SHFL.IDX PT, R14, R0, 0x2, 0x181f ;  /* 0x00581f00000e7f89 */ /* 0x000f6800000e0000 */
[----:B------:R-:W-:Y:S03]  /*e850*/  STL [R1+0x4], R11 ;  /* 0x0000040b01007387 */ /* 0x000fe60000100800 */
[----:B------:R-:W-:Y:S01]  /*e860*/  @!P1 LEA R8, R9, UR38, 0x1 ;  /* 0x0000002609089c11 */ /* 0x000fe2000f8e08ff */
[----:B------:R0:W-:Y:S01]  /*e870*/  STL [R1+0x14], R12 ;  /* 0x0000140c01007387 */ /* 0x0001e20000100800 */
[----:B-1----:R-:W-:-:S05]  /*e880*/  @!P1 LEA R5, P3, R10, R5, 0x1 ;  /* 0x000000050a059211 */ /* 0x002fca00078608ff */
[----:B--2---:R-:W-:Y:S02]  /*e890*/  @!P1 IMAD.X R4, RZ, RZ, R4, P3 ;  /* 0x000000ffff049224 */ /* 0x004fe400018e0604 */
[----:B0-----:R-:W-:-:S03]  /*e8a0*/  VIADD R12, R11, 0x20 ;  /* 0x000000200b0c7836 */ /* 0x001fc60000000000 */
[----:B------:R-:W-:-:S04]  /*e8b0*/  @!P1 LOP3.LUT R5, R5, R4, RZ, 0x3c, !PT ;  /* 0x0000000405059212 */ /* 0x000fc800078e3cff */
[C---:B------:R-:W-:Y:S01]  /*e8c0*/  @!P1 LOP3.LUT R4, R5.reuse, R4, RZ, 0x3c, !PT ;  /* 0x0000000405049212 */ /* 0x040fe200078e3cff */
[----:B------:R-:W-:Y:S03]  /*e8d0*/  STL [R1+0x18], R12 ;  /* 0x0000180c01007387 */ /* 0x000fe60000100800 */
[----:B------:R-:W-:-:S05]  /*e8e0*/  @!P1 LOP3.LUT R5, R5, R4, RZ, 0x3c, !PT ;  /* 0x0000000405059212 */ /* 0x000fca00078e3cff */
[----:B------:R3:W-:Y:S02]  /*e8f0*/  @!P1 LDGSTS.E.BYPASS.LTC128B.128 [R8+0x18400], desc[UR6][R4.64], !P0 ;  /* 0x1840000004089fae */ /* 0x0007e4000c101d46 */
[----:B---3--:R-:W-:Y:S02]  /*e900*/  @!P2 LEA R4, P1, R10, R7, 0x1 ;  /* 0x000000070a04a211 */ /* 0x008fe400078208ff */
[----:B------:R-:W-:-:S03]  /*e910*/  @!P2 LEA R7, R9, UR38, 0x1 ;  /* 0x000000260907ac11 */ /* 0x000fc6000f8e08ff */
[----:B----4-:R-:W-:Y:S01]  /*e920*/  @!P2 IMAD.X R5, RZ, RZ, R6, P1 ;  /* 0x000000ffff05a224 */ /* 0x010fe200008e0606 */
[----:B------:R-:W-:-:S04]  /*e930*/  ISETP.GE.AND P1, PT, R12, R2, PT ;  /* 0x000000020c00720c */ /* 0x000fc80003f26270 */
[----:B------:R0:W-:Y:S09]  /*e940*/  @!P2 LDGSTS.E.BYPASS.LTC128B.128 [R7+0x18c00], desc[UR6][R4.64], !P0 ;  /* 0x18c000000407afae */ /* 0x0001f2000c101d46 */
[----:B------:R-:W-:Y:S01]  /*e950*/  @!P1 LEA R6, R9, UR38, 0x1 ;  /* 0x0000002609069c11 */ /* 0x000fe2000f8e08ff */
[----:B0-----:R-:W0:Y:S01]  /*e960*/  SHFL.IDX PT, R4, R3, 0x2, 0x181f ;  /* 0x00581f0003047f89 */ /* 0x001e2200000e0000 */
[----:B-----5:R-:W-:Y:S01]  /*e970*/  @!P1 LEA R5, P2, R10, R14, 0x1 ;  /* 0x0000000e0a059211 */ /* 0x020fe200078408ff */
[----:B------:R-:W-:-:S05]  /*e980*/  VIADD R7, R11, 0x30 ;  /* 0x000000300b077836 */ /* 0x000fca0000000000 */
[----:B------:R1:W-:Y:S01]  /*e990*/  STL [R1+0x1c], R7 ;  /* 0x00001c0701007387 */ /* 0x0003e20000100800 */
[----:B0-----:R-:W-:-:S05]  /*e9a0*/  @!P1 IMAD.X R4, RZ, RZ, R4, P2 ;  /* 0x000000ffff049224 */ /* 0x001fca00010e0604 */
[----:B------:R-:W-:-:S04]  /*e9b0*/  @!P1 LOP3.LUT R5, R5, R4, RZ, 0x3c, !PT ;  /* 0x0000000405059212 */ /* 0x000fc800078e3cff */
[----:B------:R-:W-:-:S04]  /*e9c0*/  @!P1 LOP3.LUT R4, R5, R4, RZ, 0x3c, !PT ;  /* 0x0000000405049212 */ /* 0x000fc800078e3cff */
[----:B------:R-:W-:-:S05]  /*e9d0*/  @!P1 LOP3.LUT R5, R5, R4, RZ, 0x3c, !PT ;  /* 0x0000000405059212 */ /* 0x000fca00078e3cff */
[----:B------:R0:W-:Y:S01]  /*e9e0*/  @!P1 LDGSTS.E.BYPASS.LTC128B.128 [R6+0x19400], desc[UR6][R4.64], !P0 ;  /* 0x1940000004069fae */ /* 0x0001e2000c101d46 */
[----:B------:R-:W-:Y:S01]  /*e9f0*/  ISETP.GE.AND P1, PT, R7, R2, PT ;  /* 0x000000020700720c */ /* 0x000fe20003f26270 */
[----:B-1----:R-:W-:-:S05]  /*ea00*/  VIADD R7, R11, 0x40 ;  /* 0x000000400b077836 */ /* 0x002fca0000000000 */
[----:B------:R-:W-:Y:S04]  /*ea10*/  STL [R1+0x20], R7 ;  /* 0x0000200701007387 */ /* 0x000fe80000100800 */
[----:B0-----:R-:W0:Y:S03]  /*ea20*/  SHFL.IDX PT, R5, R0, 0x3, 0x181f ;  /* 0x00781f0000057f89 */ /* 0x001e2600000e0000 */
[----:B------:R-:W-:Y:S01]  /*ea30*/  @!P1 LEA R6, R9, UR38, 0x1 ;  /* 0x0000002609069c11 */ /* 0x000fe2000f8e08ff */
[----:B------:R-:W1:Y:S01]  /*ea40*/  SHFL.IDX PT, R4, R3, 0x3, 0x181f ;  /* 0x00781f0003047f89 */ /* 0x000e6200000e0000 */
[----:B0-----:R-:W-:-:S04]  /*ea50*/  @!P1 LEA R5, P2, R10, R5, 0x1 ;  /* 0x000000050a059211 */ /* 0x001fc800078408ff */
[----:B-1----:R-:W-:-:S04]  /*ea60*/  @!P1 IADD3.X R4, RZ, R4, RZ, P2, !PT ;  /* 0x00000004ff049210 */ /* 0x002fc800017fe4ff */
        /* <DEDUP_REMOVED lines=28> */
[----:B------:R-:W-:-:S03]  /*ec30*/  ISETP.GE.AND P1, PT, R7, R2, PT ;  /* 0x000000020700720c */ /* 0x000fc60003f26270 */
[----:B0-----:R-:W0:Y:S10]  /*ec40*/  SHFL.IDX PT, R5, R0, 0x6, 0x181f ;  /* 0x00d81f0000057f89 */ /* 0x001e3400000e0000 */
[----:B------:R-:W-:Y:S01]  /*ec50*/  @!P1 LEA R6, R9, UR38, 0x1 ;  /* 0x0000002609069c11 */ /* 0x000fe2000f8e08ff */
[----:B------:R-:W1:Y:S04]  /*ec60*/  SHFL.IDX PT, R4, R3, 0x6, 0x181f ;  /* 0x00d81f0003047f89 */ /* 0x000e6800000e0000 */
[----:B------:R-:W2:Y:S04]  /*ec70*/  SHFL.IDX PT, R3, R3, 0x7, 0x181f ;  /* 0x00f81f0003037f89 */ /* 0x000ea800000e0000 */
[----:B------:R-:W3:Y:S01]  /*ec80*/  SHFL.IDX PT, R0, R0, 0x7, 0x181f ;  /* 0x00f81f0000007f89 */ /* 0x000ee200000e0000 */
[----:B0-----:R-:W-:-:S05]  /*ec90*/  @!P1 LEA R5, P2, R10, R5, 0x1 ;  /* 0x000000050a059211 */ /* 0x001fca00078408ff */
[----:B-1----:R-:W-:-:S05]  /*eca0*/  @!P1 IMAD.X R4, RZ, RZ, R4, P2 ;  /* 0x000000ffff049224 */ /* 0x002fca00010e0604 */
[----:B------:R-:W-:-:S04]  /*ecb0*/  @!P1 LOP3.LUT R5, R5, R4, RZ, 0x3c, !PT ;  /* 0x0000000405059212 */ /* 0x000fc800078e3cff */
[----:B------:R-:W-:-:S04]  /*ecc0*/  @!P1 LOP3.LUT R4, R5, R4, RZ, 0x3c, !PT ;  /* 0x0000000405049212 */ /* 0x000fc800078e3cff */
[----:B------:R-:W-:-:S05]  /*ecd0*/  @!P1 LOP3.LUT R5, R5, R4, RZ, 0x3c, !PT ;  /* 0x0000000405059212 */ /* 0x000fca00078e3cff */
[----:B--23--:R0:W-:Y:S02]  /*ece0*/  @!P1 LDGSTS.E.BYPASS.LTC128B.128 [R6+0x1b400], desc[UR6][R4.64], !P0 ;  /* 0x1b40000004069fae */ /* 0x00c1e4000c101d46 */
.L_x_4549:
[----:B0-----:R-:W2:Y:S01]  /*ecf0*/  LDL R4, [R1+0x4] ;  /* 0x0000040001047983 */ /* 0x001ea20000100800 */
[----:B------:R-:W-:Y:S01]  /*ed00*/  ULDC.64 UR4, c[0x0][0x208] ;  /* 0x0000820000047ab9 */ /* 0x000fe20000000a00 */
[----:B--2---:R-:W-:-:S05]  /*ed10*/  VIADD R4, R4, 0x70 ;  /* 0x0000007004047836 */ /* 0x004fca0000000000 */
[----:B------:R-:W-:Y:S01]  /*ed20*/  ISETP.GE.AND P1, PT, R4, R2, PT ;  /* 0x000000020400720c */ /* 0x000fe20003f26270 */
[----:B------:R0:W-:-:S12]  /*ed30*/  STL [R1+0x38], R4 ;  /* 0x0000380401007387 */ /* 0x0001d80000100800 */
[----:B------:R-:W-:Y:S02]  /*ed40*/  @!P1 LEA R2, P2, R10, R0, 0x1 ;  /* 0x000000000a029211 */ /* 0x000fe400078408ff */
[----:B------:R-:W-:Y:S02]  /*ed50*/  @!P1 LEA R0, R9, UR38, 0x1 ;  /* 0x0000002609009c11 */ /* 0x000fe4000f8e08ff */
[----:B------:R-:W-:-:S05]  /*ed60*/  @!P1 IADD3.X R3, RZ, R3, RZ, P2, !PT ;  /* 0x00000003ff039210 */ /* 0x000fca00017fe4ff */
        /* <DEDUP_REMOVED lines=24> */
[----:B0-----:R-:W-:Y:S01]  /*eef0*/  IMAD.U32 R4, RZ, RZ, UR6 ;  /* 0x00000006ff047e24 */ /* 0x001fe2000f8e00ff */
        /* <DEDUP_REMOVED lines=11> */
.L_x_4452:
[----:B------:R-:W2:Y:S01]  /*efb0*/  LDL.LU.64 R6, [R1+0x30] ;  /* 0x0000300001067983 */ /* 0x000ea20000300a00 */
[----:B------:R-:W-:-:S03]  /*efc0*/  ULDC.64 UR8, c[0x0][0x3e0] ;  /* 0x0000f80000087ab9 */ /* 0x000fc60000000a00 */
[----:B------:R-:W3:Y:S04]  /*efd0*/  LDL.LU R2, [R1+0x40] ;  /* 0x0000400001027983 */ /* 0x000ee80000300800 */
[----:B0-----:R-:W4:Y:S01]  /*efe0*/  LDL.LU R4, [R1+0x8] ;  /* 0x0000080001047983 */ /* 0x001f220000300800 */
[----:B------:R-:W-:Y:S01]  /*eff0*/  UIMAD UR6, UR45, UR8, URZ ;  /* 0x000000082d0672a4 */ /* 0x000fe2000f8e023f */
[----:B------:R-:W0:Y:S03]  /*f000*/  S2R R5, SR_TID.X ;  /* 0x0000000000057919 */ /* 0x000e260000002100 */
[----:B------:R-:W-:Y:S01]  /*f010*/  UIMAD UR6, UR44, UR9, UR6 ;  /* 0x000000092c0672a4 */ /* 0x000fe2000f8e0206 */
[----:B0-----:R-:W-:-:S05]  /*f020*/  IMAD.SHL.U32 R8, R5, 0x8, RZ ;  /* 0x0000000805087824 */ /* 0x001fca00078e00ff */
[----:B------:R-:W-:Y:S02]  /*f030*/  LOP3.LUT R8, R8, 0x38, RZ, 0xc0, !PT ;  /* 0x0000003808087812 */ /* 0x000fe400078ec0ff */
[----:B--2---:R-:W-:Y:S02]  /*f040*/  R2UR UR4, R6 ;  /* 0x00000000060472ca */ /* 0x004fe400000e0000 */
[----:B------:R-:W0:Y:S01]  /*f050*/  LDC R6, c[0x0][0x448] ;  /* 0x00011200ff067b82 */ /* 0x000e220000000800 */
[----:B------:R-:W-:Y:S02]  /*f060*/  R2UR UR5, R7 ;  /* 0x00000000070572ca */ /* 0x000fe400000e0000 */
[----:B---3--:R-:W-:Y:S01]  /*f070*/  R2UR UR5, R2 ;  /* 0x00000000020572ca */ /* 0x008fe200000e0000 */
[----:B----4-:R-:W-:-:S12]  /*f080*/  IMAD.MOV.U32 R2, RZ, RZ, R4 ;  /* 0x000000ffff027224 */ /* 0x010fd800078e0004 */
[----:B------:R-:W-:-:S03]  /*f090*/  UIMAD.WIDE.U32 UR4, UR44, UR8, UR4 ;  /* 0x000000082c0472a5 */ /* 0x000fc6000f8e0004 */
[----:B------:R-:W-:Y:S01]  /*f0a0*/  ULDC.64 UR8, c[0x0][0x3d0] ;  /* 0x0000f40000087ab9 */ /* 0x000fe20000000a00 */
[----:B------:R-:W-:Y:S01]  /*f0b0*/  UIADD3 UR5, UR5, UR6, URZ ;  /* 0x0000000605057290 */ /* 0x000fe2000fffe03f */
[----:B0-----:R-:W-:-:S13]  /*f0c0*/  ISETP.NE.AND P0, PT, R6, 0x1, PT ;  /* 0x000000010600780c */ /* 0x001fda0003f05270 */
[----:B------:R-:W0:Y:S08]  /*f0d0*/  @P0 LDC R0, c[0x0][0x44c] ;  /* 0x00011300ff000b82 */ /* 0x000e300000000800 */
[----:B------:R-:W1:Y:S01]  /*f0e0*/  @P0 LDC R3, c[0x0][0x450] ;  /* 0x00011400ff030b82 */ /* 0x000e620000000800 */
[----:B0-----:R-:W-:-:S05]  /*f0f0*/  @P0 IMAD.HI.U32 R0, R4, R0, RZ ;  /* 0x0000000004000227 */ /* 0x001fca00078e00ff */
[----:B-1----:R-:W-:Y:S01]  /*f100*/  @P0 SHF.R.U32.HI R2, RZ, R3, R0 ;  /* 0x00000003ff020219 */ /* 0x002fe20000011600 */
[----:B------:R-:W-:-:S04]  /*f110*/  IMAD.U32 R3, RZ, RZ, UR8 ;  /* 0x00000008ff037e24 */ /* 0x000fc8000f8e00ff */
        /* <DEDUP_REMOVED lines=14> */
[----:B------:R-:W-:Y:S01]  /*f200*/  LEA R5, P0, R2, UR4, 0x1 ;  /* 0x0000000402057c11 */ /* 0x000fe2000f8008ff */
[----:B------:R-:W-:Y:S01]  /*f210*/  ULDC UR4, c[0x0][0x3b8] ;  /* 0x0000ee0000047ab9 */ /* 0x000fe20000000800 */
[----:B------:R-:W-:Y:S02]  /*f220*/  IADD3 R4, R3, R4, RZ ;  /* 0x0000000403047210 */ /* 0x000fe40007ffe0ff */
        /* <DEDUP_REMOVED lines=13> */
[----:B------:R-:W4:Y:S04]  /*f300*/  LDL.LU R15, [R1+0x18] ;  /* 0x00001800010f7983 */ /* 0x000f280000300800 */
[----:B------:R-:W5:Y:S01]  /*f310*/  LDL.LU R13, [R1+0x1c] ;  /* 0x00001c00010d7983 */ /* 0x000f620000300800 */
[----:B------:R-:W0:Y:S01]  /*f320*/  S2R R7, SR_TID.X ;  /* 0x0000000000077919 */ /* 0x000e220000002100 */
[----:B------:R-:W1:Y:S01]  /*f330*/  S2R R10, SR_TID.X ;  /* 0x00000000000a7919 */ /* 0x000e620000002100 */
[----:B------:R-:W-:Y:S01]  /*f340*/  ULDC.64 UR6, c[0x0][0x208] ;  /* 0x0000820000067ab9 */ /* 0x000fe20000000a00 */
[----:B------:R-:W-:Y:S04]  /*f350*/  SHFL.IDX PT, R6, R4, 0x1, 0x181f ;  /* 0x00381f0004067f89 */ /* 0x000fe800000e0000 */
[----:B------:R-:W5:Y:S01]  /*f360*/  LDL.LU R8, [R1+0x20] ;  /* 0x0000200001087983 */ /* 0x000f620000300800 */
[----:B0-----:R-:W-:Y:S01]  /*f370*/  IMAD.SHL.U32 R12, R7, 0x8, RZ ;  /* 0x00000008070c7824 */ /* 0x001fe200078e00ff */
[----:B-1----:R-:W-:-:S04]  /*f380*/  LOP3.LUT R10, R10, 0x7f, RZ, 0xc0, !PT ;  /* 0x0000007f0a0a7812 */ /* 0x002fc800078ec0ff */
[----:B------:R-:W-:Y:S01]  /*f390*/  LOP3.LUT R12, R12, 0x38, RZ, 0xc0, !PT ;  /* 0x000000380c0c7812 */ /* 0x000fe200078ec0ff */
[----:B------:R-:W-:Y:S02]  /*f3a0*/  IMAD.SHL.U32 R11, R10, 0x8, RZ ;  /* 0x000000080a0b7824 */ /* 0x000fe400078e00ff */
[----:B------:R-:W-:-:S05]  /*f3b0*/  IMAD.SHL.U32 R10, R7, 0x8, RZ ;  /* 0x00000008070a7824 */ /* 0x000fca00078e00ff */
[----:B------:R-:W-:-:S04]  /*f3c0*/  LOP3.LUT R10, R10, 0x1f8, RZ, 0xc0, !PT ;  /* 0x000001f80a0a7812 */ /* 0x000fc800078ec0ff */
[----:B------:R-:W-:-:S04]  /*f3d0*/  LOP3.LUT R10, R10, 0x38, R7, 0x78, !PT ;  /* 0x000000380a0a7812 */ /* 0x000fc800078e7807 */
[----:B------:R-:W-:Y:S02]  /*f3e0*/  LOP3.LUT R10, R10, 0x200, R11, 0xf8, !PT ;  /* 0x000002000a0a7812 */ /* 0x000fe400078ef80b */
[-C--:B--2---:R-:W-:Y:S02]  /*f3f0*/  ISETP.GE.AND P5, PT, R3, R0.reuse, PT ;  /* 0x000000000300720c */ /* 0x084fe40003fa6270 */
[----:B------:R-:W0:Y:S01]  /*f400*/  SHFL.IDX PT, R3, R5, RZ, 0x181f ;  /* 0x00181fff05037589 */ /* 0x000e2200000e0000 */
[----:B---3--:R-:W-:-:S03]  /*f410*/  ISETP.GE.AND P4, PT, R2, R0, PT ;  /* 0x000000000200720c */ /* 0x008fc60003f86270 */
[----:B------:R-:W1:Y:S07]  /*f420*/  SHFL.IDX PT, R2, R4, RZ, 0x181f ;  /* 0x00181fff04027589 */ /* 0x000e6e00000e0000 */
        /* <DEDUP_REMOVED lines=19> */
[----:B------:R-:W-:Y:S04]  /*f560*/  SHFL.IDX PT, R6, R4, 0x2, 0x181f ;  /* 0x00581f0004067f89 */ /* 0x000fe800000e0000 */
[----:B------:R-:W2:Y:S04]  /*f570*/  LDL.LU R15, [R1+0x24] ;  /* 0x00002400010f7983 */ /* 0x000ea80000300800 */
[----:B0-----:R-:W0:Y:S02]  /*f580*/  SHFL.IDX PT, R2, R5, 0x2, 0x181f ;  /* 0x00581f0005027f89 */ /* 0x001e2400000e0000 */
[----:B------:R-:W-:-:S02]  /*f590*/  @!P4 LEA R9, R10, UR38, 0x1 ;  /* 0x000000260a09cc11 */ /* 0x000fc4000f8e08ff */
[----:B0-----:R-:W-:-:S05]  /*f5a0*/  @!P4 LEA R2, P6, R12, R2, 0x1 ;  /* 0x000000020c02c211 */ /* 0x001fca00078c08ff */
[----:B------:R-:W-:-:S05]  /*f5b0*/  @!P4 IMAD.X R3, RZ, RZ, R6, P6 ;  /* 0x000000ffff03c224 */ /* 0x000fca00030e0606 */
[----:B------:R-:W-:Y:S04]  /*f5c0*/  @!P4 LDGSTS.E.BYPASS.LTC128B.128 [R9+0x23400], desc[UR6][R2.64], !P3 ;  /* 0x234000000209cfae */ /* 0x000fe8000d901d46 */
[----:B------:R-:W-:Y:S04]  /*f5d0*/  @!P4 LDGSTS.E.BYPASS.LTC128B.128 [R9+0x27400], desc[UR6][R2.64+0x80], !P0 ;  /* 0x274000800209cfae */ /* 0x000fe8000c101d46 */
[----:B------:R-:W-:Y:S04]  /*f5e0*/  @!P4 LDGSTS.E.BYPASS.LTC128B.128 [R9+0x2b400], desc[UR6][R2.64+0x100], !P1 ;  /* 0x2b4001000209cfae */ /* 0x000fe8000c901d46 */
[----:B------:R0:W-:Y:S01]  /*f5f0*/  @!P4 LDGSTS.E.BYPASS.LTC128B.128 [R9+0x2f400], desc[UR6][R2.64+0x180], !P2 ;  /* 0x2f4001800209cfae */ /* 0x0001e2000d101d46 */
[----:B-----5:R-:W-:-:S03]  /*f600*/  ISETP.GE.AND P4, PT, R13, R0, PT ;  /* 0x000000000d00720c */ /* 0x020fc60003f86270 */
[----:B------:R-:W3:Y:S04]  /*f610*/  LDL.LU R13, [R1+0x28] ;  /* 0x00002800010d7983 */ /* 0x000ee80000300800 */
[----:B------:R-:W0:Y:S04]  /*f620*/  SHFL.IDX PT, R14, R5, 0x3, 0x181f ;  /* 0x00781f00050e7f89 */ /* 0x000e2800000e0000 */
[----:B------:R-:W1:Y:S02]  /*f630*/  SHFL.IDX PT, R6, R4, 0x3, 0x181f ;  /* 0x00781f0004067f89 */ /* 0x000e6400000e0000 */
[----:B------:R-:W-:-:S02]  /*f640*/  @!P4 LEA R7, R10, UR38, 0x1 ;  /* 0x000000260a07cc11 */ /* 0x000fc4000f8e08ff */
[----:B0-----:R-:W-:Y:S02]  /*f650*/  @!P4 LEA R2, P6, R12, R14, 0x1 ;  /* 0x0000000e0c02c211 */ /* 0x001fe400078c08ff */
[----:B------:R-:W0:Y:S03]  /*f660*/  SHFL.IDX PT, R14, R5, 0x4, 0x181f ;  /* 0x00981f00050e7f89 */ /* 0x000e2600000e0000 */
[----:B-1----:R-:W-:Y:S02]  /*f670*/  @!P4 IMAD.X R3, RZ, RZ, R6, P6 ;  /* 0x000000ffff03c224 */ /* 0x002fe400030e0606 */
[----:B------:R-:W1:Y:S04]  /*f680*/  SHFL.IDX PT, R6, R4, 0x4, 0x181f ;  /* 0x00981f0004067f89 */ /* 0x000e6800000e0000 */
[----:B------:R-:W-:Y:S04]  /*f690*/  @!P4 LDGSTS.E.BYPASS.LTC128B.128 [R7+0x23c00], desc[UR6][R2.64], !P3 ;  /* 0x23c000000207cfae */ /* 0x000fe8000d901d46 */
[----:B------:R-:W-:Y:S04]  /*f6a0*/  @!P4 LDGSTS.E.BYPASS.LTC128B.128 [R7+0x27c00], desc[UR6][R2.64+0x80], !P0 ;  /* 0x27c000800207cfae */ /* 0x000fe8000c101d46 */
[----:B------:R-:W-:Y:S04]  /*f6b0*/  @!P4 LDGSTS.E.BYPASS.LTC128B.128 [R7+0x2bc00], desc[UR6][R2.64+0x100], !P1 ;  /* 0x2bc001000207cfae */ /* 0x000fe8000c901d46 */
[----:B------:R4:W-:Y:S01]  /*f6c0*/  @!P4 LDGSTS.E.BYPASS.LTC128B.128 [R7+0x2fc00], desc[UR6][R2.64+0x180], !P2 ;  /* 0x2fc001800207cfae */ /* 0x0009e2000d101d46 */
[----:B------:R-:W-:-:S13]  /*f6d0*/  ISETP.GE.AND P4, PT, R8, R0, PT ;  /* 0x000000000800720c */ /* 0x000fda0003f86270 */
[----:B0-----:R-:W-:-:S04]  /*f6e0*/  @!P4 LEA R8, P6, R12, R14, 0x1 ;  /* 0x0000000e0c08c211 */ /* 0x001fc800078c08ff */
[----:B-1----:R-:W-:Y:S01]  /*f6f0*/  @!P4 IADD3.X R21, RZ, R6, RZ, P6, !PT ;  /* 0x00000006ff15c210 */ /* 0x002fe200037fe4ff */
[----:B------:R-:W0:Y:S01]  /*f700*/  SHFL.IDX PT, R14, R5, 0x5, 0x181f ;  /* 0x00b81f00050e7f89 */ /* 0x000e2200000e0000 */
[----:B------:R-:W-:Y:S01]  /*f710*/  @!P4 LEA R9, R10, UR38, 0x1 ;  /* 0x000000260a09cc11 */ /* 0x000fe2000f8e08ff */
[----:B----4-:R-:W-:Y:S02]  /*f720*/  @!P4 IMAD.MOV.U32 R2, RZ, RZ, R8 ;  /* 0x000000ffff02c224 */ /* 0x010fe400078e0008 */
[----:B------:R-:W-:Y:S01]  /*f730*/  @!P4 IMAD.MOV.U32 R3, RZ, RZ, R21 ;  /* 0x000000ffff03c224 */ /* 0x000fe200078e0015 */
[----:B------:R-:W1:Y:S04]  /*f740*/  SHFL.IDX PT, R6, R4, 0x5, 0x181f ;  /* 0x00b81f0004067f89 */ /* 0x000e6800000e0000 */
[----:B------:R-:W-:Y:S04]  /*f750*/  @!P4 LDGSTS.E.BYPASS.LTC128B.128 [R9+0x24400], desc[UR6][R2.64], !P3 ;  /* 0x244000000209cfae */ /* 0x000fe8000d901d46 */
[----:B------:R-:W-:Y:S04]  /*f760*/  @!P4 LDGSTS.E.BYPASS.LTC128B.128 [R9+0x28400], desc[UR6][R2.64+0x80], !P0 ;  /* 0x284000800209cfae */ /* 0x000fe8000c101d46 */
[----:B------:R-:W-:Y:S04]  /*f770*/  @!P4 LDGSTS.E.BYPASS.LTC128B.128 [R9+0x2c400], desc[UR6][R2.64+0x100], !P1 ;  /* 0x2c4001000209cfae */ /* 0x000fe8000c901d46 */
[----:B------:R4:W-:Y:S01]  /*f780*/  @!P4 LDGSTS.E.BYPASS.LTC128B.128 [R9+0x30400], desc[UR6][R2.64+0x180], !P2 ;  /* 0x304001800209cfae */ /* 0x0009e2000d101d46 */
[----:B--2---:R-:W-:-:S13]  /*f790*/  ISETP.GE.AND P4, PT, R15, R0, PT ;  /* 0x000000000f00720c */ /* 0x004fda0003f86270 */
[----:B0-----:R-:W-:-:S05]  /*f7a0*/  @!P4 LEA R14, P6, R12, R14, 0x1 ;  /* 0x0000000e0c0ec211 */ /* 0x001fca00078c08ff */
[----:B-1----:R-:W-:Y:S02]  /*f7b0*/  @!P4 IMAD.X R21, RZ, RZ, R6, P6 ;  /* 0x000000ffff15c224 */ /* 0x002fe400030e0606 */
[----:B----4-:R-:W-:Y:S02]  /*f7c0*/  @!P4 IMAD.MOV.U32 R2, RZ, RZ, R14 ;  /* 0x000000ffff02c224 */ /* 0x010fe400078e000e */
        /* <DEDUP_REMOVED lines=8> */
[----:B---3--:R-:W-:-:S13]  /*f850*/  ISETP.GE.AND P4, PT, R13, R0, PT ;  /* 0x000000000d00720c */ /* 0x008fda0003f86270 */
[----:B0-----:R-:W-:-:S05]  /*f860*/  @!P4 LEA R14, P6, R12, R14, 0x1 ;  /* 0x0000000e0c0ec211 */ /* 0x001fca00078c08ff */
[----:B-1----:R-:W-:Y:S01]  /*f870*/  @!P4 IMAD.X R9, RZ, RZ, R6, P6 ;  /* 0x000000ffff09c224 */ /* 0x002fe200030e0606 */
[----:B------:R-:W-:Y:S01]  /*f880*/  @!P4 LEA R21, R10, UR38, 0x1 ;  /* 0x000000260a15cc11 */ /* 0x000fe2000f8e08ff */
[----:B--2---:R-:W-:-:S03]  /*f890*/  @!P4 IMAD.MOV.U32 R2, RZ, RZ, R14 ;  /* 0x000000ffff02c224 */ /* 0x004fc600078e000e */
[----:B------:R-:W-:Y:S01]  /*f8a0*/  @!P4 MOV R3, R9 ;  /* 0x000000090003c202 */ /* 0x000fe20000000f00 */
[----:B------:R0:W1:Y:S04]  /*f8b0*/  SHFL.IDX PT, R6, R4, 0x7, 0x181f ;  /* 0x00f81f0004067f89 */ /* 0x00006800000e0000 */
[----:B------:R0:W-:Y:S04]  /*f8c0*/  @!P4 LDGSTS.E.BYPASS.LTC128B.128 [R21+0x25400], desc[UR6][R2.64], !P3 ;  /* 0x254000000215cfae */ /* 0x0001e8000d901d46 */
[----:B------:R0:W-:Y:S04]  /*f8d0*/  @!P4 LDGSTS.E.BYPASS.LTC128B.128 [R21+0x29400], desc[UR6][R2.64+0x80], !P0 ;  /* 0x294000800215cfae */ /* 0x0001e8000c101d46 */
[----:B------:R0:W-:Y:S04]  /*f8e0*/  @!P4 LDGSTS.E.BYPASS.LTC128B.128 [R21+0x2d400], desc[UR6][R2.64+0x100], !P1 ;  /* 0x2d4001000215cfae */ /* 0x0001e8000c901d46 */
[----:B------:R0:W-:Y:S04]  /*f8f0*/  @!P4 LDGSTS.E.BYPASS.LTC128B.128 [R21+0x31400], desc[UR6][R2.64+0x180], !P2 ;  /* 0x314001800215cfae */ /* 0x0001e8000d101d46 */
[----:B------:R0:W2:Y:S02]  /*f900*/  SHFL.IDX PT, R14, R5, 0x7, 0x181f ;  /* 0x00f81f00050e7f89 */ /* 0x0000a400000e0000 */
.L_x_4567:
[----:B------:R-:W3:Y:S01]  /*f910*/  LDL.LU R10, [R1+0x38] ;  /* 0x00003800010a7983 */ /* 0x000ee20000300800 */
[----:B------:R-:W-:Y:S01]  /*f920*/  BSSY B0, `(.L_x_4454) ;  /* 0x0000018000007945 */ /* 0x000fe20003800000 */
[----:B---3--:R-:W-:-:S13]  /*f930*/  ISETP.GE.AND P4, PT, R10, R0, PT ;  /* 0x000000000a00720c */ /* 0x008fda0003f86270 */
[----:B------:R-:W-:Y:S05]  /*f940*/  @P4 BRA `(.L_x_4455) ;  /* 0x0000000000544947 */ /* 0x000fea0003800000 */
[----:B------:R-:W3:Y:S01]  /*f950*/  S2R R10, SR_TID.X ;  /* 0x00000000000a7919 */ /* 0x000ee20000002100 */
[----:B------:R-:W-:Y:S01]  /*f960*/  ULDC.64 UR4, c[0x0][0x208] ;  /* 0x0000820000047ab9 */ /* 0x000fe20000000a00 */
[----:B0-----:R-:W0:Y:S01]  /*f970*/  S2R R3, SR_TID.X ;  /* 0x0000000000037919 */ /* 0x001e220000002100 */
[----:B---3--:R-:W-:Y:S01]  /*f980*/  LOP3.LUT R10, R10, 0x7f, RZ, 0xc0, !PT ;  /* 0x0000007f0a0a7812 */ /* 0x008fe200078ec0ff */
[----:B0-----:R-:W-:-:S04]  /*f990*/  IMAD.SHL.U32 R2, R3, 0x8, RZ ;  /* 0x0000000803027824 */ /* 0x001fc800078e00ff */
        /* <DEDUP_REMOVED lines=16> */
.L_x_4455:
[----:B------:R-:W-:Y:S05]  /*faa0*/  BSYNC B0 ;  /* 0x0000000000007941 */ /* 0x000fea0003800000 */
.L_x_4454:
        /* <DEDUP_REMOVED lines=9> */
.L_x_4568:
        /* <DEDUP_REMOVED lines=9> */
.L_x_4569:
        /* <DEDUP_REMOVED lines=8> */
.L_x_4461:
[----:B------:R-:W-:Y:S05]  /*fc50*/  BSYNC B1 ;  /* 0x0000000000017941 */ /* 0x000fea0003800000 */
.L_x_4460:
        /* <DEDUP_REMOVED lines=11> */
.L_x_4462:
        /* <DEDUP_REMOVED lines=13> */
.L_x_4463:
        /* <DEDUP_REMOVED lines=13> */
.L_x_4464:
        /* <DEDUP_REMOVED lines=13> */
.L_x_4465:
        /* <DEDUP_REMOVED lines=8> */
.L_x_4458:
[----:B------:R-:W-:Y:S05]  /*10000*/  BSYNC B0 ;  /* 0x0000000000007941 */ /* 0x000fea0003800000 */
.L_x_4457:
[----:B0-----:R-:W3:Y:S01]  /*10010*/  LDL.LU R3, [R1+0x2c] ;  /* 0x00002c0001037983 */ /* 0x001ee20000300800 */
[----:B------:R-:W-:Y:S02]  /*10020*/  IMAD.MOV.U32 R8, RZ, RZ, RZ ;  /* 0x000000ffff087224 */ /* 0x000fe400078e00ff */
[----:B-1----:R-:W-:Y:S01]  /*10030*/  IMAD.MOV.U32 R6, RZ, RZ, 0x1 ;  /* 0x00000001ff067424 */ /* 0x002fe200078e00ff */
[----:B---3--:R-:W-:-:S04]  /*10040*/  IADD3 R7, R3, -0x2, RZ ;  /* 0xfffffffe03077810 */ /* 0x008fc80007ffe0ff */
        /* <DEDUP_REMOVED lines=16> */
[----:B------:R-:W-:Y:S01]  /*10150*/  ISETP.NE.AND P0, PT, R0, UR6, PT ;  /* 0x0000000600007c0c */ /* 0x000fe2000bf05270 */
[----:B------:R-:W-:Y:S02]  /*10160*/  IMAD.MOV.U32 R0, RZ, RZ, 0x1 ;  /* 0x00000001ff007424 */ /* 0x000fe400078e00ff */
[----:B------:R-:W-:-:S05]  /*10170*/  IMAD.U32 R11, RZ, RZ, UR5 ;  /* 0x00000005ff0b7e24 */ /* 0x000fca000f8e00ff */
[----:B------:R-:W-:-:S05]  /*10180*/  LOP3.LUT R11, R11, 0x1, RZ, 0xc0, !PT ;  /* 0x000000010b0b7812 */ /* 0x000fca00078ec0ff */
[----:B------:R-:W-:Y:S05]  /*10190*/  @!P0 BRA `(.L_x_4466) ;  /* 0x0000001000448947 */ /* 0x000fea0003800000 */
[----:B------:R-:W-:Y:S01]  /*101a0*/  R2UR UR4, R11 ;  /* 0x000000000b0472ca */ /* 0x000fe200000e0000 */
[----:B------:R-:W-:Y:S01]  /*101b0*/  BSSY B0, `(.L_x_4466) ;  /* 0x000010f000007945 */ /* 0x000fe20003800000 */
[----:B------:R-:W-:-:S11]  /*101c0*/  IMAD.MOV.U32 R0, RZ, RZ, 0x1 ;  /* 0x00000001ff007424 */ /* 0x000fd600078e00ff */
[----:B------:R-:W-:-:S06]  /*101d0*/  UIADD3 UR4, UR5, -UR4, URZ ;  /* 0x8000000405047290 */ /* 0x000fcc000fffe03f */
[----:B------:R-:W-:-:S07]  /*101e0*/  MOV R9, UR4 ;  /* 0x0000000400097c02 */ /* 0x000fce0008000f00 */
.L_x_4499:
        /* <DEDUP_REMOVED lines=28> */
.L_x_4469:
[----:B------:R-:W1:Y:S01]  /*103b0*/  S2R R2, SR_TID.X ;  /* 0x0000000000027919 */ /* 0x000e620000002100 */
[----:B------:R-:W-:Y:S01]  /*103c0*/  BSSY B2, `(.L_x_4470) ;  /* 0x0000006000027945 */ /* 0x000fe20003800000 */
[----:B-1----:R-:W-:Y:S02]  /*103d0*/  LOP3.LUT R3, R2, 0x7f, RZ, 0xc0, !PT ;  /* 0x0000007f02037812 */ /* 0x002fe400078ec0ff */
[----:B------:R-:W-:Y:S02]  /*103e0*/  SHF.L.U32 R2, R0, 0x1f, RZ ;  /* 0x0000001f00027819 */ /* 0x000fe400000006ff */
[----:B------:R-:W-:Y:S02]  /*103f0*/  ISETP.NE.AND P2, PT, R3, RZ, PT ;  /* 0x000000ff0300720c */ /* 0x000fe40003f45270 */
[----:B------:R-:W1:Y:S02]  /*10400*/  SYNCS.PHASECHK.TRANS64.TRYWAIT P0, [UR38+0x32448], R2 ;  /* 0x03244802ff0075a7 */ /* 0x000e640008000166 */
[----:B-1----:R-:W-:Y:S09]  /*10410*/  @!P0 BRA `(.L_x_4471) ;  /* 0x0000003800388947 */ /* 0x002ff20003800000 */
.L_x_4570:
[----:B------:R-:W-:Y:S05]  /*10420*/  BSYNC B2 ;  /* 0x0000000000027941 */ /* 0x000fea0003800000 */
.L_x_4470:
[----:B------:R-:W-:Y:S04]  /*10430*/  BSSY B2, `(.L_x_4472) ;  /* 0x0000007000027945 */ /* 0x000fe80003800000 */
[----:B------:R-:W-:Y:S05]  /*10440*/  @P2 BRA `(.L_x_4473) ;  /* 0x0000000000142947 */ /* 0x000fea0003800000 */
[----:B------:R-:W-:Y:S01]  /*10450*/  ISETP.NE.AND P0, PT, R10, RZ, PT ;  /* 0x000000ff0a00720c */ /* 0x000fe20003f05270 */
[----:B-1----:R-:W-:-:S04]  /*10460*/  IMAD.MOV.U32 R3, RZ, RZ, 0x3000 ;  /* 0x00003000ff037424 */ /* 0x002fc800078e00ff */
[----:B------:R3:W-:Y:S08]  /*10470*/  SYNCS.ARRIVE.TRANS64 RZ, [UR38+0x32438], R3 ;  /* 0x03243803ffff79a7 */ /* 0x0007f00008000026 */
[----:B---3--:R-:W-:Y:S05]  /*10480*/  @!P0 BRA `(.L_x_4473) ;  /* 0x0000000000048947 */ /* 0x008fea0003800000 */
[----:B------:R-:W-:Y:S01]  /*10490*/  BPT.TRAP 0x1 ;  /* 0x000000040000795c */ /* 0x000fe20000300000 */
.L_x_4473:
[----:B------:R-:W-:Y:S05]  /*104a0*/  BSYNC B2 ;  /* 0x0000000000027941 */ /* 0x000fea0003800000 */
.L_x_4472:
        /* <DEDUP_REMOVED lines=11> */
.L_x_4474:
        /* <DEDUP_REMOVED lines=10> */
.L_x_4571:
[----:B------:R-:W-:Y:S05]  /*10600*/  BSYNC B2 ;  /* 0x0000000000027941 */ /* 0x000fea0003800000 */
.L_x_4475:
        /* <DEDUP_REMOVED lines=9> */
.L_x_4478:
[----:B------:R-:W-:Y:S05]  /*106a0*/  BSYNC B2 ;  /* 0x0000000000027941 */ /* 0x000fea0003800000 */
.L_x_4477:
        /* <DEDUP_REMOVED lines=9> */
.L_x_4479:
        /* <DEDUP_REMOVED lines=13> */
.L_x_4480:
        /* <DEDUP_REMOVED lines=13> */
.L_x_4481:
        /* <DEDUP_REMOVED lines=13> */
.L_x_4482:
        /* <DEDUP_REMOVED lines=8> */
.L_x_4468:
[----:B------:R-:W-:Y:S05]  /*10a30*/  BSYNC B1 ;  /* 0x0000000000017941 */ /* 0x000fea0003800000 */
.L_x_4467:
        /* <DEDUP_REMOVED lines=26> */
.L_x_4485:
[----:B------:R-:W1:Y:S01]  /*10be0*/  S2R R2, SR_TID.X ;  /* 0x0000000000027919 */ /* 0x000e620000002100 */
[----:B------:R-:W-:Y:S01]  /*10bf0*/  BSSY B2, `(.L_x_4486) ;  /* 0x0000006000027945 */ /* 0x000fe20003800000 */
[----:B-1----:R-:W-:Y:S02]  /*10c00*/  LOP3.LUT R3, R2, 0x7f, RZ, 0xc0, !PT ;  /* 0x0000007f02037812 */ /* 0x002fe400078ec0ff */
[----:B------:R-:W-:Y:S02]  /*10c10*/  SHF.L.U32 R2, R0, 0x1f, RZ ;  /* 0x0000001f00027819 */ /* 0x000fe400000006ff */
[----:B------:R-:W-:Y:S02]  /*10c20*/  ISETP.NE.AND P2, PT, R3, RZ, PT ;  /* 0x000000ff0300720c */ /* 0x000fe40003f45270 */
[----:B------:R-:W1:Y:S02]  /*10c30*/  SYNCS.PHASECHK.TRANS64.TRYWAIT P0, [UR38+0x32440], R2 ;  /* 0x03244002ff0075a7 */ /* 0x000e640008000166 */
[----:B-1----:R-:W-:Y:S09]  /*10c40*/  @!P0 BRA `(.L_x_4487) ;  /* 0x00000030005c8947 */ /* 0x002ff20003800000 */
.L_x_4572:
[----:B------:R-:W-:Y:S05]  /*10c50*/  BSYNC B2 ;  /* 0x0000000000027941 */ /* 0x000fea0003800000 */
.L_x_4486:
[----:B------:R-:W-:Y:S04]  /*10c60*/  BSSY B2, `(.L_x_4488) ;  /* 0x0000007000027945 */ /* 0x000fe80003800000 */
[----:B------:R-:W-:Y:S05]  /*10c70*/  @P2 BRA `(.L_x_4489) ;  /* 0x0000000000142947 */ /* 0x000fea0003800000 */
[----:B------:R-:W-:Y:S02]  /*10c80*/  ISETP.NE.AND P0, PT, R10, RZ, PT ;  /* 0x000000ff0a00720c */ /* 0x000fe40003f05270 */
[----:B-1----:R-:W-:-:S04]  /*10c90*/  MOV R3, 0x3000 ;  /* 0x0000300000037802 */ /* 0x002fc80000000f00 */
[----:B------:R3:W-:Y:S07]  /*10ca0*/  SYNCS.ARRIVE.TRANS64 RZ, [UR38+0x32430], R3 ;  /* 0x03243003ffff79a7 */ /* 0x0007ee0008000026 */
[----:B------:R-:W-:Y:S05]  /*10cb0*/  @!P0 BRA `(.L_x_4489) ;  /* 0x0000000000048947 */ /* 0x000fea0003800000 */
[----:B------:R-:W-:Y:S01]  /*10cc0*/  BPT.TRAP 0x1 ;  /* 0x000000040000795c */ /* 0x000fe20000300000 */
.L_x_4489:
[----:B------:R-:W-:Y:S05]  /*10cd0*/  BSYNC B2 ;  /* 0x0000000000027941 */ /* 0x000fea0003800000 */
.L_x_4488:
        /* <DEDUP_REMOVED lines=11> */
.L_x_4490:
        /* <DEDUP_REMOVED lines=11> */
.L_x_4573:
[----:B------:R-:W-:Y:S05]  /*10e40*/  BSYNC B2 ;  /* 0x0000000000027941 */ /* 0x000fea0003800000 */
.L_x_4491:
[----:B------:R-:W-:Y:S01]  /*10e50*/  BSSY B2, `(.L_x_4493) ;  /* 0x0000009000027945 */ /* 0x000fe20003800000 */
[----:B01----:R-:W-:Y:S02]  /*10e60*/  IMAD.MOV.U32 R2, RZ, RZ, 0x0 ;  /* 0x00000000ff027424 */ /* 0x003fe400078e00ff */
[----:B---3--:R-:W-:Y:S01]  /*10e70*/  IMAD.MOV.U32 R3, RZ, RZ, 0x14f00000 ;  /* 0x14f00000ff037424 */ /* 0x008fe200078e00ff */
[----:B------:R-:W-:Y:S06]  /*10e80*/  @P2 BRA `(.L_x_4494) ;  /* 0x0000000000142947 */ /* 0x000fec0003800000 */
[----:B------:R-:W-:Y:S01]  /*10e90*/  ISETP.NE.AND P0, PT, R10, RZ, PT ;  /* 0x000000ff0a00720c */ /* 0x000fe20003f05270 */
[----:B------:R-:W-:-:S04]  /*10ea0*/  IMAD.MOV.U32 R5, RZ, RZ, 0xc000 ;  /* 0x0000c000ff057424 */ /* 0x000fc800078e00ff */
[----:B------:R0:W-:Y:S08]  /*10eb0*/  SYNCS.ARRIVE.TRANS64 RZ, [UR38+0x32450], R5 ;  /* 0x03245005ffff79a7 */ /* 0x0001f00008000026 */
[----:B0-----:R-:W-:Y:S05]  /*10ec0*/  @!P0 BRA `(.L_x_4494) ;  /* 0x0000000000048947 */ /* 0x001fea0003800000 */
[----:B------:R-:W-:Y:S01]  /*10ed0*/  BPT.TRAP 0x1 ;  /* 0x000000040000795c */ /* 0x000fe20000300000 */
.L_x_4494:
[----:B------:R-:W-:Y:S05]  /*10ee0*/  BSYNC B2 ;  /* 0x0000000000027941 */ /* 0x000fea0003800000 */
.L_x_4493:
        /* <DEDUP_REMOVED lines=9> */
.L_x_4495:
        /* <DEDUP_REMOVED lines=13> */
.L_x_4496:
        /* <DEDUP_REMOVED lines=13> */
.L_x_4497:
        /* <DEDUP_REMOVED lines=13> */
.L_x_4498:
        /* <DEDUP_REMOVED lines=8> */
.L_x_4484:
[----:B------:R-:W-:Y:S05]  /*11270*/  BSYNC B1 ;  /* 0x0000000000017941 */ /* 0x000fea0003800000 */
.L_x_4483:
[----:B------:R-:W-:Y:S01]  /*11280*/  VIADD R7, R7, 0xfffffffe ;  /* 0xfffffffe07077836 */ /* 0x000fe20000000000 */
[----:B------:R-:W-:Y:S06]  /*11290*/  @P1 BRA `(.L_x_4499) ;  /* 0xffffffec00d41947 */ /* 0x000fec000383ffff */
[----:B------:R-:W-:Y:S05]  /*112a0*/  BSYNC B0 ;  /* 0x0000000000007941 */ /* 0x000fea0003800000 */
.L_x_4466:
        /* <DEDUP_REMOVED lines=26> */
.L_x_4502:
[----:B------:R-:W1:Y:S01]  /*11450*/  S2R R2, SR_TID.X ;  /* 0x0000000000027919 */ /* 0x000e620000002100 */
[----:B------:R-:W-:Y:S01]  /*11460*/  BSSY B1, `(.L_x_4503) ;  /* 0x0000006000017945 */ /* 0x000fe20003800000 */
[----:B-1----:R-:W-:Y:S02]  /*11470*/  LOP3.LUT R3, R2, 0x7f, RZ, 0xc0, !PT ;  /* 0x0000007f02037812 */ /* 0x002fe400078ec0ff */
[----:B------:R-:W-:Y:S02]  /*11480*/  SHF.L.U32 R2, R0, 0x1f, RZ ;  /* 0x0000001f00027819 */ /* 0x000fe400000006ff */
[----:B------:R-:W-:Y:S02]  /*11490*/  ISETP.NE.AND P1, PT, R3, RZ, PT ;  /* 0x000000ff0300720c */ /* 0x000fe40003f25270 */
[----:B------:R-:W1:Y:S02]  /*114a0*/  SYNCS.PHASECHK.TRANS64.TRYWAIT P0, [UR38+0x32448], R2 ;  /* 0x03244802ff0075a7 */ /* 0x000e640008000166 */
[----:B-1----:R-:W-:Y:S09]  /*114b0*/  @!P0 BRA `(.L_x_4504) ;  /* 0x0000002800708947 */ /* 0x002ff20003800000 */
.L_x_4574:
[----:B------:R-:W-:Y:S05]  /*114c0*/  BSYNC B1 ;  /* 0x0000000000017941 */ /* 0x000fea0003800000 */
.L_x_4503:
[----:B------:R-:W-:Y:S04]  /*114d0*/  BSSY B1, `(.L_x_4505) ;  /* 0x0000007000017945 */ /* 0x000fe80003800000 */
[----:B------:R-:W-:Y:S05]  /*114e0*/  @P1 BRA `(.L_x_4506) ;  /* 0x0000000000141947 */ /* 0x000fea0003800000 */
[----:B------:R-:W-:Y:S01]  /*114f0*/  ISETP.NE.AND P0, PT, R10, RZ, PT ;  /* 0x000000ff0a00720c */ /* 0x000fe20003f05270 */
[----:B-1----:R-:W-:-:S04]  /*11500*/  IMAD.MOV.U32 R3, RZ, RZ, 0x3000 ;  /* 0x00003000ff037424 */ /* 0x002fc800078e00ff */
[----:B------:R3:W-:Y:S08]  /*11510*/  SYNCS.ARRIVE.TRANS64 RZ, [UR38+0x32438], R3 ;  /* 0x03243803ffff79a7 */ /* 0x0007f00008000026 */
[----:B---3--:R-:W-:Y:S05]  /*11520*/  @!P0 BRA `(.L_x_4506) ;  /* 0x0000000000048947 */ /* 0x008fea0003800000 */
[----:B------:R-:W-:Y:S01]  /*11530*/  BPT.TRAP 0x1 ;  /* 0x000000040000795c */ /* 0x000fe20000300000 */
.L_x_4506:
[----:B------:R-:W-:Y:S05]  /*11540*/  BSYNC B1 ;  /* 0x0000000000017941 */ /* 0x000fea0003800000 */
.L_x_4505:
        /* <DEDUP_REMOVED lines=11> */
.L_x_4507:
        /* <DEDUP_REMOVED lines=11> */
.L_x_4575:
[----:B------:R-:W-:Y:S05]  /*116b0*/  BSYNC B1 ;  /* 0x0000000000017941 */ /* 0x000fea0003800000 */
.L_x_4508:
        /* <DEDUP_REMOVED lines=9> */
.L_x_4511:
[----:B------:R-:W-:Y:S05]  /*11750*/  BSYNC B1 ;  /* 0x0000000000017941 */ /* 0x000fea0003800000 */
.L_x_4510:
        /* <DEDUP_REMOVED lines=9> */
.L_x_4512:
        /* <DEDUP_REMOVED lines=13> */
.L_x_4513:
        /* <DEDUP_REMOVED lines=13> */
.L_x_4514:
        /* <DEDUP_REMOVED lines=13> */
.L_x_4515:
        /* <DEDUP_REMOVED lines=8> */
.L_x_4501:
[----:B------:R-:W-:Y:S05]  /*11ae0*/  BSYNC B0 ;  /* 0x0000000000007941 */ /* 0x000fea0003800000 */
.L_x_4500:
[----:B------:R-:W-:Y:S01]  /*11af0*/  LOP3.LUT R0, R0, 0x1, RZ, 0x3c, !PT ;  /* 0x0000000100007812 */ /* 0x000fe200078e3cff */
[----:B------:R-:W-:Y:S02]  /*11b00*/  IMAD.MOV.U32 R6, RZ, RZ, RZ ;  /* 0x000000ffff067224 */ /* 0x000fe400078e00ff */
[----:B------:R-:W-:-:S07]  /*11b10*/  IMAD.MOV.U32 R8, RZ, RZ, RZ ;  /* 0x000000ffff087224 */ /* 0x000fce00078e00ff */
.L_x_4439:
[----:B------:R-:W1:Y:S01]  /*11b20*/  S2R R3, SR_CgaCtaId ;  /* 0x0000000000037919 */ /* 0x000e620000008800 */
[----:B------:R-:W-:-:S04]  /*11b30*/  MOV R2, 0x400 ;  /* 0x0000040000027802 */ /* 0x000fc80000000f00 */
[----:B-1----:R-:W-:Y:S02]  /*11b40*/  LEA R2, R3, R2, 0x18 ;  /* 0x0000000203027211 */ /* 0x002fe400078ec0ff */
[----:B------:R-:W-:-:S04]  /*11b50*/  SHF.L.U32 R3, R8, 0x1f, RZ ;  /* 0x0000001f08037819 */ /* 0x000fc800000006ff */
[----:B------:R-:W1:Y:S02]  /*11b60*/  SYNCS.PHASECHK.TRANS64.TRYWAIT P0, [R2+URZ+0x32420], R3 ;  /* 0x03242003020075a7 */ /* 0x000e64000800017f */
[----:B-1----:R-:W-:Y:S05]  /*11b70*/  @!P0 BRA `(.L_x_4516) ;  /* 0x0000002000f08947 */ /* 0x002fea0003800000 */
.L_x_4576:
[----:B------:R-:W-:-:S03]  /*11b80*/  UMOV UR4, 0xffffffff ;  /* 0xffffffff00047882 */ /* 0x000fc60000000000 */
[----:B------:R-:W-:Y:S05]  /*11b90*/  BRA.DIV UR4, `(.L_x_4517) ;  /* 0x0000002204fc7947 */ /* 0x000fea000b800000 */
[----:B-1----:R-:W1:Y:S02]  /*11ba0*/  S2R R3, SR_TID.X ;  /* 0x0000000000037919 */ /* 0x002e640000002100 */
[----:B-1----:R-:W-:-:S04]  /*11bb0*/  SHF.R.U32.HI R3, RZ, 0x5, R3 ;  /* 0x00000005ff037819 */ /* 0x002fc80000011603 */
[----:B------:R-:W-:-:S05]  /*11bc0*/  LOP3.LUT R3, R3, 0x3, RZ, 0xc0, !PT ;  /* 0x0000000303037812 */ /* 0x000fca00078ec0ff */
[----:B--2---:R1:W2:Y:S02]  /*11bd0*/  SHFL.IDX PT, R14, R3, RZ, 0x1f ;  /* 0x00001fff030e7589 */ /* 0x0042a400000e0000 */
.L_x_4579:
[----:B--2---:R-:W-:-:S13]  /*11be0*/  ISETP.NE.AND P0, PT, R14, RZ, PT ;  /* 0x000000ff0e00720c */ /* 0x004fda0003f05270 */
[----:B------:R-:W-:Y:S05]  /*11bf0*/  @P0 BRA `(.L_x_4400) ;  /* 0x0000000000880947 */ /* 0x000fea0003800000 */
[----:B------:R-:W-:-:S03]  /*11c00*/  UMOV UR4, 0xffffffff ;  /* 0xffffffff00047882 */ /* 0x000fc60000000000 */
[----:B------:R-:W-:Y:S05]  /*11c10*/  BRA.DIV UR4, `(.L_x_4518) ;  /* 0x0000002604107947 */ /* 0x000fea000b800000 */
[----:B------:R-:W-:-:S13]  /*11c20*/  ELECT P6, URZ, PT ;  /* 0x00000000003f782f */ /* 0x000fda00038c0000 */
.L_x_4582:
[----:B------:R-:W-:Y:S05]  /*11c30*/  @!P6 BRA `(.L_x_4400) ;  /* 0x000000000078e947 */ /* 0x000fea0003800000 */
[----:B-1----:R-:W2:Y:S02]  /*11c40*/  LDL.LU R3, [R1+0x3c] ;  /* 0x00003c0001037983 */ /* 0x002ea40000300800 */
[----:B--2---:R-:W-:-:S04]  /*11c50*/  LOP3.LUT R3, R3, 0x2, RZ, 0xfc, !PT ;  /* 0x0000000203037812 */ /* 0x004fc800078efcff */
[----:B------:R-:W-:-:S13]  /*11c60*/  ISETP.NE.AND P2, PT, R3, 0x3, PT ;  /* 0x000000030300780c */ /* 0x000fda0003f45270 */
[----:B------:R-:W-:Y:S05]  /*11c70*/  @!P2 BRA `(.L_x_4519) ;  /* 0x000000000004a947 */ /* 0x000fea0003800000 */
[----:B------:R-:W-:Y:S01]  /*11c80*/  BPT.TRAP 0x1 ;  /* 0x000000040000795c */ /* 0x000fe20000300000 */
.L_x_4519:
[----:B------:R-:W-:Y:S01]  /*11c90*/  IADD3 R8, R2, 0x32440, RZ ;  /* 0x0003244002087810 */ /* 0x000fe20007ffe0ff */
[----:B------:R-:W-:Y:S01]  /*11ca0*/  VIADD R3, R6, 0x1 ;  /* 0x0000000106037836 */ /* 0x000fe20000000000 */
[----:B------:R-:W-:-:S03]  /*11cb0*/  SHF.L.U32 R4, R0, 0x1f, RZ ;  /* 0x0000001f00047819 */ /* 0x000fc600000006ff */
[----:B------:R-:W-:Y:S01]  /*11cc0*/  IMAD R7, R6, 0x8, R8 ;  /* 0x0000000806077824 */ /* 0x000fe200078e0208 */
[----:B------:R-:W-:-:S03]  /*11cd0*/  ISETP.NE.AND P1, PT, R3, 0x2, PT ;  /* 0x000000020300780c */ /* 0x000fc60003f25270 */
[----:B------:R-:W1:Y:S01]  /*11ce0*/  SYNCS.PHASECHK.TRANS64.TRYWAIT P0, [R7+URZ], R4 ;  /* 0x00000004070075a7 */ /* 0x000e62000800017f */
[----:B------:R-:W-:Y:S02]  /*11cf0*/  SEL R5, RZ, 0x1, P1 ;  /* 0x00000001ff057807 */ /* 0x000fe40000800000 */
[----:B------:R-:W-:Y:S02]  /*11d00*/  SEL R3, R3, RZ, P1 ;  /* 0x000000ff03037207 */ /* 0x000fe40000800000 */
[----:B------:R-:W-:-:S03]  /*11d10*/  LOP3.LUT R0, R0, R5, RZ, 0x3c, !PT ;  /* 0x0000000500007212 */ /* 0x000fc600078e3cff */
[----:B------:R-:W-:Y:S01]  /*11d20*/  IMAD R5, R3, 0x8, R8 ;  /* 0x0000000803057824 */ /* 0x000fe200078e0208 */
[----:B------:R-:W-:Y:S01]  /*11d30*/  SHF.L.U32 R0, R0, 0x1f, RZ ;  /* 0x0000001f00007819 */ /* 0x000fe200000006ff */
[----:B-1----:R-:W-:Y:S06]  /*11d40*/  @!P0 BRA `(.L_x_4520) ;  /* 0x0000002000e48947 */ /* 0x002fec0003800000 */
.L_x_4583:
[----:B------:R-:W2:Y:S02]  /*11d50*/  SYNCS.PHASECHK.TRANS64.TRYWAIT P0, [R5+URZ], R0 ;  /* 0x00000000050075a7 */ /* 0x000ea4000800017f */
[----:B--2---:R-:W-:Y:S05]  /*11d60*/  @!P0 BRA `(.L_x_4521) ;  /* 0x0000002000f08947 */ /* 0x004fea0003800000 */
.L_x_4584:
[----:B------:R-:W-:Y:S05]  /*11d70*/  @!P2 BRA `(.L_x_4522) ;  /* 0x000000000004a947 */ /* 0x000fea0003800000 */
[----:B------:R-:W-:Y:S01]  /*11d80*/  BPT.TRAP 0x1 ;  /* 0x000000040000795c */ /* 0x000fe20000300000 */
.L_x_4522:
[----:B------:R-:W-:-:S04]  /*11d90*/  VIADD R2, R2, 0x32460 ;  /* 0x0003246002027836 */ /* 0x000fc80000000000 */
[----:B--2---:R-:W-:-:S04]  /*11da0*/  IMAD R5, R6, 0x8, R2 ;  /* 0x0000000806057824 */ /* 0x004fc800078e0202 */
[----:B------:R-:W2:Y:S02]  /*11db0*/  SYNCS.PHASECHK.TRANS64.TRYWAIT P0, [R5+URZ], R4 ;  /* 0x00000004050075a7 */ /* 0x000ea4000800017f */
[----:B--2---:R-:W-:Y:S05]  /*11dc0*/  @!P0 BRA `(.L_x_4523) ;  /* 0x0000002000ec8947 */ /* 0x004fea0003800000 */
.L_x_4585:
[----:B------:R-:W-:-:S07]  /*11dd0*/  IMAD R3, R3, 0x8, R2 ;  /* 0x0000000803037824 */ /* 0x000fce00078e0202 */
.L_x_4524:
[----:B---3--:R3:W4:Y:S02]  /*11de0*/  SYNCS.PHASECHK.TRANS64.TRYWAIT P0, [R3+URZ], R0 ;  /* 0x00000000030075a7 */ /* 0x008724000800017f */
[----:B----4-:R-:W-:Y:S05]  /*11df0*/  @!P0 NANOSLEEP.SYNCS 0x989680 ;  /* 0x009896800000895d */ /* 0x010fea0003900000 */
[----:B------:R-:W4:Y:S02]  /*11e00*/  @!P0 SYNCS.PHASECHK.TRANS64 P0, [R3+URZ], R0 ;  /* 0x00000000030085a7 */ /* 0x000f24000800007f */
[----:B----4-:R-:W-:Y:S05]  /*11e10*/  @!P0 BRA `(.L_x_4524) ;  /* 0xfffffffc00f08947 */ /* 0x010fea000383ffff */
.L_x_4400:
[----:B------:R-:W-:Y:S05]  /*11e20*/  BSYNC B6 ;  /* 0x0000000000067941 */ /* 0x000fea0003800000 */
.L_x_4397:
[----:B------:R-:W-:Y:S05]  /*11e30*/  EXIT ;  /* 0x000000000000794d */ /* 0x000fea0003800000 */
.L_x_4404:
[----:B------:R-:W-:-:S13]  /*11e40*/  R2UR UR4, R22 ;  /* 0x00000000160472ca */ /* 0x000fda00000e0000 */
[----:B0-----:R-:W-:-:S04]  /*11e50*/  IMAD.U32 R3, RZ, RZ, UR4 ;  /* 0x00000004ff037e24 */ /* 0x001fc8000f8e00ff */
[----:B------:R0:W1:Y:S03]  /*11e60*/  SYNCS.PHASECHK.TRANS64.TRYWAIT P0, [R3+URZ+0x32400], R2 ;  /* 0x03240002030075a7 */ /* 0x000066000800017f */
[----:B-1----:R-:W-:Y:S05]  /*11e70*/  @!P0 NANOSLEEP.SYNCS 0x989680 ;  /* 0x009896800000895d */ /* 0x002fea0003900000 */
[----:B------:R-:W1:Y:S02]  /*11e80*/  @!P0 SYNCS.PHASECHK.TRANS64 P0, [R3+URZ+0x32400], R2 ;  /* 0x03240002030085a7 */ /* 0x000e64000800007f */
[----:B-1----:R-:W-:Y:S05]  /*11e90*/  @!P0 BRA `(.L_x_4404) ;  /* 0xfffffffc00e88947 */ /* 0x002fea000383ffff */
[----:B------:R-:W-:Y:S05]  /*11ea0*/  BRA `(.L_x_4525) ;  /* 0xfffffef800207947 */ /* 0x000fea000383ffff */
.L_x_4408:
[----:B------:R-:W-:-:S13]  /*11eb0*/  R2UR UR4, R22 ;  /* 0x00000000160472ca */ /* 0x000fda00000e0000 */
[----:B0-----:R-:W-:-:S04]  /*11ec0*/  MOV R3, UR4 ;  /* 0x0000000400037c02 */ /* 0x001fc80008000f00 */
[----:B------:R0:W2:Y:S03]  /*11ed0*/  SYNCS.PHASECHK.TRANS64.TRYWAIT P1, [R3+URZ+0x32430], R2 ;  /* 0x03243002030075a7 */ /* 0x0000a6000802017f */
[----:B--2---:R-:W-:Y:S05]  /*11ee0*/  @!P1 NANOSLEEP.SYNCS 0x989680 ;  /* 0x009896800000995d */ /* 0x004fea0003900000 */
[----:B------:R-:W2:Y:S02]  /*11ef0*/  @!P1 SYNCS.PHASECHK.TRANS64 P1, [R3+URZ+0x32430], R2 ;  /* 0x03243002030095a7 */ /* 0x000ea4000802007f */
[----:B--2---:R-:W-:Y:S05]  /*11f00*/  @!P1 BRA `(.L_x_4408) ;  /* 0xfffffffc00e89947 */ /* 0x004fea000383ffff */
[----:B------:R-:W-:Y:S05]  /*11f10*/  BRA `(.L_x_4407) ;  /* 0xfffffef800407947 */ /* 0x000fea000383ffff */
.L_x_4409:
[----:B------:R-:W-:-:S13]  /*11f20*/  R2UR UR4, R22 ;  /* 0x00000000160472ca */ /* 0x000fda00000e0000 */
[----:B0-----:R-:W-:-:S04]  /*11f30*/  IMAD.U32 R3, RZ, RZ, UR4 ;  /* 0x00000004ff037e24 */ /* 0x001fc8000f8e00ff */
[----:B------:R0:W2:Y:S03]  /*11f40*/  SYNCS.PHASECHK.TRANS64.TRYWAIT P1, [R3+URZ+0x32410], R2 ;  /* 0x03241002030075a7 */ /* 0x0000a6000802017f */
[----:B--2---:R-:W-:Y:S05]  /*11f50*/  @!P1 NANOSLEEP.SYNCS 0x989680 ;  /* 0x009896800000995d */ /* 0x004fea0003900000 */
[----:B------:R-:W2:Y:S02]  /*11f60*/  @!P1 SYNCS.PHASECHK.TRANS64 P1, [R3+URZ+0x32410], R2 ;  /* 0x03241002030095a7 */ /* 0x000ea4000802007f */
[----:B--2---:R-:W-:Y:S05]  /*11f70*/  @!P1 BRA `(.L_x_4409) ;  /* 0xfffffffc00e89947 */ /* 0x004fea000383ffff */
[----:B------:R-:W-:Y:S05]  /*11f80*/  BRA `(.L_x_4526) ;  /* 0xfffffef800e87947 */ /* 0x000fea000383ffff */
.L_x_4413:
[----:B------:R-:W-:-:S13]  /*11f90*/  R2UR UR4, R22 ;  /* 0x00000000160472ca */ /* 0x000fda00000e0000 */
[----:B0-----:R-:W-:-:S04]  /*11fa0*/  IMAD.U32 R3, RZ, RZ, UR4 ;  /* 0x00000004ff037e24 */ /* 0x001fc8000f8e00ff */
[----:B------:R0:W3:Y:S03]  /*11fb0*/  SYNCS.PHASECHK.TRANS64.TRYWAIT P1, [R3+URZ+0x32450], R2 ;  /* 0x03245002030075a7 */ /* 0x0000e6000802017f */
[----:B---3--:R-:W-:Y:S05]  /*11fc0*/  @!P1 NANOSLEEP.SYNCS 0x989680 ;  /* 0x009896800000995d */ /* 0x008fea0003900000 */
[----:B------:R-:W3:Y:S02]  /*11fd0*/  @!P1 SYNCS.PHASECHK.TRANS64 P1, [R3+URZ+0x32450], R2 ;  /* 0x03245002030095a7 */ /* 0x000ee4000802007f */
[----:B---3--:R-:W-:Y:S05]  /*11fe0*/  @!P1 BRA `(.L_x_4413) ;  /* 0xfffffffc00e89947 */ /* 0x008fea000383ffff */
[----:B------:R-:W-:Y:S05]  /*11ff0*/  BRA `(.L_x_4412) ;  /* 0xfffffef800f47947 */ /* 0x000fea000383ffff */
.L_x_4418:
[----:B--2---:R-:W-:-:S04]  /*12000*/  IMAD.U32 R152, RZ, RZ, UR5 ;  /* 0x00000005ff987e24 */ /* 0x004fc8000f8e00ff */
[----:B------:R2:W3:Y:S03]  /*12010*/  SYNCS.PHASECHK.TRANS64.TRYWAIT P3, [R152+URZ+0x32430], R203 ;  /* 0x032430cb980075a7 */ /* 0x0004e6000806017f */
[----:B---3--:R-:W-:Y:S05]  /*12020*/  @!P3 NANOSLEEP.SYNCS 0x989680 ;  /* 0x009896800000b95d */ /* 0x008fea0003900000 */
[----:B------:R-:W3:Y:S02]  /*12030*/  @!P3 SYNCS.PHASECHK.TRANS64 P3, [R152+URZ+0x32430], R203 ;  /* 0x032430cb9800b5a7 */ /* 0x000ee4000806007f */
[----:B---3--:R-:W-:Y:S05]  /*12040*/  @!P3 BRA `(.L_x_4418) ;  /* 0xfffffffc00ecb947 */ /* 0x008fea000383ffff */
[----:B------:R-:W-:Y:S05]  /*12050*/  BRA `(.L_x_4417) ;  /* 0xffffff2800007947 */ /* 0x000fea000383ffff */
.L_x_4422:
[----:B--2---:R-:W-:-:S04]  /*12060*/  IMAD.U32 R206, RZ, RZ, UR5 ;  /* 0x00000005ffce7e24 */ /* 0x004fc8000f8e00ff */
[----:B------:R2:W3:Y:S03]  /*12070*/  SYNCS.PHASECHK.TRANS64.TRYWAIT P3, [R206+URZ+0x32450], R203 ;  /* 0x032450cbce0075a7 */ /* 0x0004e6000806017f */
[----:B---3--:R-:W-:Y:S05]  /*12080*/  @!P3 NANOSLEEP.SYNCS 0x989680 ;  /* 0x009896800000b95d */ /* 0x008fea0003900000 */
[----:B------:R-:W3:Y:S02]  /*12090*/  @!P3 SYNCS.PHASECHK.TRANS64 P3, [R206+URZ+0x32450], R203 ;  /* 0x032450cbce00b5a7 */ /* 0x000ee4000806007f */
[----:B---3--:R-:W-:Y:S05]  /*120a0*/  @!P3 BRA `(.L_x_4422) ;  /* 0xfffffffc00ecb947 */ /* 0x008fea000383ffff */
[----:B------:R-:W-:Y:S05]  /*120b0*/  BRA `(.L_x_4421) ;  /* 0xffffff2800cc7947 */ /* 0x000fea000383ffff */
.L_x_4428:
[----:B---3--:R-:W-:-:S04]  /*120c0*/  IMAD.U32 R153, RZ, RZ, UR7 ;  /* 0x00000007ff997e24 */ /* 0x008fc8000f8e00ff */
[----:B------:R3:W4:Y:S03]  /*120d0*/  SYNCS.PHASECHK.TRANS64.TRYWAIT P1, [R153+URZ+0x32430], R204 ;  /* 0x032430cc990075a7 */ /* 0x000726000802017f */
[----:B----4-:R-:W-:Y:S05]  /*120e0*/  @!P1 NANOSLEEP.SYNCS 0x989680 ;  /* 0x009896800000995d */ /* 0x010fea0003900000 */
[----:B------:R-:W4:Y:S02]  /*120f0*/  @!P1 SYNCS.PHASECHK.TRANS64 P1, [R153+URZ+0x32430], R204 ;  /* 0x032430cc990095a7 */ /* 0x000f24000802007f */
[----:B----4-:R-:W-:Y:S05]  /*12100*/  @!P1 BRA `(.L_x_4428) ;  /* 0xfffffffc00ec9947 */ /* 0x010fea000383ffff */
[----:B------:R-:W-:Y:S05]  /*12110*/  BRA `(.L_x_4427) ;  /* 0xffffff58008c7947 */ /* 0x000fea000383ffff */
.L_x_4432:
[----:B-1----:R-:W-:-:S04]  /*12120*/  IMAD.U32 R205, RZ, RZ, UR7 ;  /* 0x00000007ffcd7e24 */ /* 0x002fc8000f8e00ff */
[----:B------:R1:W3:Y:S03]  /*12130*/  SYNCS.PHASECHK.TRANS64.TRYWAIT P1, [R205+URZ+0x32450], R204 ;  /* 0x032450cccd0075a7 */ /* 0x0002e6000802017f */
[----:B---3--:R-:W-:Y:S05]  /*12140*/  @!P1 NANOSLEEP.SYNCS 0x989680 ;  /* 0x009896800000995d */ /* 0x008fea0003900000 */
[----:B------:R-:W3:Y:S02]  /*12150*/  @!P1 SYNCS.PHASECHK.TRANS64 P1, [R205+URZ+0x32450], R204 ;  /* 0x032450cccd0095a7 */ /* 0x000ee4000802007f */
[----:B---3--:R-:W-:Y:S05]  /*12160*/  @!P1 BRA `(.L_x_4432) ;  /* 0xfffffffc00ec9947 */ /* 0x008fea000383ffff */
[----:B------:R-:W-:Y:S05]  /*12170*/  BRA `(.L_x_4431) ;  /* 0xffffff5c000c7947 */ /* 0x000fea000383ffff */
.L_x_4444:
[----:B------:R-:W-:Y:S01]  /*12180*/  IMAD.MOV.U32 R13, RZ, RZ, R6 ;  /* 0x000000ffff0d7224 */ /* 0x000fe200078e0006 */
[----:B------:R-:W-:Y:S01]  /*12190*/  MOV R12, RZ ;  /* 0x000000ff000c7202 */ /* 0x000fe20000000f00 */
[----:B------:R-:W-:Y:S02]  /*121a0*/  IMAD.MOV.U32 R11, RZ, RZ, 0x1f ;  /* 0x0000001fff0b7424 */ /* 0x000fe400078e00ff */
[----:B------:R-:W-:-:S07]  /*121b0*/  IMAD.MOV.U32 R15, RZ, RZ, -0x1 ;  /* 0xffffffffff0f7424 */ /* 0x000fce00078e00ff */
[----:B------:R-:W-:Y:S05]  /*121c0*/  WARPSYNC.COLLECTIVE R15, `(.L_x_4527) ;  /* 0x000000000f087348 */ /* 0x000fea0003c00000 */
[----:B------:R0:W1:Y:S02]  /*121d0*/  SHFL.IDX P6, R14, R13, R12, R11 ;  /* 0x0000000c0d0e7389 */ /* 0x00006400000c000b */
[----:B01----:R-:W-:Y:S01]  /*121e0*/  ENDCOLLECTIVE ;  /* 0x000000000000791b */ /* 0x003fe20003800000 */
.L_x_4527:
[----:B------:R-:W-:Y:S05]  /*121f0*/  BRA `(.L_x_4528) ;  /* 0xffffffbc001c7947 */ /* 0x000fea000383ffff */
.L_x_4446:
[----:B------:R-:W-:Y:S01]  /*12200*/  BSSY B0, `(.L_x_4529) ;  /* 0x0000006000007945 */ /* 0x000fe20003800000 */
[----:B------:R-:W-:-:S07]  /*12210*/  IMAD.MOV.U32 R15, RZ, RZ, -0x1 ;  /* 0xffffffffff0f7424 */ /* 0x000fce00078e00ff */
[----:B0-----:R-:W-:Y:S05]  /*12220*/  WARPSYNC.COLLECTIVE R15, `(.L_x_4530) ;  /* 0x000000000f0c7348 */ /* 0x001fea0003c00000 */
[----:B------:R-:W-:Y:S02]  /*12230*/  ELECT P6, UR62, PT ;  /* 0x00000000003e782f */ /* 0x000fe400038c0000 */
[----:B------:R-:W-:Y:S01]  /*12240*/  MOV R14, UR62 ;  /* 0x0000003e000e7c02 */ /* 0x000fe20008000f00 */
[----:B0-----:R-:W-:Y:S10]  /*12250*/  ENDCOLLECTIVE ;  /* 0x000000000000791b */ /* 0x001ff40003800000 */
.L_x_4530:
[----:B------:R-:W-:Y:S05]  /*12260*/  BSYNC B0 ;  /* 0x0000000000007941 */ /* 0x000fea0003800000 */
.L_x_4529:
[----:B------:R-:W-:Y:S05]  /*12270*/  BRA `(.L_x_4531) ;  /* 0xffffffbc00207947 */ /* 0x000fea000383ffff */
.L_x_4448:
[----:B0-----:R-:W-:-:S04]  /*12280*/  IMAD.U32 R3, RZ, RZ, UR38 ;  /* 0x00000026ff037e24 */ /* 0x001fc8000f8e00ff */
[----:B------:R0:W1:Y:S03]  /*12290*/  SYNCS.PHASECHK.TRANS64.TRYWAIT P0, [R3+URZ+0x32440], R0 ;  /* 0x03244000030075a7 */ /* 0x000066000800017f */
[----:B-1----:R-:W-:Y:S05]  /*122a0*/  @!P0 NANOSLEEP.SYNCS 0x989680 ;  /* 0x009896800000895d */ /* 0x002fea0003900000 */
[----:B------:R-:W1:Y:S02]  /*122b0*/  @!P0 SYNCS.PHASECHK.TRANS64 P0, [R3+URZ+0x32440], R0 ;  /* 0x03244000030085a7 */ /* 0x000e64000800007f */
[----:B-1----:R-:W-:Y:S05]  /*122c0*/  @!P0 BRA `(.L_x_4448) ;  /* 0xfffffffc00ec8947 */ /* 0x002fea000383ffff */
[----:B------:R-:W-:Y:S05]  /*122d0*/  BRA `(.L_x_4532) ;  /* 0xffffffbc00847947 */ /* 0x000fea000383ffff */
.L_x_4451:
[----:B------:R-:W-:Y:S01]  /*122e0*/  IMAD.MOV.U32 R13, RZ, RZ, R3 ;  /* 0x000000ffff0d7224 */ /* 0x000fe200078e0003 */
[----:B------:R-:W-:Y:S01]  /*122f0*/  MOV R11, 0x181f ;  /* 0x0000181f000b7802 */ /* 0x000fe20000000f00 */
[----:B------:R-:W-:Y:S02]  /*12300*/  IMAD.MOV.U32 R12, RZ, RZ, RZ ;  /* 0x000000ffff0c7224 */ /* 0x000fe400078e00ff */
[----:B------:R-:W-:Y:S02]  /*12310*/  IMAD.MOV.U32 R15, RZ, RZ, -0x1 ;  /* 0xffffffffff0f7424 */ /* 0x000fe400078e00ff */
[----:B------:R-:W-:-:S07]  /*12320*/  IMAD R6, R8, 0x80, R6 ;  /* 0x0000008008067824 */ /* 0x000fce00078e0206 */
[----:B0-----:R-:W-:Y:S05]  /*12330*/  WARPSYNC.COLLECTIVE R15, `(.L_x_4533) ;  /* 0x000000000f087348 */ /* 0x001fea0003c00000 */
[----:B------:R1:W2:Y:S02]  /*12340*/  SHFL.IDX P6, R14, R13, R12, R11 ;  /* 0x0000000c0d0e7389 */ /* 0x0002a400000c000b */
[----:B012---:R-:W-:Y:S01]  /*12350*/  ENDCOLLECTIVE ;  /* 0x000000000000791b */ /* 0x007fe20003800000 */
.L_x_4533:
[----:B------:R0:W-:Y:S01]  /*12360*/  STL [R1+0x4], R6 ;  /* 0x0000040601007387 */ /* 0x0001e20000100800 */
[----:B------:R-:W-:Y:S02]  /*12370*/  IMAD.MOV.U32 R13, RZ, RZ, R0 ;  /* 0x000000ffff0d7224 */ /* 0x000fe400078e0000 */
[----:B------:R-:W-:-:S07]  /*12380*/  IMAD.MOV.U32 R4, RZ, RZ, R14 ;  /* 0x000000ffff047224 */ /* 0x000fce00078e000e */
[----:B0-----:R-:W-:Y:S05]  /*12390*/  WARPSYNC.COLLECTIVE R15, `(.L_x_4534) ;  /* 0x000000000f087348 */ /* 0x001fea0003c00000 */
[----:B------:R1:W2:Y:S02]  /*123a0*/  SHFL.IDX P6, R14, R13, R12, R11 ;  /* 0x0000000c0d0e7389 */ /* 0x0002a400000c000b */
[----:B012---:R-:W-:Y:S01]  /*123b0*/  ENDCOLLECTIVE ;  /* 0x000000000000791b */ /* 0x007fe20003800000 */
.L_x_4534:
[----:B------:R-:W-:Y:S01]  /*123c0*/  ULDC UR4, c[0x0][0x288] ;  /* 0x0000a20000047ab9 */ /* 0x000fe20000000800 */
[----:B------:R-:W-:Y:S01]  /*123d0*/  ULDC.64 UR6, c[0x0][0x208] ;  /* 0x0000820000067ab9 */ /* 0x000fe20000000a00 */
[----:B------:R-:W-:-:S05]  /*123e0*/  IMAD R2, R7, UR4, RZ ;  /* 0x0000000407027c24 */ /* 0x000fca000f8e02ff */
[----:B------:R-:W-:Y:S01]  /*123f0*/  ISETP.GE.AND P1, PT, R6, R2, PT ;  /* 0x000000020600720c */ /* 0x000fe20003f26270 */
[----:B------:R-:W-:Y:S01]  /*12400*/  IMAD.MOV.U32 R13, RZ, RZ, R3 ;  /* 0x000000ffff0d7224 */ /* 0x000fe200078e0003 */
[----:B------:R-:W-:-:S11]  /*12410*/  MOV R12, 0x1 ;  /* 0x00000001000c7802 */ /* 0x000fd60000000f00 */
[----:B------:R-:W-:Y:S01]  /*12420*/  @!P1 LEA R8, R9, UR38, 0x1 ;  /* 0x0000002609089c11 */ /* 0x000fe2000f8e08ff */
        /* <DEDUP_REMOVED lines=13> */
.L_x_4535:
[----:B------:R-:W-:-:S04]  /*12500*/  IMAD.MOV.U32 R8, RZ, RZ, R6 ;  /* 0x000000ffff087224 */ /* 0x000fc800078e0006 */
[----:B------:R-:W-:Y:S02]  /*12510*/  VIADD R4, R8, 0x10 ;  /* 0x0000001008047836 */ /* 0x000fe40000000000 */
[----:B------:R-:W-:-:S03]  /*12520*/  IMAD.MOV.U32 R13, RZ, RZ, R0 ;  /* 0x000000ffff0d7224 */ /* 0x000fc600078e0000 */
[----:B------:R-:W-:Y:S01]  /*12530*/  ISETP.GE.AND P2, PT, R4, R2, PT ;  /* 0x000000020400720c */ /* 0x000fe20003f46270 */
[----:B------:R0:W-:Y:S01]  /*12540*/  STL [R1+0x14], R4 ;  /* 0x0000140401007387 */ /* 0x0001e20000100800 */
[----:B------:R-:W-:-:S11]  /*12550*/  IMAD.MOV.U32 R6, RZ, RZ, R14 ;  /* 0x000000ffff067224 */ /* 0x000fd600078e000e */
[----:B0-----:R-:W-:Y:S05]  /*12560*/  WARPSYNC.COLLECTIVE R15, `(.L_x_4536) ;  /* 0x000000000f087348 */ /* 0x001fea0003c00000 */
[----:B------:R1:W2:Y:S02]  /*12570*/  SHFL.IDX P6, R14, R13, R12, R11 ;  /* 0x0000000c0d0e7389 */ /* 0x0002a400000c000b */
[----:B012---:R-:W-:Y:S01]  /*12580*/  ENDCOLLECTIVE ;  /* 0x000000000000791b */ /* 0x007fe20003800000 */
.L_x_4536:
[----:B------:R-:W-:Y:S01]  /*12590*/  ULDC.64 UR4, c[0x0][0x208] ;  /* 0x0000820000047ab9 */ /* 0x000fe20000000a00 */
[----:B------:R-:W-:Y:S02]  /*125a0*/  IMAD.MOV.U32 R13, RZ, RZ, R3 ;  /* 0x000000ffff0d7224 */ /* 0x000fe400078e0003 */
[----:B------:R-:W-:Y:S02]  /*125b0*/  IMAD.MOV.U32 R12, RZ, RZ, 0x2 ;  /* 0x00000002ff0c7424 */ /* 0x000fe400078e00ff */
[----:B------:R-:W-:-:S05]  /*125c0*/  IMAD.MOV.U32 R7, RZ, RZ, R14 ;  /* 0x000000ffff077224 */ /* 0x000fca00078e000e */
[----:B------:R-:W-:Y:S02]  /*125d0*/  @!P2 LEA R4, P1, R10, R7, 0x1 ;  /* 0x000000070a04a211 */ /* 0x000fe400078208ff */
[----:B------:R-:W-:-:S03]  /*125e0*/  @!P2 LEA R7, R9, UR38, 0x1 ;  /* 0x000000260907ac11 */ /* 0x000fc6000f8e08ff */
[----:B------:R-:W-:Y:S02]  /*125f0*/  @!P2 IMAD.X R5, RZ, RZ, R6, P1 ;  /* 0x000000ffff05a224 */ /* 0x000fe400008e0606 */
        /* <DEDUP_REMOVED lines=9> */
.L_x_4537:
[----:B------:R0:W-:Y:S01]  /*12690*/  STL [R1+0x18], R6 ;  /* 0x0000180601007387 */ /* 0x0001e20000100800 */
[----:B------:R-:W-:-:S05]  /*126a0*/  VIADD R7, R8, 0x30 ;  /* 0x0000003008077836 */ /* 0x000fca0000000000 */
[----:B------:R1:W-:Y:S01]  /*126b0*/  STL [R1+0x1c], R7 ;  /* 0x00001c0701007387 */ /* 0x0003e20000100800 */
[----:B------:R-:W-:Y:S01]  /*126c0*/  IMAD.MOV.U32 R13, RZ, RZ, R0 ;  /* 0x000000ffff0d7224 */ /* 0x000fe200078e0000 */
[----:B0-----:R-:W-:Y:S02]  /*126d0*/  @!P1 LEA R6, R9, UR38, 0x1 ;  /* 0x0000002609069c11 */ /* 0x001fe4000f8e08ff */
[----:B------:R-:W-:-:S07]  /*126e0*/  MOV R4, R14 ;  /* 0x0000000e00047202 */ /* 0x000fce0000000f00 */
[----:B-1----:R-:W-:Y:S05]  /*126f0*/  WARPSYNC.COLLECTIVE R15, `(.L_x_4538) ;  /* 0x000000000f087348 */ /* 0x002fea0003c00000 */
[----:B------:R0:W2:Y:S02]  /*12700*/  SHFL.IDX P6, R14, R13, R12, R11 ;  /* 0x0000000c0d0e7389 */ /* 0x0000a400000c000b */
[----:B012---:R-:W-:Y:S01]  /*12710*/  ENDCOLLECTIVE ;  /* 0x000000000000791b */ /* 0x007fe20003800000 */
.L_x_4538:
[----:B------:R-:W-:Y:S01]  /*12720*/  ULDC.64 UR4, c[0x0][0x208] ;  /* 0x0000820000047ab9 */ /* 0x000fe20000000a00 */
[----:B------:R-:W-:Y:S02]  /*12730*/  IMAD.MOV.U32 R13, RZ, RZ, R3 ;  /* 0x000000ffff0d7224 */ /* 0x000fe400078e0003 */
[----:B------:R-:W-:Y:S01]  /*12740*/  IMAD.MOV.U32 R12, RZ, RZ, 0x3 ;  /* 0x00000003ff0c7424 */ /* 0x000fe200078e00ff */
        /* <DEDUP_REMOVED lines=14> */
.L_x_4539:
[----:B------:R0:W-:Y:S01]  /*12830*/  STL [R1+0x20], R7 ;  /* 0x0000200701007387 */ /* 0x0001e20000100800 */
[----:B------:R-:W-:Y:S01]  /*12840*/  @!P1 LEA R6, R9, UR38, 0x1 ;  /* 0x0000002609069c11 */ /* 0x000fe2000f8e08ff */
[----:B------:R-:W-:Y:S02]  /*12850*/  IMAD.MOV.U32 R13, RZ, RZ, R0 ;  /* 0x000000ffff0d7224 */ /* 0x000fe400078e0000 */
[----:B------:R-:W-:-:S07]  /*12860*/  IMAD.MOV.U32 R4, RZ, RZ, R14 ;  /* 0x000000ffff047224 */ /* 0x000fce00078e000e */
[----:B0-----:R-:W-:Y:S05]  /*12870*/  WARPSYNC.COLLECTIVE R15, `(.L_x_4540) ;  /* 0x000000000f087348 */ /* 0x001fea0003c00000 */
[----:B------:R1:W2:Y:S02]  /*12880*/  SHFL.IDX P6, R14, R13, R12, R11 ;  /* 0x0000000c0d0e7389 */ /* 0x0002a400000c000b */
[----:B012---:R-:W-:Y:S01]  /*12890*/  ENDCOLLECTIVE ;  /* 0x000000000000791b */ /* 0x007fe20003800000 */
.L_x_4540:
[----:B------:R-:W-:Y:S01]  /*128a0*/  ULDC.64 UR4, c[0x0][0x208] ;  /* 0x0000820000047ab9 */ /* 0x000fe20000000a00 */
[----:B------:R-:W-:Y:S02]  /*128b0*/  IMAD.MOV.U32 R13, RZ, RZ, R3 ;  /* 0x000000ffff0d7224 */ /* 0x000fe400078e0003 */
[----:B------:R-:W-:Y:S01]  /*128c0*/  IMAD.MOV.U32 R12, RZ, RZ, 0x4 ;  /* 0x00000004ff0c7424 */ /* 0x000fe200078e00ff */
[----:B------:R-:W-:-:S04]  /*128d0*/  MOV R5, R14 ;  /* 0x0000000e00057202 */ /* 0x000fc80000000f00 */
        /* <DEDUP_REMOVED lines=14> */
.L_x_4541:
[----:B------:R0:W-:Y:S01]  /*129c0*/  STL [R1+0x24], R7 ;  /* 0x0000240701007387 */ /* 0x0001e20000100800 */
[----:B------:R-:W-:Y:S01]  /*129d0*/  @!P1 LEA R6, R9, UR38, 0x1 ;  /* 0x0000002609069c11 */ /* 0x000fe2000f8e08ff */
[----:B------:R-:W-:Y:S02]  /*129e0*/  IMAD.MOV.U32 R13, RZ, RZ, R0 ;  /* 0x000000ffff0d7224 */ /* 0x000fe400078e0000 */
[----:B------:R-:W-:-:S07]  /*129f0*/  IMAD.MOV.U32 R4, RZ, RZ, R14 ;  /* 0x000000ffff047224 */ /* 0x000fce00078e000e */
[----:B0-----:R-:W-:Y:S05]  /*12a00*/  WARPSYNC.COLLECTIVE R15, `(.L_x_4542) ;  /* 0x000000000f087348 */ /* 0x001fea0003c00000 */
[----:B------:R1:W2:Y:S02]  /*12a10*/  SHFL.IDX P6, R14, R13, R12, R11 ;  /* 0x0000000c0d0e7389 */ /* 0x0002a400000c000b */
[----:B012---:R-:W-:Y:S01]  /*12a20*/  ENDCOLLECTIVE ;  /* 0x000000000000791b */ /* 0x007fe20003800000 */
.L_x_4542:
        /* <DEDUP_REMOVED lines=18> */
.L_x_4543:
[----:B------:R0:W-:Y:S01]  /*12b50*/  STL [R1+0x28], R7 ;  /* 0x0000280701007387 */ /* 0x0001e20000100800 */
[----:B------:R-:W-:Y:S01]  /*12b60*/  @!P1 LEA R6, R9, UR38, 0x1 ;  /* 0x0000002609069c11 */ /* 0x000fe2000f8e08ff */
[----:B------:R-:W-:Y:S02]  /*12b70*/  IMAD.MOV.U32 R13, RZ, RZ, R0 ;  /* 0x000000ffff0d7224 */ /* 0x000fe400078e0000 */
[----:B------:R-:W-:-:S07]  /*12b80*/  IMAD.MOV.U32 R4, RZ, RZ, R14 ;  /* 0x000000ffff047224 */ /* 0x000fce00078e000e */
[----:B0-----:R-:W-:Y:S05]  /*12b90*/  WARPSYNC.COLLECTIVE R15, `(.L_x_4544) ;  /* 0x000000000f087348 */ /* 0x001fea0003c00000 */
[----:B------:R1:W2:Y:S02]  /*12ba0*/  SHFL.IDX P6, R14, R13, R12, R11 ;  /* 0x0000000c0d0e7389 */ /* 0x0002a400000c000b */
[----:B012---:R-:W-:Y:S01]  /*12bb0*/  ENDCOLLECTIVE ;  /* 0x000000000000791b */ /* 0x007fe20003800000 */
.L_x_4544:
[----:B------:R-:W-:Y:S01]  /*12bc0*/  ULDC.64 UR4, c[0x0][0x208] ;  /* 0x0000820000047ab9 */ /* 0x000fe20000000a00 */
[----:B------:R-:W-:Y:S02]  /*12bd0*/  IMAD.MOV.U32 R13, RZ, RZ, R3 ;  /* 0x000000ffff0d7224 */ /* 0x000fe400078e0003 */
[----:B------:R-:W-:Y:S02]  /*12be0*/  IMAD.MOV.U32 R12, RZ, RZ, 0x6 ;  /* 0x00000006ff0c7424 */ /* 0x000fe400078e00ff */
[----:B------:R-:W-:-:S05]  /*12bf0*/  IMAD.MOV.U32 R5, RZ, RZ, R14 ;  /* 0x000000ffff057224 */ /* 0x000fca00078e000e */
[----:B------:R-:W-:-:S04]  /*12c00*/  @!P1 LEA R5, P2, R10, R5, 0x1 ;  /* 0x000000050a059211 */ /* 0x000fc800078408ff */
[----:B------:R-:W-:-:S04]  /*12c10*/  @!P1 IADD3.X R4, RZ, R4, RZ, P2, !PT ;  /* 0x00000004ff049210 */ /* 0x000fc800017fe4ff */
        /* <DEDUP_REMOVED lines=11> */
.L_x_4545:
[----:B------:R-:W-:Y:S01]  /*12cd0*/  @!P1 LEA R6, R9, UR38, 0x1 ;  /* 0x0000002609069c11 */ /* 0x000fe2000f8e08ff */
[----:B------:R-:W-:Y:S02]  /*12ce0*/  IMAD.MOV.U32 R13, RZ, RZ, R0 ;  /* 0x000000ffff0d7224 */ /* 0x000fe400078e0000 */
[----:B------:R-:W-:-:S07]  /*12cf0*/  IMAD.MOV.U32 R4, RZ, RZ, R14 ;  /* 0x000000ffff047224 */ /* 0x000fce00078e000e */
[----:B------:R-:W-:Y:S05]  /*12d00*/  WARPSYNC.COLLECTIVE R15, `(.L_x_4546) ;  /* 0x000000000f087348 */ /* 0x000fea0003c00000 */
[----:B------:R0:W1:Y:S02]  /*12d10*/  SHFL.IDX P6, R14, R13, R12, R11 ;  /* 0x0000000c0d0e7389 */ /* 0x00006400000c000b */
[----:B01----:R-:W-:Y:S01]  /*12d20*/  ENDCOLLECTIVE ;  /* 0x000000000000791b */ /* 0x003fe20003800000 */
.L_x_4546:
[----:B------:R-:W-:Y:S01]  /*12d30*/  ULDC.64 UR4, c[0x0][0x208] ;  /* 0x0000820000047ab9 */ /* 0x000fe20000000a00 */
[----:B------:R-:W-:Y:S01]  /*12d40*/  MOV R13, R3 ;  /* 0x00000003000d7202 */ /* 0x000fe20000000f00 */
        /* <DEDUP_REMOVED lines=14> */
.L_x_4547:
[----:B------:R-:W-:Y:S02]  /*12e30*/  IMAD.MOV.U32 R13, RZ, RZ, R0 ;  /* 0x000000ffff0d7224 */ /* 0x000fe400078e0000 */
[----:B------:R-:W-:-:S07]  /*12e40*/  IMAD.MOV.U32 R3, RZ, RZ, R14 ;  /* 0x000000ffff037224 */ /* 0x000fce00078e000e */
[----:B------:R-:W-:Y:S05]  /*12e50*/  WARPSYNC.COLLECTIVE R15, `(.L_x_4548) ;  /* 0x000000000f087348 */ /* 0x000fea0003c00000 */
[----:B------:R0:W1:Y:S02]  /*12e60*/  SHFL.IDX P6, R14, R13, R12, R11 ;  /* 0x0000000c0d0e7389 */ /* 0x00006400000c000b */
[----:B01----:R-:W-:Y:S01]  /*12e70*/  ENDCOLLECTIVE ;  /* 0x000000000000791b */ /* 0x003fe20003800000 */
.L_x_4548:
[----:B------:R-:W-:Y:S01]  /*12e80*/  IMAD.MOV.U32 R0, RZ, RZ, R14 ;  /* 0x000000ffff007224 */ /* 0x000fe200078e000e */
[----:B------:R-:W-:Y:S06]  /*12e90*/  BRA `(.L_x_4549) ;  /* 0xffffffbc00947947 */ /* 0x000fec000383ffff */
.L_x_4453:
[----:B------:R-:W-:Y:S01]  /*12ea0*/  BSSY B0, `(.L_x_4550) ;  /* 0x0000008000007945 */ /* 0x000fe20003800000 */
[----:B------:R-:W-:Y:S01]  /*12eb0*/  IMAD.MOV.U32 R13, RZ, RZ, R4 ;  /* 0x000000ffff0d7224 */ /* 0x000fe200078e0004 */
[----:B------:R-:W-:Y:S01]  /*12ec0*/  MOV R15, 0xffffffff ;  /* 0xffffffff000f7802 */ /* 0x000fe20000000f00 */
[----:B------:R-:W-:Y:S02]  /*12ed0*/  IMAD.MOV.U32 R12, RZ, RZ, RZ ;  /* 0x000000ffff0c7224 */ /* 0x000fe400078e00ff */
[----:B------:R-:W-:-:S07]  /*12ee0*/  IMAD.MOV.U32 R11, RZ, RZ, 0x181f ;  /* 0x0000181fff0b7424 */ /* 0x000fce00078e00ff */
[----:B------:R-:W-:Y:S05]  /*12ef0*/  WARPSYNC.COLLECTIVE R15, `(.L_x_4551) ;  /* 0x000000000f087348 */ /* 0x000fea0003c00000 */
[----:B------:R0:W1:Y:S02]  /*12f00*/  SHFL.IDX P6, R14, R13, R12, R11 ;  /* 0x0000000c0d0e7389 */ /* 0x00006400000c000b */
[----:B01----:R-:W-:Y:S01]  /*12f10*/  ENDCOLLECTIVE ;  /* 0x000000000000791b */ /* 0x003fe20003800000 */
.L_x_4551:
[----:B------:R-:W-:Y:S05]  /*12f20*/  BSYNC B0 ;  /* 0x0000000000007941 */ /* 0x000fea0003800000 */
.L_x_4550:
[----:B------:R-:W-:Y:S01]  /*12f30*/  IMAD.MOV.U32 R13, RZ, RZ, R5 ;  /* 0x000000ffff0d7224 */ /* 0x000fe200078e0005 */
[----:B------:R0:W5:Y:S01]  /*12f40*/  LDL.LU R9, [R1+0x24] ;  /* 0x0000240001097983 */ /* 0x0001620000300800 */
[----:B------:R-:W-:Y:S02]  /*12f50*/  IMAD.MOV.U32 R12, RZ, RZ, RZ ;  /* 0x000000ffff0c7224 */ /* 0x000fe400078e00ff */
[----:B------:R-:W-:Y:S01]  /*12f60*/  IMAD.MOV.U32 R11, RZ, RZ, 0x181f ;  /* 0x0000181fff0b7424 */ /* 0x000fe200078e00ff */
[----:B------:R0:W5:Y:S01]  /*12f70*/  LDL.LU R7, [R1+0x28] ;  /* 0x0000280001077983 */ /* 0x0001620000300800 */
[----:B------:R-:W-:Y:S02]  /*12f80*/  IMAD.MOV.U32 R15, RZ, RZ, -0x1 ;  /* 0xffffffffff0f7424 */ /* 0x000fe400078e00ff */
[----:B------:R-:W-:Y:S01]  /*12f90*/  IMAD.MOV.U32 R2, RZ, RZ, R14 ;  /* 0x000000ffff027224 */ /* 0x000fe200078e000e */
[----:B------:R0:W5:Y:S06]  /*12fa0*/  LDL R10, [R1] ;  /* 0x00000000010a7983 */ /* 0x00016c0000100800 */
[----:B0----5:R-:W-:Y:S05]  /*12fb0*/  WARPSYNC.COLLECTIVE R15, `(.L_x_4552) ;  /* 0x000000000f087348 */ /* 0x021fea0003c00000 */
[----:B------:R1:W2:Y:S02]  /*12fc0*/  SHFL.IDX P6, R14, R13, R12, R11 ;  /* 0x0000000c0d0e7389 */ /* 0x0002a400000c000b */
[----:B012--5:R-:W-:Y:S01]  /*12fd0*/  ENDCOLLECTIVE ;  /* 0x000000000000791b */ /* 0x027fe20003800000 */
.L_x_4552:
        /* <DEDUP_REMOVED lines=10> */
[----:B--2---:R-:W-:Y:S02]  /*13080*/  ISETP.GE.AND P6, PT, R13, R0, PT ;  /* 0x000000000d00720c */ /* 0x004fe40003fc6270 */
[----:B------:R-:W-:Y:S02]  /*13090*/  MOV R13, R4 ;  /* 0x00000004000d7202 */ /* 0x000fe40000000f00 */
[----:B---3--:R-:W-:Y:S01]  /*130a0*/  ISETP.GE.AND P5, PT, R12, R0, PT ;  /* 0x000000000c00720c */ /* 0x008fe20003fa6270 */
[----:B------:R-:W-:-:S08]  /*130b0*/  IMAD.MOV.U32 R12, RZ, RZ, 0x1 ;  /* 0x00000001ff0c7424 */ /* 0x000fd000078e00ff */
        /* <DEDUP_REMOVED lines=15> */
[----:B------:R-:W-:-:S04]  /*131b0*/  LOP3.LUT R17, R17, 0xffffff7f, RZ, 0xc0, !PT ;  /* 0xffffff7f11117812 */ /* 0x000fc800078ec0ff */
[----:B------:R-:W-:-:S04]  /*131c0*/  LOP3.LUT R17, R17, 0xfffffffb, RZ, 0xc0, !PT ;  /* 0xfffffffb11117812 */ /* 0x000fc800078ec0ff */
[----:B------:R-:W-:Y:S02]  /*131d0*/  @P6 LOP3.LUT R17, R17, 0x4, RZ, 0xfc, !PT ;  /* 0x0000000411116812 */ /* 0x000fe400078efcff */
[----:B------:R-:W-:Y:S02]  /*131e0*/  @!P4 LEA R3, P6, R8, R3, 0x1 ;  /* 0x000000030803c211 */ /* 0x000fe400078c08ff */
[----:B------:R-:W-:-:S03]  /*131f0*/  @P5 LOP3.LUT R17, R17, 0x80, RZ, 0xfc, !PT ;  /* 0x0000008011115812 */ /* 0x000fc600078efcff */
[----:B------:R-:W-:Y:S01]  /*13200*/  @!P4 IMAD.X R2, RZ, RZ, R2, P6 ;  /* 0x000000ffff02c224 */ /* 0x000fe200030e0602 */
[----:B------:R-:W-:-:S04]  /*13210*/  LOP3.LUT P5, RZ, R17, 0x20, RZ, 0xc0, !PT ;  /* 0x0000002011ff7812 */ /* 0x000fc800078ac0ff */
        /* <DEDUP_REMOVED lines=14> */
.L_x_4553:
[C---:B------:R-:W-:Y:S02]  /*13300*/  @!P5 LEA R9, R10.reuse, UR38, 0x1 ;  /* 0x000000260a09dc11 */ /* 0x040fe4000f8e08ff */
[----:B------:R-:W-:Y:S01]  /*13310*/  @!P4 LEA R7, R10, UR38, 0x1 ;  /* 0x000000260a07cc11 */ /* 0x000fe2000f8e08ff */
[----:B------:R-:W-:Y:S02]  /*13320*/  IMAD.MOV.U32 R13, RZ, RZ, R5 ;  /* 0x000000ffff0d7224 */ /* 0x000fe400078e0005 */
[----:B------:R-:W-:-:S07]  /*13330*/  IMAD.MOV.U32 R6, RZ, RZ, R14 ;  /* 0x000000ffff067224 */ /* 0x000fce00078e000e */
[----:B------:R-:W-:Y:S05]  /*13340*/  WARPSYNC.COLLECTIVE R15, `(.L_x_4554) ;  /* 0x000000000f087348 */ /* 0x000fea0003c00000 */
[----:B------:R0:W1:Y:S02]  /*13350*/  SHFL.IDX P6, R14, R13, R12, R11 ;  /* 0x0000000c0d0e7389 */ /* 0x00006400000c000b */
[----:B01----:R-:W-:Y:S01]  /*13360*/  ENDCOLLECTIVE ;  /* 0x000000000000791b */ /* 0x003fe20003800000 */
.L_x_4554:
        /* <DEDUP_REMOVED lines=17> */
.L_x_4555:
[----:B------:R-:W-:Y:S01]  /*13480*/  @!P4 LEA R7, R10, UR38, 0x1 ;  /* 0x000000260a07cc11 */ /* 0x000fe2000f8e08ff */
[----:B------:R-:W-:Y:S02]  /*13490*/  IMAD.MOV.U32 R13, RZ, RZ, R5 ;  /* 0x000000ffff0d7224 */ /* 0x000fe400078e0005 */
[----:B------:R-:W-:-:S07]  /*134a0*/  IMAD.MOV.U32 R6, RZ, RZ, R14 ;  /* 0x000000ffff067224 */ /* 0x000fce00078e000e */
[----:B------:R-:W-:Y:S05]  /*134b0*/  WARPSYNC.COLLECTIVE R15, `(.L_x_4556) ;  /* 0x000000000f087348 */ /* 0x000fea0003c00000 */
[----:B------:R0:W1:Y:S02]  /*134c0*/  SHFL.IDX P6, R14, R13, R12, R11 ;  /* 0x0000000c0d0e7389 */ /* 0x00006400000c000b */
[----:B01----:R-:W-:Y:S01]  /*134d0*/  ENDCOLLECTIVE ;  /* 0x000000000000791b */ /* 0x003fe20003800000 */
.L_x_4556:
        /* <DEDUP_REMOVED lines=17> */
.L_x_4557:
[----:B------:R-:W-:Y:S01]  /*135f0*/  IMAD.MOV.U32 R13, RZ, RZ, R5 ;  /* 0x000000ffff0d7224 */ /* 0x000fe200078e0005 */
[----:B------:R-:W-:-:S07]  /*13600*/  MOV R6, R14 ;  /* 0x0000000e00067202 */ /* 0x000fce0000000f00 */
[----:B------:R-:W-:Y:S05]  /*13610*/  WARPSYNC.COLLECTIVE R15, `(.L_x_4558) ;  /* 0x000000000f087348 */ /* 0x000fea0003c00000 */
[----:B------:R0:W1:Y:S02]  /*13620*/  SHFL.IDX P6, R14, R13, R12, R11 ;  /* 0x0000000c0d0e7389 */ /* 0x00006400000c000b */
[----:B01----:R-:W-:Y:S01]  /*13630*/  ENDCOLLECTIVE ;  /* 0x000000000000791b */ /* 0x003fe20003800000 */
.L_x_4558:
[----:B------:R-:W-:Y:S01]  /*13640*/  ULDC.64 UR4, c[0x0][0x208] ;  /* 0x0000820000047ab9 */ /* 0x000fe20000000a00 */
[----:B------:R-:W-:Y:S02]  /*13650*/  IMAD.MOV.U32 R13, RZ, RZ, R4 ;  /* 0x000000ffff0d7224 */ /* 0x000fe400078e0004 */
        /* <DEDUP_REMOVED lines=14> */
.L_x_4559:
[----:B------:R-:W0:Y:S01]  /*13740*/  S2R R7, SR_TID.X ;  /* 0x0000000000077919 */ /* 0x000e220000002100 */
[----:B------:R-:W-:Y:S02]  /*13750*/  IMAD.MOV.U32 R13, RZ, RZ, R5 ;  /* 0x000000ffff0d7224 */ /* 0x000fe400078e0005 */
[----:B------:R-:W-:-:S07]  /*13760*/  IMAD.MOV.U32 R6, RZ, RZ, R14 ;  /* 0x000000ffff067224 */ /* 0x000fce00078e000e */
[----:B0-----:R-:W-:Y:S05]  /*13770*/  WARPSYNC.COLLECTIVE R15, `(.L_x_4560) ;  /* 0x000000000f087348 */ /* 0x001fea0003c00000 */
[----:B------:R1:W2:Y:S02]  /*13780*/  SHFL.IDX P6, R14, R13, R12, R11 ;  /* 0x0000000c0d0e7389 */ /* 0x0002a400000c000b */
[----:B012---:R-:W-:Y:S01]  /*13790*/  ENDCOLLECTIVE ;  /* 0x000000000000791b */ /* 0x007fe20003800000 */
.L_x_4560:
[----:B------:R-:W-:Y:S01]  /*137a0*/  ULDC.64 UR4, c[0x0][0x208] ;  /* 0x0000820000047ab9 */ /* 0x000fe20000000a00 */
[----:B------:R-:W-:Y:S02]  /*137b0*/  IMAD.MOV.U32 R13, RZ, RZ, R4 ;  /* 0x000000ffff0d7224 */ /* 0x000fe400078e0004 */
[----:B------:R-:W-:Y:S01]  /*137c0*/  IMAD.MOV.U32 R12, RZ, RZ, 0x5 ;  /* 0x00000005ff0c7424 */ /* 0x000fe200078e00ff */
[----:B------:R-:W-:-:S05]  /*137d0*/  @!P5 LEA R8, P6, R8, R14, 0x1 ;  /* 0x0000000e0808d211 */ /* 0x000fca00078c08ff */
[----:B------:R-:W-:Y:S01]  /*137e0*/  @!P5 IMAD.X R21, RZ, RZ, R6, P6 ;  /* 0x000000ffff15d224 */ /* 0x000fe200030e0606 */
[C---:B------:R-:W-:Y:S02]  /*137f0*/  LOP3.LUT P6, RZ, R17.reuse, 0x8, RZ, 0xc0, !PT ;  /* 0x0000000811ff7812 */ /* 0x040fe400078cc0ff */
[----:B------:R-:W-:-:S11]  /*13800*/  LOP3.LUT P5, RZ, R17, 0x80, RZ, 0xc0, !PT ;  /* 0x0000008011ff7812 */ /* 0x000fd600078ac0ff */
[C---:B------:R-:W-:Y:S01]  /*13810*/  @!P6 LEA R9, R10.reuse, UR38, 0x1 ;  /* 0x000000260a09ec11 */ /* 0x040fe2000f8e08ff */
[----:B------:R-:W-:Y:S01]  /*13820*/  @!P6 IMAD.MOV.U32 R3, RZ, RZ, R21 ;  /* 0x000000ffff03e224 */ /* 0x000fe200078e0015 */
[----:B------:R-:W-:Y:S01]  /*13830*/  @!P6 MOV R2, R8 ;  /* 0x000000080002e202 */ /* 0x000fe20000000f00 */
[----:B------:R-:W-:Y:S01]  /*13840*/  IMAD.SHL.U32 R8, R7, 0x8, RZ ;  /* 0x0000000807087824 */ /* 0x000fe200078e00ff */
[----:B------:R-:W-:-:S03]  /*13850*/  @!P4 LEA R7, R10, UR38, 0x1 ;  /* 0x000000260a07cc11 */ /* 0x000fc6000f8e08ff */
[----:B------:R-:W-:Y:S01]  /*13860*/  @!PT LDS RZ, [RZ] ;  /* 0x00000000fffff984 */ /* 0x000fe20000000800 */
[----:B------:R-:W-:Y:S01]  /*13870*/  @!PT LDS RZ, [RZ] ;  /* 0x00000000fffff984 */ /* 0x000fe20000000800 */
[----:B------:R-:W-:Y:S01]  /*13880*/  @!PT LDS RZ, [RZ] ;  /* 0x00000000fffff984 */ /* 0x000fe20000000800 */
[----:B------:R0:W-:Y:S01]  /*13890*/  @!P6 LDGSTS.E.BYPASS.LTC128B.128 [R9+0x24400], desc[UR4][R2.64], !P3 ;  /* 0x244000000209efae */ /* 0x0001e2000d901d44 */
[----:B------:R-:W-:-:S03]  /*138a0*/  LOP3.LUT R8, R8, 0x38, RZ, 0xc0, !PT ;  /* 0x0000003808087812 */ /* 0x000fc600078ec0ff */
[----:B------:R0:W-:Y:S04]  /*138b0*/  @!P6 LDGSTS.E.BYPASS.LTC128B.128 [R9+0x28400], desc[UR4][R2.64+0x80], !P0 ;  /* 0x284000800209efae */ /* 0x0001e8000c101d44 */
[----:B------:R0:W-:Y:S04]  /*138c0*/  @!P6 LDGSTS.E.BYPASS.LTC128B.128 [R9+0x2c400], desc[UR4][R2.64+0x100], !P1 ;  /* 0x2c4001000209efae */ /* 0x0001e8000c901d44 */
[----:B------:R0:W-:Y:S02]  /*138d0*/  @!P6 LDGSTS.E.BYPASS.LTC128B.128 [R9+0x30400], desc[UR4][R2.64+0x180], !P2 ;  /* 0x304001800209efae */ /* 0x0001e4000d101d44 */
[----:B0-----:R-:W-:Y:S05]  /*138e0*/  WARPSYNC.COLLECTIVE R15, `(.L_x_4561) ;  /* 0x000000000f087348 */ /* 0x001fea0003c00000 */
[----:B------:R1:W2:Y:S02]  /*138f0*/  SHFL.IDX P6, R14, R13, R12, R11 ;  /* 0x0000000c0d0e7389 */ /* 0x0002a400000c000b */
[----:B012---:R-:W-:Y:S01]  /*13900*/  ENDCOLLECTIVE ;  /* 0x000000000000791b */ /* 0x007fe20003800000 */
.L_x_4561:
[----:B------:R-:W-:Y:S02]  /*13910*/  IMAD.MOV.U32 R13, RZ, RZ, R5 ;  /* 0x000000ffff0d7224 */ /* 0x000fe400078e0005 */
[----:B------:R-:W-:-:S07]  /*13920*/  IMAD.MOV.U32 R6, RZ, RZ, R14 ;  /* 0x000000ffff067224 */ /* 0x000fce00078e000e */
[----:B------:R-:W-:Y:S05]  /*13930*/  WARPSYNC.COLLECTIVE R15, `(.L_x_4562) ;  /* 0x000000000f087348 */ /* 0x000fea0003c00000 */
[----:B------:R0:W1:Y:S02]  /*13940*/  SHFL.IDX P6, R14, R13, R12, R11 ;  /* 0x0000000c0d0e7389 */ /* 0x00006400000c000b */
[----:B01----:R-:W-:Y:S01]  /*13950*/  ENDCOLLECTIVE ;  /* 0x000000000000791b */ /* 0x003fe20003800000 */
.L_x_4562:
[----:B------:R-:W-:Y:S01]  /*13960*/  ULDC.64 UR4, c[0x0][0x208] ;  /* 0x0000820000047ab9 */ /* 0x000fe20000000a00 */
[----:B------:R-:W-:Y:S02]  /*13970*/  IMAD.MOV.U32 R13, RZ, RZ, R4 ;  /* 0x000000ffff0d7224 */ /* 0x000fe400078e0004 */
[----:B------:R-:W-:Y:S01]  /*13980*/  IMAD.MOV.U32 R12, RZ, RZ, 0x6 ;  /* 0x00000006ff0c7424 */ /* 0x000fe200078e00ff */
[----:B------:R-:W-:-:S04]  /*13990*/  @!P4 LEA R14, P6, R8, R14, 0x1 ;  /* 0x0000000e080ec211 */ /* 0x000fc800078c08ff */
[----:B------:R-:W-:Y:S01]  /*139a0*/  @!P4 IADD3.X R21, RZ, R6, RZ, P6, !PT ;  /* 0x00000006ff15c210 */ /* 0x000fe200037fe4ff */
[----:B------:R-:W-:-:S04]  /*139b0*/  @!P4 IMAD.MOV.U32 R2, RZ, RZ, R14 ;  /* 0x000000ffff02c224 */ /* 0x000fc800078e000e */
        /* <DEDUP_REMOVED lines=12> */
.L_x_4563:
[----:B------:R-:W-:Y:S02]  /*13a80*/  IMAD.MOV.U32 R13, RZ, RZ, R5 ;  /* 0x000000ffff0d7224 */ /* 0x000fe400078e0005 */
[----:B------:R-:W-:-:S07]  /*13a90*/  IMAD.MOV.U32 R6, RZ, RZ, R14 ;  /* 0x000000ffff067224 */ /* 0x000fce00078e000e */
[----:B------:R-:W-:Y:S05]  /*13aa0*/  WARPSYNC.COLLECTIVE R15, `(.L_x_4564) ;  /* 0x000000000f087348 */ /* 0x000fea0003c00000 */
[----:B------:R0:W1:Y:S02]  /*13ab0*/  SHFL.IDX P6, R14, R13, R12, R11 ;  /* 0x0000000c0d0e7389 */ /* 0x00006400000c000b */
[----:B01----:R-:W-:Y:S01]  /*13ac0*/  ENDCOLLECTIVE ;  /* 0x000000000000791b */ /* 0x003fe20003800000 */
.L_x_4564:
[----:B------:R-:W-:Y:S01]  /*13ad0*/  ULDC.64 UR4, c[0x0][0x208] ;  /* 0x0000820000047ab9 */ /* 0x000fe20000000a00 */
[----:B------:R-:W-:Y:S02]  /*13ae0*/  IMAD.MOV.U32 R13, RZ, RZ, R4 ;  /* 0x000000ffff0d7224 */ /* 0x000fe400078e0004 */
[----:B------:R-:W-:Y:S01]  /*13af0*/  IMAD.MOV.U32 R12, RZ, RZ, 0x7 ;  /* 0x00000007ff0c7424 */ /* 0x000fe200078e00ff */
[----:B------:R-:W-:-:S04]  /*13b00*/  @!P5 LEA R14, P6, R8, R14, 0x1 ;  /* 0x0000000e080ed211 */ /* 0x000fc800078c08ff */
[----:B------:R-:W-:Y:S01]  /*13b10*/  @!P5 IADD3.X R9, RZ, R6, RZ, P6, !PT ;  /* 0x00000006ff09d210 */ /* 0x000fe200037fe4ff */
[----:B------:R-:W-:-:S04]  /*13b20*/  @!P5 IMAD.MOV.U32 R2, RZ, RZ, R14 ;  /* 0x000000ffff02d224 */ /* 0x000fc800078e000e */
        /* <DEDUP_REMOVED lines=11> */
.L_x_4565:
[----:B------:R-:W-:Y:S02]  /*13be0*/  IMAD.MOV.U32 R13, RZ, RZ, R5 ;  /* 0x000000ffff0d7224 */ /* 0x000fe400078e0005 */
[----:B------:R-:W-:-:S07]  /*13bf0*/  IMAD.MOV.U32 R6, RZ, RZ, R14 ;  /* 0x000000ffff067224 */ /* 0x000fce00078e000e */
[----:B------:R-:W-:Y:S05]  /*13c00*/  WARPSYNC.COLLECTIVE R15, `(.L_x_4566) ;  /* 0x000000000f087348 */ /* 0x000fea0003c00000 */
[----:B------:R0:W1:Y:S02]  /*13c10*/  SHFL.IDX P6, R14, R13, R12, R11 ;  /* 0x0000000c0d0e7389 */ /* 0x00006400000c000b */
[----:B01----:R-:W-:Y:S01]  /*13c20*/  ENDCOLLECTIVE ;  /* 0x000000000000791b */ /* 0x003fe20003800000 */
.L_x_4566:
[----:B------:R-:W-:Y:S05]  /*13c30*/  BRA `(.L_x_4567) ;  /* 0xffffffbc00347947 */ /* 0x000fea000383ffff */
.L_x_4456:
[----:B0-----:R-:W-:-:S04]  /*13c40*/  MOV R3, UR38 ;  /* 0x0000002600037c02 */ /* 0x001fc80008000f00 */
[----:B------:R0:W3:Y:S03]  /*13c50*/  SYNCS.PHASECHK.TRANS64.TRYWAIT P0, [R3+URZ+0x32420], R2 ;  /* 0x03242002030075a7 */ /* 0x0000e6000800017f */
[----:B---3--:R-:W-:Y:S05]  /*13c60*/  @!P0 NANOSLEEP.SYNCS 0x989680 ;  /* 0x009896800000895d */ /* 0x008fea0003900000 */
[----:B------:R-:W3:Y:S02]  /*13c70*/  @!P0 SYNCS.PHASECHK.TRANS64 P0, [R3+URZ+0x32420], R2 ;  /* 0x03242002030085a7 */ /* 0x000ee4000800007f */
[----:B---3--:R-:W-:Y:S05]  /*13c80*/  @!P0 BRA `(.L_x_4456) ;  /* 0xfffffffc00ec8947 */ /* 0x008fea000383ffff */
[----:B------:R-:W-:Y:S05]  /*13c90*/  BRA `(.L_x_4568) ;  /* 0xffffffbc00a87947 */ /* 0x000fea000383ffff */
.L_x_4459:
[----:B0-----:R-:W-:-:S04]  /*13ca0*/  IMAD.U32 R3, RZ, RZ, UR38 ;  /* 0x00000026ff037e24 */ /* 0x001fc8000f8e00ff */
[----:B------:R0:W3:Y:S03]  /*13cb0*/  SYNCS.PHASECHK.TRANS64.TRYWAIT P0, [R3+URZ+0x32460], R2 ;  /* 0x03246002030075a7 */ /* 0x0000e6000800017f */
[----:B---3--:R-:W-:Y:S05]  /*13cc0*/  @!P0 NANOSLEEP.SYNCS 0x989680 ;  /* 0x009896800000895d */ /* 0x008fea0003900000 */
[----:B------:R-:W3:Y:S02]  /*13cd0*/  @!P0 SYNCS.PHASECHK.TRANS64 P0, [R3+URZ+0x32460], R2 ;  /* 0x03246002030085a7 */ /* 0x000ee4000800007f */
[----:B---3--:R-:W-:Y:S05]  /*13ce0*/  @!P0 BRA `(.L_x_4459) ;  /* 0xfffffffc00ec8947 */ /* 0x008fea000383ffff */
[----:B------:R-:W-:Y:S05]  /*13cf0*/  BRA `(.L_x_4569) ;  /* 0xffffffbc00b47947 */ /* 0x000fea000383ffff */
.L_x_4471:
[----:B-1----:R-:W-:-:S04]  /*13d00*/  IMAD.U32 R3, RZ, RZ, UR38 ;  /* 0x00000026ff037e24 */ /* 0x002fc8000f8e00ff */
[----:B------:R1:W3:Y:S03]  /*13d10*/  SYNCS.PHASECHK.TRANS64.TRYWAIT P0, [R3+URZ+0x32448], R2 ;  /* 0x03244802030075a7 */ /* 0x0002e6000800017f */
[----:B---3--:R-:W-:Y:S05]  /*13d20*/  @!P0 NANOSLEEP.SYNCS 0x989680 ;  /* 0x009896800000895d */ /* 0x008fea0003900000 */
[----:B------:R-:W3:Y:S02]  /*13d30*/  @!P0 SYNCS.PHASECHK.TRANS64 P0, [R3+URZ+0x32448], R2 ;  /* 0x03244802030085a7 */ /* 0x000ee4000800007f */
[----:B---3--:R-:W-:Y:S05]  /*13d40*/  @!P0 BRA `(.L_x_4471) ;  /* 0xfffffffc00ec8947 */ /* 0x008fea000383ffff */
[----:B------:R-:W-:Y:S05]  /*13d50*/  BRA `(.L_x_4570) ;  /* 0xffffffc400b07947 */ /* 0x000fea000383ffff */
.L_x_4476:
[----:B01----:R-:W-:-:S04]  /*13d60*/  IMAD.U32 R3, RZ, RZ, UR38 ;  /* 0x00000026ff037e24 */ /* 0x003fc8000f8e00ff */
[----:B------:R0:W1:Y:S03]  /*13d70*/  SYNCS.PHASECHK.TRANS64.TRYWAIT P0, [R3+URZ+0x32468], R2 ;  /* 0x03246802030075a7 */ /* 0x000066000800017f */
[----:B-1----:R-:W-:Y:S05]  /*13d80*/  @!P0 NANOSLEEP.SYNCS 0x989680 ;  /* 0x009896800000895d */ /* 0x002fea0003900000 */
[----:B------:R-:W1:Y:S02]  /*13d90*/  @!P0 SYNCS.PHASECHK.TRANS64 P0, [R3+URZ+0x32468], R2 ;  /* 0x03246802030085a7 */ /* 0x000e64000800007f */
[----:B-1----:R-:W-:Y:S05]  /*13da0*/  @!P0 BRA `(.L_x_4476) ;  /* 0xfffffffc00ec8947 */ /* 0x002fea000383ffff */
[----:B------:R-:W-:Y:S05]  /*13db0*/  BRA `(.L_x_4571) ;  /* 0xffffffc800107947 */ /* 0x000fea000383ffff */
.L_x_4487:
[----:B-1----:R-:W-:-:S04]  /*13dc0*/  IMAD.U32 R3, RZ, RZ, UR38 ;  /* 0x00000026ff037e24 */ /* 0x002fc8000f8e00ff */
[----:B------:R1:W3:Y:S03]  /*13dd0*/  SYNCS.PHASECHK.TRANS64.TRYWAIT P0, [R3+URZ+0x32440], R2 ;  /* 0x03244002030075a7 */ /* 0x0002e6000800017f */
[----:B---3--:R-:W-:Y:S05]  /*13de0*/  @!P0 NANOSLEEP.SYNCS 0x989680 ;  /* 0x009896800000895d */ /* 0x008fea0003900000 */
[----:B------:R-:W3:Y:S02]  /*13df0*/  @!P0 SYNCS.PHASECHK.TRANS64 P0, [R3+URZ+0x32440], R2 ;  /* 0x03244002030085a7 */ /* 0x000ee4000800007f */
[----:B---3--:R-:W-:Y:S05]  /*13e00*/  @!P0 BRA `(.L_x_4487) ;  /* 0xfffffffc00ec8947 */ /* 0x008fea000383ffff */
[----:B------:R-:W-:Y:S05]  /*13e10*/  BRA `(.L_x_4572) ;  /* 0xffffffcc008c7947 */ /* 0x000fea000383ffff */
.L_x_4492:
[----:B01-3--:R-:W-:-:S04]  /*13e20*/  IMAD.U32 R3, RZ, RZ, UR38 ;  /* 0x00000026ff037e24 */ /* 0x00bfc8000f8e00ff */
[----:B------:R0:W1:Y:S03]  /*13e30*/  SYNCS.PHASECHK.TRANS64.TRYWAIT P0, [R3+URZ+0x32460], R2 ;  /* 0x03246002030075a7 */ /* 0x000066000800017f */
[----:B-1----:R-:W-:Y:S05]  /*13e40*/  @!P0 NANOSLEEP.SYNCS 0x989680 ;  /* 0x009896800000895d */ /* 0x002fea0003900000 */
[----:B------:R-:W1:Y:S02]  /*13e50*/  @!P0 SYNCS.PHASECHK.TRANS64 P0, [R3+URZ+0x32460], R2 ;  /* 0x03246002030085a7 */ /* 0x000e64000800007f */
[----:B-1----:R-:W-:Y:S05]  /*13e60*/  @!P0 BRA `(.L_x_4492) ;  /* 0xfffffffc00ec8947 */ /* 0x002fea000383ffff */
[----:B------:R-:W-:Y:S05]  /*13e70*/  BRA `(.L_x_4573) ;  /* 0xffffffcc00f07947 */ /* 0x000fea000383ffff */
.L_x_4504:
[----:B-1----:R-:W-:-:S04]  /*13e80*/  IMAD.U32 R3, RZ, RZ, UR38 ;  /* 0x00000026ff037e24 */ /* 0x002fc8000f8e00ff */
[----:B------:R1:W3:Y:S03]  /*13e90*/  SYNCS.PHASECHK.TRANS64.TRYWAIT P0, [R3+URZ+0x32448], R2 ;  /* 0x03244802030075a7 */ /* 0x0002e6000800017f */
[----:B---3--:R-:W-:Y:S05]  /*13ea0*/  @!P0 NANOSLEEP.SYNCS 0x989680 ;  /* 0x009896800000895d */ /* 0x008fea0003900000 */
[----:B------:R-:W3:Y:S02]  /*13eb0*/  @!P0 SYNCS.PHASECHK.TRANS64 P0, [R3+URZ+0x32448], R2 ;  /* 0x03244802030085a7 */ /* 0x000ee4000800007f */
[----:B---3--:R-:W-:Y:S05]  /*13ec0*/  @!P0 BRA `(.L_x_4504) ;  /* 0xfffffffc00ec8947 */ /* 0x008fea000383ffff */
[----:B------:R-:W-:Y:S05]  /*13ed0*/  BRA `(.L_x_4574) ;  /* 0xffffffd400787947 */ /* 0x000fea000383ffff */
.L_x_4509:
[----:B-1----:R-:W-:-:S04]  /*13ee0*/  MOV R3, UR38 ;  /* 0x0000002600037c02 */ /* 0x002fc80008000f00 */
[----:B------:R1:W3:Y:S03]  /*13ef0*/  SYNCS.PHASECHK.TRANS64.TRYWAIT P0, [R3+URZ+0x32468], R2 ;  /* 0x03246802030075a7 */ /* 0x0002e6000800017f */
[----:B---3--:R-:W-:Y:S05]  /*13f00*/  @!P0 NANOSLEEP.SYNCS 0x989680 ;  /* 0x009896800000895d */ /* 0x008fea0003900000 */
[----:B------:R-:W3:Y:S02]  /*13f10*/  @!P0 SYNCS.PHASECHK.TRANS64 P0, [R3+URZ+0x32468], R2 ;  /* 0x03246802030085a7 */ /* 0x000ee4000800007f */
[----:B---3--:R-:W-:Y:S05]  /*13f20*/  @!P0 BRA `(.L_x_4509) ;  /* 0xfffffffc00ec8947 */ /* 0x008fea000383ffff */
[----:B------:R-:W-:Y:S05]  /*13f30*/  BRA `(.L_x_4575) ;  /* 0xffffffd400dc7947 */ /* 0x000fea000383ffff */
.L_x_4516:
[----:B-1----:R1:W3:Y:S02]  /*13f40*/  SYNCS.PHASECHK.TRANS64.TRYWAIT P0, [R2+URZ+0x32420], R3 ;  /* 0x03242003020075a7 */ /* 0x0022e4000800017f */
[----:B---3--:R-:W-:Y:S05]  /*13f50*/  @!P0 NANOSLEEP.SYNCS 0x989680 ;  /* 0x009896800000895d */ /* 0x008fea0003900000 */
[----:B------:R-:W3:Y:S02]  /*13f60*/  @!P0 SYNCS.PHASECHK.TRANS64 P0, [R2+URZ+0x32420], R3 ;  /* 0x03242003020085a7 */ /* 0x000ee4000800007f */
[----:B---3--:R-:W-:Y:S05]  /*13f70*/  @!P0 BRA `(.L_x_4516) ;  /* 0xfffffffc00f08947 */ /* 0x008fea000383ffff */
[----:B------:R-:W-:Y:S05]  /*13f80*/  BRA `(.L_x_4576) ;  /* 0xffffffd800fc7947 */ /* 0x000fea000383ffff */
.L_x_4517:
[----:B------:R-:W3:Y:S01]  /*13f90*/  S2R R4, SR_TID.X ;  /* 0x0000000000047919 */ /* 0x000ee20000002100 */
[----:B------:R-:W-:Y:S01]  /*13fa0*/  BSSY B0, `(.L_x_4577) ;  /* 0x000000a000007945 */ /* 0x000fe20003800000 */
[----:B------:R-:W-:Y:S02]  /*13fb0*/  IMAD.MOV.U32 R12, RZ, RZ, RZ ;  /* 0x000000ffff0c7224 */ /* 0x000fe400078e00ff */
[----:B------:R-:W-:Y:S02]  /*13fc0*/  IMAD.MOV.U32 R11, RZ, RZ, 0x1f ;  /* 0x0000001fff0b7424 */ /* 0x000fe400078e00ff */
[----:B------:R-:W-:Y:S01]  /*13fd0*/  IMAD.MOV.U32 R15, RZ, RZ, -0x1 ;  /* 0xffffffffff0f7424 */ /* 0x000fe200078e00ff */
[----:B---3--:R-:W-:-:S04]  /*13fe0*/  SHF.R.U32.HI R4, RZ, 0x5, R4 ;  /* 0x00000005ff047819 */ /* 0x008fc80000011604 */
[----:B------:R-:W-:-:S05]  /*13ff0*/  LOP3.LUT R4, R4, 0x3, RZ, 0xc0, !PT ;  /* 0x0000000304047812 */ /* 0x000fca00078ec0ff */
[----:B------:R-:W-:-:S07]  /*14000*/  IMAD.MOV.U32 R13, RZ, RZ, R4 ;  /* 0x000000ffff0d7224 */ /* 0x000fce00078e0004 */
[----:B012---:R-:W-:Y:S05]  /*14010*/  WARPSYNC.COLLECTIVE R15, `(.L_x_4578) ;  /* 0x000000000f087348 */ /* 0x007fea0003c00000 */
[----:B--2---:R2:W3:Y:S02]  /*14020*/  SHFL.IDX P6, R14, R13, R12, R11 ;  /* 0x0000000c0d0e7389 */ /* 0x0044e400000c000b */
[----:B0123--:R-:W-:Y:S01]  /*14030*/  ENDCOLLECTIVE ;  /* 0x000000000000791b */ /* 0x00ffe20003800000 */
.L_x_4578:
[----:B------:R-:W-:Y:S05]  /*14040*/  BSYNC B0 ;  /* 0x0000000000007941 */ /* 0x000fea0003800000 */
.L_x_4577:
[----:B------:R-:W-:Y:S05]  /*14050*/  BRA `(.L_x_4579) ;  /* 0xffffffd800e07947 */ /* 0x000fea000383ffff */
.L_x_4518:
[----:B------:R-:W-:Y:S01]  /*14060*/  BSSY B0, `(.L_x_4580) ;  /* 0x0000006000007945 */ /* 0x000fe20003800000 */
[----:B------:R-:W-:-:S07]  /*14070*/  IMAD.MOV.U32 R15, RZ, RZ, -0x1 ;  /* 0xffffffffff0f7424 */ /* 0x000fce00078e00ff */
[----:B01----:R-:W-:Y:S05]  /*14080*/  WARPSYNC.COLLECTIVE R15, `(.L_x_4581) ;  /* 0x000000000f0c7348 */ /* 0x003fea0003c00000 */
[----:B------:R-:W-:Y:S02]  /*14090*/  ELECT P6, UR62, PT ;  /* 0x00000000003e782f */ /* 0x000fe400038c0000 */
[----:B------:R-:W-:Y:S01]  /*140a0*/  MOV R14, UR62 ;  /* 0x0000003e000e7c02 */ /* 0x000fe20008000f00 */
[----:B01----:R-:W-:Y:S10]  /*140b0*/  ENDCOLLECTIVE ;  /* 0x000000000000791b */ /* 0x003ff40003800000 */
.L_x_4581:
[----:B------:R-:W-:Y:S05]  /*140c0*/  BSYNC B0 ;  /* 0x0000000000007941 */ /* 0x000fea0003800000 */
.L_x_4580:
[----:B------:R-:W-:Y:S05]  /*140d0*/  BRA `(.L_x_4582) ;  /* 0xffffffd800d47947 */ /* 0x000fea000383ffff */
.L_x_4520:
[----:B-1----:R1:W2:Y:S02]  /*140e0*/  SYNCS.PHASECHK.TRANS64.TRYWAIT P0, [R7+URZ], R4 ;  /* 0x00000004070075a7 */ /* 0x0022a4000800017f */
[----:B--2---:R-:W-:Y:S05]  /*140f0*/  @!P0 NANOSLEEP.SYNCS 0x989680 ;  /* 0x009896800000895d */ /* 0x004fea0003900000 */
[----:B------:R-:W2:Y:S02]  /*14100*/  @!P0 SYNCS.PHASECHK.TRANS64 P0, [R7+URZ], R4 ;  /* 0x00000004070085a7 */ /* 0x000ea4000800007f */
[----:B--2---:R-:W-:Y:S05]  /*14110*/  @!P0 BRA `(.L_x_4520) ;  /* 0xfffffffc00f08947 */ /* 0x004fea000383ffff */
[----:B------:R-:W-:Y:S05]  /*14120*/  BRA `(.L_x_4583) ;  /* 0xffffffdc00087947 */ /* 0x000fea000383ffff */
.L_x_4521:
[----:B--2---:R2:W3:Y:S02]  /*14130*/  SYNCS.PHASECHK.TRANS64.TRYWAIT P0, [R5+URZ], R0 ;  /* 0x00000000050075a7 */ /* 0x0044e4000800017f */
[----:B---3--:R-:W-:Y:S05]  /*14140*/  @!P0 NANOSLEEP.SYNCS 0x989680 ;  /* 0x009896800000895d */ /* 0x008fea0003900000 */
[----:B------:R-:W3:Y:S02]  /*14150*/  @!P0 SYNCS.PHASECHK.TRANS64 P0, [R5+URZ], R0 ;  /* 0x00000000050085a7 */ /* 0x000ee4000800007f */
[----:B---3--:R-:W-:Y:S05]  /*14160*/  @!P0 BRA `(.L_x_4521) ;  /* 0xfffffffc00f08947 */ /* 0x008fea000383ffff */
[----:B------:R-:W-:Y:S05]  /*14170*/  BRA `(.L_x_4584) ;  /* 0xffffffd800fc7947 */ /* 0x000fea000383ffff */
.L_x_4523:
[----:B--2---:R2:W3:Y:S02]  /*14180*/  SYNCS.PHASECHK.TRANS64.TRYWAIT P0, [R5+URZ], R4 ;  /* 0x00000004050075a7 */ /* 0x0044e4000800017f */
[----:B---3--:R-:W-:Y:S05]  /*14190*/  @!P0 NANOSLEEP.SYNCS 0x989680 ;  /* 0x009896800000895d */ /* 0x008fea0003900000 */
[----:B------:R-:W3:Y:S02]  /*141a0*/  @!P0 SYNCS.PHASECHK.TRANS64 P0, [R5+URZ], R4 ;  /* 0x00000004050085a7 */ /* 0x000ee4000800007f */
[----:B---3--:R-:W-:Y:S05]  /*141b0*/  @!P0 BRA `(.L_x_4523) ;  /* 0xfffffffc00f08947 */ /* 0x008fea000383ffff */
[----:B------:R-:W-:Y:S05]  /*141c0*/  BRA `(.L_x_4585) ;  /* 0xffffffdc00007947 */ /* 0x000fea000383ffff */
.L_x_4586:
        /* <DEDUP_REMOVED lines=11> */
.L_x_6144:


//--------------------- .text._ZN7cutlass13device_kernelIN5flash11enable_sm90INS1_16FlashAttnFwdSm90INS1_25CollectiveMainloopFwdSm90ILi2EN4cute5tupleIJNS5_1CILi1EEES8_S8_EEENS6_IJNS7_ILi128EEENS7_ILi96EEENS7_ILi64EEEEEELi256ENS_10bfloat16_tEfNS_4arch4Sm90ELb1ELb0ELb1ELb1ELb0ELb0ELb0ELb1ELb0ELb1ELb1ELb0EEENS1_21CollectiveEpilogueFwdINS6_IJSA_NS7_ILi256EEESB_EEES9_SE_SG_Li256ELb1ELb1ELb1ELb0EEENS1_36VarlenDynamicPersistentTileSchedulerILi128ELi96ELi256ELi128ELb1ELb1ELb1ELb1ELb1ELb1EEEEEEEEEvNT_6ParamsE --------------------------
	.section	.text._ZN7cutlass13device_kernelIN5flash11enable_sm90INS1_16FlashAttnFwdSm90INS1_25CollectiveMainloopFwdSm90ILi2EN4cute5tupleIJNS5_1CILi1EEES8_S8_EEENS6_IJNS7_ILi128EEENS7_ILi96EEENS7_ILi64EEEEEELi256ENS_10bfloat16_tEfNS_4arch4Sm90ELb1ELb0ELb1ELb1ELb0ELb0ELb0ELb1ELb0ELb1ELb1ELb0EEENS1_21CollectiveEpilogueFwdINS6_IJSA_NS7_ILi256EEESB_EEES9_SE_SG_Li256ELb1ELb1ELb1ELb0EEENS1_36VarlenDynamicPersistentTileSchedulerILi128ELi96ELi256ELi128ELb1ELb1ELb1ELb1ELb1ELb1EEEEEEEEEvNT_6ParamsE,"ax",@progbits
	.align	128
.text._ZN7cutlass13device_kernelIN5flash11enable_sm90INS1_16FlashAttnFwdSm90INS1_25CollectiveMainloopFwdSm90ILi2EN4cute5tupleIJNS5_1CILi1EEES8_S8_EEENS6_IJNS7_ILi128EEENS7_ILi96EEENS7_ILi64EEEEEELi256ENS_10bfloat16_tEfNS_4arch4Sm90ELb1ELb0ELb1ELb1ELb0ELb0ELb0ELb1ELb0ELb1ELb1ELb0EEENS1_21CollectiveEpilogueFwdINS6_IJSA_NS7_ILi256EEESB_EEES9_SE_SG_Li256ELb1ELb1ELb1ELb0EEENS1_36VarlenDynamicPersistentTileSchedulerILi128ELi96ELi256ELi128ELb1ELb1ELb1ELb1ELb1ELb1EEEEEEEEEvNT_6ParamsE:
        .type           _ZN7cutlass13device_kernelIN5flash11enable_sm90INS1_16FlashAttnFwdSm90INS1_25CollectiveMainloopFwdSm90ILi2EN4cute5tupleIJNS5_1CILi1EEES8_S8_EEENS6_IJNS7_ILi128EEENS7_ILi96EEENS7_ILi64EEEEEELi256ENS_10bfloat16_tEfNS_4arch4Sm90ELb1ELb0ELb1ELb1ELb0ELb0ELb0ELb1ELb0ELb1ELb1ELb0EEENS1_21CollectiveEpilogueFwdINS6_IJSA_NS7_ILi256EEESB_EEES9_SE_SG_Li256ELb1ELb1ELb1ELb0EEENS1_36VarlenDynamicPersistentTileSchedulerILi128ELi96ELi256ELi128ELb1ELb1ELb1ELb1ELb1ELb1EEEEEEEEEvNT_6ParamsE,@function
        .size           _ZN7cutlass13device_kernelIN5flash11enable_sm90INS1_16FlashAttnFwdSm90INS1_25CollectiveMainloopFwdSm90ILi2EN4cute5tupleIJNS5_1CILi1EEES8_S8_EEENS6_IJNS7_ILi128EEENS7_ILi96EEENS7_ILi64EEEEEELi256ENS_10bfloat16_tEfNS_4arch4Sm90ELb1ELb0ELb1ELb1ELb0ELb0ELb0ELb1ELb0ELb1ELb1ELb0EEENS1_21CollectiveEpilogueFwdINS6_IJSA_NS7_ILi256EEESB_EEES9_SE_SG_Li256ELb1ELb1ELb1ELb0EEENS1_36VarlenDynamicPersistentTileSchedulerILi128ELi96ELi256ELi128ELb1ELb1ELb1ELb1ELb1ELb1EEEEEEEEEvNT_6ParamsE,(.L_x_6145 - _ZN7cutlass13device_kernelIN5flash11enable_sm90INS1_16FlashAttnFwdSm90INS1_25CollectiveMainloopFwdSm90ILi2EN4cute5tupleIJNS5_1CILi1EEES8_S8_EEENS6_IJNS7_ILi128EEENS7_ILi96EEENS7_ILi64EEEEEELi256ENS_10bfloat16_tEfNS_4arch4Sm90ELb1ELb0ELb1ELb1ELb0ELb0ELb0ELb1ELb0ELb1ELb1ELb0EEENS1_21CollectiveEpilogueFwdINS6_IJSA_NS7_ILi256EEESB_EEES9_SE_SG_Li256ELb1ELb1ELb1ELb0EEENS1_36VarlenDynamicPersistentTileSchedulerILi128ELi96ELi256ELi128ELb1ELb1ELb1ELb1ELb1ELb1EEEEEEEEEvNT_6ParamsE)
        .other          _ZN7cutlass13device_kernelIN5flash11enable_sm90INS1_16FlashAttnFwdSm90INS1_25CollectiveMainloopFwdSm90ILi2EN4cute5tupleIJNS5_1CILi1EEES8_S8_EEENS6_IJNS7_ILi128EEENS7_ILi96EEENS7_ILi64EEEEEELi256ENS_10bfloat16_tEfNS_4arch4Sm90ELb1ELb0ELb1ELb1ELb0ELb0ELb0ELb1ELb0ELb1ELb1ELb0EEENS1_21CollectiveEpilogueFwdINS6_IJSA_NS7_ILi256EEESB_EEES9_SE_SG_Li256ELb1ELb1ELb1ELb0EEENS1_36VarlenDynamicPersistentTileSchedulerILi128ELi96ELi256ELi128ELb1ELb1ELb1ELb1ELb1ELb1EEEEEEEEEvNT_6ParamsE,@"STO_CUDA_ENTRY STV_DEFAULT"
_ZN7cutlass13device_kernelIN5flash11enable_sm90INS1_16FlashAttnFwdSm90INS1_25CollectiveMainloopFwdSm90ILi2EN4cute5tupleIJNS5_1CILi1EEES8_S8_EEENS6_IJNS7_ILi128EEENS7_ILi96EEENS7_ILi64EEEEEELi256ENS_10bfloat16_tEfNS_4arch4Sm90ELb1ELb0ELb1ELb1ELb0ELb0ELb0ELb1ELb0ELb1ELb1ELb0EEENS1_21CollectiveEpilogueFwdINS6_IJSA_NS7_ILi256EEESB_EEES9_SE_SG_Li256ELb1ELb1ELb1ELb0EEENS1_36VarlenDynamicPersistentTileSchedulerILi128ELi96ELi256ELi128ELb1ELb1ELb1ELb1ELb1ELb1EEEEEEEEEvNT_6ParamsE:
        /* <DEDUP_REMOVED lines=18> */
.L_x_4588:
[----:B------:R-:W-:Y:S05]  /*0120*/  BSYNC B0 ;  /* 0x0000000000007941 */ /* 0x000fea0003800000 */
.L_x_4587:
        /* <DEDUP_REMOVED lines=41> */
.L_x_4589:
        /* <DEDUP_REMOVED lines=22> */
.L_x_4590:
        /* <DEDUP_REMOVED lines=18> */
.L_x_4591:
        /* <DEDUP_REMOVED lines=22> */
.L_x_4592:
        /* <DEDUP_REMOVED lines=22> */
.L_x_4593:
[----:B------:R-:W-:Y:S01]  /*0900*/  PLOP3.LUT P0, PT, PT, PT, UP0, 0x80, 0x0 ;  /* 0x000000000000781c */ /* 0x000fe20003f0f008 */
[----:B------:R-:W-:Y:S01]  /*0910*/  UMOV UR36, 0x1 ;  /* 0x0000000100247882 */ /* 0x000fe20000000000 */
[----:B------:R-:W-:Y:S01]  /*0920*/  NOP ;  /* 0x0000000000007918 */ /* 0x000fe20000000000 */
[----:B------:R-:W-:Y:S01]  /*0930*/  USEL UR36, UR36, 0x2, !UP0 ;  /* 0x0000000224247887 */ /* 0x000fe2000c000000 */
[----:B------:R-:W-:Y:S01]  /*0940*/  ULDC.64 UR38, c[0x0][0x208] ;  /* 0x0000820000267ab9 */ /* 0x000fe20000000a00 */
[----:B012-4-:R-:W-:Y:S08]  /*0950*/  BAR.SYNC.DEFER_BLOCKING 0x0 ;  /* 0x0000000000007b1d */ /* 0x017ff00000010000 */
[----:B------:R-:W-:Y:S05]  /*0960*/  @!P0 BRA `(.L_x_4594) ;  /* 0x000000dc00088947 */ /* 0x000fea0003800000 */
.L_x_4595:
        /* <DEDUP_REMOVED lines=45> */
[----:B------:R-:W-:Y:S02]  /*0c40*/  LEA.HI R0, R0, R3, RZ, 0x1 ;  /* 0x0000000300007211 */ /* 0x000fe400078f08ff */
        /* <DEDUP_REMOVED lines=9> */
[----:B------:R-:W-:Y:S01]  /*0ce0*/  LEA.HI R2, R13, R13, RZ, 0x1 ;  /* 0x0000000d0d027211 */ /* 0x000fe200078f08ff */
[----:B------:R-:W-:Y:S01]  /*0cf0*/  IMAD.IADD R0, R3, 0x1, -R0 ;  /* 0x0000000103007824 */ /* 0x000fe200078e0a00 */
[----:B------:R-:W-:Y:S01]  /*0d00*/  LOP3.LUT R4, R9, 0x7ffffffc, RZ, 0xc0, !PT ;  /* 0x7ffffffc09047812 */ /* 0x000fe200078ec0ff */
[----:B------:R-:W-:Y:S01]  /*0d10*/  IMAD R11, R8, 0x10, R11 ;  /* 0x00000010080b7824 */ /* 0x000fe200078e020b */
[----:B------:R-:W-:Y:S01]  /*0d20*/  LOP3.LUT R2, R2, 0x1ffffffe, RZ, 0xc0, !PT ;  /* 0x1ffffffe02027812 */ /* 0x000fe200078ec0ff */
[----:B------:R-:W-:-:S02]  /*0d30*/  IMAD R3, R7, 0x8, R6 ;  /* 0x0000000807037824 */ /* 0x000fc400078e0206 */
[----:B------:R-:W-:Y:S02]  /*0d40*/  IMAD R0, R0, 0x40, R11 ;  /* 0x0000004000007824 */ /* 0x000fe400078e020b */
[----:B------:R-:W-:Y:S01]  /*0d50*/  IMAD.IADD R4, R223, 0x1, -R4 ;  /* 0x00000001df047824 */ /* 0x000fe200078e0a04 */
[----:B------:R0:W-:Y:S01]  /*0d60*/  STL [R1+0x3c], R3 ;  /* 0x00003c0301007387 */ /* 0x0001e20000100800 */
[----:B------:R-:W-:Y:S02]  /*0d70*/  IMAD.IADD R16, R13, 0x1, -R2 ;  /* 0x000000010d107824 */ /* 0x000fe400078e0a02 */
[----:B------:R-:W-:Y:S01]  /*0d80*/  IMAD.SHL.U32 R2, R4, 0x2, RZ ;  /* 0x0000000204027824 */ /* 0x000fe200078e00ff */
[----:B------:R1:W-:Y:S01]  /*0d90*/  STL [R1+0x38], R0 ;  /* 0x0000380001007387 */ /* 0x0003e20000100800 */
[----:B------:R-:W-:Y:S02]  /*0da0*/  IMAD R16, R16, 0x8, R0 ;  /* 0x0000000810107824 */ /* 0x000fe400078e0200 */
[----:B------:R-:W-:-:S02]  /*0db0*/  VIADD R222, R2, 0x8 ;  /* 0x0000000802de7836 */ /* 0x000fc40000000000 */
        /* <DEDUP_REMOVED lines=53> */
[----:B-1----:R-:W-:-:S07]  /*1110*/  SHF.R.S32.HI R224, RZ, 0x1f, R18 ;  /* 0x0000001fffe07819 */ /* 0x002fce0000011412 */
.L_x_4653:
[----:B------:R-:W-:Y:S01]  /*1120*/  ULDC.64 UR8, c[0x0][0xc88] ;  /* 0x0003220000087ab9 */ /* 0x000fe20000000a00 */
[----:B------:R-:W-:Y:S01]  /*1130*/  ULDC.64 UR10, c[0x0][0xa18] ;  /* 0x00028600000a7ab9 */ /* 0x000fe20000000a00 */
[----:B------:R-:W-:Y:S02]  /*1140*/  UIMAD.WIDE UR8, UR7, 0x4, UR8 ;  /* 0x00000004070878a5 */ /* 0x000fe4000f8e0208 */
[----:B------:R-:W-:Y:S02]  /*1150*/  UISETP.NE.U32.AND UP1, UPT, UR10, URZ, UPT ;  /* 0x0000003f0a00728c */ /* 0x000fe4000bf25070 */
[----:B------:R-:W-:Y:S02]  /*1160*/  ULOP3.LUT UR4, UR6, 0xff000000, URZ, 0xc0, !UPT ;  /* 0xff00000006047892 */ /* 0x000fe4000f8ec03f */
[----:B01-34-:R-:W-:Y:S01]  /*1170*/  IMAD.U32 R4, RZ, RZ, UR8 ;  /* 0x00000008ff047e24 */ /* 0x01bfe2000f8e00ff */
[----:B------:R-:W-:Y:S01]  /*1180*/  ULDC UR7, c[0x0][0x424] ;  /* 0x0001090000077ab9 */ /* 0x000fe20000000800 */
[----:B------:R-:W-:Y:S01]  /*1190*/  IMAD.U32 R5, RZ, RZ, UR9 ;  /* 0x00000009ff057e24 */ /* 0x000fe2000f8e00ff */
[----:B------:R-:W-:-:S04]  /*11a0*/  ULDC.64 UR8, c[0x0][0xa28] ;  /* 0x00028a0000087ab9 */ /* 0x000fc80000000a00 */
[----:B--2---:R-:W2:Y:S01]  /*11b0*/  LDG.E R4, desc[UR38][R4.64] ;  /* 0x0000002604047981 */ /* 0x004ea2000c1e1900 */
        /* <DEDUP_REMOVED lines=14> */
[----:B------:R-:W-:-:S03]  /*12a0*/  IMAD.U32 R6, RZ, RZ, UR10 ;  /* 0x0000000aff067e24 */ /* 0x000fc6000f8e00ff */
[----:B------:R-:W-:Y:S01]  /*12b0*/  IMAD.U32 R7, RZ, RZ, UR11 ;  /* 0x0000000bff077e24 */ /* 0x000fe2000f8e00ff */
[----:B------:R-:W2:Y:S01]  /*12c0*/  @P0 LDG.E R4, desc[UR38][R4.64] ;  /* 0x0000002604040981 */ /* 0x000ea2000c1e1900 */
[----:B------:R-:W-:Y:S01]  /*12d0*/  UISETP.NE.U32.AND UP0, UPT, UR8, URZ, UPT ;  /* 0x0000003f0800728c */ /* 0x000fe2000bf05070 */
[----:B------:R-:W-:Y:S02]  /*12e0*/  ULDC.64 UR10, c[0x0][0xa20] ;  /* 0x00028800000a7ab9 */ /* 0x000fe40000000a00 */
[----:B------:R-:W3:Y:S01]  /*12f0*/  @P2 LDG.E R6, desc[UR38][R6.64] ;  /* 0x0000002606062981 */ /* 0x000ee2000c1e1900 */
[----:B------:R-:W-:Y:S01]  /*1300*/  UISETP.NE.AND.EX UP0, UPT, UR9, URZ, UPT, UP0 ;  /* 0x0000003f0900728c */ /* 0x000fe2000bf05300 */
[----:B------:R-:W-:Y:S01]  /*1310*/  ISETP.NE.U32.AND P1, PT, RZ, UR10, PT ;  /* 0x0000000aff007c0c */ /* 0x000fe2000bf25070 */
[----:B------:R-:W-:Y:S02]  /*1320*/  ULOP3.LUT UR41, UR6, 0xff0000, URZ, 0xc0, !UPT ;  /* 0x00ff000006297892 */ /* 0x000fe4000f8ec03f */
[----:B------:R-:W-:Y:S01]  /*1330*/  USHF.R.U32.HI UR4, URZ, 0x8, UR4 ;  /* 0x000000083f047899 */ /* 0x000fe20008011604 */
[----:B------:R-:W-:Y:S01]  /*1340*/  ISETP.NE.AND.EX P1, PT, RZ, UR11, PT, P1 ;  /* 0x0000000bff007c0c */ /* 0x000fe2000bf25310 */
[----:B------:R-:W-:Y:S01]  /*1350*/  USEL UR7, UR7, 0x1, UP0 ;  /* 0x0000000107077887 */ /* 0x000fe20008000000 */
[----:B------:R-:W-:Y:S01]  /*1360*/  ULDC UR8, c[0x0][0x2f0] ;  /* 0x0000bc0000087ab9 */ /* 0x000fe20000000800 */
[----:B------:R-:W-:Y:S01]  /*1370*/  UMOV UR50, URZ ;  /* 0x0000003f00327c82 */ /* 0x000fe20008000000 */
[----:B------:R-:W-:Y:S01]  /*1380*/  ULEA.HI UR41, UR41, UR4, URZ, 0x10 ;  /* 0x0000000429297291 */ /* 0x000fe2000f8f803f */
[----:B------:R-:W-:Y:S01]  /*1390*/  ULDC UR51, c[0x0][0x288] ;  /* 0x0000a20000337ab9 */ /* 0x000fe20000000800 */
[----:B------:R-:W-:-:S02]  /*13a0*/  UIMAD UR4, UR7, UR8, URZ ;  /* 0x00000008070472a4 */ /* 0x000fc4000f8e023f */
        /* <DEDUP_REMOVED lines=17> */
.L_x_4596:
[----:B------:R-:W-:Y:S05]  /*14c0*/  @!P1 BRA `(.L_x_4597) ;  /* 0x00000000001c9947 */ /* 0x000fea0003800000 */
[----:B------:R-:W-:-:S04]  /*14d0*/  ULEA UR4, UP0, UR46, UR10, 0x2 ;  /* 0x0000000a2e047291 */ /* 0x000fc8000f80103f */
[----:B------:R-:W-:Y:S02]  /*14e0*/  ULEA.HI.X UR6, UR46, UR11, UR45, 0x2, UP0 ;  /* 0x0000000b2e067291 */ /* 0x000fe400080f142d */
[----:B------:R-:W-:-:S04]  /*14f0*/  IMAD.U32 R4, RZ, RZ, UR4 ;  /* 0x00000004ff047e24 */ /* 0x000fc8000f8e00ff */
[----:B------:R-:W-:-:S05]  /*1500*/  IMAD.U32 R5, RZ, RZ, UR6 ;  /* 0x00000006ff057e24 */ /* 0x000fca000f8e00ff */
[----:B------:R-:W2:Y:S02]  /*1510*/  LDG.E R4, desc[UR38][R4.64] ;  /* 0x0000002604047981 */ /* 0x000ea4000c1e1900 */
[----:B--2---:R-:W-:Y:S01]  /*1520*/  R2UR UR4, R4 ;  /* 0x00000000040472ca */ /* 0x004fe200000e0000 */
[----:B------:R-:W-:-:S14]  /*1530*/  BRA `(.L_x_4598) ;  /* 0x0000000000347947 */ /* 0x000fdc0003800000 */
.L_x_4597:
        /* <DEDUP_REMOVED lines=13> */
.L_x_4598:
[----:B------:R-:W-:Y:S01]  /*1610*/  ULDC UR6, c[0x0][0x448] ;  /* 0x0001120000067ab9 */ /* 0x000fe20000000800 */
[----:B------:R-:W-:Y:S02]  /*1620*/  USHF.L.U32 UR43, UR5, 0x7, URZ ;  /* 0x00000007052b7899 */ /* 0x000fe4000800063f */
[----:B------:R-:W-:Y:S02]  /*1630*/  UISETP.NE.AND UP0, UPT, UR6, 0x1, UPT ;  /* 0x000000010600788c */ /* 0x000fe4000bf05270 */
[----:B------:R-:W-:Y:S02]  /*1640*/  UIADD3 UR6, UR43, 0x7f, URZ ;  /* 0x0000007f2b067890 */ /* 0x000fe4000fffe03f */
[----:B------:R-:W-:Y:S02]  /*1650*/  UIADD3 UR50, -UR50, UR4, URZ ;  /* 0x0000000432327290 */ /* 0x000fe4000fffe13f */
[----:B------:R-:W-:Y:S02]  /*1660*/  ULOP3.LUT UR42, UR41, 0xff, URZ, 0xc0, !UPT ;  /* 0x000000ff292a7892 */ /* 0x000fe4000f8ec03f */
[----:B------:R-:W-:-:S02]  /*1670*/  UIADD3 UR7, UR50, 0x60, -UR51 ;  /* 0x0000006032077890 */ /* 0x000fc4000fffe833 */
[----:B------:R-:W-:Y:S01]  /*1680*/  USHF.R.U32.HI UR41, URZ, 0x10, UR41 ;  /* 0x000000103f297899 */ /* 0x000fe20008011629 */
[----:B------:R-:W-:Y:S01]  /*1690*/  @UP0 ULDC UR4, c[0x0][0x44c] ;  /* 0x0001130000040ab9 */ /* 0x000fe20000000800 */
[----:B------:R-:W-:Y:S01]  /*16a0*/  @UP0 ULDC UR8, c[0x0][0x450] ;  /* 0x0001140000080ab9 */ /* 0x000fe20000000800 */
[----:B------:R-:W-:Y:S02]  /*16b0*/  UIMAD.WIDE.U32 UR4, UR6, UR4, URZ ;  /* 0x00000004060472a5 */ /* 0x000fe4000f8e003f */
[----:B------:R-:W-:Y:S02]  /*16c0*/  UIADD3 UR4, UR50, 0x5f, URZ ;  /* 0x0000005f32047890 */ /* 0x000fe4000fffe03f */
[----:B------:R-:W-:Y:S02]  /*16d0*/  @UP0 USHF.R.U32.HI UR6, URZ, UR8, UR5 ;  /* 0x000000083f060299 */ /* 0x000fe40008011605 */
[----:B------:R-:W-:Y:S02]  /*16e0*/  UIMAD.WIDE UR4, UR4, 0x2aaaaaab, URZ ;  /* 0x2aaaaaab040478a5 */ /* 0x000fe4000f8e023f */
[----:B------:R-:W-:-:S02]  /*16f0*/  UIADD3 UR6, UR7, UR6, URZ ;  /* 0x0000000607067290 */ /* 0x000fc4000fffe03f */
[----:B------:R-:W-:Y:S02]  /*1700*/  USHF.R.U32.HI UR4, URZ, 0x1f, UR5 ;  /* 0x0000001f3f047899 */ /* 0x000fe40008011605 */
[----:B------:R-:W-:Y:S02]  /*1710*/  UIMAD.WIDE UR6, UR6, 0x2aaaaaab, URZ ;  /* 0x2aaaaaab060678a5 */ /* 0x000fe4000f8e023f */
[----:B------:R-:W-:Y:S02]  /*1720*/  ULEA.HI.SX32 UR4, UR5, UR4, 0x1c ;  /* 0x0000000405047291 */ /* 0x000fe4000f8fe23f */
[----:B------:R-:W-:-:S04]  /*1730*/  USHF.R.U32.HI UR6, URZ, 0x1f, UR7 ;  /* 0x0000001f3f067899 */ /* 0x000fc80008011607 */
[----:B------:R-:W-:-:S04]  /*1740*/  ULEA.HI.SX32 UR6, UR7, UR6, 0x1c ;  /* 0x0000000607067291 */ /* 0x000fc8000f8fe23f */
[----:B------:R-:W-:-:S04]  /*1750*/  UISETP.LT.AND UP0, UPT, UR4, UR6, UPT ;  /* 0x000000060400728c */ /* 0x000fc8000bf01270 */
[----:B------:R-:W-:-:S03]  /*1760*/  USEL UR9, UR4, UR6, UP0 ;  /* 0x0000000604097287 */ /* 0x000fc60008000000 */
[----:B------:R-:W-:Y:S01]  /*1770*/  UMOV UR4, URZ ;  /* 0x0000003f00047c82 */ /* 0x000fe20008000000 */
[----:B------:R-:W-:-:S06]  /*1780*/  UISETP.GE.AND UP0, UPT, UR9, 0x1, UPT ;  /* 0x000000010900788c */ /* 0x000fcc000bf06270 */
[----:B------:R-:W-:-:S13]  /*1790*/  PLOP3.LUT P0, PT, PT, PT, UP0, 0x80, 0x0 ;  /* 0x000000000000781c */ /* 0x000fda0003f0f008 */
[----:B------:R-:W-:Y:S05]  /*17a0*/  @!P0 BRA `(.L_x_4599) ;  /* 0x0000000000908947 */ /* 0x000fea0003800000 */
        /* <DEDUP_REMOVED lines=36> */
.L_x_4599:
[----:B------:R-:W-:Y:S01]  /*19f0*/  UIMAD UR40, UR42, UR4, URZ ;  /* 0x000000042a2872a4 */ /* 0x000fe2000f8e023f */
[----:B------:R-:W-:Y:S01]  /*1a00*/  IMAD.U32 R0, RZ, RZ, UR9 ;  /* 0x00000009ff007e24 */ /* 0x000fe2000f8e00ff */
[----:B------:R-:W-:Y:S01]  /*1a10*/  PLOP3.LUT P0, PT, PT, PT, PT, 0x80, 0x0 ;  /* 0x000000000000781c */ /* 0x000fe20003f0f070 */
[----:B------:R-:W-:Y:S01]  /*1a20*/  IMAD.U32 R3, RZ, RZ, UR4 ;  /* 0x00000004ff037e24 */ /* 0x000fe2000f8e00ff */
[----:B------:R-:W-:Y:S01]  /*1a30*/  CS2R R150, SRZ ;  /* 0x0000000000967805 */ /* 0x000fe2000001ff00 */
[----:B------:R-:W-:Y:S01]  /*1a40*/  IMAD.MOV.U32 R6, RZ, RZ, RZ ;  /* 0x000000ffff067224 */ /* 0x000fe200078e00ff */
[----:B------:R-:W-:Y:S02]  /*1a50*/  CS2R R148, SRZ ;  /* 0x0000000000947805 */ /* 0x000fe4000001ff00 */
        /* <DEDUP_REMOVED lines=104> */
.L_x_4601:
        /* <DEDUP_REMOVED lines=13> */
.L_x_4780:
[----:B------:R-:W-:Y:S01]  /*21b0*/  IMAD.U32 R0, RZ, RZ, UR49 ;  /* 0x00000031ff007e24 */ /* 0x000fe2000f8e00ff */
[----:B------:R-:W-:Y:S05]  /*21c0*/  WARPSYNC.ALL ;  /* 0x0000000000007948 */ /* 0x000fea0003800000 */
[----:B------:R1:W-:Y:S01]  /*21d0*/  BAR.SYNC.DEFER_BLOCKING R7, 0x100 ;  /* 0x000400070000751d */ /* 0x0003e20000010000 */
[----:B------:R-:W-:-:S13]  /*21e0*/  ISETP.NE.AND P0, PT, R0, 0x3, PT ;  /* 0x000000030000780c */ /* 0x000fda0003f05270 */
[----:B-1----:R-:W-:Y:S05]  /*21f0*/  @!P0 BRA `(.L_x_4603) ;  /* 0x0000000000048947 */ /* 0x002fea0003800000 */
[----:B------:R-:W-:Y:S01]  /*2200*/  BPT.TRAP 0x1 ;  /* 0x000000040000795c */ /* 0x000fe20000300000 */
.L_x_4603:
[----:B------:R-:W-:Y:S01]  /*2210*/  R2UR UR22, R6 ;  /* 0x00000000061672ca */ /* 0x000fe200000e0000 */
[----:B------:R-:W-:-:S05]  /*2220*/  IMAD.U32 R9, RZ, RZ, UR47 ;  /* 0x0000002fff097e24 */ /* 0x000fca000f8e00ff */
[----:B------:R-:W-:-:S07]  /*2230*/  SHF.L.U32 R9, R9, 0x1f, RZ ;  /* 0x0000001f09097819 */ /* 0x000fce00000006ff */
[----:B------:R-:W-:-:S09]  /*2240*/  ULEA UR22, UR37, UR22, 0x3 ;  /* 0x0000001625167291 */ /* 0x000fd2000f8e183f */
[----:B------:R1:W2:Y:S01]  /*2250*/  SYNCS.PHASECHK.TRANS64.TRYWAIT P1, [UR22+0x22830], R9 ;  /* 0x02283009ff0075a7 */ /* 0x0002a20008020156 */
[----:B------:R-:W-:Y:S05]  /*2260*/  @!P0 BRA `(.L_x_4604) ;  /* 0x0000000000048947 */ /* 0x000fea0003800000 */
[----:B------:R-:W-:Y:S01]  /*2270*/  BPT.TRAP 0x1 ;  /* 0x000000040000795c */ /* 0x000fe20000300000 */
.L_x_4604:
[----:B--2---:R-:W-:Y:S05]  /*2280*/  @P1 BRA `(.L_x_4605) ;  /* 0x0000000000081947 */ /* 0x004fea0003800000 */
[----:B------:R-:W2:Y:S02]  /*2290*/  SYNCS.PHASECHK.TRANS64.TRYWAIT P1, [UR22+0x22830], R9 ;  /* 0x02283009ff0075a7 */ /* 0x000ea40008020156 */
[----:B--2---:R-:W-:Y:S05]  /*22a0*/  @!P1 BRA `(.L_x_4606) ;  /* 0x0000013000789947 */ /* 0x004fea0003800000 */
.L_x_4605:
        /* <DEDUP_REMOVED lines=8> */
[----:B------:R-:W-:Y:S01]  /*2330*/  VIADD R5, R16, UR43 ;  /* 0x0000002b10057c36 */ /* 0x000fe20008000000 */
[----:B------:R-:W-:Y:S01]  /*2340*/  UMOV UR9, 0x40000040 ;  /* 0x4000004000097882 */ /* 0x000fe20000000000 */
[----:B------:R-:W-:Y:S01]  /*2350*/  UMOV UR11, 0x40000040 ;  /* 0x40000040000b7882 */ /* 0x000fe20000000000 */
[----:B------:R-:W-:Y:S01]  /*2360*/  UIADD3 UR12, UR16, 0x6, URZ ;  /* 0x00000006100c7890 */ /* 0x000fe2000fffe03f */
[----:B------:R-:W3:Y:S01]  /*2370*/  S2R R72, SR_TID.X ;  /* 0x0000000000487919 */ /* 0x000ee20000002100 */
[----:B------:R-:W-:Y:S01]  /*2380*/  UIADD3 UR4, UR4, 0x1c400, URZ ;  /* 0x0001c40004047890 */ /* 0x000fe2000fffe03f */
[----:B------:R-:W-:Y:S01]  /*2390*/  UMOV UR13, 0x40000040 ;  /* 0x40000040000d7882 */ /* 0x000fe20000000000 */
[----:B------:R-:W-:-:S02]  /*23a0*/  UMOV UR15, 0x40000040 ;  /* 0x40000040000f7882 */ /* 0x000fc40000000000 */
[----:B------:R-:W-:-:S04]  /*23b0*/  USHF.R.U32.HI UR4, URZ, 0x4, UR4 ;  /* 0x000000043f047899 */ /* 0x000fc80008011604 */
[----:B------:R-:W-:-:S04]  /*23c0*/  ULOP3.LUT UR4, UR4, 0x3fff, URZ, 0xc0, !UPT ;  /* 0x00003fff04047892 */ /* 0x000fc8000f8ec03f */
[----:B------:R-:W-:Y:S02]  /*23d0*/  ULOP3.LUT UR20, UR4, 0x10000, URZ, 0xfc, !UPT ;  /* 0x0001000004147892 */ /* 0x000fe4000f8efc3f */
[----:B------:R-:W-:Y:S02]  /*23e0*/  UIADD3 UR4, UR16, 0x2, URZ ;  /* 0x0000000210047890 */ /* 0x000fe4000fffe03f */
[----:B------:R-:W-:-:S04]  /*23f0*/  UIMAD UR18, UR37, 0x300, UR20 ;  /* 0x00000300251278a4 */ /* 0x000fc8000f8e0214 */
[----:B------:R-:W-:Y:S02]  /*2400*/  UIADD3 UR6, UR18, 0x2, URZ ;  /* 0x0000000212067890 */ /* 0x000fe4000fffe03f */
[----:B------:R-:W-:Y:S02]  /*2410*/  UIADD3 UR10, UR18, 0x4, URZ ;  /* 0x00000004120a7890 */ /* 0x000fe4000fffe03f */
[----:B------:R-:W-:Y:S02]  /*2420*/  UIADD3 UR14, UR18, 0x6, URZ ;  /* 0x00000006120e7890 */ /* 0x000fe4000fffe03f */
[----:B------:R-:W-:Y:S01]  /*2430*/  HGMMA.64x96x16.F32.BF16 R24, gdesc[UR16], RZ, !UPT, gsb0 ;  /* 0x01600000101879f0 */ /* 0x000fe2000c0018ff */
[----:B---3--:R-:W-:Y:S02]  /*2440*/  LOP3.LUT R72, R72, 0x7f, RZ, 0xc0, !PT ;  /* 0x0000007f48487812 */ /* 0x008fe400078ec0ff */
[----:B------:R-:W-:Y:S02]  /*2450*/  WARPGROUP.DEPBAR.LE gsb0, 0x0 ;  /* 0x00008000000079c5 */ /* 0x000fe40000010000 */
[----:B------:R-:W-:-:S06]  /*2460*/  WARPGROUP.ARRIVE ;  /* 0x00000000000079c5 */ /* 0x000fcc0000000000 */
[----:B------:R-:W-:Y:S01]  /*2470*/  HGMMA.64x96x16.F32.BF16 R24, gdesc[UR4], R24, gsb0 ;  /* 0x01600000041879f0 */ /* 0x000fe20008001818 */
[----:B------:R-:W-:Y:S01]  /*2480*/  ULDC UR6, c[0x0][0x448] ;  /* 0x0001120000067ab9 */ /* 0x000fe20000000800 */
[----:B------:R-:W-:Y:S01]  /*2490*/  ULDC UR7, c[0x0][0x9d8] ;  /* 0x0002760000077ab9 */ /* 0x000fe20000000800 */
[----:B------:R-:W-:-:S06]  /*24a0*/  UISETP.NE.AND UP0, UPT, UR6, 0x1, UPT ;  /* 0x000000010600788c */ /* 0x000fcc000bf05270 */
[----:B------:R-:W-:-:S05]  /*24b0*/  PLOP3.LUT P1, PT, PT, PT, UP0, 0x80, 0x0 ;  /* 0x000000000000781c */ /* 0x000fca0003f2f008 */
[----:B------:R-:W-:-:S08]  /*24c0*/  @UP0 ULDC UR6, c[0x0][0x44c] ;  /* 0x0001130000060ab9 */ /* 0x000fd00000000800 */
[----:B------:R-:W-:Y:S01]  /*24d0*/  @P1 IMAD.HI.U32 R20, R5, UR6, RZ ;  /* 0x0000000605141c27 */ /* 0x000fe2000f8e00ff */
[----:B------:R-:W-:-:S04]  /*24e0*/  @UP0 ULDC UR6, c[0x0][0x450] ;  /* 0x0001140000060ab9 */ /* 0x000fc80000000800 */
[----:B------:R-:W-:Y:S01]  /*24f0*/  @P1 SHF.R.U32.HI R5, RZ, UR6, R20 ;  /* 0x00000006ff051c19 */ /* 0x000fe20008011614 */
[----:B------:R-:W-:-:S04]  /*2500*/  UIMAD UR6, UR52, -0x60, UR50 ;  /* 0xffffffa0340678a4 */ /* 0x000fc8000f8e0232 */
[----:B------:R-:W3:Y:S04]  /*2510*/  SHFL.IDX PT, R21, R5, 0x1, 0x1c1f ;  /* 0x003c1f0005157f89 */ /* 0x000ee800000e0000 */
[----:B------:R-:W4:Y:S01]  /*2520*/  SHFL.IDX PT, R5, R5, RZ, 0x1c1f ;  /* 0x001c1fff05057589 */ /* 0x000f2200000e0000 */
        /* <DEDUP_REMOVED lines=11> */
[----:B------:R-:W-:Y:S02]  /*25e0*/  IMAD.U32 R33, RZ, RZ, UR6 ;  /* 0x00000006ff217e24 */ /* 0x000fe4000f8e00ff */
[----:B------:R-:W-:Y:S01]  /*25f0*/  FMUL.FTZ R30, R30, UR7 ;  /* 0x000000071e1e7c20 */ /* 0x000fe20008410000 */
[----:B------:R-:W-:Y:S01]  /*2600*/  FMUL.FTZ R43, R43, UR7 ;  /* 0x000000072b2b7c20 */ /* 0x000fe20008410000 */
[----:B------:R-:W-:Y:S01]  /*2610*/  FMUL.FTZ R42, R42, UR7 ;  /* 0x000000072a2a7c20 */ /* 0x000fe20008410000 */
[----:B------:R-:W5:Y:S01]  /*2620*/  MUFU.TANH R26, R26 ;  /* 0x0000001a001a7308 */ /* 0x000f620000002400 */
[----:B------:R-:W-:Y:S01]  /*2630*/  IADD3 R20, -R2, 0x61, R33 ;  /* 0x0000006102147810 */ /* 0x000fe20007ffe121 */
[----:B------:R-:W-:Y:S01]  /*2640*/  FMUL.FTZ R8, R36, UR7 ;  /* 0x0000000724087c20 */ /* 0x000fe20008410000 */
[----:B------:R-:W-:Y:S01]  /*2650*/  FMUL.FTZ R31, R31, UR7 ;  /* 0x000000071f1f7c20 */ /* 0x000fe20008410000 */
[----:B--2---:R-:W-:Y:S01]  /*2660*/  FMUL.FTZ R0, R37, UR7 ;  /* 0x0000000725007c20 */ /* 0x004fe20008410000 */
        /* <DEDUP_REMOVED lines=12> */
[----:B------:R-:W-:Y:S01]  /*2730*/  FMUL.FTZ R51, R51, UR7 ;  /* 0x0000000733337c20 */ /* 0x000fe20008410000 */
[----:B------:R-:W-:Y:S01]  /*2740*/  FMUL.FTZ R15, R25, UR7 ;  /* 0x00000007190f7c20 */ /* 0x000fe20008410000 */
[----:B------:R-:W-:Y:S01]  /*2750*/  FMUL.FTZ R11, R24, UR7 ;  /* 0x00000007180b7c20 */ /* 0x000fe20008410000 */
[----:B0-----:R-:W-:Y:S01]  /*2760*/  FMUL.FTZ R3, R41, UR7 ;  /* 0x0000000729037c20 */ /* 0x001fe20008410000 */
[----:B------:R-:W-:Y:S01]  /*2770*/  FMUL.FTZ R4, R40, UR7 ;  /* 0x0000000728047c20 */ /* 0x000fe20008410000 */
[----:B------:R-:W-:Y:S01]  /*2780*/  FMUL.FTZ R54, R54, UR7 ;  /* 0x0000000736367c20 */ /* 0x000fe20008410000 */
[----:B------:R-:W-:Y:S01]  /*2790*/  FMUL.FTZ R55, R55, UR7 ;  /* 0x0000000737377c20 */ /* 0x000fe20008410000 */
[----:B------:R-:W-:Y:S01]  /*27a0*/  MUFU.TANH R30, R30 ;  /* 0x0000001e001e7308 */ /* 0x000fe20000002400 */
[----:B-1----:R-:W-:-:S02]  /*27b0*/  VIADD R43, R20, -UR51 ;  /* 0x80000033142b7c36 */ /* 0x002fc40008000000 */
        /* <DEDUP_REMOVED lines=15> */
[----:B0-----:R-:W-:Y:S01]  /*28b0*/  IADD3 R42, -R2, 0x60, R33 ;  /* 0x00000060022a7810 */ /* 0x001fe20007ffe121 */
[----:B------:R-:W-:Y:S01]  /*28c0*/  FMUL.FTZ R52, R52, UR7 ;  /* 0x0000000734347c20 */ /* 0x000fe20008410000 */
[----:B------:R-:W-:Y:S01]  /*28d0*/  FMUL.FTZ R53, R53, UR7 ;  /* 0x0000000735357c20 */ /* 0x000fe20008410000 */
[----:B------:R-:W-:Y:S01]  /*28e0*/  FMUL.FTZ R57, R57, UR7 ;  /* 0x0000000739397c20 */ /* 0x000fe20008410000 */
[-CC-:B---3--:R-:W-:Y:S01]  /*28f0*/  VIADDMNMX R20, R21, R43.reuse, R42.reuse, PT ;  /* 0x0000002b15147246 */ /* 0x188fe2000380012a */
[----:B------:R-:W-:Y:S01]  /*2900*/  FMUL.FTZ R60, R60, UR7 ;  /* 0x000000073c3c7c20 */ /* 0x000fe20008410000 */
[----:B----4-:R-:W-:Y:S01]  /*2910*/  VIADDMNMX R42, R5, R43, R42, PT ;  /* 0x0000002b052a7246 */ /* 0x010fe2000380012a */
[----:B------:R-:W0:Y:S01]  /*2920*/  MUFU.TANH R34, R34 ;  /* 0x0000002200227308 */ /* 0x000e220000002400 */
[C---:B------:R-:W-:Y:S01]  /*2930*/  ISETP.GT.AND P2, PT, R20.reuse, RZ, PT ;  /* 0x000000ff1400720c */ /* 0x040fe20003f44270 */
[----:B------:R-:W-:Y:S01]  /*2940*/  FMUL.FTZ R61, R61, UR7 ;  /* 0x000000073d3d7c20 */ /* 0x000fe20008410000 */
[----:B------:R-:W-:Y:S01]  /*2950*/  ISETP.GT.AND P3, PT, R20, 0x1, PT ;  /* 0x000000011400780c */ /* 0x000fe20003f64270 */
[----:B------:R-:W-:Y:S01]  /*2960*/  FMUL.FTZ R64, R64, UR7 ;  /* 0x0000000740407c20 */ /* 0x000fe20008410000 */
[----:B------:R-:W-:Y:S01]  /*2970*/  ISETP.GT.AND P4, PT, R20, 0x8, PT ;  /* 0x000000081400780c */ /* 0x000fe20003f84270 */
[----:B------:R-:W-:Y:S01]  /*2980*/  FMUL.FTZ R65, R65, UR7 ;  /* 0x0000000741417c20 */ /* 0x000fe20008410000 */
[C---:B------:R-:W-:Y:S01]  /*2990*/  ISETP.GT.AND P5, PT, R42.reuse, RZ, PT ;  /* 0x000000ff2a00720c */ /* 0x040fe20003fa4270 */
[----:B------:R-:W-:Y:S01]  /*29a0*/  MUFU.TANH R35, R35 ;  /* 0x0000002300237308 */ /* 0x000fe20000002400 */
[----:B------:R-:W-:Y:S01]  /*29b0*/  ISETP.GT.AND P6, PT, R42, 0x1, PT ;  /* 0x000000012a00780c */ /* 0x000fe20003fc4270 */
[----:B------:R-:W-:Y:S01]  /*29c0*/  FMUL.FTZ R68, R68, UR7 ;  /* 0x0000000744447c20 */ /* 0x000fe20008410000 */
[----:B------:R-:W-:-:S05]  /*29d0*/  FMUL.FTZ R69, R69, UR7 ;  /* 0x0000000745457c20 */ /* 0x000fca0008410000 */
[----:B------:R5:W-:Y:S08]  /*29e0*/  MUFU.TANH R29, R46 ;  /* 0x0000002e001d7308 */ /* 0x000bf00000002400 */
[----:B------:R2:W-:Y:S01]  /*29f0*/  MUFU.TANH R32, R47 ;  /* 0x0000002f00207308 */ /* 0x0005e20000002400 */
[----:B-----5:R-:W-:Y:S02]  /*2a00*/  FSEL R46, R26, -INF , P2 ;  /* 0xff8000001a2e7808 */ /* 0x020fe40001000000 */
[----:B------:R-:W-:-:S05]  /*2a10*/  ISETP.GT.AND P2, PT, R20, 0x9, PT ;  /* 0x000000091400780c */ /* 0x000fca0003f44270 */
[----:B------:R-:W1:Y:S01]  /*2a20*/  MUFU.TANH R38, R38 ;  /* 0x0000002600267308 */ /* 0x000e620000002400 */
[----:B--2---:R-:W-:Y:S02]  /*2a30*/  FSEL R47, R27, -INF , P3 ;  /* 0xff8000001b2f7808 */ /* 0x004fe40001800000 */
[----:B------:R-:W-:Y:S02]  /*2a40*/  ISETP.GT.AND P3, PT, R20, 0x10, PT ;  /* 0x000000101400780c */ /* 0x000fe40003f64270 */
[----:B------:R-:W-:Y:S02]  /*2a50*/  FMNMX.FTZ R21, R46, R47, !PT ;  /* 0x0000002f2e157209 */ /* 0x000fe40007810000 */
[----:B0-----:R-:W-:Y:S01]  /*2a60*/  FSEL R41, R34, -INF , P3 ;  /* 0xff80000022297808 */ /* 0x001fe20001800000 */
[----:B------:R0:W-:Y:S01]  /*2a70*/  MUFU.TANH R28, R50 ;  /* 0x00000032001c7308 */ /* 0x0001e20000002400 */
[----:B------:R-:W-:-:S07]  /*2a80*/  ISETP.GT.AND P3, PT, R20, 0x18, PT ;  /* 0x000000181400780c */ /* 0x000fce0003f64270 */
[----:B------:R1:W2:Y:S01]  /*2a90*/  MUFU.TANH R25, R39 ;  /* 0x0000002700197308 */ /* 0x0002a20000002400 */
[----:B0-----:R-:W-:Y:S02]  /*2aa0*/  FSEL R50, R30, -INF , P4 ;  /* 0xff8000001e327808 */ /* 0x001fe40002000000 */
[----:B------:R-:W-:Y:S02]  /*2ab0*/  ISETP.GT.AND P4, PT, R42, 0x8, PT ;  /* 0x000000082a00780c */ /* 0x000fe40003f84270 */
[----:B------:R-:W-:-:S03]  /*2ac0*/  FMNMX.FTZ R24, R50, R21, !PT ;  /* 0x0000001532187209 */ /* 0x000fc60007810000 */
[----:B------:R0:W3:Y:S01]  /*2ad0*/  MUFU.TANH R33, R51 ;  /* 0x0000003300217308 */ /* 0x0000e20000002400 */
[----:B-1----:R-:W-:Y:S02]  /*2ae0*/  FSEL R39, R38, -INF , P3 ;  /* 0xff80000026277808 */ /* 0x002fe40001800000 */
[----:B------:R-:W-:-:S04]  /*2af0*/  ISETP.GT.AND P3, PT, R20, 0x20, PT ;  /* 0x000000201400780c */ /* 0x000fc80003f64270 */
[----:B------:R-:W-:Y:S01]  /*2b00*/  FSEL R37, R37, -INF , P3 ;  /* 0xff80000025257808 */ /* 0x000fe20001800000 */
[----:B------:R-:W1:Y:S01]  /*2b10*/  MUFU.TANH R54, R54 ;  /* 0x0000003600367308 */ /* 0x000e620000002400 */
[----:B0-----:R-:W-:Y:S02]  /*2b20*/  FSEL R51, R31, -INF , P2 ;  /* 0xff8000001f337808 */ /* 0x001fe40001000000 */
[----:B------:R-:W-:Y:S02]  /*2b30*/  ISETP.GT.AND P2, PT, R20, 0x11, PT ;  /* 0x000000111400780c */ /* 0x000fe40003f44270 */
[----:B------:R-:W-:Y:S02]  /*2b40*/  FMNMX.FTZ R24, R51, R24, !PT ;  /* 0x0000001833187209 */ /* 0x000fe40007810000 */
[----:B------:R-:W-:Y:S01]  /*2b50*/  FSEL R40, R35, -INF , P2 ;  /* 0xff80000023287808 */ /* 0x000fe20001000000 */
[----:B------:R-:W0:Y:S01]  /*2b60*/  MUFU.TANH R55, R55 ;  /* 0x0000003700377308 */ /* 0x000e220000002400 */
[----:B------:R-:W-:-:S02]  /*2b70*/  FMNMX.FTZ R21, R41, R24, !PT ;  /* 0x0000001829157209 */ /* 0x000fc40007810000 */
[----:B------:R-:W-:Y:S02]  /*2b80*/  ISETP.GT.AND P2, PT, R20, 0x19, PT ;  /* 0x000000191400780c */ /* 0x000fe40003f44270 */
[----:B------:R-:W-:Y:S02]  /*2b90*/  FMNMX.FTZ R24, R40, R21, !PT ;  /* 0x0000001528187209 */ /* 0x000fe40007810000 */
[----:B--2---:R-:W-:Y:S01]  /*2ba0*/  FSEL R38, R25, -INF , P2 ;  /* 0xff80000019267808 */ /* 0x004fe20001000000 */
[----:B------:R-:W2:Y:S01]  /*2bb0*/  MUFU.TANH R31, R58 ;  /* 0x0000003a001f7308 */ /* 0x000ea20000002400 */
[----:B------:R-:W-:Y:S02]  /*2bc0*/  FMNMX.FTZ R21, R39, R24, !PT ;  /* 0x0000001827157209 */ /* 0x000fe40007810000 */
[----:B------:R-:W-:Y:S02]  /*2bd0*/  ISETP.GT.AND P2, PT, R20, 0x21, PT ;  /* 0x000000211400780c */ /* 0x000fe40003f44270 */
[----:B------:R-:W-:-:S02]  /*2be0*/  FMNMX.FTZ R24, R38, R21, !PT ;  /* 0x0000001526187209 */ /* 0x000fc40007810000 */
[----:B------:R-:W-:Y:S01]  /*2bf0*/  ISETP.GT.AND P3, PT, R20, 0x28, PT ;  /* 0x000000281400780c */ /* 0x000fe20003f64270 */
[----:B------:R-:W4:Y:S01]  /*2c00*/  MUFU.TANH R59, R59 ;  /* 0x0000003b003b7308 */ /* 0x000f220000002400 */
[----:B------:R-:W-:Y:S02]  /*2c10*/  FSEL R36, R36, -INF , P2 ;  /* 0xff80000024247808 */ /* 0x000fe40001000000 */
[----:B------:R-:W-:Y:S02]  /*2c20*/  FMNMX.FTZ R21, R37, R24, !PT ;  /* 0x0000001825157209 */ /* 0x000fe40007810000 */
[----:B------:R-:W-:Y:S02]  /*2c30*/  ISETP.GT.AND P2, PT, R20, 0x29, PT ;  /* 0x000000291400780c */ /* 0x000fe40003f44270 */
[----:B------:R-:W-:Y:S01]  /*2c40*/  FSEL R29, R29, -INF , P3 ;  /* 0xff8000001d1d7808 */ /* 0x000fe20001800000 */
[----:B------:R-:W5:Y:S01]  /*2c50*/  MUFU.TANH R26, R62 ;  /* 0x0000003e001a7308 */ /* 0x000f620000002400 */
[----:B------:R-:W-:-:S02]  /*2c60*/  FMNMX.FTZ R24, R36, R21, !PT ;  /* 0x0000001524187209 */ /* 0x000fc40007810000 */
[----:B------:R-:W-:Y:S02]  /*2c70*/  ISETP.GT.AND P3, PT, R20, 0x30, PT ;  /* 0x000000301400780c */ /* 0x000fe40003f64270 */
[----:B------:R-:W-:Y:S02]  /*2c80*/  FSEL R32, R32, -INF , P2 ;  /* 0xff80000020207808 */ /* 0x000fe40001000000 */
[----:B------:R-:W-:Y:S01]  /*2c90*/  FMNMX.FTZ R21, R29, R24, !PT ;  /* 0x000000181d157209 */ /* 0x000fe20007810000 */
[----:B------:R-:W5:Y:S01]  /*2ca0*/  MUFU.TANH R63, R63 ;  /* 0x0000003f003f7308 */ /* 0x000f620000002400 */
[----:B------:R-:W-:Y:S02]  /*2cb0*/  ISETP.GT.AND P2, PT, R20, 0x31, PT ;  /* 0x000000311400780c */ /* 0x000fe40003f44270 */
[----:B------:R-:W-:Y:S02]  /*2cc0*/  FSEL R30, R28, -INF , P3 ;  /* 0xff8000001c1e7808 */ /* 0x000fe40001800000 */
[----:B------:R-:W-:-:S02]  /*2cd0*/  FMNMX.FTZ R21, R32, R21, !PT ;  /* 0x0000001520157209 */ /* 0x000fc40007810000 */
[----:B------:R-:W-:Y:S01]  /*2ce0*/  ISETP.GT.AND P3, PT, R20, 0x38, PT ;  /* 0x000000381400780c */ /* 0x000fe20003f64270 */
[----:B------:R-:W5:Y:S01]  /*2cf0*/  MUFU.TANH R66, R66 ;  /* 0x0000004200427308 */ /* 0x000f620000002400 */
[----:B---3--:R-:W-:Y:S02]  /*2d00*/  FSEL R35, R33, -INF , P2 ;  /* 0xff80000021237808 */ /* 0x008fe40001000000 */
[----:B------:R-:W-:Y:S02]  /*2d10*/  FMNMX.FTZ R24, R30, R21, !PT ;  /* 0x000000151e187209 */ /* 0x000fe40007810000 */
[----:B------:R-:W-:Y:S02]  /*2d20*/  ISETP.GT.AND P2, PT, R20, 0x39, PT ;  /* 0x000000391400780c */ /* 0x000fe40003f44270 */
[----:B-1----:R-:W-:Y:S01]  /*2d30*/  FSEL R33, R54, -INF , P3 ;  /* 0xff80000036217808 */ /* 0x002fe20001800000 */
[----:B------:R-:W1:Y:S01]  /*2d40*/  MUFU.TANH R27, R67 ;  /* 0x00000043001b7308 */ /* 0x000e620000002400 */
[----:B------:R-:W-:-:S02]  /*2d50*/  FMNMX.FTZ R24, R35, R24, !PT ;  /* 0x0000001823187209 */ /* 0x000fc40007810000 */
[C---:B------:R-:W-:Y:S02]  /*2d60*/  ISETP.GT.AND P3, PT, R20.reuse, 0x40, PT ;  /* 0x000000401400780c */ /* 0x040fe40003f64270 */
[----:B0-----:R-:W-:Y:S02]  /*2d70*/  FSEL R34, R55, -INF , P2 ;  /* 0xff80000037227808 */ /* 0x001fe40001000000 */
[----:B------:R-:W-:Y:S01]  /*2d80*/  FMNMX.FTZ R21, R33, R24, !PT ;  /* 0x0000001821157209 */ /* 0x000fe20007810000 */
[----:B------:R-:W0:Y:S01]  /*2d90*/  MUFU.TANH R70, R70 ;  /* 0x0000004600467308 */ /* 0x000e220000002400 */
[----:B------:R-:W-:Y:S02]  /*2da0*/  ISETP.GT.AND P2, PT, R20, 0x41, PT ;  /* 0x000000411400780c */ /* 0x000fe40003f44270 */
[----:B--2---:R-:W-:Y:S02]  /*2db0*/  FSEL R31, R31, -INF , P3 ;  /* 0xff8000001f1f7808 */ /* 0x004fe40001800000 */
[----:B------:R-:W-:-:S02]  /*2dc0*/  FMNMX.FTZ R24, R34, R21, !PT ;  /* 0x0000001522187209 */ /* 0x000fc40007810000 */
[C---:B------:R-:W-:Y:S01]  /*2dd0*/  ISETP.GT.AND P3, PT, R20.reuse, 0x48, PT ;  /* 0x000000481400780c */ /* 0x040fe20003f64270 */
[----:B------:R-:W2:Y:S01]  /*2de0*/  MUFU.TANH R71, R71 ;  /* 0x0000004700477308 */ /* 0x000ea20000002400 */
[----:B----4-:R-:W-:Y:S02]  /*2df0*/  FSEL R21, R59, -INF , P2 ;  /* 0xff8000003b157808 */ /* 0x010fe40001000000 */
[----:B------:R-:W-:Y:S02]  /*2e00*/  FMNMX.FTZ R24, R31, R24, !PT ;  /* 0x000000181f187209 */ /* 0x000fe40007810000 */
[----:B------:R-:W-:Y:S02]  /*2e10*/  ISETP.GT.AND P2, PT, R20, 0x49, PT ;  /* 0x000000491400780c */ /* 0x000fe40003f44270 */
[----:B-----5:R-:W-:Y:S01]  /*2e20*/  FSEL R26, R26, -INF , P3 ;  /* 0xff8000001a1a7808 */ /* 0x020fe20001800000 */
[----:B------:R-:W-:Y:S01]  /*2e30*/  MUFU.TANH R58, R44 ;  /* 0x0000002c003a7308 */ /* 0x000fe20000002400 */
[----:B------:R-:W-:-:S02]  /*2e40*/  FMNMX.FTZ R25, R21, R24, !PT ;  /* 0x0000001815197209 */ /* 0x000fc40007810000 */
[----:B------:R-:W-:Y:S02]  /*2e50*/  ISETP.GT.AND P3, PT, R20, 0x50, PT ;  /* 0x000000501400780c */ /* 0x000fe40003f64270 */
[----:B------:R-:W-:Y:S02]  /*2e60*/  FSEL R28, R63, -INF , P2 ;  /* 0xff8000003f1c7808 */ /* 0x000fe40001000000 */
[----:B------:R-:W-:Y:S01]  /*2e70*/  FMNMX.FTZ R25, R26, R25, !PT ;  /* 0x000000191a197209 */ /* 0x000fe20007810000 */
[----:B------:R-:W-:Y:S01]  /*2e80*/  MUFU.TANH R59, R45 ;  /* 0x0000002d003b7308 */ /* 0x000fe20000002400 */
[----:B------:R-:W-:Y:S02]  /*2e90*/  ISETP.GT.AND P2, PT, R20, 0x51, PT ;  /* 0x000000511400780c */ /* 0x000fe40003f44270 */
[----:B------:R-:W-:Y:S02]  /*2ea0*/  FSEL R24, R66, -INF , P3 ;  /* 0xff80000042187808 */ /* 0x000fe40001800000 */
[----:B------:R-:W-:-:S02]  /*2eb0*/  FMNMX.FTZ R25, R28, R25, !PT ;  /* 0x000000191c197209 */ /* 0x000fc40007810000 */
[----:B------:R-:W-:Y:S01]  /*2ec0*/  ISETP.GT.AND P3, PT, R20, 0x58, PT ;  /* 0x000000581400780c */ /* 0x000fe20003f64270 */
[----:B------:R-:W3:Y:S01]  /*2ed0*/  MUFU.TANH R11, R11 ;  /* 0x0000000b000b7308 */ /* 0x000ee20000002400 */
[----:B-1----:R-:W-:Y:S02]  /*2ee0*/  FSEL R27, R27, -INF , P2 ;  /* 0xff8000001b1b7808 */ /* 0x002fe40001000000 */
[----:B------:R-:W-:Y:S02]  /*2ef0*/  FMNMX.FTZ R54, R24, R25, !PT ;  /* 0x0000001918367209 */ /* 0x000fe40007810000 */
[----:B------:R-:W-:Y:S02]  /*2f00*/  ISETP.GT.AND P2, PT, R20, 0x59, PT ;  /* 0x000000591400780c */ /* 0x000fe40003f44270 */
[----:B0-----:R-:W-:Y:S01]  /*2f10*/  FSEL R25, R70, -INF , P3 ;  /* 0xff80000046197808 */ /* 0x001fe20001800000 */
[----:B------:R-:W-:Y:S01]  /*2f20*/  MUFU.TANH R15, R15 ;  /* 0x0000000f000f7308 */ /* 0x000fe20000002400 */
[----:B------:R-:W-:-:S02]  /*2f30*/  FMNMX.FTZ R54, R27, R54, !PT ;  /* 0x000000361b367209 */ /* 0x000fc40007810000 */
[----:B--2---:R-:W-:Y:S02]  /*2f40*/  FSEL R20, R71, -INF , P2 ;  /* 0xff80000047147808 */ /* 0x004fe40001000000 */
[----:B------:R-:W-:Y:S02]  /*2f50*/  FMNMX.FTZ R55, R25, R54, !PT ;  /* 0x0000003619377209 */ /* 0x000fe40007810000 */
[----:B------:R-:W-:Y:S01]  /*2f60*/  ISETP.GT.AND P3, PT, R42, 0x9, PT ;  /* 0x000000092a00780c */ /* 0x000fe20003f64270 */
[----:B------:R-:W-:Y:S01]  /*2f70*/  MUFU.TANH R14, R14 ;  /* 0x0000000e000e7308 */ /* 0x000fe20000002400 */
[----:B------:R-:W-:Y:S02]  /*2f80*/  FMNMX.FTZ R55, R20, R55, !PT ;  /* 0x0000003714377209 */ /* 0x000fe40007810000 */
[----:B---3--:R-:W-:Y:S02]  /*2f90*/  FSEL R11, R11, -INF , P5 ;  /* 0xff8000000b0b7808 */ /* 0x008fe40002800000 */
[----:B------:R-:W-:Y:S01]  /*2fa0*/  ISETP.GT.AND P2, PT, R42, 0x10, PT ;  /* 0x000000102a00780c */ /* 0x000fe20003f44270 */
[----:B------:R-:W0:Y:S02]  /*2fb0*/  SHFL.BFLY PT, R44, R55, 0x2, 0x1f ;  /* 0x0c401f00372c7f89 */ /* 0x000e2400000e0000 */
[----:B------:R-:W1:Y:S08]  /*2fc0*/  MUFU.TANH R13, R13 ;  /* 0x0000000d000d7308 */ /* 0x000e700000002400 */
[----:B------:R-:W2:Y:S08]  /*2fd0*/  MUFU.TANH R12, R12 ;  /* 0x0000000c000c7308 */ /* 0x000eb00000002400 */
[----:B------:R-:W3:Y:S01]  /*2fe0*/  MUFU.TANH R10, R10 ;  /* 0x0000000a000a7308 */ /* 0x000ee20000002400 */
[----:B-1----:R-:W-:-:S02]  /*2ff0*/  FSEL R13, R13, -INF , P3 ;  /* 0xff8000000d0d7808 */ /* 0x002fc40001800000 */
[----:B------:R-:W-:Y:S02]  /*3000*/  ISETP.GT.AND P3, PT, R42, 0x11, PT ;  /* 0x000000112a00780c */ /* 0x000fe40003f64270 */
[----:B0-----:R-:W-:-:S03]  /*3010*/  FMNMX.FTZ R44, R55, R44, !PT ;  /* 0x0000002c372c7209 */ /* 0x001fc60007810000 */
[----:B------:R-:W0:Y:S02]  /*3020*/  MUFU.TANH R8, R8 ;  /* 0x0000000800087308 */ /* 0x000e240000002400 */
[----:B------:R-:W1:Y:S06]  /*3030*/  SHFL.BFLY PT, R45, R44, 0x1, 0x1f ;  /* 0x0c201f002c2d7f89 */ /* 0x000e6c00000e0000 */
[----:B------:R-:W4:Y:S08]  /*3040*/  MUFU.TANH R0, R0 ;  /* 0x0000000000007308 */ /* 0x000f300000002400 */
[----:B------:R-:W5:Y:S08]  /*3050*/  MUFU.TANH R4, R4 ;  /* 0x0000000400047308 */ /* 0x000f700000002400 */
[----:B------:R2:W-:Y:S01]  /*3060*/  MUFU.TANH R63, R56 ;  /* 0x00000038003f7308 */ /* 0x0005e20000002400 */
[----:B-1----:R-:W-:-:S02]  /*3070*/  FMNMX.FTZ R5, R44, R45, !PT ;  /* 0x0000002d2c057209 */ /* 0x002fc40007810000 */
[----:B------:R-:W-:Y:S02]  /*3080*/  FSEL R44, R15, -INF , P6 ;  /* 0xff8000000f2c7808 */ /* 0x000fe40003000000 */
[----:B------:R-:W-:Y:S01]  /*3090*/  FSEL R15, R14, -INF , P4 ;  /* 0xff8000000e0f7808 */ /* 0x000fe20002000000 */
[----:B------:R-:W-:Y:S01]  /*30a0*/  FMUL.FTZ R43, R5, UR10 ;  /* 0x0000000a052b7c20 */ /* 0x000fe20008410000 */
[----:B------:R-:W-:Y:S01]  /*30b0*/  FMNMX.FTZ R14, R11, R44, !PT ;  /* 0x0000002c0b0e7209 */ /* 0x000fe20007810000 */
[----:B------:R-:W1:Y:S01]  /*30c0*/  MUFU.TANH R3, R3 ;  /* 0x0000000300037308 */ /* 0x000e620000002400 */
[----:B------:R-:W-:Y:S02]  /*30d0*/  FSETP.NEU.FTZ.AND P5, PT, R5, -INF , PT ;  /* 0xff8000000500780b */ /* 0x000fe40003fbd000 */
[----:B------:R-:W-:Y:S02]  /*30e0*/  FMNMX.FTZ R14, R15, R14, !PT ;  /* 0x0000000e0f0e7209 */ /* 0x000fe40007810000 */
[----:B--2---:R-:W-:-:S02]  /*30f0*/  FSEL R56, R43, RZ, P5 ;  /* 0x000000ff2b387208 */ /* 0x004fc40002800000 */
[----:B------:R-:W-:Y:S01]  /*3100*/  FSEL R43, R12, -INF , P2 ;  /* 0xff8000000c2b7808 */ /* 0x000fe20001000000 */
[----:B------:R2:W-:Y:S01]  /*3110*/  MUFU.TANH R62, R49 ;  /* 0x00000031003e7308 */ /* 0x0005e20000002400 */
[----:B------:R-:W-:Y:S01]  /*3120*/  FMNMX.FTZ R14, R13, R14, !PT ;  /* 0x0000000e0d0e7209 */ /* 0x000fe20007810000 */
[--C-:B------:R-:W-:Y:S01]  /*3130*/  FFMA.FTZ R153, R46, UR10, -R56.reuse ;  /* 0x0000000a2e997c23 */ /* 0x100fe20008010838 */
[----:B------:R-:W-:Y:S01]  /*3140*/  ISETP.GT.AND P2, PT, R42, 0x18, PT ;  /* 0x000000182a00780c */ /* 0x000fe20003f44270 */
[--C-:B------:R-:W-:Y:S01]  /*3150*/  FFMA.FTZ R155, R50, UR10, -R56.reuse ;  /* 0x0000000a329b7c23 */ /* 0x100fe20008010838 */
[----:B---3--:R-:W-:Y:S01]  /*3160*/  FSEL R45, R10, -INF , P3 ;  /* 0xff8000000a2d7808 */ /* 0x008fe20001800000 */
[--C-:B------:R-:W-:Y:S01]  /*3170*/  FFMA.FTZ R10, R47, UR10, -R56.reuse ;  /* 0x0000000a2f0a7c23 */ /* 0x100fe20008010838 */
[----:B------:R-:W-:Y:S01]  /*3180*/  FMNMX.FTZ R14, R43, R14, !PT ;  /* 0x0000000e2b0e7209 */ /* 0x000fe20007810000 */
[----:B------:R-:W3:Y:S01]  /*3190*/  MUFU.TANH R54, R48 ;  /* 0x0000003000367308 */ /* 0x000ee20000002400 */
[----:B------:R-:W-:Y:S01]  /*31a0*/  ISETP.GT.AND P3, PT, R42, 0x19, PT ;  /* 0x000000192a00780c */ /* 0x000fe20003f64270 */
[--C-:B------:R-:W-:Y:S01]  /*31b0*/  FFMA.FTZ R157, R41, UR10, -R56.reuse ;  /* 0x0000000a299d7c23 */ /* 0x100fe20008010838 */
[----:B0-----:R-:W-:Y:S01]  /*31c0*/  FSEL R8, R8, -INF , P2 ;  /* 0xff80000008087808 */ /* 0x001fe20001000000 */
[--C-:B------:R-:W-:Y:S01]  /*31d0*/  FFMA.FTZ R12, R40, UR10, -R56.reuse ;  /* 0x0000000a280c7c23 */ /* 0x100fe20008010838 */
[----:B------:R-:W-:Y:S01]  /*31e0*/  FMNMX.FTZ R47, R45, R14, !PT ;  /* 0x0000000e2d2f7209 */ /* 0x000fe20007810000 */
[--C-:B------:R-:W-:Y:S01]  /*31f0*/  FFMA.FTZ R159, R39, UR10, -R56.reuse ;  /* 0x0000000a279f7c23 */ /* 0x100fe20008010838 */
[----:B------:R-:W-:Y:S01]  /*3200*/  ISETP.GT.AND P2, PT, R42, 0x20, PT ;  /* 0x000000202a00780c */ /* 0x000fe20003f44270 */
[----:B------:R-:W0:Y:S01]  /*3210*/  MUFU.TANH R52, R52 ;  /* 0x0000003400347308 */ /* 0x000e220000002400 */
[----:B----4-:R-:W-:Y:S01]  /*3220*/  FSEL R46, R0, -INF , P3 ;  /* 0xff800000002e7808 */ /* 0x010fe20001800000 */
[--C-:B------:R-:W-:Y:S01]  /*3230*/  FFMA.FTZ R14, R38, UR10, -R56.reuse ;  /* 0x0000000a260e7c23 */ /* 0x100fe20008010838 */
[----:B--2---:R-:W-:Y:S01]  /*3240*/  FMNMX.FTZ R49, R8, R47, !PT ;  /* 0x0000002f08317209 */ /* 0x004fe20007810000 */
[--C-:B------:R-:W-:Y:S01]  /*3250*/  FFMA.FTZ R161, R37, UR10, -R56.reuse ;  /* 0x0000000a25a17c23 */ /* 0x100fe20008010838 */
[----:B-----5:R-:W-:Y:S01]  /*3260*/  FSEL R47, R4, -INF , P2 ;  /* 0xff800000042f7808 */ /* 0x020fe20001000000 */
[--C-:B------:R-:W-:Y:S01]  /*3270*/  FFMA.FTZ R29, R29, UR10, -R56.reuse ;  /* 0x0000000a1d1d7c23 */ /* 0x100fe20008010838 */
[----:B------:R-:W-:Y:S01]  /*3280*/  ISETP.GT.AND P3, PT, R42, 0x21, PT ;  /* 0x000000212a00780c */ /* 0x000fe20003f64270 */
[----:B------:R2:W-:Y:S01]  /*3290*/  MUFU.EX2 R0, R10 ;  /* 0x0000000a00007308 */ /* 0x0005e20000000800 */
[----:B------:R-:W-:Y:S01]  /*32a0*/  FMNMX.FTZ R4, R46, R49, !PT ;  /* 0x000000312e047209 */ /* 0x000fe20007810000 */
[--C-:B------:R-:W-:Y:S01]  /*32b0*/  FFMA.FTZ R21, R21, UR10, -R56.reuse ;  /* 0x0000000a15157c23 */ /* 0x100fe20008010838 */
[----:B------:R-:W-:Y:S01]  /*32c0*/  ISETP.GT.AND P2, PT, R42, 0x28, PT ;  /* 0x000000282a00780c */ /* 0x000fe20003f44270 */
[--C-:B------:R-:W-:Y:S01]  /*32d0*/  FFMA.FTZ R32, R32, UR10, -R56.reuse ;  /* 0x0000000a20207c23 */ /* 0x100fe20008010838 */
[----:B-1----:R-:W-:Y:S01]  /*32e0*/  FSEL R3, R3, -INF , P3 ;  /* 0xff80000003037808 */ /* 0x002fe20001800000 */
[--C-:B------:R-:W-:Y:S01]  /*32f0*/  FFMA.FTZ R30, R30, UR10, -R56.reuse ;  /* 0x0000000a1e1e7c23 */ /* 0x100fe20008010838 */
[----:B------:R-:W-:Y:S01]  /*3300*/  FMNMX.FTZ R4, R47, R4, !PT ;  /* 0x000000042f047209 */ /* 0x000fe20007810000 */
[----:B------:R-:W1:Y:S01]  /*3310*/  MUFU.TANH R53, R53 ;  /* 0x0000003500357308 */ /* 0x000e620000002400 */
[--C-:B--2---:R-:W-:Y:S01]  /*3320*/  FFMA.FTZ R10, R51, UR10, -R56.reuse ;  /* 0x0000000a330a7c23 */ /* 0x104fe20008010838 */
[----:B------:R-:W-:Y:S01]  /*3330*/  ISETP.GT.AND P3, PT, R42, 0x29, PT ;  /* 0x000000292a00780c */ /* 0x000fe20003f64270 */
[--C-:B------:R-:W-:Y:S01]  /*3340*/  FFMA.FTZ R35, R35, UR10, -R56.reuse ;  /* 0x0000000a23237c23 */ /* 0x100fe20008010838 */
[----:B------:R-:W-:Y:S01]  /*3350*/  FSEL R48, R58, -INF , P2 ;  /* 0xff8000003a307808 */ /* 0x000fe20001000000 */
[--C-:B------:R-:W-:Y:S01]  /*3360*/  FFMA.FTZ R33, R33, UR10, -R56.reuse ;  /* 0x0000000a21217c23 */ /* 0x100fe20008010838 */
[----:B------:R-:W-:Y:S01]  /*3370*/  FMNMX.FTZ R51, R3, R4, !PT ;  /* 0x0000000403337209 */ /* 0x000fe20007810000 */
[--C-:B------:R-:W-:Y:S01]  /*3380*/  FFMA.FTZ R34, R34, UR10, -R56.reuse ;  /* 0x0000000a22227c23 */ /* 0x100fe20008010838 */
[----:B------:R-:W-:Y:S01]  /*3390*/  ISETP.GT.AND P2, PT, R42, 0x30, PT ;  /* 0x000000302a00780c */ /* 0x000fe20003f44270 */
[----:B------:R-:W2:Y:S01]  /*33a0*/  MUFU.TANH R57, R57 ;  /* 0x0000003900397308 */ /* 0x000ea20000002400 */
[----:B------:R-:W-:Y:S01]  /*33b0*/  FSEL R49, R59, -INF , P3 ;  /* 0xff8000003b317808 */ /* 0x000fe20001800000 */
[--C-:B------:R-:W-:Y:S01]  /*33c0*/  FFMA.FTZ R31, R31, UR10, -R56.reuse ;  /* 0x0000000a1f1f7c23 */ /* 0x100fe20008010838 */
[----:B------:R-:W-:Y:S01]  /*33d0*/  FMNMX.FTZ R4, R48, R51, !PT ;  /* 0x0000003330047209 */ /* 0x000fe20007810000 */
[--C-:B------:R-:W-:Y:S01]  /*33e0*/  FFMA.FTZ R26, R26, UR10, -R56.reuse ;  /* 0x0000000a1a1a7c23 */ /* 0x100fe20008010838 */
[----:B------:R-:W-:Y:S01]  /*33f0*/  ISETP.GT.AND P3, PT, R42, 0x31, PT ;  /* 0x000000312a00780c */ /* 0x000fe20003f64270 */
[--C-:B------:R-:W-:Y:S01]  /*3400*/  FFMA.FTZ R28, R28, UR10, -R56.reuse ;  /* 0x0000000a1c1c7c23 */ /* 0x100fe20008010838 */
[----:B---3--:R-:W-:Y:S01]  /*3410*/  FSEL R50, R54, -INF , P2 ;  /* 0xff80000036327808 */ /* 0x008fe20001000000 */
[----:B------:R-:W3:Y:S01]  /*3420*/  MUFU.TANH R60, R60 ;  /* 0x0000003c003c7308 */ /* 0x000ee20000002400 */
[----:B------:R-:W-:Y:S01]  /*3430*/  FMNMX.FTZ R51, R49, R4, !PT ;  /* 0x0000000431337209 */ /* 0x000fe20007810000 */
[--C-:B------:R-:W-:Y:S01]  /*3440*/  FFMA.FTZ R24, R24, UR10, -R56.reuse ;  /* 0x0000000a18187c23 */ /* 0x100fe20008010838 */
[----:B------:R-:W-:Y:S01]  /*3450*/  ISETP.GT.AND P2, PT, R42, 0x38, PT ;  /* 0x000000382a00780c */ /* 0x000fe20003f44270 */
[--C-:B------:R-:W-:Y:S01]  /*3460*/  FFMA.FTZ R27, R27, UR10, -R56.reuse ;  /* 0x0000000a1b1b7c23 */ /* 0x100fe20008010838 */
[----:B------:R-:W-:Y:S01]  /*3470*/  FSEL R41, R62, -INF , P3 ;  /* 0xff8000003e297808 */ /* 0x000fe20001800000 */
[----:B------:R-:W-:Y:S01]  /*3480*/  FFMA.FTZ R25, R25, UR10, -R56 ;  /* 0x0000000a19197c23 */ /* 0x000fe20008010838 */
[----:B------:R-:W-:Y:S01]  /*3490*/  FMNMX.FTZ R4, R50, R51, !PT ;  /* 0x0000003332047209 */ /* 0x000fe20007810000 */
[----:B------:R-:W4:Y:S01]  /*34a0*/  MUFU.TANH R61, R61 ;  /* 0x0000003d003d7308 */ /* 0x000f220000002400 */
[----:B------:R-:W-:-:S02]  /*34b0*/  ISETP.GT.AND P3, PT, R42, 0x39, PT ;  /* 0x000000392a00780c */ /* 0x000fc40003f64270 */
[----:B0-----:R-:W-:Y:S02]  /*34c0*/  FSEL R51, R52, -INF , P2 ;  /* 0xff80000034337808 */ /* 0x001fe40001000000 */
[----:B------:R-:W-:Y:S02]  /*34d0*/  FMNMX.FTZ R4, R41, R4, !PT ;  /* 0x0000000429047209 */ /* 0x000fe40007810000 */
[----:B-1----:R-:W-:Y:S01]  /*34e0*/  FSEL R40, R53, -INF , P3 ;  /* 0xff80000035287808 */ /* 0x002fe20001800000 */
[----:B------:R-:W0:Y:S01]  /*34f0*/  MUFU.TANH R64, R64 ;  /* 0x0000004000407308 */ /* 0x000e220000002400 */
[C---:B------:R-:W-:Y:S02]  /*3500*/  ISETP.GT.AND P2, PT, R42.reuse, 0x40, PT ;  /* 0x000000402a00780c */ /* 0x040fe40003f44270 */
[----:B------:R-:W-:Y:S02]  /*3510*/  FMNMX.FTZ R53, R51, R4, !PT ;  /* 0x0000000433357209 */ /* 0x000fe40007810000 */
[----:B------:R-:W-:-:S02]  /*3520*/  ISETP.GT.AND P3, PT, R42, 0x41, PT ;  /* 0x000000412a00780c */ /* 0x000fc40003f64270 */
[----:B------:R-:W-:Y:S01]  /*3530*/  FSEL R52, R63, -INF , P2 ;  /* 0xff8000003f347808 */ /* 0x000fe20001000000 */
[----:B------:R-:W1:Y:S01]  /*3540*/  MUFU.TANH R65, R65 ;  /* 0x0000004100417308 */ /* 0x000e620000002400 */
[----:B------:R-:W-:Y:S02]  /*3550*/  FMNMX.FTZ R53, R40, R53, !PT ;  /* 0x0000003528357209 */ /* 0x000fe40007810000 */
[----:B------:R-:W-:Y:S02]  /*3560*/  ISETP.GT.AND P2, PT, R42, 0x48, PT ;  /* 0x000000482a00780c */ /* 0x000fe40003f44270 */
[----:B--2---:R-:W-:Y:S01]  /*3570*/  FSEL R39, R57, -INF , P3 ;  /* 0xff80000039277808 */ /* 0x004fe20001800000 */
[--C-:B------:R-:W-:Y:S01]  /*3580*/  FFMA.FTZ R57, R36, UR10, -R56.reuse ;  /* 0x0000000a24397c23 */ /* 0x100fe20008010838 */
[----:B------:R-:W-:Y:S01]  /*3590*/  FMNMX.FTZ R4, R52, R53, !PT ;  /* 0x0000003534047209 */ /* 0x000fe20007810000 */
[----:B------:R-:W2:Y:S01]  /*35a0*/  MUFU.TANH R68, R68 ;  /* 0x0000004400447308 */ /* 0x000ea20000002400 */
[----:B------:R-:W-:Y:S01]  /*35b0*/  ISETP.GT.AND P3, PT, R42, 0x49, PT ;  /* 0x000000492a00780c */ /* 0x000fe20003f64270 */
[----:B------:R-:W-:Y:S01]  /*35c0*/  FFMA.FTZ R56, R20, UR10, -R56 ;  /* 0x0000000a14387c23 */ /* 0x000fe20008010838 */
[----:B---3--:R-:W-:-:S02]  /*35d0*/  FSEL R53, R60, -INF , P2 ;  /* 0xff8000003c357808 */ /* 0x008fc40001000000 */
[----:B------:R-:W-:Y:S02]  /*35e0*/  FMNMX.FTZ R4, R39, R4, !PT ;  /* 0x0000000427047209 */ /* 0x000fe40007810000 */
[C---:B------:R-:W-:Y:S01]  /*35f0*/  ISETP.GT.AND P2, PT, R42.reuse, 0x50, PT ;  /* 0x000000502a00780c */ /* 0x040fe20003f44270 */
[----:B------:R-:W3:Y:S01]  /*3600*/  MUFU.TANH R69, R69 ;  /* 0x0000004500457308 */ /* 0x000ee20000002400 */
[----:B----4-:R-:W-:Y:S02]  /*3610*/  FSEL R38, R61, -INF , P3 ;  /* 0xff8000003d267808 */ /* 0x010fe40001800000 */
[----:B------:R-:W-:Y:S02]  /*3620*/  FMNMX.FTZ R55, R53, R4, !PT ;  /* 0x0000000435377209 */ /* 0x000fe40007810000 */
[----:B------:R-:W-:Y:S02]  /*3630*/  ISETP.GT.AND P3, PT, R42, 0x51, PT ;  /* 0x000000512a00780c */ /* 0x000fe40003f64270 */
[----:B0-----:R-:W-:Y:S01]  /*3640*/  FSEL R54, R64, -INF , P2 ;  /* 0xff80000040367808 */ /* 0x001fe20001000000 */
[----:B------:R0:W-:Y:S01]  /*3650*/  MUFU.EX2 R163, R29 ;  /* 0x0000001d00a37308 */ /* 0x0001e20000000800 */
[----:B------:R-:W-:-:S02]  /*3660*/  FMNMX.FTZ R55, R38, R55, !PT ;  /* 0x0000003726377209 */ /* 0x000fc40007810000 */
[----:B------:R-:W-:Y:S02]  /*3670*/  ISETP.GT.AND P2, PT, R42, 0x58, PT ;  /* 0x000000582a00780c */ /* 0x000fe40003f44270 */
[----:B-1----:R-:W-:Y:S02]  /*3680*/  FSEL R37, R65, -INF , P3 ;  /* 0xff80000041257808 */ /* 0x002fe40001800000 */
[----:B------:R-:W-:Y:S01]  /*3690*/  FMNMX.FTZ R4, R54, R55, !PT ;  /* 0x0000003736047209 */ /* 0x000fe20007810000 */
[----:B------:R1:W-:Y:S01]  /*36a0*/  MUFU.EX2 R60, R21 ;  /* 0x00000015003c7308 */ /* 0x0003e20000000800 */
[----:B------:R-:W-:Y:S02]  /*36b0*/  ISETP.GT.AND P3, PT, R42, 0x59, PT ;  /* 0x000000592a00780c */ /* 0x000fe40003f64270 */
[----:B--2---:R-:W-:Y:S02]  /*36c0*/  FSEL R42, R68, -INF , P2 ;  /* 0xff800000442a7808 */ /* 0x004fe40001000000 */
[----:B------:R-:W-:-:S02]  /*36d0*/  FMNMX.FTZ R55, R37, R4, !PT ;  /* 0x0000000425377209 */ /* 0x000fc40007810000 */
[----:B---3--:R-:W-:Y:S01]  /*36e0*/  FSEL R36, R69, -INF , P3 ;  /* 0xff80000045247808 */ /* 0x008fe20001800000 */
[----:B------:R-:W2:Y:S01]  /*36f0*/  MUFU.EX2 R153, R153 ;  /* 0x0000009900997308 */ /* 0x000ea20000000800 */
[----:B------:R-:W-:-:S04]  /*3700*/  FMNMX.FTZ R55, R42, R55, !PT ;  /* 0x000000372a377209 */ /* 0x000fc80007810000 */
[----:B------:R-:W-:-:S03]  /*3710*/  FMNMX.FTZ R55, R36, R55, !PT ;  /* 0x0000003724377209 */ /* 0x000fc60007810000 */
[----:B------:R-:W-:Y:S02]  /*3720*/  MUFU.EX2 R155, R155 ;  /* 0x0000009b009b7308 */ /* 0x000fe40000000800 */
[----:B------:R-:W0:Y:S06]  /*3730*/  SHFL.BFLY PT, R4, R55, 0x2, 0x1f ;  /* 0x0c401f0037047f89 */ /* 0x000e2c00000e0000 */
[----:B------:R-:W-:Y:S08]  /*3740*/  MUFU.EX2 R10, R10 ;  /* 0x0000000a000a7308 */ /* 0x000ff00000000800 */
[----:B------:R-:W-:Y:S08]  /*3750*/  MUFU.EX2 R157, R157 ;  /* 0x0000009d009d7308 */ /* 0x000ff00000000800 */
[----:B------:R-:W-:Y:S01]  /*3760*/  MUFU.EX2 R12, R12 ;  /* 0x0000000c000c7308 */ /* 0x000fe20000000800 */
[----:B0-----:R-:W-:-:S05]  /*3770*/  FMNMX.FTZ R29, R55, R4, !PT ;  /* 0x00000004371d7209 */ /* 0x001fca0007810000 */
[----:B------:R-:W0:Y:S02]  /*3780*/  SHFL.BFLY PT, R4, R29, 0x1, 0x1f ;  /* 0x0c201f001d047f89 */ /* 0x000e2400000e0000 */
[----:B------:R-:W-:Y:S08]  /*3790*/  MUFU.EX2 R159, R159 ;  /* 0x0000009f009f7308 */ /* 0x000ff00000000800 */
[----:B------:R-:W-:Y:S08]  /*37a0*/  MUFU.EX2 R14, R14 ;  /* 0x0000000e000e7308 */ /* 0x000ff00000000800 */
[----:B------:R-:W-:Y:S01]  /*37b0*/  MUFU.EX2 R161, R161 ;  /* 0x000000a100a17308 */ /* 0x000fe20000000800 */
[----:B0-----:R-:W-:-:S07]  /*37c0*/  FMNMX.FTZ R4, R29, R4, !PT ;  /* 0x000000041d047209 */ /* 0x001fce0007810000 */
[----:B------:R-:W-:Y:S01]  /*37d0*/  MUFU.EX2 R58, R57 ;  /* 0x00000039003a7308 */ /* 0x000fe20000000800 */
[----:B------:R-:W-:Y:S01]  /*37e0*/  IMAD.U32 R29, RZ, RZ, UR22 ;  /* 0x00000016ff1d7e24 */ /* 0x000fe2000f8e00ff */
[C---:B------:R-:W-:Y:S01]  /*37f0*/  FSETP.NEU.FTZ.AND P2, PT, R4.reuse, -INF , PT ;  /* 0xff8000000400780b */ /* 0x040fe20003f5d000 */
[----:B-1----:R-:W-:-:S05]  /*3800*/  FMUL.FTZ R21, R4, UR10 ;  /* 0x0000000a04157c20 */ /* 0x002fca0008410000 */
        /* <DEDUP_REMOVED lines=30> */
[----:B------:R-:W-:-:S04]  /*39f0*/  FFMA.FTZ R20, R36, UR10, -R20 ;  /* 0x0000000a24147c23 */ /* 0x000fc80008010814 */
[----:B------:R-:W3:Y:S01]  /*3a00*/  MUFU.EX2 R15, R15 ;  /* 0x0000000f000f7308 */ /* 0x000ee20000000800 */
[----:B--2---:R-:W-:Y:S01]  /*3a10*/  FADD.FTZ R8, R153, R0 ;  /* 0x0000000099087221 */ /* 0x004fe20000010000 */
[----:B0-----:R-:W-:Y:S02]  /*3a20*/  SHF.R.U32.HI R72, RZ, 0x7, R72 ;  /* 0x00000007ff487819 */ /* 0x001fe40000011648 */
[----:B------:R-:W-:Y:S02]  /*3a30*/  F2FP.BF16.F32.PACK_AB R153, R0, R153 ;  /* 0x000000990099723e */ /* 0x000fe400000010ff */
[----:B-1----:R-:W-:Y:S02]  /*3a40*/  F2FP.BF16.F32.PACK_AB R152, R44, R11 ;  /* 0x0000000b2c98723e */ /* 0x002fe400000010ff */
[----:B------:R0:W1:Y:S08]  /*3a50*/  MUFU.EX2 R154, R13 ;  /* 0x0000000d009a7308 */ /* 0x0000700000000800 */
[----:B------:R-:W2:Y:S01]  /*3a60*/  MUFU.EX2 R43, R43 ;  /* 0x0000002b002b7308 */ /* 0x000ea20000000800 */
[----:B0-----:R-:W-:Y:S01]  /*3a70*/  FADD.FTZ R13, R155, R8 ;  /* 0x000000089b0d7221 */ /* 0x001fe20000010000 */
[----:B------:R-:W-:-:S03]  /*3a80*/  F2FP.BF16.F32.PACK_AB R155, R10, R155 ;  /* 0x0000009b0a9b723e */ /* 0x000fc600000010ff */
[----:B------:R-:W-:-:S03]  /*3a90*/  FADD.FTZ R8, R10, R13 ;  /* 0x0000000d0a087221 */ /* 0x000fc60000010000 */
[----:B------:R0:W-:Y:S08]  /*3aa0*/  MUFU.EX2 R160, R3 ;  /* 0x0000000300a07308 */ /* 0x0001f00000000800 */
[----:B------:R-:W4:Y:S01]  /*3ab0*/  MUFU.EX2 R156, R45 ;  /* 0x0000002d009c7308 */ /* 0x000f220000000800 */
[----:B0-----:R-:W-:Y:S01]  /*3ac0*/  FADD.FTZ R3, R157, R8 ;  /* 0x000000089d037221 */ /* 0x001fe20000010000 */
[----:B------:R-:W-:Y:S01]  /*3ad0*/  FADD.FTZ R8, R11, R44 ;  /* 0x0000002c0b087221 */ /* 0x000fe20000010000 */
[----:B------:R-:W-:-:S02]  /*3ae0*/  F2FP.BF16.F32.PACK_AB R157, R12, R157 ;  /* 0x0000009d0c9d723e */ /* 0x000fc400000010ff */
[----:B------:R-:W-:Y:S01]  /*3af0*/  FADD.FTZ R28, R12, R3 ;  /* 0x000000030c1c7221 */ /* 0x000fe20000010000 */
[----:B---3--:R-:W-:Y:S01]  /*3b00*/  FADD.FTZ R3, R15, R8 ;  /* 0x000000080f037221 */ /* 0x008fe20000010000 */
[----:B------:R-:W-:Y:S01]  /*3b10*/  IADD3 R8, -R72, 0xb, RZ ;  /* 0x0000000b48087810 */ /* 0x000fe20007ffe1ff */
[----:B------:R0:W3:Y:S01]  /*3b20*/  MUFU.EX2 R21, R46 ;  /* 0x0000002e00157308 */ /* 0x0000e20000000800 */
[----:B------:R-:W-:Y:S01]  /*3b30*/  FADD.FTZ R13, R159, R28 ;  /* 0x0000001c9f0d7221 */ /* 0x000fe20000010000 */
[----:B-1----:R-:W-:Y:S01]  /*3b40*/  FADD.FTZ R28, R154, R3 ;  /* 0x000000039a1c7221 */ /* 0x002fe20000010000 */
[----:B------:R-:W-:Y:S01]  /*3b50*/  @!P2 VIADD R3, R29, 0x22840 ;  /* 0x000228401d03a836 */ /* 0x000fe20000000000 */
[----:B------:R-:W-:Y:S02]  /*3b60*/  F2FP.BF16.F32.PACK_AB R159, R14, R159 ;  /* 0x0000009f0e9f723e */ /* 0x000fe400000010ff */
[----:B------:R-:W-:Y:S02]  /*3b70*/  F2FP.BF16.F32.PACK_AB R154, R154, R15 ;  /* 0x0000000f9a9a723e */ /* 0x000fe400000010ff */
[----:B------:R-:W1:Y:S01]  /*3b80*/  MUFU.EX2 R32, R32 ;  /* 0x0000002000207308 */ /* 0x000e620000000800 */
[----:B0-----:R-:W-:Y:S01]  /*3b90*/  FADD.FTZ R46, R14, R13 ;  /* 0x0000000d0e2e7221 */ /* 0x001fe20000010000 */
[----:B--2---:R-:W-:Y:S01]  /*3ba0*/  FADD.FTZ R13, R43, R28 ;  /* 0x0000001c2b0d7221 */ /* 0x004fe20000010000 */
[----:B------:R-:W-:Y:S01]  /*3bb0*/  @!P2 PRMT R3, RZ, 0x654, R3 ;  /* 0x00000654ff03a816 */ /* 0x000fe20000000003 */
[----:B------:R0:W-:Y:S06]  /*3bc0*/  BAR.ARV R8, 0x100 ;  /* 0x000400080000751d */ /* 0x0001ec0000002000 */
[----:B------:R-:W2:Y:S01]  /*3bd0*/  MUFU.EX2 R47, R47 ;  /* 0x0000002f002f7308 */ /* 0x000ea20000000800 */
[----:B------:R-:W-:Y:S01]  /*3be0*/  FADD.FTZ R29, R161, R46 ;  /* 0x0000002ea11d7221 */ /* 0x000fe20000010000 */
[----:B----4-:R-:W-:Y:S01]  /*3bf0*/  FADD.FTZ R13, R156, R13 ;  /* 0x0000000d9c0d7221 */ /* 0x010fe20000010000 */
[----:B------:R2:W-:Y:S01]  /*3c00*/  @!P2 SYNCS.ARRIVE.TRANS64.RED.A1T0 RZ, [R3+URZ], RZ ;  /* 0x000000ff03ffa9a7 */ /* 0x0005e2000810043f */
[C---:B------:R-:W-:Y:S01]  /*3c10*/  F2FP.BF16.F32.PACK_AB R161, R58.reuse, R161 ;  /* 0x000000a13aa1723e */ /* 0x040fe200000010ff */
[----:B------:R-:W-:Y:S01]  /*3c20*/  FADD.FTZ R46, R58, R29 ;  /* 0x0000001d3a2e7221 */ /* 0x000fe20000010000 */
[----:B------:R-:W-:Y:S01]  /*3c30*/  FADD.FTZ R28, R158, R13 ;  /* 0x0000000d9e1c7221 */ /* 0x000fe20000010000 */
[----:B------:R-:W-:Y:S01]  /*3c40*/  F2FP.BF16.F32.PACK_AB R156, R156, R43 ;  /* 0x0000002b9c9c723e */ /* 0x000fe200000010ff */
[----:B------:R-:W4:Y:S01]  /*3c50*/  MUFU.EX2 R30, R30 ;  /* 0x0000001e001e7308 */ /* 0x000f220000000800 */
[----:B------:R-:W-:Y:S01]  /*3c60*/  FADD.FTZ R13, R163, R46 ;  /* 0x0000002ea30d7221 */ /* 0x000fe20000010000 */
[----:B---3--:R-:W-:Y:S01]  /*3c70*/  FADD.FTZ R28, R21, R28 ;  /* 0x0000001c151c7221 */ /* 0x008fe20000010000 */
[----:B-1----:R-:W-:-:S02]  /*3c80*/  F2FP.BF16.F32.PACK_AB R163, R32, R163 ;  /* 0x000000a320a3723e */ /* 0x002fc400000010ff */
[----:B------:R-:W-:Y:S01]  /*3c90*/  FADD.FTZ R13, R32, R13 ;  /* 0x0000000d200d7221 */ /* 0x000fe20000010000 */
[----:B------:R-:W-:Y:S02]  /*3ca0*/  F2FP.BF16.F32.PACK_AB R158, R21, R158 ;  /* 0x0000009e159e723e */ /* 0x000fe400000010ff */
[----:B------:R-:W1:Y:S01]  /*3cb0*/  MUFU.EX2 R35, R35 ;  /* 0x0000002300237308 */ /* 0x000e620000000800 */
[----:B--2---:R-:W-:-:S04]  /*3cc0*/  FADD.FTZ R3, R47, R28 ;  /* 0x0000001c2f037221 */ /* 0x004fc80000010000 */
[C---:B------:R-:W-:Y:S01]  /*3cd0*/  FADD.FTZ R3, R160.reuse, R3 ;  /* 0x00000003a0037221 */ /* 0x040fe20000010000 */
[----:B------:R-:W-:Y:S02]  /*3ce0*/  F2FP.BF16.F32.PACK_AB R160, R160, R47 ;  /* 0x0000002fa0a0723e */ /* 0x000fe400000010ff */
[----:B------:R-:W2:Y:S01]  /*3cf0*/  MUFU.EX2 R48, R48 ;  /* 0x0000003000307308 */ /* 0x000ea20000000800 */
[----:B----4-:R-:W-:-:S07]  /*3d00*/  FADD.FTZ R28, R30, R13 ;  /* 0x0000000d1e1c7221 */ /* 0x010fce0000010000 */
        /* <DEDUP_REMOVED lines=16> */
[----:B-1----:R-:W-:Y:S01]  /*3e10*/  FADD.FTZ R3, R31, R28 ;  /* 0x0000001c1f037221 */ /* 0x002fe20000010000 */
[----:B------:R-:W-:-:S03]  /*3e20*/  F2FP.BF16.F32.PACK_AB R169, R60, R31 ;  /* 0x0000001f3ca9723e */ /* 0x000fc600000010ff */
[----:B------:R-:W-:-:S03]  /*3e30*/  FADD.FTZ R13, R60, R3 ;  /* 0x000000033c0d7221 */ /* 0x000fc60000010000 */
[----:B------:R-:W1:Y:S01]  /*3e40*/  MUFU.EX2 R26, R26 ;  /* 0x0000001a001a7308 */ /* 0x000e620000000800 */
[C---:B--2---:R-:W-:Y:S01]  /*3e50*/  FADD.FTZ R0, R41.reuse, R0 ;  /* 0x0000000029007221 */ /* 0x044fe20000010000 */
[----:B------:R-:W-:-:S06]  /*3e60*/  F2FP.BF16.F32.PACK_AB R164, R41, R50 ;  /* 0x0000003229a4723e */ /* 0x000fcc00000010ff */
[----:B------:R-:W2:Y:S01]  /*3e70*/  MUFU.EX2 R40, R40 ;  /* 0x0000002800287308 */ /* 0x000ea20000000800 */
[----:B---3--:R-:W-:-:S07]  /*3e80*/  FADD.FTZ R3, R51, R0 ;  /* 0x0000000033037221 */ /* 0x008fce0000010000 */
[----:B------:R-:W3:Y:S01]  /*3e90*/  MUFU.EX2 R52, R52 ;  /* 0x0000003400347308 */ /* 0x000ee20000000800 */
[----:B-1----:R-:W-:-:S04]  /*3ea0*/  FADD.FTZ R0, R26, R13 ;  /* 0x0000000d1a007221 */ /* 0x002fc80000010000 */
[C---:B------:R-:W-:Y:S01]  /*3eb0*/  FADD.FTZ R13, R171.reuse, R0 ;  /* 0x00000000ab0d7221 */ /* 0x040fe20000010000 */
[----:B------:R-:W-:Y:S02]  /*3ec0*/  F2FP.BF16.F32.PACK_AB R171, R171, R26 ;  /* 0x0000001aabab723e */ /* 0x000fe400000010ff */
        /* <DEDUP_REMOVED lines=26> */
[----:B---3--:R-:W-:Y:S01]  /*4070*/  FADD.FTZ R10, R42, R3 ;  /* 0x000000032a0a7221 */ /* 0x008fe20000010000 */
[C---:B-1----:R-:W-:Y:S01]  /*4080*/  FADD.FTZ R0, R56.reuse, R29 ;  /* 0x0000001d38007221 */ /* 0x042fe20000010000 */
[----:B------:R-:W-:Y:S02]  /*4090*/  F2FP.BF16.F32.PACK_AB R175, R56, R25 ;  /* 0x0000001938af723e */ /* 0x000fe400000010ff */
[C---:B--2---:R-:W-:Y:S01]  /*40a0*/  FADD.FTZ R3, R13.reuse, R10 ;  /* 0x0000000a0d037221 */ /* 0x044fe20000010000 */
[----:B------:R-:W-:Y:S01]  /*40b0*/  F2FP.BF16.F32.PACK_AB R174, R13, R42 ;  /* 0x0000002a0dae723e */ /* 0x000fe200000010ff */
[----:B0-----:R-:W-:Y:S06]  /*40c0*/  @!P0 BRA `(.L_x_4607) ;  /* 0x0000000000048947 */ /* 0x001fec0003800000 */
[----:B------:R-:W-:Y:S01]  /*40d0*/  BPT.TRAP 0x1 ;  /* 0x000000040000795c */ /* 0x000fe20000300000 */
.L_x_4607:
[----:B------:R0:W1:Y:S01]  /*40e0*/  SYNCS.PHASECHK.TRANS64.TRYWAIT P3, [UR22+0x22850], R9 ;  /* 0x02285009ff0075a7 */ /* 0x0000620008060156 */
[----:B------:R-:W-:Y:S05]  /*40f0*/  @!P0 BRA `(.L_x_4608) ;  /* 0x0000000000048947 */ /* 0x000fea0003800000 */
[----:B------:R-:W-:Y:S01]  /*4100*/  BPT.TRAP 0x1 ;  /* 0x000000040000795c */ /* 0x000fe20000300000 */
.L_x_4608:
[----:B-1----:R-:W-:Y:S05]  /*4110*/  @P3 BRA `(.L_x_4609) ;  /* 0x0000000000083947 */ /* 0x002fea0003800000 */
[----:B------:R-:W1:Y:S02]  /*4120*/  SYNCS.PHASECHK.TRANS64.TRYWAIT P3, [UR22+0x22850], R9 ;  /* 0x02285009ff0075a7 */ /* 0x000e640008060156 */
[----:B-1----:R-:W-:Y:S05]  /*4130*/  @!P3 BRA `(.L_x_4610) ;  /* 0x0000011000ecb947 */ /* 0x002fea0003800000 */
.L_x_4609:
[----:B------:R-:W-:Y:S01]  /*4140*/  R2UR UR6, R6 ;  /* 0x00000000060672ca */ /* 0x000fe200000e0000 */
[----:B------:R2:W-:Y:S01]  /*4150*/  BAR.SYNC.DEFER_BLOCKING R7, 0x100 ;  /* 0x000400070000751d */ /* 0x0005e20000010000 */
[----:B------:R-:W-:-:S05]  /*4160*/  UIADD3 UR23, UR52, -0x2, URZ ;  /* 0xfffffffe34177890 */ /* 0x000fca000fffe03f */
[----:B------:R-:W-:Y:S01]  /*4170*/  UMOV UR7, 0x40000040 ;  /* 0x4000004000077882 */ /* 0x000fe20000000000 */
[----:B------:R-:W-:Y:S01]  /*4180*/  @UP0 ULDC UR14, c[0x0][0x450] ;  /* 0x00011400000e0ab9 */ /* 0x000fe20000000800 */
[----:B------:R-:W-:-:S04]  /*4190*/  VOTEU.ALL UP1, P2 ;  /* 0x00000000003f7886 */ /* 0x000fc80001020000 */
        /* <DEDUP_REMOVED lines=35> */
[----:B------:R-:W-:Y:S02]  /*43d0*/  UMOV UR7, 0x40000040 ;  /* 0x4000004000077882 */ /* 0x000fe40000000000 */
[----:B------:R-:W-:Y:S01]  /*43e0*/  UMOV UR11, UR43 ;  /* 0x0000002b000b7c82 */ /* 0x000fe20008000000 */
[----:B------:R-:W-:Y:S02]  /*43f0*/  WARPGROUP.DEPBAR.LE gsb0, 0x0 ;  /* 0x00008000000079c5 */ /* 0x000fe40000010000 */
[----:B------:R-:W-:-:S15]  /*4400*/  WARPGROUP.ARRIVE ;  /* 0x00000000000079c5 */ /* 0x000fde0000000000 */
[----:B------:R-:W-:-:S06]  /*4410*/  NOP ;  /* 0x0000000000007918 */ /* 0x000fcc0000000000 */
[----:B------:R-:W-:Y:S01]  /*4420*/  HGMMA.64x256x16.F32.BF16 R24, R172, gdesc[UR4].tnspB, R24, gsb0 ;  /* 0x43e00004ac187df0 */ /* 0x000fe20008001818 */
[----:B------:R-:W-:Y:S02]  /*4430*/  @UP0 ULDC UR6, c[0x0][0x44c] ;  /* 0x0001130000060ab9 */ /* 0x000fe40000000800 */
[----:B------:R-:W-:-:S04]  /*4440*/  UIMAD.WIDE.U32 UR6, UR43, UR6, URZ ;  /* 0x000000062b0672a5 */ /* 0x000fc8000f8e003f */
[----:B------:R-:W-:-:S04]  /*4450*/  @UP0 USHF.R.U32.HI UR11, URZ, UR14, UR7 ;  /* 0x0000000e3f0b0299 */ /* 0x000fc80008011607 */
[----:B------:R-:W-:-:S04]  /*4460*/  UIADD3 UR6, UR11, UR50, -UR51 ;  /* 0x000000320b067290 */ /* 0x000fc8000fffe833 */
[----:B------:R-:W-:-:S04]  /*4470*/  UIMAD.WIDE UR6, UR6, 0x2aaaaaab, URZ ;  /* 0x2aaaaaab060678a5 */ /* 0x000fc8000f8e023f */
[----:B------:R-:W-:-:S04]  /*4480*/  USHF.R.U32.HI UR6, URZ, 0x1f, UR7 ;  /* 0x0000001f3f067899 */ /* 0x000fc80008011607 */
[----:B------:R-:W-:-:S04]  /*4490*/  ULEA.HI.SX32 UR6, UR7, UR6, 0x1c ;  /* 0x0000000607067291 */ /* 0x000fc8000f8fe23f */
[----:B------:R-:W-:Y:S01]  /*44a0*/  UISETP.LT.AND UP1, UPT, UR40, UR6, UPT ;  /* 0x000000062800728c */ /* 0x000fe2000bf21270 */
[----:B------:R-:W-:Y:S02]  /*44b0*/  WARPGROUP.DEPBAR.LE gsb0, 0x0 ;  /* 0x00008000000079c5 */ /* 0x000fe40000010000 */
[----:B------:R-:W-:Y:S01]  /*44c0*/  @!P2 SYNCS.ARRIVE.TRANS64.RED.A1T0 RZ, [UR22], RZ ;  /* 0x000000ffffffa9a7 */ /* 0x000fe20008100416 */
[----:B------:R-:W-:-:S04]  /*44d0*/  USEL UR22, UR40, UR6, !UP1 ;  /* 0x0000000628167287 */ /* 0x000fc8000c800000 */
[----:B------:R-:W-:-:S06]  /*44e0*/  UISETP.GE.AND UP1, UPT, UR23, UR22, UPT ;  /* 0x000000161700728c */ /* 0x000fcc000bf26270 */
[----:B------:R-:W-:-:S13]  /*44f0*/  PLOP3.LUT P3, PT, PT, PT, UP1, 0x80, 0x0 ;  /* 0x000000000000781c */ /* 0x000fda0003f6f018 */
[----:B--2---:R-:W-:Y:S05]  /*4500*/  @!P3 BRA `(.L_x_4611) ;  /* 0x0000002800e0b947 */ /* 0x004fea0003800000 */
[----:B-1----:R-:W-:Y:S01]  /*4510*/  IMAD.MOV.U32 R10, RZ, RZ, R5 ;  /* 0x000000ffff0a7224 */ /* 0x002fe200078e0005 */
[----:B------:R-:W-:Y:S01]  /*4520*/  ULDC UR24, c[0x0][0x9d8] ;  /* 0x0002760000187ab9 */ /* 0x000fe20000000800 */
[----:B------:R-:W-:Y:S01]  /*4530*/  IMAD.MOV.U32 R7, RZ, RZ, R4 ;  /* 0x000000ffff077224 */ /* 0x000fe200078e0004 */
[----:B------:R-:W-:-:S06]  /*4540*/  ULDC UR25, c[0x0][0x988] ;  /* 0x0002620000197ab9 */ /* 0x000fcc0000000800 */
.L_x_4620:
[----:B------:R-:W-:-:S04]  /*4550*/  UIADD3 UR37, UR37, 0x1, URZ ;  /* 0x0000000125257890 */ /* 0x000fc8000fffe03f */
[----:B------:R-:W-:-:S04]  /*4560*/  UISETP.NE.AND UP1, UPT, UR37, 0x2, UPT ;  /* 0x000000022500788c */ /* 0x000fc8000bf25270 */
[----:B------:R-:W-:Y:S02]  /*4570*/  USEL UR6, URZ, 0x1, UP1 ;  /* 0x000000013f067887 */ /* 0x000fe40008800000 */
[----:B------:R-:W-:Y:S02]  /*4580*/  USEL UR37, UR37, URZ, UP1 ;  /* 0x0000003f25257287 */ /* 0x000fe40008800000 */
[----:B------:R-:W-:Y:S01]  /*4590*/  ULOP3.LUT UR47, UR47, UR6, URZ, 0x3c, !UPT ;  /* 0x000000062f2f7292 */ /* 0x000fe2000f8e3c3f */
[----:B------:R-:W-:Y:S11]  /*45a0*/  @!P0 BRA `(.L_x_4612) ;  /* 0x0000000000048947 */ /* 0x000ff60003800000 */
[----:B------:R-:W-:Y:S01]  /*45b0*/  BPT.TRAP 0x1 ;  /* 0x000000040000795c */ /* 0x000fe20000300000 */
.L_x_4612:
[----:B------:R-:W1:Y:S01]  /*45c0*/  S2UR UR7, SR_CgaCtaId ;  /* 0x00000000000779c3 */ /* 0x000e620000008800 */
[----:B------:R-:W-:Y:S01]  /*45d0*/  UMOV UR6, 0x400 ;  /* 0x0000040000067882 */ /* 0x000fe20000000000 */
[----:B------:R-:W-:-:S05]  /*45e0*/  IMAD.U32 R6, RZ, RZ, UR47 ;  /* 0x0000002fff067e24 */ /* 0x000fca000f8e00ff */
[----:B------:R-:W-:Y:S01]  /*45f0*/  SHF.L.U32 R6, R6, 0x1f, RZ ;  /* 0x0000001f06067819 */ /* 0x000fe200000006ff */
[----:B-1----:R-:W-:-:S04]  /*4600*/  ULEA UR6, UR7, UR6, 0x18 ;  /* 0x0000000607067291 */ /* 0x002fc8000f8ec03f */
[----:B------:R-:W-:-:S09]  /*4610*/  ULEA UR26, UR37, UR6, 0x3 ;  /* 0x00000006251a7291 */ /* 0x000fd2000f8e183f */
[----:B------:R1:W2:Y:S01]  /*4620*/  SYNCS.PHASECHK.TRANS64.TRYWAIT P3, [UR26+0x22830], R6 ;  /* 0x02283006ff0075a7 */ /* 0x0002a2000806015a */
[----:B------:R-:W-:Y:S05]  /*4630*/  @!P0 BRA `(.L_x_4613) ;  /* 0x0000000000048947 */ /* 0x000fea0003800000 */
[----:B------:R-:W-:Y:S01]  /*4640*/  BPT.TRAP 0x1 ;  /* 0x000000040000795c */ /* 0x000fe20000300000 */
.L_x_4613:
[----:B------:R-:W-:Y:S01]  /*4650*/  VIADD R8, R16, UR43 ;  /* 0x0000002b10087c36 */ /* 0x000fe20008000000 */
[----:B--2---:R-:W-:Y:S06]  /*4660*/  @P3 BRA `(.L_x_4614) ;  /* 0x0000000000083947 */ /* 0x004fec0003800000 */
[----:B------:R-:W2:Y:S02]  /*4670*/  SYNCS.PHASECHK.TRANS64.TRYWAIT P3, [UR26+0x22830], R6 ;  /* 0x02283006ff0075a7 */ /* 0x000ea4000806015a */
[----:B--2---:R-:W-:Y:S05]  /*4680*/  @!P3 BRA `(.L_x_4615) ;  /* 0x0000010c00b0b947 */ /* 0x004fea0003800000 */
.L_x_4614:
[----:B------:R-:W-:Y:S01]  /*4690*/  UIMAD UR18, UR37, 0x300, UR20 ;  /* 0x00000300251278a4 */ /* 0x000fe2000f8e0214 */
[----:B------:R-:W-:Y:S01]  /*46a0*/  WARPGROUP.ARRIVE ;  /* 0x00000000000079c5 */ /* 0x000fe20000000000 */
[----:B------:R-:W-:Y:S01]  /*46b0*/  UMOV UR19, 0x40000040 ;  /* 0x4000004000137882 */ /* 0x000fe20000000000 */
[----:B------:R-:W-:Y:S01]  /*46c0*/  @UP0 ULDC UR6, c[0x0][0x44c] ;  /* 0x0001130000060ab9 */ /* 0x000fe20000000800 */
[----:B------:R-:W-:Y:S01]  /*46d0*/  UMOV UR7, 0x40000040 ;  /* 0x4000004000077882 */ /* 0x000fe20000000000 */
[----:B------:R-:W-:Y:S01]  /*46e0*/  @P1 IMAD.HI.U32 R4, R8, UR6, RZ ;  /* 0x0000000608041c27 */ /* 0x000fe2000f8e00ff */
[----:B------:R-:W-:Y:S01]  /*46f0*/  @UP0 ULDC UR6, c[0x0][0x450] ;  /* 0x0001140000060ab9 */ /* 0x000fe20000000800 */
[----:B------:R-:W-:Y:S01]  /*4700*/  UIADD3 UR10, UR18, 0x4, URZ ;  /* 0x00000004120a7890 */ /* 0x000fe2000fffe03f */
[----:B--2---:R-:W-:Y:S01]  /*4710*/  LOP3.LUT R5, R5, 0xffffdfff, RZ, 0xc0, !PT ;  /* 0xffffdfff05057812 */ /* 0x004fe200078ec0ff */
[----:B------:R-:W-:Y:S01]  /*4720*/  HGMMA.64x96x16.F32.BF16 R152, gdesc[UR16], RZ, !UPT, gsb0 ;  /* 0x01600000109879f0 */ /* 0x000fe2000c0018ff */
[----:B------:R-:W-:Y:S01]  /*4730*/  @P1 SHF.R.U32.HI R8, RZ, UR6, R4 ;  /* 0x00000006ff081c19 */ /* 0x000fe20008011604 */
[----:B------:R-:W-:Y:S01]  /*4740*/  UIMAD UR6, UR23, -0x60, URZ ;  /* 0xffffffa0170678a4 */ /* 0x000fe2000f8e023f */
[----:B------:R-:W-:Y:S01]  /*4750*/  @P2 LOP3.LUT R5, R5, 0x2000, RZ, 0xfc, !PT ;  /* 0x0000200005052812 */ /* 0x000fe200078efcff */
[----:B------:R-:W-:Y:S01]  /*4760*/  UMOV UR11, 0x40000040 ;  /* 0x40000040000b7882 */ /* 0x000fe20000000000 */
[----:B------:R-:W-:Y:S01]  /*4770*/  UIADD3 UR14, UR18, 0x6, URZ ;  /* 0x00000006120e7890 */ /* 0x000fe2000fffe03f */
[----:B0-----:R-:W0:Y:S01]  /*4780*/  SHFL.IDX PT, R9, R8, RZ, 0x1c1f ;  /* 0x001c1fff08097589 */ /* 0x001e2200000e0000 */
[----:B------:R-:W-:Y:S01]  /*4790*/  UMOV UR15, 0x40000040 ;  /* 0x40000040000f7882 */ /* 0x000fe20000000000 */
[----:B------:R-:W-:Y:S01]  /*47a0*/  IMAD.U32 R13, RZ, RZ, UR6 ;  /* 0x00000006ff0d7e24 */ /* 0x000fe2000f8e00ff */
[----:B------:R-:W-:Y:S01]  /*47b0*/  UIADD3 UR6, UR18, 0x2, URZ ;  /* 0x0000000212067890 */ /* 0x000fe2000fffe03f */
[----:B------:R-:W2:Y:S01]  /*47c0*/  SHFL.IDX PT, R11, R8, 0x1, 0x1c1f ;  /* 0x003c1f00080b7f89 */ /* 0x000ea200000e0000 */
[----:B------:R-:W-:Y:S01]  /*47d0*/  IMAD.U32 R15, RZ, RZ, UR51 ;  /* 0x00000033ff0f7e24 */ /* 0x000fe2000f8e00ff */
[----:B------:R-:W-:-:S02]  /*47e0*/  LOP3.LUT R5, R5, 0xffffefff, RZ, 0xc0, !PT ;  /* 0xffffefff05057812 */ /* 0x000fc400078ec0ff */
[----:B------:R-:W-:Y:S02]  /*47f0*/  IADD3 R4, -R2, 0x1, R13 ;  /* 0x0000000102047810 */ /* 0x000fe40007ffe10d */
[----:B------:R-:W-:Y:S02]  /*4800*/  @P0 LOP3.LUT R5, R5, 0x1000, RZ, 0xfc, !PT ;  /* 0x0000100005050812 */ /* 0x000fe400078efcff */
[----:B------:R-:W-:Y:S02]  /*4810*/  IADD3 R14, -R15, UR50, R4 ;  /* 0x000000320f0e7c10 */ /* 0x000fe4000fffe104 */
[----:B------:R-:W-:-:S04]  /*4820*/  LOP3.LUT R5, R5, 0xffffbfff, RZ, 0xc0, !PT ;  /* 0xffffbfff05057812 */ /* 0x000fc800078ec0ff */
[----:B------:R-:W-:-:S04]  /*4830*/  @P1 LOP3.LUT R5, R5, 0x4000, RZ, 0xfc, !PT ;  /* 0x0000400005051812 */ /* 0x000fc800078efcff */
[----:B------:R-:W-:Y:S01]  /*4840*/  LOP3.LUT R5, R5, 0xffff7fff, RZ, 0xc0, !PT ;  /* 0xffff7fff05057812 */ /* 0x000fe200078ec0ff */
[C---:B0-----:R-:W-:Y:S02]  /*4850*/  IMAD.IADD R4, R14.reuse, 0x1, R9 ;  /* 0x000000010e047824 */ /* 0x041fe400078e0209 */
[----:B--2---:R-:W-:-:S05]  /*4860*/  IMAD.IADD R14, R14, 0x1, R11 ;  /* 0x000000010e0e7824 */ /* 0x004fca00078e020b */
[C---:B------:R-:W-:Y:S02]  /*4870*/  ISETP.GT.AND P1, PT, R14.reuse, 0x41, PT ;  /* 0x000000410e00780c */ /* 0x040fe40003f24270 */
[C---:B------:R-:W-:Y:S02]  /*4880*/  ISETP.GT.AND P2, PT, R14.reuse, 0x48, PT ;  /* 0x000000480e00780c */ /* 0x040fe40003f44270 */
[C---:B------:R-:W-:Y:S02]  /*4890*/  ISETP.GT.AND P0, PT, R14.reuse, 0x49, PT ;  /* 0x000000490e00780c */ /* 0x040fe40003f04270 */
[C---:B------:R-:W-:Y:S02]  /*48a0*/  ISETP.GT.AND P3, PT, R14.reuse, 0x50, PT ;  /* 0x000000500e00780c */ /* 0x040fe40003f64270 */
[C---:B------:R-:W-:Y:S02]  /*48b0*/  ISETP.GT.AND P4, PT, R14.reuse, 0x51, PT ;  /* 0x000000510e00780c */ /* 0x040fe40003f84270 */
[----:B------:R-:W-:-:S02]  /*48c0*/  ISETP.GT.AND P5, PT, R14, 0x58, PT ;  /* 0x000000580e00780c */ /* 0x000fc40003fa4270 */
[----:B------:R-:W-:Y:S02]  /*48d0*/  ISETP.GT.AND P6, PT, R14, 0x59, PT ;  /* 0x000000590e00780c */ /* 0x000fe40003fc4270 */
[----:B------:R-:W-:Y:S02]  /*48e0*/  @P1 LOP3.LUT R5, R5, 0x8000, RZ, 0xfc, !PT ;  /* 0x0000800005051812 */ /* 0x000fe400078efcff */
[----:B------:R-:W-:Y:S02]  /*48f0*/  ISETP.GT.AND P1, PT, R4, 0x1, PT ;  /* 0x000000010400780c */ /* 0x000fe40003f24270 */
[----:B------:R-:W-:-:S04]  /*4900*/  LOP3.LUT R5, R5, 0xfffeffff, RZ, 0xc0, !PT ;  /* 0xfffeffff05057812 */ /* 0x000fc800078ec0ff */
[----:B------:R-:W-:Y:S02]  /*4910*/  @P2 LOP3.LUT R5, R5, 0x10000, RZ, 0xfc, !PT ;  /* 0x0001000005052812 */ /* 0x000fe400078efcff */
[----:B------:R-:W-:Y:S01]  /*4920*/  ISETP.GT.AND P2, PT, R4, RZ, PT ;  /* 0x000000ff0400720c */ /* 0x000fe20003f44270 */
[----:B------:R-:W-:Y:S02]  /*4930*/  WARPGROUP.DEPBAR.LE gsb0, 0x0 ;  /* 0x00008000000079c5 */ /* 0x000fe40000010000 */
        /* <DEDUP_REMOVED lines=79> */
[----:B0-----:R-:W-:-:S02]  /*4e30*/  FSEL R20, R20, -INF , P2 ;  /* 0xff80000014147808 */ /* 0x001fc40001000000 */
[----:B------:R-:W-:-:S05]  /*4e40*/  ISETP.GT.AND P2, PT, R4, 0x20, PT ;  /* 0x000000200400780c */ /* 0x000fca0003f44270 */
[----:B------:R-:W0:Y:S01]  /*4e50*/  MUFU.TANH R156, R169 ;  /* 0x000000a9009c7308 */ /* 0x000e220000002400 */
[----:B--2---:R-:W-:Y:S02]  /*4e60*/  FSEL R21, R21, -INF , P1 ;  /* 0xff80000015157808 */ /* 0x004fe40000800000 */
[----:B------:R-:W-:-:S05]  /*4e70*/  ISETP.GT.AND P1, PT, R4, 0x21, PT ;  /* 0x000000210400780c */ /* 0x000fca0003f24270 */
[----:B------:R-:W2:Y:S01]  /*4e80*/  MUFU.TANH R160, R172 ;  /* 0x000000ac00a07308 */ /* 0x000ea20000002400 */
[----:B---3--:R-:W-:Y:S02]  /*4e90*/  FSEL R152, R152, -INF , P2 ;  /* 0xff80000098987808 */ /* 0x008fe40001000000 */
[----:B------:R-:W-:-:S05]  /*4ea0*/  ISETP.GT.AND P2, PT, R4, 0x28, PT ;  /* 0x000000280400780c */ /* 0x000fca0003f44270 */
[----:B------:R-:W3:Y:S01]  /*4eb0*/  MUFU.TANH R161, R173 ;  /* 0x000000ad00a17308 */ /* 0x000ee20000002400 */
[----:B0-----:R-:W-:Y:S02]  /*4ec0*/  FSEL R156, R156, -INF , P1 ;  /* 0xff8000009c9c7808 */ /* 0x001fe40000800000 */
        /* <DEDUP_REMOVED lines=24> */
[----:B------:R-:W-:-:S05]  /*5050*/  ISETP.GT.AND P1, PT, R14, RZ, PT ;  /* 0x000000ff0e00720c */ /* 0x000fca0003f24270 */
        /* <DEDUP_REMOVED lines=50> */
[----:B------:R-:W-:-:S05]  /*5380*/  LOP3.LUT P2, RZ, R5, 0x10000, RZ, 0xc0, !PT ;  /* 0x0001000005ff7812 */ /* 0x000fca000784c0ff */
[----:B------:R-:W2:Y:S01]  /*5390*/  MUFU.TANH R180, R190 ;  /* 0x000000be00b47308 */ /* 0x000ea20000002400 */
[----:B---3--:R-:W-:Y:S02]  /*53a0*/  FSEL R178, R178, -INF , P1 ;  /* 0xff800000b2b27808 */ /* 0x008fe40000800000 */
[----:B------:R-:W-:-:S05]  /*53b0*/  LOP3.LUT P1, RZ, R5, 0x8000, RZ, 0xc0, !PT ;  /* 0x0000800005ff7812 */ /* 0x000fca000782c0ff */
[----:B------:R-:W3:Y:S01]  /*53c0*/  MUFU.TANH R181, R191 ;  /* 0x000000bf00b57308 */ /* 0x000ee20000002400 */
[----:B0-----:R-:W-:Y:S02]  /*53d0*/  FSEL R179, R179, -INF , P1 ;  /* 0xff800000b3b37808 */ /* 0x001fe40000800000 */
[----:B------:R-:W-:-:S05]  /*53e0*/  LOP3.LUT P1, RZ, R5, 0x4000, RZ, 0xc0, !PT ;  /* 0x0000400005ff7812 */ /* 0x000fca000782c0ff */
[----:B------:R-:W0:Y:S01]  /*53f0*/  MUFU.TANH R182, R194 ;  /* 0x000000c200b67308 */ /* 0x000e220000002400 */
[----:B--2---:R-:W-:Y:S02]  /*5400*/  FSEL R180, R180, -INF , P2 ;  /* 0xff800000b4b47808 */ /* 0x004fe40001000000 */
[----:B------:R-:W-:-:S05]  /*5410*/  LOP3.LUT P2, RZ, R5, 0x2000, RZ, 0xc0, !PT ;  /* 0x0000200005ff7812 */ /* 0x000fca000784c0ff */
[----:B------:R2:W4:Y:S01]  /*5420*/  MUFU.TANH R183, R195 ;  /* 0x000000c300b77308 */ /* 0x0005220000002400 */
[----:B---3--:R-:W-:Y:S02]  /*5430*/  FSEL R181, R181, -INF , P0 ;  /* 0xff800000b5b57808 */ /* 0x008fe40000000000 */
[----:B------:R-:W-:Y:S02]  /*5440*/  LOP3.LUT P0, RZ, R5, 0x1000, RZ, 0xc0, !PT ;  /* 0x0000100005ff7812 */ /* 0x000fe4000780c0ff */
[----:B------:R-:W-:-:S03]  /*5450*/  FMNMX.FTZ R5, R153, R10, !PT ;  /* 0x0000000a99057209 */ /* 0x000fc60007810000 */
[----:B------:R-:W3:Y:S01]  /*5460*/  MUFU.TANH R184, R198 ;  /* 0x000000c600b87308 */ /* 0x000ee20000002400 */
[----:B------:R-:W-:Y:S01]  /*5470*/  FMNMX.FTZ R5, R154, R5, !PT ;  /* 0x000000059a057209 */ /* 0x000fe20007810000 */
[----:B--2---:R-:W2:Y:S01]  /*5480*/  S2R R195, SR_TID.X ;  /* 0x0000000000c37919 */ /* 0x004ea20000002100 */
[----:B0-----:R-:W-:Y:S02]  /*5490*/  FSEL R182, R182, -INF , P3 ;  /* 0xff800000b6b67808 */ /* 0x001fe40001800000 */
[----:B------:R-:W-:-:S03]  /*54a0*/  FMNMX.FTZ R5, R155, R5, !PT ;  /* 0x000000059b057209 */ /* 0x000fc60007810000 */
[----:B------:R-:W0:Y:S01]  /*54b0*/  MUFU.TANH R185, R199 ;  /* 0x000000c700b97308 */ /* 0x000e220000002400 */
[----:B------:R-:W-:Y:S02]  /*54c0*/  FMNMX.FTZ R5, R157, R5, !PT ;  /* 0x000000059d057209 */ /* 0x000fe40007810000 */
[----:B----4-:R-:W-:Y:S02]  /*54d0*/  FSEL R183, R183, -INF , P4 ;  /* 0xff800000b7b77808 */ /* 0x010fe40002000000 */
[----:B------:R-:W-:Y:S02]  /*54e0*/  FMNMX.FTZ R5, R158, R5, !PT ;  /* 0x000000059e057209 */ /* 0x000fe40007810000 */
[----:B------:R-:W-:Y:S02]  /*54f0*/  ISETP.GT.AND P4, PT, R4, 0x49, PT ;  /* 0x000000490400780c */ /* 0x000fe40003f84270 */
[----:B------:R-:W-:Y:S02]  /*5500*/  FMNMX.FTZ R5, R159, R5, !PT ;  /* 0x000000059f057209 */ /* 0x000fe40007810000 */
[----:B---3--:R-:W-:-:S02]  /*5510*/  FSEL R184, R184, -INF , P5 ;  /* 0xff800000b8b87808 */ /* 0x008fc40002800000 */
[----:B------:R-:W-:Y:S02]  /*5520*/  FMNMX.FTZ R5, R162, R5, !PT ;  /* 0x00000005a2057209 */ /* 0x000fe40007810000 */
[----:B------:R-:W-:Y:S02]  /*5530*/  ISETP.GT.AND P5, PT, R4, 0x50, PT ;  /* 0x000000500400780c */ /* 0x000fe40003fa4270 */
[----:B------:R-:W-:Y:S02]  /*5540*/  FMNMX.FTZ R5, R163, R5, !PT ;  /* 0x00000005a3057209 */ /* 0x000fe40007810000 */
[----:B0-----:R-:W-:Y:S02]  /*5550*/  FSEL R185, R185, -INF , P6 ;  /* 0xff800000b9b97808 */ /* 0x001fe40003000000 */
[----:B------:R-:W-:-:S04]  /*5560*/  FMNMX.FTZ R5, R166, R5, !PT ;  /* 0x00000005a6057209 */ /* 0x000fc80007810000 */
[----:B------:R-:W-:Y:S02]  /*5570*/  FMNMX.FTZ R5, R167, R5, !PT ;  /* 0x00000005a7057209 */ /* 0x000fe40007810000 */
[----:B--2---:R-:W-:Y:S02]  /*5580*/  SHF.R.U32.HI R195, RZ, 0x7, R195 ;  /* 0x00000007ffc37819 */ /* 0x004fe400000116c3 */
        /* <DEDUP_REMOVED lines=14> */
[----:B------:R-:W0:Y:S02]  /*5670*/  SHFL.BFLY PT, R186, R5, 0x2, 0x1f ;  /* 0x0c401f0005ba7f89 */ /* 0x000e2400000e0000 */
[----:B0-----:R-:W-:-:S05]  /*5680*/  FMNMX.FTZ R5, R5, R186, !PT ;  /* 0x000000ba05057209 */ /* 0x001fca0007810000 */
[----:B------:R-:W0:Y:S02]  /*5690*/  SHFL.BFLY PT, R186, R5, 0x1, 0x1f ;  /* 0x0c201f0005ba7f89 */ /* 0x000e2400000e0000 */
[----:B0-----:R-:W-:-:S04]  /*56a0*/  FMNMX.FTZ R5, R5, R186, !PT ;  /* 0x000000ba05057209 */ /* 0x001fc80007810000 */
[C---:B------:R-:W-:Y:S01]  /*56b0*/  FSETP.NEU.FTZ.AND P3, PT, R5.reuse, -INF , PT ;  /* 0xff8000000500780b */ /* 0x040fe20003f7d000 */
[----:B------:R-:W-:-:S03]  /*56c0*/  FMUL.FTZ R186, R5, UR10 ;  /* 0x0000000a05ba7c20 */ /* 0x000fc60008410000 */
[----:B------:R-:W-:Y:S02]  /*56d0*/  FSEL R187, R5, RZ, P3 ;  /* 0x000000ff05bb7208 */ /* 0x000fe40001800000 */
[----:B------:R-:W-:-:S03]  /*56e0*/  FSEL R186, R186, RZ, P3 ;  /* 0x000000ffbaba7208 */ /* 0x000fc60001800000 */
[----:B------:R-:W-:Y:S02]  /*56f0*/  FADD.FTZ R187, -R187, R10 ;  /* 0x0000000abbbb7221 */ /* 0x000fe40000010100 */
[--C-:B------:R-:W-:Y:S01]  /*5700*/  FFMA.FTZ R190, R14, UR10, -R186.reuse ;  /* 0x0000000a0ebe7c23 */ /* 0x100fe200080108ba */
[--C-:B------:R-:W-:Y:S01]  /*5710*/  FFMA.FTZ R153, R153, UR10, -R186.reuse ;  /* 0x0000000a99997c23 */ /* 0x100fe200080108ba */
[----:B------:R-:W-:Y:S01]  /*5720*/  FMUL.FTZ R14, R187, UR10 ;  /* 0x0000000abb0e7c20 */ /* 0x000fe20008410000 */
[--C-:B------:R-:W-:Y:S01]  /*5730*/  FFMA.FTZ R154, R154, UR10, -R186.reuse ;  /* 0x0000000a9a9a7c23 */ /* 0x100fe200080108ba */
[--C-:B------:R-:W-:Y:S01]  /*5740*/  FFMA.FTZ R188, R157, UR10, -R186.reuse ;  /* 0x0000000a9dbc7c23 */ /* 0x100fe200080108ba */
[--C-:B------:R-:W-:Y:S01]  /*5750*/  FFMA.FTZ R155, R155, UR10, -R186.reuse ;  /* 0x0000000a9b9b7c23 */ /* 0x100fe200080108ba */
[----:B------:R0:W2:Y:S01]  /*5760*/  MUFU.TANH R10, R189 ;  /* 0x000000bd000a7308 */ /* 0x0000a20000002400 */
        /* <DEDUP_REMOVED lines=8> */
[--C-:B0-----:R-:W-:Y:S01]  /*57f0*/  FFMA.FTZ R189, R159, UR10, -R186.reuse ;  /* 0x0000000a9fbd7c23 */ /* 0x101fe200080108ba */
        /* <DEDUP_REMOVED lines=11> */
[----:B------:R-:W-:Y:S01]  /*58b0*/  FFMA.FTZ R185, R185, UR10, -R186 ;  /* 0x0000000ab9b97c23 */ /* 0x000fe200080108ba */
[----:B--2---:R-:W-:-:S02]  /*58c0*/  FSEL R10, R10, -INF , P4 ;  /* 0xff8000000a0a7808 */ /* 0x004fc40002000000 */
[----:B------:R-:W2:Y:S01]  /*58d0*/  MUFU.EX2 R154, R154 ;  /* 0x0000009a009a7308 */ /* 0x000ea20000000800 */
[----:B------:R-:W-:-:S07]  /*58e0*/  ISETP.GT.AND P4, PT, R4, 0x51, PT ;  /* 0x000000510400780c */ /* 0x000fce0003f84270 */
[----:B------:R-:W3:Y:S01]  /*58f0*/  MUFU.EX2 R155, R155 ;  /* 0x0000009b009b7308 */ /* 0x000ee20000000800 */
        /* <DEDUP_REMOVED lines=11> */
[----:B------:R-:W-:Y:S01]  /*59b0*/  FMNMX.FTZ R154, R8, R7, !PT ;  /* 0x00000007089a7209 */ /* 0x000fe20007810000 */
[-C--:B------:R-:W-:Y:S01]  /*59c0*/  FMUL.FTZ R39, R39, R14.reuse ;  /* 0x0000000e27277220 */ /* 0x080fe20000410000 */
[-C--:B------:R-:W-:Y:S01]  /*59d0*/  FMUL.FTZ R42, R42, R14.reuse ;  /* 0x0000000e2a2a7220 */ /* 0x080fe20000410000 */
[----:B------:R-:W-:Y:S01]  /*59e0*/  FMUL.FTZ R43, R43, R14 ;  /* 0x0000000e2b2b7220 */ /* 0x000fe20000410000 */
[----:B------:R-:W-:Y:S01]  /*59f0*/  FMNMX.FTZ R154, R9, R154, !PT ;  /* 0x0000009a099a7209 */ /* 0x000fe20007810000 */
[----:B---3--:R-:W-:Y:S01]  /*5a00*/  FADD.FTZ R0, R155, R0 ;  /* 0x000000009b007221 */ /* 0x008fe20000010000 */
[----:B------:R-:W2:Y:S01]  /*5a10*/  MUFU.EX2 R153, R158 ;  /* 0x0000009e00997308 */ /* 0x000ea20000000800 */
[----:B------:R-:W-:Y:S01]  /*5a20*/  FMUL.FTZ R46, R46, R14 ;  /* 0x0000000e2e2e7220 */ /* 0x000fe20000410000 */
[----:B------:R-:W-:Y:S01]  /*5a30*/  FMNMX.FTZ R154, R11, R154, !PT ;  /* 0x0000009a0b9a7209 */ /* 0x000fe20007810000 */
[-C--:B------:R-:W-:Y:S01]  /*5a40*/  FMUL.FTZ R47, R47, R14.reuse ;  /* 0x0000000e2f2f7220 */ /* 0x080fe20000410000 */
[-C--:B------:R-:W-:Y:S01]  /*5a50*/  FMUL.FTZ R50, R50, R14.reuse ;  /* 0x0000000e32327220 */ /* 0x080fe20000410000 */
[----:B------:R-:W-:Y:S01]  /*5a60*/  FMUL.FTZ R51, R51, R14 ;  /* 0x0000000e33337220 */ /* 0x000fe20000410000 */
[----:B------:R-:W-:Y:S01]  /*5a70*/  FMNMX.FTZ R154, R12, R154, !PT ;  /* 0x0000009a0c9a7209 */ /* 0x000fe20007810000 */
[C---:B0-----:R-:W-:Y:S01]  /*5a80*/  FADD.FTZ R0, R159.reuse, R0 ;  /* 0x000000009f007221 */ /* 0x041fe20000010000 */
[----:B------:R-:W-:Y:S01]  /*5a90*/  F2FP.BF16.F32.PACK_AB R159, R159, R155 ;  /* 0x0000009b9f9f723e */ /* 0x000fe200000010ff */
        /* <DEDUP_REMOVED lines=31> */
[-C--:B------:R-:W-:Y:S01]  /*5c90*/  FMUL.FTZ R83, R83, R14.reuse ;  /* 0x0000000e53537220 */ /* 0x080fe20000410000 */
[----:B------:R-:W3:Y:S01]  /*5ca0*/  MUFU.TANH R154, R192 ;  /* 0x000000c0009a7308 */ /* 0x000ee20000002400 */
[----:B------:R-:W-:Y:S01]  /*5cb0*/  FMNMX.FTZ R155, R164, R155, !PT ;  /* 0x0000009ba49b7209 */ /* 0x000fe20007810000 */
[----:B--2---:R-:W-:Y:S01]  /*5cc0*/  FADD.FTZ R0, R163, R0 ;  /* 0x00000000a3007221 */ /* 0x004fe20000010000 */
[-C--:B------:R-:W-:Y:S01]  /*5cd0*/  FMUL.FTZ R86, R86, R14.reuse ;  /* 0x0000000e56567220 */ /* 0x080fe20000410000 */
[-C--:B------:R-:W-:Y:S01]  /*5ce0*/  FMUL.FTZ R87, R87, R14.reuse ;  /* 0x0000000e57577220 */ /* 0x080fe20000410000 */
[----:B------:R-:W-:Y:S01]  /*5cf0*/  FMNMX.FTZ R158, R165, R155, !PT ;  /* 0x0000009ba59e7209 */ /* 0x000fe20007810000 */
[-C--:B------:R-:W-:Y:S01]  /*5d00*/  FMUL.FTZ R90, R90, R14.reuse ;  /* 0x0000000e5a5a7220 */ /* 0x080fe20000410000 */
[----:B------:R-:W-:Y:S01]  /*5d10*/  FMUL.FTZ R91, R91, R14 ;  /* 0x0000000e5b5b7220 */ /* 0x000fe20000410000 */
[----:B------:R-:W2:Y:S01]  /*5d20*/  MUFU.TANH R155, R193 ;  /* 0x000000c1009b7308 */ /* 0x000ea20000002400 */
[----:B------:R-:W-:Y:S01]  /*5d30*/  FMNMX.FTZ R158, R168, R158, !PT ;  /* 0x0000009ea89e7209 */ /* 0x000fe20007810000 */
[----:B0-----:R-:W-:Y:S01]  /*5d40*/  FADD.FTZ R0, R166, R0 ;  /* 0x00000000a6007221 */ /* 0x001fe20000010000 */
[-C--:B------:R-:W-:Y:S01]  /*5d50*/  FMUL.FTZ R94, R94, R14.reuse ;  /* 0x0000000e5e5e7220 */ /* 0x080fe20000410000 */
[----:B------:R-:W-:Y:S01]  /*5d60*/  FMUL.FTZ R95, R95, R14 ;  /* 0x0000000e5f5f7220 */ /* 0x000fe20000410000 */
[----:B------:R-:W-:Y:S01]  /*5d70*/  FMNMX.FTZ R186, R169, R158, !PT ;  /* 0x0000009ea9ba7209 */ /* 0x000fe20007810000 */
[-C--:B------:R-:W-:Y:S01]  /*5d80*/  FMUL.FTZ R98, R98, R14.reuse ;  /* 0x0000000e62627220 */ /* 0x080fe20000410000 */
[----:B------:R-:W-:Y:S01]  /*5d90*/  FMUL.FTZ R99, R99, R14 ;  /* 0x0000000e63637220 */ /* 0x000fe20000410000 */
[----:B------:R-:W0:Y:S01]  /*5da0*/  MUFU.TANH R158, R196 ;  /* 0x000000c4009e7308 */ /* 0x000e220000002400 */
[----:B------:R-:W-:Y:S01]  /*5db0*/  FMNMX.FTZ R186, R172, R186, !PT ;  /* 0x000000baacba7209 */ /* 0x000fe20007810000 */
[-C--:B------:R-:W-:Y:S01]  /*5dc0*/  FMUL.FTZ R102, R102, R14.reuse ;  /* 0x0000000e66667220 */ /* 0x080fe20000410000 */
[----:B---3--:R-:W-:Y:S01]  /*5dd0*/  FSEL R154, R154, -INF , P5 ;  /* 0xff8000009a9a7808 */ /* 0x008fe20002800000 */
[----:B------:R-:W-:Y:S01]  /*5de0*/  FMUL.FTZ R103, R103, R14 ;  /* 0x0000000e67677220 */ /* 0x000fe20000410000 */
[----:B------:R-:W-:Y:S01]  /*5df0*/  FMNMX.FTZ R187, R173, R186, !PT ;  /* 0x000000baadbb7209 */ /* 0x000fe20007810000 */
[-C--:B------:R-:W-:Y:S01]  /*5e00*/  FMUL.FTZ R106, R106, R14.reuse ;  /* 0x0000000e6a6a7220 */ /* 0x080fe20000410000 */
[----:B------:R-:W-:Y:S01]  /*5e10*/  ISETP.GT.AND P5, PT, R4, 0x58, PT ;  /* 0x000000580400780c */ /* 0x000fe20003fa4270 */
[----:B------:R-:W3:Y:S01]  /*5e20*/  MUFU.TANH R186, R197 ;  /* 0x000000c500ba7308 */ /* 0x000ee20000002400 */
[----:B------:R-:W-:Y:S01]  /*5e30*/  FMNMX.FTZ R187, R176, R187, !PT ;  /* 0x000000bbb0bb7209 */ /* 0x000fe20007810000 */
[-C--:B------:R-:W-:Y:S01]  /*5e40*/  FMUL.FTZ R107, R107, R14.reuse ;  /* 0x0000000e6b6b7220 */ /* 0x080fe20000410000 */
[----:B--2---:R-:W-:Y:S01]  /*5e50*/  FSEL R155, R155, -INF , P4 ;  /* 0xff8000009b9b7808 */ /* 0x004fe20002000000 */
[-C--:B------:R-:W-:Y:S01]  /*5e60*/  FMUL.FTZ R110, R110, R14.reuse ;  /* 0x0000000e6e6e7220 */ /* 0x080fe20000410000 */
[----:B------:R-:W-:Y:S01]  /*5e70*/  FMNMX.FTZ R187, R10, R187, !PT ;  /* 0x000000bb0abb7209 */ /* 0x000fe20007810000 */
[-C--:B------:R-:W-:Y:S01]  /*5e80*/  FMUL.FTZ R111, R111, R14.reuse ;  /* 0x0000000e6f6f7220 */ /* 0x080fe20000410000 */
[----:B------:R-:W-:Y:S01]  /*5e90*/  ISETP.GT.AND P4, PT, R4, 0x59, PT ;  /* 0x000000590400780c */ /* 0x000fe20003f84270 */
[----:B------:R-:W2:Y:S01]  /*5ea0*/  MUFU.EX2 R167, R167 ;  /* 0x000000a700a77308 */ /* 0x000ea20000000800 */
[----:B------:R-:W-:Y:S01]  /*5eb0*/  FMNMX.FTZ R187, R154, R187, !PT ;  /* 0x000000bb9abb7209 */ /* 0x000fe20007810000 */
[-C--:B------:R-:W-:Y:S01]  /*5ec0*/  FMUL.FTZ R114, R114, R14.reuse ;  /* 0x0000000e72727220 */ /* 0x080fe20000410000 */
[----:B0-----:R-:W-:Y:S01]  /*5ed0*/  FSEL R158, R158, -INF , P5 ;  /* 0xff8000009e9e7808 */ /* 0x001fe20002800000 */
[-C--:B------:R-:W-:Y:S01]  /*5ee0*/  FMUL.FTZ R115, R115, R14.reuse ;  /* 0x0000000e73737220 */ /* 0x080fe20000410000 */
[----:B------:R-:W-:Y:S01]  /*5ef0*/  FMNMX.FTZ R187, R155, R187, !PT ;  /* 0x000000bb9bbb7209 */ /* 0x000fe20007810000 */
[-C--:B------:R-:W-:Y:S01]  /*5f00*/  FMUL.FTZ R118, R118, R14.reuse ;  /* 0x0000000e76767220 */ /* 0x080fe20000410000 */
[-C--:B------:R-:W-:Y:S01]  /*5f10*/  FMUL.FTZ R119, R119, R14.reuse ;  /* 0x0000000e77777220 */ /* 0x080fe20000410000 */
[----:B------:R-:W0:Y:S01]  /*5f20*/  MUFU.EX2 R170, R170 ;  /* 0x000000aa00aa7308 */ /* 0x000e220000000800 */
[----:B---3--:R-:W-:Y:S01]  /*5f30*/  FSEL R186, R186, -INF , P4 ;  /* 0xff800000baba7808 */ /* 0x008fe20002000000 */
[-C--:B------:R-:W-:Y:S01]  /*5f40*/  FMUL.FTZ R122, R122, R14.reuse ;  /* 0x0000000e7a7a7220 */ /* 0x080fe20000410000 */
[----:B------:R-:W-:Y:S01]  /*5f50*/  FMNMX.FTZ R4, R158, R187, !PT ;  /* 0x000000bb9e047209 */ /* 0x000fe20007810000 */
[-C--:B------:R-:W-:Y:S01]  /*5f60*/  FMUL.FTZ R123, R123, R14.reuse ;  /* 0x0000000e7b7b7220 */ /* 0x080fe20000410000 */
[-C--:B------:R-:W-:Y:S01]  /*5f70*/  FMUL.FTZ R126, R126, R14.reuse ;  /* 0x0000000e7e7e7220 */ /* 0x080fe20000410000 */
[----:B------:R-:W-:Y:S01]  /*5f80*/  FMUL.FTZ R127, R127, R14 ;  /* 0x0000000e7f7f7220 */ /* 0x000fe20000410000 */
[----:B------:R-:W-:Y:S01]  /*5f90*/  FMNMX.FTZ R4, R186, R4, !PT ;  /* 0x00000004ba047209 */ /* 0x000fe20007810000 */
[----:B------:R-:W3:Y:S01]  /*5fa0*/  MUFU.EX2 R171, R171 ;  /* 0x000000ab00ab7308 */ /* 0x000ee20000000800 */
[----:B--2---:R-:W-:Y:S01]  /*5fb0*/  FADD.FTZ R0, R167, R0 ;  /* 0x00000000a7007221 */ /* 0x004fe20000010000 */
[-C--:B------:R-:W-:Y:S01]  /*5fc0*/  FMUL.FTZ R130, R130, R14.reuse ;  /* 0x0000000e82827220 */ /* 0x080fe20000410000 */
[-C--:B------:R-:W-:Y:S01]  /*5fd0*/  FMUL.FTZ R131, R131, R14.reuse ;  /* 0x0000000e83837220 */ /* 0x080fe20000410000 */
[----:B------:R-:W2:Y:S01]  /*5fe0*/  SHFL.BFLY PT, R187, R4, 0x2, 0x1f ;  /* 0x0c401f0004bb7f89 */ /* 0x000ea200000e0000 */
[-C--:B------:R-:W-:Y:S01]  /*5ff0*/  FMUL.FTZ R134, R134, R14.reuse ;  /* 0x0000000e86867220 */ /* 0x080fe20000410000 */
[-C--:B------:R-:W-:Y:S01]  /*6000*/  FMUL.FTZ R135, R135, R14.reuse ;  /* 0x0000000e87877220 */ /* 0x080fe20000410000 */
        /* <DEDUP_REMOVED lines=10> */
[----:B---3--:R-:W-:Y:S01]  /*60b0*/  FADD.FTZ R0, R171, R0 ;  /* 0x00000000ab007221 */ /* 0x008fe20000010000 */
[----:B------:R-:W-:-:S06]  /*60c0*/  FMUL.FTZ R151, R151, R14 ;  /* 0x0000000e97977220 */ /* 0x000fcc0000410000 */
[----:B------:R-:W3:Y:S01]  /*60d0*/  MUFU.EX2 R177, R177 ;  /* 0x000000b100b17308 */ /* 0x000ee20000000800 */
[----:B----4-:R-:W-:Y:S01]  /*60e0*/  FADD.FTZ R0, R174, R0 ;  /* 0x00000000ae007221 */ /* 0x010fe20000010000 */
[----:B--2---:R-:W-:-:S06]  /*60f0*/  FMNMX.FTZ R4, R4, R187, !PT ;  /* 0x000000bb04047209 */ /* 0x004fcc0007810000 */
[----:B------:R-:W2:Y:S01]  /*6100*/  MUFU.EX2 R190, R190 ;  /* 0x000000be00be7308 */ /* 0x000ea20000000800 */
[----:B------:R-:W4:Y:S01]  /*6110*/  SHFL.BFLY PT, R187, R4, 0x1, 0x1f ;  /* 0x0c201f0004bb7f89 */ /* 0x000f2200000e0000 */
[----:B0-----:R-:W-:-:S06]  /*6120*/  FADD.FTZ R0, R175, R0 ;  /* 0x00000000af007221 */ /* 0x001fcc0000010000 */
[----:B------:R-:W0:Y:S01]  /*6130*/  MUFU.EX2 R178, R178 ;  /* 0x000000b200b27308 */ /* 0x000e220000000800 */
[----:B---3--:R-:W-:-:S07]  /*6140*/  FADD.FTZ R0, R177, R0 ;  /* 0x00000000b1007221 */ /* 0x008fce0000010000 */
[----:B------:R-:W3:Y:S01]  /*6150*/  MUFU.EX2 R179, R179 ;  /* 0x000000b300b37308 */ /* 0x000ee20000000800 */
[----:B--2---:R-:W-:-:S07]  /*6160*/  FADD.FTZ R0, R190, R0 ;  /* 0x00000000be007221 */ /* 0x004fce0000010000 */
[----:B------:R-:W2:Y:S01]  /*6170*/  MUFU.EX2 R180, R180 ;  /* 0x000000b400b47308 */ /* 0x000ea20000000800 */
[----:B----4-:R-:W-:Y:S01]  /*6180*/  FMNMX.FTZ R4, R4, R187, !PT ;  /* 0x000000bb04047209 */ /* 0x010fe20007810000 */
[----:B0-----:R-:W-:-:S03]  /*6190*/  FADD.FTZ R0, R178, R0 ;  /* 0x00000000b2007221 */ /* 0x001fc60000010000 */
[C---:B------:R-:W-:Y:S01]  /*61a0*/  FSETP.NEU.FTZ.AND P3, PT, R4.reuse, -INF , PT ;  /* 0xff8000000400780b */ /* 0x040fe20003f7d000 */
[----:B------:R-:W-:Y:S02]  /*61b0*/  FMUL.FTZ R187, R4, UR10 ;  /* 0x0000000a04bb7c20 */ /* 0x000fe40008410000 */
[----:B------:R-:W0:Y:S01]  /*61c0*/  MUFU.EX2 R181, R181 ;  /* 0x000000b500b57308 */ /* 0x000e220000000800 */
[----:B---3--:R-:W-:Y:S02]  /*61d0*/  FADD.FTZ R0, R179, R0 ;  /* 0x00000000b3007221 */ /* 0x008fe40000010000 */
[----:B------:R-:W-:-:S05]  /*61e0*/  FSEL R187, R187, RZ, P3 ;  /* 0x000000ffbbbb7208 */ /* 0x000fca0001800000 */
[--C-:B------:R-:W-:Y:S01]  /*61f0*/  FFMA.FTZ R152, R152, UR10, -R187.reuse ;  /* 0x0000000a98987c23 */ /* 0x100fe200080108bb */
[--C-:B------:R-:W-:Y:S01]  /*6200*/  FFMA.FTZ R191, R176, UR10, -R187.reuse ;  /* 0x0000000ab0bf7c23 */ /* 0x100fe200080108bb */
        /* <DEDUP_REMOVED lines=13> */
[----:B---3--:R-:W-:Y:S01]  /*62e0*/  FSEL R152, R4, RZ, P3 ;  /* 0x000000ff04987208 */ /* 0x008fe20001800000 */
[--C-:B------:R-:W-:Y:S01]  /*62f0*/  FFMA.FTZ R21, R21, UR10, -R187.reuse ;  /* 0x0000000a15157c23 */ /* 0x100fe200080108bb */
[--C-:B------:R-:W-:Y:S01]  /*6300*/  FFMA.FTZ R156, R156, UR10, -R187.reuse ;  /* 0x0000000a9c9c7c23 */ /* 0x100fe200080108bb */
[--C-:B------:R-:W-:Y:S01]  /*6310*/  FFMA.FTZ R194, R161, UR10, -R187.reuse ;  /* 0x0000000aa1c27c23 */ /* 0x100fe200080108bb */
[----:B------:R-:W-:Y:S01]  /*6320*/  FFMA.FTZ R164, R165, UR10, -R187 ;  /* 0x0000000aa5a47c23 */ /* 0x000fe200080108bb */
[----:B------:R-:W-:Y:S01]  /*6330*/  FADD.FTZ R152, -R152, R7 ;  /* 0x0000000798987221 */ /* 0x000fe20000010100 */
[--C-:B------:R-:W-:Y:S01]  /*6340*/  FFMA.FTZ R168, R168, UR10, -R187.reuse ;  /* 0x0000000aa8a87c23 */ /* 0x100fe200080108bb */
[--C-:B------:R-:W-:Y:S01]  /*6350*/  FFMA.FTZ R160, R169, UR10, -R187.reuse ;  /* 0x0000000aa9a07c23 */ /* 0x100fe200080108bb */
[--C-:B------:R-:W-:Y:S01]  /*6360*/  FFMA.FTZ R172, R172, UR10, -R187.reuse ;  /* 0x0000000aacac7c23 */ /* 0x100fe200080108bb */
[----:B------:R-:W-:Y:S01]  /*6370*/  FMUL.FTZ R152, R152, UR10 ;  /* 0x0000000a98987c20 */ /* 0x000fe20008410000 */
[--C-:B------:R-:W-:Y:S01]  /*6380*/  FFMA.FTZ R188, R173, UR10, -R187.reuse ;  /* 0x0000000aadbc7c23 */ /* 0x100fe200080108bb */
[--C-:B------:R-:W-:Y:S01]  /*6390*/  FFMA.FTZ R154, R154, UR10, -R187.reuse ;  /* 0x0000000a9a9a7c23 */ /* 0x100fe200080108bb */
[--C-:B------:R-:W-:Y:S01]  /*63a0*/  FFMA.FTZ R189, R158, UR10, -R187.reuse ;  /* 0x0000000a9ebd7c23 */ /* 0x100fe200080108bb */
[----:B------:R-:W-:Y:S01]  /*63b0*/  FFMA.FTZ R186, R186, UR10, -R187 ;  /* 0x0000000ababa7c23 */ /* 0x000fe200080108bb */
[----:B------:R3:W-:Y:S01]  /*63c0*/  MUFU.EX2 R158, R8 ;  /* 0x00000008009e7308 */ /* 0x0007e20000000800 */
[----:B------:R-:W-:Y:S01]  /*63d0*/  F2FP.BF16.F32.PACK_AB R161, R167, R166 ;  /* 0x000000a6a7a1723e */ /* 0x000fe200000010ff */
[----:B------:R-:W-:Y:S01]  /*63e0*/  IMAD.U32 R7, RZ, RZ, UR26 ;  /* 0x0000001aff077e24 */ /* 0x000fe2000f8e00ff */
[----:B------:R-:W-:Y:S01]  /*63f0*/  F2FP.BF16.F32.PACK_AB R167, R190, R177 ;  /* 0x000000b1bea7723e */ /* 0x000fe200000010ff */
[----:B--2---:R-:W-:Y:S01]  /*6400*/  FADD.FTZ R0, R180, R0 ;  /* 0x00000000b4007221 */ /* 0x004fe20000010000 */
[----:B------:R-:W-:-:S02]  /*6410*/  F2FP.BF16.F32.PACK_AB R163, R171, R170 ;  /* 0x000000aaaba3723e */ /* 0x000fc400000010ff */
[----:B------:R-:W-:Y:S01]  /*6420*/  F2FP.BF16.F32.PACK_AB R165, R175, R174 ;  /* 0x000000aeafa5723e */ /* 0x000fe200000010ff */
[----:B------:R-:W2:Y:S01]  /*6430*/  MUFU.EX2 R187, R152 ;  /* 0x0000009800bb7308 */ /* 0x000ea20000000800 */
[----:B---3--:R-:W-:Y:S01]  /*6440*/  IADD3 R8, -R195, 0xb, RZ ;  /* 0x0000000bc3087810 */ /* 0x008fe20007ffe1ff */
[----:B0-----:R-:W-:Y:S01]  /*6450*/  FADD.FTZ R0, R181, R0 ;  /* 0x00000000b5007221 */ /* 0x001fe20000010000 */
[----:B------:R-:W-:Y:S02]  /*6460*/  F2FP.BF16.F32.PACK_AB R169, R179, R178 ;  /* 0x000000b2b3a9723e */ /* 0x000fe400000010ff */
[----:B------:R-:W-:-:S03]  /*6470*/  F2FP.BF16.F32.PACK_AB R171, R181, R180 ;  /* 0x000000b4b5ab723e */ /* 0x000fc600000010ff */
[----:B------:R-:W0:Y:S08]  /*6480*/  MUFU.EX2 R9, R9 ;  /* 0x0000000900097308 */ /* 0x000e300000000800 */
[----:B------:R-:W3:Y:S01]  /*6490*/  MUFU.EX2 R11, R11 ;  /* 0x0000000b000b7308 */ /* 0x000ee20000000800 */
[----:B--2---:R-:W-:Y:S01]  /*64a0*/  FFMA.FTZ R3, R187, R3, R158 ;  /* 0x00000003bb037223 */ /* 0x004fe2000001009e */
        /* <DEDUP_REMOVED lines=55> */
[----:B0-----:R-:W-:Y:S01]  /*6820*/  FADD.FTZ R177, R21, R152 ;  /* 0x0000009815b17221 */ /* 0x001fe20000010000 */
[----:B---3--:R-:W-:-:S02]  /*6830*/  @!P2 VIADD R156, R7, 0x22840 ;  /* 0x00022840079ca836 */ /* 0x008fc40000000000 */
[-C--:B------:R-:W-:Y:S01]  /*6840*/  FMUL.FTZ R108, R108, R187.reuse ;  /* 0x000000bb6c6c7220 */ /* 0x080fe20000410000 */
[-C--:B------:R-:W-:Y:S01]  /*6850*/  FMUL.FTZ R109, R109, R187.reuse ;  /* 0x000000bb6d6d7220 */ /* 0x080fe20000410000 */
[----:B------:R-:W-:Y:S01]  /*6860*/  FADD.FTZ R177, R162, R177 ;  /* 0x000000b1a2b17221 */ /* 0x000fe20000010000 */
[-C--:B------:R-:W-:Y:S01]  /*6870*/  FMUL.FTZ R112, R112, R187.reuse ;  /* 0x000000bb70707220 */ /* 0x080fe20000410000 */
[----:B------:R-:W-:Y:S01]  /*6880*/  @!P2 PRMT R156, RZ, 0x654, R156 ;  /* 0x00000654ff9ca816 */ /* 0x000fe2000000009c */
[----:B------:R-:W0:Y:S01]  /*6890*/  MUFU.EX2 R194, R194 ;  /* 0x000000c200c27308 */ /* 0x000e220000000800 */
[----:B----4-:R-:W-:Y:S01]  /*68a0*/  FADD.FTZ R152, R166, R177 ;  /* 0x000000b1a6987221 */ /* 0x010fe20000010000 */
[----:B------:R3:W-:Y:S06]  /*68b0*/  BAR.ARV R8, 0x100 ;  /* 0x000400080000751d */ /* 0x0007ec0000002000 */
[----:B------:R-:W4:Y:S01]  /*68c0*/  MUFU.EX2 R192, R192 ;  /* 0x000000c000c07308 */ /* 0x000f220000000800 */
[----:B------:R5:W-:Y:S01]  /*68d0*/  @!P2 SYNCS.ARRIVE.TRANS64.RED.A1T0 RZ, [R156+URZ], RZ ;  /* 0x000000ff9cffa9a7 */ /* 0x000be2000810043f */
[-C--:B------:R-:W-:Y:S01]  /*68e0*/  FMUL.FTZ R113, R113, R187.reuse ;  /* 0x000000bb71717220 */ /* 0x080fe20000410000 */
[-C--:B------:R-:W-:Y:S01]  /*68f0*/  FMUL.FTZ R116, R116, R187.reuse ;  /* 0x000000bb74747220 */ /* 0x080fe20000410000 */
[-C--:B------:R-:W-:Y:S01]  /*6900*/  FMUL.FTZ R117, R117, R187.reuse ;  /* 0x000000bb75757220 */ /* 0x080fe20000410000 */
[-C--:B------:R-:W-:Y:S01]  /*6910*/  FMUL.FTZ R120, R120, R187.reuse ;  /* 0x000000bb78787220 */ /* 0x080fe20000410000 */
[-C--:B------:R-:W-:Y:S01]  /*6920*/  FMUL.FTZ R121, R121, R187.reuse ;  /* 0x000000bb79797220 */ /* 0x080fe20000410000 */
[----:B------:R-:W-:Y:S01]  /*6930*/  FMUL.FTZ R124, R124, R187 ;  /* 0x000000bb7c7c7220 */ /* 0x000fe20000410000 */
[----:B------:R-:W1:Y:S01]  /*6940*/  MUFU.EX2 R164, R164 ;  /* 0x000000a400a47308 */ /* 0x000e620000000800 */
[----:B-----5:R-:W-:Y:S01]  /*6950*/  F2FP.BF16.F32.PACK_AB R156, R9, R158 ;  /* 0x0000009e099c723e */ /* 0x020fe200000010ff */
[----:B--2---:R-:W-:Y:S01]  /*6960*/  FADD.FTZ R9, R193, R152 ;  /* 0x00000098c1097221 */ /* 0x004fe20000010000 */
[----:B------:R-:W-:Y:S01]  /*6970*/  F2FP.BF16.F32.PACK_AB R158, R12, R11 ;  /* 0x0000000b0c9e723e */ /* 0x000fe200000010ff */
[----:B------:R-:W-:Y:S01]  /*6980*/  FMUL.FTZ R125, R125, R187 ;  /* 0x000000bb7d7d7220 */ /* 0x000fe20000410000 */
[----:B------:R-:W-:Y:S01]  /*6990*/  F2FP.BF16.F32.PACK_AB R152, R15, R13 ;  /* 0x0000000d0f98723e */ /* 0x000fe200000010ff */
[----:B0-----:R-:W-:Y:S01]  /*69a0*/  FADD.FTZ R9, R194, R9 ;  /* 0x00000009c2097221 */ /* 0x001fe20000010000 */
        /* <DEDUP_REMOVED lines=9> */
[----:B------:R2:W4:Y:S01]  /*6a40*/  MUFU.EX2 R3, R160 ;  /* 0x000000a000037308 */ /* 0x0005220000000800 */
[C---:B-1----:R-:W-:Y:S01]  /*6a50*/  FADD.FTZ R11, R164.reuse, R11 ;  /* 0x0000000ba40b7221 */ /* 0x042fe20000010000 */
[----:B------:R-:W-:Y:S01]  /*6a60*/  F2FP.BF16.F32.PACK_AB R164, R164, R192 ;  /* 0x000000c0a4a4723e */ /* 0x000fe200000010ff */
[-C--:B------:R-:W-:Y:S01]  /*6a70*/  FMUL.FTZ R141, R141, R187.reuse ;  /* 0x000000bb8d8d7220 */ /* 0x080fe20000410000 */
[-C--:B------:R-:W-:Y:S01]  /*6a80*/  FMUL.FTZ R144, R144, R187.reuse ;  /* 0x000000bb90907220 */ /* 0x080fe20000410000 */
[-C--:B------:R-:W-:Y:S01]  /*6a90*/  FMUL.FTZ R145, R145, R187.reuse ;  /* 0x000000bb91917220 */ /* 0x080fe20000410000 */
[-C--:B------:R-:W-:Y:S01]  /*6aa0*/  FMUL.FTZ R148, R148, R187.reuse ;  /* 0x000000bb94947220 */ /* 0x080fe20000410000 */
[----:B------:R-:W-:Y:S01]  /*6ab0*/  FMUL.FTZ R149, R149, R187 ;  /* 0x000000bb95957220 */ /* 0x000fe20000410000 */
[----:B------:R-:W1:Y:S01]  /*6ac0*/  MUFU.EX2 R172, R172 ;  /* 0x000000ac00ac7308 */ /* 0x000e620000000800 */
[----:B0-----:R-:W-:Y:S01]  /*6ad0*/  FADD.FTZ R12, R168, R11 ;  /* 0x0000000ba80c7221 */ /* 0x001fe20000010000 */
[----:B--2---:R-:W-:-:S02]  /*6ae0*/  F2FP.BF16.F32.PACK_AB R160, R166, R162 ;  /* 0x000000a2a6a0723e */ /* 0x004fc400000010ff */
[----:B------:R-:W-:-:S04]  /*6af0*/  F2FP.BF16.F32.PACK_AB R162, R194, R193 ;  /* 0x000000c1c2a2723e */ /* 0x000fc800000010ff */
[----:B------:R-:W0:Y:S01]  /*6b00*/  MUFU.EX2 R188, R188 ;  /* 0x000000bc00bc7308 */ /* 0x000e220000000800 */
[C---:B----4-:R-:W-:Y:S01]  /*6b10*/  FADD.FTZ R11, R3.reuse, R12 ;  /* 0x0000000c030b7221 */ /* 0x050fe20000010000 */
[----:B------:R-:W-:-:S06]  /*6b20*/  F2FP.BF16.F32.PACK_AB R166, R3, R168 ;  /* 0x000000a803a6723e */ /* 0x000fcc00000010ff */
[----:B------:R-:W2:Y:S01]  /*6b30*/  MUFU.EX2 R170, R191 ;  /* 0x000000bf00aa7308 */ /* 0x000ea20000000800 */
[----:B-1----:R-:W-:-:S07]  /*6b40*/  FADD.FTZ R11, R172, R11 ;  /* 0x0000000bac0b7221 */ /* 0x002fce0000010000 */
[----:B------:R-:W1:Y:S01]  /*6b50*/  MUFU.EX2 R176, R176 ;  /* 0x000000b000b07308 */ /* 0x000e620000000800 */
[C---:B0-----:R-:W-:Y:S01]  /*6b60*/  FADD.FTZ R11, R188.reuse, R11 ;  /* 0x0000000bbc0b7221 */ /* 0x041fe20000010000 */
[----:B------:R-:W-:-:S06]  /*6b70*/  F2FP.BF16.F32.PACK_AB R168, R188, R172 ;  /* 0x000000acbca8723e */ /* 0x000fcc00000010ff */
[----:B------:R-:W0:Y:S01]  /*6b80*/  MUFU.EX2 R182, R182 ;  /* 0x000000b600b67308 */ /* 0x000e220000000800 */
[----:B--2---:R-:W-:-:S07]  /*6b90*/  FADD.FTZ R13, R170, R11 ;  /* 0x0000000baa0d7221 */ /* 0x004fce0000010000 */
[----:B------:R2:W4:Y:S01]  /*6ba0*/  MUFU.EX2 R9, R154 ;  /* 0x0000009a00097308 */ /* 0x0005220000000800 */
[C---:B-1----:R-:W-:Y:S01]  /*6bb0*/  FADD.FTZ R12, R176.reuse, R13 ;  /* 0x0000000db00c7221 */ /* 0x042fe20000010000 */
[----:B------:R-:W-:-:S06]  /*6bc0*/  F2FP.BF16.F32.PACK_AB R170, R176, R170 ;  /* 0x000000aab0aa723e */ /* 0x000fcc00000010ff */
[----:B------:R-:W1:Y:S01]  /*6bd0*/  MUFU.EX2 R183, R183 ;  /* 0x000000b700b77308 */ /* 0x000e620000000800 */
[----:B0-----:R-:W-:Y:S01]  /*6be0*/  FADD.FTZ R0, R182, R0 ;  /* 0x00000000b6007221 */ /* 0x001fe20000010000 */
[----:B--2---:R-:W-:-:S06]  /*6bf0*/  F2FP.BF16.F32.PACK_AB R154, R21, R20 ;  /* 0x00000014159a723e */ /* 0x004fcc00000010ff */
[----:B------:R-:W0:Y:S01]  /*6c00*/  MUFU.EX2 R10, R10 ;  /* 0x0000000a000a7308 */ /* 0x000e220000000800 */
[----:B----4-:R-:W-:-:S07]  /*6c10*/  FADD.FTZ R13, R9, R12 ;  /* 0x0000000c090d7221 */ /* 0x010fce0000010000 */
[----:B------:R-:W2:Y:S01]  /*6c20*/  MUFU.EX2 R184, R184 ;  /* 0x000000b800b87308 */ /* 0x000ea20000000800 */
[C---:B-1----:R-:W-:Y:S01]  /*6c30*/  FADD.FTZ R0, R183.reuse, R0 ;  /* 0x00000000b7007221 */ /* 0x042fe20000010000 */
[----:B------:R-:W-:-:S06]  /*6c40*/  F2FP.BF16.F32.PACK_AB R173, R183, R182 ;  /* 0x000000b6b7ad723e */ /* 0x000fcc00000010ff */
[----:B------:R-:W1:Y:S01]  /*6c50*/  MUFU.EX2 R174, R189 ;  /* 0x000000bd00ae7308 */ /* 0x000e620000000800 */
[C---:B0-----:R-:W-:Y:S01]  /*6c60*/  FADD.FTZ R13, R10.reuse, R13 ;  /* 0x0000000d0a0d7221 */ /* 0x041fe20000010000 */
[----:B------:R-:W-:-:S06]  /*6c70*/  F2FP.BF16.F32.PACK_AB R172, R10, R9 ;  /* 0x000000090aac723e */ /* 0x000fcc00000010ff */
[----:B------:R-:W0:Y:S01]  /*6c80*/  MUFU.EX2 R185, R185 ;  /* 0x000000b900b97308 */ /* 0x000e220000000800 */
[----:B--2---:R-:W-:-:S07]  /*6c90*/  FADD.FTZ R0, R184, R0 ;  /* 0x00000000b8007221 */ /* 0x004fce0000010000 */
[----:B------:R-:W2:Y:S01]  /*6ca0*/  MUFU.EX2 R11, R186 ;  /* 0x000000ba000b7308 */ /* 0x000ea20000000800 */
[----:B-1----:R-:W-:Y:S01]  /*6cb0*/  FADD.FTZ R12, R174, R13 ;  /* 0x0000000dae0c7221 */ /* 0x002fe20000010000 */
[C---:B0-----:R-:W-:Y:S01]  /*6cc0*/  FADD.FTZ R0, R185.reuse, R0 ;  /* 0x00000000b9007221 */ /* 0x041fe20000010000 */
[----:B------:R-:W-:Y:S02]  /*6cd0*/  F2FP.BF16.F32.PACK_AB R175, R185, R184 ;  /* 0x000000b8b9af723e */ /* 0x000fe400000010ff */
[C---:B--2---:R-:W-:Y:S01]  /*6ce0*/  FADD.FTZ R3, R11.reuse, R12 ;  /* 0x0000000c0b037221 */ /* 0x044fe20000010000 */
[----:B------:R-:W-:Y:S01]  /*6cf0*/  F2FP.BF16.F32.PACK_AB R174, R11, R174 ;  /* 0x000000ae0bae723e */ /* 0x000fe200000010ff */
[----:B---3--:R-:W-:Y:S06]  /*6d00*/  @!P0 BRA `(.L_x_4616) ;  /* 0x0000000000048947 */ /* 0x008fec0003800000 */
[----:B------:R-:W-:Y:S01]  /*6d10*/  BPT.TRAP 0x1 ;  /* 0x000000040000795c */ /* 0x000fe20000300000 */
.L_x_4616:
[----:B------:R0:W1:Y:S01]  /*6d20*/  SYNCS.PHASECHK.TRANS64.TRYWAIT P3, [UR26+0x22850], R6 ;  /* 0x02285006ff0075a7 */ /* 0x000062000806015a */
[----:B------:R-:W-:Y:S05]  /*6d30*/  @!P0 BRA `(.L_x_4617) ;  /* 0x0000000000048947 */ /* 0x000fea0003800000 */
[----:B------:R-:W-:Y:S01]  /*6d40*/  BPT.TRAP 0x1 ;  /* 0x000000040000795c */ /* 0x000fe20000300000 */
.L_x_4617:
[----:B-1----:R-:W-:Y:S05]  /*6d50*/  @P3 BRA `(.L_x_4618) ;  /* 0x0000000000083947 */ /* 0x002fea0003800000 */
[----:B------:R-:W1:Y:S02]  /*6d60*/  SYNCS.PHASECHK.TRANS64.TRYWAIT P3, [UR26+0x22850], R6 ;  /* 0x02285006ff0075a7 */ /* 0x000e64000806015a */
[----:B-1----:R-:W-:Y:S05]  /*6d70*/  @!P3 BRA `(.L_x_4619) ;  /* 0x000000e8000cb947 */ /* 0x002fea0003800000 */
.L_x_4618:
[----:B------:R-:W2:Y:S01]  /*6d80*/  S2R R9, SR_TID.X ;  /* 0x0000000000097919 */ /* 0x000ea20000002100 */
[----:B------:R-:W-:Y:S01]  /*6d90*/  UIMAD UR11, UR37, 0xc00, UR21 ;  /* 0x00000c00250b78a4 */ /* 0x000fe2000f8e0215 */
[----:B-1----:R-:W-:Y:S01]  /*6da0*/  @!P2 VIADD R7, R7, 0x22860 ;  /* 0x000228600707a836 */ /* 0x002fe20000000000 */
[----:B------:R-:W-:Y:S01]  /*6db0*/  UMOV UR7, 0x40000040 ;  /* 0x4000004000077882 */ /* 0x000fe20000000000 */
[----:B------:R-:W-:Y:S01]  /*6dc0*/  UISETP.GT.AND UP1, UPT, UR23, UR22, UPT ;  /* 0x000000161700728c */ /* 0x000fe2000bf24270 */
[----:B------:R-:W-:Y:S01]  /*6dd0*/  IMAD.MOV.U32 R10, RZ, RZ, R5 ;  /* 0x000000ffff0a7224 */ /* 0x000fe200078e0005 */
[----:B------:R-:W-:Y:S01]  /*6de0*/  UIADD3 UR23, UR23, -0x1, URZ ;  /* 0xffffffff17177890 */ /* 0x000fe2000fffe03f */
[----:B------:R-:W-:Y:S01]  /*6df0*/  @!P2 PRMT R7, RZ, 0x654, R7 ;  /* 0x00000654ff07a816 */ /* 0x000fe20000000007 */
[----:B------:R-:W-:Y:S02]  /*6e00*/  UMOV UR6, UR11 ;  /* 0x0000000b00067c82 */ /* 0x000fe40008000000 */
[----:B------:R-:W-:-:S02]  /*6e10*/  PLOP3.LUT P3, PT, PT, PT, UP1, 0x80, 0x0 ;  /* 0x000000000000781c */ /* 0x000fc40003f6f018 */
[----:B--2---:R-:W-:-:S05]  /*6e20*/  SHF.R.U32.HI R9, RZ, 0x7, R9 ;  /* 0x00000007ff097819 */ /* 0x004fca0000011609 */
[----:B0-----:R-:W-:-:S05]  /*6e30*/  VIADD R6, R9, 0x8 ;  /* 0x0000000809067836 */ /* 0x001fca0000000000 */
        /* <DEDUP_REMOVED lines=34> */
[----:B------:R0:W-:Y:S02]  /*7060*/  @!P2 SYNCS.ARRIVE.TRANS64.RED.A1T0 RZ, [R7+URZ], RZ ;  /* 0x000000ff07ffa9a7 */ /* 0x0001e4000810043f */
[----:B0-----:R-:W-:Y:S01]  /*7070*/  IMAD.MOV.U32 R7, RZ, RZ, R4 ;  /* 0x000000ffff077224 */ /* 0x001fe200078e0004 */
[----:B--2---:R-:W-:Y:S06]  /*7080*/  @P3 BRA `(.L_x_4620) ;  /* 0xffffffd400303947 */ /* 0x004fec000383ffff */
.L_x_4611:
[----:B------:R-:W-:-:S06]  /*7090*/  UISETP.GE.AND UP0, UPT, UR23, UR40, UPT ;  /* 0x000000281700728c */ /* 0x000fcc000bf06270 */
[----:B------:R-:W-:-:S13]  /*70a0*/  PLOP3.LUT P1, PT, PT, PT, UP0, 0x80, 0x0 ;  /* 0x000000000000781c */ /* 0x000fda0003f2f008 */
[----:B------:R-:W-:Y:S05]  /*70b0*/  @!P1 BRA `(.L_x_4621) ;  /* 0x0000002000d49947 */ /* 0x000fea0003800000 */
[----:B------:R-:W-:Y:S01]  /*70c0*/  IMAD.MOV.U32 R7, RZ, RZ, R5 ;  /* 0x000000ffff077224 */ /* 0x000fe200078e0005 */
[----:B------:R-:W-:Y:S01]  /*70d0*/  ULDC UR24, c[0x0][0x9d8] ;  /* 0x0002760000187ab9 */ /* 0x000fe20000000800 */
[----:B01----:R-:W-:Y:S01]  /*70e0*/  IMAD.MOV.U32 R9, RZ, RZ, R4 ;  /* 0x000000ffff097224 */ /* 0x003fe200078e0004 */
[----:B------:R-:W-:-:S06]  /*70f0*/  ULDC UR22, c[0x0][0x988] ;  /* 0x0002620000167ab9 */ /* 0x000fcc0000000800 */
.L_x_4630:
[----:B------:R-:W-:-:S04]  /*7100*/  UIADD3 UR37, UR37, 0x1, URZ ;  /* 0x0000000125257890 */ /* 0x000fc8000fffe03f */
[----:B------:R-:W-:-:S04]  /*7110*/  UISETP.NE.AND UP0, UPT, UR37, 0x2, UPT ;  /* 0x000000022500788c */ /* 0x000fc8000bf05270 */
[----:B------:R-:W-:Y:S02]  /*7120*/  USEL UR6, URZ, 0x1, UP0 ;  /* 0x000000013f067887 */ /* 0x000fe40008000000 */
[----:B------:R-:W-:Y:S02]  /*7130*/  USEL UR37, UR37, URZ, UP0 ;  /* 0x0000003f25257287 */ /* 0x000fe40008000000 */
[----:B------:R-:W-:Y:S01]  /*7140*/  ULOP3.LUT UR47, UR47, UR6, URZ, 0x3c, !UPT ;  /* 0x000000062f2f7292 */ /* 0x000fe2000f8e3c3f */
[----:B--2---:R-:W-:Y:S11]  /*7150*/  @!P0 BRA `(.L_x_4622) ;  /* 0x0000000000048947 */ /* 0x004ff60003800000 */
[----:B------:R-:W-:Y:S01]  /*7160*/  BPT.TRAP 0x1 ;  /* 0x000000040000795c */ /* 0x000fe20000300000 */
.L_x_4622:
        /* <DEDUP_REMOVED lines=9> */
.L_x_4623:
[----:B-1----:R-:W-:Y:S05]  /*7200*/  @P1 BRA `(.L_x_4624) ;  /* 0x0000000000081947 */ /* 0x002fea0003800000 */
[----:B------:R-:W1:Y:S02]  /*7210*/  SYNCS.PHASECHK.TRANS64.TRYWAIT P1, [UR25+0x22830], R6 ;  /* 0x02283006ff0075a7 */ /* 0x000e640008020159 */
[----:B-1----:R-:W-:Y:S05]  /*7220*/  @!P1 BRA `(.L_x_4625) ;  /* 0x000000e000f49947 */ /* 0x002fea0003800000 */
.L_x_4624:
        /* <DEDUP_REMOVED lines=343> */
[----:B------:R1:W-:Y:S01]  /*87a0*/  MUFU.EX2 R192, R162 ;  /* 0x000000a200c07308 */ /* 0x0003e20000000800 */
[----:B0-----:R-:W-:Y:S01]  /*87b0*/  FADD.FTZ R3, R14, R156 ;  /* 0x0000009c0e037221 */ /* 0x001fe20000010000 */
[----:B------:R-:W-:Y:S01]  /*87c0*/  F2FP.BF16.F32.PACK_AB R156, R13, R12 ;  /* 0x0000000c0d9c723e */ /* 0x000fe200000010ff */
[----:B------:R-:W-:-:S02]  /*87d0*/  IMAD.U32 R12, RZ, RZ, UR25 ;  /* 0x00000019ff0c7e24 */ /* 0x000fc4000f8e00ff */
[-C--:B------:R-:W-:Y:S01]  /*87e0*/  FMUL.FTZ R59, R59, R9.reuse ;  /* 0x000000093b3b7220 */ /* 0x080fe20000410000 */
[----:B------:R-:W-:Y:S01]  /*87f0*/  FADD.FTZ R3, R15, R3 ;  /* 0x000000030f037221 */ /* 0x000fe20000010000 */
[----:B------:R-:W-:Y:S01]  /*8800*/  FMUL.FTZ R62, R62, R9 ;  /* 0x000000093e3e7220 */ /* 0x000fe20000410000 */
[----:B------:R-:W-:Y:S01]  /*8810*/  @!P2 VIADD R15, R12, 0x22840 ;  /* 0x000228400c0fa836 */ /* 0x000fe20000000000 */
[----:B------:R-:W-:Y:S01]  /*8820*/  MUFU.EX2 R163, R163 ;  /* 0x000000a300a37308 */ /* 0x000fe20000000800 */
[----:B------:R-:W-:Y:S01]  /*8830*/  FADD.FTZ R3, R20, R3 ;  /* 0x0000000314037221 */ /* 0x000fe20000010000 */
[----:B-1----:R-:W-:Y:S01]  /*8840*/  F2FP.BF16.F32.PACK_AB R162, R153, R167 ;  /* 0x000000a799a2723e */ /* 0x002fe200000010ff */
[-C--:B------:R-:W-:Y:S01]  /*8850*/  FMUL.FTZ R63, R63, R9.reuse ;  /* 0x000000093f3f7220 */ /* 0x080fe20000410000 */
[----:B------:R-:W-:Y:S01]  /*8860*/  @!P2 PRMT R15, RZ, 0x654, R15 ;  /* 0x00000654ff0fa816 */ /* 0x000fe2000000000f */
[----:B------:R-:W-:Y:S01]  /*8870*/  FADD.FTZ R3, R21, R3 ;  /* 0x0000000315037221 */ /* 0x000fe20000010000 */
[-C--:B------:R-:W-:Y:S01]  /*8880*/  FMUL.FTZ R66, R66, R9.reuse ;  /* 0x0000000942427220 */ /* 0x080fe20000410000 */
[-C--:B------:R-:W-:Y:S01]  /*8890*/  FMUL.FTZ R67, R67, R9.reuse ;  /* 0x0000000943437220 */ /* 0x080fe20000410000 */
[----:B------:R-:W-:Y:S01]  /*88a0*/  MUFU.EX2 R193, R166 ;  /* 0x000000a600c17308 */ /* 0x000fe20000000800 */
[----:B------:R-:W-:Y:S01]  /*88b0*/  FADD.FTZ R3, R167, R3 ;  /* 0x00000003a7037221 */ /* 0x000fe20000010000 */
[-C--:B------:R-:W-:Y:S01]  /*88c0*/  FMUL.FTZ R70, R70, R9.reuse ;  /* 0x0000000946467220 */ /* 0x080fe20000410000 */
[-C--:B------:R-:W-:Y:S01]  /*88d0*/  FMUL.FTZ R71, R71, R9.reuse ;  /* 0x0000000947477220 */ /* 0x080fe20000410000 */
[-C--:B------:R-:W-:Y:S01]  /*88e0*/  FMUL.FTZ R74, R74, R9.reuse ;  /* 0x000000094a4a7220 */ /* 0x080fe20000410000 */
        /* <DEDUP_REMOVED lines=8> */
[-C--:B------:R-:W-:Y:S01]  /*8970*/  FMUL.FTZ R86, R86, R9.reuse ;  /* 0x0000000956567220 */ /* 0x080fe20000410000 */
[-C--:B------:R-:W-:Y:S01]  /*8980*/  FMUL.FTZ R87, R87, R9.reuse ;  /* 0x0000000957577220 */ /* 0x080fe20000410000 */
[-C--:B------:R-:W-:Y:S01]  /*8990*/  FMUL.FTZ R90, R90, R9.reuse ;  /* 0x000000095a5a7220 */ /* 0x080fe20000410000 */
[----:B------:R1:W3:Y:S01]  /*89a0*/  MUFU.EX2 R194, R160 ;  /* 0x000000a000c27308 */ /* 0x0002e20000000800 */
        /* <DEDUP_REMOVED lines=8> */
[----:B-1----:R-:W-:Y:S01]  /*8a30*/  F2FP.BF16.F32.PACK_AB R160, R21, R20 ;  /* 0x0000001415a0723e */ /* 0x002fe200000010ff */
[----:B--2---:R-:W-:Y:S01]  /*8a40*/  FADD.FTZ R21, R159, R0 ;  /* 0x000000009f157221 */ /* 0x004fe20000010000 */
[----:B0-----:R-:W-:Y:S01]  /*8a50*/  FADD.FTZ R3, R157, R3 ;  /* 0x000000039d037221 */ /* 0x001fe20000010000 */
[-C--:B------:R-:W-:Y:S01]  /*8a60*/  FMUL.FTZ R106, R106, R9.reuse ;  /* 0x000000096a6a7220 */ /* 0x080fe20000410000 */
[-C--:B------:R-:W-:Y:S01]  /*8a70*/  FMUL.FTZ R107, R107, R9.reuse ;  /* 0x000000096b6b7220 */ /* 0x080fe20000410000 */
[----:B------:R-:W-:Y:S01]  /*8a80*/  FADD.FTZ R0, R192, R21 ;  /* 0x00000015c0007221 */ /* 0x000fe20000010000 */
[----:B------:R-:W-:Y:S01]  /*8a90*/  FADD.FTZ R3, R189, R3 ;  /* 0x00000003bd037221 */ /* 0x000fe20000010000 */
[----:B------:R0:W1:Y:S01]  /*8aa0*/  MUFU.EX2 R13, R8 ;  /* 0x00000008000d7308 */ /* 0x0000620000000800 */
        /* <DEDUP_REMOVED lines=8> */
[----:B0-----:R-:W-:Y:S01]  /*8b30*/  IADD3 R8, -R196, 0xb, RZ ;  /* 0x0000000bc4087810 */ /* 0x001fe20007ffe1ff */
[----:B---3--:R-:W-:Y:S01]  /*8b40*/  FADD.FTZ R0, R194, R21 ;  /* 0x00000015c2007221 */ /* 0x008fe20000010000 */
[----:B----4-:R-:W-:Y:S01]  /*8b50*/  FADD.FTZ R3, R161, R3 ;  /* 0x00000003a1037221 */ /* 0x010fe20000010000 */
[-C--:B------:R-:W-:Y:S01]  /*8b60*/  FMUL.FTZ R119, R119, R9.reuse ;  /* 0x0000000977777220 */ /* 0x080fe20000410000 */
[-C--:B------:R-:W-:Y:S01]  /*8b70*/  FMUL.FTZ R122, R122, R9.reuse ;  /* 0x000000097a7a7220 */ /* 0x080fe20000410000 */
[----:B------:R-:W-:Y:S01]  /*8b80*/  FADD.FTZ R0, R171, R0 ;  /* 0x00000000ab007221 */ /* 0x000fe20000010000 */
[----:B------:R0:W-:Y:S06]  /*8b90*/  BAR.ARV R8, 0x100 ;  /* 0x000400080000751d */ /* 0x0001ec0000002000 */
[----:B------:R-:W3:Y:S01]  /*8ba0*/  MUFU.EX2 R14, R170 ;  /* 0x000000aa000e7308 */ /* 0x000ee20000000800 */
[----:B------:R4:W-:Y:S01]  /*8bb0*/  @!P2 SYNCS.ARRIVE.TRANS64.RED.A1T0 RZ, [R15+URZ], RZ ;  /* 0x000000ff0fffa9a7 */ /* 0x0009e2000810043f */
[----:B-1----:R-:W-:Y:S01]  /*8bc0*/  FADD.FTZ R21, R13, R0 ;  /* 0x000000000d157221 */ /* 0x002fe20000010000 */
[-C--:B------:R-:W-:Y:S01]  /*8bd0*/  FMUL.FTZ R123, R123, R9.reuse ;  /* 0x000000097b7b7220 */ /* 0x080fe20000410000 */
[----:B--2---:R-:W-:Y:S01]  /*8be0*/  FADD.FTZ R3, R190, R3 ;  /* 0x00000003be037221 */ /* 0x004fe20000010000 */
        /* <DEDUP_REMOVED lines=16> */
[----:B------:R-:W-:Y:S01]  /*8cf0*/  FMUL.FTZ R151, R151, R9 ;  /* 0x0000000997977220 */ /* 0x000fe20000410000 */
[----:B------:R-:W-:-:S02]  /*8d00*/  F2FP.BF16.F32.PACK_AB R164, R157, R188 ;  /* 0x000000bc9da4723e */ /* 0x000fc400000010ff */
[----:B------:R3:W5:Y:S01]  /*8d10*/  MUFU.EX2 R191, R168 ;  /* 0x000000a800bf7308 */ /* 0x0007620000000800 */
[----:B-1----:R-:W-:Y:S01]  /*8d20*/  FADD.FTZ R3, R165, R3 ;  /* 0x00000003a5037221 */ /* 0x002fe20000010000 */
[----:B------:R-:W-:Y:S02]  /*8d30*/  F2FP.BF16.F32.PACK_AB R166, R161, R189 ;  /* 0x000000bda1a6723e */ /* 0x000fe400000010ff */
[----:B------:R-:W-:Y:S02]  /*8d40*/  F2FP.BF16.F32.PACK_AB R153, R155, R176 ;  /* 0x000000b09b99723e */ /* 0x000fe400000010ff */
[----:B------:R-:W-:Y:S02]  /*8d50*/  F2FP.BF16.F32.PACK_AB R155, R159, R187 ;  /* 0x000000bb9f9b723e */ /* 0x000fe400000010ff */
[----:B------:R-:W1:Y:S01]  /*8d60*/  MUFU.EX2 R11, R11 ;  /* 0x0000000b000b7308 */ /* 0x000e620000000800 */
[----:B--2---:R-:W-:Y:S01]  /*8d70*/  FADD.FTZ R0, R10, R21 ;  /* 0x000000150a007221 */ /* 0x004fe20000010000 */
[----:B---3--:R-:W-:-:S02]  /*8d80*/  F2FP.BF16.F32.PACK_AB R168, R165, R190 ;  /* 0x000000bea5a8723e */ /* 0x008fc400000010ff */
[----:B------:R-:W-:Y:S02]  /*8d90*/  F2FP.BF16.F32.PACK_AB R157, R163, R192 ;  /* 0x000000c0a39d723e */ /* 0x000fe400000010ff */
[----:B------:R-:W-:Y:S02]  /*8da0*/  F2FP.BF16.F32.PACK_AB R161, R13, R171 ;  /* 0x000000ab0da1723e */ /* 0x000fe400000010ff */
[----:B------:R-:W2:Y:S01]  /*8db0*/  MUFU.EX2 R169, R169 ;  /* 0x000000a900a97308 */ /* 0x000ea20000000800 */
[----:B-----5:R-:W-:Y:S01]  /*8dc0*/  FADD.FTZ R3, R191, R3 ;  /* 0x00000003bf037221 */ /* 0x020fe20000010000 */
[----:B------:R-:W-:Y:S02]  /*8dd0*/  F2FP.BF16.F32.PACK_AB R159, R194, R193 ;  /* 0x000000c1c29f723e */ /* 0x000fe400000010ff */
[----:B------:R-:W-:-:S04]  /*8de0*/  F2FP.BF16.F32.PACK_AB R163, R10, R14 ;  /* 0x0000000e0aa3723e */ /* 0x000fc800000010ff */
[----:B----4-:R-:W3:Y:S01]  /*8df0*/  MUFU.EX2 R15, R174 ;  /* 0x000000ae000f7308 */ /* 0x010ee20000000800 */
        /* <DEDUP_REMOVED lines=42> */
.L_x_4626:
[----:B------:R0:W1:Y:S01]  /*90a0*/  SYNCS.PHASECHK.TRANS64.TRYWAIT P1, [UR25+0x22850], R6 ;  /* 0x02285006ff0075a7 */ /* 0x0000620008020159 */
[----:B------:R-:W-:Y:S05]  /*90b0*/  @!P0 BRA `(.L_x_4627) ;  /* 0x0000000000048947 */ /* 0x000fea0003800000 */
[----:B------:R-:W-:Y:S01]  /*90c0*/  BPT.TRAP 0x1 ;  /* 0x000000040000795c */ /* 0x000fe20000300000 */
.L_x_4627:
[----:B-1----:R-:W-:Y:S05]  /*90d0*/  @P1 BRA `(.L_x_4628) ;  /* 0x0000000000081947 */ /* 0x002fea0003800000 */
[----:B------:R-:W1:Y:S02]  /*90e0*/  SYNCS.PHASECHK.TRANS64.TRYWAIT P1, [UR25+0x22850], R6 ;  /* 0x02285006ff0075a7 */ /* 0x000e640008020159 */
[----:B-1----:R-:W-:Y:S05]  /*90f0*/  @!P1 BRA `(.L_x_4629) ;  /* 0x000000c400589947 */ /* 0x002fea0003800000 */
.L_x_4628:
        /* <DEDUP_REMOVED lines=49> */
.L_x_4621:
[----:B--2---:R-:W2:Y:S01]  /*9410*/  SHFL.BFLY PT, R6, R3, 0x2, 0x1f ;  /* 0x0c401f0003067f89 */ /* 0x004ea200000e0000 */
[----:B------:R-:W-:Y:S01]  /*9420*/  UIADD3 UR37, UR37, 0x1, URZ ;  /* 0x0000000125257890 */ /* 0x000fe2000fffe03f */
[----:B------:R3:W-:Y:S06]  /*9430*/  BAR.ARV R8, 0x100 ;  /* 0x000400080000751d */ /* 0x0007ec0000002000 */
[----:B------:R-:W-:Y:S02]  /*9440*/  UISETP.NE.AND UP0, UPT, UR37, 0x2, UPT ;  /* 0x000000022500788c */ /* 0x000fe4000bf05270 */
[----:B------:R-:W-:Y:S06]  /*9450*/  BAR.ARV 0x8, 0x180 ;  /* 0x0206000000007b1d */ /* 0x000fec0000002000 */
[----:B---3--:R-:W-:Y:S01]  /*9460*/  IMAD.U32 R8, RZ, RZ, UR10 ;  /* 0x0000000aff087e24 */ /* 0x008fe2000f8e00ff */
[----:B------:R-:W-:Y:S01]  /*9470*/  USEL UR4, URZ, 0x1, UP0 ;  /* 0x000000013f047887 */ /* 0x000fe20008000000 */
[----:B01----:R-:W0:Y:S01]  /*9480*/  SHFL.BFLY PT, R9, R0, 0x2, 0x1f ;  /* 0x0c401f0000097f89 */ /* 0x003e2200000e0000 */
[----:B------:R-:W-:Y:S01]  /*9490*/  PLOP3.LUT P0, PT, PT, PT, PT, 0x8, 0x0 ;  /* 0x000000000000781c */ /* 0x000fe20003f0e170 */
[----:B------:R-:W-:Y:S01]  /*94a0*/  UIADD3 UR48, UR48, 0x1, URZ ;  /* 0x0000000130307890 */ /* 0x000fe2000fffe03f */
[----:B--2---:R-:W-:Y:S01]  /*94b0*/  FADD.FTZ R7, R6, R3 ;  /* 0x0000000306077221 */ /* 0x004fe20000010000 */
[----:B------:R-:W-:-:S02]  /*94c0*/  USEL UR37, UR37, URZ, UP0 ;  /* 0x0000003f25257287 */ /* 0x000fc40008000000 */
[----:B------:R-:W-:Y:S02]  /*94d0*/  ULOP3.LUT UR47, UR47, UR4, URZ, 0x3c, !UPT ;  /* 0x000000042f2f7292 */ /* 0x000fe4000f8e3c3f */
[----:B------:R-:W1:Y:S01]  /*94e0*/  SHFL.BFLY PT, R6, R7, 0x1, 0x1f ;  /* 0x0c201f0007067f89 */ /* 0x000e6200000e0000 */
[----:B0-----:R-:W-:Y:S01]  /*94f0*/  FADD.FTZ R10, R9, R0 ;  /* 0x00000000090a7221 */ /* 0x001fe20000010000 */
[----:B------:R-:W-:-:S04]  /*9500*/  IMAD.MOV.U32 R0, RZ, RZ, RZ ;  /* 0x000000ffff007224 */ /* 0x000fc800078e00ff */
[----:B------:R-:W0:Y:S01]  /*9510*/  SHFL.BFLY PT, R9, R10, 0x1, 0x1f ;  /* 0x0c201f000a097f89 */ /* 0x000e2200000e0000 */
[----:B-1----:R-:W-:Y:S01]  /*9520*/  FADD.FTZ R11, R7, R6 ;  /* 0x00000006070b7221 */ /* 0x002fe20000010000 */
[----:B------:R-:W-:Y:S02]  /*9530*/  IMAD.MOV.U32 R6, RZ, RZ, RZ ;  /* 0x000000ffff067224 */ /* 0x000fe400078e00ff */
[----:B------:R-:W-:Y:S02]  /*9540*/  IMAD.U32 R7, RZ, RZ, UR10 ;  /* 0x0000000aff077e24 */ /* 0x000fe4000f8e00ff */
[----:B------:R-:W-:-:S13]  /*9550*/  FSETP.NE.FTZ.AND P1, PT, R11, RZ, PT ;  /* 0x000000ff0b00720b */ /* 0x000fda0003f35000 */
[----:B------:R-:W1:Y:S01]  /*9560*/  @P1 MUFU.RCP R6, R11 ;  /* 0x0000000b00061308 */ /* 0x000e620000001000 */
[----:B------:R-:W-:Y:S01]  /*9570*/  @P1 FMUL.FTZ R7, R7, 0.69314718246459960938 ;  /* 0x3f31721807071820 */ /* 0x000fe20000410000 */
[----:B0-----:R-:W-:-:S05]  /*9580*/  FADD.FTZ R3, R10, R9 ;  /* 0x000000090a037221 */ /* 0x001fca0000010000 */
        /* <DEDUP_REMOVED lines=139> */
.L_x_4600:
        /* <DEDUP_REMOVED lines=32> */
[----:B------:R-:W-:Y:S02]  /*a040*/  IADD3 R157, P6, R4, 0x4020, RZ ;  /* 0x00004020049d7810 */ /* 0x000fe40007fde0ff */
[----:B------:R-:W-:Y:S02]  /*a050*/  SHF.R.U64 R12, R12, 0x3, RZ ;  /* 0x000000030c0c7819 */ /* 0x000fe400000012ff */
[----:B------:R-:W-:Y:S02]  /*a060*/  SHF.R.U64 R14, R14, 0x3, RZ ;  /* 0x000000030e0e7819 */ /* 0x000fe400000012ff */
[----:B------:R-:W-:Y:S02]  /*a070*/  SHF.R.U64 R152, R152, 0x3, RZ ;  /* 0x0000000398987819 */ /* 0x000fe400000012ff */
[----:B------:R-:W-:Y:S02]  /*a080*/  LOP3.LUT R156, R157, 0x380, RZ, 0xc0, !PT ;  /* 0x000003809d9c7812 */ /* 0x000fe400078ec0ff */
[----:B------:R-:W-:-:S02]  /*a090*/  LOP3.LUT R9, R4, 0x380, RZ, 0xc0, !PT ;  /* 0x0000038004097812 */ /* 0x000fc400078ec0ff */
[----:B------:R-:W-:Y:S02]  /*a0a0*/  IADD3 R159, P5, R4, 0x4040, RZ ;  /* 0x00004040049f7810 */ /* 0x000fe40007fbe0ff */
[----:B------:R-:W-:Y:S01]  /*a0b0*/  LOP3.LUT R12, R12, R13, RZ, 0x3c, !PT ;  /* 0x0000000d0c0c7212 */ /* 0x000fe200078e3cff */
[--C-:B------:R-:W-:Y:S01]  /*a0c0*/  IMAD.X R13, RZ, RZ, R5.reuse, P1 ;  /* 0x000000ffff0d7224 */ /* 0x100fe200008e0605 */
[----:B------:R-:W-:Y:S01]  /*a0d0*/  LOP3.LUT R14, R14, R15, RZ, 0x3c, !PT ;  /* 0x0000000f0e0e7212 */ /* 0x000fe200078e3cff */
[--C-:B------:R-:W-:Y:S01]  /*a0e0*/  IMAD.X R15, RZ, RZ, R5.reuse, P0 ;  /* 0x000000ffff0f7224 */ /* 0x100fe200000e0605 */
[----:B------:R-:W-:Y:S01]  /*a0f0*/  LOP3.LUT R152, R152, R153, RZ, 0x3c, !PT ;  /* 0x0000009998987212 */ /* 0x000fe200078e3cff */
[----:B------:R-:W-:Y:S01]  /*a100*/  IMAD.X R153, RZ, RZ, R5, P4 ;  /* 0x000000ffff997224 */ /* 0x000fe200020e0605 */
[----:B------:R-:W-:Y:S02]  /*a110*/  SHF.R.U64 R156, R156, 0x3, RZ ;  /* 0x000000039c9c7819 */ /* 0x000fe400000012ff */
[----:B------:R-:W-:-:S02]  /*a120*/  IADD3 R155, P3, R4, 0x4000, RZ ;  /* 0x00004000049b7810 */ /* 0x000fc40007f7e0ff */
[C---:B------:R-:W-:Y:S02]  /*a130*/  IADD3 R161, P2, R4.reuse, 0x4060, RZ ;  /* 0x0000406004a17810 */ /* 0x040fe40007f5e0ff */
[C---:B------:R-:W-:Y:S02]  /*a140*/  IADD3 R163, P1, R4.reuse, 0x8000, RZ ;  /* 0x0000800004a37810 */ /* 0x040fe40007f3e0ff */
[----:B------:R-:W-:Y:S02]  /*a150*/  SHF.R.U64 R9, R9, 0x3, RZ ;  /* 0x0000000309097819 */ /* 0x000fe400000012ff */
[----:B------:R-:W-:Y:S02]  /*a160*/  LOP3.LUT R158, R159, 0x380, RZ, 0xc0, !PT ;  /* 0x000003809f9e7812 */ /* 0x000fe400078ec0ff */
[C---:B------:R-:W-:Y:S02]  /*a170*/  IADD3 R165, P0, R4.reuse, 0x8020, RZ ;  /* 0x0000802004a57810 */ /* 0x040fe40007f1e0ff */
[----:B------:R-:W-:-:S02]  /*a180*/  IADD3 R167, P4, R4, 0x8040, RZ ;  /* 0x0000804004a77810 */ /* 0x000fc40007f9e0ff */
[----:B------:R-:W-:Y:S01]  /*a190*/  LOP3.LUT R156, R156, R157, RZ, 0x3c, !PT ;  /* 0x0000009d9c9c7212 */ /* 0x000fe200078e3cff */
[--C-:B------:R-:W-:Y:S01]  /*a1a0*/  IMAD.X R157, RZ, RZ, R5.reuse, P6 ;  /* 0x000000ffff9d7224 */ /* 0x100fe200030e0605 */
[----:B------:R-:W-:Y:S02]  /*a1b0*/  LOP3.LUT R154, R155, 0x380, RZ, 0xc0, !PT ;  /* 0x000003809b9a7812 */ /* 0x000fe400078ec0ff */
[----:B------:R-:W-:Y:S02]  /*a1c0*/  LOP3.LUT R160, R161, 0x380, RZ, 0xc0, !PT ;  /* 0x00000380a1a07812 */ /* 0x000fe400078ec0ff */
[----:B------:R-:W-:Y:S02]  /*a1d0*/  LOP3.LUT R162, R163, 0x380, RZ, 0xc0, !PT ;  /* 0x00000380a3a27812 */ /* 0x000fe400078ec0ff */
[----:B------:R-:W-:Y:S01]  /*a1e0*/  LOP3.LUT R8, R9, R4, RZ, 0x3c, !PT ;  /* 0x0000000409087212 */ /* 0x000fe200078e3cff */
[----:B------:R-:W-:Y:S01]  /*a1f0*/  IMAD.MOV.U32 R9, RZ, RZ, R5 ;  /* 0x000000ffff097224 */ /* 0x000fe200078e0005 */
[----:B------:R-:W-:-:S02]  /*a200*/  SHF.R.U64 R158, R158, 0x3, RZ ;  /* 0x000000039e9e7819 */ /* 0x000fc400000012ff */
[----:B------:R-:W-:Y:S02]  /*a210*/  LOP3.LUT R164, R165, 0x380, RZ, 0xc0, !PT ;  /* 0x00000380a5a47812 */ /* 0x000fe400078ec0ff */
[----:B------:R-:W-:Y:S02]  /*a220*/  LOP3.LUT R166, R167, 0x380, RZ, 0xc0, !PT ;  /* 0x00000380a7a67812 */ /* 0x000fe400078ec0ff */
[----:B------:R-:W-:Y:S02]  /*a230*/  IADD3 R20, P6, R4, 0xc000, RZ ;  /* 0x0000c00004147810 */ /* 0x000fe40007fde0ff */
[----:B------:R-:W-:Y:S02]  /*a240*/  SHF.R.U64 R154, R154, 0x3, RZ ;  /* 0x000000039a9a7819 */ /* 0x000fe400000012ff */
[----:B------:R-:W-:Y:S02]  /*a250*/  SHF.R.U64 R160, R160, 0x3, RZ ;  /* 0x00000003a0a07819 */ /* 0x000fe400000012ff */
[----:B------:R-:W-:-:S02]  /*a260*/  SHF.R.U64 R162, R162, 0x3, RZ ;  /* 0x00000003a2a27819 */ /* 0x000fc400000012ff */
[----:B------:R-:W-:Y:S01]  /*a270*/  LOP3.LUT R158, R158, R159, RZ, 0x3c, !PT ;  /* 0x0000009f9e9e7212 */ /* 0x000fe200078e3cff */
[----:B------:R-:W-:Y:S01]  /*a280*/  IMAD.X R159, RZ, RZ, R5, P5 ;  /* 0x000000ffff9f7224 */ /* 0x000fe200028e0605 */
[----:B------:R-:W-:Y:S02]  /*a290*/  SHF.R.U64 R164, R164, 0x3, RZ ;  /* 0x00000003a4a47819 */ /* 0x000fe400000012ff */
[----:B------:R-:W-:Y:S02]  /*a2a0*/  SHF.R.U64 R166, R166, 0x3, RZ ;  /* 0x00000003a6a67819 */ /* 0x000fe400000012ff */
[----:B------:R-:W-:Y:S02]  /*a2b0*/  LOP3.LUT R7, R20, 0x380, RZ, 0xc0, !PT ;  /* 0x0000038014077812 */ /* 0x000fe400078ec0ff */
[----:B------:R-:W-:Y:S02]  /*a2c0*/  MOV R0, R8 ;  /* 0x0000000800007202 */ /* 0x000fe40000000f00 */
[----:B------:R-:W-:-:S02]  /*a2d0*/  F2FP.BF16.F32.PACK_AB R8, R25, R24 ;  /* 0x000000181908723e */ /* 0x000fc400000010ff */
[----:B------:R-:W-:Y:S02]  /*a2e0*/  F2FP.BF16.F32.PACK_AB R9, R27, R26 ;  /* 0x0000001a1b09723e */ /* 0x000fe400000010ff */
[----:B------:R-:W-:Y:S02]  /*a2f0*/  IADD3 R21, P5, R4, 0xc020, RZ ;  /* 0x0000c02004157810 */ /* 0x000fe40007fbe0ff */
[----:B------:R-:W-:Y:S01]  /*a300*/  LOP3.LUT R154, R154, R155, RZ, 0x3c, !PT ;  /* 0x0000009b9a9a7212 */ /* 0x000fe200078e3cff */
[--C-:B------:R-:W-:Y:S01]  /*a310*/  IMAD.X R155, RZ, RZ, R5.reuse, P3 ;  /* 0x000000ffff9b7224 */ /* 0x100fe200018e0605 */
[----:B------:R-:W-:Y:S01]  /*a320*/  LOP3.LUT R160, R160, R161, RZ, 0x3c, !PT ;  /* 0x000000a1a0a07212 */ /* 0x000fe200078e3cff */
[--C-:B------:R-:W-:Y:S01]  /*a330*/  IMAD.X R161, RZ, RZ, R5.reuse, P2 ;  /* 0x000000ffffa17224 */ /* 0x100fe200010e0605 */
[----:B------:R-:W-:Y:S01]  /*a340*/  LOP3.LUT R162, R162, R163, RZ, 0x3c, !PT ;  /* 0x000000a3a2a27212 */ /* 0x000fe200078e3cff */
[----:B------:R-:W-:Y:S01]  /*a350*/  IMAD.X R163, RZ, RZ, R5, P1 ;  /* 0x000000ffffa37224 */ /* 0x000fe200008e0605 */
[----:B------:R-:W-:Y:S01]  /*a360*/  LOP3.LUT R164, R164, R165, RZ, 0x3c, !PT ;  /* 0x000000a5a4a47212 */ /* 0x000fe200078e3cff */
[----:B------:R0:W-:Y:S01]  /*a370*/  STSM.16.M88.4 [R0], R8 ;  /* 0x0000000800007844 */ /* 0x0001e20000000200 */
[----:B------:R-:W-:-:S02]  /*a380*/  LOP3.LUT R166, R166, R167, RZ, 0x3c, !PT ;  /* 0x000000a7a6a67212 */ /* 0x000fc400078e3cff */
[----:B------:R-:W-:Y:S02]  /*a390*/  SHF.R.U64 R7, R7, 0x3, RZ ;  /* 0x0000000307077819 */ /* 0x000fe400000012ff */
[C---:B------:R-:W-:Y:S02]  /*a3a0*/  IADD3 R169, P3, R4.reuse, 0x8060, RZ ;  /* 0x0000806004a97810 */ /* 0x040fe40007f7e0ff */
[C---:B------:R-:W-:Y:S02]  /*a3b0*/  IADD3 R165, P2, R4.reuse, 0xc040, RZ ;  /* 0x0000c04004a57810 */ /* 0x040fe40007f5e0ff */
[----:B------:R-:W-:Y:S02]  /*a3c0*/  IADD3 R167, P1, R4, 0xc060, RZ ;  /* 0x0000c06004a77810 */ /* 0x000fe40007f3e0ff */
[----:B------:R-:W-:Y:S02]  /*a3d0*/  LOP3.LUT R4, R21, 0x380, RZ, 0xc0, !PT ;  /* 0x0000038015047812 */ /* 0x000fe400078ec0ff */
[----:B------:R-:W-:-:S02]  /*a3e0*/  MOV R173, R156 ;  /* 0x0000009c00ad7202 */ /* 0x000fc40000000f00 */
[----:B------:R-:W-:Y:S01]  /*a3f0*/  MOV R174, R158 ;  /* 0x0000009e00ae7202 */ /* 0x000fe20000000f00 */
[--C-:B0-----:R-:W-:Y:S01]  /*a400*/  IMAD.X R9, RZ, RZ, R5.reuse, P6 ;  /* 0x000000ffff097224 */ /* 0x101fe200030e0605 */
[----:B------:R-:W-:Y:S01]  /*a410*/  LOP3.LUT R8, R7, R20, RZ, 0x3c, !PT ;  /* 0x0000001407087212 */ /* 0x000fe200078e3cff */
[----:B------:R-:W-:Y:S01]  /*a420*/  IMAD.X R11, RZ, RZ, R5, P5 ;  /* 0x000000ffff0b7224 */ /* 0x000fe200028e0605 */
[----:B------:R-:W-:Y:S02]  /*a430*/  LOP3.LUT R20, R165, 0x380, RZ, 0xc0, !PT ;  /* 0x00000380a5147812 */ /* 0x000fe400078ec0ff */
[----:B------:R-:W-:Y:S02]  /*a440*/  LOP3.LUT R0, R167, 0x380, RZ, 0xc0, !PT ;  /* 0x00000380a7007812 */ /* 0x000fe400078ec0ff */
[----:B------:R-:W-:Y:S02]  /*a450*/  SHF.R.U64 R10, R4, 0x3, RZ ;  /* 0x00000003040a7819 */ /* 0x000fe400000012ff */
[----:B------:R-:W-:-:S02]  /*a460*/  SHF.R.U64 R20, R20, 0x3, RZ ;  /* 0x0000000314147819 */ /* 0x000fc400000012ff */
[----:B------:R-:W-:Y:S02]  /*a470*/  SHF.R.U64 R4, R0, 0x3, RZ ;  /* 0x0000000300047819 */ /* 0x000fe400000012ff */
[----:B------:R-:W-:Y:S01]  /*a480*/  LOP3.LUT R10, R10, R21, RZ, 0x3c, !PT ;  /* 0x000000150a0a7212 */ /* 0x000fe200078e3cff */
[----:B------:R-:W-:Y:S01]  /*a490*/  IMAD.X R21, RZ, RZ, R5, P2 ;  /* 0x000000ffff157224 */ /* 0x000fe200010e0605 */
[----:B------:R-:W-:Y:S02]  /*a4a0*/  MOV R12, R12 ;  /* 0x0000000c000c7202 */ /* 0x000fe40000000f00 */
[----:B------:R-:W-:Y:S02]  /*a4b0*/  F2FP.BF16.F32.PACK_AB R156, R33, R32 ;  /* 0x00000020219c723e */ /* 0x000fe400000010ff */
[----:B------:R-:W-:Y:S02]  /*a4c0*/  F2FP.BF16.F32.PACK_AB R157, R35, R34 ;  /* 0x00000022239d723e */ /* 0x000fe400000010ff */
[----:B------:R-:W-:-:S02]  /*a4d0*/  F2FP.BF16.F32.PACK_AB R158, R37, R36 ;  /* 0x00000024259e723e */ /* 0x000fc400000010ff */
[----:B------:R-:W-:Y:S02]  /*a4e0*/  F2FP.BF16.F32.PACK_AB R159, R39, R38 ;  /* 0x00000026279f723e */ /* 0x000fe400000010ff */
[----:B------:R-:W-:Y:S02]  /*a4f0*/  LOP3.LUT R168, R169, 0x380, RZ, 0xc0, !PT ;  /* 0x00000380a9a87812 */ /* 0x000fe400078ec0ff */
[----:B------:R-:W-:Y:S01]  /*a500*/  LOP3.LUT R20, R20, R165, RZ, 0x3c, !PT ;  /* 0x000000a514147212 */ /* 0x000fe200078e3cff */
[--C-:B------:R-:W-:Y:S01]  /*a510*/  IMAD.X R165, RZ, RZ, R5.reuse, P0 ;  /* 0x000000ffffa57224 */ /* 0x100fe200000e0605 */
[----:B------:R-:W-:Y:S01]  /*a520*/  LOP3.LUT R4, R4, R167, RZ, 0x3c, !PT ;  /* 0x000000a704047212 */ /* 0x000fe200078e3cff */
[----:B------:R-:W-:Y:S01]  /*a530*/  IMAD.X R167, RZ, RZ, R5, P4 ;  /* 0x000000ffffa77224 */ /* 0x000fe200020e0605 */
[----:B------:R-:W-:Y:S01]  /*a540*/  MOV R0, R8 ;  /* 0x0000000800007202 */ /* 0x000fe20000000f00 */
[----:B------:R0:W-:Y:S01]  /*a550*/  STSM.16.M88.4 [R12], R156 ;  /* 0x0000009c0c007844 */ /* 0x0001e20000000200 */
[----:B------:R-:W-:-:S02]  /*a560*/  MOV R7, R10 ;  /* 0x0000000a00077202 */ /* 0x000fc40000000f00 */
[----:B------:R-:W-:Y:S02]  /*a570*/  SHF.R.U64 R168, R168, 0x3, RZ ;  /* 0x00000003a8a87819 */ /* 0x000fe400000012ff */
[----:B------:R-:W-:Y:S02]  /*a580*/  MOV R176, R14 ;  /* 0x0000000e00b07202 */ /* 0x000fe40000000f00 */
[----:B------:R-:W-:Y:S02]  /*a590*/  F2FP.BF16.F32.PACK_AB R8, R41, R40 ;  /* 0x000000282908723e */ /* 0x000fe400000010ff */
[----:B------:R-:W-:Y:S02]  /*a5a0*/  F2FP.BF16.F32.PACK_AB R9, R43, R42 ;  /* 0x0000002a2b09723e */ /* 0x000fe400000010ff */
[----:B------:R-:W-:Y:S02]  /*a5b0*/  F2FP.BF16.F32.PACK_AB R10, R45, R44 ;  /* 0x0000002c2d0a723e */ /* 0x000fe400000010ff */
[----:B------:R-:W-:-:S02]  /*a5c0*/  F2FP.BF16.F32.PACK_AB R11, R47, R46 ;  /* 0x0000002e2f0b723e */ /* 0x000fc400000010ff */
[----:B------:R-:W-:Y:S02]  /*a5d0*/  MOV R177, R152 ;  /* 0x0000009800b17202 */ /* 0x000fe40000000f00 */
[----:B------:R-:W-:Y:S01]  /*a5e0*/  MOV R178, R154 ;  /* 0x0000009a00b27202 */ /* 0x000fe20000000f00 */
[----:B------:R1:W-:Y:S01]  /*a5f0*/  STSM.16.M88.4 [R176], R8 ;  /* 0x00000008b0007844 */ /* 0x0003e20000000200 */
[----:B0-----:R-:W-:Y:S02]  /*a600*/  F2FP.BF16.F32.PACK_AB R12, R49, R48 ;  /* 0x00000030310c723e */ /* 0x001fe400000010ff */
[----:B------:R-:W-:Y:S02]  /*a610*/  F2FP.BF16.F32.PACK_AB R13, R51, R50 ;  /* 0x00000032330d723e */ /* 0x000fe400000010ff */
[----:B------:R-:W-:Y:S02]  /*a620*/  F2FP.BF16.F32.PACK_AB R14, R53, R52 ;  /* 0x00000034350e723e */ /* 0x000fe400000010ff */
[----:B------:R-:W-:-:S02]  /*a630*/  F2FP.BF16.F32.PACK_AB R15, R55, R54 ;  /* 0x00000036370f723e */ /* 0x000fc400000010ff */
[----:B------:R-:W-:Y:S02]  /*a640*/  F2FP.BF16.F32.PACK_AB R152, R57, R56 ;  /* 0x000000383998723e */ /* 0x000fe400000010ff */
[----:B------:R-:W-:Y:S01]  /*a650*/  F2FP.BF16.F32.PACK_AB R153, R59, R58 ;  /* 0x0000003a3b99723e */ /* 0x000fe200000010ff */
[----:B------:R0:W-:Y:S01]  /*a660*/  STSM.16.M88.4 [R177], R12 ;  /* 0x0000000cb1007844 */ /* 0x0001e20000000200 */
[----:B------:R-:W-:Y:S02]  /*a670*/  F2FP.BF16.F32.PACK_AB R154, R61, R60 ;  /* 0x0000003c3d9a723e */ /* 0x000fe400000010ff */
[----:B------:R-:W-:Y:S02]  /*a680*/  F2FP.BF16.F32.PACK_AB R155, R63, R62 ;  /* 0x0000003e3f9b723e */ /* 0x000fe400000010ff */
[----:B------:R-:W-:Y:S02]  /*a690*/  MOV R175, R160 ;  /* 0x000000a000af7202 */ /* 0x000fe40000000f00 */
[----:B------:R-:W-:Y:S01]  /*a6a0*/  MOV R170, R162 ;  /* 0x000000a200aa7202 */ /* 0x000fe20000000f00 */
[----:B------:R2:W-:Y:S01]  /*a6b0*/  STSM.16.M88.4 [R178], R152 ;  /* 0x00000098b2007844 */ /* 0x0005e20000000200 */
[----:B------:R-:W-:-:S02]  /*a6c0*/  F2FP.BF16.F32.PACK_AB R156, R65, R64 ;  /* 0x00000040419c723e */ /* 0x000fc400000010ff */
[----:B------:R-:W-:Y:S02]  /*a6d0*/  F2FP.BF16.F32.PACK_AB R157, R67, R66 ;  /* 0x00000042439d723e */ /* 0x000fe400000010ff */
[----:B------:R-:W-:Y:S02]  /*a6e0*/  F2FP.BF16.F32.PACK_AB R158, R69, R68 ;  /* 0x00000044459e723e */ /* 0x000fe400000010ff */
[----:B------:R-:W-:Y:S02]  /*a6f0*/  F2FP.BF16.F32.PACK_AB R159, R71, R70 ;  /* 0x00000046479f723e */ /* 0x000fe400000010ff */
[----:B------:R-:W-:Y:S01]  /*a700*/  LOP3.LUT R168, R168, R169, RZ, 0x3c, !PT ;  /* 0x000000a9a8a87212 */ /* 0x000fe200078e3cff */
[--C-:B------:R-:W-:Y:S01]  /*a710*/  IMAD.X R169, RZ, RZ, R5.reuse, P3 ;  /* 0x000000ffffa97224 */ /* 0x100fe200018e0605 */
[----:B------:R-:W-:Y:S01]  /*a720*/  MOV R171, R164 ;  /* 0x000000a400ab7202 */ /* 0x000fe20000000f00 */
[----:B------:R3:W-:Y:S01]  /*a730*/  STSM.16.M88.4 [R173], R156 ;  /* 0x0000009cad007844 */ /* 0x0007e20000000200 */
[----:B------:R-:W-:Y:S01]  /*a740*/  MOV R172, R166 ;  /* 0x000000a600ac7202 */ /* 0x000fe20000000f00 */
[----:B------:R-:W-:Y:S01]  /*a750*/  IMAD.X R5, RZ, RZ, R5, P1 ;  /* 0x000000ffff057224 */ /* 0x000fe200008e0605 */
[----:B------:R-:W-:-:S02]  /*a760*/  F2FP.BF16.F32.PACK_AB R160, R73, R72 ;  /* 0x0000004849a0723e */ /* 0x000fc400000010ff */
[----:B------:R-:W-:Y:S02]  /*a770*/  F2FP.BF16.F32.PACK_AB R161, R75, R74 ;  /* 0x0000004a4ba1723e */ /* 0x000fe400000010ff */
[----:B------:R-:W-:Y:S02]  /*a780*/  F2FP.BF16.F32.PACK_AB R162, R77, R76 ;  /* 0x0000004c4da2723e */ /* 0x000fe400000010ff */
[----:B------:R-:W-:Y:S02]  /*a790*/  F2FP.BF16.F32.PACK_AB R163, R79, R78 ;  /* 0x0000004e4fa3723e */ /* 0x000fe400000010ff */
[----:B------:R-:W-:Y:S02]  /*a7a0*/  F2FP.BF16.F32.PACK_AB R164, R81, R80 ;  /* 0x0000005051a4723e */ /* 0x000fe400000010ff */
[----:B------:R-:W-:Y:S01]  /*a7b0*/  F2FP.BF16.F32.PACK_AB R165, R83, R82 ;  /* 0x0000005253a5723e */ /* 0x000fe200000010ff */
[----:B------:R4:W-:Y:S01]  /*a7c0*/  STSM.16.M88.4 [R174], R160 ;  /* 0x000000a0ae007844 */ /* 0x0009e20000000200 */
[----:B------:R-:W-:-:S02]  /*a7d0*/  F2FP.BF16.F32.PACK_AB R166, R85, R84 ;  /* 0x0000005455a6723e */ /* 0x000fc400000010ff */
[----:B------:R-:W-:Y:S02]  /*a7e0*/  F2FP.BF16.F32.PACK_AB R167, R87, R86 ;  /* 0x0000005657a7723e */ /* 0x000fe400000010ff */
[----:B-1----:R-:W-:Y:S02]  /*a7f0*/  F2FP.BF16.F32.PACK_AB R8, R89, R88 ;  /* 0x000000585908723e */ /* 0x002fe400000010ff */
[----:B------:R-:W-:Y:S01]  /*a800*/  F2FP.BF16.F32.PACK_AB R9, R91, R90 ;  /* 0x0000005a5b09723e */ /* 0x000fe200000010ff */
[----:B------:R-:W-:Y:S01]  /*a810*/  STSM.16.M88.4 [R175], R164 ;  /* 0x000000a4af007844 */ /* 0x000fe20000000200 */
[----:B------:R-:W-:Y:S02]  /*a820*/  F2FP.BF16.F32.PACK_AB R10, R93, R92 ;  /* 0x0000005c5d0a723e */ /* 0x000fe400000010ff */
[----:B------:R-:W-:Y:S02]  /*a830*/  F2FP.BF16.F32.PACK_AB R11, R95, R94 ;  /* 0x0000005e5f0b723e */ /* 0x000fe400000010ff */
[----:B0-----:R-:W-:-:S02]  /*a840*/  F2FP.BF16.F32.PACK_AB R12, R97, R96 ;  /* 0x00000060610c723e */ /* 0x001fc400000010ff */
[----:B------:R-:W-:Y:S01]  /*a850*/  F2FP.BF16.F32.PACK_AB R13, R99, R98 ;  /* 0x00000062630d723e */ /* 0x000fe200000010ff */
[----:B------:R0:W-:Y:S01]  /*a860*/  STSM.16.M88.4 [R170], R8 ;  /* 0x00000008aa007844 */ /* 0x0001e20000000200 */
[----:B------:R-:W-:Y:S02]  /*a870*/  F2FP.BF16.F32.PACK_AB R14, R101, R100 ;  /* 0x00000064650e723e */ /* 0x000fe400000010ff */
[----:B------:R-:W-:Y:S02]  /*a880*/  F2FP.BF16.F32.PACK_AB R15, R103, R102 ;  /* 0x00000066670f723e */ /* 0x000fe400000010ff */
[----:B--2---:R-:W-:Y:S02]  /*a890*/  F2FP.BF16.F32.PACK_AB R152, R105, R104 ;  /* 0x000000686998723e */ /* 0x004fe400000010ff */
[----:B------:R-:W-:Y:S01]  /*a8a0*/  F2FP.BF16.F32.PACK_AB R153, R107, R106 ;  /* 0x0000006a6b99723e */ /* 0x000fe200000010ff */
[----:B------:R1:W-:Y:S01]  /*a8b0*/  STSM.16.M88.4 [R171], R12 ;  /* 0x0000000cab007844 */ /* 0x0003e20000000200 */
[----:B------:R-:W-:-:S02]  /*a8c0*/  F2FP.BF16.F32.PACK_AB R154, R109, R108 ;  /* 0x0000006c6d9a723e */ /* 0x000fc400000010ff */
[----:B------:R-:W-:Y:S02]  /*a8d0*/  F2FP.BF16.F32.PACK_AB R155, R111, R110 ;  /* 0x0000006e6f9b723e */ /* 0x000fe400000010ff */
[----:B------:R-:W-:Y:S02]  /*a8e0*/  MOV R168, R168 ;  /* 0x000000a800a87202 */ /* 0x000fe40000000f00 */
[----:B---3--:R-:W-:Y:S01]  /*a8f0*/  F2FP.BF16.F32.PACK_AB R156, R113, R112 ;  /* 0x00000070719c723e */ /* 0x008fe200000010ff */
[----:B------:R2:W-:Y:S01]  /*a900*/  STSM.16.M88.4 [R172], R152 ;  /* 0x00000098ac007844 */ /* 0x0005e20000000200 */
[----:B------:R-:W-:Y:S02]  /*a910*/  F2FP.BF16.F32.PACK_AB R157, R115, R114 ;  /* 0x00000072739d723e */ /* 0x000fe400000010ff */
[----:B------:R-:W-:Y:S02]  /*a920*/  F2FP.BF16.F32.PACK_AB R158, R117, R116 ;  /* 0x00000074759e723e */ /* 0x000fe400000010ff */
[----:B------:R-:W-:-:S02]  /*a930*/  F2FP.BF16.F32.PACK_AB R159, R119, R118 ;  /* 0x00000076779f723e */ /* 0x000fc400000010ff */
[----:B----4-:R-:W-:Y:S02]  /*a940*/  F2FP.BF16.F32.PACK_AB R160, R121, R120 ;  /* 0x0000007879a0723e */ /* 0x010fe400000010ff */
[----:B------:R-:W-:Y:S01]  /*a950*/  F2FP.BF16.F32.PACK_AB R161, R123, R122 ;  /* 0x0000007a7ba1723e */ /* 0x000fe200000010ff */
[----:B------:R3:W-:Y:S01]  /*a960*/  STSM.16.M88.4 [R168], R156 ;  /* 0x0000009ca8007844 */ /* 0x0007e20000000200 */
[----:B------:R-:W-:Y:S02]  /*a970*/  F2FP.BF16.F32.PACK_AB R162, R125, R124 ;  /* 0x0000007c7da2723e */ /* 0x000fe400000010ff */
[----:B------:R-:W-:Y:S02]  /*a980*/  F2FP.BF16.F32.PACK_AB R163, R127, R126 ;  /* 0x0000007e7fa3723e */ /* 0x000fe400000010ff */
[----:B0-----:R-:W-:Y:S02]  /*a990*/  F2FP.BF16.F32.PACK_AB R8, R129, R128 ;  /* 0x000000808108723e */ /* 0x001fe400000010ff */
[----:B------:R-:W-:Y:S01]  /*a9a0*/  F2FP.BF16.F32.PACK_AB R9, R131, R130 ;  /* 0x000000828309723e */ /* 0x000fe200000010ff */
[----:B------:R-:W-:Y:S01]  /*a9b0*/  STSM.16.M88.4 [R0], R160 ;  /* 0x000000a000007844 */ /* 0x000fe20000000200 */
[----:B------:R-:W-:-:S02]  /*a9c0*/  F2FP.BF16.F32.PACK_AB R10, R133, R132 ;  /* 0x00000084850a723e */ /* 0x000fc400000010ff */
[----:B------:R-:W-:Y:S02]  /*a9d0*/  F2FP.BF16.F32.PACK_AB R11, R135, R134 ;  /* 0x00000086870b723e */ /* 0x000fe400000010ff */
[----:B------:R-:W-:Y:S02]  /*a9e0*/  MOV R20, R20 ;  /* 0x0000001400147202 */ /* 0x000fe40000000f00 */
[----:B-1----:R-:W-:Y:S01]  /*a9f0*/  F2FP.BF16.F32.PACK_AB R12, R137, R136 ;  /* 0x00000088890c723e */ /* 0x002fe200000010ff */
[----:B------:R0:W-:Y:S01]  /*aa00*/  STSM.16.M88.4 [R7], R8 ;  /* 0x0000000807007844 */ /* 0x0001e20000000200 */
[----:B------:R-:W-:Y:S02]  /*aa10*/  F2FP.BF16.F32.PACK_AB R13, R139, R138 ;  /* 0x0000008a8b0d723e */ /* 0x000fe400000010ff */
[----:B------:R-:W-:Y:S02]  /*aa20*/  F2FP.BF16.F32.PACK_AB R14, R141, R140 ;  /* 0x0000008c8d0e723e */ /* 0x000fe400000010ff */
[----:B------:R-:W-:-:S02]  /*aa30*/  F2FP.BF16.F32.PACK_AB R15, R143, R142 ;  /* 0x0000008e8f0f723e */ /* 0x000fc400000010ff */
[----:B------:R-:W-:Y:S01]  /*aa40*/  MOV R21, R4 ;  /* 0x0000000400157202 */ /* 0x000fe20000000f00 */
[----:B------:R-:W-:Y:S01]  /*aa50*/  IMAD.U32 R4, RZ, RZ, UR9 ;  /* 0x00000009ff047e24 */ /* 0x000fe2000f8e00ff */
[----:B--2---:R-:W-:Y:S01]  /*aa60*/  F2FP.BF16.F32.PACK_AB R152, R145, R144 ;  /* 0x000000909198723e */ /* 0x004fe200000010ff */
[----:B------:R1:W-:Y:S01]  /*aa70*/  STSM.16.M88.4 [R20], R12 ;  /* 0x0000000c14007844 */ /* 0x0003e20000000200 */
[----:B------:R-:W-:Y:S01]  /*aa80*/  F2FP.BF16.F32.PACK_AB R153, R147, R146 ;  /* 0x000000929399723e */ /* 0x000fe200000010ff */
[----:B------:R-:W-:Y:S01]  /*aa90*/  IMAD.U32 R5, RZ, RZ, UR12 ;  /* 0x0000000cff057e24 */ /* 0x000fe2000f8e00ff */
[----:B------:R-:W-:Y:S01]  /*aaa0*/  F2FP.BF16.F32.PACK_AB R154, R149, R148 ;  /* 0x00000094959a723e */ /* 0x000fe200000010ff */
[----:B------:R-:W-:Y:S01]  /*aab0*/  ULDC.64 UR12, c[0x0][0xc08] ;  /* 0x00030200000c7ab9 */ /* 0x000fe20000000a00 */
[----:B------:R-:W-:Y:S02]  /*aac0*/  F2FP.BF16.F32.PACK_AB R155, R151, R150 ;  /* 0x00000096979b723e */ /* 0x000fe400000010ff */
[----:B------:R-:W-:-:S03]  /*aad0*/  ISETP.NE.U32.AND P0, PT, RZ, UR14, PT ;  /* 0x0000000eff007c0c */ /* 0x000fc6000bf05070 */
[----:B------:R2:W-:Y:S01]  /*aae0*/  STSM.16.M88.4 [R21], R152 ;  /* 0x0000009815007844 */ /* 0x0005e20000000200 */
[----:B------:R-:W-:Y:S01]  /*aaf0*/  BAR.SYNC.DEFER_BLOCKING 0x1, 0x100 ;  /* 0x0044000000007b1d */ /* 0x000fe20000010000 */
[----:B------:R-:W-:Y:S01]  /*ab00*/  ISETP.NE.AND.EX P0, PT, RZ, UR15, PT, P0 ;  /* 0x0000000fff007c0c */ /* 0x000fe2000bf05300 */
[----:B------:R-:W-:-:S04]  /*ab10*/  UISETP.NE.U32.AND UP0, UPT, UR12, URZ, UPT ;  /* 0x0000003f0c00728c */ /* 0x000fc8000bf05070 */
[----:B------:R-:W-:-:S08]  /*ab20*/  UISETP.NE.AND.EX UP0, UPT, UR13, URZ, UPT, UP0 ;  /* 0x0000003f0d00728c */ /* 0x000fd0000bf05300 */
[----:B---3--:R-:W3:Y:S03]  /*ab30*/  @P0 LDG.E R156, desc[UR38][R4.64] ;  /* 0x00000026049c0981 */ /* 0x008ee6000c1e1900 */
[----:B------:R-:W-:Y:S01]  /*ab40*/  @UP0 UIADD3 UR12, UP1, UR4, UR12, URZ ;  /* 0x0000000c040c0290 */ /* 0x000fe2000ff3e03f */
[----:B------:R-:W-:Y:S02]  /*ab50*/  PLOP3.LUT P4, PT, PT, PT, UP0, 0x80, 0x0 ;  /* 0x000000000000781c */ /* 0x000fe40003f8f008 */
[----:B------:R-:W-:Y:S01]  /*ab60*/  ULDC UR4, c[0x0][0xad4] ;  /* 0x0002b50000047ab9 */ /* 0x000fe20000000800 */
[----:B------:R-:W-:Y:S02]  /*ab70*/  @UP0 UIADD3.X UR13, UR16, UR13, URZ, UP1, !UPT ;  /* 0x0000000d100d0290 */ /* 0x000fe40008ffe43f */
[----:B0-----:R-:W-:-:S04]  /*ab80*/  IMAD.U32 R8, RZ, RZ, UR12 ;  /* 0x0000000cff087e24 */ /* 0x001fc8000f8e00ff */
[----:B------:R-:W-:-:S05]  /*ab90*/  IMAD.U32 R9, RZ, RZ, UR13 ;  /* 0x0000000dff097e24 */ /* 0x000fca000f8e00ff */
[----:B------:R0:W4:Y:S01]  /*aba0*/  @P4 LDG.E R0, desc[UR38][R8.64] ;  /* 0x0000002608004981 */ /* 0x000122000c1e1900 */
[----:B------:R-:W-:Y:S01]  /*abb0*/  UISETP.NE.AND UP0, UPT, UR41, URZ, UPT ;  /* 0x0000003f2900728c */ /* 0x000fe2000bf05270 */
[----:B-1----:R-:W-:Y:S01]  /*abc0*/  VIADD R12, R16, UR43 ;  /* 0x0000002b100c7c36 */ /* 0x002fe20008000000 */
[----:B------:R-:W-:Y:S02]  /*abd0*/  UISETP.NE.AND UP1, UPT, UR20, 0x1, UPT ;  /* 0x000000011400788c */ /* 0x000fe4000bf25270 */
[----:B------:R-:W-:Y:S01]  /*abe0*/  USEL UR4, UR41, UR4, UP0 ;  /* 0x0000000429047287 */ /* 0x000fe20008000000 */
[----:B------:R-:W-:Y:S01]  /*abf0*/  IMAD.MOV.U32 R7, RZ, RZ, R12 ;  /* 0x000000ffff077224 */ /* 0x000fe200078e000c */
[----:B------:R-:W-:Y:S01]  /*ac00*/  UMOV UR21, 0x9b8 ;  /* 0x000009b800157882 */ /* 0x000fe20000000000 */
[----:B------:R-:W-:Y:S01]  /*ac10*/  UISETP.NE.U32.AND UP0, UPT, UR14, URZ, UPT ;  /* 0x0000003f0e00728c */ /* 0x000fe2000bf05070 */
[----:B------:R-:W-:Y:S01]  /*ac20*/  PLOP3.LUT P1, PT, PT, PT, UP1, 0x80, 0x0 ;  /* 0x000000000000781c */ /* 0x000fe20003f2f018 */
[----:B------:R-:W-:-:S02]  /*ac30*/  UISETP.GT.AND UP2, UPT, UR4, 0x1, UPT ;  /* 0x000000010400788c */ /* 0x000fc4000bf44270 */
[----:B------:R-:W-:Y:S02]  /*ac40*/  UISETP.NE.AND.EX UP0, UPT, UR15, URZ, UPT, UP0 ;  /* 0x0000003f0f00728c */ /* 0x000fe4000bf05300 */
[----:B------:R-:W-:Y:S01]  /*ac50*/  USEL UR21, UR21, 0x978, UP2 ;  /* 0x0000097815157887 */ /* 0x000fe20009000000 */
[----:B------:R-:W-:Y:S01]  /*ac60*/  UMOV UR4, URZ ;  /* 0x0000003f00047c82 */ /* 0x000fe20008000000 */
[----:B------:R-:W-:Y:S01]  /*ac70*/  USEL UR46, UR46, URZ, !UP0 ;  /* 0x0000003f2e2e7287 */ /* 0x000fe2000c000000 */
[----:B------:R-:W-:Y:S01]  /*ac80*/  @UP1 ULDC UR23, c[0x0][0xbec] ;  /* 0x0002fb0000171ab9 */ /* 0x000fe20000000800 */
[----:B------:R-:W-:-:S04]  /*ac90*/  USEL UR9, UR42, URZ, UP2 ;  /* 0x0000003f2a097287 */ /* 0x000fc80009000000 */
[----:B0-----:R-:W-:Y:S01]  /*aca0*/  @P1 IMAD.HI.U32 R8, R12, UR23, RZ ;  /* 0x000000170c081c27 */ /* 0x001fe2000f8e00ff */
[----:B------:R-:W-:Y:S01]  /*acb0*/  USEL UR45, UR45, URZ, !UP0 ;  /* 0x0000003f2d2d7287 */ /* 0x000fe2000c000000 */
[----:B------:R-:W-:Y:S02]  /*acc0*/  @UP1 ULDC UR26, c[0x0][0xbf0] ;  /* 0x0002fc00001a1ab9 */ /* 0x000fe40000000800 */
[----:B------:R-:W-:Y:S01]  /*acd0*/  ULDC.64 UR16, c[0x0][UR21+0x220] ;  /* 0x0000880015107abb */ /* 0x000fe20008000a00 */
[----:B------:R-:W-:Y:S01]  /*ace0*/  ULDC.64 UR14, c[0x0][UR21+0x218] ;  /* 0x00008600150e7abb */ /* 0x000fe20008000a00 */
[----:B------:R-:W-:Y:S01]  /*acf0*/  ULDC.64 UR18, c[0x0][UR21+0x228] ;  /* 0x00008a0015127abb */ /* 0x000fe20008000a00 */
[----:B------:R-:W-:Y:S01]  /*ad00*/  UIMAD UR17, UR17, UR46, URZ ;  /* 0x0000002e111172a4 */ /* 0x000fe2000f8e023f */
[----:B------:R-:W-:Y:S01]  /*ad10*/  @P1 SHF.R.U32.HI R7, RZ, UR26, R8 ;  /* 0x0000001aff071c19 */ /* 0x000fe20008011608 */
[----:B------:R-:W-:Y:S02]  /*ad20*/  UIMAD.WIDE.U32 UR12, UR14, UR44, URZ ;  /* 0x0000002c0e0c72a5 */ /* 0x000fe4000f8e003f */
[----:B------:R-:W-:Y:S01]  /*ad30*/  UIMAD UR22, UR15, UR44, URZ ;  /* 0x0000002c0f1672a4 */ /* 0x000fe2000f8e023f */
[--C-:B------:R-:W-:Y:S01]  /*ad40*/  SHF.R.S32.HI R9, RZ, 0x1f, R7.reuse ;  /* 0x0000001fff097819 */ /* 0x100fe20000011407 */
[----:B------:R-:W-:Y:S01]  /*ad50*/  UIMAD.WIDE.U32 UR24, UR18, UR9, URZ ;  /* 0x00000009121872a5 */ /* 0x000fe2000f8e003f */
[----:B------:R-:W-:Y:S01]  /*ad60*/  IMAD.MOV R11, RZ, RZ, -R7 ;  /* 0x000000ffff0b7224 */ /* 0x000fe200078e0a07 */
[----:B------:R-:W-:-:S02]  /*ad70*/  UIMAD UR9, UR19, UR9, URZ ;  /* 0x00000009130972a4 */ /* 0x000fc4000f8e023f */
[----:B------:R-:W-:Y:S01]  /*ad80*/  UIMAD.WIDE.U32 UR14, UR16, UR46, URZ ;  /* 0x0000002e100e72a5 */ /* 0x000fe2000f8e003f */
[----:B------:R-:W-:Y:S01]  /*ad90*/  IMAD R11, R11, UR20, R12 ;  /* 0x000000140b0b7c24 */ /* 0x000fe2000f8e020c */
[----:B------:R-:W-:Y:S01]  /*ada0*/  UIMAD UR17, UR16, UR45, UR17 ;  /* 0x0000002d101172a4 */ /* 0x000fe2000f8e0211 */
[----:B------:R-:W-:Y:S01]  /*adb0*/  IMAD.U32 R8, RZ, RZ, UR24 ;  /* 0x00000018ff087e24 */ /* 0x000fe2000f8e00ff */
[----:B------:R-:W-:Y:S02]  /*adc0*/  UIADD3 UR22, UR13, UR22, URZ ;  /* 0x000000160d167290 */ /* 0x000fe4000fffe03f */
[----:B------:R-:W-:Y:S02]  /*add0*/  UIADD3 UR13, UR25, UR9, URZ ;  /* 0x00000009190d7290 */ /* 0x000fe4000fffe03f */
[----:B------:R-:W-:-:S04]  /*ade0*/  UIADD3 UR9, UR15, UR17, URZ ;  /* 0x000000110f097290 */ /* 0x000fc8000fffe03f */
[----:B------:R-:W-:Y:S01]  /*adf0*/  IMAD.U32 R14, RZ, RZ, UR13 ;  /* 0x0000000dff0e7e24 */ /* 0x000fe2000f8e00ff */
[----:B---3--:R-:W-:-:S13]  /*ae00*/  @P0 R2UR UR4, R156 ;  /* 0x000000009c0402ca */ /* 0x008fda00000e0000 */
        /* <DEDUP_REMOVED lines=10> */
[----:B------:R-:W-:Y:S01]  /*aeb0*/  IADD3.X R9, R9, UR9, R14, P2, P3 ;  /* 0x0000000909097c10 */ /* 0x000fe200097e640e */
[----:B------:R-:W-:Y:S01]  /*aec0*/  ULDC UR9, c[0x0][0xa88] ;  /* 0x0002a20000097ab9 */ /* 0x000fe20000000800 */
[----:B------:R-:W-:Y:S01]  /*aed0*/  IMAD R7, R7, UR12, R10 ;  /* 0x0000000c07077c24 */ /* 0x000fe2000f8e020a */
[----:B----4-:R-:W-:Y:S01]  /*aee0*/  @P4 R2UR UR9, R0 ;  /* 0x00000000000942ca */ /* 0x010fe200000e0000 */
[----:B------:R-:W-:-:S04]  /*aef0*/  IMAD.WIDE.U32 R8, R11, UR12, R8 ;  /* 0x0000000c0b087c25 */ /* 0x000fc8000f8e0008 */
[----:B------:R-:W-:Y:S01]  /*af00*/  IMAD.IADD R7, R9, 0x1, R7 ;  /* 0x0000000109077824 */ /* 0x000fe200078e0207 */
[----:B------:R-:W-:-:S04]  /*af10*/  LEA R10, P2, R8, UR14, 0x2 ;  /* 0x0000000e080a7c11 */ /* 0x000fc8000f8410ff */
[----:B------:R-:W-:Y:S01]  /*af20*/  LEA.HI.X R7, R8, UR15, R7, 0x2, P2 ;  /* 0x0000000f08077c11 */ /* 0x000fe200090f1407 */
[----:B--2---:R-:W-:Y:S08]  /*af30*/  @P4 BRA `(.L_x_4633) ;  /* 0x0000000000184947 */ /* 0x004ff00003800000 */
[----:B------:R-:W-:Y:S05]  /*af40*/  @!P0 BRA `(.L_x_4633) ;  /* 0x0000000000148947 */ /* 0x000fea0003800000 */
[----:B------:R-:W2:Y:S04]  /*af50*/  LDG.E R8, desc[UR38][R4.64] ;  /* 0x0000002604087981 */ /* 0x000ea8000c1e1900 */
[----:B------:R-:W3:Y:S01]  /*af60*/  LDG.E R0, desc[UR38][R4.64+0x4] ;  /* 0x0000042604007981 */ /* 0x000ee2000c1e1900 */
[----:B--2---:R-:W-:Y:S02]  /*af70*/  R2UR UR12, R8 ;  /* 0x00000000080c72ca */ /* 0x004fe400000e0000 */
[----:B---3--:R-:W-:-:S13]  /*af80*/  R2UR UR9, R0 ;  /* 0x00000000000972ca */ /* 0x008fda00000e0000 */
[----:B------:R-:W-:-:S12]  /*af90*/  UIADD3 UR9, -UR12, UR9, URZ ;  /* 0x000000090c097290 */ /* 0x000fd8000fffe13f */
.L_x_4633:
        /* <DEDUP_REMOVED lines=35> */
[----:B------:R-:W-:Y:S01]  /*b1d0*/  IMAD.X R25, RZ, RZ, R5, P2 ;  /* 0x000000ffff197224 */ /* 0x000fe200010e0605 */
[----:B------:R-:W-:Y:S02]  /*b1e0*/  IADD3 R49, P2, R4, 0x9000, RZ ;  /* 0x0000900004317810 */ /* 0x000fe40007f5e0ff */
[----:B------:R-:W-:Y:S02]  /*b1f0*/  LOP3.LUT R12, R13, 0x380, RZ, 0xc0, !PT ;  /* 0x000003800d0c7812 */ /* 0x000fe400078ec0ff */
[----:B------:R-:W-:Y:S01]  /*b200*/  LOP3.LUT R48, R49, 0x380, RZ, 0xc0, !PT ;  /* 0x0000038031307812 */ /* 0x000fe200078ec0ff */
[----:B------:R-:W-:Y:S01]  /*b210*/  UIMAD UR12, UR4, UR15, UR12 ;  /* 0x0000000f040c72a4 */ /* 0x000fe2000f8e020c */
[----:B------:R-:W-:Y:S01]  /*b220*/  SHF.R.U64 R8, R8, 0x3, RZ ;  /* 0x0000000308087819 */ /* 0x000fe200000012ff */
[----:B------:R-:W-:Y:S01]  /*b230*/  UIMAD.WIDE.U32 UR10, UR4, UR14, URZ ;  /* 0x0000000e040a72a5 */ /* 0x000fe2000f8e003f */
[----:B------:R-:W-:Y:S01]  /*b240*/  SHF.R.U64 R48, R48, 0x3, RZ ;  /* 0x0000000330307819 */ /* 0x000fe200000012ff */
[----:B------:R-:W5:Y:S01]  /*b250*/  LD.E.128 R24, desc[UR38][R24.64] ;  /* 0x0000002618187980 */ /* 0x000f62000c101d00 */
[----:B------:R-:W-:-:S02]  /*b260*/  SHF.R.U64 R12, R12, 0x3, RZ ;  /* 0x000000030c0c7819 */ /* 0x000fc400000012ff */
[----:B------:R-:W-:Y:S01]  /*b270*/  LOP3.LUT R8, R8, R9, RZ, 0x3c, !PT ;  /* 0x0000000908087212 */ /* 0x000fe200078e3cff */
[----:B------:R-:W-:Y:S01]  /*b280*/  UIADD3 UR11, UR11, UR12, URZ ;  /* 0x0000000c0b0b7290 */ /* 0x000fe2000fffe03f */
[----:B------:R-:W-:Y:S01]  /*b290*/  LOP3.LUT R48, R48, R49, RZ, 0x3c, !PT ;  /* 0x0000003130307212 */ /* 0x000fe200078e3cff */
[--C-:B------:R-:W-:Y:S01]  /*b2a0*/  IMAD.X R49, RZ, RZ, R5.reuse, P2 ;  /* 0x000000ffff317224 */ /* 0x100fe200010e0605 */
[----:B------:R-:W-:Y:S01]  /*b2b0*/  IADD3 R6, P2, R4, 0xf000, RZ ;  /* 0x0000f00004067810 */ /* 0x000fe20007f5e0ff */
[--C-:B------:R-:W-:Y:S01]  /*b2c0*/  IMAD.X R9, RZ, RZ, R5.reuse, P4 ;  /* 0x000000ffff097224 */ /* 0x100fe200020e0605 */
[----:B------:R-:W-:Y:S01]  /*b2d0*/  LOP3.LUT R12, R12, R13, RZ, 0x3c, !PT ;  /* 0x0000000d0c0c7212 */ /* 0x000fe200078e3cff */
[----:B------:R-:W-:Y:S01]  /*b2e0*/  IMAD.X R13, RZ, RZ, R5, P3 ;  /* 0x000000ffff0d7224 */ /* 0x000fe200018e0605 */
[----:B------:R-:W-:Y:S01]  /*b2f0*/  LOP3.LUT R3, R6, 0x380, RZ, 0xc0, !PT ;  /* 0x0000038006037812 */ /* 0x000fe200078ec0ff */
[----:B------:R-:W-:Y:S01]  /*b300*/  ULDC.64 UR12, c[0x0][0xae8] ;  /* 0x0002ba00000c7ab9 */ /* 0x000fe20000000a00 */
[----:B------:R-:W-:-:S02]  /*b310*/  IADD3 R29, P0, R4, 0x4000, RZ ;  /* 0x00004000041d7810 */ /* 0x000fc40007f1e0ff */
[C---:B------:R-:W-:Y:S02]  /*b320*/  IADD3 R33, P6, R4.reuse, 0x5000, RZ ;  /* 0x0000500004217810 */ /* 0x040fe40007fde0ff */
[C---:B------:R-:W-:Y:S01]  /*b330*/  IADD3 R37, P5, R4.reuse, 0x6000, RZ ;  /* 0x0000600004257810 */ /* 0x040fe20007fbe0ff */
[----:B------:R-:W-:Y:S01]  /*b340*/  USHF.R.S32.HI UR4, URZ, 0x1f, UR46 ;  /* 0x0000001f3f047899 */ /* 0x000fe2000801142e */
[----:B------:R-:W-:Y:S01]  /*b350*/  SHF.R.U64 R3, R3, 0x3, RZ ;  /* 0x0000000303037819 */ /* 0x000fe200000012ff */
[----:B------:R-:W-:Y:S01]  /*b360*/  UIMAD.WIDE.U32 UR10, UR44, UR12, UR10 ;  /* 0x0000000c2c0a72a5 */ /* 0x000fe2000f8e000a */
[----:B------:R-:W-:Y:S01]  /*b370*/  IADD3 R41, P4, R4, 0x7000, RZ ;  /* 0x0000700004297810 */ /* 0x000fe20007f9e0ff */
[----:B------:R-:W-:Y:S01]  /*b380*/  @UP1 ULDC UR14, c[0x0][0xbec] ;  /* 0x0002fb00000e1ab9 */ /* 0x000fe20000000800 */
[----:B------:R-:W-:Y:S01]  /*b390*/  LOP3.LUT R72, R3, R6, RZ, 0x3c, !PT ;  /* 0x0000000603487212 */ /* 0x000fe200078e3cff */
[----:B------:R-:W-:Y:S01]  /*b3a0*/  IMAD R3, R20, 0x20, R81 ;  /* 0x0000002014037824 */ /* 0x000fe200078e0251 */
[----:B------:R-:W-:Y:S01]  /*b3b0*/  IADD3 R45, P3, R4, 0x8000, RZ ;  /* 0x00008000042d7810 */ /* 0x000fe20007f7e0ff */
[----:B------:R-:W-:Y:S01]  /*b3c0*/  UIMAD UR11, UR44, UR13, UR11 ;  /* 0x0000000d2c0b72a4 */ /* 0x000fe2000f8e020b */
[----:B------:R-:W-:Y:S01]  /*b3d0*/  LOP3.LUT R28, R29, 0x380, RZ, 0xc0, !PT ;  /* 0x000003801d1c7812 */ /* 0x000fe200078ec0ff */
[----:B------:R-:W-:Y:S01]  /*b3e0*/  VIADD R78, R3, UR43 ;  /* 0x0000002b034e7c36 */ /* 0x000fe20008000000 */
[----:B------:R-:W-:Y:S01]  /*b3f0*/  LOP3.LUT R32, R33, 0x380, RZ, 0xc0, !PT ;  /* 0x0000038021207812 */ /* 0x000fe200078ec0ff */
[----:B------:R-:W-:Y:S01]  /*b400*/  ULDC.64 UR12, c[0x0][0xaf0] ;  /* 0x0002bc00000c7ab9 */ /* 0x000fe20000000a00 */
[----:B------:R-:W-:Y:S01]  /*b410*/  LOP3.LUT R36, R37, 0x380, RZ, 0xc0, !PT ;  /* 0x0000038025247812 */ /* 0x000fe200078ec0ff */
[--C-:B------:R-:W-:Y:S01]  /*b420*/  IMAD.X R73, RZ, RZ, R5.reuse, P2 ;  /* 0x000000ffff497224 */ /* 0x100fe200010e0605 */
[----:B------:R-:W-:Y:S01]  /*b430*/  LOP3.LUT R40, R41, 0x380, RZ, 0xc0, !PT ;  /* 0x0000038029287812 */ /* 0x000fe200078ec0ff */
[----:B------:R-:W5:Y:S01]  /*b440*/  LD.E.128 R8, desc[UR38][R8.64] ;  /* 0x0000002608087980 */ /* 0x000f62000c101d00 */
[----:B------:R-:W-:Y:S01]  /*b450*/  LOP3.LUT R44, R45, 0x380, RZ, 0xc0, !PT ;  /* 0x000003802d2c7812 */ /* 0x000fe200078ec0ff */
[----:B------:R-:W-:Y:S01]  /*b460*/  UIMAD UR4, UR4, UR12, URZ ;  /* 0x0000000c040472a4 */ /* 0x000fe2000f8e023f */
[----:B------:R-:W-:Y:S01]  /*b470*/  SHF.R.U64 R28, R28, 0x3, RZ ;  /* 0x000000031c1c7819 */ /* 0x000fe200000012ff */
[----:B------:R-:W-:Y:S01]  /*b480*/  @P1 IMAD.HI.U32 R20, R78, UR14, RZ ;  /* 0x0000000e4e141c27 */ /* 0x000fe2000f8e00ff */
[----:B------:R-:W-:Y:S01]  /*b490*/  SHF.R.U64 R32, R32, 0x3, RZ ;  /* 0x0000000320207819 */ /* 0x000fe200000012ff */
[----:B------:R-:W-:Y:S01]  /*b4a0*/  UIMAD.WIDE.U32 UR10, UR46, UR12, UR10 ;  /* 0x0000000c2e0a72a5 */ /* 0x000fe2000f8e000a */
[----:B------:R-:W-:Y:S01]  /*b4b0*/  SHF.R.U64 R36, R36, 0x3, RZ ;  /* 0x0000000324247819 */ /* 0x000fe200000012ff */
[----:B------:R-:W-:Y:S01]  /*b4c0*/  IMAD.MOV.U32 R3, RZ, RZ, R78 ;  /* 0x000000ffff037224 */ /* 0x000fe200078e004e */
[----:B------:R-:W-:Y:S01]  /*b4d0*/  SHF.R.U64 R40, R40, 0x3, RZ ;  /* 0x0000000328287819 */ /* 0x000fe200000012ff */
[----:B------:R-:W-:Y:S01]  /*b4e0*/  @UP1 ULDC UR12, c[0x0][0xbf0] ;  /* 0x0002fc00000c1ab9 */ /* 0x000fe20000000800 */
[----:B------:R-:W-:Y:S01]  /*b4f0*/  SHF.R.U64 R44, R44, 0x3, RZ ;  /* 0x000000032c2c7819 */ /* 0x000fe200000012ff */
[----:B------:R-:W-:Y:S01]  /*b500*/  UIMAD UR4, UR46, UR13, UR4 ;  /* 0x0000000d2e0472a4 */ /* 0x000fe2000f8e0204 */
        /* <DEDUP_REMOVED lines=10> */
[----:B------:R-:W-:Y:S01]  /*b5b0*/  @P1 SHF.R.U32.HI R3, RZ, UR12, R20 ;  /* 0x0000000cff031c19 */ /* 0x000fe20008011614 */
[----:B------:R-:W-:Y:S01]  /*b5c0*/  UIADD3 UR4, UR11, UR4, URZ ;  /* 0x000000040b047290 */ /* 0x000fe2000fffe03f */
[C---:B------:R-:W-:Y:S01]  /*b5d0*/  IADD3 R53, P0, R4.reuse, 0xa000, RZ ;  /* 0x0000a00004357810 */ /* 0x040fe20007f1e0ff */
[----:B------:R-:W-:Y:S01]  /*b5e0*/  IMAD.U32 R21, RZ, RZ, UR11 ;  /* 0x0000000bff157e24 */ /* 0x000fe2000f8e00ff */
[C---:B------:R-:W-:Y:S01]  /*b5f0*/  IADD3 R57, P6, R4.reuse, 0xb000, RZ ;  /* 0x0000b00004397810 */ /* 0x040fe20007fde0ff */
[----:B------:R-:W5:Y:S01]  /*b600*/  LD.E.128 R12, desc[UR38][R12.64] ;  /* 0x000000260c0c7980 */ /* 0x000f62000c101d00 */
[----:B------:R-:W-:-:S02]  /*b610*/  IADD3 R61, P5, R4, 0xc000, RZ ;  /* 0x0000c000043d7810 */ /* 0x000fc40007fbe0ff */
[C---:B------:R-:W-:Y:S01]  /*b620*/  IADD3 R65, P4, R4.reuse, 0xd000, RZ ;  /* 0x0000d00004417810 */ /* 0x040fe20007f9e0ff */
[----:B------:R-:W5:Y:S01]  /*b630*/  LD.E.128 R28, desc[UR38][R28.64] ;  /* 0x000000261c1c7980 */ /* 0x000f62000c101d00 */
[----:B------:R-:W-:Y:S01]  /*b640*/  IADD3 R69, P3, R4, 0xe000, RZ ;  /* 0x0000e00004457810 */ /* 0x000fe20007f7e0ff */
[--C-:B------:R-:W-:Y:S01]  /*b650*/  IMAD.MOV R77, RZ, RZ, -R3.reuse ;  /* 0x000000ffff4d7224 */ /* 0x100fe200078e0a03 */
[----:B------:R-:W-:Y:S01]  /*b660*/  SHF.R.S32.HI R76, RZ, 0x1f, R3 ;  /* 0x0000001fff4c7819 */ /* 0x000fe20000011403 */
[----:B------:R-:W-:Y:S01]  /*b670*/  IMAD.U32 R20, RZ, RZ, UR10 ;  /* 0x0000000aff147e24 */ /* 0x000fe2000f8e00ff */
[----:B------:R-:W-:Y:S01]  /*b680*/  LOP3.LUT R52, R53, 0x380, RZ, 0xc0, !PT ;  /* 0x0000038035347812 */ /* 0x000fe200078ec0ff */
[----:B------:R-:W-:Y:S01]  /*b690*/  ULDC.64 UR10, c[0x0][0xae0] ;  /* 0x0002b800000a7ab9 */ /* 0x000fe20000000a00 */
[----:B------:R-:W-:Y:S01]  /*b6a0*/  LOP3.LUT R56, R57, 0x380, RZ, 0xc0, !PT ;  /* 0x0000038039387812 */ /* 0x000fe200078ec0ff */
[----:B------:R-:W5:Y:S01]  /*b6b0*/  LD.E.128 R32, desc[UR38][R32.64] ;  /* 0x0000002620207980 */ /* 0x000f62000c101d00 */
[----:B------:R-:W-:-:S02]  /*b6c0*/  LOP3.LUT R60, R61, 0x380, RZ, 0xc0, !PT ;  /* 0x000003803d3c7812 */ /* 0x000fc400078ec0ff */
[----:B------:R-:W-:Y:S01]  /*b6d0*/  LOP3.LUT R64, R65, 0x380, RZ, 0xc0, !PT ;  /* 0x0000038041407812 */ /* 0x000fe200078ec0ff */
[----:B------:R-:W5:Y:S01]  /*b6e0*/  LD.E.128 R36, desc[UR38][R36.64] ;  /* 0x0000002624247980 */ /* 0x000f62000c101d00 */
        /* <DEDUP_REMOVED lines=49> */
[----:B------:R-:W-:Y:S01]  /*ba00*/  VIADD R84, R81, UR43 ;  /* 0x0000002b51547c36 */ /* 0x000fe20008000000 */
        /* <DEDUP_REMOVED lines=37> */
.L_x_4636:
[----:B------:R-:W-:Y:S05]  /*bc60*/  BSYNC B1 ;  /* 0x0000000000017941 */ /* 0x000fea0003800000 */
.L_x_4635:
        /* <DEDUP_REMOVED lines=21> */
.L_x_4638:
[----:B------:R-:W-:Y:S05]  /*bdc0*/  BSYNC B1 ;  /* 0x0000000000017941 */ /* 0x000fea0003800000 */
.L_x_4637:
        /* <DEDUP_REMOVED lines=21> */
.L_x_4640:
[----:B------:R-:W-:Y:S05]  /*bf20*/  BSYNC B1 ;  /* 0x0000000000017941 */ /* 0x000fea0003800000 */
.L_x_4639:
[----:B0-----:R-:W-:Y:S01]  /*bf30*/  VIADD R3, R84, 0x60 ;  /* 0x0000006054037836 */ /* 0x001fe20000000000 */
[----:B--23--:R-:W0:Y:S04]  /*bf40*/  SHFL.IDX PT, R83, R83, 0x3, 0x181f ;  /* 0x00781f0053537f89 */ /* 0x00ce2800000e0000 */
[----:B------:R-:W-:Y:S01]  /*bf50*/  ISETP.GE.AND P0, PT, R3, UR9, PT ;  /* 0x0000000903007c0c */ /* 0x000fe2000bf06270 */
[----:B----4-:R4:W2:-:S12]  /*bf60*/  SHFL.IDX PT, R11, R82, 0x3, 0x181f ;  /* 0x00781f00520b7f89 */ /* 0x01089800000e0000 */
[----:B----4-:R-:W-:Y:S05]  /*bf70*/  @P0 BRA `(.L_x_4641) ;  /* 0x00000024006c0947 */ /* 0x010fea0003800000 */
[----:B------:R-:W-:Y:S02]  /*bf80*/  ULDC UR4, c[0x0][0xac8] ;  /* 0x0002b20000047ab9 */ /* 0x000fe40000000800 */
[----:B------:R-:W-:Y:S02]  /*bf90*/  ISETP.GE.AND P3, PT, R0, UR4, PT ;  /* 0x0000000400007c0c */ /* 0x000fe4000bf66270 */
[----:B------:R-:W-:Y:S02]  /*bfa0*/  ISETP.GE.AND P4, PT, R86, UR4, PT ;  /* 0x0000000456007c0c */ /* 0x000fe4000bf86270 */
[----:B------:R-:W-:-:S09]  /*bfb0*/  ISETP.GE.AND P5, PT, R88, UR4, PT ;  /* 0x0000000458007c0c */ /* 0x000fd2000bfa6270 */
[-C--:B--2---:R-:W-:Y:S02]  /*bfc0*/  @!P3 LEA R4, P0, R0, R11.reuse, 0x1 ;  /* 0x0000000b0004b211 */ /* 0x084fe400078008ff */
        /* <DEDUP_REMOVED lines=10> */
[----:B----4-:R-:W-:-:S04]  /*c070*/  LEA R4, P0, R90, R11, 0x1 ;  /* 0x0000000b5a047211 */ /* 0x010fc800078008ff */
[----:B------:R-:W-:-:S05]  /*c080*/  LEA.HI.X R5, R90, R83, R87, 0x1, P0 ;  /* 0x000000535a057211 */ /* 0x000fca00000f0c57 */
[----:B------:R0:W-:Y:S01]  /*c090*/  ST.E.128 desc[UR38][R4.64], R72 ;  /* 0x0000004804007985 */ /* 0x0001e2000c101d26 */
[----:B------:R-:W-:Y:S05]  /*c0a0*/  BRA `(.L_x_4641) ;  /* 0x0000002400207947 */ /* 0x000fea0003800000 */
.L_x_4634:
        /* <DEDUP_REMOVED lines=44> */
[----:B------:R-:W-:Y:S01]  /*c370*/  IMAD R6, R4, UR12, RZ ;  /* 0x0000000c04067c24 */ /* 0x000fe2000f8e02ff */
[----:B------:R-:W-:Y:S01]  /*c380*/  SHF.R.S32.HI R164, RZ, 0x1f, R222 ;  /* 0x0000001fffa47819 */ /* 0x000fe200000114de */
[----:B------:R-:W-:Y:S01]  /*c390*/  IMAD.U32 R4, RZ, RZ, UR10 ;  /* 0x0000000aff047e24 */ /* 0x000fe2000f8e00ff */
[----:B------:R-:W-:Y:S01]  /*c3a0*/  ULDC.64 UR10, c[0x0][0xb28] ;  /* 0x0002ca00000a7ab9 */ /* 0x000fe20000000a00 */
[----:B------:R-:W-:-:S02]  /*c3b0*/  IMAD.U32 R5, RZ, RZ, UR42 ;  /* 0x0000002aff057e24 */ /* 0x000fc4000f8e00ff */
        /* <DEDUP_REMOVED lines=15> */
[----:B------:R-:W-:Y:S02]  /*c4b0*/  SHF.R.S32.HI R13, RZ, 0x1f, R17 ;  /* 0x0000001fff0d7819 */ /* 0x000fe40000011411 */
[----:B------:R-:W-:Y:S02]  /*c4c0*/  ISETP.GE.AND P4, PT, R222, UR4, PT ;  /* 0x00000004de007c0c */ /* 0x000fe4000bf86270 */
[----:B------:R-:W-:Y:S02]  /*c4d0*/  ISETP.GE.AND P3, PT, R221, UR4, PT ;  /* 0x00000004dd007c0c */ /* 0x000fe4000bf66270 */
[----:B------:R-:W-:Y:S02]  /*c4e0*/  ISETP.GE.AND P5, PT, R2, UR4, PT ;  /* 0x0000000402007c0c */ /* 0x000fe4000bfa6270 */
[----:B------:R-:W-:Y:S02]  /*c4f0*/  ISETP.GE.AND P1, PT, R219, UR4, PT ;  /* 0x00000004db007c0c */ /* 0x000fe4000bf26270 */
[----:B------:R-:W-:-:S05]  /*c500*/  ISETP.GE.AND P0, PT, R220, UR4, PT ;  /* 0x00000004dc007c0c */ /* 0x000fca000bf06270 */
[-C--:B-1----:R-:W-:Y:S02]  /*c510*/  @!P4 LEA R6, P2, R222, R4.reuse, 0x2 ;  /* 0x00000004de06c211 */ /* 0x082fe400078410ff */
[C---:B------:R-:W-:Y:S02]  /*c520*/  @!P3 LEA R8, P6, R221.reuse, R4, 0x2 ;  /* 0x00000004dd08b211 */ /* 0x040fe400078c10ff */
        /* <DEDUP_REMOVED lines=9> */
[-C--:B-1----:R-:W-:Y:S01]  /*c5c0*/  @!P0 LEA R6, P6, R220, R4.reuse, 0x2 ;  /* 0x00000004dc068211 */ /* 0x082fe200078c10ff */
[C---:B------:R-:W-:Y:S01]  /*c5d0*/  VIADD R29, R2.reuse, 0xe8 ;  /* 0x000000e8021d7836 */ /* 0x040fe20000000000 */
[CC--:B--2---:R-:W-:Y:S01]  /*c5e0*/  @!P1 LEA R8, P5, R219.reuse, R4.reuse, 0x2 ;  /* 0x00000004db089211 */ /* 0x0c4fe200078a10ff */
[----:B------:R-:W-:Y:S01]  /*c5f0*/  VIADD R33, R2, 0xf8 ;  /* 0x000000f802217836 */ /* 0x000fe20000000000 */
        /* <DEDUP_REMOVED lines=86> */
[----:B------:R-:W-:-:S03]  /*cb60*/  ISETP.GE.AND P0, PT, R17, UR4, PT ;  /* 0x0000000411007c0c */ /* 0x000fc6000bf06270 */
[----:B------:R4:W-:Y:S01]  /*cb70*/  @!P4 ST.E.64 desc[UR38][R8.64], R124 ;  /* 0x0000007c0800c985 */ /* 0x0009e2000c101b26 */
[----:B------:R-:W-:Y:S02]  /*cb80*/  ISETP.GE.AND P4, PT, R29, UR4, PT ;  /* 0x000000041d007c0c */ /* 0x000fe4000bf86270 */
[CC--:B---3--:R-:W-:Y:S01]  /*cb90*/  @!P2 LEA R10, P5, R19.reuse, R4.reuse, 0x2 ;  /* 0x00000004130aa211 */ /* 0x0c8fe200078a10ff */
[----:B-1----:R-:W-:Y:S02]  /*cba0*/  VIADD R25, R2, 0xf0 ;  /* 0x000000f002197836 */ /* 0x002fe40000000000 */
[----:B------:R-:W-:Y:S02]  /*cbb0*/  @!P1 LEA R14, P6, R18, R4, 0x2 ;  /* 0x00000004120e9211 */ /* 0x000fe400078c10ff */
[----:B------:R-:W-:Y:S02]  /*cbc0*/  @!P2 LEA.HI.X R11, R19, R5, R225, 0x2, P5 ;  /* 0x00000005130ba211 */ /* 0x000fe400028f14e1 */
[----:B------:R-:W-:-:S02]  /*cbd0*/  ISETP.GE.AND P3, PT, R25, UR4, PT ;  /* 0x0000000419007c0c */ /* 0x000fc4000bf66270 */
[-C--:B------:R-:W-:Y:S01]  /*cbe0*/  @!P0 LEA R20, P5, R17, R4.reuse, 0x2 ;  /* 0x0000000411148211 */ /* 0x080fe200078a10ff */
[----:B------:R3:W-:Y:S01]  /*cbf0*/  @!P2 ST.E.64 desc[UR38][R10.64], R128 ;  /* 0x000000800a00a985 */ /* 0x0007e2000c101b26 */
[-C--:B------:R-:W-:Y:S02]  /*cc00*/  @!P1 LEA.HI.X R15, R18, R5.reuse, R224, 0x2, P6 ;  /* 0x00000005120f9211 */ /* 0x080fe400030f14e0 */
[----:B------:R-:W-:Y:S02]  /*cc10*/  ISETP.GE.AND P6, PT, R33, UR4, PT ;  /* 0x0000000421007c0c */ /* 0x000fe4000bfc6270 */
[----:B------:R-:W-:Y:S01]  /*cc20*/  @!P0 LEA.HI.X R21, R17, R5, R13, 0x2, P5 ;  /* 0x0000000511158211 */ /* 0x000fe200028f140d */
[----:B------:R3:W-:Y:S01]  /*cc30*/  @!P1 ST.E.64 desc[UR38][R14.64], R132 ;  /* 0x000000840e009985 */ /* 0x0007e2000c101b26 */
[----:B--2---:R-:W-:Y:S02]  /*cc40*/  SHF.R.S32.HI R7, RZ, 0x1f, R29 ;  /* 0x0000001fff077819 */ /* 0x004fe4000001141d */
[----:B------:R-:W-:Y:S01]  /*cc50*/  @!P4 LEA R6, P5, R29, R4, 0x2 ;  /* 0x000000041d06c211 */ /* 0x000fe200078a10ff */
[----:B------:R3:W-:Y:S01]  /*cc60*/  @!P0 ST.E.64 desc[UR38][R20.64], R136 ;  /* 0x0000008814008985 */ /* 0x0007e2000c101b26 */
[----:B----4-:R-:W-:-:S02]  /*cc70*/  SHF.R.S32.HI R9, RZ, 0x1f, R25 ;  /* 0x0000001fff097819 */ /* 0x010fc40000011419 */
[-C--:B------:R-:W-:Y:S02]  /*cc80*/  @!P4 LEA.HI.X R7, R29, R5.reuse, R7, 0x2, P5 ;  /* 0x000000051d07c211 */ /* 0x080fe400028f1407 */
[CC--:B------:R-:W-:Y:S02]  /*cc90*/  @!P3 LEA R8, P5, R25.reuse, R4.reuse, 0x2 ;  /* 0x000000041908b211 */ /* 0x0c0fe400078a10ff */
[----:B------:R-:W-:Y:S01]  /*cca0*/  SHF.R.S32.HI R13, RZ, 0x1f, R33 ;  /* 0x0000001fff0d7819 */ /* 0x000fe20000011421 */
[----:B------:R3:W-:Y:S01]  /*ccb0*/  @!P4 ST.E.64 desc[UR38][R6.64], R140 ;  /* 0x0000008c0600c985 */ /* 0x0007e2000c101b26 */
[----:B------:R-:W-:Y:S02]  /*ccc0*/  @!P3 LEA.HI.X R9, R25, R5, R9, 0x2, P5 ;  /* 0x000000051909b211 */ /* 0x000fe400028f1409 */
[----:B------:R-:W-:-:S03]  /*ccd0*/  @!P6 LEA R4, P5, R33, R4, 0x2 ;  /* 0x000000042104e211 */ /* 0x000fc600078a10ff */
[----:B------:R3:W-:Y:S01]  /*cce0*/  @!P3 ST.E.64 desc[UR38][R8.64], R144 ;  /* 0x000000900800b985 */ /* 0x0007e2000c101b26 */
[----:B------:R-:W-:-:S05]  /*ccf0*/  @!P6 LEA.HI.X R5, R33, R5, R13, 0x2, P5 ;  /* 0x000000052105e211 */ /* 0x000fca00028f140d */
[----:B------:R3:W-:Y:S04]  /*cd00*/  @!P6 ST.E.64 desc[UR38][R4.64], R148 ;  /* 0x000000940400e985 */ /* 0x0007e8000c101b26 */
.L_x_4643:
[----:B------:R-:W-:Y:S05]  /*cd10*/  BSYNC B1 ;  /* 0x0000000000017941 */ /* 0x000fea0003800000 */
.L_x_4642:
[----:B------:R-:W-:Y:S01]  /*cd20*/  ISETP.GE.AND P0, PT, R0, UR9, PT ;  /* 0x0000000900007c0c */ /* 0x000fe2000bf06270 */
[----:B--23--:R2:W3:Y:S04]  /*cd30*/  SHFL.IDX PT, R5, R12, 0x1, 0x1c1f ;  /* 0x003c1f000c057f89 */ /* 0x00c4e800000e0000 */
[----:B-1----:R2:W1:Y:S08]  /*cd40*/  SHFL.IDX PT, R4, R3, 0x1, 0x1c1f ;  /* 0x003c1f0003047f89 */ /* 0x00247000000e0000 */
[----:B--2---:R-:W-:Y:S05]  /*cd50*/  @P0 BRA `(.L_x_4641) ;  /* 0x0000001400f40947 */ /* 0x004fea0003800000 */
[----:B------:R-:W-:Y:S01]  /*cd60*/  ULDC UR4, c[0x0][0xac8] ;  /* 0x0002b20000047ab9 */ /* 0x000fe20000000800 */
[----:B------:R-:W-:Y:S01]  /*cd70*/  VIADD R25, R2, 0xe8 ;  /* 0x000000e802197836 */ /* 0x000fe20000000000 */
[----:B------:R-:W-:Y:S01]  /*cd80*/  ISETP.GE.AND P5, PT, R222, UR4, PT ;  /* 0x00000004de007c0c */ /* 0x000fe2000bfa6270 */
[C---:B0-----:R-:W-:Y:S01]  /*cd90*/  VIADD R3, R2.reuse, 0xf0 ;  /* 0x000000f002037836 */ /* 0x041fe20000000000 */
[----:B------:R-:W-:Y:S02]  /*cda0*/  ISETP.GE.AND P4, PT, R2, UR4, PT ;  /* 0x0000000402007c0c */ /* 0x000fe4000bf86270 */
[----:B------:R-:W-:Y:S02]  /*cdb0*/  ISETP.GE.AND P2, PT, R221, UR4, PT ;  /* 0x00000004dd007c0c */ /* 0x000fe4000bf46270 */
[----:B------:R-:W-:Y:S02]  /*cdc0*/  ISETP.GE.AND P1, PT, R220, UR4, PT ;  /* 0x00000004dc007c0c */ /* 0x000fe4000bf26270 */
[----:B------:R-:W-:-:S02]  /*cdd0*/  ISETP.GE.AND P0, PT, R219, UR4, PT ;  /* 0x00000004db007c0c */ /* 0x000fc4000bf06270 */
[----:B------:R-:W-:Y:S02]  /*cde0*/  SHF.R.S32.HI R0, RZ, 0x1f, R25 ;  /* 0x0000001fff007819 */ /* 0x000fe40000011419 */
        /* <DEDUP_REMOVED lines=9> */
[CC--:B------:R-:W-:Y:S02]  /*ce80*/  @!P1 LEA R12, P5, R220.reuse, R4.reuse, 0x2 ;  /* 0x00000004dc0c9211 */ /* 0x0c0fe400078a10ff */
        /* <DEDUP_REMOVED lines=32> */
[CC--:B-1----:R-:W-:Y:S02]  /*d090*/  @!P3 LEA R6, P6, R212.reuse, R4.reuse, 0x2 ;  /* 0x00000004d406b211 */ /* 0x0c2fe400078c10ff */
        /* <DEDUP_REMOVED lines=69> */
[----:B------:R-:W-:Y:S02]  /*d4f0*/  SHF.R.S32.HI R0, RZ, 0x1f, R3 ;  /* 0x0000001fff007819 */ /* 0x000fe40000011403 */
[----:B------:R-:W-:Y:S01]  /*d500*/  @!P2 LEA R14, P6, R3, R4, 0x2 ;  /* 0x00000004030ea211 */ /* 0x000fe200078c10ff */
[----:B------:R3:W-:Y:S01]  /*d510*/  @!P4 ST.E.64 desc[UR38][R6.64], R134 ;  /* 0x000000860600c985 */ /* 0x0007e2000c101b26 */
[----:B------:R-:W-:-:S02]  /*d520*/  @!P5 LEA.HI.X R9, R17, R5, R24, 0x2, P3 ;  /* 0x000000051109d211 */ /* 0x000fc400018f1418 */
[----:B------:R-:W-:Y:S01]  /*d530*/  @!P2 LEA.HI.X R15, R3, R5, R0, 0x2, P6 ;  /* 0x00000005030fa211 */ /* 0x000fe200030f1400 */
[----:B------:R-:W-:Y:S02]  /*d540*/  VIADD R3, R2, 0xf8 ;  /* 0x000000f802037836 */ /* 0x000fe40000000000 */
        /* <DEDUP_REMOVED lines=10> */
.L_x_4632:
        /* <DEDUP_REMOVED lines=33> */
.L_x_4644:
[----:B------:R-:W-:Y:S01]  /*d800*/  USEL UR46, UR46, URZ, !UP0 ;  /* 0x0000003f2e2e7287 */ /* 0x000fe2000c000000 */
[----:B------:R-:W-:Y:S01]  /*d810*/  BSSY B1, `(.L_x_4645) ;  /* 0x0000038000017945 */ /* 0x000fe20003800000 */
[----:B------:R-:W-:-:S03]  /*d820*/  USEL UR45, UR45, URZ, !UP0 ;  /* 0x0000003f2d2d7287 */ /* 0x000fc6000c000000 */
[----:B------:R-:W-:Y:S09]  /*d830*/  @P0 BRA `(.L_x_4646) ;  /* 0x0000000000d40947 */ /* 0x000ff20003800000 */
        /* <DEDUP_REMOVED lines=53> */
.L_x_4646:
[----:B------:R-:W-:Y:S05]  /*db90*/  BSYNC B1 ;  /* 0x0000000000017941 */ /* 0x000fea0003800000 */
.L_x_4645:
        /* <DEDUP_REMOVED lines=14> */
[----:B------:R-:W-:-:S03]  /*dc80*/  UIADD3 UR9, UR9, UR10, URZ ;  /* 0x0000000a09097290 */ /* 0x000fc6000fffe03f */
[----:B------:R-:W-:Y:S01]  /*dc90*/  IMAD R3, R10, 0x20, R13 ;  /* 0x000000200a037824 */ /* 0x000fe200078e020d */
[----:B------:R-:W-:Y:S02]  /*dca0*/  ULDC.64 UR10, c[0x0][0xae8] ;  /* 0x0002ba00000a7ab9 */ /* 0x000fe40000000a00 */
[----:B------:R-:W-:Y:S01]  /*dcb0*/  UIMAD.WIDE.U32 UR8, UR44, UR10, UR8 ;  /* 0x0000000a2c0872a5 */ /* 0x000fe2000f8e0008 */
[----:B------:R-:W-:Y:S01]  /*dcc0*/  VIADD R8, R3, UR43 ;  /* 0x0000002b03087c36 */ /* 0x000fe20008000000 */
[----:B-1----:R-:W-:Y:S02]  /*dcd0*/  ISETP.NE.AND P0, PT, R11, 0x1, PT ;  /* 0x000000010b00780c */ /* 0x002fe40003f05270 */
[----:B------:R-:W-:Y:S01]  /*dce0*/  UIMAD UR9, UR44, UR11, UR9 ;  /* 0x0000000b2c0972a4 */ /* 0x000fe2000f8e0209 */
[----:B------:R-:W-:Y:S02]  /*dcf0*/  IMAD.MOV.U32 R3, RZ, RZ, R8 ;  /* 0x000000ffff037224 */ /* 0x000fe400078e0008 */
[----:B------:R-:W-:-:S02]  /*dd00*/  ULDC.64 UR10, c[0x0][0xaf0] ;  /* 0x0002bc00000a7ab9 */ /* 0x000fc40000000a00 */
        /* <DEDUP_REMOVED lines=21> */
[----:B-----5:R-:W-:Y:S02]  /*de60*/  IMAD R11, R0, R11, RZ ;  /* 0x0000000b000b7224 */ /* 0x020fe400078e02ff */
[----:B------:R-:W-:-:S02]  /*de70*/  IMAD.IADD R5, R5, 0x1, R9 ;  /* 0x0000000105057824 */ /* 0x000fc400078e0209 */
        /* <DEDUP_REMOVED lines=15> */
[----:B------:R0:W1:Y:S01]  /*df70*/  SHFL.IDX PT, R4, R6, RZ, 0x181f ;  /* 0x00181fff06047589 */ /* 0x00006200000e0000 */
[----:B------:R-:W-:Y:S01]  /*df80*/  VIADD R9, R7, 0xc0 ;  /* 0x000000c007097836 */ /* 0x000fe20000000000 */
[----:B------:R-:W-:-:S02]  /*df90*/  SHF.R.S32.HI R14, RZ, 0x1f, R7 ;  /* 0x0000001fff0e7819 */ /* 0x000fc40000011407 */
[----:B------:R0:W2:Y:S01]  /*dfa0*/  SHFL.IDX PT, R0, R3, RZ, 0x181f ;  /* 0x00181fff03007589 */ /* 0x0000a200000e0000 */
        /* <DEDUP_REMOVED lines=21> */
.L_x_4648:
[----:B------:R-:W-:Y:S05]  /*e100*/  BSYNC B1 ;  /* 0x0000000000017941 */ /* 0x000fea0003800000 */
.L_x_4647:
        /* <DEDUP_REMOVED lines=21> */
.L_x_4650:
[----:B------:R-:W-:Y:S05]  /*e260*/  BSYNC B1 ;  /* 0x0000000000017941 */ /* 0x000fea0003800000 */
.L_x_4649:
        /* <DEDUP_REMOVED lines=21> */
.L_x_4652:
[----:B------:R-:W-:Y:S05]  /*e3c0*/  BSYNC B1 ;  /* 0x0000000000017941 */ /* 0x000fea0003800000 */
.L_x_4651:
        /* <DEDUP_REMOVED lines=10> */
[----:B---3--:R-:W-:-:S04]  /*e470*/  @!P3 LEA R6, P4, R7, R4, 0x1 ;  /* 0x000000040706b211 */ /* 0x008fc800078808ff */
[-C--:B--2---:R-:W-:Y:S02]  /*e480*/  @!P3 LEA.HI.X R7, R7, R3.reuse, R14, 0x1, P4 ;  /* 0x000000030707b211 */ /* 0x084fe400020f0c0e */
        /* <DEDUP_REMOVED lines=10> */
.L_x_4641:
[----:B------:R-:W-:Y:S05]  /*e530*/  BSYNC B0 ;  /* 0x0000000000007941 */ /* 0x000fea0003800000 */
.L_x_4631:
[----:B------:R-:W-:Y:S02]  /*e540*/  ULDC UR4, c[0x0][0xc3c] ;  /* 0x00030f0000047ab9 */ /* 0x000fe40000000800 */
[----:B------:R-:W-:-:S06]  /*e550*/  UISETP.GE.AND UP0, UPT, UR7, UR4, UPT ;  /* 0x000000040700728c */ /* 0x000fcc000bf06270 */
[----:B------:R-:W-:-:S13]  /*e560*/  PLOP3.LUT P0, PT, PT, PT, UP0, 0x80, 0x0 ;  /* 0x000000000000781c */ /* 0x000fda0003f0f008 */
[----:B------:R-:W-:Y:S05]  /*e570*/  @!P0 BRA `(.L_x_4653) ;  /* 0xffffff2800e88947 */ /* 0x000fea000383ffff */
[----:B------:R-:W-:Y:S05]  /*e580*/  EXIT ;  /* 0x000000000000794d */ /* 0x000fea0003800000 */
.L_x_4594:
        /* <DEDUP_REMOVED lines=20> */
.L_x_4654:
        /* <DEDUP_REMOVED lines=43> */
.L_x_4658:
        /* <DEDUP_REMOVED lines=39> */
.L_x_4656:
        /* <DEDUP_REMOVED lines=12> */
.L_x_4659:
        /* <DEDUP_REMOVED lines=63> */
.L_x_4660:
        /* <DEDUP_REMOVED lines=61> */
.L_x_4661:
[----:B01----:R-:W-:-:S05]  /*f470*/  LOP3.LUT R3, RZ, R2, RZ, 0x33, !PT ;  /* 0x00000002ff037212 */ /* 0x003fca00078e33ff */
[----:B------:R-:W-:-:S05]  /*f480*/  IMAD.IADD R2, R4, 0x1, R3 ;  /* 0x0000000104027824 */ /* 0x000fca00078e0203 */
[----:B------:R1:W-:Y:S01]  /*f490*/  STL [R1+0x4], R2 ;  /* 0x0000040201007387 */ /* 0x0003e20000100800 */
[----:B------:R-:W-:Y:S05]  /*f4a0*/  BRA `(.L_x_4662) ;  /* 0x0000000000107947 */ /* 0x000fea0003800000 */
.L_x_4657:
[----:B------:R-:W-:Y:S01]  /*f4b0*/  IMAD.U32 R2, RZ, RZ, UR6 ;  /* 0x00000006ff027e24 */ /* 0x000fe2000f8e00ff */
[----:B------:R0:W-:Y:S04]  /*f4c0*/  STL [R1+0x4], RZ ;  /* 0x000004ff01007387 */ /* 0x0001e80000100800 */
[----:B------:R0:W-:Y:S04]  /*f4d0*/  STL [R1+0x8], RZ ;  /* 0x000008ff01007387 */ /* 0x0001e80000100800 */
[----:B------:R0:W-:Y:S02]  /*f4e0*/  STL [R1], R2 ;  /* 0x0000000201007387 */ /* 0x0001e40000100800 */
.L_x_4662:
        /* <DEDUP_REMOVED lines=10> */
.L_x_4655:
        /* <DEDUP_REMOVED lines=9> */
[C---:B----4-:R-:W-:Y:S01]  /*f620*/  IMAD.SHL.U32 R0, R6.reuse, 0x8, RZ ;  /* 0x0000000806007824 */ /* 0x050fe200078e00ff */
[----:B------:R-:W-:Y:S01]  /*f630*/  LOP3.LUT R4, R6, 0x7f, RZ, 0xc0, !PT ;  /* 0x0000007f06047812 */ /* 0x000fe200078ec0ff */
[----:B------:R-:W-:Y:S01]  /*f640*/  UMOV UR4, 0x400 ;  /* 0x0000040000047882 */ /* 0x000fe20000000000 */
[----:B------:R-:W-:Y:S01]  /*f650*/  BSSY B8, `(.L_x_4663) ;  /* 0x00005a3000087945 */ /* 0x000fe20003800000 */
[----:B------:R-:W-:Y:S01]  /*f660*/  IMAD.MOV.U32 R19, RZ, RZ, RZ ;  /* 0x000000ffff137224 */ /* 0x000fe200078e00ff */
[----:B------:R-:W-:Y:S01]  /*f670*/  LOP3.LUT R3, R0, 0x1f8, RZ, 0xc0, !PT ;  /* 0x000001f800037812 */ /* 0x000fe200078ec0ff */
[----:B01----:R-:W-:Y:S01]  /*f680*/  IMAD.SHL.U32 R2, R4, 0x8, RZ ;  /* 0x0000000804027824 */ /* 0x003fe200078e00ff */
        /* <DEDUP_REMOVED lines=14> */
.L_x_4767:
[----:B0-2---:R-:W2:Y:S01]  /*f770*/  LDL R0, [R1+0xc] ;  /* 0x00000c0001007983 */ /* 0x005ea20000100800 */
[----:B------:R-:W2:Y:S01]  /*f780*/  LDC.64 R2, c[0x0][0xc88] ;  /* 0x00032200ff027b82 */ /* 0x000ea20000000a00 */
[----:B------:R-:W-:Y:S05]  /*f790*/  YIELD ;  /* 0x0000000000007946 */ /* 0x000fea0003800000 */
[----:B------:R-:W-:Y:S01]  /*f7a0*/  ULDC.64 UR4, c[0x0][0xa28] ;  /* 0x00028a0000047ab9 */ /* 0x000fe20000000a00 */
[----:B-1----:R-:W-:Y:S01]  /*f7b0*/  IMAD.MOV.U32 R6, RZ, RZ, RZ ;  /* 0x000000ffff067224 */ /* 0x002fe200078e00ff */
[----:B------:R-:W-:Y:S01]  /*f7c0*/  ISETP.NE.U32.AND P0, PT, RZ, UR4, PT ;  /* 0x00000004ff007c0c */ /* 0x000fe2000bf05070 */
[----:B------:R-:W-:Y:S01]  /*f7d0*/  ULDC.64 UR8, c[0x0][0xa18] ;  /* 0x0002860000087ab9 */ /* 0x000fe20000000a00 */
[----:B------:R-:W-:Y:S01]  /*f7e0*/  ULDC.64 UR6, c[0x0][0xa08] ;  /* 0x0002820000067ab9 */ /* 0x000fe20000000a00 */
[----:B--2---:R-:W-:-:S05]  /*f7f0*/  IMAD.WIDE R2, R0, 0x4, R2 ;  /* 0x0000000400027825 */ /* 0x004fca00078e0202 */
[----:B---3--:R-:W2:Y:S01]  /*f800*/  LDG.E R11, desc[UR38][R2.64] ;  /* 0x00000026020b7981 */ /* 0x008ea2000c1e1900 */
        /* <DEDUP_REMOVED lines=46> */
.L_x_4664:
[----:B------:R-:W2:Y:S01]  /*faf0*/  LDL.LU R7, [R1+0x8] ;  /* 0x0000080001077983 */ /* 0x000ea20000300800 */
[----:B------:R-:W-:Y:S02]  /*fb00*/  ULDC.64 UR4, c[0x0][0xa20] ;  /* 0x0002880000047ab9 */ /* 0x000fe40000000a00 */
[----:B------:R-:W-:-:S04]  /*fb10*/  ISETP.NE.U32.AND P1, PT, RZ, UR4, PT ;  /* 0x00000004ff007c0c */ /* 0x000fc8000bf25070 */
[----:B------:R-:W-:Y:S02]  /*fb20*/  ISETP.NE.AND.EX P1, PT, RZ, UR5, PT, P1 ;  /* 0x00000005ff007c0c */ /* 0x000fe4000bf25310 */
[C---:B--2---:R-:W-:Y:S02]  /*fb30*/  LOP3.LUT R2, R7.reuse, 0xff000000, RZ, 0xc0, !PT ;  /* 0xff00000007027812 */ /* 0x044fe400078ec0ff */
        /* <DEDUP_REMOVED lines=10> */
[----:B--2---:R-:W-:-:S05]  /*fbe0*/  IADD3.X R7, R10, UR5, RZ, P0, !PT ;  /* 0x000000050a077c10 */ /* 0x004fca00087fe4ff */
[----:B------:R3:W5:Y:S01]  /*fbf0*/  LDG.E R6, desc[UR38][R6.64] ;  /* 0x0000002606067981 */ /* 0x000762000c1e1900 */
[----:B------:R-:W-:Y:S05]  /*fc00*/  BRA `(.L_x_4666) ;  /* 0x0000000000107947 */ /* 0x000fea0003800000 */
.L_x_4665:
[----:B------:R-:W-:Y:S05]  /*fc10*/  @!P0 BRA `(.L_x_4666) ;  /* 0x00000000000c8947 */ /* 0x000fea0003800000 */
[----:B------:R-:W3:Y:S04]  /*fc20*/  LDG.E R6, desc[UR38][R4.64] ;  /* 0x0000002604067981 */ /* 0x000ee8000c1e1900 */
[----:B------:R-:W3:Y:S02]  /*fc30*/  LDG.E R4, desc[UR38][R4.64+0x4] ;  /* 0x0000042604047981 */ /* 0x000ee4000c1e1900 */
[----:B---3--:R-:W-:-:S07]  /*fc40*/  IMAD.IADD R6, R4, 0x1, -R6 ;  /* 0x0000000104067824 */ /* 0x008fce00078e0a06 */
.L_x_4666:
[----:B------:R-:W4:Y:S01]  /*fc50*/  LDL R5, [R1+0x4] ;  /* 0x0000040001057983 */ /* 0x000f220000100800 */
[----:B-----5:R-:W-:Y:S01]  /*fc60*/  IMAD.IADD R6, R6, 0x1, -R0 ;  /* 0x0000000106067824 */ /* 0x020fe200078e0a00 */
[----:B------:R-:W-:Y:S01]  /*fc70*/  BSSY B0, `(.L_x_4667) ;  /* 0x000003a000007945 */ /* 0x000fe20003800000 */
[----:B------:R-:W0:Y:S02]  /*fc80*/  LDC R0, c[0x0][0x448] ;  /* 0x00011200ff007b82 */ /* 0x000e240000000800 */
[----:B0-----:R-:W-:-:S13]  /*fc90*/  ISETP.NE.AND P0, PT, R0, 0x1, PT ;  /* 0x000000010000780c */ /* 0x001fda0003f05270 */
[----:B--2---:R-:W0:Y:S08]  /*fca0*/  @P0 LDC R3, c[0x0][0x44c] ;  /* 0x00011300ff030b82 */ /* 0x004e300000000800 */
[----:B------:R-:W2:Y:S01]  /*fcb0*/  @P0 LDC R4, c[0x0][0x450] ;  /* 0x00011400ff040b82 */ /* 0x000ea20000000800 */
[----:B----4-:R-:W-:Y:S02]  /*fcc0*/  IMAD.SHL.U32 R0, R5, 0x80, RZ ;  /* 0x0000008005007824 */ /* 0x010fe400078e00ff */
[----:B------:R-:W-:-:S02]  /*fcd0*/  IMAD.MOV.U32 R5, RZ, RZ, RZ ;  /* 0x000000ffff057224 */ /* 0x000fc400078e00ff */
[----:B------:R-:W-:Y:S02]  /*fce0*/  VIADD R0, R0, 0x7f ;  /* 0x0000007f00007836 */ /* 0x000fe40000000000 */
[----:B------:R-:W-:Y:S02]  /*fcf0*/  IMAD.MOV.U32 R10, RZ, RZ, R5 ;  /* 0x000000ffff0a7224 */ /* 0x000fe400078e0005 */
[----:B0-----:R-:W-:-:S05]  /*fd00*/  @P0 IMAD.HI.U32 R3, R0, R3, RZ ;  /* 0x0000000300030227 */ /* 0x001fca00078e00ff */
[----:B--2---:R-:W-:Y:S01]  /*fd10*/  @P0 SHF.R.U32.HI R0, RZ, R4, R3 ;  /* 0x00000004ff000219 */ /* 0x004fe20000011603 */
[C---:B------:R-:W-:Y:S01]  /*fd20*/  VIADD R4, R6.reuse, 0x5f ;  /* 0x0000005f06047836 */ /* 0x040fe20000000000 */
[----:B------:R-:W-:Y:S02]  /*fd30*/  IADD3 R6, R6, 0x60, -R9 ;  /* 0x0000006006067810 */ /* 0x000fe40007ffe809 */
[----:B-1----:R-:W-:Y:S01]  /*fd40*/  LOP3.LUT R9, R2, 0xff, RZ, 0xc0, !PT ;  /* 0x000000ff02097812 */ /* 0x002fe200078ec0ff */
[----:B------:R-:W-:-:S04]  /*fd50*/  IMAD.HI R4, R4, 0x2aaaaaab, RZ ;  /* 0x2aaaaaab04047827 */ /* 0x000fc800078e02ff */
[----:B------:R-:W-:Y:S01]  /*fd60*/  IMAD.IADD R0, R6, 0x1, R0 ;  /* 0x0000000106007824 */ /* 0x000fe200078e0200 */
[----:B------:R-:W-:-:S03]  /*fd70*/  SHF.R.U32.HI R3, RZ, 0x1f, R4 ;  /* 0x0000001fff037819 */ /* 0x000fc60000011604 */
[----:B------:R-:W-:Y:S01]  /*fd80*/  IMAD.HI R0, R0, 0x2aaaaaab, RZ ;  /* 0x2aaaaaab00007827 */ /* 0x000fe200078e02ff */
[----:B------:R-:W-:-:S04]  /*fd90*/  LEA.HI.SX32 R4, R4, R3, 0x1c ;  /* 0x0000000304047211 */ /* 0x000fc800078fe2ff */
[----:B------:R-:W-:-:S04]  /*fda0*/  SHF.R.U32.HI R3, RZ, 0x1f, R0 ;  /* 0x0000001fff037819 */ /* 0x000fc80000011600 */
[----:B------:R-:W-:Y:S02]  /*fdb0*/  LEA.HI.SX32 R3, R0, R3, 0x1c ;  /* 0x0000000300037211 */ /* 0x000fe400078fe2ff */
[----:B------:R-:W-:Y:S02]  /*fdc0*/  SHF.R.U32.HI R0, RZ, 0x10, R2 ;  /* 0x00000010ff007819 */ /* 0x000fe40000011602 */
[----:B------:R-:W-:Y:S02]  /*fdd0*/  VIMNMX R8, R4, R3, PT ;  /* 0x0000000304087248 */ /* 0x000fe40003fe0100 */
[----:B------:R-:W-:Y:S02]  /*fde0*/  ISETP.NE.AND P0, PT, R0, RZ, PT ;  /* 0x000000ff0000720c */ /* 0x000fe40003f05270 */
[----:B------:R-:W-:Y:S01]  /*fdf0*/  ISETP.GE.AND P1, PT, R8, 0x1, PT ;  /* 0x000000010800780c */ /* 0x000fe20003f26270 */
[----:B------:R0:W-:Y:S04]  /*fe00*/  STL [R1+0x34], R8 ;  /* 0x0000340801007387 */ /* 0x0001e80000100800 */
[----:B------:R0:W-:Y:S04]  /*fe10*/  STL [R1+0x40], R5 ;  /* 0x0000400501007387 */ /* 0x0001e80000100800 */
[----:B------:R0:W-:Y:S02]  /*fe20*/  STL [R1+0x58], R9 ;  /* 0x0000580901007387 */ /* 0x0001e40000100800 */
[----:B------:R-:W1:Y:S02]  /*fe30*/  @!P0 LDC R0, c[0x0][0x9f0] ;  /* 0x00027c00ff008b82 */ /* 0x000e640000000800 */
[----:B------:R-:W-:Y:S05]  /*fe40*/  @!P1 BRA `(.L_x_4668) ;  /* 0x0000000000709947 */ /* 0x000fea0003800000 */
[----:B-1----:R-:W-:-:S04]  /*fe50*/  IABS R4, R0 ;  /* 0x0000000000047213 */ /* 0x002fc80000000000 */
[----:B------:R-:W1:Y:S08]  /*fe60*/  I2F.RP R2, R4 ;  /* 0x0000000400027306 */ /* 0x000e700000209400 */
[----:B-1----:R-:W1:Y:S02]  /*fe70*/  MUFU.RCP R2, R2 ;  /* 0x0000000200027308 */ /* 0x002e640000001000 */
[----:B-1----:R-:W-:-:S06]  /*fe80*/  VIADD R2, R2, 0xffffffe ;  /* 0x0ffffffe02027836 */ /* 0x002fcc0000000000 */
[----:B------:R-:W1:Y:S02]  /*fe90*/  F2I.FTZ.U32.TRUNC.NTZ R3, R2 ;  /* 0x0000000200037305 */ /* 0x000e64000021f000 */
[----:B-1----:R-:W-:-:S04]  /*fea0*/  IMAD.MOV R2, RZ, RZ, -R3 ;  /* 0x000000ffff027224 */ /* 0x002fc800078e0a03 */
[----:B0-----:R-:W-:Y:S02]  /*feb0*/  IMAD R5, R2, R4, RZ ;  /* 0x0000000402057224 */ /* 0x001fe400078e02ff */
[----:B------:R-:W-:-:S04]  /*fec0*/  IMAD.MOV.U32 R2, RZ, RZ, RZ ;  /* 0x000000ffff027224 */ /* 0x000fc800078e00ff */
[----:B---3--:R-:W-:Y:S01]  /*fed0*/  IMAD.HI.U32 R7, R3, R5, R2 ;  /* 0x0000000503077227 */ /* 0x008fe200078e0002 */
        /* <DEDUP_REMOVED lines=19> */
.L_x_4668:
[----:B------:R-:W-:Y:S05]  /*10010*/  BSYNC B0 ;  /* 0x0000000000007941 */ /* 0x000fea0003800000 */
.L_x_4667:
[----:B-1----:R-:W-:Y:S01]  /*10020*/  IMAD.MOV.U32 R0, RZ, RZ, R10 ;  /* 0x000000ffff007224 */ /* 0x002fe200078e000a */
[----:B------:R-:W-:Y:S03]  /*10030*/  BSSY B7, `(.L_x_4669) ;  /* 0x00003e6000077945 */ /* 0x000fe60003800000 */
[----:B------:R-:W-:-:S05]  /*10040*/  IMAD R2, R9, R0, RZ ;  /* 0x0000000009027224 */ /* 0x000fca00078e02ff */
[----:B------:R-:W-:Y:S01]  /*10050*/  VIADDMNMX R0, R2, R0, R8, PT ;  /* 0x0000000002007246 */ /* 0x000fe20003800108 */
[----:B------:R1:W-:Y:S03]  /*10060*/  STL [R1+0x20], R2 ;  /* 0x0000200201007387 */ /* 0x0003e60000100800 */
[----:B------:R-:W-:Y:S01]  /*10070*/  ISETP.GT.AND P0, PT, R0, R2, PT ;  /* 0x000000020000720c */ /* 0x000fe20003f04270 */
[----:B------:R1:W-:-:S12]  /*10080*/  STL [R1+0x38], R0 ;  /* 0x0000380001007387 */ /* 0x0003d80000100800 */
[----:B------:R-:W-:Y:S05]  /*10090*/  @P0 BRA `(.L_x_4670) ;  /* 0x0000000000480947 */ /* 0x000fea0003800000 */
[----:B-1----:R-:W1:Y:S02]  /*100a0*/  S2R R0, SR_TID.X ;  /* 0x0000000000007919 */ /* 0x002e640000002100 */
[----:B-1----:R-:W-:-:S04]  /*100b0*/  LOP3.LUT R0, R0, 0x7f, RZ, 0xc0, !PT ;  /* 0x0000007f00007812 */ /* 0x002fc800078ec0ff */
[----:B------:R-:W-:-:S13]  /*100c0*/  ISETP.NE.AND P0, PT, R0, RZ, PT ;  /* 0x000000ff0000720c */ /* 0x000fda0003f05270 */
[----:B------:R-:W-:Y:S05]  /*100d0*/  @P0 BRA `(.L_x_4671) ;  /* 0x0000003c006c0947 */ /* 0x000fea0003800000 */
[----:B0-----:R-:W0:Y:S01]  /*100e0*/  S2R R5, SR_LANEID ;  /* 0x0000000000057919 */ /* 0x001e220000000000 */
[----:B------:R-:W-:Y:S01]  /*100f0*/  VOTEU.ANY UR4, UPT, PT ;  /* 0x0000000000047886 */ /* 0x000fe200038e0100 */
[----:B------:R-:W1:Y:S01]  /*10100*/  LDC.64 R2, c[0x0][0xc60] ;  /* 0x00031800ff027b82 */ /* 0x000e620000000a00 */
[----:B------:R-:W0:Y:S02]  /*10110*/  FLO.U32 R0, UR4 ;  /* 0x0000000400007d00 */ /* 0x000e2400080e0000 */
[----:B0-----:R-:W-:-:S06]  /*10120*/  ISETP.EQ.U32.AND P0, PT, R0, R5, PT ;  /* 0x000000050000720c */ /* 0x001fcc0003f02070 */
[----:B------:R-:W1:Y:S07]  /*10130*/  POPC R5, UR4 ;  /* 0x0000000400057d09 */ /* 0x000e6e0008000000 */
[----:B-1----:R-:W4:Y:S01]  /*10140*/  @P0 ATOMG.E.ADD.STRONG.GPU PT, R3, desc[UR38][R2.64], R5 ;  /* 0x00000005020309a8 */ /* 0x002f2200081ee1e6 */
[----:B------:R-:W0:Y:S02]  /*10150*/  S2R R4, SR_LTMASK ;  /* 0x0000000000047919 */ /* 0x000e240000003900 */
[----:B0-----:R-:W-:-:S04]  /*10160*/  LOP3.LUT R4, R4, UR4, RZ, 0xc0, !PT ;  /* 0x0000000404047c12 */ /* 0x001fc8000f8ec0ff */
[----:B---3--:R-:W0:Y:S01]  /*10170*/  POPC R7, R4 ;  /* 0x0000000400077309 */ /* 0x008e220000000000 */
[----:B----4-:R-:W0:Y:S02]  /*10180*/  SHFL.IDX PT, R0, R3, R0, 0x1f ;  /* 0x00001f0003007589 */ /* 0x010e2400000e0000 */
[----:B0-----:R-:W-:-:S05]  /*10190*/  IADD3 R0, R0, UR37, R7 ;  /* 0x0000002500007c10 */ /* 0x001fca000fffe007 */
[----:B------:R4:W-:Y:S01]  /*101a0*/  STL [R1], R0 ;  /* 0x0000000001007387 */ /* 0x0009e20000100800 */
[----:B------:R-:W-:Y:S05]  /*101b0*/  BRA `(.L_x_4671) ;  /* 0x0000003c00347947 */ /* 0x000fea0003800000 */
.L_x_4670:
[----:B-1----:R-:W-:Y:S01]  /*101c0*/  VIADD R0, R18, 0x1c400 ;  /* 0x0001c40012007836 */ /* 0x002fe20000000000 */
        /* <DEDUP_REMOVED lines=11> */
[----:B---3--:R-:W-:-:S02]  /*10280*/  IMAD.U32 R7, RZ, RZ, UR9 ;  /* 0x00000009ff077e24 */ /* 0x008fc4000f8e00ff */
[----:B--2---:R-:W-:Y:S02]  /*10290*/  IMAD.U32 R10, RZ, RZ, UR4 ;  /* 0x00000004ff0a7e24 */ /* 0x004fe4000f8e00ff */
[----:B------:R-:W-:Y:S02]  /*102a0*/  IMAD.U32 R11, RZ, RZ, UR5 ;  /* 0x00000005ff0b7e24 */ /* 0x000fe4000f8e00ff */
[----:B------:R-:W-:Y:S02]  /*102b0*/  IMAD.MOV.U32 R8, RZ, RZ, 0x70 ;  /* 0x00000070ff087424 */ /* 0x000fe400078e00ff */
[----:B------:R-:W-:Y:S02]  /*102c0*/  IMAD.MOV.U32 R12, RZ, RZ, 0x1 ;  /* 0x00000001ff0c7424 */ /* 0x000fe400078e00ff */
[----:B------:R-:W-:-:S07]  /*102d0*/  IMAD.MOV.U32 R13, RZ, RZ, RZ ;  /* 0x000000ffff0d7224 */ /* 0x000fce00078e00ff */
[----:B------:R-:W-:-:S07]  /*102e0*/  LEPC R20, `(.L_x_4673) ;  /* 0x000000001014794e */ /* 0x000fce0000000000 */
[----:B-1----:R-:W-:Y:S05]  /*102f0*/  CALL.ABS.NOINC R2 ;  /* 0x0000000002007343 */ /* 0x002fea0003c00000 */
.L_x_4673:
[----:B------:R-:W-:Y:S05]  /*10300*/  BSYNC B6 ;  /* 0x0000000000067941 */ /* 0x000fea0003800000 */
.L_x_4672:
        /* <DEDUP_REMOVED lines=9> */
[----:B------:R-:W-:Y:S02]  /*103a0*/  IMAD.U32 R4, RZ, RZ, UR6 ;  /* 0x00000006ff047e24 */ /* 0x000fe4000f8e00ff */
[----:B0-----:R-:W-:Y:S02]  /*103b0*/  IMAD.U32 R5, RZ, RZ, UR7 ;  /* 0x00000007ff057e24 */ /* 0x001fe4000f8e00ff */
[----:B------:R-:W-:Y:S02]  /*103c0*/  IMAD.U32 R6, RZ, RZ, UR8 ;  /* 0x00000008ff067e24 */ /* 0x000fe4000f8e00ff */
[----:B---3--:R-:W-:-:S02]  /*103d0*/  IMAD.U32 R7, RZ, RZ, UR9 ;  /* 0x00000009ff077e24 */ /* 0x008fc4000f8e00ff */
[----:B--2---:R-:W-:Y:S02]  /*103e0*/  IMAD.U32 R10, RZ, RZ, UR4 ;  /* 0x00000004ff0a7e24 */ /* 0x004fe4000f8e00ff */
[----:B------:R-:W-:Y:S02]  /*103f0*/  IMAD.U32 R11, RZ, RZ, UR5 ;  /* 0x00000005ff0b7e24 */ /* 0x000fe4000f8e00ff */
[----:B------:R-:W-:Y:S02]  /*10400*/  IMAD.MOV.U32 R8, RZ, RZ, 0x70 ;  /* 0x00000070ff087424 */ /* 0x000fe400078e00ff */
[----:B------:R-:W-:Y:S02]  /*10410*/  IMAD.MOV.U32 R12, RZ, RZ, 0x1 ;  /* 0x00000001ff0c7424 */ /* 0x000fe400078e00ff */
[----:B-1----:R-:W-:-:S07]  /*10420*/  IMAD.MOV.U32 R13, RZ, RZ, RZ ;  /* 0x000000ffff0d7224 */ /* 0x002fce00078e00ff */
[----:B------:R-:W-:-:S07]  /*10430*/  LEPC R20, `(.L_x_4676) ;  /* 0x000000001014794e */ /* 0x000fce0000000000 */
[----:B----4-:R-:W-:Y:S05]  /*10440*/  CALL.ABS.NOINC R2 ;  /* 0x0000000002007343 */ /* 0x010fea0003c00000 */
.L_x_4676:
        /* <DEDUP_REMOVED lines=16> */
.L_x_4675:
[----:B------:R-:W-:Y:S05]  /*10550*/  BSYNC B6 ;  /* 0x0000000000067941 */ /* 0x000fea0003800000 */
.L_x_4674:
[----:B------:R-:W4:Y:S01]  /*10560*/  LDL.LU R4, [R1+0x18] ;  /* 0x0000180001047983 */ /* 0x000f220000300800 */
[----:B------:R-:W-:-:S03]  /*10570*/  ULDC.64 UR4, c[0x0][0x9f8] ;  /* 0x00027e0000047ab9 */ /* 0x000fc60000000a00 */
[----:B---3--:R-:W3:Y:S01]  /*10580*/  LDL R7, [R1+0x8] ;  /* 0x0000080001077983 */ /* 0x008ee20000100800 */
[----:B------:R-:W-:-:S03]  /*10590*/  ISETP.NE.U32.AND P0, PT, RZ, UR4, PT ;  /* 0x00000004ff007c0c */ /* 0x000fc6000bf05070 */
[----:B------:R-:W5:Y:S01]  /*105a0*/  LDL R0, [R1+0x38] ;  /* 0x0000380001007983 */ /* 0x000f620000100800 */
[----:B------:R-:W-:-:S13]  /*105b0*/  ISETP.NE.AND.EX P0, PT, RZ, UR5, PT, P0 ;  /* 0x00000005ff007c0c */ /* 0x000fda000bf05300 */
[----:B------:R-:W-:-:S04]  /*105c0*/  @P0 IADD3 R2, P1, R16, UR4, RZ ;  /* 0x0000000410020c10 */ /* 0x000fc8000ff3e0ff */
[----:B----4-:R-:W-:Y:S01]  /*105d0*/  @P0 IADD3.X R3, R4, UR5, RZ, P1, !PT ;  /* 0x0000000504030c10 */ /* 0x010fe20008ffe4ff */
[----:B------:R-:W-:-:S04]  /*105e0*/  ULDC.64 UR4, c[0x0][0xa08] ;  /* 0x0002820000047ab9 */ /* 0x000fc80000000a00 */
[----:B---3--:R1:W0:Y:S02]  /*105f0*/  @P0 LDG.E R7, desc[UR38][R2.64] ;  /* 0x0000002602070981 */ /* 0x008224000c1e1900 */
[----:B-1----:R-:W1:Y:S01]  /*10600*/  LDC.64 R2, c[0x0][0x418] ;  /* 0x00010600ff027b82 */ /* 0x002e620000000a00 */
[----:B-----5:R-:W-:Y:S01]  /*10610*/  VIADD R0, R0, 0xffffffff ;  /* 0xffffffff00007836 */ /* 0x020fe20000000000 */
[----:B0-----:R-:W-:Y:S01]  /*10620*/  SHF.R.S32.HI R8, RZ, 0x1f, R7 ;  /* 0x0000001fff087819 */ /* 0x001fe20000011407 */
[----:B------:R0:W-:Y:S04]  /*10630*/  @P0 STL [R1+0x8], R7 ;  /* 0x0000080701000387 */ /* 0x0001e80000100800 */
[----:B------:R0:W-:Y:S01]  /*10640*/  STL [R1+0x18], R8 ;  /* 0x0000180801007387 */ /* 0x0001e20000100800 */
[----:B-1----:R-:W-:Y:S01]  /*10650*/  LOP3.LUT P0, RZ, R2, UR4, RZ, 0xfc, !PT ;  /* 0x0000000402ff7c12 */ /* 0x002fe2000f80fcff */
[----:B------:R-:W-:-:S03]  /*10660*/  UMOV UR4, 0xffffffff ;  /* 0xffffffff00047882 */ /* 0x000fc60000000000 */
[----:B------:R-:W-:-:S04]  /*10670*/  LOP3.LUT P0, RZ, R3, UR5, RZ, 0xfc, P0 ;  /* 0x0000000503ff7c12 */ /* 0x000fc8000800fcff */
[----:B------:R-:W-:Y:S01]  /*10680*/  SEL R16, R7, RZ, !P0 ;  /* 0x000000ff07107207 */ /* 0x000fe20004000000 */
[----:B0-----:R-:W-:Y:S08]  /*10690*/  BRA.DIV UR4, `(.L_x_4677) ;  /* 0x0000005204047947 */ /* 0x001ff0000b800000 */
[----:B------:R-:W0:Y:S02]  /*106a0*/  S2R R4, SR_TID.X ;  /* 0x0000000000047919 */ /* 0x000e240000002100 */
[----:B0-----:R-:W-:-:S04]  /*106b0*/  SHF.R.U32.HI R4, RZ, 0x5, R4 ;  /* 0x00000005ff047819 */ /* 0x001fc80000011604 */
[----:B------:R-:W-:-:S05]  /*106c0*/  LOP3.LUT R4, R4, 0x3, RZ, 0xc0, !PT ;  /* 0x0000000304047812 */ /* 0x000fca00078ec0ff */
[----:B------:R0:W1:Y:S02]  /*106d0*/  SHFL.IDX PT, R14, R4, RZ, 0x1f ;  /* 0x00001fff040e7589 */ /* 0x00006400000e0000 */
.L_x_4783:
[----:B0-----:R-:W3:Y:S01]  /*106e0*/  LDL.LU R4, [R1+0x14] ;  /* 0x0000140001047983 */ /* 0x001ee20000300800 */
[----:B------:R-:W-:Y:S02]  /*106f0*/  PLOP3.LUT P1, PT, PT, PT, PT, 0x8, 0x0 ;  /* 0x000000000000781c */ /* 0x000fe40003f2e170 */
[----:B-1----:R-:W-:Y:S01]  /*10700*/  ISETP.NE.AND P0, PT, R14, RZ, PT ;  /* 0x000000ff0e00720c */ /* 0x002fe20003f05270 */
        /* <DEDUP_REMOVED lines=8> */
.L_x_4786:
        /* <DEDUP_REMOVED lines=24> */
.L_x_4680:
[----:B-1----:R-:W3:Y:S01]  /*10910*/  LDL R2, [R1+0x10] ;  /* 0x0000100001027983 */ /* 0x002ee20000100800 */
[----:B0-----:R-:W-:Y:S01]  /*10920*/  IMAD R0, R19, 0x8, R18 ;  /* 0x0000000813007824 */ /* 0x001fe200078e0212 */
[----:B---3--:R-:W-:-:S04]  /*10930*/  SHF.L.U32 R2, R2, 0x1f, RZ ;  /* 0x0000001f02027819 */ /* 0x008fc800000006ff */
[----:B------:R-:W0:Y:S02]  /*10940*/  SYNCS.PHASECHK.TRANS64.TRYWAIT P0, [R0+URZ+0x22840], R2 ;  /* 0x02284002000075a7 */ /* 0x000e24000800017f */
[----:B0-----:R-:W-:Y:S05]  /*10950*/  @!P0 BRA `(.L_x_4681) ;  /* 0x0000004c00a88947 */ /* 0x001fea0003800000 */
.L_x_4787:
        /* <DEDUP_REMOVED lines=11> */
.L_x_4682:
[----:B------:R-:W3:Y:S04]  /*10a10*/  LDL R4, [R1+0x2c] ;  /* 0x00002c0001047983 */ /* 0x000ee80000100800 */
[----:B------:R-:W4:Y:S04]  /*10a20*/  LDL R3, [R1+0x1c] ;  /* 0x00001c0001037983 */ /* 0x000f280000100800 */
[----:B0-----:R-:W2:Y:S01]  /*10a30*/  LDL.LU R2, [R1+0x14] ;  /* 0x0000140001027983 */ /* 0x001ea20000300800 */
        /* <DEDUP_REMOVED lines=21> */
.L_x_4678:
[----:B------:R-:W3:Y:S04]  /*10b90*/  LDL.LU R3, [R1+0x3c] ;  /* 0x00003c0001037983 */ /* 0x000ee80000300800 */
[----:B------:R-:W4:Y:S04]  /*10ba0*/  LDL.LU R5, [R1+0x24] ;  /* 0x0000240001057983 */ /* 0x000f280000300800 */
[----:B0-----:R-:W5:Y:S01]  /*10bb0*/  LDL.LU R4, [R1+0x48] ;  /* 0x0000480001047983 */ /* 0x001f620000300800 */
        /* <DEDUP_REMOVED lines=9> */
[----:B---3--:R-:W-:Y:S02]  /*10c50*/  SHF.R.S32.HI R0, RZ, 0x1f, R3 ;  /* 0x0000001fff007819 */ /* 0x008fe40000011403 */
[----:B----4-:R-:W-:-:S03]  /*10c60*/  SEL R5, R5, RZ, !P0 ;  /* 0x000000ff05057207 */ /* 0x010fc60004000000 */
[----:B------:R-:W-:Y:S01]  /*10c70*/  IMAD R0, R0, UR4, RZ ;  /* 0x0000000400007c24 */ /* 0x000fe2000f8e02ff */
[----:B-----5:R-:W-:-:S03]  /*10c80*/  SEL R4, R4, RZ, !P0 ;  /* 0x000000ff04047207 */ /* 0x020fc60004000000 */
        /* <DEDUP_REMOVED lines=23> */
[----:B0-----:R-:W-:Y:S05]  /*10e00*/  CALL.ABS.NOINC R2 ;  /* 0x0000000002007343 */ /* 0x001fea0003c00000 */
.L_x_4684:
[----:B------:R-:W-:Y:S05]  /*10e10*/  BSYNC B6 ;  /* 0x0000000000067941 */ /* 0x000fea0003800000 */
.L_x_4683:
[----:B0-----:R-:W3:Y:S01]  /*10e20*/  LDL.LU R0, [R1+0x48] ;  /* 0x0000480001007983 */ /* 0x001ee20000300800 */
[----:B------:R-:W-:Y:S01]  /*10e30*/  ULDC.64 UR4, c[0x0][0x2d8] ;  /* 0x0000b60000047ab9 */ /* 0x000fe20000000a00 */
[----:B------:R-:W0:Y:S01]  /*10e40*/  LDC R7, c[0x0][0x448] ;  /* 0x00011200ff077b82 */ /* 0x000e220000000800 */
[----:B------:R-:W-:Y:S01]  /*10e50*/  ULDC UR6, c[0x0][0x2b8] ;  /* 0x0000ae0000067ab9 */ /* 0x000fe20000000800 */
[----:B------:R-:W4:Y:S04]  /*10e60*/  LDL.LU R4, [R1+0x3c] ;  /* 0x00003c0001047983 */ /* 0x000f280000300800 */
[----:B------:R-:W4:Y:S04]  /*10e70*/  LDL.LU.64 R2, [R1+0x50] ;  /* 0x0000500001027983 */ /* 0x000f280000300a00 */
[----:B------:R-:W3:Y:S04]  /*10e80*/  LDL.LU R5, [R1+0x24] ;  /* 0x0000240001057983 */ /* 0x000ee80000300800 */
[----:B------:R-:W3:Y:S04]  /*10e90*/  LDL R8, [R1+0x4] ;  /* 0x0000040001087983 */ /* 0x000ee80000100800 */
[----:B------:R1:W5:Y:S01]  /*10ea0*/  LDL R9, [R1+0x28] ;  /* 0x0000280001097983 */ /* 0x0003620000100800 */
[----:B0-----:R-:W-:-:S13]  /*10eb0*/  ISETP.NE.AND P0, PT, R7, 0x1, PT ;  /* 0x000000010700780c */ /* 0x001fda0003f05270 */
[----:B------:R-:W0:Y:S01]  /*10ec0*/  @P0 LDC R6, c[0x0][0x450] ;  /* 0x00011400ff060b82 */ /* 0x000e220000000800 */
[----:B--2---:R-:W2:Y:S02]  /*10ed0*/  S2R R10, SR_TID.X ;  /* 0x00000000000a7919 */ /* 0x004ea40000002100 */
[----:B--2---:R-:W-:-:S05]  /*10ee0*/  IMAD.SHL.U32 R10, R10, 0x8, RZ ;  /* 0x000000080a0a7824 */ /* 0x004fca00078e00ff */
[----:B------:R-:W-:Y:S01]  /*10ef0*/  LOP3.LUT R10, R10, 0x38, RZ, 0xc0, !PT ;  /* 0x000000380a0a7812 */ /* 0x000fe200078ec0ff */
[----:B----4-:R-:W-:Y:S02]  /*10f00*/  IMAD.MOV.U32 R3, RZ, RZ, R4 ;  /* 0x000000ffff037224 */ /* 0x010fe400078e0004 */
[----:B------:R-:W2:Y:S01]  /*10f10*/  S2R R4, SR_TID.X ;  /* 0x0000000000047919 */ /* 0x000ea20000002100 */
[----:B------:R-:W-:-:S04]  /*10f20*/  IMAD.WIDE.U32 R2, R17, UR4, R2 ;  /* 0x0000000411027c25 */ /* 0x000fc8000f8e0002 */
[----:B------:R-:W-:Y:S01]  /*10f30*/  IMAD R3, R17, UR5, R3 ;  /* 0x0000000511037c24 */ /* 0x000fe2000f8e0203 */
[----:B------:R-:W-:Y:S02]  /*10f40*/  ULDC.64 UR4, c[0x0][0x2e0] ;  /* 0x0000b80000047ab9 */ /* 0x000fe40000000a00 */
[----:B---3--:R-:W-:Y:S02]  /*10f50*/  IMAD R0, R0, UR4, RZ ;  /* 0x0000000400007c24 */ /* 0x008fe4000f8e02ff */
[----:B------:R-:W-:-:S04]  /*10f60*/  IMAD.WIDE.U32 R2, R5, UR4, R2 ;  /* 0x0000000405027c25 */ /* 0x000fc8000f8e0002 */
[----:B------:R-:W-:Y:S01]  /*10f70*/  IMAD R0, R5, UR5, R0 ;  /* 0x0000000505007c24 */ /* 0x000fe2000f8e0200 */
[----:B------:R-:W-:-:S03]  /*10f80*/  ULDC.64 UR4, c[0x0][0x2d0] ;  /* 0x0000b40000047ab9 */ /* 0x000fc60000000a00 */
[----:B------:R-:W-:Y:S01]  /*10f90*/  IMAD.IADD R3, R3, 0x1, R0 ;  /* 0x0000000103037824 */ /* 0x000fe200078e0200 */
[----:B--2---:R-:W-:-:S04]  /*10fa0*/  LOP3.LUT R4, R4, 0x7f, RZ, 0xc0, !PT ;  /* 0x0000007f04047812 */ /* 0x004fc800078ec0ff */
[----:B------:R-:W-:Y:S02]  /*10fb0*/  SHF.R.U32.HI R5, RZ, 0x3, R4 ;  /* 0x00000003ff057819 */ /* 0x000fe40000011604 */
[----:B------:R-:W2:Y:S02]  /*10fc0*/  S2R R4, SR_TID.X ;  /* 0x0000000000047919 */ /* 0x000ea40000002100 */
[----:B--2---:R-:W-:-:S05]  /*10fd0*/  IMAD.SHL.U32 R4, R4, 0x10, RZ ;  /* 0x0000001004047824 */ /* 0x004fca00078e00ff */
[----:B------:R-:W-:Y:S02]  /*10fe0*/  LOP3.LUT R4, R5, 0x70, R4, 0xf8, !PT ;  /* 0x0000007005047812 */ /* 0x000fe400078ef804 */
[----:B------:R-:W2:Y:S03]  /*10ff0*/  @P0 LDC R5, c[0x0][0x44c] ;  /* 0x00011300ff050b82 */ /* 0x000ea60000000800 */
[----:B------:R-:W-:-:S04]  /*11000*/  IMAD R4, R8, 0x80, R4 ;  /* 0x0000008008047824 */ /* 0x000fc800078e0204 */
[----:B------:R-:W-:Y:S02]  /*11010*/  IMAD.MOV.U32 R0, RZ, RZ, R4 ;  /* 0x000000ffff007224 */ /* 0x000fe400078e0004 */
[----:B--2---:R-:W-:-:S05]  /*11020*/  @P0 IMAD.HI.U32 R5, R4, R5, RZ ;  /* 0x0000000504050227 */ /* 0x004fca00078e00ff */
        /* <DEDUP_REMOVED lines=20> */
[----:B------:R-:W2:Y:S04]  /*11170*/  LDL.LU R6, [R1+0x44] ;  /* 0x0000440001067983 */ /* 0x000ea80000300800 */
[----:B------:R-:W3:Y:S01]  /*11180*/  LDL.LU R5, [R1+0x4] ;  /* 0x0000040001057983 */ /* 0x000ee20000300800 */
[----:B------:R-:W0:Y:S02]  /*11190*/  S2R R8, SR_TID.X ;  /* 0x0000000000087919 */ /* 0x000e240000002100 */
[----:B0-----:R-:W-:-:S04]  /*111a0*/  LOP3.LUT R8, R8, 0x7f, RZ, 0xc0, !PT ;  /* 0x0000007f08087812 */ /* 0x001fc800078ec0ff */
[----:B------:R-:W-:Y:S01]  /*111b0*/  SHF.R.U32.HI R8, RZ, 0x3, R8 ;  /* 0x00000003ff087819 */ /* 0x000fe20000011608 */
[----:B--2---:R-:W-:Y:S02]  /*111c0*/  IMAD R3, R6, R7, RZ ;  /* 0x0000000706037224 */ /* 0x004fe400078e02ff */
[----:B------:R-:W0:Y:S02]  /*111d0*/  SHFL.IDX PT, R7, R2, RZ, 0x181f ;  /* 0x00181fff02077589 */ /* 0x000e2400000e0000 */
[----:B---3--:R-:W-:Y:S02]  /*111e0*/  IMAD R4, R5, 0x80, R8 ;  /* 0x0000008005047824 */ /* 0x008fe400078e0208 */
[----:B------:R-:W1:Y:S03]  /*111f0*/  SHFL.IDX PT, R6, R0, RZ, 0x181f ;  /* 0x00181fff00067589 */ /* 0x000e6600000e0000 */
[----:B------:R-:W-:-:S13]  /*11200*/  ISETP.GE.AND P1, PT, R4, R3, PT ;  /* 0x000000030400720c */ /* 0x000fda0003f26270 */
[----:B0-----:R-:W-:-:S05]  /*11210*/  @!P1 LEA R7, P2, R10, R7, 0x1 ;  /* 0x000000070a079211 */ /* 0x001fca00078408ff */
[----:B-1----:R-:W-:-:S05]  /*11220*/  @!P1 IMAD.X R6, RZ, RZ, R6, P2 ;  /* 0x000000ffff069224 */ /* 0x002fca00010e0606 */
[----:B------:R-:W-:-:S04]  /*11230*/  @!P1 LOP3.LUT R7, R7, R6, RZ, 0x3c, !PT ;  /* 0x0000000607079212 */ /* 0x000fc800078e3cff */
[----:B------:R-:W-:Y:S01]  /*11240*/  @!P1 LOP3.LUT R6, R7, R6, RZ, 0x3c, !PT ;  /* 0x0000000607069212 */ /* 0x000fe200078e3cff */
[----:B------:R-:W-:-:S03]  /*11250*/  VIADD R5, R4, 0x10 ;  /* 0x0000001004057836 */ /* 0x000fc60000000000 */
        /* <DEDUP_REMOVED lines=57> */
[----:B------:R-:W2:Y:S02]  /*115f0*/  SHFL.IDX PT, R2, R2, 0x7, 0x181f ;  /* 0x00f81f0002027f89 */ /* 0x000ea400000e0000 */
.L_x_4804:
[----:B------:R-:W-:-:S05]  /*11600*/  VIADD R4, R4, 0x70 ;  /* 0x0000007004047836 */ /* 0x000fca0000000000 */
[----:B------:R-:W-:-:S13]  /*11610*/  ISETP.GE.AND P1, PT, R4, R3, PT ;  /* 0x000000030400720c */ /* 0x000fda0003f26270 */
[----:B--2---:R-:W-:-:S05]  /*11620*/  @!P1 LEA R2, P2, R10, R2, 0x1 ;  /* 0x000000020a029211 */ /* 0x004fca00078408ff */
[----:B0-----:R-:W-:-:S05]  /*11630*/  @!P1 IMAD.X R3, RZ, RZ, R0, P2 ;  /* 0x000000ffff039224 */ /* 0x001fca00010e0600 */
[----:B------:R-:W-:Y:S01]  /*11640*/  @!PT LDS RZ, [RZ] ;  /* 0x00000000fffff984 */ /* 0x000fe20000000800 */
[----:B------:R-:W-:Y:S01]  /*11650*/  @!PT LDS RZ, [RZ] ;  /* 0x00000000fffff984 */ /* 0x000fe20000000800 */
[----:B------:R-:W-:Y:S01]  /*11660*/  @!PT LDS RZ, [RZ] ;  /* 0x00000000fffff984 */ /* 0x000fe20000000800 */
[----:B------:R0:W-:Y:S01]  /*11670*/  @!P1 LDGSTS.E.BYPASS.LTC128B.128 [R9+0x1bc00], desc[UR38][R2.64], !P0 ;  /* 0x1bc0000002099fae */ /* 0x0001e2000c101d66 */
[----:B------:R-:W-:Y:S01]  /*11680*/  PLOP3.LUT P0, PT, PT, PT, PT, 0x80, 0x0 ;  /* 0x000000000000781c */ /* 0x000fe20003f0f070 */
[----:B------:R-:W-:-:S12]  /*11690*/  NOP ;  /* 0x0000000000007918 */ /* 0x000fd80000000000 */
.L_x_4686:
        /* <DEDUP_REMOVED lines=17> */
[----:B0-2---:R-:W-:Y:S05]  /*117b0*/  @!P0 BRA `(.L_x_4688) ;  /* 0x0000004800c08947 */ /* 0x005fea0003800000 */
.L_x_4805:
[----:B------:R-:W-:Y:S05]  /*117c0*/  BSYNC B0 ;  /* 0x0000000000007941 */ /* 0x000fea0003800000 */
.L_x_4687:
[----:B------:R-:W2:Y:S01]  /*117d0*/  LDL R2, [R1+0x14] ;  /* 0x0000140001027983 */ /* 0x000ea20000100800 */
[----:B------:R-:W-:Y:S01]  /*117e0*/  BSSY B0, `(.L_x_4689) ;  /* 0x000005a000007945 */ /* 0x000fe20003800000 */
[----:B--2---:R-:W-:-:S13]  /*117f0*/  LOP3.LUT P0, RZ, R2, 0x1, RZ, 0xc0, !PT ;  /* 0x0000000102ff7812 */ /* 0x004fda000780c0ff */
[----:B------:R-:W-:Y:S05]  /*11800*/  @!P0 BRA `(.L_x_4690) ;  /* 0x00000004005c8947 */ /* 0x000fea0003800000 */
[----:B------:R-:W0:Y:S01]  /*11810*/  LDL R4, [R1+0x10] ;  /* 0x0000100001047983 */ /* 0x000e220000100800 */
[----:B------:R-:W-:Y:S01]  /*11820*/  IMAD R2, R19, 0x8, R18 ;  /* 0x0000000813027824 */ /* 0x000fe200078e0212 */
[----:B------:R-:W-:Y:S01]  /*11830*/  BSSY B1, `(.L_x_4691) ;  /* 0x0000007000017945 */ /* 0x000fe20003800000 */
[----:B------:R-:W2:Y:S02]  /*11840*/  S2R R3, SR_TID.X ;  /* 0x0000000000037919 */ /* 0x000ea40000002100 */
[----:B--2---:R-:W-:-:S04]  /*11850*/  LOP3.LUT R3, R3, 0x7f, RZ, 0xc0, !PT ;  /* 0x0000007f03037812 */ /* 0x004fc800078ec0ff */
[----:B------:R-:W-:Y:S02]  /*11860*/  ISETP.NE.AND P1, PT, R3, RZ, PT ;  /* 0x000000ff0300720c */ /* 0x000fe40003f25270 */
[----:B0-----:R-:W-:-:S04]  /*11870*/  SHF.L.U32 R0, R4, 0x1f, RZ ;  /* 0x0000001f04007819 */ /* 0x001fc800000006ff */
[----:B------:R-:W0:Y:S02]  /*11880*/  SYNCS.PHASECHK.TRANS64.TRYWAIT P0, [R2+URZ+0x22860], R0 ;  /* 0x02286000020075a7 */ /* 0x000e24000800017f */
[----:B0-----:R-:W-:Y:S05]  /*11890*/  @!P0 BRA `(.L_x_4692) ;  /* 0x00000048009c8947 */ /* 0x001fea0003800000 */
.L_x_4806:
[----:B------:R-:W-:Y:S05]  /*118a0*/  BSYNC B1 ;  /* 0x0000000000017941 */ /* 0x000fea0003800000 */
.L_x_4691:
[----:B------:R-:W-:Y:S04]  /*118b0*/  BSSY B1, `(.L_x_4693) ;  /* 0x0000009000017945 */ /* 0x000fe80003800000 */
        /* <DEDUP_REMOVED lines=8> */
.L_x_4694:
[----:B------:R-:W-:Y:S05]  /*11940*/  BSYNC B1 ;  /* 0x0000000000017941 */ /* 0x000fea0003800000 */
.L_x_4693:
        /* <DEDUP_REMOVED lines=12> */
.L_x_4695:
        /* <DEDUP_REMOVED lines=15> */
.L_x_4696:
        /* <DEDUP_REMOVED lines=15> */
.L_x_4697:
        /* <DEDUP_REMOVED lines=15> */
.L_x_4698:
        /* <DEDUP_REMOVED lines=10> */
.L_x_4690:
[----:B------:R-:W-:Y:S05]  /*11d80*/  BSYNC B0 ;  /* 0x0000000000007941 */ /* 0x000fea0003800000 */
.L_x_4689:
[----:B------:R-:W0:Y:S04]  /*11d90*/  LDL R4, [R1+0x38] ;  /* 0x0000380001047983 */ /* 0x000e280000100800 */
[----:B------:R-:W2:Y:S01]  /*11da0*/  LDL R5, [R1+0x20] ;  /* 0x0000200001057983 */ /* 0x000ea20000100800 */
[----:B------:R-:W-:Y:S01]  /*11db0*/  BSSY B0, `(.L_x_4699) ;  /* 0x00001f3000007945 */ /* 0x000fe20003800000 */
[----:B0-----:R-:W-:-:S05]  /*11dc0*/  VIADD R0, R4, 0xfffffffe ;  /* 0xfffffffe04007836 */ /* 0x001fca0000000000 */
[----:B--2---:R-:W-:-:S13]  /*11dd0*/  ISETP.GE.AND P0, PT, R0, R5, PT ;  /* 0x000000050000720c */ /* 0x004fda0003f06270 */
[----:B------:R-:W-:Y:S05]  /*11de0*/  @!P0 BRA `(.L_x_4700) ;  /* 0x0000001c00bc8947 */ /* 0x000fea0003800000 */
[----:B-1----:R-:W2:Y:S04]  /*11df0*/  LDL.LU R7, [R1+0x58] ;  /* 0x0000580001077983 */ /* 0x002ea80000300800 */
        /* <DEDUP_REMOVED lines=47> */
.L_x_4705:
        /* <DEDUP_REMOVED lines=8> */
.L_x_4807:
[----:B------:R-:W-:Y:S05]  /*12170*/  BSYNC B3 ;  /* 0x0000000000037941 */ /* 0x000fea0003800000 */
.L_x_4706:
        /* <DEDUP_REMOVED lines=9> */
.L_x_4709:
[----:B------:R-:W-:Y:S05]  /*12210*/  BSYNC B3 ;  /* 0x0000000000037941 */ /* 0x000fea0003800000 */
.L_x_4708:
        /* <DEDUP_REMOVED lines=12> */
.L_x_4710:
        /* <DEDUP_REMOVED lines=13> */
.L_x_4808:
[----:B------:R-:W-:Y:S05]  /*123b0*/  BSYNC B3 ;  /* 0x0000000000037941 */ /* 0x000fea0003800000 */
.L_x_4711:
        /* <DEDUP_REMOVED lines=11> */
.L_x_4714:
[----:B------:R-:W-:Y:S05]  /*12470*/  BSYNC B3 ;  /* 0x0000000000037941 */ /* 0x000fea0003800000 */
.L_x_4713:
        /* <DEDUP_REMOVED lines=9> */
.L_x_4715:
        /* <DEDUP_REMOVED lines=15> */
.L_x_4716:
        /* <DEDUP_REMOVED lines=15> */
.L_x_4717:
        /* <DEDUP_REMOVED lines=15> */
.L_x_4718:
        /* <DEDUP_REMOVED lines=10> */
.L_x_4704:
[----:B------:R-:W-:Y:S05]  /*12880*/  BSYNC B1 ;  /* 0x0000000000017941 */ /* 0x000fea0003800000 */
.L_x_4703:
[----:B------:R-:W2:Y:S02]  /*12890*/  LDL.LU R5, [R1+0x38] ;  /* 0x0000380001057983 */ /* 0x000ea40000300800 */
[----:B--2---:R-:W-:-:S07]  /*128a0*/  VIADD R0, R5, 0xfffffffd ;  /* 0xfffffffd05007836 */ /* 0x004fce0000000000 */
.L_x_4702:
[----:B------:R-:W-:Y:S05]  /*128b0*/  BSYNC B2 ;  /* 0x0000000000027941 */ /* 0x000fea0003800000 */
.L_x_4701:
[----:B------:R-:W-:Y:S01]  /*128c0*/  VIADD R8, R8, 0xfffffffe ;  /* 0xfffffffe08087836 */ /* 0x000fe20000000000 */
[----:B------:R-:W-:-:S04]  /*128d0*/  LOP3.LUT R4, RZ, R4, RZ, 0x33, !PT ;  /* 0x00000004ff047212 */ /* 0x000fc800078e33ff */
[----:B------:R-:W-:-:S13]  /*128e0*/  ISETP.NE.AND P0, PT, R8, R4, PT ;  /* 0x000000040800720c */ /* 0x000fda0003f05270 */
[----:B------:R-:W-:Y:S05]  /*128f0*/  @!P0 BRA `(.L_x_4700) ;  /* 0x0000001000f88947 */ /* 0x000fea0003800000 */
.L_x_4751:
        /* <DEDUP_REMOVED lines=35> */
.L_x_4721:
        /* <DEDUP_REMOVED lines=8> */
.L_x_4809:
[----:B------:R-:W-:Y:S05]  /*12bb0*/  BSYNC B2 ;  /* 0x0000000000027941 */ /* 0x000fea0003800000 */
.L_x_4722:
        /* <DEDUP_REMOVED lines=9> */
.L_x_4725:
[----:B------:R-:W-:Y:S05]  /*12c50*/  BSYNC B2 ;  /* 0x0000000000027941 */ /* 0x000fea0003800000 */
.L_x_4724:
        /* <DEDUP_REMOVED lines=12> */
.L_x_4726:
        /* <DEDUP_REMOVED lines=13> */
.L_x_4810:
[----:B------:R-:W-:Y:S05]  /*12df0*/  BSYNC B2 ;  /* 0x0000000000027941 */ /* 0x000fea0003800000 */
.L_x_4727:
        /* <DEDUP_REMOVED lines=11> */
.L_x_4730:
[----:B------:R-:W-:Y:S05]  /*12eb0*/  BSYNC B2 ;  /* 0x0000000000027941 */ /* 0x000fea0003800000 */
.L_x_4729:
        /* <DEDUP_REMOVED lines=9> */
.L_x_4731:
        /* <DEDUP_REMOVED lines=15> */
.L_x_4732:
        /* <DEDUP_REMOVED lines=15> */
.L_x_4733:
        /* <DEDUP_REMOVED lines=15> */
.L_x_4734:
        /* <DEDUP_REMOVED lines=10> */
.L_x_4720:
[----:B------:R-:W-:Y:S05]  /*132c0*/  BSYNC B1 ;  /* 0x0000000000017941 */ /* 0x000fea0003800000 */
.L_x_4719:
[----:B------:R-:W2:Y:S01]  /*132d0*/  LDL R2, [R1+0x14] ;  /* 0x0000140001027983 */ /* 0x000ea20000100800 */
[----:B------:R-:W-:Y:S01]  /*132e0*/  VIADD R7, R7, 0x1 ;  /* 0x0000000107077836 */ /* 0x000fe20000000000 */
[----:B------:R-:W-:Y:S04]  /*132f0*/  BSSY B1, `(.L_x_4735) ;  /* 0x000009a000017945 */ /* 0x000fe80003800000 */
[----:B------:R-:W-:-:S04]  /*13300*/  ISETP.NE.AND P0, PT, R7, 0x2, PT ;  /* 0x000000020700780c */ /* 0x000fc80003f05270 */
[----:B------:R-:W-:Y:S02]  /*13310*/  SEL R19, R7, RZ, P0 ;  /* 0x000000ff07137207 */ /* 0x000fe40000000000 */
[----:B--2---:R-:W-:Y:S02]  /*13320*/  LOP3.LUT P2, RZ, R2, 0x1, RZ, 0xc0, !PT ;  /* 0x0000000102ff7812 */ /* 0x004fe4000784c0ff */
        /* <DEDUP_REMOVED lines=29> */
.L_x_4737:
        /* <DEDUP_REMOVED lines=8> */
.L_x_4811:
[----:B------:R-:W-:Y:S05]  /*13580*/  BSYNC B2 ;  /* 0x0000000000027941 */ /* 0x000fea0003800000 */
.L_x_4738:
        /* <DEDUP_REMOVED lines=9> */
.L_x_4741:
[----:B------:R-:W-:Y:S05]  /*13620*/  BSYNC B2 ;  /* 0x0000000000027941 */ /* 0x000fea0003800000 */
.L_x_4740:
        /* <DEDUP_REMOVED lines=12> */
.L_x_4742:
        /* <DEDUP_REMOVED lines=13> */
.L_x_4812:
[----:B------:R-:W-:Y:S05]  /*137c0*/  BSYNC B2 ;  /* 0x0000000000027941 */ /* 0x000fea0003800000 */
.L_x_4743:
        /* <DEDUP_REMOVED lines=11> */
.L_x_4746:
[----:B------:R-:W-:Y:S05]  /*13880*/  BSYNC B2 ;  /* 0x0000000000027941 */ /* 0x000fea0003800000 */
.L_x_4745:
        /* <DEDUP_REMOVED lines=9> */
.L_x_4747:
        /* <DEDUP_REMOVED lines=15> */
.L_x_4748:
        /* <DEDUP_REMOVED lines=15> */
.L_x_4749:
        /* <DEDUP_REMOVED lines=15> */
.L_x_4750:
        /* <DEDUP_REMOVED lines=10> */
.L_x_4736:
[----:B------:R-:W-:Y:S05]  /*13c90*/  BSYNC B1 ;  /* 0x0000000000017941 */ /* 0x000fea0003800000 */
.L_x_4735:
[----:B------:R-:W2:Y:S01]  /*13ca0*/  LDL R5, [R1+0x20] ;  /* 0x0000200001057983 */ /* 0x000ea20000100800 */
[----:B------:R-:W-:Y:S01]  /*13cb0*/  VIADD R0, R0, 0xfffffffe ;  /* 0xfffffffe00007836 */ /* 0x000fe20000000000 */
[----:B--2---:R-:W-:-:S13]  /*13cc0*/  ISETP.GT.AND P0, PT, R6, R5, PT ;  /* 0x000000050600720c */ /* 0x004fda0003f04270 */
[----:B------:R-:W-:Y:S05]  /*13cd0*/  @P0 BRA `(.L_x_4751) ;  /* 0xffffffec00080947 */ /* 0x000fea000383ffff */
.L_x_4700:
[----:B------:R-:W-:Y:S05]  /*13ce0*/  BSYNC B0 ;  /* 0x0000000000007941 */ /* 0x000fea0003800000 */
.L_x_4699:
        /* <DEDUP_REMOVED lines=20> */
[----:B-1----:R-:W1:Y:S01]  /*13e30*/  POPC R7, R4 ;  /* 0x0000000400077309 */ /* 0x002e620000000000 */
[----:B--2---:R-:W1:Y:S02]  /*13e40*/  SHFL.IDX PT, R0, R3, R0, 0x1f ;  /* 0x00001f0003007589 */ /* 0x004e6400000e0000 */
[----:B-1----:R-:W-:-:S05]  /*13e50*/  IADD3 R0, R0, UR37, R7 ;  /* 0x0000002500007c10 */ /* 0x002fca000fffe007 */
[----:B------:R3:W-:Y:S02]  /*13e60*/  STL [R1], R0 ;  /* 0x0000000001007387 */ /* 0x0007e40000100800 */
.L_x_4753:
[----:B------:R-:W-:Y:S05]  /*13e70*/  BSYNC B0 ;  /* 0x0000000000007941 */ /* 0x000fea0003800000 */
.L_x_4752:
[----:B------:R-:W-:-:S07]  /*13e80*/  SEL R19, R19, RZ, P0 ;  /* 0x000000ff13137207 */ /* 0x000fce0000000000 */
.L_x_4671:
[----:B------:R-:W-:Y:S05]  /*13e90*/  BSYNC B7 ;  /* 0x0000000000077941 */ /* 0x000fea0003800000 */
.L_x_4669:
        /* <DEDUP_REMOVED lines=9> */
[----:B01----:R-:W0:Y:S04]  /*13f30*/  LDS.128 R4, [R18+0x228d0] ;  /* 0x0228d00012047984 */ /* 0x003e280000000c00 */
[----:B0-----:R1:W-:Y:S04]  /*13f40*/  STL.64 [R1], R4 ;  /* 0x0000000401007387 */ /* 0x0013e80000100a00 */
[----:B------:R1:W-:Y:S01]  /*13f50*/  STL.64 [R1+0x8], R6 ;  /* 0x0000080601007387 */ /* 0x0003e20000100a00 */
[----:B------:R-:W-:Y:S06]  /*13f60*/  BAR.ARV 0x4, 0x180 ;  /* 0x0106000000007b1d */ /* 0x000fec0000002000 */
[----:B------:R-:W-:Y:S05]  /*13f70*/  BRA `(.L_x_4755) ;  /* 0x0000001000307947 */ /* 0x000fea0003800000 */
.L_x_4754:
[----:B------:R-:W3:Y:S01]  /*13f80*/  S2R R16, SR_TID.X ;  /* 0x0000000000107919 */ /* 0x000ee20000002100 */
[----:B------:R-:W-:Y:S01]  /*13f90*/  UMOV UR4, 0xffffffff ;  /* 0xffffffff00047882 */ /* 0x000fe20000000000 */
[----:B---3--:R-:W-:-:S04]  /*13fa0*/  LOP3.LUT R16, R16, 0x1f, RZ, 0xc0, !PT ;  /* 0x0000001f10107812 */ /* 0x008fc800078ec0ff */
[----:B------:R-:W-:Y:S01]  /*13fb0*/  ISETP.NE.AND P0, PT, R16, 0x1f, PT ;  /* 0x0000001f1000780c */ /* 0x000fe20003f05270 */
[----:B------:R-:W-:-:S12]  /*13fc0*/  BRA.DIV UR4, `(.L_x_4756) ;  /* 0x00000026045c7947 */ /* 0x000fd8000b800000 */
[----:B------:R-:W2:Y:S01]  /*13fd0*/  LDL.LU R3, [R1] ;  /* 0x0000000001037983 */ /* 0x000ea20000300800 */
[----:B------:R-:W-:-:S03]  /*13fe0*/  ULDC UR4, c[0x0][0xc3c] ;  /* 0x00030f0000047ab9 */ /* 0x000fc60000000800 */
[----:B------:R-:W3:Y:S01]  /*13ff0*/  LDL R4, [R1+0xc] ;  /* 0x00000c0001047983 */ /* 0x000ee20000100800 */
[----:B--2---:R-:W-:Y:S02]  /*14000*/  IMAD.MOV.U32 R10, RZ, RZ, R3 ;  /* 0x000000ffff0a7224 */ /* 0x004fe400078e0003 */
[----:B---3--:R-:W-:-:S05]  /*14010*/  IMAD.IADD R0, R4, 0x1, R16 ;  /* 0x0000000104007824 */ /* 0x008fca00078e0210 */
[----:B------:R-:W-:-:S13]  /*14020*/  ISETP.GE.OR P1, PT, R0, UR4, !P0 ;  /* 0x0000000400007c0c */ /* 0x000fda000c726670 */
[----:B------:R-:W2:Y:S08]  /*14030*/  @!P1 LDC.64 R2, c[0x0][0xc80] ;  /* 0x00032000ff029b82 */ /* 0x000eb00000000a00 */
[----:B0-----:R-:W0:Y:S01]  /*14040*/  @!P1 LDC.64 R4, c[0x0][0xc78] ;  /* 0x00031e00ff049b82 */ /* 0x001e220000000a00 */
[----:B--2---:R-:W-:-:S05]  /*14050*/  @!P1 IMAD.WIDE R2, R0, 0x4, R2 ;  /* 0x0000000400029825 */ /* 0x004fca00078e0202 */
[----:B-1----:R0:W2:Y:S02]  /*14060*/  @!P1 LDG.E R6, desc[UR38][R2.64] ;  /* 0x0000002602069981 */ /* 0x0020a4000c1e1900 */
[----:B0-----:R-:W-:-:S05]  /*14070*/  @!P1 IMAD.WIDE R2, R0, 0x4, R4 ;  /* 0x0000000400029825 */ /* 0x001fca00078e0204 */
        /* <DEDUP_REMOVED lines=30> */
.L_x_4822:
[----:B------:R-:W-:Y:S02]  /*14260*/  ULDC UR4, c[0x0][0xc38] ;  /* 0x00030e0000047ab9 */ /* 0x000fe40000000800 */
[----:B------:R-:W-:-:S04]  /*14270*/  IMAD.U32 R7, RZ, RZ, UR4 ;  /* 0x00000004ff077e24 */ /* 0x000fc8000f8e00ff */
[----:B-1----:R-:W-:-:S04]  /*14280*/  IMAD R10, R14, R7, RZ ;  /* 0x000000070e0a7224 */ /* 0x002fc800078e02ff */
[----:B------:R-:W-:-:S05]  /*14290*/  IMAD.IADD R4, R9, 0x1, R10 ;  /* 0x0000000109047824 */ /* 0x000fca00078e020a */
[----:B------:R-:W-:-:S13]  /*142a0*/  ISETP.GT.AND P6, PT, R4, R0, PT ;  /* 0x000000000400720c */ /* 0x000fda0003fc4270 */
[----:B------:R-:W-:Y:S05]  /*142b0*/  @P6 BRA `(.L_x_4757) ;  /* 0x0000000000ac6947 */ /* 0x000fea0003800000 */
.L_x_4760:
        /* <DEDUP_REMOVED lines=37> */
.L_x_4830:
[----:B------:R-:W-:Y:S02]  /*14510*/  ULDC UR4, c[0x0][0xc38] ;  /* 0x00030e0000047ab9 */ /* 0x000fe40000000800 */
[----:B------:R-:W-:-:S04]  /*14520*/  IMAD.U32 R7, RZ, RZ, UR4 ;  /* 0x00000004ff077e24 */ /* 0x000fc8000f8e00ff */
[----:B-1----:R-:W-:-:S04]  /*14530*/  IMAD R10, R14, R7, RZ ;  /* 0x000000070e0a7224 */ /* 0x002fc800078e02ff */
[----:B------:R-:W-:-:S05]  /*14540*/  IMAD.IADD R4, R10, 0x1, R4 ;  /* 0x000000010a047824 */ /* 0x000fca00078e0204 */
[----:B------:R-:W-:-:S13]  /*14550*/  ISETP.GT.AND P6, PT, R4, R0, PT ;  /* 0x000000000400720c */ /* 0x000fda0003fc4270 */
[----:B------:R-:W-:Y:S05]  /*14560*/  @!P6 BRA `(.L_x_4760) ;  /* 0xfffffffc0054e947 */ /* 0x000fea000383ffff */
.L_x_4757:
        /* <DEDUP_REMOVED lines=12> */
.L_x_4835:
[----:B------:R-:W-:-:S13]  /*14630*/  ISETP.NE.AND P0, PT, R3, RZ, PT ;  /* 0x000000ff0300720c */ /* 0x000fda0003f05270 */
[----:B------:R-:W-:Y:S05]  /*14640*/  @!P0 BRA `(.L_x_4762) ;  /* 0x0000000000108947 */ /* 0x000fea0003800000 */
[----:B------:R-:W-:Y:S01]  /*14650*/  UMOV UR4, 0xffffffff ;  /* 0xffffffff00047882 */ /* 0x000fe20000000000 */
[----:B------:R-:W-:Y:S02]  /*14660*/  VIADD R12, R9, 0xffffffff ;  /* 0xffffffff090c7836 */ /* 0x000fe40000000000 */
[----:B------:R-:W-:Y:S05]  /*14670*/  BRA.DIV UR4, `(.L_x_4763) ;  /* 0x0000002a04207947 */ /* 0x000fea000b800000 */
[----:B------:R2:W4:Y:S02]  /*14680*/  SHFL.IDX PT, R8, R2, R12, 0x1f ;  /* 0x00001f0c02087589 */ /* 0x00052400000e0000 */
.L_x_4762:
[----:B----4-:R-:W-:Y:S01]  /*14690*/  IMAD R3, R8, R7, R10 ;  /* 0x0000000708037224 */ /* 0x010fe200078e020a */
[----:B------:R-:W-:-:S03]  /*146a0*/  ISETP.NE.AND P0, PT, R6, 0x1, PT ;  /* 0x000000010600780c */ /* 0x000fc60003f05270 */
[----:B------:R-:W-:Y:S01]  /*146b0*/  IMAD.IADD R0, R0, 0x1, -R3 ;  /* 0x0000000100007824 */ /* 0x000fe200078e0a03 */
[----:B------:R4:W-:Y:S09]  /*146c0*/  STL [R1], R3 ;  /* 0x0000000301007387 */ /* 0x0009f20000100800 */
[----:B------:R-:W-:Y:S05]  /*146d0*/  @!P0 BRA `(.L_x_4764) ;  /* 0x0000000000e48947 */ /* 0x000fea0003800000 */
[----:B-1-3--:R-:W-:-:S04]  /*146e0*/  IABS R5, R4 ;  /* 0x0000000400057213 */ /* 0x00afc80000000000 */
[----:B------:R-:W1:Y:S08]  /*146f0*/  I2F.RP R7, R5 ;  /* 0x0000000500077306 */ /* 0x000e700000209400 */
[----:B-1----:R-:W1:Y:S02]  /*14700*/  MUFU.RCP R7, R7 ;  /* 0x0000000700077308 */ /* 0x002e640000001000 */
[----:B-1----:R-:W-:-:S06]  /*14710*/  VIADD R9, R7, 0xffffffe ;  /* 0x0ffffffe07097836 */ /* 0x002fcc0000000000 */
[----:B----4-:R-:W0:Y:S02]  /*14720*/  F2I.FTZ.U32.TRUNC.NTZ R3, R9 ;  /* 0x0000000900037305 */ /* 0x010e24000021f000 */
[----:B0-2---:R-:W-:-:S04]  /*14730*/  IMAD.MOV R2, RZ, RZ, -R3 ;  /* 0x000000ffff027224 */ /* 0x005fc800078e0a03 */
        /* <DEDUP_REMOVED lines=51> */
.L_x_4764:
[----:B-1-3--:R-:W3:Y:S01]  /*14a70*/  LDL R5, [R1+0xc] ;  /* 0x00000c0001057983 */ /* 0x00aee20000100800 */
[----:B0-2-4-:R-:W3:Y:S02]  /*14a80*/  LDC.64 R2, c[0x0][0xc90] ;  /* 0x00032400ff027b82 */ /* 0x015ee40000000a00 */
        /* <DEDUP_REMOVED lines=61> */
.L_x_4765:
[----:B-1----:R-:W-:-:S05]  /*14e60*/  LOP3.LUT R3, RZ, R0, RZ, 0x33, !PT ;  /* 0x00000000ff037212 */ /* 0x002fca00078e33ff */
[----:B------:R-:W-:-:S05]  /*14e70*/  IMAD.IADD R0, R4, 0x1, R3 ;  /* 0x0000000104007824 */ /* 0x000fca00078e0203 */
[----:B------:R2:W-:Y:S01]  /*14e80*/  STL [R1+0x4], R0 ;  /* 0x0000040001007387 */ /* 0x0005e20000100800 */
[----:B------:R-:W-:Y:S05]  /*14e90*/  BRA `(.L_x_4766) ;  /* 0x0000000000287947 */ /* 0x000fea0003800000 */
.L_x_4758:
        /* <DEDUP_REMOVED lines=10> */
.L_x_4766:
[----:B-1----:R-:W3:Y:S04]  /*14f40*/  LDL R3, [R1+0x8] ;  /* 0x0000080001037983 */ /* 0x002ee80000100800 */
[----:B0-----:R-:W4:Y:S04]  /*14f50*/  LDL R2, [R1+0xc] ;  /* 0x00000c0001027983 */ /* 0x001f280000100800 */
[----:B------:R-:W5:Y:S04]  /*14f60*/  LDL R5, [R1+0x4] ;  /* 0x0000040001057983 */ /* 0x000f680000100800 */
[----:B------:R-:W5:Y:S01]  /*14f70*/  LDL R4, [R1] ;  /* 0x0000000001047983 */ /* 0x000f620000100800 */
[----:B--2---:R-:W0:Y:S01]  /*14f80*/  S2R R0, SR_TID.X ;  /* 0x0000000000007919 */ /* 0x004e220000002100 */
[----:B------:R-:W-:Y:S05]  /*14f90*/  WARPSYNC.ALL ;  /* 0x0000000000007948 */ /* 0x000fea0003800000 */
        /* <DEDUP_REMOVED lines=10> */
.L_x_4755:
[----:B------:R-:W3:Y:S01]  /*15040*/  LDL R0, [R1+0xc] ;  /* 0x00000c0001007983 */ /* 0x000ee20000100800 */
[----:B------:R-:W-:Y:S02]  /*15050*/  ULDC UR4, c[0x0][0xc3c] ;  /* 0x00030f0000047ab9 */ /* 0x000fe40000000800 */
[----:B---3--:R-:W-:-:S13]  /*15060*/  ISETP.GE.AND P0, PT, R0, UR4, PT ;  /* 0x0000000400007c0c */ /* 0x008fda000bf06270 */
[----:B------:R-:W-:Y:S05]  /*15070*/  @!P0 BRA `(.L_x_4767) ;  /* 0xffffffa400bc8947 */ /* 0x000fea000383ffff */
[----:B------:R-:W-:Y:S05]  /*15080*/  BSYNC B8 ;  /* 0x0000000000087941 */ /* 0x000fea0003800000 */
.L_x_4663:
        /* <DEDUP_REMOVED lines=12> */
.L_x_4838:
[----:B------:R-:W-:Y:S05]  /*15150*/  BSYNC B0 ;  /* 0x0000000000007941 */ /* 0x000fea0003800000 */
.L_x_4768:
[----:B------:R-:W-:-:S03]  /*15160*/  UMOV UR4, 0xffffffff ;  /* 0xffffffff00047882 */ /* 0x000fc60000000000 */
[----:B------:R-:W-:Y:S05]  /*15170*/  BRA.DIV UR4, `(.L_x_4770) ;  /* 0x0000001e049c7947 */ /* 0x000fea000b800000 */
[----:B------:R-:W1:Y:S02]  /*15180*/  S2R R2, SR_TID.X ;  /* 0x0000000000027919 */ /* 0x000e640000002100 */
[----:B-1----:R-:W-:-:S04]  /*15190*/  SHF.R.U32.HI R2, RZ, 0x5, R2 ;  /* 0x00000005ff027819 */ /* 0x002fc80000011602 */
[----:B------:R-:W-:-:S05]  /*151a0*/  LOP3.LUT R2, R2, 0x3, RZ, 0xc0, !PT ;  /* 0x0000000302027812 */ /* 0x000fca00078ec0ff */
[----:B------:R1:W2:Y:S02]  /*151b0*/  SHFL.IDX PT, R14, R2, RZ, 0x1f ;  /* 0x00001fff020e7589 */ /* 0x0002a400000e0000 */
.L_x_4841:
[----:B--2---:R-:W-:Y:S01]  /*151c0*/  ISETP.NE.AND P0, PT, R14, RZ, PT ;  /* 0x000000ff0e00720c */ /* 0x004fe20003f05270 */
[----:B------:R-:W-:-:S12]  /*151d0*/  BSSY B0, `(.L_x_4771) ;  /* 0x0000025000007945 */ /* 0x000fd80003800000 */
[----:B------:R-:W-:Y:S05]  /*151e0*/  @P0 BRA `(.L_x_4772) ;  /* 0x00000000008c0947 */ /* 0x000fea0003800000 */
[----:B------:R-:W-:-:S03]  /*151f0*/  UMOV UR4, 0xffffffff ;  /* 0xffffffff00047882 */ /* 0x000fc60000000000 */
[----:B------:R-:W-:Y:S05]  /*15200*/  BRA.DIV UR4, `(.L_x_4773) ;  /* 0x0000001e04ac7947 */ /* 0x000fea000b800000 */
[----:B------:R-:W-:-:S13]  /*15210*/  ELECT P6, URZ, PT ;  /* 0x00000000003f782f */ /* 0x000fda00038c0000 */
.L_x_4844:
[----:B------:R-:W-:Y:S05]  /*15220*/  @!P6 BRA `(.L_x_4772) ;  /* 0x00000000007ce947 */ /* 0x000fea0003800000 */
[----:B------:R-:W-:-:S06]  /*15230*/  ULOP3.LUT UR4, UR36, 0x2, URZ, 0xfc, !UPT ;  /* 0x0000000224047892 */ /* 0x000fcc000f8efc3f */
[----:B-1----:R-:W-:-:S05]  /*15240*/  IMAD.U32 R2, RZ, RZ, UR4 ;  /* 0x00000004ff027e24 */ /* 0x002fca000f8e00ff */
[----:B------:R-:W-:-:S13]  /*15250*/  ISETP.NE.AND P2, PT, R2, 0x3, PT ;  /* 0x000000030200780c */ /* 0x000fda0003f45270 */
[----:B------:R-:W-:Y:S05]  /*15260*/  @!P2 BRA `(.L_x_4774) ;  /* 0x000000000004a947 */ /* 0x000fea0003800000 */
[----:B------:R-:W-:Y:S01]  /*15270*/  BPT.TRAP 0x1 ;  /* 0x000000040000795c */ /* 0x000fe20000300000 */
.L_x_4774:
        /* <DEDUP_REMOVED lines=13> */
.L_x_4845:
[----:B------:R-:W1:Y:S02]  /*15350*/  SYNCS.PHASECHK.TRANS64.TRYWAIT P0, [R7+URZ], R2 ;  /* 0x00000002070075a7 */ /* 0x000e64000800017f */
[----:B-1----:R-:W-:Y:S05]  /*15360*/  @!P0 BRA `(.L_x_4776) ;  /* 0x0000001c00888947 */ /* 0x002fea0003800000 */
.L_x_4846:
[----:B------:R-:W-:Y:S05]  /*15370*/  @!P2 BRA `(.L_x_4777) ;  /* 0x000000000004a947 */ /* 0x000fea0003800000 */
[----:B------:R-:W-:Y:S01]  /*15380*/  BPT.TRAP 0x1 ;  /* 0x000000040000795c */ /* 0x000fe20000300000 */
.L_x_4777:
[----:B------:R-:W-:-:S04]  /*15390*/  VIADD R0, R0, 0x22860 ;  /* 0x0002286000007836 */ /* 0x000fc80000000000 */
[----:B------:R-:W-:-:S04]  /*153a0*/  IMAD R4, R19, 0x8, R0 ;  /* 0x0000000813047824 */ /* 0x000fc800078e0200 */
[----:B------:R-:W2:Y:S02]  /*153b0*/  SYNCS.PHASECHK.TRANS64.TRYWAIT P0, [R4+URZ], R5 ;  /* 0x00000005040075a7 */ /* 0x000ea4000800017f */
[----:B--2---:R-:W-:Y:S05]  /*153c0*/  @!P0 BRA `(.L_x_4778) ;  /* 0x0000001c00848947 */ /* 0x004fea0003800000 */
.L_x_4847:
[----:B------:R-:W-:-:S07]  /*153d0*/  IMAD R3, R3, 0x8, R0 ;  /* 0x0000000803037824 */ /* 0x000fce00078e0200 */
.L_x_4779:
[----:B----4-:R4:W0:Y:S02]  /*153e0*/  SYNCS.PHASECHK.TRANS64.TRYWAIT P0, [R3+URZ], R2 ;  /* 0x00000002030075a7 */ /* 0x010824000800017f */
[----:B0-----:R-:W-:Y:S05]  /*153f0*/  @!P0 NANOSLEEP.SYNCS 0x989680 ;  /* 0x009896800000895d */ /* 0x001fea0003900000 */
[----:B------:R-:W0:Y:S02]  /*15400*/  @!P0 SYNCS.PHASECHK.TRANS64 P0, [R3+URZ], R2 ;  /* 0x00000002030085a7 */ /* 0x000e24000800007f */
[----:B0-----:R-:W-:Y:S05]  /*15410*/  @!P0 BRA `(.L_x_4779) ;  /* 0xfffffffc00f08947 */ /* 0x001fea000383ffff */
.L_x_4772:
[----:B------:R-:W-:Y:S05]  /*15420*/  BSYNC B0 ;  /* 0x0000000000007941 */ /* 0x000fea0003800000 */
.L_x_4771:
[----:B------:R-:W-:Y:S05]  /*15430*/  EXIT ;  /* 0x000000000000794d */ /* 0x000fea0003800000 */
.L_x_4602:
[----:B0-----:R0:W1:Y:S02]  /*15440*/  SYNCS.PHASECHK.TRANS64.TRYWAIT P0, [R6+URZ+0x22800], R3 ;  /* 0x02280003060075a7 */ /* 0x001064000800017f */
[----:B-1----:R-:W-:Y:S05]  /*15450*/  @!P0 NANOSLEEP.SYNCS 0x989680 ;  /* 0x009896800000895d */ /* 0x002fea0003900000 */
[----:B------:R-:W1:Y:S02]  /*15460*/  @!P0 SYNCS.PHASECHK.TRANS64 P0, [R6+URZ+0x22800], R3 ;  /* 0x02280003060085a7 */ /* 0x000e64000800007f */
[----:B-1----:R-:W-:Y:S05]  /*15470*/  @!P0 BRA `(.L_x_4602) ;  /* 0xfffffffc00f08947 */ /* 0x002fea000383ffff */
[----:B------:R-:W-:Y:S05]  /*15480*/  BRA `(.L_x_4780) ;  /* 0xfffffecc00487947 */ /* 0x000fea000383ffff */
.L_x_4606:
[----:B--2---:R-:W-:-:S04]  /*15490*/  IMAD.U32 R0, RZ, RZ, UR22 ;  /* 0x00000016ff007e24 */ /* 0x004fc8000f8e00ff */
[----:B------:R2:W3:Y:S03]  /*154a0*/  SYNCS.PHASECHK.TRANS64.TRYWAIT P1, [R0+URZ+0x22830], R9 ;  /* 0x02283009000075a7 */ /* 0x0004e6000802017f */
[----:B---3--:R-:W-:Y:S05]  /*154b0*/  @!P1 NANOSLEEP.SYNCS 0x989680 ;  /* 0x009896800000995d */ /* 0x008fea0003900000 */
[----:B------:R-:W3:Y:S02]  /*154c0*/  @!P1 SYNCS.PHASECHK.TRANS64 P1, [R0+URZ+0x22830], R9 ;  /* 0x02283009000095a7 */ /* 0x000ee4000802007f */
[----:B---3--:R-:W-:Y:S05]  /*154d0*/  @!P1 BRA `(.L_x_4606) ;  /* 0xfffffffc00ec9947 */ /* 0x008fea000383ffff */
[----:B------:R-:W-:Y:S05]  /*154e0*/  BRA `(.L_x_4605) ;  /* 0xfffffecc00707947 */ /* 0x000fea000383ffff */
.L_x_4610:
[----:B-1----:R-:W-:-:S04]  /*154f0*/  IMAD.U32 R10, RZ, RZ, UR22 ;  /* 0x00000016ff0a7e24 */ /* 0x002fc8000f8e00ff */
[----:B------:R1:W2:Y:S03]  /*15500*/  SYNCS.PHASECHK.TRANS64.TRYWAIT P3, [R10+URZ+0x22850], R9 ;  /* 0x022850090a0075a7 */ /* 0x0002a6000806017f */
[----:B--2---:R-:W-:Y:S05]  /*15510*/  @!P3 NANOSLEEP.SYNCS 0x989680 ;  /* 0x009896800000b95d */ /* 0x004fea0003900000 */
[----:B------:R-:W2:Y:S02]  /*15520*/  @!P3 SYNCS.PHASECHK.TRANS64 P3, [R10+URZ+0x22850], R9 ;  /* 0x022850090a00b5a7 */ /* 0x000ea4000806007f */
[----:B--2---:R-:W-:Y:S05]  /*15530*/  @!P3 BRA `(.L_x_4610) ;  /* 0xfffffffc00ecb947 */ /* 0x004fea000383ffff */
[----:B------:R-:W-:Y:S05]  /*15540*/  BRA `(.L_x_4609) ;  /* 0xfffffee800fc7947 */ /* 0x000fea000383ffff */
.L_x_4615:
[----:B--2---:R-:W-:-:S04]  /*15550*/  IMAD.U32 R5, RZ, RZ, UR26 ;  /* 0x0000001aff057e24 */ /* 0x004fc8000f8e00ff */
[----:B------:R2:W3:Y:S03]  /*15560*/  SYNCS.PHASECHK.TRANS64.TRYWAIT P3, [R5+URZ+0x22830], R6 ;  /* 0x02283006050075a7 */ /* 0x0004e6000806017f */
[----:B---3--:R-:W-:Y:S05]  /*15570*/  @!P3 NANOSLEEP.SYNCS 0x989680 ;  /* 0x009896800000b95d */ /* 0x008fea0003900000 */
[----:B------:R-:W3:Y:S02]  /*15580*/  @!P3 SYNCS.PHASECHK.TRANS64 P3, [R5+URZ+0x22830], R6 ;  /* 0x022830060500b5a7 */ /* 0x000ee4000806007f */
[----:B---3--:R-:W-:Y:S05]  /*15590*/  @!P3 BRA `(.L_x_4615) ;  /* 0xfffffffc00ecb947 */ /* 0x008fea000383ffff */
[----:B------:R-:W-:Y:S05]  /*155a0*/  BRA `(.L_x_4614) ;  /* 0xfffffef000387947 */ /* 0x000fea000383ffff */
.L_x_4619:
[----:B-1----:R1:W2:Y:S02]  /*155b0*/  SYNCS.PHASECHK.TRANS64.TRYWAIT P3, [R7+URZ+0x22850], R6 ;  /* 0x02285006070075a7 */ /* 0x0022a4000806017f */
[----:B--2---:R-:W-:Y:S05]  /*155c0*/  @!P3 NANOSLEEP.SYNCS 0x989680 ;  /* 0x009896800000b95d */ /* 0x004fea0003900000 */
[----:B------:R-:W2:Y:S02]  /*155d0*/  @!P3 SYNCS.PHASECHK.TRANS64 P3, [R7+URZ+0x22850], R6 ;  /* 0x022850060700b5a7 */ /* 0x000ea4000806007f */
[----:B--2---:R-:W-:Y:S05]  /*155e0*/  @!P3 BRA `(.L_x_4619) ;  /* 0xfffffffc00f0b947 */ /* 0x004fea000383ffff */
[----:B------:R-:W-:Y:S05]  /*155f0*/  BRA `(.L_x_4618) ;  /* 0xffffff1400e07947 */ /* 0x000fea000383ffff */
.L_x_4625:
[----:B-1----:R-:W-:-:S04]  /*15600*/  IMAD.U32 R5, RZ, RZ, UR25 ;  /* 0x00000019ff057e24 */ /* 0x002fc8000f8e00ff */
[----:B------:R1:W2:Y:S03]  /*15610*/  SYNCS.PHASECHK.TRANS64.TRYWAIT P1, [R5+URZ+0x22830], R6 ;  /* 0x02283006050075a7 */ /* 0x0002a6000802017f */
[----:B--2---:R-:W-:Y:S05]  /*15620*/  @!P1 NANOSLEEP.SYNCS 0x989680 ;  /* 0x009896800000995d */ /* 0x004fea0003900000 */
[----:B------:R-:W2:Y:S02]  /*15630*/  @!P1 SYNCS.PHASECHK.TRANS64 P1, [R5+URZ+0x22830], R6 ;  /* 0x02283006050095a7 */ /* 0x000ea4000802007f */
[----:B--2---:R-:W-:Y:S05]  /*15640*/  @!P1 BRA `(.L_x_4625) ;  /* 0xfffffffc00ec9947 */ /* 0x004fea000383ffff */
[----:B------:R-:W-:Y:S05]  /*15650*/  BRA `(.L_x_4624) ;  /* 0xffffff1800f47947 */ /* 0x000fea000383ffff */
.L_x_4629:
[----:B-1----:R1:W2:Y:S02]  /*15660*/  SYNCS.PHASECHK.TRANS64.TRYWAIT P1, [R12+URZ+0x22850], R6 ;  /* 0x022850060c0075a7 */ /* 0x0022a4000802017f */
[----:B--2---:R-:W-:Y:S05]  /*15670*/  @!P1 NANOSLEEP.SYNCS 0x989680 ;  /* 0x009896800000995d */ /* 0x004fea0003900000 */
[----:B------:R-:W2:Y:S02]  /*15680*/  @!P1 SYNCS.PHASECHK.TRANS64 P1, [R12+URZ+0x22850], R6 ;  /* 0x022850060c0095a7 */ /* 0x000ea4000802007f */
[----:B--2---:R-:W-:Y:S05]  /*15690*/  @!P1 BRA `(.L_x_4629) ;  /* 0xfffffffc00f09947 */ /* 0x004fea000383ffff */
[----:B------:R-:W-:Y:S05]  /*156a0*/  BRA `(.L_x_4628) ;  /* 0xffffff3800947947 */ /* 0x000fea000383ffff */
.L_x_4677:
[----:B------:R-:W0:Y:S01]  /*156b0*/  S2R R4, SR_TID.X ;  /* 0x0000000000047919 */ /* 0x000e220000002100 */
[----:B------:R-:W-:Y:S01]  /*156c0*/  BSSY B0, `(.L_x_4781) ;  /* 0x000000a000007945 */ /* 0x000fe20003800000 */
[----:B------:R-:W-:Y:S02]  /*156d0*/  IMAD.MOV.U32 R12, RZ, RZ, RZ ;  /* 0x000000ffff0c7224 */ /* 0x000fe400078e00ff */
[----:B------:R-:W-:Y:S02]  /*156e0*/  IMAD.MOV.U32 R11, RZ, RZ, 0x1f ;  /* 0x0000001fff0b7424 */ /* 0x000fe400078e00ff */
[----:B------:R-:W-:Y:S01]  /*156f0*/  IMAD.MOV.U32 R15, RZ, RZ, -0x1 ;  /* 0xffffffffff0f7424 */ /* 0x000fe200078e00ff */
[----:B0-----:R-:W-:-:S04]  /*15700*/  SHF.R.U32.HI R4, RZ, 0x5, R4 ;  /* 0x00000005ff047819 */ /* 0x001fc80000011604 */
[----:B------:R-:W-:-:S05]  /*15710*/  LOP3.LUT R4, R4, 0x3, RZ, 0xc0, !PT ;  /* 0x0000000304047812 */ /* 0x000fca00078ec0ff */
[----:B------:R-:W-:-:S07]  /*15720*/  IMAD.MOV.U32 R13, RZ, RZ, R4 ;  /* 0x000000ffff0d7224 */ /* 0x000fce00078e0004 */
[----:B--2---:R-:W-:Y:S05]  /*15730*/  WARPSYNC.COLLECTIVE R15, `(.L_x_4782) ;  /* 0x000000000f087348 */ /* 0x004fea0003c00000 */
[----:B------:R0:W1:Y:S02]  /*15740*/  SHFL.IDX P6, R14, R13, R12, R11 ;  /* 0x0000000c0d0e7389 */ /* 0x00006400000c000b */
[----:B012---:R-:W-:Y:S01]  /*15750*/  ENDCOLLECTIVE ;  /* 0x000000000000791b */ /* 0x007fe20003800000 */
.L_x_4782:
[----:B------:R-:W-:Y:S05]  /*15760*/  BSYNC B0 ;  /* 0x0000000000007941 */ /* 0x000fea0003800000 */
.L_x_4781:
[----:B------:R-:W-:Y:S05]  /*15770*/  BRA `(.L_x_4783) ;  /* 0xffffffac00d87947 */ /* 0x000fea000383ffff */
.L_x_4679:
[----:B------:R-:W-:Y:S01]  /*15780*/  BSSY B0, `(.L_x_4784) ;  /* 0x0000006000007945 */ /* 0x000fe20003800000 */
[----:B------:R-:W-:-:S07]  /*15790*/  IMAD.MOV.U32 R15, RZ, RZ, -0x1 ;  /* 0xffffffffff0f7424 */ /* 0x000fce00078e00ff */
[----:B0-2---:R-:W-:Y:S05]  /*157a0*/  WARPSYNC.COLLECTIVE R15, `(.L_x_4785) ;  /* 0x000000000f0c7348 */ /* 0x005fea0003c00000 */
[----:B------:R-:W-:Y:S02]  /*157b0*/  ELECT P6, UR62, PT ;  /* 0x00000000003e782f */ /* 0x000fe400038c0000 */
[----:B------:R-:W-:Y:S01]  /*157c0*/  MOV R14, UR62 ;  /* 0x0000003e000e7c02 */ /* 0x000fe20008000f00 */
[----:B0-2---:R-:W-:Y:S10]  /*157d0*/  ENDCOLLECTIVE ;  /* 0x000000000000791b */ /* 0x005ff40003800000 */
.L_x_4785:
[----:B------:R-:W-:Y:S05]  /*157e0*/  BSYNC B0 ;  /* 0x0000000000007941 */ /* 0x000fea0003800000 */
.L_x_4784:
[----:B------:R-:W-:Y:S05]  /*157f0*/  BRA `(.L_x_4786) ;  /* 0xffffffac00e47947 */ /* 0x000fea000383ffff */
.L_x_4681:
[----:B0-----:R0:W1:Y:S02]  /*15800*/  SYNCS.PHASECHK.TRANS64.TRYWAIT P0, [R0+URZ+0x22840], R2 ;  /* 0x02284002000075a7 */ /* 0x001064000800017f */
[----:B-1----:R-:W-:Y:S05]  /*15810*/  @!P0 NANOSLEEP.SYNCS 0x989680 ;  /* 0x009896800000895d */ /* 0x002fea0003900000 */
[----:B------:R-:W1:Y:S02]  /*15820*/  @!P0 SYNCS.PHASECHK.TRANS64 P0, [R0+URZ+0x22840], R2 ;  /* 0x02284002000085a7 */ /* 0x000e64000800007f */
[----:B-1----:R-:W-:Y:S05]  /*15830*/  @!P0 BRA `(.L_x_4681) ;  /* 0xfffffffc00f08947 */ /* 0x002fea000383ffff */
[----:B------:R-:W-:Y:S05]  /*15840*/  BRA `(.L_x_4787) ;  /* 0xffffffb000447947 */ /* 0x000fea000383ffff */
.L_x_4685:
[----:B------:R-:W2:Y:S01]  /*15850*/  LDL.LU R11, [R1+0x44] ;  /* 0x00004400010b7983 */ /* 0x000ea20000300800 */
[----:B------:R-:W-:Y:S02]  /*15860*/  IMAD.MOV.U32 R13, RZ, RZ, R0 ;  /* 0x000000ffff0d7224 */ /* 0x000fe400078e0000 */
[----:B------:R-:W-:Y:S01]  /*15870*/  IMAD.MOV.U32 R12, RZ, RZ, RZ ;  /* 0x000000ffff0c7224 */ /* 0x000fe200078e00ff */
[----:B------:R-:W0:Y:S01]  /*15880*/  S2R R5, SR_TID.X ;  /* 0x0000000000057919 */ /* 0x000e220000002100 */
[----:B------:R-:W-:Y:S01]  /*15890*/  IMAD.MOV.U32 R15, RZ, RZ, -0x1 ;  /* 0xffffffffff0f7424 */ /* 0x000fe200078e00ff */
[----:B0-----:R-:W-:-:S04]  /*158a0*/  LOP3.LUT R5, R5, 0x7f, RZ, 0xc0, !PT ;  /* 0x0000007f05057812 */ /* 0x001fc800078ec0ff */
[----:B------:R-:W-:-:S05]  /*158b0*/  SHF.R.U32.HI R5, RZ, 0x3, R5 ;  /* 0x00000003ff057819 */ /* 0x000fca0000011605 */
[----:B------:R-:W-:-:S04]  /*158c0*/  IMAD R4, R8, 0x80, R5 ;  /* 0x0000008008047824 */ /* 0x000fc800078e0205 */
[C---:B------:R-:W-:Y:S02]  /*158d0*/  VIADD R5, R4.reuse, 0x10 ;  /* 0x0000001004057836 */ /* 0x040fe40000000000 */
[----:B------:R-:W-:Y:S02]  /*158e0*/  VIADD R8, R4, 0x60 ;  /* 0x0000006004087836 */ /* 0x000fe40000000000 */
[----:B--2---:R-:W-:Y:S02]  /*158f0*/  IMAD R3, R11, R7, RZ ;  /* 0x000000070b037224 */ /* 0x004fe400078e02ff */
[----:B------:R-:W-:-:S03]  /*15900*/  IMAD.MOV.U32 R11, RZ, RZ, 0x181f ;  /* 0x0000181fff0b7424 */ /* 0x000fc600078e00ff */
[----:B------:R-:W-:-:S13]  /*15910*/  ISETP.GE.AND P1, PT, R4, R3, PT ;  /* 0x000000030400720c */ /* 0x000fda0003f26270 */
[----:B-----5:R-:W-:Y:S05]  /*15920*/  WARPSYNC.COLLECTIVE R15, `(.L_x_4788) ;  /* 0x000000000f087348 */ /* 0x020fea0003c00000 */
[----:B------:R0:W1:Y:S02]  /*15930*/  SHFL.IDX P6, R14, R13, R12, R11 ;  /* 0x0000000c0d0e7389 */ /* 0x00006400000c000b */
[----:B01---5:R-:W-:Y:S01]  /*15940*/  ENDCOLLECTIVE ;  /* 0x000000000000791b */ /* 0x023fe20003800000 */
.L_x_4788:
[----:B------:R-:W-:Y:S02]  /*15950*/  IMAD.MOV.U32 R13, RZ, RZ, R2 ;  /* 0x000000ffff0d7224 */ /* 0x000fe400078e0002 */
[----:B------:R-:W-:-:S07]  /*15960*/  IMAD.MOV.U32 R6, RZ, RZ, R14 ;  /* 0x000000ffff067224 */ /* 0x000fce00078e000e */
[----:B------:R-:W-:Y:S05]  /*15970*/  WARPSYNC.COLLECTIVE R15, `(.L_x_4789) ;  /* 0x000000000f087348 */ /* 0x000fea0003c00000 */
[----:B------:R0:W1:Y:S02]  /*15980*/  SHFL.IDX P6, R14, R13, R12, R11 ;  /* 0x0000000c0d0e7389 */ /* 0x00006400000c000b */
[----:B01----:R-:W-:Y:S01]  /*15990*/  ENDCOLLECTIVE ;  /* 0x000000000000791b */ /* 0x003fe20003800000 */
.L_x_4789:
[----:B------:R-:W-:Y:S02]  /*159a0*/  IMAD.MOV.U32 R13, RZ, RZ, R0 ;  /* 0x000000ffff0d7224 */ /* 0x000fe400078e0000 */
[----:B------:R-:W-:Y:S02]  /*159b0*/  IMAD.MOV.U32 R12, RZ, RZ, 0x1 ;  /* 0x00000001ff0c7424 */ /* 0x000fe400078e00ff */
[----:B------:R-:W-:-:S07]  /*159c0*/  IMAD.MOV.U32 R7, RZ, RZ, R14 ;  /* 0x000000ffff077224 */ /* 0x000fce00078e000e */
[----:B------:R-:W-:Y:S05]  /*159d0*/  WARPSYNC.COLLECTIVE R15, `(.L_x_4790) ;  /* 0x000000000f087348 */ /* 0x000fea0003c00000 */
[----:B------:R0:W1:Y:S02]  /*159e0*/  SHFL.IDX P6, R14, R13, R12, R11 ;  /* 0x0000000c0d0e7389 */ /* 0x00006400000c000b */
[----:B01----:R-:W-:Y:S01]  /*159f0*/  ENDCOLLECTIVE ;  /* 0x000000000000791b */ /* 0x003fe20003800000 */
.L_x_4790:
        /* <DEDUP_REMOVED lines=15> */
.L_x_4791:
[----:B------:R-:W-:Y:S02]  /*15af0*/  IMAD.MOV.U32 R13, RZ, RZ, R0 ;  /* 0x000000ffff0d7224 */ /* 0x000fe400078e0000 */
[----:B------:R-:W-:Y:S02]  /*15b00*/  IMAD.MOV.U32 R12, RZ, RZ, 0x2 ;  /* 0x00000002ff0c7424 */ /* 0x000fe400078e00ff */
[----:B------:R-:W-:-:S07]  /*15b10*/  IMAD.MOV.U32 R5, RZ, RZ, R14 ;  /* 0x000000ffff057224 */ /* 0x000fce00078e000e */
[----:B------:R-:W-:Y:S05]  /*15b20*/  WARPSYNC.COLLECTIVE R15, `(.L_x_4792) ;  /* 0x000000000f087348 */ /* 0x000fea0003c00000 */
[----:B------:R0:W1:Y:S02]  /*15b30*/  SHFL.IDX P6, R14, R13, R12, R11 ;  /* 0x0000000c0d0e7389 */ /* 0x00006400000c000b */
[----:B01----:R-:W-:Y:S01]  /*15b40*/  ENDCOLLECTIVE ;  /* 0x000000000000791b */ /* 0x003fe20003800000 */
.L_x_4792:
        /* <DEDUP_REMOVED lines=15> */
.L_x_4793:
[----:B------:R-:W-:Y:S02]  /*15c40*/  IMAD.MOV.U32 R13, RZ, RZ, R0 ;  /* 0x000000ffff0d7224 */ /* 0x000fe400078e0000 */
[----:B------:R-:W-:Y:S02]  /*15c50*/  IMAD.MOV.U32 R12, RZ, RZ, 0x3 ;  /* 0x00000003ff0c7424 */ /* 0x000fe400078e00ff */
[----:B------:R-:W-:-:S07]  /*15c60*/  IMAD.MOV.U32 R5, RZ, RZ, R14 ;  /* 0x000000ffff057224 */ /* 0x000fce00078e000e */
[----:B------:R-:W-:Y:S05]  /*15c70*/  WARPSYNC.COLLECTIVE R15, `(.L_x_4794) ;  /* 0x000000000f087348 */ /* 0x000fea0003c00000 */
[----:B------:R0:W1:Y:S02]  /*15c80*/  SHFL.IDX P6, R14, R13, R12, R11 ;  /* 0x0000000c0d0e7389 */ /* 0x00006400000c000b */
[----:B01----:R-:W-:Y:S01]  /*15c90*/  ENDCOLLECTIVE ;  /* 0x000000000000791b */ /* 0x003fe20003800000 */
.L_x_4794:
        /* <DEDUP_REMOVED lines=15> */
.L_x_4795:
[----:B------:R-:W-:Y:S02]  /*15d90*/  IMAD.MOV.U32 R13, RZ, RZ, R0 ;  /* 0x000000ffff0d7224 */ /* 0x000fe400078e0000 */
[----:B------:R-:W-:Y:S02]  /*15da0*/  IMAD.MOV.U32 R12, RZ, RZ, 0x4 ;  /* 0x00000004ff0c7424 */ /* 0x000fe400078e00ff */
[----:B------:R-:W-:-:S07]  /*15db0*/  IMAD.MOV.U32 R5, RZ, RZ, R14 ;  /* 0x000000ffff057224 */ /* 0x000fce00078e000e */
[----:B------:R-:W-:Y:S05]  /*15dc0*/  WARPSYNC.COLLECTIVE R15, `(.L_x_4796) ;  /* 0x000000000f087348 */ /* 0x000fea0003c00000 */
[----:B------:R0:W1:Y:S02]  /*15dd0*/  SHFL.IDX P6, R14, R13, R12, R11 ;  /* 0x0000000c0d0e7389 */ /* 0x00006400000c000b */
[----:B01----:R-:W-:Y:S01]  /*15de0*/  ENDCOLLECTIVE ;  /* 0x000000000000791b */ /* 0x003fe20003800000 */
.L_x_4796:
        /* <DEDUP_REMOVED lines=15> */
.L_x_4797:
[----:B------:R-:W-:Y:S02]  /*15ee0*/  IMAD.MOV.U32 R13, RZ, RZ, R0 ;  /* 0x000000ffff0d7224 */ /* 0x000fe400078e0000 */
[----:B------:R-:W-:Y:S02]  /*15ef0*/  IMAD.MOV.U32 R12, RZ, RZ, 0x5 ;  /* 0x00000005ff0c7424 */ /* 0x000fe400078e00ff */
[----:B------:R-:W-:-:S07]  /*15f00*/  IMAD.MOV.U32 R5, RZ, RZ, R14 ;  /* 0x000000ffff057224 */ /* 0x000fce00078e000e */
[----:B------:R-:W-:Y:S05]  /*15f10*/  WARPSYNC.COLLECTIVE R15, `(.L_x_4798) ;  /* 0x000000000f087348 */ /* 0x000fea0003c00000 */
[----:B------:R0:W1:Y:S02]  /*15f20*/  SHFL.IDX P6, R14, R13, R12, R11 ;  /* 0x0000000c0d0e7389 */ /* 0x00006400000c000b */
[----:B01----:R-:W-:Y:S01]  /*15f30*/  ENDCOLLECTIVE ;  /* 0x000000000000791b */ /* 0x003fe20003800000 */
.L_x_4798:
        /* <DEDUP_REMOVED lines=15> */
.L_x_4799:
[----:B------:R-:W-:Y:S02]  /*16030*/  IMAD.MOV.U32 R13, RZ, RZ, R0 ;  /* 0x000000ffff0d7224 */ /* 0x000fe400078e0000 */
[----:B------:R-:W-:Y:S02]  /*16040*/  IMAD.MOV.U32 R12, RZ, RZ, 0x6 ;  /* 0x00000006ff0c7424 */ /* 0x000fe400078e00ff */
[----:B------:R-:W-:-:S07]  /*16050*/  IMAD.MOV.U32 R5, RZ, RZ, R14 ;  /* 0x000000ffff057224 */ /* 0x000fce00078e000e */
[----:B------:R-:W-:Y:S05]  /*16060*/  WARPSYNC.COLLECTIVE R15, `(.L_x_4800) ;  /* 0x000000000f087348 */ /* 0x000fea0003c00000 */
[----:B------:R0:W1:Y:S02]  /*16070*/  SHFL.IDX P6, R14, R13, R12, R11 ;  /* 0x0000000c0d0e7389 */ /* 0x00006400000c000b */
[----:B01----:R-:W-:Y:S01]  /*16080*/  ENDCOLLECTIVE ;  /* 0x000000000000791b */ /* 0x003fe20003800000 */
.L_x_4800:
        /* <DEDUP_REMOVED lines=14> */
.L_x_4801:
[----:B------:R-:W-:Y:S02]  /*16170*/  IMAD.MOV.U32 R13, RZ, RZ, R0 ;  /* 0x000000ffff0d7224 */ /* 0x000fe400078e0000 */
[----:B------:R-:W-:Y:S02]  /*16180*/  IMAD.MOV.U32 R12, RZ, RZ, 0x7 ;  /* 0x00000007ff0c7424 */ /* 0x000fe400078e00ff */
[----:B------:R-:W-:-:S07]  /*16190*/  IMAD.MOV.U32 R5, RZ, RZ, R14 ;  /* 0x000000ffff057224 */ /* 0x000fce00078e000e */
[----:B------:R-:W-:Y:S05]  /*161a0*/  WARPSYNC.COLLECTIVE R15, `(.L_x_4802) ;  /* 0x000000000f087348 */ /* 0x000fea0003c00000 */
[----:B------:R0:W1:Y:S02]  /*161b0*/  SHFL.IDX P6, R14, R13, R12, R11 ;  /* 0x0000000c0d0e7389 */ /* 0x00006400000c000b */
[----:B01----:R-:W-:Y:S01]  /*161c0*/  ENDCOLLECTIVE ;  /* 0x000000000000791b */ /* 0x003fe20003800000 */
.L_x_4802:
        /* <DEDUP_REMOVED lines=13> */
.L_x_4803:
[----:B------:R-:W-:Y:S01]  /*162a0*/  IMAD.MOV.U32 R2, RZ, RZ, R14 ;  /* 0x000000ffff027224 */ /* 0x000fe200078e000e */
[----:B------:R-:W-:Y:S06]  /*162b0*/  BRA `(.L_x_4804) ;  /* 0xffffffb000d07947 */ /* 0x000fec000383ffff */
.L_x_4688:
[----:B0-----:R0:W2:Y:S02]  /*162c0*/  SYNCS.PHASECHK.TRANS64.TRYWAIT P0, [R18+URZ+0x22820], R0 ;  /* 0x02282000120075a7 */ /* 0x0010a4000800017f */
[----:B--2---:R-:W-:Y:S05]  /*162d0*/  @!P0 NANOSLEEP.SYNCS 0x989680 ;  /* 0x009896800000895d */ /* 0x004fea0003900000 */
[----:B------:R-:W2:Y:S02]  /*162e0*/  @!P0 SYNCS.PHASECHK.TRANS64 P0, [R18+URZ+0x22820], R0 ;  /* 0x02282000120085a7 */ /* 0x000ea4000800007f */
[----:B--2---:R-:W-:Y:S05]  /*162f0*/  @!P0 BRA `(.L_x_4688) ;  /* 0xfffffffc00f08947 */ /* 0x004fea000383ffff */
[----:B------:R-:W-:Y:S05]  /*16300*/  BRA `(.L_x_4805) ;  /* 0xffffffb4002c7947 */ /* 0x000fea000383ffff */
.L_x_4692:
[----:B0-----:R0:W2:Y:S02]  /*16310*/  SYNCS.PHASECHK.TRANS64.TRYWAIT P0, [R2+URZ+0x22860], R0 ;  /* 0x02286000020075a7 */ /* 0x0010a4000800017f */
[----:B--2---:R-:W-:Y:S05]  /*16320*/  @!P0 NANOSLEEP.SYNCS 0x989680 ;  /* 0x009896800000895d */ /* 0x004fea0003900000 */
[----:B------:R-:W2:Y:S02]  /*16330*/  @!P0 SYNCS.PHASECHK.TRANS64 P0, [R2+URZ+0x22860], R0 ;  /* 0x02286000020085a7 */ /* 0x000ea4000800007f */
[----:B--2---:R-:W-:Y:S05]  /*16340*/  @!P0 BRA `(.L_x_4692) ;  /* 0xfffffffc00f08947 */ /* 0x004fea000383ffff */
[----:B------:R-:W-:Y:S05]  /*16350*/  BRA `(.L_x_4806) ;  /* 0xffffffb400507947 */ /* 0x000fea000383ffff */
.L_x_4707:
[----:B--2---:R2:W3:Y:S02]  /*16360*/  SYNCS.PHASECHK.TRANS64.TRYWAIT P0, [R3+URZ+0x22840], R2 ;  /* 0x02284002030075a7 */ /* 0x0044e4000800017f */
[----:B---3--:R-:W-:Y:S05]  /*16370*/  @!P0 NANOSLEEP.SYNCS 0x989680 ;  /* 0x009896800000895d */ /* 0x008fea0003900000 */
[----:B------:R-:W3:Y:S02]  /*16380*/  @!P0 SYNCS.PHASECHK.TRANS64 P0, [R3+URZ+0x22840], R2 ;  /* 0x02284002030085a7 */ /* 0x000ee4000800007f */
[----:B---3--:R-:W-:Y:S05]  /*16390*/  @!P0 BRA `(.L_x_4707) ;  /* 0xfffffffc00f08947 */ /* 0x008fea000383ffff */
[----:B------:R-:W-:Y:S05]  /*163a0*/  BRA `(.L_x_4807) ;  /* 0xffffffbc00707947 */ /* 0x000fea000383ffff */
.L_x_4712:
[----:B0-----:R0:W1:Y:S02]  /*163b0*/  SYNCS.PHASECHK.TRANS64.TRYWAIT P0, [R3+URZ+0x22860], R2 ;  /* 0x02286002030075a7 */ /* 0x001064000800017f */
[----:B-1----:R-:W-:Y:S05]  /*163c0*/  @!P0 NANOSLEEP.SYNCS 0x989680 ;  /* 0x009896800000895d */ /* 0x002fea0003900000 */
[----:B------:R-:W1:Y:S02]  /*163d0*/  @!P0 SYNCS.PHASECHK.TRANS64 P0, [R3+URZ+0x22860], R2 ;  /* 0x02286002030085a7 */ /* 0x000e64000800007f */
[----:B-1----:R-:W-:Y:S05]  /*163e0*/  @!P0 BRA `(.L_x_4712) ;  /* 0xfffffffc00f08947 */ /* 0x002fea000383ffff */
[----:B------:R-:W-:Y:S05]  /*163f0*/  BRA `(.L_x_4808) ;  /* 0xffffffbc00ec7947 */ /* 0x000fea000383ffff */
.L_x_4723:
[----:B-1----:R1:W2:Y:S02]  /*16400*/  SYNCS.PHASECHK.TRANS64.TRYWAIT P0, [R4+URZ+0x22840], R2 ;  /* 0x02284002040075a7 */ /* 0x0022a4000800017f */
[----:B--2---:R-:W-:Y:S05]  /*16410*/  @!P0 NANOSLEEP.SYNCS 0x989680 ;  /* 0x009896800000895d */ /* 0x004fea0003900000 */
[----:B------:R-:W2:Y:S02]  /*16420*/  @!P0 SYNCS.PHASECHK.TRANS64 P0, [R4+URZ+0x22840], R2 ;  /* 0x02284002040085a7 */ /* 0x000ea4000800007f */
[----:B--2---:R-:W-:Y:S05]  /*16430*/  @!P0 BRA `(.L_x_4723) ;  /* 0xfffffffc00f08947 */ /* 0x004fea000383ffff */
[----:B------:R-:W-:Y:S05]  /*16440*/  BRA `(.L_x_4809) ;  /* 0xffffffc400d87947 */ /* 0x000fea000383ffff */
.L_x_4728:
[----:B0-----:R0:W2:Y:S02]  /*16450*/  SYNCS.PHASECHK.TRANS64.TRYWAIT P0, [R4+URZ+0x22860], R2 ;  /* 0x02286002040075a7 */ /* 0x0010a4000800017f */
[----:B--2---:R-:W-:Y:S05]  /*16460*/  @!P0 NANOSLEEP.SYNCS 0x989680 ;  /* 0x009896800000895d */ /* 0x004fea0003900000 */
[----:B------:R-:W2:Y:S02]  /*16470*/  @!P0 SYNCS.PHASECHK.TRANS64 P0, [R4+URZ+0x22860], R2 ;  /* 0x02286002040085a7 */ /* 0x000ea4000800007f */
[----:B--2---:R-:W-:Y:S05]  /*16480*/  @!P0 BRA `(.L_x_4728) ;  /* 0xfffffffc00f08947 */ /* 0x004fea000383ffff */
[----:B------:R-:W-:Y:S05]  /*16490*/  BRA `(.L_x_4810) ;  /* 0xffffffc800547947 */ /* 0x000fea000383ffff */
.L_x_4739:
[----:B--2---:R2:W3:Y:S02]  /*164a0*/  SYNCS.PHASECHK.TRANS64.TRYWAIT P0, [R2+URZ+0x22840], R3 ;  /* 0x02284003020075a7 */ /* 0x0044e4000800017f */
[----:B---3--:R-:W-:Y:S05]  /*164b0*/  @!P0 NANOSLEEP.SYNCS 0x989680 ;  /* 0x009896800000895d */ /* 0x008fea0003900000 */
[----:B------:R-:W3:Y:S02]  /*164c0*/  @!P0 SYNCS.PHASECHK.TRANS64 P0, [R2+URZ+0x22840], R3 ;  /* 0x02284003020085a7 */ /* 0x000ee4000800007f */
[----:B---3--:R-:W-:Y:S05]  /*164d0*/  @!P0 BRA `(.L_x_4739) ;  /* 0xfffffffc00f08947 */ /* 0x008fea000383ffff */
[----:B------:R-:W-:Y:S05]  /*164e0*/  BRA `(.L_x_4811) ;  /* 0xffffffd000247947 */ /* 0x000fea000383ffff */
.L_x_4744:
[----:B---3--:R3:W4:Y:S02]  /*164f0*/  SYNCS.PHASECHK.TRANS64.TRYWAIT P0, [R2+URZ+0x22860], R3 ;  /* 0x02286003020075a7 */ /* 0x008724000800017f */
[----:B----4-:R-:W-:Y:S05]  /*16500*/  @!P0 NANOSLEEP.SYNCS 0x989680 ;  /* 0x009896800000895d */ /* 0x010fea0003900000 */
[----:B------:R-:W4:Y:S02]  /*16510*/  @!P0 SYNCS.PHASECHK.TRANS64 P0, [R2+URZ+0x22860], R3 ;  /* 0x02286003020085a7 */ /* 0x000f24000800007f */
[----:B----4-:R-:W-:Y:S05]  /*16520*/  @!P0 BRA `(.L_x_4744) ;  /* 0xfffffffc00f08947 */ /* 0x010fea000383ffff */
[----:B------:R-:W-:Y:S05]  /*16530*/  BRA `(.L_x_4812) ;  /* 0xffffffd000a07947 */ /* 0x000fea000383ffff */
.L_x_4756:
[----:B------:R-:W3:Y:S01]  /*16540*/  LDL R3, [R1] ;  /* 0x0000000001037983 */ /* 0x000ee20000100800 */
[----:B------:R-:W-:Y:S01]  /*16550*/  BSSY B0, `(.L_x_4813) ;  /* 0x0000008000007945 */ /* 0x000fe20003800000 */
[----:B------:R-:W-:Y:S02]  /*16560*/  IMAD.MOV.U32 R12, RZ, RZ, RZ ;  /* 0x000000ffff0c7224 */ /* 0x000fe400078e00ff */
[----:B------:R-:W-:Y:S02]  /*16570*/  IMAD.MOV.U32 R11, RZ, RZ, 0x1f ;  /* 0x0000001fff0b7424 */ /* 0x000fe400078e00ff */
[----:B------:R-:W-:Y:S02]  /*16580*/  IMAD.MOV.U32 R15, RZ, RZ, -0x1 ;  /* 0xffffffffff0f7424 */ /* 0x000fe400078e00ff */
[----:B---3--:R-:W-:-:S07]  /*16590*/  IMAD.MOV.U32 R13, RZ, RZ, R3 ;  /* 0x000000ffff0d7224 */ /* 0x008fce00078e0003 */
[----:B012---:R-:W-:Y:S05]  /*165a0*/  WARPSYNC.COLLECTIVE R15, `(.L_x_4814) ;  /* 0x000000000f087348 */ /* 0x007fea0003c00000 */
[----:B------:R3:W4:Y:S02]  /*165b0*/  SHFL.IDX P6, R14, R13, R12, R11 ;  /* 0x0000000c0d0e7389 */ /* 0x00072400000c000b */
[----:B01234-:R-:W-:Y:S01]  /*165c0*/  ENDCOLLECTIVE ;  /* 0x000000000000791b */ /* 0x01ffe20003800000 */
.L_x_4814:
[----:B------:R-:W-:Y:S05]  /*165d0*/  BSYNC B0 ;  /* 0x0000000000007941 */ /* 0x000fea0003800000 */
.L_x_4813:
        /* <DEDUP_REMOVED lines=9> */
.L_x_4815:
        /* <DEDUP_REMOVED lines=26> */
.L_x_4816:
[----:B------:R-:W-:Y:S01]  /*16810*/  IMAD.MOV.U32 R12, RZ, RZ, 0x2 ;  /* 0x00000002ff0c7424 */ /* 0x000fe200078e00ff */
[----:B------:R-:W-:-:S05]  /*16820*/  SEL R3, R14, RZ, P1 ;  /* 0x000000ff0e037207 */ /* 0x000fca0000800000 */
[----:B------:R-:W-:-:S04]  /*16830*/  IMAD.IADD R2, R2, 0x1, R3 ;  /* 0x0000000102027824 */ /* 0x000fc800078e0203 */
[----:B------:R-:W-:-:S07]  /*16840*/  IMAD.MOV.U32 R13, RZ, RZ, R2 ;  /* 0x000000ffff0d7224 */ /* 0x000fce00078e0002 */
[----:B------:R-:W-:Y:S05]  /*16850*/  WARPSYNC.COLLECTIVE R15, `(.L_x_4817) ;  /* 0x000000000f087348 */ /* 0x000fea0003c00000 */
[----:B------:R0:W1:Y:S02]  /*16860*/  SHFL.UP P6, R14, R13, R12, R11 ;  /* 0x0400000c0d0e7389 */ /* 0x00006400000c000b */
[----:B01----:R-:W-:Y:S01]  /*16870*/  ENDCOLLECTIVE ;  /* 0x000000000000791b */ /* 0x003fe20003800000 */
.L_x_4817:
[----:B------:R-:W-:Y:S01]  /*16880*/  IMAD.MOV.U32 R12, RZ, RZ, 0x4 ;  /* 0x00000004ff0c7424 */ /* 0x000fe200078e00ff */
[----:B------:R-:W-:-:S05]  /*16890*/  SEL R3, R14, RZ, P2 ;  /* 0x000000ff0e037207 */ /* 0x000fca0001000000 */
[----:B------:R-:W-:-:S04]  /*168a0*/  IMAD.IADD R2, R2, 0x1, R3 ;  /* 0x0000000102027824 */ /* 0x000fc800078e0203 */
[----:B------:R-:W-:-:S07]  /*168b0*/  IMAD.MOV.U32 R13, RZ, RZ, R2 ;  /* 0x000000ffff0d7224 */ /* 0x000fce00078e0002 */
[----:B------:R-:W-:Y:S05]  /*168c0*/  WARPSYNC.COLLECTIVE R15, `(.L_x_4818) ;  /* 0x000000000f087348 */ /* 0x000fea0003c00000 */
[----:B------:R0:W1:Y:S02]  /*168d0*/  SHFL.UP P6, R14, R13, R12, R11 ;  /* 0x0400000c0d0e7389 */ /* 0x00006400000c000b */
[----:B01----:R-:W-:Y:S01]  /*168e0*/  ENDCOLLECTIVE ;  /* 0x000000000000791b */ /* 0x003fe20003800000 */
.L_x_4818:
[----:B------:R-:W-:Y:S01]  /*168f0*/  IMAD.MOV.U32 R12, RZ, RZ, 0x8 ;  /* 0x00000008ff0c7424 */ /* 0x000fe200078e00ff */
[----:B------:R-:W-:-:S05]  /*16900*/  SEL R3, R14, RZ, P3 ;  /* 0x000000ff0e037207 */ /* 0x000fca0001800000 */
[----:B------:R-:W-:-:S04]  /*16910*/  IMAD.IADD R2, R2, 0x1, R3 ;  /* 0x0000000102027824 */ /* 0x000fc800078e0203 */
[----:B------:R-:W-:-:S07]  /*16920*/  IMAD.MOV.U32 R13, RZ, RZ, R2 ;  /* 0x000000ffff0d7224 */ /* 0x000fce00078e0002 */
[----:B------:R-:W-:Y:S05]  /*16930*/  WARPSYNC.COLLECTIVE R15, `(.L_x_4819) ;  /* 0x000000000f087348 */ /* 0x000fea0003c00000 */
[----:B------:R0:W1:Y:S02]  /*16940*/  SHFL.UP P6, R14, R13, R12, R11 ;  /* 0x0400000c0d0e7389 */ /* 0x00006400000c000b */
[----:B01----:R-:W-:Y:S01]  /*16950*/  ENDCOLLECTIVE ;  /* 0x000000000000791b */ /* 0x003fe20003800000 */
.L_x_4819:
[----:B------:R-:W-:Y:S01]  /*16960*/  IMAD.MOV.U32 R12, RZ, RZ, 0x10 ;  /* 0x00000010ff0c7424 */ /* 0x000fe200078e00ff */
[----:B------:R-:W-:-:S05]  /*16970*/  SEL R3, R14, RZ, P4 ;  /* 0x000000ff0e037207 */ /* 0x000fca0002000000 */
[----:B------:R-:W-:-:S04]  /*16980*/  IMAD.IADD R2, R2, 0x1, R3 ;  /* 0x0000000102027824 */ /* 0x000fc800078e0203 */
[----:B------:R-:W-:-:S07]  /*16990*/  IMAD.MOV.U32 R13, RZ, RZ, R2 ;  /* 0x000000ffff0d7224 */ /* 0x000fce00078e0002 */
[----:B------:R-:W-:Y:S05]  /*169a0*/  WARPSYNC.COLLECTIVE R15, `(.L_x_4820) ;  /* 0x000000000f087348 */ /* 0x000fea0003c00000 */
[----:B------:R0:W1:Y:S02]  /*169b0*/  SHFL.UP P6, R14, R13, R12, R11 ;  /* 0x0400000c0d0e7389 */ /* 0x00006400000c000b */
[----:B01----:R-:W-:Y:S01]  /*169c0*/  ENDCOLLECTIVE ;  /* 0x000000000000791b */ /* 0x003fe20003800000 */
.L_x_4820:
        /* <DEDUP_REMOVED lines=8> */
.L_x_4821:
[----:B------:R-:W-:Y:S05]  /*16a50*/  BRA `(.L_x_4822) ;  /* 0xffffffd800007947 */ /* 0x000fea000383ffff */
.L_x_4759:
        /* <DEDUP_REMOVED lines=8> */
.L_x_4824:
[----:B------:R-:W-:Y:S05]  /*16ae0*/  BSYNC B0 ;  /* 0x0000000000007941 */ /* 0x000fea0003800000 */
.L_x_4823:
        /* <DEDUP_REMOVED lines=9> */
.L_x_4825:
[----:B------:R-:W-:Y:S01]  /*16b80*/  IMAD.MOV.U32 R12, RZ, RZ, 0x4 ;  /* 0x00000004ff0c7424 */ /* 0x000fe200078e00ff */
[----:B------:R-:W-:-:S05]  /*16b90*/  SEL R3, R14, RZ, P2 ;  /* 0x000000ff0e037207 */ /* 0x000fca0001000000 */
[----:B------:R-:W-:-:S04]  /*16ba0*/  IMAD.IADD R2, R2, 0x1, R3 ;  /* 0x0000000102027824 */ /* 0x000fc800078e0203 */
[----:B------:R-:W-:-:S07]  /*16bb0*/  IMAD.MOV.U32 R13, RZ, RZ, R2 ;  /* 0x000000ffff0d7224 */ /* 0x000fce00078e0002 */
[----:B------:R-:W-:Y:S05]  /*16bc0*/  WARPSYNC.COLLECTIVE R15, `(.L_x_4826) ;  /* 0x000000000f087348 */ /* 0x000fea0003c00000 */
[----:B------:R0:W1:Y:S02]  /*16bd0*/  SHFL.UP P6, R14, R13, R12, R11 ;  /* 0x0400000c0d0e7389 */ /* 0x00006400000c000b */
[----:B01----:R-:W-:Y:S01]  /*16be0*/  ENDCOLLECTIVE ;  /* 0x000000000000791b */ /* 0x003fe20003800000 */
.L_x_4826:
[----:B------:R-:W-:Y:S01]  /*16bf0*/  IMAD.MOV.U32 R12, RZ, RZ, 0x8 ;  /* 0x00000008ff0c7424 */ /* 0x000fe200078e00ff */
[----:B------:R-:W-:-:S05]  /*16c00*/  SEL R3, R14, RZ, P3 ;  /* 0x000000ff0e037207 */ /* 0x000fca0001800000 */
[----:B------:R-:W-:-:S04]  /*16c10*/  IMAD.IADD R2, R2, 0x1, R3 ;  /* 0x0000000102027824 */ /* 0x000fc800078e0203 */
[----:B------:R-:W-:-:S07]  /*16c20*/  IMAD.MOV.U32 R13, RZ, RZ, R2 ;  /* 0x000000ffff0d7224 */ /* 0x000fce00078e0002 */
[----:B------:R-:W-:Y:S05]  /*16c30*/  WARPSYNC.COLLECTIVE R15, `(.L_x_4827) ;  /* 0x000000000f087348 */ /* 0x000fea0003c00000 */
[----:B------:R0:W1:Y:S02]  /*16c40*/  SHFL.UP P6, R14, R13, R12, R11 ;  /* 0x0400000c0d0e7389 */ /* 0x00006400000c000b */
[----:B01----:R-:W-:Y:S01]  /*16c50*/  ENDCOLLECTIVE ;  /* 0x000000000000791b */ /* 0x003fe20003800000 */
.L_x_4827:
[----:B------:R-:W-:Y:S01]  /*16c60*/  IMAD.MOV.U32 R12, RZ, RZ, 0x10 ;  /* 0x00000010ff0c7424 */ /* 0x000fe200078e00ff */
[----:B------:R-:W-:-:S05]  /*16c70*/  SEL R3, R14, RZ, P4 ;  /* 0x000000ff0e037207 */ /* 0x000fca0002000000 */
[----:B------:R-:W-:-:S04]  /*16c80*/  IMAD.IADD R2, R2, 0x1, R3 ;  /* 0x0000000102027824 */ /* 0x000fc800078e0203 */
[----:B------:R-:W-:-:S07]  /*16c90*/  IMAD.MOV.U32 R13, RZ, RZ, R2 ;  /* 0x000000ffff0d7224 */ /* 0x000fce00078e0002 */
[----:B------:R-:W-:Y:S05]  /*16ca0*/  WARPSYNC.COLLECTIVE R15, `(.L_x_4828) ;  /* 0x000000000f087348 */ /* 0x000fea0003c00000 */
[----:B------:R0:W1:Y:S02]  /*16cb0*/  SHFL.UP P6, R14, R13, R12, R11 ;  /* 0x0400000c0d0e7389 */ /* 0x00006400000c000b */
[----:B01----:R-:W-:Y:S01]  /*16cc0*/  ENDCOLLECTIVE ;  /* 0x000000000000791b */ /* 0x003fe20003800000 */
.L_x_4828:
        /* <DEDUP_REMOVED lines=8> */
.L_x_4829:
[----:B------:R-:W-:Y:S05]  /*16d50*/  BRA `(.L_x_4830) ;  /* 0xffffffd400ec7947 */ /* 0x000fea000383ffff */
.L_x_4761:
[----:B------:R-:W-:Y:S01]  /*16d60*/  BSSY B0, `(.L_x_4831) ;  /* 0x0000006000007945 */ /* 0x000fe20003800000 */
[----:B------:R-:W-:Y:S01]  /*16d70*/  PLOP3.LUT P6, PT, P6, PT, PT, 0x8, 0x0 ;  /* 0x000000000000781c */ /* 0x000fe200037ce170 */
[----:B------:R-:W-:-:S12]  /*16d80*/  IMAD.MOV.U32 R15, RZ, RZ, -0x1 ;  /* 0xffffffffff0f7424 */ /* 0x000fd800078e00ff */
[----:B0-----:R-:W-:Y:S05]  /*16d90*/  WARPSYNC.COLLECTIVE R15, `(.L_x_4832) ;  /* 0x000000000f087348 */ /* 0x001fea0003c00000 */
[----:B------:R-:W-:Y:S01]  /*16da0*/  VOTE.ANY R14, PT, P6 ;  /* 0x00000000000e7806 */ /* 0x000fe200030e0100 */
[----:B0-----:R-:W-:Y:S06]  /*16db0*/  ENDCOLLECTIVE ;  /* 0x000000000000791b */ /* 0x001fec0003800000 */
.L_x_4832:
[----:B------:R-:W-:Y:S05]  /*16dc0*/  BSYNC B0 ;  /* 0x0000000000007941 */ /* 0x000fea0003800000 */
.L_x_4831:
        /* <DEDUP_REMOVED lines=10> */
.L_x_4833:
[----:B------:R-:W-:Y:S02]  /*16e70*/  IMAD.MOV.U32 R13, RZ, RZ, R6 ;  /* 0x000000ffff0d7224 */ /* 0x000fe400078e0006 */
[----:B------:R-:W-:-:S07]  /*16e80*/  IMAD.MOV.U32 R4, RZ, RZ, R14 ;  /* 0x000000ffff047224 */ /* 0x000fce00078e000e */
[----:B------:R-:W-:Y:S05]  /*16e90*/  WARPSYNC.COLLECTIVE R15, `(.L_x_4834) ;  /* 0x000000000f087348 */ /* 0x000fea0003c00000 */
[----:B------:R0:W1:Y:S02]  /*16ea0*/  SHFL.IDX P6, R14, R13, R12, R11 ;  /* 0x0000000c0d0e7389 */ /* 0x00006400000c000b */
[----:B01----:R-:W-:Y:S01]  /*16eb0*/  ENDCOLLECTIVE ;  /* 0x000000000000791b */ /* 0x003fe20003800000 */
.L_x_4834:
[----:B------:R-:W-:Y:S02]  /*16ec0*/  IMAD.MOV.U32 R6, RZ, RZ, R14 ;  /* 0x000000ffff067224 */ /* 0x000fe400078e000e */
[----:B------:R-:W-:-:S05]  /*16ed0*/  IMAD.IADD R5, R9, 0x1, R16 ;  /* 0x0000000109057824 */ /* 0x000fca00078e0210 */
[----:B------:R1:W-:Y:S01]  /*16ee0*/  STL [R1+0xc], R5 ;  /* 0x00000c0501007387 */ /* 0x0003e20000100800 */
[----:B------:R-:W-:Y:S05]  /*16ef0*/  BRA `(.L_x_4835) ;  /* 0xffffffd400cc7947 */ /* 0x000fea000383ffff */
.L_x_4763:
[----:B------:R-:W-:Y:S01]  /*16f00*/  BSSY B0, `(.L_x_4836) ;  /* 0x0000007000007945 */ /* 0x000fe20003800000 */
[----:B------:R-:W-:Y:S02]  /*16f10*/  IMAD.MOV.U32 R13, RZ, RZ, R2 ;  /* 0x000000ffff0d7224 */ /* 0x000fe400078e0002 */
[----:B------:R-:W-:Y:S02]  /*16f20*/  IMAD.MOV.U32 R11, RZ, RZ, 0x1f ;  /* 0x0000001fff0b7424 */ /* 0x000fe400078e00ff */
[----:B------:R-:W-:-:S07]  /*16f30*/  IMAD.MOV.U32 R15, RZ, RZ, -0x1 ;  /* 0xffffffffff0f7424 */ /* 0x000fce00078e00ff */
[----:B01-3--:R-:W-:Y:S05]  /*16f40*/  WARPSYNC.COLLECTIVE R15, `(.L_x_4837) ;  /* 0x000000000f087348 */ /* 0x00bfea0003c00000 */
[----:B------:R2:W4:Y:S02]  /*16f50*/  SHFL.IDX P6, R14, R13, R12, R11 ;  /* 0x0000000c0d0e7389 */ /* 0x00052400000c000b */
[----:B01234-:R-:W-:Y:S01]  /*16f60*/  ENDCOLLECTIVE ;  /* 0x000000000000791b */ /* 0x01ffe20003800000 */
.L_x_4837:
[----:B------:R-:W-:Y:S05]  /*16f70*/  BSYNC B0 ;  /* 0x0000000000007941 */ /* 0x000fea0003800000 */
.L_x_4836:
[----:B------:R-:W-:Y:S01]  /*16f80*/  IMAD.MOV.U32 R8, RZ, RZ, R14 ;  /* 0x000000ffff087224 */ /* 0x000fe200078e000e */
[----:B------:R-:W-:Y:S06]  /*16f90*/  BRA `(.L_x_4762) ;  /* 0xffffffd400bc7947 */ /* 0x000fec000383ffff */
.L_x_4769:
[----:B0-----:R0:W1:Y:S02]  /*16fa0*/  SYNCS.PHASECHK.TRANS64.TRYWAIT P0, [R0+URZ+0x22820], R3 ;  /* 0x02282003000075a7 */ /* 0x001064000800017f */
[----:B-1----:R-:W-:Y:S05]  /*16fb0*/  @!P0 NANOSLEEP.SYNCS 0x989680 ;  /* 0x009896800000895d */ /* 0x002fea0003900000 */
[----:B------:R-:W1:Y:S02]  /*16fc0*/  @!P0 SYNCS.PHASECHK.TRANS64 P0, [R0+URZ+0x22820], R3 ;  /* 0x02282003000085a7 */ /* 0x000e64000800007f */
[----:B-1----:R-:W-:Y:S05]  /*16fd0*/  @!P0 BRA `(.L_x_4769) ;  /* 0xfffffffc00f08947 */ /* 0x002fea000383ffff */
[----:B------:R-:W-:Y:S05]  /*16fe0*/  BRA `(.L_x_4838) ;  /* 0xffffffe000587947 */ /* 0x000fea000383ffff */
.L_x_4770:
        /* <DEDUP_REMOVED lines=11> */
.L_x_4840:
[----:B------:R-:W-:Y:S05]  /*170a0*/  BSYNC B0 ;  /* 0x0000000000007941 */ /* 0x000fea0003800000 */
.L_x_4839:
[----:B------:R-:W-:Y:S05]  /*170b0*/  BRA `(.L_x_4841) ;  /* 0xffffffe000407947 */ /* 0x000fea000383ffff */
.L_x_4773:
[----:B------:R-:W-:Y:S01]  /*170c0*/  BSSY B1, `(.L_x_4842) ;  /* 0x0000006000017945 */ /* 0x000fe20003800000 */
[----:B------:R-:W-:-:S07]  /*170d0*/  IMAD.MOV.U32 R15, RZ, RZ, -0x1 ;  /* 0xffffffffff0f7424 */ /* 0x000fce00078e00ff */
[----:B01-3--:R-:W-:Y:S05]  /*170e0*/  WARPSYNC.COLLECTIVE R15, `(.L_x_4843) ;  /* 0x000000000f0c7348 */ /* 0x00bfea0003c00000 */
[----:B------:R-:W-:Y:S02]  /*170f0*/  ELECT P6, UR62, PT ;  /* 0x00000000003e782f */ /* 0x000fe400038c0000 */
[----:B------:R-:W-:Y:S01]  /*17100*/  MOV R14, UR62 ;  /* 0x0000003e000e7c02 */ /* 0x000fe20008000f00 */
[----:B01-3--:R-:W-:Y:S10]  /*17110*/  ENDCOLLECTIVE ;  /* 0x000000000000791b */ /* 0x00bff40003800000 */
.L_x_4843:
[----:B------:R-:W-:Y:S05]  /*17120*/  BSYNC B1 ;  /* 0x0000000000017941 */ /* 0x000fea0003800000 */
.L_x_4842:
[----:B------:R-:W-:Y:S05]  /*17130*/  BRA `(.L_x_4844) ;  /* 0xffffffe000387947 */ /* 0x000fea000383ffff */
.L_x_4775:
[----:B0-----:R0:W1:Y:S02]  /*17140*/  SYNCS.PHASECHK.TRANS64.TRYWAIT P0, [R6+URZ], R5 ;  /* 0x00000005060075a7 */ /* 0x001064000800017f */
[----:B-1----:R-:W-:Y:S05]  /*17150*/  @!P0 NANOSLEEP.SYNCS 0x989680 ;  /* 0x009896800000895d */ /* 0x002fea0003900000 */
[----:B------:R-:W1:Y:S02]  /*17160*/  @!P0 SYNCS.PHASECHK.TRANS64 P0, [R6+URZ], R5 ;  /* 0x00000005060085a7 */ /* 0x000e64000800007f */
[----:B-1----:R-:W-:Y:S05]  /*17170*/  @!P0 BRA `(.L_x_4775) ;  /* 0xfffffffc00f08947 */ /* 0x002fea000383ffff */
[----:B------:R-:W-:Y:S05]  /*17180*/  BRA `(.L_x_4845) ;  /* 0xffffffe000707947 */ /* 0x000fea000383ffff */
.L_x_4776:
[----:B-1----:R1:W2:Y:S02]  /*17190*/  SYNCS.PHASECHK.TRANS64.TRYWAIT P0, [R7+URZ], R2 ;  /* 0x00000002070075a7 */ /* 0x0022a4000800017f */
[----:B--2---:R-:W-:Y:S05]  /*171a0*/  @!P0 NANOSLEEP.SYNCS 0x989680 ;  /* 0x009896800000895d */ /* 0x004fea0003900000 */
[----:B------:R-:W2:Y:S02]  /*171b0*/  @!P0 SYNCS.PHASECHK.TRANS64 P0, [R7+URZ], R2 ;  /* 0x00000002070085a7 */ /* 0x000ea4000800007f */
[----:B--2---:R-:W-:Y:S05]  /*171c0*/  @!P0 BRA `(.L_x_4776) ;  /* 0xfffffffc00f08947 */ /* 0x004fea000383ffff */
[----:B------:R-:W-:Y:S05]  /*171d0*/  BRA `(.L_x_4846) ;  /* 0xffffffe000647947 */ /* 0x000fea000383ffff */
.L_x_4778:
[----:B--2---:R2:W4:Y:S02]  /*171e0*/  SYNCS.PHASECHK.TRANS64.TRYWAIT P0, [R4+URZ], R5 ;  /* 0x00000005040075a7 */ /* 0x004524000800017f */
[----:B----4-:R-:W-:Y:S05]  /*171f0*/  @!P0 NANOSLEEP.SYNCS 0x989680 ;  /* 0x009896800000895d */ /* 0x010fea0003900000 */
[----:B------:R-:W4:Y:S02]  /*17200*/  @!P0 SYNCS.PHASECHK.TRANS64 P0, [R4+URZ], R5 ;  /* 0x00000005040085a7 */ /* 0x000f24000800007f */
[----:B----4-:R-:W-:Y:S05]  /*17210*/  @!P0 BRA `(.L_x_4778) ;  /* 0xfffffffc00f08947 */ /* 0x010fea000383ffff */
[----:B------:R-:W-:Y:S05]  /*17220*/  BRA `(.L_x_4847) ;  /* 0xffffffe000687947 */ /* 0x000fea000383ffff */
.L_x_4848:
        /* <DEDUP_REMOVED lines=13> */
.L_x_6145:


//--------------------- .text._ZN7cutlass13device_kernelIN5flash11enable_sm90INS1_16FlashAttnFwdSm90INS1_25CollectiveMainloopFwdSm90ILi2EN4cute5tupleIJNS5_1CILi1EEES8_S8_EEENS6_IJNS7_ILi128EEENS7_ILi96EEENS7_ILi64EEEEEELi256ENS_10bfloat16_tEfNS_4arch4Sm90ELb1ELb0ELb1ELb1ELb0ELb1ELb0ELb1ELb0ELb1ELb1ELb0EEENS1_21CollectiveEpilogueFwdINS6_IJSA_NS7_ILi256EEESB_EEES9_SE_SG_Li256ELb1ELb1ELb1ELb0EEENS1_36VarlenDynamicPersistentTileSchedulerILi128ELi96ELi256ELi128ELb1ELb1ELb1ELb1ELb1ELb1EEEEEEEEEvNT_6ParamsE --------------------------
	.section	.text._ZN7cutlass13device_kernelIN5flash11enable_sm90INS1_16FlashAttnFwdSm90INS1_25CollectiveMainloopFwdSm90ILi2EN4cute5tupleIJNS5_1CILi1EEES8_S8_EEENS6_IJNS7_ILi128EEENS7_ILi96EEENS7_ILi64EEEEEELi256ENS_10bfloat16_tEfNS_4arch4Sm90ELb1ELb0ELb1ELb1ELb0ELb1ELb0ELb1ELb0ELb1ELb1ELb0EEENS1_21CollectiveEpilogueFwdINS6_IJSA_NS7_ILi256EEESB_EEES9_SE_SG_Li256ELb1ELb1ELb1ELb0EEENS1_36VarlenDynamicPersistentTileSchedulerILi128ELi96ELi256ELi128ELb1ELb1ELb1ELb1ELb1ELb1EEEEEEEEEvNT_6ParamsE,"ax",@progbits
	.align	128
.text._ZN7cutlass13device_kernelIN5flash11enable_sm90INS1_16FlashAttnFwdSm90INS1_25CollectiveMainloopFwdSm90ILi2EN4cute5tupleIJNS5_1CILi1EEES8_S8_EEENS6_IJNS7_ILi128EEENS7_ILi96EEENS7_ILi64EEEEEELi256ENS_10bfloat16_tEfNS_4arch4Sm90ELb1ELb0ELb1ELb1ELb0ELb1ELb0ELb1ELb0ELb1ELb1ELb0EEENS1_21CollectiveEpilogueFwdINS6_IJSA_NS7_ILi256EEESB_EEES9_SE_SG_Li256ELb1ELb1ELb1ELb0EEENS1_36VarlenDynamicPersistentTileSchedulerILi128ELi96ELi256ELi128ELb1ELb1ELb1ELb1ELb1ELb1EEEEEEEEEvNT_6ParamsE:
        .type           _ZN7cutlass13device_kernelIN5flash11enable_sm90INS1_16FlashAttnFwdSm90INS1_25CollectiveMainloopFwdSm90ILi2EN4cute5tupleIJNS5_1CILi1EEES8_S8_EEENS6_IJNS7_ILi128EEENS7_ILi96EEENS7_ILi64EEEEEELi256ENS_10bfloat16_tEfNS_4arch4Sm90ELb1ELb0ELb1ELb1ELb0ELb1ELb0ELb1ELb0ELb1ELb1ELb0EEENS1_21CollectiveEpilogueFwdINS6_IJSA_NS7_ILi256EEESB_EEES9_SE_SG_Li256ELb1ELb1ELb1ELb0EEENS1_36VarlenDynamicPersistentTileSchedulerILi128ELi96ELi256ELi128ELb1ELb1ELb1ELb1ELb1ELb1EEEEEEEEEvNT_6ParamsE,@function
        .size           _ZN7cutlass13device_kernelIN5flash11enable_sm90INS1_16FlashAttnFwdSm90INS1_25CollectiveMainloopFwdSm90ILi2EN4cute5tupleIJNS5_1CILi1EEES8_S8_EEENS6_IJNS7_ILi128EEENS7_ILi96EEENS7_ILi64EEEEEELi256ENS_10bfloat16_tEfNS_4arch4Sm90ELb1ELb0ELb1ELb1ELb0ELb1ELb0ELb1ELb0ELb1ELb1ELb0EEENS1_21CollectiveEpilogueFwdINS6_IJSA_NS7_ILi256EEESB_EEES9_SE_SG_Li256ELb1ELb1ELb1ELb0EEENS1_36VarlenDynamicPersistentTileSchedulerILi128ELi96ELi256ELi128ELb1ELb1ELb1ELb1ELb1ELb1EEEEEEEEEvNT_6ParamsE,(.L_x_6146 - _ZN7cutlass13device_kernelIN5flash11enable_sm90INS1_16FlashAttnFwdSm90INS1_25CollectiveMainloopFwdSm90ILi2EN4cute5tupleIJNS5_1CILi1EEES8_S8_EEENS6_IJNS7_ILi128EEENS7_ILi96EEENS7_ILi64EEEEEELi256ENS_10bfloat16_tEfNS_4arch4Sm90ELb1ELb0ELb1ELb1ELb0ELb1ELb0ELb1ELb0ELb1ELb1ELb0EEENS1_21CollectiveEpilogueFwdINS6_IJSA_NS7_ILi256EEESB_EEES9_SE_SG_Li256ELb1ELb1ELb1ELb0EEENS1_36VarlenDynamicPersistentTileSchedulerILi128ELi96ELi256ELi128ELb1ELb1ELb1ELb1ELb1ELb1EEEEEEEEEvNT_6ParamsE)
        .other          _ZN7cutlass13device_kernelIN5flash11enable_sm90INS1_16FlashAttnFwdSm90INS1_25CollectiveMainloopFwdSm90ILi2EN4cute5tupleIJNS5_1CILi1EEES8_S8_EEENS6_IJNS7_ILi128EEENS7_ILi96EEENS7_ILi64EEEEEELi256ENS_10bfloat16_tEfNS_4arch4Sm90ELb1ELb0ELb1ELb1ELb0ELb1ELb0ELb1ELb0ELb1ELb1ELb0EEENS1_21CollectiveEpilogueFwdINS6_IJSA_NS7_ILi256EEESB_EEES9_SE_SG_Li256ELb1ELb1ELb1ELb0EEENS1_36VarlenDynamicPersistentTileSchedulerILi128ELi96ELi256ELi128ELb1ELb1ELb1ELb1ELb1ELb1EEEEEEEEEvNT_6ParamsE,@"STO_CUDA_ENTRY STV_DEFAULT"
_ZN7cutlass13device_kernelIN5flash11enable_sm90INS1_16FlashAttnFwdSm90INS1_25CollectiveMainloopFwdSm90ILi2EN4cute5tupleIJNS5_1CILi1EEES8_S8_EEENS6_IJNS7_ILi128EEENS7_ILi96EEENS7_ILi64EEEEEELi256ENS_10bfloat16_tEfNS_4arch4Sm90ELb1ELb0ELb1ELb1ELb0ELb1ELb0ELb1ELb0ELb1ELb1ELb0EEENS1_21CollectiveEpilogueFwdINS6_IJSA_NS7_ILi256EEESB_EEES9_SE_SG_Li256ELb1ELb1ELb1ELb0EEENS1_36VarlenDynamicPersistentTileSchedulerILi128ELi96ELi256ELi128ELb1ELb1ELb1ELb1ELb1ELb1EEEEEEEEEvNT_6ParamsE:
        /* <DEDUP_REMOVED lines=24> */
.L_x_4850:
[----:B------:R-:W-:Y:S05]  /*0180*/  BSYNC B0 ;  /* 0x0000000000007941 */ /* 0x000fea0003800000 */
.L_x_4849:
        /* <DEDUP_REMOVED lines=41> */
.L_x_4851:
        /* <DEDUP_REMOVED lines=22> */
.L_x_4852:
        /* <DEDUP_REMOVED lines=18> */
.L_x_4853:
        /* <DEDUP_REMOVED lines=22> */
.L_x_4854:
        /* <DEDUP_REMOVED lines=22> */
.L_x_4855:
        /* <DEDUP_REMOVED lines=8> */
.L_x_4858:
        /* <DEDUP_REMOVED lines=32> */
[----:B------:R-:W-:-:S02]  /*0be0*/  LEA.HI R4, R2, R7, RZ, 0x1 ;  /* 0x0000000702047211 */ /* 0x000fc400078f08ff */
[----:B------:R-:W-:Y:S02]  /*0bf0*/  SHF.R.S32.HI R5, RZ, 0x7, R0 ;  /* 0x00000007ff057819 */ /* 0x000fe40000011400 */
[----:B------:R-:W-:Y:S01]  /*0c00*/  SHF.R.S32.HI R8, RZ, 0x1f, R20 ;  /* 0x0000001fff087819 */ /* 0x000fe20000011414 */
[----:B------:R-:W-:Y:S01]  /*0c10*/  STL [R1+0x68], R20 ;  /* 0x0000681401007387 */ /* 0x000fe20000100800 */
[----:B------:R-:W-:Y:S02]  /*0c20*/  LOP3.LUT R4, R4, 0x1ffffffe, RZ, 0xc0, !PT ;  /* 0x1ffffffe04047812 */ /* 0x000fe400078ec0ff */
[----:B------:R-:W-:Y:S02]  /*0c30*/  LEA.HI R9, R8, R20, RZ, 0x2 ;  /* 0x0000001408097211 */ /* 0x000fe400078f10ff */
[----:B------:R-:W-:Y:S01]  /*0c40*/  LEA.HI R23, R3, R6, RZ, 0x2 ;  /* 0x0000000603177211 */ /* 0x000fe200078f10ff */
[----:B------:R-:W-:Y:S01]  /*0c50*/  IMAD.IADD R4, R7, 0x1, -R4 ;  /* 0x0000000107047824 */ /* 0x000fe200078e0a04 */
[----:B------:R-:W-:-:S02]  /*0c60*/  SHF.R.S32.HI R10, RZ, 0x2, R9 ;  /* 0x00000002ff0a7819 */ /* 0x000fc40000011409 */
[----:B------:R-:W-:Y:S02]  /*0c70*/  SHF.R.S32.HI R11, RZ, 0x1f, R9 ;  /* 0x0000001fff0b7819 */ /* 0x000fe40000011409 */
[----:B------:R-:W-:Y:S02]  /*0c80*/  LEA.HI R3, R3, R6, RZ, 0x3 ;  /* 0x0000000603037211 */ /* 0x000fe400078f18ff */
[----:B------:R-:W-:Y:S02]  /*0c90*/  LEA.HI R11, R11, R10, RZ, 0x3 ;  /* 0x0000000a0b0b7211 */ /* 0x000fe400078f18ff */
[----:B------:R-:W-:Y:S02]  /*0ca0*/  LEA.HI R0, R0, R5, RZ, 0x1 ;  /* 0x0000000500007211 */ /* 0x000fe400078f08ff */
[----:B------:R-:W-:Y:S02]  /*0cb0*/  LOP3.LUT R11, R11, 0xfffffff8, RZ, 0xc0, !PT ;  /* 0xfffffff80b0b7812 */ /* 0x000fe400078ec0ff */
[----:B------:R-:W-:-:S02]  /*0cc0*/  LEA.HI R8, R8, R20, RZ, 0x5 ;  /* 0x0000001408087211 */ /* 0x000fc400078f28ff */
[----:B------:R-:W-:Y:S01]  /*0cd0*/  LOP3.LUT R7, R3, 0xfffffff8, RZ, 0xc0, !PT ;  /* 0xfffffff803077812 */ /* 0x000fe200078ec0ff */
[----:B------:R-:W-:Y:S01]  /*0ce0*/  IMAD.IADD R11, R10, 0x1, -R11 ;  /* 0x000000010a0b7824 */ /* 0x000fe200078e0a0b */
[----:B------:R-:W-:Y:S02]  /*0cf0*/  LOP3.LUT R3, R23, 0xfffffffc, RZ, 0xc0, !PT ;  /* 0xfffffffc17037812 */ /* 0x000fe400078ec0ff */
[----:B------:R-:W-:Y:S01]  /*0d00*/  LOP3.LUT R0, R0, 0x3fffffe, RZ, 0xc0, !PT ;  /* 0x03fffffe00007812 */ /* 0x000fe200078ec0ff */
[C---:B------:R-:W-:Y:S01]  /*0d10*/  IMAD.IADD R205, R6.reuse, 0x1, -R7 ;  /* 0x0000000106cd7824 */ /* 0x040fe200078e0a07 */
[----:B------:R-:W-:Y:S01]  /*0d20*/  SHF.R.S32.HI R8, RZ, 0x5, R8 ;  /* 0x00000005ff087819 */ /* 0x000fe20000011408 */
[----:B------:R-:W-:Y:S01]  /*0d30*/  IMAD.IADD R3, R6, 0x1, -R3 ;  /* 0x0000000106037824 */ /* 0x000fe200078e0a03 */
[----:B------:R-:W-:Y:S01]  /*0d40*/  SHF.R.S32.HI R23, RZ, 0x2, R23 ;  /* 0x00000002ff177819 */ /* 0x000fe20000011417 */
[----:B------:R-:W-:Y:S01]  /*0d50*/  IMAD.IADD R0, R5, 0x1, -R0 ;  /* 0x0000000105007824 */ /* 0x000fe200078e0a00 */
[----:B------:R-:W-:Y:S01]  /*0d60*/  LOP3.LUT R5, R2, 0x3fffff0, RZ, 0xc0, !PT ;  /* 0x03fffff002057812 */ /* 0x000fe200078ec0ff */
[----:B------:R-:W-:Y:S01]  /*0d70*/  IMAD R11, R8, 0x10, R11 ;  /* 0x00000010080b7824 */ /* 0x000fe200078e020b */
[----:B------:R-:W-:Y:S01]  /*0d80*/  SHF.R.S32.HI R212, RZ, 0x5, R212 ;  /* 0x00000005ffd47819 */ /* 0x000fe200000114d4 */
[----:B------:R-:W-:Y:S01]  /*0d90*/  VIADD R228, R23, 0x40 ;  /* 0x0000004017e47836 */ /* 0x000fe20000000000 */
[----:B------:R-:W-:Y:S01]  /*0da0*/  LOP3.LUT R9, R9, 0x7ffffffc, RZ, 0xc0, !PT ;  /* 0x7ffffffc09097812 */ /* 0x000fe200078ec0ff */
[----:B------:R-:W-:Y:S01]  /*0db0*/  IMAD R12, R0, 0x40, R11 ;  /* 0x00000040000c7824 */ /* 0x000fe200078e020b */
[----:B------:R-:W-:Y:S01]  /*0dc0*/  LEA.HI R0, R3, R3, RZ, 0x1 ;  /* 0x0000000303007211 */ /* 0x000fe200078f08ff */
[----:B------:R-:W-:Y:S01]  /*0dd0*/  IMAD.SHL.U32 R208, R228, 0x40, RZ ;  /* 0x00000040e4d07824 */ /* 0x000fe200078e00ff */
[----:B------:R-:W-:Y:S01]  /*0de0*/  SHF.R.S32.HI R11, RZ, 0x1f, R228 ;  /* 0x0000001fff0b7819 */ /* 0x000fe200000114e4 */
[----:B------:R-:W-:Y:S01]  /*0df0*/  IMAD.SHL.U32 R205, R205, 0x8, RZ ;  /* 0x00000008cdcd7824 */ /* 0x000fe200078e00ff */
[----:B------:R-:W-:Y:S01]  /*0e00*/  LOP3.LUT R0, R0, 0x1ffffffe, RZ, 0xc0, !PT ;  /* 0x1ffffffe00007812 */ /* 0x000fe200078ec0ff */
[----:B------:R-:W-:Y:S01]  /*0e10*/  IMAD.SHL.U32 R16, R3, 0x8, RZ ;  /* 0x0000000803107824 */ /* 0x000fe200078e00ff */
[----:B------:R-:W-:Y:S01]  /*0e20*/  LEA.HI R11, R11, R228, RZ, 0x3 ;  /* 0x000000e40b0b7211 */ /* 0x000fe200078f18ff */
[----:B------:R-:W-:Y:S01]  /*0e30*/  IMAD.IADD R5, R6, 0x1, -R5 ;  /* 0x0000000106057824 */ /* 0x000fe200078e0a05 */
[----:B------:R-:W-:Y:S01]  /*0e40*/  LOP3.LUT R208, R208, 0x1c0, RZ, 0xc0, !PT ;  /* 0x000001c0d0d07812 */ /* 0x000fe200078ec0ff */
[----:B------:R-:W-:Y:S01]  /*0e50*/  IMAD.SHL.U32 R200, R3, 0x4, RZ ;  /* 0x0000000403c87824 */ /* 0x000fe200078e00ff */
[----:B------:R-:W-:Y:S01]  /*0e60*/  STL [R1+0x70], R12 ;  /* 0x0000700c01007387 */ /* 0x000fe20000100800 */
[----:B------:R-:W-:Y:S01]  /*0e70*/  IMAD.SHL.U32 R11, R11, 0x40, RZ ;  /* 0x000000400b0b7824 */ /* 0x000fe200078e00ff */
[----:B------:R-:W-:Y:S01]  /*0e80*/  SHF.R.U32.HI R8, RZ, 0x3, R208 ;  /* 0x00000003ff087819 */ /* 0x000fe200000116d0 */
[----:B------:R-:W-:Y:S01]  /*0e90*/  IMAD.IADD R0, R3, 0x1, -R0 ;  /* 0x0000000103007824 */ /* 0x000fe200078e0a00 */
[----:B------:R-:W-:Y:S01]  /*0ea0*/  SHF.R.S32.HI R3, RZ, 0x1f, R205 ;  /* 0x0000001fff037819 */ /* 0x000fe200000114cd */
[----:B------:R-:W-:Y:S01]  /*0eb0*/  IMAD R5, R212, 0x10, R5 ;  /* 0x00000010d4057824 */ /* 0x000fe200078e0205 */
[----:B------:R-:W-:Y:S01]  /*0ec0*/  LOP3.LUT R3, R208, 0x38, R16, 0xf8, !PT ;  /* 0x00000038d0037812 */ /* 0x000fe200078ef810 */
[----:B------:R-:W-:Y:S01]  /*0ed0*/  IMAD.IADD R9, R20, 0x1, -R9 ;  /* 0x0000000114097824 */ /* 0x000fe200078e0a09 */
[----:B------:R-:W-:Y:S01]  /*0ee0*/  LOP3.LUT R214, R11, 0xfffffe00, RZ, 0xc0, !PT ;  /* 0xfffffe000bd67812 */ /* 0x000fe200078ec0ff */
[----:B------:R-:W-:Y:S01]  /*0ef0*/  IMAD R4, R5, 0x8, R4 ;  /* 0x0000000805047824 */ /* 0x000fe200078e0204 */
[----:B------:R-:W-:Y:S01]  /*0f00*/  SHF.R.S32.HI R231, RZ, 0x1f, R23 ;  /* 0x0000001fffe77819 */ /* 0x000fe20000011417 */
[----:B------:R-:W-:Y:S01]  /*0f10*/  IMAD.SHL.U32 R210, R9, 0x2, RZ ;  /* 0x0000000209d27824 */ /* 0x000fe200078e00ff */
[----:B------:R-:W-:Y:S01]  /*0f20*/  LOP3.LUT R3, R214, R3, R8, 0xf6, !PT ;  /* 0x00000003d6037212 */ /* 0x000fe200078ef608 */
[----:B------:R-:W-:-:S02]  /*0f30*/  IMAD.SHL.U32 R4, R4, 0x8, RZ ;  /* 0x0000000804047824 */ /* 0x000fc400078e00ff */
[C---:B------:R-:W-:Y:S02]  /*0f40*/  VIADD R38, R210.reuse, 0x8 ;  /* 0x00000008d2267836 */ /* 0x040fe40000000000 */
[----:B------:R-:W-:Y:S01]  /*0f50*/  IMAD R3, R3, 0x2, R18 ;  /* 0x0000000203037824 */ /* 0x000fe200078e0212 */
[----:B------:R-:W-:Y:S01]  /*0f60*/  STL [R1+0x74], R4 ;  /* 0x0000740401007387 */ /* 0x000fe20000100800 */
[C---:B------:R-:W-:Y:S02]  /*0f70*/  VIADD R217, R205.reuse, 0x40 ;  /* 0x00000040cdd97836 */ /* 0x040fe40000000000 */
[C---:B------:R-:W-:Y:S01]  /*0f80*/  VIADD R35, R210.reuse, 0x20 ;  /* 0x00000020d2237836 */ /* 0x040fe20000000000 */
[----:B------:R0:W-:Y:S01]  /*0f90*/  STL [R1+0x6c], R3 ;  /* 0x00006c0301007387 */ /* 0x0001e20000100800 */
[----:B------:R-:W-:Y:S01]  /*0fa0*/  VIADD R32, R210, 0x38 ;  /* 0x00000038d2207836 */ /* 0x000fe20000000000 */
[----:B------:R-:W-:Y:S01]  /*0fb0*/  SHF.R.S32.HI R10, RZ, 0x1f, R217 ;  /* 0x0000001fff0a7819 */ /* 0x000fe200000114d9 */
[----:B------:R-:W-:-:S02]  /*0fc0*/  VIADD R216, R205, 0x80 ;  /* 0x00000080cdd87836 */ /* 0x000fc40000000000 */
[C---:B------:R-:W-:Y:S02]  /*0fd0*/  VIADD R29, R210.reuse, 0x50 ;  /* 0x00000050d21d7836 */ /* 0x040fe40000000000 */
[C---:B------:R-:W-:Y:S01]  /*0fe0*/  VIADD R26, R210.reuse, 0x68 ;  /* 0x00000068d21a7836 */ /* 0x040fe20000000000 */
[----:B------:R-:W-:Y:S01]  /*0ff0*/  SHF.R.S32.HI R8, RZ, 0x1f, R216 ;  /* 0x0000001fff087819 */ /* 0x000fe200000114d8 */
[----:B------:R-:W-:Y:S01]  /*1000*/  IMAD.MOV.U32 R6, RZ, RZ, R14 ;  /* 0x000000ffff067224 */ /* 0x000fe200078e000e */
        /* <DEDUP_REMOVED lines=13> */
[----:B------:R-:W-:Y:S01]  /*10e0*/  IMAD.MOV.U32 R5, RZ, RZ, R13 ;  /* 0x000000ffff057224 */ /* 0x000fe200078e000d */
[----:B------:R-:W-:Y:S01]  /*10f0*/  SHF.R.S32.HI R3, RZ, 0x1f, R10 ;  /* 0x0000001fff037819 */ /* 0x000fe2000001140a */
[----:B------:R-:W-:Y:S01]  /*1100*/  IMAD.MOV.U32 R7, RZ, RZ, R15 ;  /* 0x000000ffff077224 */ /* 0x000fe200078e000f */
        /* <DEDUP_REMOVED lines=41> */
[----:B------:R-:W-:Y:S01]  /*13a0*/  IMAD.MOV.U32 R2, RZ, RZ, RZ ;  /* 0x000000ffff027224 */ /* 0x000fe200078e00ff */
[----:B------:R-:W-:Y:S01]  /*13b0*/  SHF.R.S32.HI R4, RZ, 0x1f, R233 ;  /* 0x0000001fff047819 */ /* 0x000fe200000114e9 */
[----:B------:R-:W-:Y:S01]  /*13c0*/  VIADD R204, R200, 0x10 ;  /* 0x00000010c8cc7836 */ /* 0x000fe20000000000 */
[----:B------:R-:W-:Y:S01]  /*13d0*/  SHF.R.S32.HI R3, RZ, 0x1f, R232 ;  /* 0x0000001fff037819 */ /* 0x000fe200000114e8 */
[----:B------:R-:W-:-:S07]  /*13e0*/  IMAD R215, R0, 0x8, R12 ;  /* 0x0000000800d77824 */ /* 0x000fce00078e020c */
.L_x_5019:
[----:B01----:R-:W0:Y:S02]  /*13f0*/  LDC.64 R8, c[0x0][0xc88] ;  /* 0x00032200ff087b82 */ /* 0x003e240000000a00 */
[----:B0-----:R-:W-:-:S05]  /*1400*/  IMAD.WIDE R8, R7, 0x4, R8 ;  /* 0x0000000407087825 */ /* 0x001fca00078e0208 */
[----:B--2---:R-:W2:Y:S01]  /*1410*/  LDG.E R224, desc[UR40][R8.64] ;  /* 0x0000002808e07981 */ /* 0x004ea2000c1e1900 */
[----:B------:R-:W-:Y:S05]  /*1420*/  YIELD ;  /* 0x0000000000007946 */ /* 0x000fea0003800000 */
[----:B------:R-:W-:Y:S01]  /*1430*/  ULDC.64 UR4, c[0x0][0xa28] ;  /* 0x00028a0000047ab9 */ /* 0x000fe20000000a00 */
[----:B------:R-:W-:Y:S01]  /*1440*/  ULDC.64 UR8, c[0x0][0xa18] ;  /* 0x0002860000087ab9 */ /* 0x000fe20000000a00 */
[----:B------:R-:W-:Y:S01]  /*1450*/  ISETP.NE.U32.AND P1, PT, RZ, UR4, PT ;  /* 0x00000004ff007c0c */ /* 0x000fe2000bf25070 */
[----:B------:R-:W-:Y:S01]  /*1460*/  ULDC.64 UR6, c[0x0][0xa08] ;  /* 0x0002820000067ab9 */ /* 0x000fe20000000a00 */
[----:B------:R-:W-:Y:S01]  /*1470*/  IMAD.MOV.U32 R15, RZ, RZ, RZ ;  /* 0x000000ffff0f7224 */ /* 0x000fe200078e00ff */
        /* <DEDUP_REMOVED lines=31> */
[----:B0---4-:R-:W-:Y:S06]  /*1670*/  @P2 BRA `(.L_x_4860) ;  /* 0x0000000000242947 */ /* 0x011fec0003800000 */
        /* <DEDUP_REMOVED lines=9> */
.L_x_4860:
[----:B------:R-:W-:Y:S01]  /*1710*/  ULDC.64 UR4, c[0x0][0xa20] ;  /* 0x0002880000047ab9 */ /* 0x000fe20000000a00 */
[C---:B------:R-:W-:Y:S02]  /*1720*/  LOP3.LUT R3, R6.reuse, 0xff000000, RZ, 0xc0, !PT ;  /* 0xff00000006037812 */ /* 0x040fe400078ec0ff */
        /* <DEDUP_REMOVED lines=11> */
.L_x_4861:
[----:B------:R-:W-:Y:S05]  /*17e0*/  @!P0 BRA `(.L_x_4862) ;  /* 0x00000000000c8947 */ /* 0x000fea0003800000 */
[----:B------:R-:W2:Y:S04]  /*17f0*/  LDG.E R3, desc[UR40][R12.64] ;  /* 0x000000280c037981 */ /* 0x000ea8000c1e1900 */
[----:B------:R-:W2:Y:S02]  /*1800*/  LDG.E R30, desc[UR40][R12.64+0x4] ;  /* 0x000004280c1e7981 */ /* 0x000ea4000c1e1900 */
[----:B--2---:R-:W-:-:S07]  /*1810*/  IMAD.IADD R30, R30, 0x1, -R3 ;  /* 0x000000011e1e7824 */ /* 0x004fce00078e0a03 */
.L_x_4862:
[----:B------:R-:W-:Y:S01]  /*1820*/  ULDC.64 UR4, c[0x0][0xa10] ;  /* 0x0002840000047ab9 */ /* 0x000fe20000000a00 */
[----:B------:R-:W1:Y:S01]  /*1830*/  LDC R4, c[0x0][0x448] ;  /* 0x00011200ff047b82 */ /* 0x000e620000000800 */
[----:B------:R-:W-:-:S04]  /*1840*/  ISETP.NE.U32.AND P0, PT, RZ, UR4, PT ;  /* 0x00000004ff007c0c */ /* 0x000fc8000bf05070 */
[----:B------:R-:W-:Y:S01]  /*1850*/  ISETP.NE.AND.EX P0, PT, RZ, UR5, PT, P0 ;  /* 0x00000005ff007c0c */ /* 0x000fe2000bf05300 */
[----:B------:R-:W-:-:S12]  /*1860*/  ULDC.64 UR4, c[0x0][0xa30] ;  /* 0x00028c0000047ab9 */ /* 0x000fd80000000a00 */
[----:B0-----:R-:W0:Y:S02]  /*1870*/  @P0 LDC.64 R6, c[0x0][0xa10] ;  /* 0x00028400ff060b82 */ /* 0x001e240000000a00 */
[----:B0-----:R-:W-:-:S05]  /*1880*/  @P0 IMAD.WIDE R6, R224, 0x4, R6 ;  /* 0x00000004e0060825 */ /* 0x001fca00078e0206 */
[----:B------:R-:W2:Y:S04]  /*1890*/  @P0 LDG.E R0, desc[UR40][R6.64] ;  /* 0x0000002806000981 */ /* 0x000ea8000c1e1900 */
[----:B------:R0:W2:Y:S01]  /*18a0*/  @P0 LDG.E R3, desc[UR40][R6.64+0x4] ;  /* 0x0000042806030981 */ /* 0x0000a2000c1e1900 */
[----:B------:R-:W-:Y:S01]  /*18b0*/  ISETP.NE.U32.AND P1, PT, RZ, UR4, PT ;  /* 0x00000004ff007c0c */ /* 0x000fe2000bf25070 */
[----:B-----5:R-:W-:-:S03]  /*18c0*/  IMAD.MOV.U32 R152, RZ, RZ, R30 ;  /* 0x000000ffff987224 */ /* 0x020fc600078e001e */
[----:B------:R-:W-:-:S13]  /*18d0*/  ISETP.NE.AND.EX P1, PT, RZ, UR5, PT, P1 ;  /* 0x00000005ff007c0c */ /* 0x000fda000bf25310 */
[----:B------:R-:W-:-:S04]  /*18e0*/  @P1 IADD3 R8, P2, R225, UR4, RZ ;  /* 0x00000004e1081c10 */ /* 0x000fc8000ff5e0ff */
[----:B------:R-:W-:-:S05]  /*18f0*/  @P1 IADD3.X R9, R227, UR5, RZ, P2, !PT ;  /* 0x00000005e3091c10 */ /* 0x000fca00097fe4ff */
[----:B------:R3:W5:Y:S01]  /*1900*/  @P1 LDG.E R152, desc[UR40][R8.64] ;  /* 0x0000002808981981 */ /* 0x000762000c1e1900 */
[----:B-1----:R-:W-:Y:S01]  /*1910*/  ISETP.NE.AND P1, PT, R4, 0x1, PT ;  /* 0x000000010400780c */ /* 0x002fe20003f25270 */
[----:B------:R-:W-:Y:S01]  /*1920*/  IMAD.SHL.U32 R206, R5, 0x80, RZ ;  /* 0x0000008005ce7824 */ /* 0x000fe200078e00ff */
[----:B------:R-:W-:Y:S01]  /*1930*/  BSSY B0, `(.L_x_4863) ;  /* 0x0000035000007945 */ /* 0x000fe20003800000 */
[----:B------:R-:W-:Y:S01]  /*1940*/  IMAD.IADD R15, R30, 0x1, -R15 ;  /* 0x000000011e0f7824 */ /* 0x000fe200078e0a0f */
[----:B------:R-:W-:Y:S01]  /*1950*/  LOP3.LUT R230, R223, 0xff, RZ, 0xc0, !PT ;  /* 0x000000ffdfe67812 */ /* 0x000fe200078ec0ff */
[----:B------:R-:W-:Y:S01]  /*1960*/  VIADD R4, R206, 0x7f ;  /* 0x0000007fce047836 */ /* 0x000fe20000000000 */
[----:B------:R-:W-:-:S07]  /*1970*/  SHF.R.U32.HI R223, RZ, 0x10, R223 ;  /* 0x00000010ffdf7819 */ /* 0x000fce00000116df */
[----:B------:R-:W1:Y:S08]  /*1980*/  @P1 LDC R11, c[0x0][0x44c] ;  /* 0x00011300ff0b1b82 */ /* 0x000e700000000800 */
[----:B0-----:R-:W0:Y:S01]  /*1990*/  @P1 LDC R7, c[0x0][0x450] ;  /* 0x00011400ff071b82 */ /* 0x001e220000000800 */
[----:B--2---:R-:W-:Y:S02]  /*19a0*/  @P0 IMAD.IADD R24, R3, 0x1, -R0 ;  /* 0x0000000103180824 */ /* 0x004fe400078e0a00 */
[----:B-1----:R-:W-:-:S04]  /*19b0*/  @P1 IMAD.HI.U32 R0, R4, R11, RZ ;  /* 0x0000000b04001227 */ /* 0x002fc800078e00ff */
[----:B------:R-:W-:Y:S01]  /*19c0*/  IMAD.IADD R209, R15, 0x1, R24 ;  /* 0x000000010fd17824 */ /* 0x000fe200078e0218 */
[----:B0-----:R-:W-:-:S03]  /*19d0*/  @P1 SHF.R.U32.HI R4, RZ, R7, R0 ;  /* 0x00000007ff041219 */ /* 0x001fc60000011600 */
[C---:B------:R-:W-:Y:S01]  /*19e0*/  VIADD R0, R209.reuse, 0x5f ;  /* 0x0000005fd1007836 */ /* 0x040fe20000000000 */
[----:B------:R-:W-:-:S03]  /*19f0*/  IADD3 R60, R209, 0x60, -R207 ;  /* 0x00000060d13c7810 */ /* 0x000fc60007ffe8cf */
[----:B------:R-:W-:-:S04]  /*1a00*/  IMAD.HI R0, R0, 0x2aaaaaab, RZ ;  /* 0x2aaaaaab00007827 */ /* 0x000fc800078e02ff */
[----:B------:R-:W-:Y:S01]  /*1a10*/  IMAD.IADD R4, R60, 0x1, R4 ;  /* 0x000000013c047824 */ /* 0x000fe200078e0204 */
[----:B------:R-:W-:-:S03]  /*1a20*/  SHF.R.U32.HI R29, RZ, 0x1f, R0 ;  /* 0x0000001fff1d7819 */ /* 0x000fc60000011600 */
[----:B------:R-:W-:Y:S01]  /*1a30*/  IMAD.HI R4, R4, 0x2aaaaaab, RZ ;  /* 0x2aaaaaab04047827 */ /* 0x000fe200078e02ff */
[----:B------:R-:W-:-:S04]  /*1a40*/  LEA.HI.SX32 R29, R0, R29, 0x1c ;  /* 0x0000001d001d7211 */ /* 0x000fc800078fe2ff */
[----:B------:R-:W-:-:S04]  /*1a50*/  SHF.R.U32.HI R3, RZ, 0x1f, R4 ;  /* 0x0000001fff037819 */ /* 0x000fc80000011604 */
[----:B------:R-:W-:Y:S01]  /*1a60*/  LEA.HI.SX32 R4, R4, R3, 0x1c ;  /* 0x0000000304047211 */ /* 0x000fe200078fe2ff */
[----:B------:R-:W-:-:S03]  /*1a70*/  IMAD.MOV.U32 R3, RZ, RZ, RZ ;  /* 0x000000ffff037224 */ /* 0x000fc600078e00ff */
[----:B---3--:R-:W-:-:S04]  /*1a80*/  VIMNMX R9, R29, R4, PT ;  /* 0x000000041d097248 */ /* 0x008fc80003fe0100 */
[----:B------:R-:W-:-:S13]  /*1a90*/  ISETP.GE.AND P0, PT, R9, 0x1, PT ;  /* 0x000000010900780c */ /* 0x000fda0003f06270 */
        /* <DEDUP_REMOVED lines=30> */
.L_x_4864:
[----:B------:R-:W-:Y:S05]  /*1c80*/  BSYNC B0 ;  /* 0x0000000000007941 */ /* 0x000fea0003800000 */
.L_x_4863:
        /* <DEDUP_REMOVED lines=37> */
.L_x_4867:
[----:B------:R-:W-:Y:S05]  /*1ee0*/  BSYNC B6 ;  /* 0x0000000000067941 */ /* 0x000fea0003800000 */
.L_x_4866:
        /* <DEDUP_REMOVED lines=20> */
.L_x_4869:
[----:B------:R-:W-:Y:S05]  /*2030*/  BSYNC B6 ;  /* 0x0000000000067941 */ /* 0x000fea0003800000 */
.L_x_4868:
        /* <DEDUP_REMOVED lines=9> */
[----:B------:R-:W-:Y:S01]  /*20d0*/  VIADD R64, R16, 0x60 ;  /* 0x0000006010407836 */ /* 0x000fe20000000000 */
[----:B------:R-:W3:Y:S07]  /*20e0*/  LDC.64 R14, c[0x0][0x3f8] ;  /* 0x0000fe00ff0e7b82 */ /* 0x000eee0000000a00 */
[----:B------:R-:W-:-:S04]  /*20f0*/  @P0 IADD3 R6, P1, R225, UR4, RZ ;  /* 0x00000004e1060c10 */ /* 0x000fc8000ff3e0ff */
[----:B------:R-:W-:Y:S01]  /*2100*/  @P0 IADD3.X R7, R227, UR5, RZ, P1, !PT ;  /* 0x00000005e3070c10 */ /* 0x000fe20008ffe4ff */
[----:B------:R-:W-:Y:S01]  /*2110*/  ULDC.64 UR4, c[0x0][0xa08] ;  /* 0x0002820000047ab9 */ /* 0x000fe20000000a00 */
[----:B------:R-:W-:Y:S01]  /*2120*/  VIADD R12, R16, 0xe0 ;  /* 0x000000e0100c7836 */ /* 0x000fe20000000000 */
[----:B------:R-:W4:Y:S02]  /*2130*/  LDC R75, c[0x0][0x3f4] ;  /* 0x0000fd00ff4b7b82 */ /* 0x000f240000000800 */
[----:B------:R3:W4:Y:S01]  /*2140*/  @P0 LDG.E R0, desc[UR40][R6.64] ;  /* 0x0000002806000981 */ /* 0x000722000c1e1900 */
[----:B------:R-:W-:Y:S01]  /*2150*/  SHF.R.S32.HI R32, RZ, 0x1f, R58 ;  /* 0x0000001fff207819 */ /* 0x000fe2000001143a */
[-C--:B0-----:R-:W-:Y:S01]  /*2160*/  IMAD.WIDE.U32 R4, R58, R8.reuse, RZ ;  /* 0x000000083a047225 */ /* 0x081fe200078e00ff */
[----:B------:R-:W-:Y:S02]  /*2170*/  ISETP.NE.U32.AND P0, PT, RZ, UR4, PT ;  /* 0x00000004ff007c0c */ /* 0x000fe4000bf05070 */
[----:B------:R-:W-:Y:S01]  /*2180*/  SHF.R.S32.HI R201, RZ, 0x1f, R200 ;  /* 0x0000001fffc97819 */ /* 0x000fe200000114c8 */
[-C--:B------:R-:W-:Y:S01]  /*2190*/  IMAD R10, R32, R8.reuse, RZ ;  /* 0x00000008200a7224 */ /* 0x080fe200078e02ff */
[----:B------:R-:W-:Y:S01]  /*21a0*/  ISETP.NE.AND.EX P0, PT, RZ, UR5, PT, P0 ;  /* 0x00000005ff007c0c */ /* 0x000fe2000bf05300 */
[----:B------:R-:W-:Y:S01]  /*21b0*/  ULDC.64 UR4, c[0x0][0x308] ;  /* 0x0000c20000047ab9 */ /* 0x000fe20000000a00 */
[----:B------:R-:W-:Y:S01]  /*21c0*/  IMAD.WIDE.U32 R62, R23, R8, R16 ;  /* 0x00000008173e7225 */ /* 0x000fe200078e0010 */
[----:B------:R-:W0:Y:S01]  /*21d0*/  LDC.64 R56, c[0x0][0x408] ;  /* 0x00010200ff387b82 */ /* 0x000e220000000a00 */
[----:B-1----:R-:W-:-:S02]  /*21e0*/  SHF.R.U32.HI R40, RZ, 0x7, R40 ;  /* 0x00000007ff287819 */ /* 0x002fc40000011628 */
        /* <DEDUP_REMOVED lines=9> */
[----:B------:R-:W-:Y:S02]  /*2280*/  SHF.R.S32.HI R73, RZ, 0x1f, R228 ;  /* 0x0000001fff497819 */ /* 0x000fe400000114e4 */
[----:B------:R-:W-:Y:S01]  /*2290*/  LEA.HI R38, R6, R11, RZ, 0x2 ;  /* 0x0000000b06267211 */ /* 0x000fe200078f10ff */
[----:B------:R-:W-:Y:S01]  /*22a0*/  IMAD R5, R222, UR5, R5 ;  /* 0x00000005de057c24 */ /* 0x000fe2000f8e0205 */
[----:B------:R-:W-:Y:S01]  /*22b0*/  ULDC.64 UR4, c[0x0][0x310] ;  /* 0x0000c40000047ab9 */ /* 0x000fe20000000a00 */
[----:B------:R-:W-:Y:S01]  /*22c0*/  IMAD R6, R231, R8, RZ ;  /* 0x00000008e7067224 */ /* 0x000fe200078e02ff */
[----:B------:R-:W-:Y:S01]  /*22d0*/  SHF.R.S32.HI R38, RZ, 0x1f, R38 ;  /* 0x0000001fff267819 */ /* 0x000fe20000011426 */
[----:B------:R-:W-:-:S02]  /*22e0*/  VIADD R11, R16, 0xc0 ;  /* 0x000000c0100b7836 */ /* 0x000fc40000000000 */
[----:B------:R-:W-:Y:S01]  /*22f0*/  IMAD R10, R23, R9, R6 ;  /* 0x00000009170a7224 */ /* 0x000fe200078e0206 */
[----:B------:R-:W-:Y:S01]  /*2300*/  LEA.HI R38, R38, R23, RZ, 0x3 ;  /* 0x0000001726267211 */ /* 0x000fe200078f18ff */
[----:B------:R-:W-:Y:S01]  /*2310*/  VIADD R66, R16, 0xa0 ;  /* 0x000000a010427836 */ /* 0x000fe20000000000 */
[----:B0-----:R-:W-:Y:S01]  /*2320*/  SHF.L.U64.HI R71, R56, 0x6, R57 ;  /* 0x0000000638477819 */ /* 0x001fe20000010239 */
[----:B------:R-:W-:Y:S01]  /*2330*/  IMAD R30, R231, R56, RZ ;  /* 0x00000038e71e7224 */ /* 0x000fe200078e02ff */
[----:B------:R-:W-:Y:S01]  /*2340*/  LOP3.LUT R38, R38, 0xfffffff8, RZ, 0xc0, !PT ;  /* 0xfffffff826267812 */ /* 0x000fe200078ec0ff */
[----:B------:R-:W-:Y:S02]  /*2350*/  IMAD.SHL.U32 R68, R8, 0x40, RZ ;  /* 0x0000004008447824 */ /* 0x000fe400078e00ff */
[C---:B------:R-:W-:Y:S02]  /*2360*/  IMAD R37, R23.reuse, R57, R30 ;  /* 0x0000003917257224 */ /* 0x040fe400078e021e */
[----:B------:R-:W-:-:S02]  /*2370*/  IMAD.IADD R38, R23, 0x1, -R38 ;  /* 0x0000000117267824 */ /* 0x000fc400078e0a26 */
[----:B------:R-:W-:-:S04]  /*2380*/  IMAD.WIDE.U32 R30, R23, R56, R16 ;  /* 0x00000038171e7225 */ /* 0x000fc800078e0010 */
[----:B------:R-:W-:Y:S02]  /*2390*/  IMAD.SHL.U32 R83, R38, 0x40, RZ ;  /* 0x0000004026537824 */ /* 0x000fe400078e00ff */
[----:B------:R-:W-:Y:S02]  /*23a0*/  IMAD.IADD R31, R37, 0x1, R31 ;  /* 0x00000001251f7824 */ /* 0x000fe400078e021f */
[----:B------:R-:W-:Y:S01]  /*23b0*/  IMAD.MOV.U32 R89, RZ, RZ, 0x20 ;  /* 0x00000020ff597424 */ /* 0x000fe200078e00ff */
[----:B------:R-:W-:Y:S01]  /*23c0*/  LOP3.LUT R83, R83, 0x1c0, RZ, 0xc0, !PT ;  /* 0x000001c053537812 */ /* 0x000fe200078ec0ff */
[----:B-----5:R-:W-:-:S03]  /*23d0*/  IMAD.WIDE.U32 R30, R152, R56, R30 ;  /* 0x00000038981e7225 */ /* 0x020fc600078e001e */
[----:B------:R-:W-:Y:S01]  /*23e0*/  SHF.R.U32.HI R86, RZ, 0x3, R83 ;  /* 0x00000003ff567819 */ /* 0x000fe20000011653 */
[----:B------:R-:W-:Y:S01]  /*23f0*/  VIADD R74, R40, 0x8 ;  /* 0x00000008284a7836 */ /* 0x000fe20000000000 */
[----:B------:R-:W-:Y:S01]  /*2400*/  SHF.R.U32.HI R40, RZ, 0x3, R208 ;  /* 0x00000003ff287819 */ /* 0x000fe200000116d0 */
[----:B------:R-:W-:Y:S02]  /*2410*/  IMAD R77, R15, 0x60, RZ ;  /* 0x000000600f4d7824 */ /* 0x000fe400078e02ff */
[----:B------:R-:W-:Y:S02]  /*2420*/  IMAD.SHL.U32 R70, R14, 0x40, RZ ;  /* 0x000000400e467824 */ /* 0x000fe400078e00ff */
[----:B------:R-:W-:Y:S02]  /*2430*/  IMAD R39, R57, 0x60, RZ ;  /* 0x0000006039277824 */ /* 0x000fe400078e02ff */
[----:B------:R-:W-:Y:S01]  /*2440*/  IMAD.SHL.U32 R72, R56, 0x40, RZ ;  /* 0x0000004038487824 */ /* 0x000fe200078e00ff */
[----:B----4-:R-:W-:-:S02]  /*2450*/  SHF.R.S32.HI R3, RZ, 0x1f, R0 ;  /* 0x0000001fff037819 */ /* 0x010fc40000011400 */
[----:B------:R-:W-:Y:S02]  /*2460*/  SEL R21, R0, RZ, !P0 ;  /* 0x000000ff00157207 */ /* 0x000fe40004000000 */
[----:B------:R-:W-:-:S03]  /*2470*/  SEL R13, R3, RZ, !P0 ;  /* 0x000000ff030d7207 */ /* 0x000fc60004000000 */
[----:B------:R-:W-:-:S04]  /*2480*/  IMAD.WIDE.U32 R4, R21, UR4, R4 ;  /* 0x0000000415047c25 */ /* 0x000fc8000f8e0004 */
[----:B------:R-:W-:Y:S01]  /*2490*/  IMAD R0, R13, UR4, RZ ;  /* 0x000000040d007c24 */ /* 0x000fe2000f8e02ff */
[----:B------:R-:W-:-:S03]  /*24a0*/  IADD3 R3, P2, R4, R62, RZ ;  /* 0x0000003e04037210 */ /* 0x000fc60007f5e0ff */
[----:B------:R-:W-:Y:S01]  /*24b0*/  IMAD R61, R21, UR5, R0 ;  /* 0x00000005153d7c24 */ /* 0x000fe2000f8e0200 */
[----:B------:R-:W-:Y:S05]  /*24c0*/  @!P6 WARPSYNC.ALL ;  /* 0x000000000000e948 */ /* 0x000fea0003800000 */
[C---:B------:R-:W-:Y:S01]  /*24d0*/  VIADD R0, R16.reuse, 0x20 ;  /* 0x0000002010007836 */ /* 0x040fe20000000000 */
[----:B------:R-:W-:Y:S01]  /*24e0*/  ULDC UR4, c[0x0][0x320] ;  /* 0x0000c80000047ab9 */ /* 0x000fe20000000800 */
[----:B------:R-:W-:Y:S01]  /*24f0*/  IMAD.IADD R61, R5, 0x1, R61 ;  /* 0x00000001053d7824 */ /* 0x000fe200078e023d */
[----:B------:R-:W-:Y:S01]  /*2500*/  @!P6 BAR.SYNC.DEFER_BLOCKING 0x9, 0x100 ;  /* 0x024400000000eb1d */ /* 0x000fe20000010000 */
[----:B------:R-:W-:-:S02]  /*2510*/  ISETP.GE.AND P0, PT, R16, UR4, PT ;  /* 0x0000000410007c0c */ /* 0x000fc4000bf06270 */
[----:B------:R-:W-:Y:S02]  /*2520*/  ISETP.GE.AND P1, PT, R0, UR4, PT ;  /* 0x0000000400007c0c */ /* 0x000fe4000bf26270 */
[----:B------:R-:W-:Y:S01]  /*2530*/  IADD3.X R62, R61, R63, R10, P2, !PT ;  /* 0x0000003f3d3e7210 */ /* 0x000fe200017fe40a */
[----:B------:R-:W-:Y:S01]  /*2540*/  VIADD R63, R16, 0x40 ;  /* 0x00000040103f7836 */ /* 0x000fe20000000000 */
[----:B------:R-:W-:Y:S01]  /*2550*/  SEL R7, RZ, 0xffffffff, P1 ;  /* 0xffffffffff077807 */ /* 0x000fe20000800000 */
[----:B------:R-:W-:Y:S01]  /*2560*/  ULDC.64 UR6, c[0x0][0x330] ;  /* 0x0000cc0000067ab9 */ /* 0x000fe20000000a00 */
[----:B------:R-:W-:Y:S02]  /*2570*/  SEL R6, RZ, 0x1, P0 ;  /* 0x00000001ff067807 */ /* 0x000fe40000000000 */
[----:B------:R-:W-:Y:S01]  /*2580*/  ISETP.GE.AND P0, PT, R63, UR4, PT ;  /* 0x000000043f007c0c */ /* 0x000fe2000bf06270 */
[----:B------:R-:W-:Y:S01]  /*2590*/  IMAD.SHL.U32 R7, R7, 0x2, RZ ;  /* 0x0000000207077824 */ /* 0x000fe200078e00ff */
[----:B------:R-:W-:-:S02]  /*25a0*/  ISETP.GE.AND P1, PT, R64, UR4, PT ;  /* 0x0000000440007c0c */ /* 0x000fc4000bf26270 */
[----:B------:R-:W-:Y:S02]  /*25b0*/  ISETP.GE.AND P2, PT, R11, UR4, PT ;  /* 0x000000040b007c0c */ /* 0x000fe4000bf46270 */
[----:B------:R-:W-:Y:S02]  /*25c0*/  ISETP.GE.AND P3, PT, R12, UR4, PT ;  /* 0x000000040c007c0c */ /* 0x000fe4000bf66270 */
[----:B------:R-:W-:Y:S01]  /*25d0*/  LOP3.LUT R10, R7, 0x2, R6, 0xe2, !PT ;  /* 0x00000002070a7812 */ /* 0x000fe200078ee206 */
[C---:B------:R-:W-:Y:S01]  /*25e0*/  IMAD.WIDE.U32 R6, R222.reuse, UR6, R16 ;  /* 0x00000006de067c25 */ /* 0x040fe2000f8e0010 */
[----:B------:R-:W-:Y:S02]  /*25f0*/  SEL R11, RZ, 0x4, P0 ;  /* 0x00000004ff0b7807 */ /* 0x000fe40000000000 */
[----:B------:R-:W-:Y:S01]  /*2600*/  SEL R12, RZ, 0x8, P1 ;  /* 0x00000008ff0c7807 */ /* 0x000fe20000800000 */
[----:B------:R-:W-:Y:S01]  /*2610*/  IMAD R7, R222, UR7, R7 ;  /* 0x00000007de077c24 */ /* 0x000fe2000f8e0207 */
[----:B------:R-:W-:-:S02]  /*2620*/  ISETP.GE.AND P0, PT, R65, UR4, PT ;  /* 0x0000000441007c0c */ /* 0x000fc4000bf06270 */
        /* <DEDUP_REMOVED lines=8> */
[----:B------:R-:W-:Y:S01]  /*26b0*/  ISETP.GE.AND P0, PT, R16, R75, PT ;  /* 0x0000004b1000720c */ /* 0x000fe20003f06270 */
[----:B------:R-:W-:Y:S01]  /*26c0*/  IMAD R93, R21, UR5, R13 ;  /* 0x00000005155d7c24 */ /* 0x000fe2000f8e020d */
[----:B------:R-:W-:Y:S01]  /*26d0*/  LOP3.LUT R11, R12, R10, R11, 0xfe, !PT ;  /* 0x0000000a0c0b7212 */ /* 0x000fe200078efe0b */
[----:B------:R-:W-:Y:S01]  /*26e0*/  IMAD.WIDE.U32 R12, R23, R14, R16 ;  /* 0x0000000e170c7225 */ /* 0x000fe200078e0010 */
[----:B------:R-:W-:-:S02]  /*26f0*/  SEL R10, RZ, 0x40, P2 ;  /* 0x00000040ff0a7807 */ /* 0x000fc40001000000 */
[----:B------:R-:W-:Y:S01]  /*2700*/  SEL R33, R75, RZ, P0 ;  /* 0x000000ff4b217207 */ /* 0x000fe20000000000 */
[----:B------:R-:W-:Y:S01]  /*2710*/  IMAD.WIDE.U32 R20, R23, R56, R200 ;  /* 0x0000003817147225 */ /* 0x000fe200078e00c8 */
[----:B------:R-:W-:Y:S02]  /*2720*/  LOP3.LUT R95, R11, R10, RZ, 0xfc, !PT ;  /* 0x0000000a0b5f7212 */ /* 0x000fe400078efcff */
[----:B------:R-:W-:Y:S01]  /*2730*/  IADD3 R58, P1, R23, R58, RZ ;  /* 0x0000003a173a7210 */ /* 0x000fe20007f3e0ff */
[-C--:B------:R-:W-:Y:S01]  /*2740*/  IMAD R10, R231, R14.reuse, RZ ;  /* 0x0000000ee70a7224 */ /* 0x080fe200078e02ff */
[----:B------:R-:W-:Y:S01]  /*2750*/  SEL R94, RZ, 0xffffff80, P3 ;  /* 0xffffff80ff5e7807 */ /* 0x000fe20001800000 */
[----:B------:R-:W-:Y:S01]  /*2760*/  IMAD.IADD R33, R16, 0x1, R33 ;  /* 0x0000000110217824 */ /* 0x000fe200078e0221 */
[----:B------:R-:W-:Y:S01]  /*2770*/  ISETP.GE.AND P2, PT, R0, UR4, PT ;  /* 0x0000000400007c0c */ /* 0x000fe2000bf46270 */
[----:B------:R-:W-:Y:S01]  /*2780*/  IMAD R35, R23, R15, R10 ;  /* 0x0000000f17237224 */ /* 0x000fe200078e020a */
[----:B------:R-:W-:Y:S01]  /*2790*/  LOP3.LUT R94, R95, 0x80, R94, 0xc8, !PT ;  /* 0x000000805f5e7812 */ /* 0x000fe200078ec85e */
[----:B------:R-:W-:Y:S01]  /*27a0*/  IMAD.WIDE.U32 R10, R23, R14, R200 ;  /* 0x0000000e170a7225 */ /* 0x000fe200078e00c8 */
[----:B------:R-:W-:-:S02]  /*27b0*/  SHF.R.S32.HI R34, RZ, 0x1f, R33 ;  /* 0x0000001fff227819 */ /* 0x000fc40000011421 */
[----:B------:R-:W-:Y:S01]  /*27c0*/  LOP3.LUT R95, R95, 0x40, RZ, 0xc0, !PT ;  /* 0x000000405f5f7812 */ /* 0x000fe200078ec0ff */
[----:B------:R-:W-:Y:S01]  /*27d0*/  IMAD.IADD R11, R11, 0x1, R35 ;  /* 0x000000010b0b7824 */ /* 0x000fe200078e0223 */
[----:B------:R-:W-:Y:S01]  /*27e0*/  LEA.HI R34, R34, R33, RZ, 0x3 ;  /* 0x0000002122227211 */ /* 0x000fe200078f18ff */
[----:B------:R-:W-:Y:S01]  /*27f0*/  IMAD.IADD R13, R35, 0x1, R13 ;  /* 0x00000001230d7824 */ /* 0x000fe200078e020d */
[----:B------:R-:W-:Y:S01]  /*2800*/  SHF.R.S32.HI R35, RZ, 0x1f, R152 ;  /* 0x0000001fff237819 */ /* 0x000fe20000011498 */
[----:B------:R-:W-:Y:S01]  /*2810*/  IMAD.IADD R21, R21, 0x1, R37 ;  /* 0x0000000115157824 */ /* 0x000fe200078e0225 */
[----:B------:R-:W-:Y:S01]  /*2820*/  LOP3.LUT R85, R34, 0xfffffff8, RZ, 0xc0, !PT ;  /* 0xfffffff822557812 */ /* 0x000fe200078ec0ff */
[-C--:B------:R-:W-:Y:S01]  /*2830*/  IMAD.WIDE.U32 R10, R152, R14.reuse, R10 ;  /* 0x0000000e980a7225 */ /* 0x080fe200078e000a */
[----:B------:R-:W-:Y:S02]  /*2840*/  SHF.R.S32.HI R84, RZ, 0x3, R34 ;  /* 0x00000003ff547819 */ /* 0x000fe40000011422 */
[----:B------:R-:W-:Y:S01]  /*2850*/  SHF.R.S32.HI R87, RZ, 0x1f, R85 ;  /* 0x0000001fff577819 */ /* 0x000fe20000011455 */
[----:B------:R-:W-:-:S02]  /*2860*/  IMAD R36, R35, R14, RZ ;  /* 0x0000000e23247224 */ /* 0x000fc400078e02ff */
[----:B------:R-:W-:-:S04]  /*2870*/  IMAD.WIDE.U32 R12, R152, R14, R12 ;  /* 0x0000000e980c7225 */ /* 0x000fc800078e000c */
[----:B------:R-:W-:Y:S02]  /*2880*/  IMAD R37, R152, R15, R36 ;  /* 0x0000000f98257224 */ /* 0x000fe400078e0224 */
[----:B------:R-:W-:Y:S02]  /*2890*/  IMAD R33, R9, 0x60, RZ ;  /* 0x0000006009217824 */ /* 0x000fe400078e02ff */
[----:B------:R-:W-:-:S04]  /*28a0*/  IMAD.WIDE.U32 R8, R8, 0x60, RZ ;  /* 0x0000006008087825 */ /* 0x000fc800078e00ff */
[-C--:B------:R-:W-:Y:S02]  /*28b0*/  IMAD R35, R35, R56.reuse, RZ ;  /* 0x0000003823237224 */ /* 0x080fe400078e02ff */
[----:B------:R-:W-:Y:S02]  /*28c0*/  IMAD.IADD R79, R11, 0x1, R37 ;  /* 0x000000010b4f7824 */ /* 0x000fe400078e0225 */
[----:B------:R-:W-:Y:S01]  /*28d0*/  IMAD.IADD R80, R37, 0x1, R13 ;  /* 0x0000000125507824 */ /* 0x000fe200078e020d */
[----:B------:R-:W-:Y:S01]  /*28e0*/  LOP3.LUT R37, R83, 0x18, R16, 0xf8, !PT ;  /* 0x0000001853257812 */ /* 0x000fe200078ef810 */
[C---:B------:R-:W-:Y:S02]  /*28f0*/  IMAD R35, R152.reuse, R57, R35 ;  /* 0x0000003998237224 */ /* 0x040fe400078e0223 */
[----:B------:R-:W-:Y:S01]  /*2900*/  IMAD.WIDE.U32 R20, R152, R56, R20 ;  /* 0x0000003898147225 */ /* 0x000fe200078e0014 */
[----:B------:R-:W-:-:S03]  /*2910*/  LOP3.LUT R37, R37, R86, RZ, 0x3c, !PT ;  /* 0x0000005625257212 */ /* 0x000fc600078e3cff */
[----:B------:R-:W-:Y:S01]  /*2920*/  IMAD.X R59, R231, 0x1, R32, P1 ;  /* 0x00000001e73b7824 */ /* 0x000fe200008e0620 */
[----:B------:R-:W-:Y:S01]  /*2930*/  LOP3.LUT P1, RZ, R38, 0x4, RZ, 0xc0, !PT ;  /* 0x0000000426ff7812 */ /* 0x000fe2000782c0ff */
[----:B------:R-:W-:Y:S01]  /*2940*/  IMAD.IADD R76, R9, 0x1, R33 ;  /* 0x00000001094c7824 */ /* 0x000fe200078e0221 */
[--C-:B------:R-:W-:Y:S01]  /*2950*/  LOP3.LUT R32, R208, 0x38, R34.reuse, 0xf8, !PT ;  /* 0x00000038d0207812 */ /* 0x100fe200078ef822 */
[----:B------:R-:W-:Y:S01]  /*2960*/  IMAD.IADD R81, R21, 0x1, R35 ;  /* 0x0000000115517824 */ /* 0x000fe200078e0223 */
[----:B------:R-:W-:Y:S01]  /*2970*/  LOP3.LUT R33, R83, 0x38, R34, 0xf8, !PT ;  /* 0x0000003853217812 */ /* 0x000fe200078ef822 */
[----:B------:R-:W-:Y:S01]  /*2980*/  IMAD.IADD R82, R35, 0x1, R31 ;  /* 0x0000000123527824 */ /* 0x000fe200078e021f */
[----:B------:R-:W-:Y:S01]  /*2990*/  LOP3.LUT R35, R32, R40, RZ, 0x3c, !PT ;  /* 0x0000002820237212 */ /* 0x000fe200078e3cff */
[----:B------:R-:W-:Y:S01]  /*29a0*/  IMAD.WIDE.U32 R14, R14, 0x60, RZ ;  /* 0x000000600e0e7825 */ /* 0x000fe200078e00ff */
[----:B------:R-:W-:Y:S02]  /*29b0*/  SEL R89, R89, 0xffffffe0, !P1 ;  /* 0xffffffe059597807 */ /* 0x000fe40004800000 */
[----:B------:R-:W-:Y:S01]  /*29c0*/  LOP3.LUT R33, R33, R86, RZ, 0x3c, !PT ;  /* 0x0000005621217212 */ /* 0x000fe200078e3cff */
[----:B------:R-:W-:Y:S01]  /*29d0*/  IMAD.WIDE.U32 R56, R56, 0x60, RZ ;  /* 0x0000006038387825 */ /* 0x000fe200078e00ff */
[----:B------:R-:W-:-:S03]  /*29e0*/  ISETP.GE.AND P1, PT, R16, UR4, PT ;  /* 0x0000000410007c0c */ /* 0x000fc6000bf26270 */
[----:B------:R-:W-:Y:S02]  /*29f0*/  IMAD R90, R212, 0x200, R37 ;  /* 0x00000200d45a7824 */ /* 0x000fe400078e0225 */
[----:B------:R-:W-:Y:S02]  /*2a00*/  IMAD.SHL.U32 R75, R75, 0x2, RZ ;  /* 0x000000024b4b7824 */ /* 0x000fe400078e00ff */
[----:B------:R-:W-:Y:S02]  /*2a10*/  IMAD.IADD R77, R15, 0x1, R77 ;  /* 0x000000010f4d7824 */ /* 0x000fe400078e024d */
[----:B------:R-:W-:Y:S02]  /*2a20*/  IMAD.IADD R78, R57, 0x1, R39 ;  /* 0x00000001394e7824 */ /* 0x000fe400078e0227 */
[----:B------:R-:W-:Y:S02]  /*2a30*/  IMAD.IADD R88, R214, 0x1, R35 ;  /* 0x00000001d6587824 */ /* 0x000fe400078e0223 */
[----:B------:R-:W-:-:S02]  /*2a40*/  IMAD R91, R212, 0x200, R33 ;  /* 0x00000200d45b7824 */ /* 0x000fc400078e0221 */
[----:B------:R-:W-:Y:S02]  /*2a50*/  IMAD.IADD R92, R89, 0x1, R90 ;  /* 0x00000001595c7824 */ /* 0x000fe400078e025a */
[----:B------:R-:W-:-:S07]  /*2a60*/  IMAD.IADD R93, R7, 0x1, R93 ;  /* 0x00000001075d7824 */ /* 0x000fce00078e025d */
.L_x_4917:
[----:B------:R-:W0:Y:S01]  /*2a70*/  LDC.64 R98, c[0x0][0x2e8] ;  /* 0x0000ba00ff627b82 */ /* 0x000e220000000a00 */
[----:B------:R-:W-:Y:S01]  /*2a80*/  VIADD R45, R27, 0xffffffff ;  /* 0xffffffff1b2d7836 */ /* 0x000fe20000000000 */
[----:B------:R-:W-:Y:S05]  /*2a90*/  YIELD ;  /* 0x0000000000007946 */ /* 0x000fea0003800000 */
[----:B------:R-:W-:Y:S01]  /*2aa0*/  SHF.R.S32.HI R39, RZ, 0x1f, R45 ;  /* 0x0000001fff277819 */ /* 0x000fe2000001142d */
[----:B------:R-:W1:Y:S01]  /*2ab0*/  LDC R102, c[0x0][0x3f4] ;  /* 0x0000fd00ff667b82 */ /* 0x000e620000000800 */
        /* <DEDUP_REMOVED lines=21> */
[----:B----4-:R-:W-:Y:S05]  /*2c10*/  @!P3 BRA `(.L_x_4871) ;  /* 0x00000028007cb947 */ /* 0x010fea0003800000 */
        /* <DEDUP_REMOVED lines=41> */
.L_x_4874:
[----:B------:R-:W-:Y:S05]  /*2eb0*/  BSYNC B1 ;  /* 0x0000000000017941 */ /* 0x000fea0003800000 */
.L_x_4873:
        /* <DEDUP_REMOVED lines=28> */
.L_x_4876:
[----:B------:R-:W-:Y:S05]  /*3080*/  BSYNC B1 ;  /* 0x0000000000017941 */ /* 0x000fea0003800000 */
.L_x_4875:
        /* <DEDUP_REMOVED lines=34> */
.L_x_4877:
[----:B------:R-:W-:Y:S01]  /*32b0*/  IMAD R96, R2, 0x8, R18 ;  /* 0x0000000802607824 */ /* 0x000fe200078e0212 */
[----:B------:R-:W-:Y:S01]  /*32c0*/  SHF.L.U32 R107, R203, 0x1f, RZ ;  /* 0x0000001fcb6b7819 */ /* 0x000fe200000006ff */
[----:B------:R-:W-:Y:S03]  /*32d0*/  BSSY B1, `(.L_x_4878) ;  /* 0x0000003000017945 */ /* 0x000fe60003800000 */
[----:B------:R-:W0:Y:S02]  /*32e0*/  SYNCS.PHASECHK.TRANS64.TRYWAIT P6, [R96+URZ+0x22890], R107 ;  /* 0x0228906b600075a7 */ /* 0x000e2400080c017f */
[----:B0-----:R-:W-:Y:S05]  /*32f0*/  @!P6 BRA `(.L_x_4879) ;  /* 0x000001bc0070e947 */ /* 0x001fea0003800000 */
.L_x_5184:
[----:B------:R-:W-:Y:S05]  /*3300*/  BSYNC B1 ;  /* 0x0000000000017941 */ /* 0x000fea0003800000 */
.L_x_4878:
        /* <DEDUP_REMOVED lines=12> */
[----:B------:R-:W-:Y:S01]  /*33d0*/  LOP3.LUT R54, R34, 0xffff0000, RZ, 0xc0, !PT ;  /* 0xffff000022367812 */ /* 0x000fe200078ec0ff */
[C---:B------:R-:W-:Y:S01]  /*33e0*/  IMAD.U32 R34, R35.reuse, 0x10000, RZ ;  /* 0x0001000023227824 */ /* 0x040fe200078e00ff */
[----:B------:R-:W-:Y:S02]  /*33f0*/  SHF.R.U32.HI R117, RZ, 0x10, R55 ;  /* 0x00000010ff757819 */ /* 0x000fe40000011637 */
[----:B------:R-:W-:-:S02]  /*3400*/  LOP3.LUT R52, R35, 0xffff0000, RZ, 0xc0, !PT ;  /* 0xffff000023347812 */ /* 0x000fc400078ec0ff */
[----:B------:R-:W-:Y:S01]  /*3410*/  PRMT R35, R112, 0x5410, R111 ;  /* 0x0000541070237816 */ /* 0x000fe2000000006f */
[C---:B------:R-:W-:Y:S01]  /*3420*/  IMAD.U32 R111, R33.reuse, 0x10000, RZ ;  /* 0x00010000216f7824 */ /* 0x040fe200078e00ff */
[----:B------:R-:W-:Y:S02]  /*3430*/  PRMT R115, R116, 0x5410, R115 ;  /* 0x0000541074737816 */ /* 0x000fe40000000073 */
[----:B------:R-:W-:Y:S02]  /*3440*/  PRMT R117, R118, 0x5410, R117 ;  /* 0x0000541076757816 */ /* 0x000fe40000000075 */
[----:B------:R-:W-:Y:S01]  /*3450*/  LOP3.LUT R55, R33, 0xffff0000, RZ, 0xc0, !PT ;  /* 0xffff000021377812 */ /* 0x000fe200078ec0ff */
[----:B------:R-:W-:Y:S01]  /*3460*/  IMAD.U32 R33, R32, 0x10000, RZ ;  /* 0x0001000020217824 */ /* 0x000fe200078e00ff */
[----:B------:R-:W-:Y:S01]  /*3470*/  LOP3.LUT R116, R115, 0xffff0000, RZ, 0xc0, !PT ;  /* 0xffff000073747812 */ /* 0x000fe200078ec0ff */
[----:B------:R-:W-:Y:S01]  /*3480*/  IMAD.U32 R118, R117, 0x10000, RZ ;  /* 0x0001000075767824 */ /* 0x000fe200078e00ff */
[----:B------:R-:W-:-:S02]  /*3490*/  LOP3.LUT R112, R35, 0xffff0000, RZ, 0xc0, !PT ;  /* 0xffff000023707812 */ /* 0x000fc400078ec0ff */
[----:B------:R-:W-:Y:S01]  /*34a0*/  PRMT R113, R114, 0x5410, R113 ;  /* 0x0000541072717816 */ /* 0x000fe20000000071 */
[C---:B------:R-:W-:Y:S01]  /*34b0*/  FMUL.FTZ R120, R55.reuse, R116 ;  /* 0x0000007437787220 */ /* 0x040fe20000410000 */
[----:B------:R-:W-:Y:S01]  /*34c0*/  FMUL.FTZ R122, R54, R118 ;  /* 0x00000076367a7220 */ /* 0x000fe20000410000 */
[-C--:B------:R-:W-:Y:S01]  /*34d0*/  FMUL.FTZ R119, R55, R112.reuse ;  /* 0x0000007037777220 */ /* 0x080fe20000410000 */
[----:B------:R-:W-:Y:S01]  /*34e0*/  LOP3.LUT R55, R32, 0xffff0000, RZ, 0xc0, !PT ;  /* 0xffff000020377812 */ /* 0x000fe200078ec0ff */
[----:B------:R-:W-:Y:S01]  /*34f0*/  IMAD.U32 R114, R113, 0x10000, RZ ;  /* 0x0001000071727824 */ /* 0x000fe200078e00ff */
[----:B------:R-:W-:Y:S01]  /*3500*/  LOP3.LUT R117, R117, 0xffff0000, RZ, 0xc0, !PT ;  /* 0xffff000075757812 */ /* 0x000fe200078ec0ff */
[----:B------:R-:W-:Y:S01]  /*3510*/  FFMA.FTZ R32, R111, R112, -R120 ;  /* 0x000000706f207223 */ /* 0x000fe20000010878 */
[----:B------:R-:W-:Y:S01]  /*3520*/  LOP3.LUT R113, R113, 0xffff0000, RZ, 0xc0, !PT ;  /* 0xffff000071717812 */ /* 0x000fe200078ec0ff */
[----:B------:R-:W-:Y:S01]  /*3530*/  FFMA.FTZ R119, R111, R116, R119 ;  /* 0x000000746f777223 */ /* 0x000fe20000010077 */
[----:B------:R-:W-:Y:S01]  /*3540*/  FMUL.FTZ R116, R54, R114 ;  /* 0x0000007236747220 */ /* 0x000fe20000410000 */
[----:B------:R-:W-:-:S02]  /*3550*/  IMAD.U32 R112, R115, 0x10000, RZ ;  /* 0x0001000073707824 */ /* 0x000fc400078e00ff */
[----:B------:R-:W-:Y:S01]  /*3560*/  FFMA.FTZ R122, R53, R114, -R122 ;  /* 0x00000072357a7223 */ /* 0x000fe2000001087a */
[----:B------:R-:W-:Y:S02]  /*3570*/  IMAD.U32 R54, R35, 0x10000, RZ ;  /* 0x0001000023367824 */ /* 0x000fe400078e00ff */
[C---:B------:R-:W-:Y:S01]  /*3580*/  FMUL.FTZ R35, R52.reuse, R117 ;  /* 0x0000007534237220 */ /* 0x040fe20000410000 */
[-C--:B------:R-:W-:Y:S01]  /*3590*/  FMUL.FTZ R114, R52, R113.reuse ;  /* 0x0000007134727220 */ /* 0x080fe20000410000 */
[C---:B------:R-:W-:Y:S01]  /*35a0*/  FMUL.FTZ R52, R55.reuse, R112 ;  /* 0x0000007037347220 */ /* 0x040fe20000410000 */
        /* <DEDUP_REMOVED lines=9> */
[----:B------:R-:W-:-:S07]  /*3640*/  F2FP.BF16.F32.PACK_AB R32, R55, R52 ;  /* 0x000000343720723e */ /* 0x000fce00000010ff */
.L_x_4885:
[----:B------:R-:W-:Y:S05]  /*3650*/  BSYNC B3 ;  /* 0x0000000000037941 */ /* 0x000fea0003800000 */
.L_x_4884:
[----:B--2---:R1:W-:Y:S02]  /*3660*/  STG.E.128 desc[UR40][R42.64], R32 ;  /* 0x000000202a007986 */ /* 0x0043e4000c101d28 */
.L_x_4883:
[----:B------:R-:W-:Y:S05]  /*3670*/  BSYNC B2 ;  /* 0x0000000000027941 */ /* 0x000fea0003800000 */
.L_x_4882:
[----:B------:R-:W-:Y:S05]  /*3680*/  @P2 BRA `(.L_x_4881) ;  /* 0x0000000000cc2947 */ /* 0x000fea0003800000 */
[----:B-1----:R1:W2:Y:S01]  /*3690*/  LDS.128 R32, [R103] ;  /* 0x0000000067207984 */ /* 0x0022a20000000c00 */
[----:B------:R-:W-:Y:S01]  /*36a0*/  ISETP.GE.AND P4, PT, R204, R102, PT ;  /* 0x00000066cc00720c */ /* 0x000fe20003f86270 */
[----:B------:R-:W-:-:S12]  /*36b0*/  BSSY B2, `(.L_x_4886) ;  /* 0x000002f000027945 */ /* 0x000fd80003800000 */
[----:B-1----:R-:W-:Y:S05]  /*36c0*/  @P4 BRA `(.L_x_4887) ;  /* 0x0000000000b44947 */ /* 0x002fea0003800000 */
[----:B------:R-:W-:Y:S02]  /*36d0*/  SHF.R.U64 R111, R48, 0x10, R49 ;  /* 0x00000010306f7819 */ /* 0x000fe40000001231 */
[--C-:B------:R-:W-:Y:S01]  /*36e0*/  SHF.R.U64 R52, R50, 0x10, R51.reuse ;  /* 0x0000001032347819 */ /* 0x100fe20000001233 */
[----:B--2---:R-:W-:Y:S01]  /*36f0*/  IMAD.U32 R50, R34, 0x10000, RZ ;  /* 0x0001000022327824 */ /* 0x004fe200078e00ff */
        /* <DEDUP_REMOVED lines=12> */
[----:B------:R-:W-:Y:S01]  /*37c0*/  LOP3.LUT R51, R34, 0xffff0000, RZ, 0xc0, !PT ;  /* 0xffff000022337812 */ /* 0x000fe200078ec0ff */
[C---:B------:R-:W-:Y:S01]  /*37d0*/  IMAD.U32 R34, R35.reuse, 0x10000, RZ ;  /* 0x0001000023227824 */ /* 0x040fe200078e00ff */
[----:B------:R-:W-:Y:S01]  /*37e0*/  LOP3.LUT R48, R35, 0xffff0000, RZ, 0xc0, !PT ;  /* 0xffff000023307812 */ /* 0x000fe200078ec0ff */
[----:B------:R-:W-:-:S02]  /*37f0*/  IMAD.U32 R35, R33, 0x10000, RZ ;  /* 0x0001000021237824 */ /* 0x000fc400078e00ff */
[C---:B------:R-:W-:Y:S01]  /*3800*/  FMUL.FTZ R116, R49.reuse, R112 ;  /* 0x0000007031747220 */ /* 0x040fe20000410000 */
[----:B------:R-:W-:Y:S02]  /*3810*/  IMAD.U32 R33, R32, 0x10000, RZ ;  /* 0x0001000020217824 */ /* 0x000fe400078e00ff */
[-C--:B------:R-:W-:Y:S01]  /*3820*/  FMUL.FTZ R49, R49, R54.reuse ;  /* 0x0000003631317220 */ /* 0x080fe20000410000 */
[----:B------:R-:W-:Y:S01]  /*3830*/  LOP3.LUT R113, R113, 0xffff0000, RZ, 0xc0, !PT ;  /* 0xffff000071717812 */ /* 0x000fe200078ec0ff */
[----:B------:R-:W-:Y:S01]  /*3840*/  IMAD.U32 R52, R52, 0x10000, RZ ;  /* 0x0001000034347824 */ /* 0x000fe200078e00ff */
[----:B------:R-:W-:Y:S01]  /*3850*/  LOP3.LUT R53, R53, 0xffff0000, RZ, 0xc0, !PT ;  /* 0xffff000035357812 */ /* 0x000fe200078ec0ff */
[C---:B------:R-:W-:Y:S01]  /*3860*/  FFMA.FTZ R116, R35.reuse, R54, -R116 ;  /* 0x0000003623747223 */ /* 0x040fe20000010874 */
[----:B------:R-:W-:Y:S01]  /*3870*/  LOP3.LUT R32, R32, 0xffff0000, RZ, 0xc0, !PT ;  /* 0xffff000020207812 */ /* 0x000fe200078ec0ff */
[----:B------:R-:W-:Y:S01]  /*3880*/  FFMA.FTZ R49, R35, R112, R49 ;  /* 0x0000007023317223 */ /* 0x000fe20000010031 */
[C---:B------:R-:W-:Y:S01]  /*3890*/  FMUL.FTZ R35, R48.reuse, R113 ;  /* 0x0000007130237220 */ /* 0x040fe20000410000 */
[----:B------:R-:W-:Y:S01]  /*38a0*/  FMUL.FTZ R54, R48, R53 ;  /* 0x0000003530367220 */ /* 0x000fe20000410000 */
[C---:B------:R-:W-:Y:S01]  /*38b0*/  FMUL.FTZ R115, R51.reuse, R114 ;  /* 0x0000007233737220 */ /* 0x040fe20000410000 */
[C---:B------:R-:W-:Y:S01]  /*38c0*/  FMUL.FTZ R48, R32.reuse, R111 ;  /* 0x0000006f20307220 */ /* 0x040fe20000410000 */
[-C--:B------:R-:W-:Y:S01]  /*38d0*/  FMUL.FTZ R32, R32, R52.reuse ;  /* 0x0000003420207220 */ /* 0x080fe20000410000 */
[-C--:B------:R-:W-:Y:S01]  /*38e0*/  FMUL.FTZ R51, R51, R55.reuse ;  /* 0x0000003733337220 */ /* 0x080fe20000410000 */
[C---:B------:R-:W-:Y:S01]  /*38f0*/  FFMA.FTZ R115, R50.reuse, R55, -R115 ;  /* 0x0000003732737223 */ /* 0x040fe20000010873 */
[C---:B------:R-:W-:Y:S01]  /*3900*/  FFMA.FTZ R48, R33.reuse, R52, -R48 ;  /* 0x0000003421307223 */ /* 0x040fe20000010830 */
[----:B------:R-:W-:Y:S01]  /*3910*/  FFMA.FTZ R33, R33, R111, R32 ;  /* 0x0000006f21217223 */ /* 0x000fe20000010020 */
[----:B------:R-:W-:Y:S01]  /*3920*/  FFMA.FTZ R50, R50, R114, R51 ;  /* 0x0000007232327223 */ /* 0x000fe20000010033 */
[C---:B------:R-:W-:Y:S01]  /*3930*/  FFMA.FTZ R35, R34.reuse, R53, -R35 ;  /* 0x0000003522237223 */ /* 0x040fe20000010823 */
[----:B------:R-:W-:Y:S01]  /*3940*/  FFMA.FTZ R54, R34, R113, R54 ;  /* 0x0000007122367223 */ /* 0x000fe20000010036 */
[----:B------:R-:W-:-:S02]  /*3950*/  F2FP.BF16.F32.PACK_AB R49, R49, R116 ;  /* 0x000000743131723e */ /* 0x000fc400000010ff */
[----:B------:R-:W-:Y:S02]  /*3960*/  F2FP.BF16.F32.PACK_AB R32, R33, R48 ;  /* 0x000000302120723e */ /* 0x000fe400000010ff */
[----:B------:R-:W-:Y:S01]  /*3970*/  F2FP.BF16.F32.PACK_AB R35, R54, R35 ;  /* 0x000000233623723e */ /* 0x000fe200000010ff */
[----:B------:R-:W-:Y:S01]  /*3980*/  IMAD.MOV.U32 R33, RZ, RZ, R49 ;  /* 0x000000ffff217224 */ /* 0x000fe200078e0031 */
[----:B------:R-:W-:-:S07]  /*3990*/  F2FP.BF16.F32.PACK_AB R34, R50, R115 ;  /* 0x000000733222723e */ /* 0x000fce00000010ff */
.L_x_4887:
[----:B------:R-:W-:Y:S05]  /*39a0*/  BSYNC B2 ;  /* 0x0000000000027941 */ /* 0x000fea0003800000 */
.L_x_4886:
[----:B--2---:R2:W-:Y:S02]  /*39b0*/  STG.E.128 desc[UR40][R42.64+0x40], R32 ;  /* 0x000040202a007986 */ /* 0x0045e4000c101d28 */
.L_x_4881:
[----:B------:R-:W-:Y:S05]  /*39c0*/  BSYNC B1 ;  /* 0x0000000000017941 */ /* 0x000fea0003800000 */
.L_x_4880:
        /* <DEDUP_REMOVED lines=10> */
[--C-:B------:R-:W-:Y:S02]  /*3a70*/  SHF.R.U32.HI R48, RZ, 0x10, R45.reuse ;  /* 0x00000010ff307819 */ /* 0x100fe4000001162d */
[----:B------:R-:W-:Y:S02]  /*3a80*/  PRMT R105, R105, 0x5410, R46 ;  /* 0x0000541069697816 */ /* 0x000fe4000000002e */
[----:B------:R-:W-:Y:S01]  /*3a90*/  SHF.R.U64 R51, R44, 0x10, R45 ;  /* 0x000000102c337819 */ /* 0x000fe2000000122d */
[----:B------:R-:W-:Y:S01]  /*3aa0*/  IMAD.U32 R44, R35, 0x10000, RZ ;  /* 0x00010000232c7824 */ /* 0x000fe200078e00ff */
[----:B------:R-:W-:-:S02]  /*3ab0*/  PRMT R109, R109, 0x5410, R48 ;  /* 0x000054106d6d7816 */ /* 0x000fc40000000030 */
[----:B------:R-:W-:Y:S01]  /*3ac0*/  PRMT R108, R108, 0x5410, R49 ;  /* 0x000054106c6c7816 */ /* 0x000fe20000000031 */
[----:B------:R-:W-:Y:S01]  /*3ad0*/  IMAD.U32 R49, R105, 0x10000, RZ ;  /* 0x0001000069317824 */ /* 0x000fe200078e00ff */
[----:B------:R-:W-:Y:S01]  /*3ae0*/  LOP3.LUT R43, R34, 0xffff0000, RZ, 0xc0, !PT ;  /* 0xffff0000222b7812 */ /* 0x000fe200078ec0ff */
[----:B------:R-:W-:Y:S01]  /*3af0*/  IMAD.U32 R47, R109, 0x10000, RZ ;  /* 0x000100006d2f7824 */ /* 0x000fe200078e00ff */
[----:B------:R-:W-:Y:S01]  /*3b00*/  LOP3.LUT R45, R35, 0xffff0000, RZ, 0xc0, !PT ;  /* 0xffff0000232d7812 */ /* 0x000fe200078ec0ff */
[----:B------:R-:W-:Y:S01]  /*3b10*/  IMAD.U32 R34, R33, 0x10000, RZ ;  /* 0x0001000021227824 */ /* 0x000fe200078e00ff */
[----:B------:R-:W-:Y:S01]  /*3b20*/  PRMT R110, R110, 0x5410, R51 ;  /* 0x000054106e6e7816 */ /* 0x000fe20000000033 */
[----:B------:R-:W-:Y:S01]  /*3b30*/  FMUL.FTZ R53, R43, R49 ;  /* 0x000000312b357220 */ /* 0x000fe20000410000 */
[----:B------:R-:W-:Y:S01]  /*3b40*/  LOP3.LUT R35, R33, 0xffff0000, RZ, 0xc0, !PT ;  /* 0xffff000021237812 */ /* 0x000fe200078ec0ff */
[-C--:B------:R-:W-:Y:S01]  /*3b50*/  FMUL.FTZ R43, R43, R47.reuse ;  /* 0x0000002f2b2b7220 */ /* 0x080fe20000410000 */
[----:B------:R-:W-:Y:S01]  /*3b60*/  LOP3.LUT R48, R108, 0xffff0000, RZ, 0xc0, !PT ;  /* 0xffff00006c307812 */ /* 0x000fe200078ec0ff */
[----:B------:R-:W-:Y:S01]  /*3b70*/  IMAD.U32 R33, R32, 0x10000, RZ ;  /* 0x0001000020217824 */ /* 0x000fe200078e00ff */
[----:B------:R-:W-:Y:S01]  /*3b80*/  LOP3.LUT R46, R110, 0xffff0000, RZ, 0xc0, !PT ;  /* 0xffff00006e2e7812 */ /* 0x000fe200078ec0ff */
[----:B------:R-:W-:Y:S01]  /*3b90*/  FFMA.FTZ R53, R42, R47, -R53 ;  /* 0x0000002f2a357223 */ /* 0x000fe20000010835 */
[----:B------:R-:W-:Y:S01]  /*3ba0*/  LOP3.LUT R105, R105, 0xffff0000, RZ, 0xc0, !PT ;  /* 0xffff000069697812 */ /* 0x000fe200078ec0ff */
[----:B------:R-:W-:Y:S01]  /*3bb0*/  FMUL.FTZ R51, R35, R48 ;  /* 0x0000003023337220 */ /* 0x000fe20000410000 */
[----:B------:R-:W-:Y:S01]  /*3bc0*/  LOP3.LUT R109, R109, 0xffff0000, RZ, 0xc0, !PT ;  /* 0xffff00006d6d7812 */ /* 0x000fe200078ec0ff */
        /* <DEDUP_REMOVED lines=21> */
.L_x_4892:
[----:B------:R-:W-:Y:S05]  /*3d20*/  BSYNC B2 ;  /* 0x0000000000027941 */ /* 0x000fea0003800000 */
.L_x_4891:
[----:B--2---:R3:W-:Y:S02]  /*3d30*/  STG.E.128 desc[UR40][R40.64], R32 ;  /* 0x0000002028007986 */ /* 0x0047e4000c101d28 */
.L_x_4890:
[----:B------:R-:W-:Y:S05]  /*3d40*/  BSYNC B1 ;  /* 0x0000000000017941 */ /* 0x000fea0003800000 */
.L_x_4889:
        /* <DEDUP_REMOVED lines=51> */
.L_x_4894:
[----:B------:R-:W-:Y:S05]  /*4080*/  BSYNC B1 ;  /* 0x0000000000017941 */ /* 0x000fea0003800000 */
.L_x_4893:
[----:B--2---:R4:W-:Y:S01]  /*4090*/  STG.E.128 desc[UR40][R40.64+0x40], R32 ;  /* 0x0000402028007986 */ /* 0x0049e2000c101d28 */
[----:B------:R-:W-:Y:S05]  /*40a0*/  BRA `(.L_x_4888) ;  /* 0x0000001400c07947 */ /* 0x000fea0003800000 */
.L_x_4872:
        /* <DEDUP_REMOVED lines=73> */
.L_x_4895:
        /* <DEDUP_REMOVED lines=9> */
.L_x_5185:
[----:B------:R-:W-:Y:S05]  /*45d0*/  BSYNC B1 ;  /* 0x0000000000017941 */ /* 0x000fea0003800000 */
.L_x_4896:
        /* <DEDUP_REMOVED lines=31> */
[----:B------:R-:W-:Y:S01]  /*47d0*/  LOP3.LUT R53, R53, 0xffff0000, RZ, 0xc0, !PT ;  /* 0xffff000035357812 */ /* 0x000fe200078ec0ff */
[C---:B------:R-:W-:Y:S01]  /*47e0*/  IMAD.U32 R128, R117.reuse, 0x10000, RZ ;  /* 0x0001000075807824 */ /* 0x040fe200078e00ff */
[----:B------:R-:W-:Y:S01]  /*47f0*/  LOP3.LUT R117, R117, 0xffff0000, RZ, 0xc0, !PT ;  /* 0xffff000075757812 */ /* 0x000fe200078ec0ff */
[C---:B------:R-:W-:Y:S01]  /*4800*/  IMAD.U32 R118, R116.reuse, 0x10000, RZ ;  /* 0x0001000074767824 */ /* 0x040fe200078e00ff */
[----:B------:R-:W-:Y:S01]  /*4810*/  LOP3.LUT R116, R116, 0xffff0000, RZ, 0xc0, !PT ;  /* 0xffff000074747812 */ /* 0x000fe200078ec0ff */
[C---:B------:R-:W-:Y:S01]  /*4820*/  FMUL.FTZ R130, R113.reuse, R128 ;  /* 0x0000008071827220 */ /* 0x040fe20000410000 */
[----:B------:R-:W-:Y:S01]  /*4830*/  SHF.R.U64 R32, R32, 0x10, R33 ;  /* 0x0000001020207819 */ /* 0x000fe20000001221 */
[-C--:B------:R-:W-:Y:S01]  /*4840*/  FMUL.FTZ R119, R113, R118.reuse ;  /* 0x0000007671777220 */ /* 0x080fe20000410000 */
[----:B------:R-:W-:Y:S01]  /*4850*/  SHF.R.U64 R37, R36, 0x10, R37 ;  /* 0x0000001024257819 */ /* 0x000fe20000001225 */
[----:B------:R-:W-:Y:S01]  /*4860*/  FFMA.FTZ R113, R115, R118, -R130 ;  /* 0x0000007673717223 */ /* 0x000fe20000010882 */
[----:B------:R-:W-:Y:S01]  /*4870*/  LOP3.LUT R118, R49, 0xffff0000, RZ, 0xc0, !PT ;  /* 0xffff000031767812 */ /* 0x000fe200078ec0ff */
[----:B------:R-:W-:Y:S01]  /*4880*/  FFMA.FTZ R115, R115, R128, R119 ;  /* 0x0000008073737223 */ /* 0x000fe20000010077 */
[C---:B------:R-:W-:Y:S01]  /*4890*/  FMUL.FTZ R49, R53.reuse, R117 ;  /* 0x0000007535317220 */ /* 0x040fe20000410000 */
[----:B------:R-:W-:Y:S01]  /*48a0*/  FMUL.FTZ R128, R53, R116 ;  /* 0x0000007435807220 */ /* 0x000fe20000410000 */
[----:B------:R-:W-:Y:S01]  /*48b0*/  SHF.R.U32.HI R53, RZ, 0x10, R39 ;  /* 0x00000010ff357819 */ /* 0x000fe20000011627 */
[----:B------:R-:W-:-:S02]  /*48c0*/  IMAD.U32 R119, R51, 0x10000, RZ ;  /* 0x0001000033777824 */ /* 0x000fc400078e00ff */
[C---:B------:R-:W-:Y:S01]  /*48d0*/  FFMA.FTZ R116, R118.reuse, R116, -R49 ;  /* 0x0000007476747223 */ /* 0x040fe20000010831 */
[----:B------:R-:W-:Y:S01]  /*48e0*/  SHF.R.U32.HI R49, RZ, 0x10, R35 ;  /* 0x00000010ff317819 */ /* 0x000fe20000011623 */
[----:B------:R-:W-:Y:S01]  /*48f0*/  FFMA.FTZ R118, R118, R117, R128 ;  /* 0x0000007576767223 */ /* 0x000fe20000010080 */
[----:B------:R-:W-:Y:S01]  /*4900*/  PRMT R53, R132, 0x5410, R53 ;  /* 0x0000541084357816 */ /* 0x000fe20000000035 */
[----:B------:R-:W-:Y:S01]  /*4910*/  IMAD.U32 R117, R55, 0x10000, RZ ;  /* 0x0001000037757824 */ /* 0x000fe200078e00ff */
[----:B------:R-:W-:Y:S01]  /*4920*/  PRMT R49, R131, 0x5410, R49 ;  /* 0x0000541083317816 */ /* 0x000fe20000000031 */
[----:B------:R-:W-:Y:S01]  /*4930*/  IMAD.U32 R36, R52, 0x10000, RZ ;  /* 0x0001000034247824 */ /* 0x000fe200078e00ff */
[----:B------:R-:W-:Y:S01]  /*4940*/  LOP3.LUT R55, R55, 0xffff0000, RZ, 0xc0, !PT ;  /* 0xffff000037377812 */ /* 0x000fe200078ec0ff */
[----:B------:R-:W-:Y:S01]  /*4950*/  IMAD.U32 R130, R53, 0x10000, RZ ;  /* 0x0001000035827824 */ /* 0x000fe200078e00ff */
[----:B------:R-:W-:Y:S01]  /*4960*/  PRMT R37, R133, 0x5410, R37 ;  /* 0x0000541085257816 */ /* 0x000fe20000000025 */
[----:B------:R-:W-:Y:S01]  /*4970*/  IMAD.U32 R128, R49, 0x10000, RZ ;  /* 0x0001000031807824 */ /* 0x000fe200078e00ff */
[----:B------:R-:W-:Y:S01]  /*4980*/  LOP3.LUT R51, R51, 0xffff0000, RZ, 0xc0, !PT ;  /* 0xffff000033337812 */ /* 0x000fe200078ec0ff */
[----:B------:R-:W-:Y:S01]  /*4990*/  FMUL.FTZ R132, R117, R130 ;  /* 0x0000008275847220 */ /* 0x000fe20000410000 */
[----:B------:R-:W-:-:S02]  /*49a0*/  IMAD.U32 R33, R48, 0x10000, RZ ;  /* 0x0001000030217824 */ /* 0x000fc400078e00ff */
[-C--:B------:R-:W-:Y:S01]  /*49b0*/  FMUL.FTZ R131, R117, R128.reuse ;  /* 0x0000008075837220 */ /* 0x080fe20000410000 */
[----:B------:R-:W-:Y:S01]  /*49c0*/  LOP3.LUT R52, R52, 0xffff0000, RZ, 0xc0, !PT ;  /* 0xffff000034347812 */ /* 0x000fe200078ec0ff */
[----:B------:R-:W-:Y:S01]  /*49d0*/  FFMA.FTZ R117, R119, R128, -R132 ;  /* 0x0000008077757223 */ /* 0x000fe20000010884 */
[----:B------:R-:W-:Y:S01]  /*49e0*/  LOP3.LUT R128, R53, 0xffff0000, RZ, 0xc0, !PT ;  /* 0xffff000035807812 */ /* 0x000fe200078ec0ff */
[----:B------:R-:W-:Y:S01]  /*49f0*/  FFMA.FTZ R119, R119, R130, R131 ;  /* 0x0000008277777223 */ /* 0x000fe20000010083 */
[----:B------:R-:W-:Y:S02]  /*4a00*/  PRMT R53, R121, 0x5432, R32 ;  /* 0x0000543279357816 */ /* 0x000fe40000000020 */
[----:B------:R-:W-:Y:S01]  /*4a10*/  LOP3.LUT R32, R49, 0xffff0000, RZ, 0xc0, !PT ;  /* 0xffff000031207812 */ /* 0x000fe200078ec0ff */
[C---:B------:R-:W-:Y:S01]  /*4a20*/  FMUL.FTZ R130, R55.reuse, R128 ;  /* 0x0000008037827220 */ /* 0x040fe20000410000 */
[----:B------:R-:W-:Y:S01]  /*4a30*/  SHF.R.U64 R39, R38, 0x10, R39 ;  /* 0x0000001026277819 */ /* 0x000fe20000001227 */
[----:B------:R-:W-:Y:S01]  /*4a40*/  IMAD.U32 R38, R54, 0x10000, RZ ;  /* 0x0001000036267824 */ /* 0x000fe200078e00ff */
[----:B------:R-:W-:Y:S01]  /*4a50*/  SHF.R.U64 R34, R34, 0x10, R35 ;  /* 0x0000001022227819 */ /* 0x000fe20000001223 */
[----:B------:R-:W-:Y:S01]  /*4a60*/  FMUL.FTZ R49, R55, R32 ;  /* 0x0000002037317220 */ /* 0x000fe20000410000 */
[----:B------:R-:W-:-:S02]  /*4a70*/  IMAD.U32 R55, R37, 0x10000, RZ ;  /* 0x0001000025377824 */ /* 0x000fc400078e00ff */
[----:B------:R-:W-:Y:S01]  /*4a80*/  FFMA.FTZ R32, R51, R32, -R130 ;  /* 0x0000002033207223 */ /* 0x000fe20000010882 */
[----:B------:R-:W-:Y:S01]  /*4a90*/  LOP3.LUT R37, R37, 0xffff0000, RZ, 0xc0, !PT ;  /* 0xffff000025257812 */ /* 0x000fe200078ec0ff */
[----:B------:R-:W-:Y:S01]  /*4aa0*/  FFMA.FTZ R128, R51, R128, R49 ;  /* 0x0000008033807223 */ /* 0x000fe20000010031 */
[C---:B------:R-:W-:Y:S02]  /*4ab0*/  IMAD.U32 R49, R53.reuse, 0x10000, RZ ;  /* 0x0001000035317824 */ /* 0x040fe400078e00ff */
[----:B------:R-:W-:Y:S01]  /*4ac0*/  FMUL.FTZ R130, R36, R55 ;  /* 0x0000003724827220 */ /* 0x000fe20000410000 */
[----:B------:R-:W-:Y:S01]  /*4ad0*/  LOP3.LUT R48, R48, 0xffff0000, RZ, 0xc0, !PT ;  /* 0xffff000030307812 */ /* 0x000fe200078ec0ff */
[----:B------:R-:W-:Y:S02]  /*4ae0*/  IMAD.U32 R35, R50, 0x10000, RZ ;  /* 0x0001000032237824 */ /* 0x000fe400078e00ff */
[-C--:B------:R-:W-:Y:S01]  /*4af0*/  FMUL.FTZ R132, R36, R49.reuse ;  /* 0x0000003124847220 */ /* 0x080fe20000410000 */
[----:B------:R-:W-:Y:S01]  /*4b00*/  LOP3.LUT R53, R53, 0xffff0000, RZ, 0xc0, !PT ;  /* 0xffff000035357812 */ /* 0x000fe200078ec0ff */
[----:B------:R-:W-:Y:S01]  /*4b10*/  FFMA.FTZ R36, R33, R49, -R130 ;  /* 0x0000003121247223 */ /* 0x000fe20000010882 */
[----:B------:R-:W-:Y:S01]  /*4b20*/  PRMT R39, R129, 0x5410, R39 ;  /* 0x0000541081277816 */ /* 0x000fe20000000027 */
[----:B------:R-:W-:Y:S01]  /*4b30*/  FMUL.FTZ R49, R52, R37 ;  /* 0x0000002534317220 */ /* 0x000fe20000410000 */
[----:B------:R-:W-:Y:S01]  /*4b40*/  PRMT R34, R120, 0x5432, R34 ;  /* 0x0000543278227816 */ /* 0x000fe20000000022 */
[----:B------:R-:W-:Y:S01]  /*4b50*/  FFMA.FTZ R33, R33, R55, R132 ;  /* 0x0000003721217223 */ /* 0x000fe20000010084 */
[-C--:B------:R-:W-:Y:S01]  /*4b60*/  FMUL.FTZ R55, R52, R53.reuse ;  /* 0x0000003534377220 */ /* 0x080fe20000410000 */
[----:B------:R-:W-:Y:S01]  /*4b70*/  FFMA.FTZ R49, R48, R53, -R49 ;  /* 0x0000003530317223 */ /* 0x000fe20000010831 */
[----:B------:R-:W-:Y:S01]  /*4b80*/  LOP3.LUT R54, R54, 0xffff0000, RZ, 0xc0, !PT ;  /* 0xffff000036367812 */ /* 0x000fe200078ec0ff */
[C---:B------:R-:W-:Y:S01]  /*4b90*/  IMAD.U32 R52, R39.reuse, 0x10000, RZ ;  /* 0x0001000027347824 */ /* 0x040fe200078e00ff */
[----:B------:R-:W-:Y:S01]  /*4ba0*/  LOP3.LUT R53, R39, 0xffff0000, RZ, 0xc0, !PT ;  /* 0xffff000027357812 */ /* 0x000fe200078ec0ff */
[C---:B------:R-:W-:Y:S01]  /*4bb0*/  IMAD.U32 R51, R34.reuse, 0x10000, RZ ;  /* 0x0001000022337824 */ /* 0x040fe200078e00ff */
[----:B------:R-:W-:Y:S01]  /*4bc0*/  LOP3.LUT R39, R34, 0xffff0000, RZ, 0xc0, !PT ;  /* 0xffff000022277812 */ /* 0x000fe200078ec0ff */
[----:B------:R-:W-:Y:S01]  /*4bd0*/  FFMA.FTZ R48, R48, R37, R55 ;  /* 0x0000002530307223 */ /* 0x000fe20000010037 */
[----:B------:R-:W-:Y:S01]  /*4be0*/  LOP3.LUT R50, R50, 0xffff0000, RZ, 0xc0, !PT ;  /* 0xffff000032327812 */ /* 0x000fe200078ec0ff */
[-C--:B------:R-:W-:Y:S01]  /*4bf0*/  FMUL.FTZ R34, R38, R52.reuse ;  /* 0x0000003426227220 */ /* 0x080fe20000410000 */
[----:B------:R-:W-:Y:S01]  /*4c00*/  FMUL.FTZ R55, R54, R53 ;  /* 0x0000003536377220 */ /* 0x000fe20000410000 */
        /* <DEDUP_REMOVED lines=17> */
.L_x_4901:
[----:B------:R-:W-:Y:S05]  /*4d20*/  BSYNC B2 ;  /* 0x0000000000027941 */ /* 0x000fea0003800000 */
.L_x_4900:
[----:B------:R-:W-:Y:S02]  /*4d30*/  ISETP.GE.AND P5, PT, R111, R108, PT ;  /* 0x0000006c6f00720c */ /* 0x000fe40003fa6270 */
[----:B------:R-:W-:-:S11]  /*4d40*/  P2R R33, PR, RZ, 0x1 ;  /* 0x00000001ff217803 */ /* 0x000fd60000000000 */
[--C-:B------:R-:W-:Y:S02]  /*4d50*/  @!P5 SHF.R.S32.HI R32, RZ, 0x1f, R111.reuse ;  /* 0x0000001fff20d819 */ /* 0x100fe4000001146f */
[----:B------:R-:W-:-:S04]  /*4d60*/  @!P5 IADD3 R104, P0, P6, R4, R104, R111 ;  /* 0x000000680468d210 */ /* 0x000fc80007e1e06f */
[----:B------:R-:W-:Y:S02]  /*4d70*/  @!P5 IADD3.X R114, R61, R114, R32, P0, P6 ;  /* 0x000000723d72d210 */ /* 0x000fe400007ec420 */
[-C--:B------:R-:W-:Y:S02]  /*4d80*/  LEA R32, P6, R109, R98.reuse, 0x1 ;  /* 0x000000626d207211 */ /* 0x080fe400078c08ff */
[----:B------:R-:W-:Y:S02]  /*4d90*/  ISETP.NE.AND P0, PT, R33, RZ, PT ;  /* 0x000000ff2100720c */ /* 0x000fe40003f05270 */
[----:B------:R-:W-:Y:S02]  /*4da0*/  LEA.HI.X R33, R109, R99, R112, 0x1, P6 ;  /* 0x000000636d217211 */ /* 0x000fe400030f0c70 */
[----:B------:R-:W-:-:S03]  /*4db0*/  @!P5 LEA R34, P6, R104, R98, 0x1 ;  /* 0x000000626822d211 */ /* 0x000fc600078c08ff */
[----:B-1----:R1:W-:Y:S01]  /*4dc0*/  STG.E.128 desc[UR40][R32.64], R48 ;  /* 0x0000003020007986 */ /* 0x0023e2000c101d28 */
[----:B------:R-:W-:-:S05]  /*4dd0*/  @!P5 LEA.HI.X R35, R104, R99, R114, 0x1, P6 ;  /* 0x000000636823d211 */ /* 0x000fca00030f0c72 */
[----:B--2---:R1:W-:Y:S04]  /*4de0*/  @!P5 STG.E.128 desc[UR40][R34.64], R52 ;  /* 0x000000342200d986 */ /* 0x0043e8000c101d28 */
.L_x_4899:
[----:B------:R-:W-:Y:S05]  /*4df0*/  BSYNC B1 ;  /* 0x0000000000017941 */ /* 0x000fea0003800000 */
.L_x_4898:
        /* <DEDUP_REMOVED lines=32> */
[----:B------:R-:W-:Y:S01]  /*5000*/  SHF.R.U32.HI R103, RZ, 0x10, R47 ;  /* 0x00000010ff677819 */ /* 0x000fe2000001162f */
[----:B------:R-:W-:Y:S01]  /*5010*/  IMAD.U32 R53, R124, 0x10000, RZ ;  /* 0x000100007c357824 */ /* 0x000fe200078e00ff */
[----:B------:R-:W-:-:S02]  /*5020*/  SHF.R.U32.HI R102, RZ, 0x10, R43 ;  /* 0x00000010ff667819 */ /* 0x000fc4000001162b */
[----:B------:R-:W-:Y:S02]  /*5030*/  SHF.R.U64 R54, R44, 0x10, R45 ;  /* 0x000000102c367819 */ /* 0x000fe4000000122d */
[----:B------:R-:W-:Y:S01]  /*5040*/  SHF.R.U64 R55, R46, 0x10, R47 ;  /* 0x000000102e377819 */ /* 0x000fe2000000122f */
[C---:B------:R-:W-:Y:S01]  /*5050*/  IMAD.U32 R47, R39.reuse, 0x10000, RZ ;  /* 0x00010000272f7824 */ /* 0x040fe200078e00ff */
[----:B------:R-:W-:Y:S01]  /*5060*/  LOP3.LUT R45, R39, 0xffff0000, RZ, 0xc0, !PT ;  /* 0xffff0000272d7812 */ /* 0x000fe200078ec0ff */
[----:B------:R-:W-:Y:S01]  /*5070*/  IMAD.U32 R39, R126, 0x10000, RZ ;  /* 0x000100007e277824 */ /* 0x000fe200078e00ff */
[----:B------:R-:W-:Y:S01]  /*5080*/  PRMT R120, R120, 0x5410, R103 ;  /* 0x0000541078787816 */ /* 0x000fe20000000067 */
[----:B-1----:R-:W-:Y:S01]  /*5090*/  IMAD.U32 R46, R35, 0x10000, RZ ;  /* 0x00010000232e7824 */ /* 0x002fe200078e00ff */
[----:B------:R-:W-:Y:S01]  /*50a0*/  PRMT R121, R121, 0x5410, R102 ;  /* 0x0000541079797816 */ /* 0x000fe20000000066 */
[----:B------:R-:W-:Y:S01]  /*50b0*/  FMUL.FTZ R103, R52, R39 ;  /* 0x0000002734677220 */ /* 0x000fe20000410000 */
[----:B------:R-:W-:Y:S01]  /*50c0*/  SHF.R.U64 R104, R42, 0x10, R43 ;  /* 0x000000102a687819 */ /* 0x000fe2000000122b */
[----:B------:R-:W-:Y:S01]  /*50d0*/  IMAD.U32 R42, R33, 0x10000, RZ ;  /* 0x00010000212a7824 */ /* 0x000fe200078e00ff */
[----:B------:R-:W-:Y:S01]  /*50e0*/  PRMT R122, R122, 0x5410, R55 ;  /* 0x000054107a7a7816 */ /* 0x000fe20000000037 */
[----:B------:R-:W-:Y:S01]  /*50f0*/  FMUL.FTZ R55, R52, R53 ;  /* 0x0000003534377220 */ /* 0x000fe20000410000 */
[----:B------:R-:W-:Y:S01]  /*5100*/  PRMT R123, R123, 0x5410, R54 ;  /* 0x000054107b7b7816 */ /* 0x000fe20000000036 */
[----:B------:R-:W-:Y:S01]  /*5110*/  IMAD.U32 R54, R120, 0x10000, RZ ;  /* 0x0001000078367824 */ /* 0x000fe200078e00ff */
[----:B------:R-:W-:Y:S01]  /*5120*/  SHF.R.U64 R110, R40, 0x10, R41 ;  /* 0x00000010286e7819 */ /* 0x000fe20000001229 */
[----:B------:R-:W-:-:S02]  /*5130*/  IMAD.U32 R52, R121, 0x10000, RZ ;  /* 0x0001000079347824 */ /* 0x000fc400078e00ff */
[C---:B------:R-:W-:Y:S01]  /*5140*/  FFMA.FTZ R39, R42.reuse, R39, -R55 ;  /* 0x000000272a277223 */ /* 0x040fe20000010837 */
[----:B------:R-:W-:Y:S01]  /*5150*/  FFMA.FTZ R42, R42, R53, R103 ;  /* 0x000000352a2a7223 */ /* 0x000fe20000010067 */
[----:B------:R-:W-:Y:S01]  /*5160*/  LOP3.LUT R44, R37, 0xffff0000, RZ, 0xc0, !PT ;  /* 0xffff0000252c7812 */ /* 0x000fe200078ec0ff */
[C---:B------:R-:W-:Y:S01]  /*5170*/  FMUL.FTZ R53, R47.reuse, R54 ;  /* 0x000000362f357220 */ /* 0x040fe20000410000 */
[----:B------:R-:W-:Y:S01]  /*5180*/  LOP3.LUT R124, R124, 0xffff0000, RZ, 0xc0, !PT ;  /* 0xffff00007c7c7812 */ /* 0x000fe200078ec0ff */
[-C--:B------:R-:W-:Y:S01]  /*5190*/  FMUL.FTZ R55, R47, R52.reuse ;  /* 0x000000342f377220 */ /* 0x080fe20000410000 */
[----:B------:R-:W-:Y:S01]  /*51a0*/  LOP3.LUT R120, R120, 0xffff0000, RZ, 0xc0, !PT ;  /* 0xffff000078787812 */ /* 0x000fe200078ec0ff */
[----:B------:R-:W-:Y:S01]  /*51b0*/  FFMA.FTZ R47, R46, R52, -R53 ;  /* 0x000000342e2f7223 */ /* 0x000fe20000010835 */
[----:B------:R-:W-:Y:S01]  /*51c0*/  PRMT R127, R127, 0x5410, R110 ;  /* 0x000054107f7f7816 */ /* 0x000fe2000000006e */
[----:B------:R-:W-:Y:S01]  /*51d0*/  FMUL.FTZ R102, R44, R124 ;  /* 0x0000007c2c667220 */ /* 0x000fe20000410000 */
[----:B------:R-:W-:Y:S01]  /*51e0*/  LOP3.LUT R126, R126, 0xffff0000, RZ, 0xc0, !PT ;  /* 0xffff00007e7e7812 */ /* 0x000fe200078ec0ff */
[----:B------:R-:W-:Y:S01]  /*51f0*/  FFMA.FTZ R55, R46, R54, R55 ;  /* 0x000000362e377223 */ /* 0x000fe20000010037 */
[----:B------:R-:W-:Y:S01]  /*5200*/  LOP3.LUT R43, R33, 0xffff0000, RZ, 0xc0, !PT ;  /* 0xffff0000212b7812 */ /* 0x000fe200078ec0ff */
[C---:B------:R-:W-:Y:S01]  /*5210*/  IMAD.U32 R37, R36.reuse, 0x10000, RZ ;  /* 0x0001000024257824 */ /* 0x040fe200078e00ff */
[----:B------:R-:W-:Y:S01]  /*5220*/  LOP3.LUT R41, R35, 0xffff0000, RZ, 0xc0, !PT ;  /* 0xffff000023297812 */ /* 0x000fe200078ec0ff */
[----:B------:R-:W-:Y:S01]  /*5230*/  FMUL.FTZ R54, R45, R120 ;  /* 0x000000782d367220 */ /* 0x000fe20000410000 */
[----:B------:R-:W-:Y:S01]  /*5240*/  LOP3.LUT R52, R121, 0xffff0000, RZ, 0xc0, !PT ;  /* 0xffff000079347812 */ /* 0x000fe200078ec0ff */
[----:B------:R-:W-:Y:S01]  /*5250*/  IMAD.U32 R53, R123, 0x10000, RZ ;  /* 0x000100007b357824 */ /* 0x000fe200078e00ff */
[----:B------:R-:W-:Y:S01]  /*5260*/  LOP3.LUT R36, R36, 0xffff0000, RZ, 0xc0, !PT ;  /* 0xffff000024247812 */ /* 0x000fe200078ec0ff */
[----:B------:R-:W-:Y:S01]  /*5270*/  IMAD.U32 R46, R127, 0x10000, RZ ;  /* 0x000100007f2e7824 */ /* 0x000fe200078e00ff */
[----:B------:R-:W-:Y:S01]  /*5280*/  PRMT R125, R125, 0x5410, R104 ;  /* 0x000054107d7d7816 */ /* 0x000fe20000000068 */
[-C--:B------:R-:W-:Y:S01]  /*5290*/  FMUL.FTZ R104, R44, R126.reuse ;  /* 0x0000007e2c687220 */ /* 0x080fe20000410000 */
[----:B------:R-:W-:Y:S01]  /*52a0*/  LOP3.LUT R123, R123, 0xffff0000, RZ, 0xc0, !PT ;  /* 0xffff00007b7b7812 */ /* 0x000fe200078ec0ff */
[----:B------:R-:W-:Y:S01]  /*52b0*/  FFMA.FTZ R44, R43, R126, -R102 ;  /* 0x0000007e2b2c7223 */ /* 0x000fe20000010866 */
[----:B------:R-:W-:-:S02]  /*52c0*/  IMAD.U32 R40, R32, 0x10000, RZ ;  /* 0x0001000020287824 */ /* 0x000fc400078e00ff */
[-C--:B------:R-:W-:Y:S01]  /*52d0*/  FMUL.FTZ R102, R45, R52.reuse ;  /* 0x000000342d667220 */ /* 0x080fe20000410000 */
[----:B------:R-:W-:Y:S01]  /*52e0*/  FFMA.FTZ R54, R41, R52, -R54 ;  /* 0x0000003429367223 */ /* 0x000fe20000010836 */
[----:B------:R-:W-:Y:S01]  /*52f0*/  LOP3.LUT R32, R32, 0xffff0000, RZ, 0xc0, !PT ;  /* 0xffff000020207812 */ /* 0x000fe200078ec0ff */
[----:B------:R-:W-:Y:S01]  /*5300*/  FMUL.FTZ R45, R37, R53 ;  /* 0x00000035252d7220 */ /* 0x000fe20000410000 */
[----:B------:R-:W-:Y:S01]  /*5310*/  LOP3.LUT R127, R127, 0xffff0000, RZ, 0xc0, !PT ;  /* 0xffff00007f7f7812 */ /* 0x000fe200078ec0ff */
[-C--:B------:R-:W-:Y:S01]  /*5320*/  FMUL.FTZ R52, R37, R46.reuse ;  /* 0x0000002e25347220 */ /* 0x080fe20000410000 */
[----:B------:R-:W-:Y:S01]  /*5330*/  FMUL.FTZ R37, R36, R123 ;  /* 0x0000007b24257220 */ /* 0x000fe20000410000 */
[----:B------:R-:W-:Y:S01]  /*5340*/  FFMA.FTZ R45, R40, R46, -R45 ;  /* 0x0000002e282d7223 */ /* 0x000fe2000001082d */
[----:B------:R-:W-:Y:S02]  /*5350*/  IMAD.U32 R33, R34, 0x10000, RZ ;  /* 0x0001000022217824 */ /* 0x000fe400078e00ff */
[----:B------:R-:W-:Y:S01]  /*5360*/  FFMA.FTZ R52, R40, R53, R52 ;  /* 0x0000003528347223 */ /* 0x000fe20000010034 */
[----:B------:R-:W-:Y:S01]  /*5370*/  LOP3.LUT R35, R34, 0xffff0000, RZ, 0xc0, !PT ;  /* 0xffff000022237812 */ /* 0x000fe200078ec0ff */
[----:B------:R-:W-:Y:S01]  /*5380*/  FFMA.FTZ R102, R41, R120, R102 ;  /* 0x0000007829667223 */ /* 0x000fe20000010066 */
[----:B------:R-:W-:Y:S01]  /*5390*/  FFMA.FTZ R40, R32, R127, -R37 ;  /* 0x0000007f20287223 */ /* 0x000fe20000010825 */
[----:B------:R-:W-:-:S02]  /*53a0*/  IMAD.U32 R34, R38, 0x10000, RZ ;  /* 0x0001000026227824 */ /* 0x000fc400078e00ff */
[----:B------:R-:W-:Y:S01]  /*53b0*/  FMUL.FTZ R41, R36, R127 ;  /* 0x0000007f24297220 */ /* 0x000fe20000410000 */
[----:B------:R-:W-:Y:S01]  /*53c0*/  IMAD.U32 R37, R122, 0x10000, RZ ;  /* 0x000100007a257824 */ /* 0x000fe200078e00ff */
[----:B------:R-:W-:Y:S01]  /*53d0*/  LOP3.LUT R38, R38, 0xffff0000, RZ, 0xc0, !PT ;  /* 0xffff000026267812 */ /* 0x000fe200078ec0ff */
[C---:B------:R-:W-:Y:S01]  /*53e0*/  IMAD.U32 R36, R125.reuse, 0x10000, RZ ;  /* 0x000100007d247824 */ /* 0x040fe200078e00ff */
[----:B------:R-:W-:Y:S01]  /*53f0*/  LOP3.LUT R122, R122, 0xffff0000, RZ, 0xc0, !PT ;  /* 0xffff00007a7a7812 */ /* 0x000fe200078ec0ff */
[----:B------:R-:W-:Y:S01]  /*5400*/  FFMA.FTZ R41, R32, R123, R41 ;  /* 0x0000007b20297223 */ /* 0x000fe20000010029 */
[----:B------:R-:W-:Y:S01]  /*5410*/  LOP3.LUT R125, R125, 0xffff0000, RZ, 0xc0, !PT ;  /* 0xffff00007d7d7812 */ /* 0x000fe200078ec0ff */
[C---:B------:R-:W-:Y:S01]  /*5420*/  FMUL.FTZ R32, R34.reuse, R37 ;  /* 0x0000002522207220 */ /* 0x040fe20000410000 */
[----:B------:R-:W-:Y:S01]  /*5430*/  FMUL.FTZ R34, R34, R36 ;  /* 0x0000002422227220 */ /* 0x000fe20000410000 */
        /* <DEDUP_REMOVED lines=18> */
.L_x_4903:
[----:B------:R-:W-:Y:S05]  /*5560*/  BSYNC B1 ;  /* 0x0000000000017941 */ /* 0x000fea0003800000 */
.L_x_4902:
        /* <DEDUP_REMOVED lines=10> */
.L_x_4871:
[----:B------:R-:W-:-:S06]  /*5610*/  UISETP.NE.AND UP0, UPT, UR45, 0x3, UPT ;  /* 0x000000032d00788c */ /* 0x000fcc000bf05270 */
[----:B------:R-:W-:-:S13]  /*5620*/  PLOP3.LUT P3, PT, PT, PT, UP0, 0x80, 0x0 ;  /* 0x000000000000781c */ /* 0x000fda0003f6f008 */
[----:B------:R-:W-:Y:S05]  /*5630*/  @!P3 BRA `(.L_x_4904) ;  /* 0x000000000004b947 */ /* 0x000fea0003800000 */
[----:B------:R-:W-:Y:S01]  /*5640*/  BPT.TRAP 0x1 ;  /* 0x000000040000795c */ /* 0x000fe20000300000 */
.L_x_4904:
[----:B------:R-:W-:Y:S01]  /*5650*/  IMAD R96, R2, 0x8, R18 ;  /* 0x0000000802607824 */ /* 0x000fe200078e0212 */
[----:B------:R-:W-:Y:S01]  /*5660*/  SHF.L.U32 R107, R203, 0x1f, RZ ;  /* 0x0000001fcb6b7819 */ /* 0x000fe200000006ff */
[----:B------:R-:W-:Y:S01]  /*5670*/  IMAD R106, R27, -0x60, R24 ;  /* 0xffffffa01b6a7824 */ /* 0x000fe200078e0218 */
[----:B------:R-:W-:Y:S02]  /*5680*/  BSSY B1, `(.L_x_4905) ;  /* 0x0000004000017945 */ /* 0x000fe40003800000 */
[----:B------:R-:W0:Y:S02]  /*5690*/  SYNCS.PHASECHK.TRANS64.TRYWAIT P4, [R96+URZ+0x22890], R107 ;  /* 0x0228906b600075a7 */ /* 0x000e24000808017f */
[----:B------:R-:W-:Y:S01]  /*56a0*/  VIMNMX R106, R106, 0x60, PT ;  /* 0x000000606a6a7848 */ /* 0x000fe20003fe0100 */
[----:B0-----:R-:W-:Y:S06]  /*56b0*/  @!P4 BRA `(.L_x_4906) ;  /* 0x0000019800a8c947 */ /* 0x001fec0003800000 */
.L_x_5186:
[----:B------:R-:W-:Y:S05]  /*56c0*/  BSYNC B1 ;  /* 0x0000000000017941 */ /* 0x000fea0003800000 */
.L_x_4905:
        /* <DEDUP_REMOVED lines=8> */
.L_x_4908:
[----:B------:R-:W-:Y:S05]  /*5750*/  BSYNC B1 ;  /* 0x0000000000017941 */ /* 0x000fea0003800000 */
.L_x_4907:
[----:B------:R-:W-:Y:S05]  /*5760*/  @P4 BRA `(.L_x_4888) ;  /* 0x0000000000104947 */ /* 0x000fea0003800000 */
[----:B-1----:R-:W1:Y:S04]  /*5770*/  @!P1 LDS.128 R32, [R104+0x2000] ;  /* 0x0020000068209984 */ /* 0x002e680000000c00 */
[----:B------:R-:W2:Y:S04]  /*5780*/  @!P2 LDS.128 R36, [R103+0x2000] ;  /* 0x002000006724a984 */ /* 0x000ea80000000c00 */
[----:B-1----:R1:W-:Y:S04]  /*5790*/  @!P1 STG.E.128 desc[UR40][R40.64], R32 ;  /* 0x0000002028009986 */ /* 0x0023e8000c101d28 */
[----:B--2---:R1:W-:Y:S02]  /*57a0*/  @!P2 STG.E.128 desc[UR40][R40.64+0x40], R36 ;  /* 0x000040242800a986 */ /* 0x0043e4000c101d28 */
.L_x_4888:
[----:B------:R-:W-:Y:S05]  /*57b0*/  BSYNC B0 ;  /* 0x0000000000007941 */ /* 0x000fea0003800000 */
.L_x_4870:
        /* <DEDUP_REMOVED lines=17> */
.L_x_4910:
[----:B------:R-:W-:Y:S05]  /*58d0*/  BSYNC B0 ;  /* 0x0000000000007941 */ /* 0x000fea0003800000 */
.L_x_4909:
[----:B------:R-:W2:Y:S01]  /*58e0*/  SYNCS.PHASECHK.TRANS64.TRYWAIT P3, [R96+URZ+0x228b0], R107 ;  /* 0x0228b06b600075a7 */ /* 0x000ea2000806017f */
[----:B------:R-:W-:Y:S01]  /*58f0*/  ULDC UR43, c[0x0][0x320] ;  /* 0x0000c800002b7ab9 */ /* 0x000fe20000000800 */
[----:B------:R-:W-:Y:S01]  /*5900*/  ULDC.64 UR48, c[0x0][0x328] ;  /* 0x0000ca0000307ab9 */ /* 0x000fe20000000a00 */
[----:B------:R-:W-:Y:S01]  /*5910*/  ULDC.64 UR46, c[0x0][0x318] ;  /* 0x0000c600002e7ab9 */ /* 0x000fe20000000a00 */
[----:B------:R-:W-:Y:S01]  /*5920*/  BSSY B0, `(.L_x_4911) ;  /* 0x0000003000007945 */ /* 0x000fe20003800000 */
[----:B-1----:R-:W-:-:S03]  /*5930*/  IMAD R32, R2, 0x6000, R90 ;  /* 0x0000600002207824 */ /* 0x002fc600078e025a */
[----:B--2---:R-:W-:Y:S05]  /*5940*/  @!P3 BRA `(.L_x_4912) ;  /* 0x000001980018b947 */ /* 0x004fea0003800000 */
.L_x_5187:
[----:B------:R-:W-:Y:S05]  /*5950*/  BSYNC B0 ;  /* 0x0000000000007941 */ /* 0x000fea0003800000 */
.L_x_4911:
        /* <DEDUP_REMOVED lines=39> */
.L_x_4914:
[----:B------:R-:W-:Y:S05]  /*5bd0*/  BSYNC B0 ;  /* 0x0000000000007941 */ /* 0x000fea0003800000 */
.L_x_4913:
        /* <DEDUP_REMOVED lines=37> */
.L_x_4916:
[----:B------:R-:W-:Y:S05]  /*5e30*/  BSYNC B0 ;  /* 0x0000000000007941 */ /* 0x000fea0003800000 */
.L_x_4915:
        /* <DEDUP_REMOVED lines=22> */
.L_x_4865:
[----:B------:R-:W0:Y:S01]  /*5fa0*/  LDC R0, c[0x0][0x448] ;  /* 0x00011200ff007b82 */ /* 0x000e220000000800 */
[----:B------:R-:W-:Y:S02]  /*5fb0*/  VIADD R3, R206, 0x7f ;  /* 0x0000007fce037836 */ /* 0x000fe40000000000 */
[----:B------:R-:W-:Y:S01]  /*5fc0*/  IMAD.MOV.U32 R178, RZ, RZ, RZ ;  /* 0x000000ffffb27224 */ /* 0x000fe200078e00ff */
[----:B0-----:R-:W-:-:S13]  /*5fd0*/  ISETP.NE.AND P1, PT, R0, 0x1, PT ;  /* 0x000000010000780c */ /* 0x001fda0003f25270 */
[----:B------:R-:W0:Y:S08]  /*5fe0*/  @P1 LDC R0, c[0x0][0x44c] ;  /* 0x00011300ff001b82 */ /* 0x000e300000000800 */
[----:B------:R-:W1:Y:S01]  /*5ff0*/  @P1 LDC R5, c[0x0][0x450] ;  /* 0x00011400ff051b82 */ /* 0x000e620000000800 */
[----:B0-----:R-:W-:-:S05]  /*6000*/  @P1 IMAD.HI.U32 R0, R3, R0, RZ ;  /* 0x0000000003001227 */ /* 0x001fca00078e00ff */
[----:B-1----:R-:W-:-:S05]  /*6010*/  @P1 SHF.R.U32.HI R3, RZ, R5, R0 ;  /* 0x00000005ff031219 */ /* 0x002fca0000011600 */
[----:B------:R-:W-:-:S04]  /*6020*/  IMAD.IADD R3, R60, 0x1, R3 ;  /* 0x000000013c037824 */ /* 0x000fc800078e0203 */
[----:B------:R-:W-:-:S05]  /*6030*/  IMAD.HI R3, R3, 0x2aaaaaab, RZ ;  /* 0x2aaaaaab03037827 */ /* 0x000fca00078e02ff */
[----:B------:R-:W-:-:S04]  /*6040*/  SHF.R.U32.HI R0, RZ, 0x1f, R3 ;  /* 0x0000001fff007819 */ /* 0x000fc80000011603 */
[----:B------:R-:W-:-:S04]  /*6050*/  LEA.HI.SX32 R0, R3, R0, 0x1c ;  /* 0x0000000003007211 */ /* 0x000fc800078fe2ff */
[----:B------:R-:W-:-:S04]  /*6060*/  VIMNMX R29, R29, R0, PT ;  /* 0x000000001d1d7248 */ /* 0x000fc80003fe0100 */
[----:B------:R-:W-:Y:S01]  /*6070*/  ISETP.GE.AND P1, PT, R29, 0x1, PT ;  /* 0x000000011d00780c */ /* 0x000fe20003f26270 */
[----:B------:R-:W-:-:S12]  /*6080*/  @P0 BRA `(.L_x_4918) ;  /* 0x00000000000c0947 */ /* 0x000fd80003800000 */
[----:B------:R-:W0:Y:S01]  /*6090*/  FENCE.VIEW.ASYNC.G ;  /* 0x00000000000073c6 */ /* 0x000e220000000100 */
[----:B------:R-:W-:Y:S05]  /*60a0*/  WARPSYNC.ALL ;  /* 0x0000000000007948 */ /* 0x000fea0003800000 */
[----:B0-----:R-:W-:Y:S06]  /*60b0*/  BAR.ARV 0xc, 0x180 ;  /* 0x0306000000007b1d */ /* 0x001fec0000002000 */
.L_x_4918:
[----:B------:R-:W-:Y:S04]  /*60c0*/  BSSY B0, `(.L_x_4919) ;  /* 0x000001f000007945 */ /* 0x000fe80003800000 */
[----:B------:R-:W-:Y:S05]  /*60d0*/  @!P1 BRA `(.L_x_4920) ;  /* 0x0000000000749947 */ /* 0x000fea0003800000 */
        /* <DEDUP_REMOVED lines=29> */
.L_x_4920:
[----:B------:R-:W-:Y:S05]  /*62b0*/  BSYNC B0 ;  /* 0x0000000000007941 */ /* 0x000fea0003800000 */
.L_x_4919:
        /* <DEDUP_REMOVED lines=33> */
[----:B----4-:R-:W-:Y:S02]  /*64d0*/  CS2R R96, SRZ ;  /* 0x0000000000607805 */ /* 0x010fe4000001ff00 */
        /* <DEDUP_REMOVED lines=45> */
.L_x_5190:
        /* <DEDUP_REMOVED lines=26> */
.L_x_4924:
[----:B------:R-:W-:Y:S05]  /*6950*/  BSYNC B6 ;  /* 0x0000000000067941 */ /* 0x000fea0003800000 */
.L_x_4923:
        /* <DEDUP_REMOVED lines=12> */
.L_x_4928:
[----:B--2---:R2:W3:Y:S02]  /*6a20*/  SYNCS.PHASECHK.TRANS64.TRYWAIT P0, [R18+URZ+0x22800], R3 ;  /* 0x02280003120075a7 */ /* 0x0044e4000800017f */
[----:B---3--:R-:W-:Y:S05]  /*6a30*/  @!P0 NANOSLEEP.SYNCS 0x989680 ;  /* 0x009896800000895d */ /* 0x008fea0003900000 */
[----:B------:R-:W3:Y:S02]  /*6a40*/  @!P0 SYNCS.PHASECHK.TRANS64 P0, [R18+URZ+0x22800], R3 ;  /* 0x02280003120085a7 */ /* 0x000ee4000800007f */
[----:B---3--:R-:W-:Y:S05]  /*6a50*/  @!P0 BRA `(.L_x_4928) ;  /* 0xfffffffc00f08947 */ /* 0x008fea000383ffff */
.L_x_4927:
[----:B------:R-:W-:Y:S05]  /*6a60*/  BSYNC B0 ;  /* 0x0000000000007941 */ /* 0x000fea0003800000 */
.L_x_4926:
[----:B------:R-:W-:Y:S05]  /*6a70*/  BRA `(.L_x_4929) ;  /* 0x0000002c008c7947 */ /* 0x000fea0003800000 */
.L_x_4925:
        /* <DEDUP_REMOVED lines=30> */
.L_x_4931:
[----:B------:R-:W-:Y:S05]  /*6c60*/  BSYNC B6 ;  /* 0x0000000000067941 */ /* 0x000fea0003800000 */
.L_x_4930:
        /* <DEDUP_REMOVED lines=47> */
.L_x_5196:
        /* <DEDUP_REMOVED lines=15> */
[----:B------:R-:W-:Y:S02]  /*7050*/  @!P2 IMAD.WIDE R34, R200, 0x2, R8 ;  /* 0x00000002c822a825 */ /* 0x000fe400078e0208 */
[C---:B------:R-:W-:Y:S02]  /*7060*/  @!P3 SHF.L.U64.HI R24, R204.reuse, 0x1, R33 ;  /* 0x00000001cc18b819 */ /* 0x040fe40000010221 */
[----:B------:R-:W-:Y:S01]  /*7070*/  @!P3 IMAD.SHL.U32 R9, R204, 0x2, RZ ;  /* 0x00000002cc09b824 */ /* 0x000fe200078e00ff */
[----:B------:R-:W-:Y:S02]  /*7080*/  CS2R R26, SRZ ;  /* 0x00000000001a7805 */ /* 0x000fe4000001ff00 */
[----:B------:R-:W-:Y:S01]  /*7090*/  CS2R R20, SRZ ;  /* 0x0000000000147805 */ /* 0x000fe2000001ff00 */
[----:B0-----:R-:W-:Y:S01]  /*70a0*/  @!P2 IMAD.WIDE R12, R200, 0x2, R14 ;  /* 0x00000002c80ca825 */ /* 0x001fe200078e020e */
[----:B------:R0:W5:Y:S01]  /*70b0*/  @!P2 LD.E.64 R28, desc[UR40][R34.64] ;  /* 0x00000028221ca980 */ /* 0x000162000c101b00 */
[----:B------:R-:W-:-:S02]  /*70c0*/  @!P3 IADD3 R10, P0, R0, R9, RZ ;  /* 0x00000009000ab210 */ /* 0x000fc40007f1e0ff */
[----:B------:R-:W-:Y:S01]  /*70d0*/  @!P3 IADD3 R8, P1, R14, R9, RZ ;  /* 0x000000090e08b210 */ /* 0x000fe20007f3e0ff */
[----:B------:R0:W5:Y:S02]  /*70e0*/  @!P2 LD.E.64 R26, desc[UR40][R12.64] ;  /* 0x000000280c1aa980 */ /* 0x000164000c101b00 */
[--C-:B------:R-:W-:Y:S02]  /*70f0*/  @!P3 IMAD.X R11, R3, 0x1, R24.reuse, P0 ;  /* 0x00000001030bb824 */ /* 0x100fe400000e0618 */
[----:B------:R-:W-:Y:S01]  /*7100*/  @!P3 IMAD.X R9, R5, 0x1, R24, P1 ;  /* 0x000000010509b824 */ /* 0x000fe200008e0618 */
[----:B------:R-:W-:Y:S02]  /*7110*/  CS2R R24, SRZ ;  /* 0x0000000000187805 */ /* 0x000fe4000001ff00 */
[----:B------:R0:W5:Y:S04]  /*7120*/  @!P3 LD.E.64 R20, desc[UR40][R10.64] ;  /* 0x000000280a14b980 */ /* 0x000168000c101b00 */
[----:B------:R0:W5:Y:S02]  /*7130*/  @!P3 LD.E.64 R24, desc[UR40][R8.64] ;  /* 0x000000280818b980 */ /* 0x000164000c101b00 */
.L_x_4936:
[----:B------:R-:W-:Y:S05]  /*7140*/  BSYNC B1 ;  /* 0x0000000000017941 */ /* 0x000fea0003800000 */
.L_x_4935:
[----:B----45:R-:W-:Y:S01]  /*7150*/  IMAD.MOV.U32 R5, RZ, RZ, R24 ;  /* 0x000000ffff057224 */ /* 0x030fe200078e0018 */
[----:B------:R-:W-:Y:S01]  /*7160*/  UMOV UR4, 0xffffffff ;  /* 0xffffffff00047882 */ /* 0x000fe20000000000 */
[----:B0-----:R-:W-:Y:S02]  /*7170*/  IMAD.MOV.U32 R8, RZ, RZ, R25 ;  /* 0x000000ffff087224 */ /* 0x001fe400078e0019 */
[----:B---3--:R-:W-:Y:S02]  /*7180*/  IMAD.MOV.U32 R0, RZ, RZ, R26 ;  /* 0x000000ffff007224 */ /* 0x008fe400078e001a */
[----:B--2---:R-:W-:Y:S01]  /*7190*/  IMAD.MOV.U32 R3, RZ, RZ, R27 ;  /* 0x000000ffff037224 */ /* 0x004fe200078e001b */
[----:B------:R-:W-:Y:S01]  /*71a0*/  PRMT R42, R5, 0x5410, R8 ;  /* 0x00005410052a7816 */ /* 0x000fe20000000008 */
[----:B------:R-:W-:Y:S02]  /*71b0*/  IMAD.MOV.U32 R5, RZ, RZ, R20 ;  /* 0x000000ffff057224 */ /* 0x000fe400078e0014 */
[----:B------:R-:W-:Y:S01]  /*71c0*/  IMAD.MOV.U32 R8, RZ, RZ, R21 ;  /* 0x000000ffff087224 */ /* 0x000fe200078e0015 */
[----:B------:R-:W-:Y:S01]  /*71d0*/  PRMT R36, R0, 0x5410, R3 ;  /* 0x0000541000247816 */ /* 0x000fe20000000003 */
[----:B------:R-:W-:-:S02]  /*71e0*/  IMAD.MOV.U32 R0, RZ, RZ, R28 ;  /* 0x000000ffff007224 */ /* 0x000fc400078e001c */
[----:B------:R-:W-:Y:S01]  /*71f0*/  IMAD.MOV.U32 R3, RZ, RZ, R29 ;  /* 0x000000ffff037224 */ /* 0x000fe200078e001d */
[----:B------:R-:W-:Y:S02]  /*7200*/  PRMT R44, R8, 0x5410, R5 ;  /* 0x00005410082c7816 */ /* 0x000fe40000000005 */
[----:B------:R-:W-:Y:S02]  /*7210*/  CS2R R8, SRZ ;  /* 0x0000000000087805 */ /* 0x000fe4000001ff00 */
[----:B------:R-:W-:Y:S01]  /*7220*/  PRMT R39, R3, 0x5410, R0 ;  /* 0x0000541003277816 */ /* 0x000fe20000000000 */
[----:B------:R-:W-:Y:S06]  /*7230*/  BRA.DIV UR4, `(.L_x_4937) ;  /* 0x0000018204847947 */ /* 0x000fec000b800000 */
[----:B------:R0:W2:Y:S04]  /*7240*/  SHFL.IDX PT, R3, R6, 0x1, 0x1c1f ;  /* 0x003c1f0006037f89 */ /* 0x0000a800000e0000 */
[----:B------:R0:W3:Y:S04]  /*7250*/  SHFL.IDX PT, R0, R4, 0x1, 0x1c1f ;  /* 0x003c1f0004007f89 */ /* 0x0000e800000e0000 */
[----:B-1----:R-:W1:Y:S04]  /*7260*/  SHFL.IDX PT, R7, R7, 0x1, 0x1c1f ;  /* 0x003c1f0007077f89 */ /* 0x002e6800000e0000 */
[----:B0-----:R-:W4:Y:S02]  /*7270*/  SHFL.IDX PT, R32, R32, 0x1, 0x1c1f ;  /* 0x003c1f0020207f89 */ /* 0x001f2400000e0000 */
.L_x_5202:
[----:B------:R-:W-:Y:S01]  /*7280*/  VIADD R40, R40, 0x40 ;  /* 0x0000004028287836 */ /* 0x000fe20000000000 */
[----:B------:R-:W-:Y:S01]  /*7290*/  LEA.HI R4, R229, R229, RZ, 0x1 ;  /* 0x000000e5e5047211 */ /* 0x000fe200078f08ff */
        /* <DEDUP_REMOVED lines=15> */
[----:B------:R-:W-:Y:S02]  /*7390*/  @!P2 IMAD.WIDE R34, R200, 0x2, R4 ;  /* 0x00000002c822a825 */ /* 0x000fe400078e0204 */
[C---:B------:R-:W-:Y:S02]  /*73a0*/  @!P3 SHF.L.U64.HI R10, R204.reuse, 0x1, R33 ;  /* 0x00000001cc0ab819 */ /* 0x040fe40000010221 */
[----:B------:R-:W-:Y:S01]  /*73b0*/  @!P3 IMAD.SHL.U32 R5, R204, 0x2, RZ ;  /* 0x00000002cc05b824 */ /* 0x000fe200078e00ff */
[----:B------:R-:W-:Y:S01]  /*73c0*/  CS2R R8, SRZ ;  /* 0x0000000000087805 */ /* 0x000fe2000001ff00 */
[----:B-1----:R-:W-:Y:S01]  /*73d0*/  IMAD.MOV.U32 R33, RZ, RZ, R7 ;  /* 0x000000ffff217224 */ /* 0x002fe200078e0007 */
[----:B------:R-:W-:Y:S01]  /*73e0*/  CS2R R12, SRZ ;  /* 0x00000000000c7805 */ /* 0x000fe2000001ff00 */
[----:B------:R0:W5:Y:S01]  /*73f0*/  @!P2 LD.E.64 R14, desc[UR40][R34.64] ;  /* 0x00000028220ea980 */ /* 0x000162000c101b00 */
[-C--:B------:R-:W-:Y:S02]  /*7400*/  @!P3 IADD3 R4, P0, R0, R5.reuse, RZ ;  /* 0x000000050004b210 */ /* 0x080fe40007f1e0ff */
[----:B----4-:R-:W-:Y:S01]  /*7410*/  @!P3 IADD3 R6, P1, R32, R5, RZ ;  /* 0x000000052006b210 */ /* 0x010fe20007f3e0ff */
[----:B------:R-:W-:-:S04]  /*7420*/  @!P2 IMAD.WIDE R32, R200, 0x2, R32 ;  /* 0x00000002c820a825 */ /* 0x000fc800078e0220 */
[--C-:B------:R-:W-:Y:S01]  /*7430*/  @!P3 IMAD.X R5, R3, 0x1, R10.reuse, P0 ;  /* 0x000000010305b824 */ /* 0x100fe200000e060a */
[----:B------:R0:W5:Y:S01]  /*7440*/  @!P2 LD.E.64 R8, desc[UR40][R32.64] ;  /* 0x000000282008a980 */ /* 0x000162000c101b00 */
[----:B------:R-:W-:Y:S01]  /*7450*/  @!P3 IMAD.X R7, R7, 0x1, R10, P1 ;  /* 0x000000010707b824 */ /* 0x000fe200008e060a */
[----:B------:R-:W-:Y:S02]  /*7460*/  CS2R R10, SRZ ;  /* 0x00000000000a7805 */ /* 0x000fe4000001ff00 */
[----:B------:R0:W5:Y:S04]  /*7470*/  @!P3 LD.E.64 R12, desc[UR40][R4.64] ;  /* 0x00000028040cb980 */ /* 0x000168000c101b00 */
[----:B------:R0:W5:Y:S02]  /*7480*/  @!P3 LD.E.64 R10, desc[UR40][R6.64] ;  /* 0x00000028060ab980 */ /* 0x000164000c101b00 */
.L_x_4939:
[----:B------:R-:W-:Y:S05]  /*7490*/  BSYNC B1 ;  /* 0x0000000000017941 */ /* 0x000fea0003800000 */
.L_x_4938:
[----:B------:R-:W1:Y:S01]  /*74a0*/  SYNCS.PHASECHK.TRANS64.TRYWAIT P0, [R18+URZ+0x22800], R37 ;  /* 0x02280025120075a7 */ /* 0x000e62000800017f */
[----:B---3--:R-:W-:Y:S01]  /*74b0*/  IMAD.SHL.U32 R0, R38, 0x40, RZ ;  /* 0x0000004026007824 */ /* 0x008fe200078e00ff */
[----:B------:R-:W-:Y:S01]  /*74c0*/  VIADDMNMX R31, R31, -R206, 0x80, PT ;  /* 0x000000801f1f7446 */ /* 0x000fe200038009ce */
[----:B0----5:R-:W-:Y:S01]  /*74d0*/  IMAD.MOV.U32 R4, RZ, RZ, R8 ;  /* 0x000000ffff047224 */ /* 0x021fe200078e0008 */
[----:B------:R-:W-:Y:S01]  /*74e0*/  BSSY B1, `(.L_x_4940) ;  /* 0x0000018000017945 */ /* 0x000fe20003800000 */
[----:B------:R-:W-:Y:S01]  /*74f0*/  IMAD.MOV.U32 R5, RZ, RZ, R11 ;  /* 0x000000ffff057224 */ /* 0x000fe200078e000b */
        /* <DEDUP_REMOVED lines=10> */
[----:B------:R-:W-:Y:S02]  /*75a0*/  LOP3.LUT P2, RZ, R38, 0x4, RZ, 0xc0, !PT ;  /* 0x0000000426ff7812 */ /* 0x000fe4000784c0ff */
[----:B------:R-:W-:Y:S01]  /*75b0*/  PRMT R47, R4, 0x7610, R47 ;  /* 0x00007610042f7816 */ /* 0x000fe2000000002f */
[----:B------:R-:W-:Y:S01]  /*75c0*/  IMAD R3, R212, 0x200, R3 ;  /* 0x00000200d4037824 */ /* 0x000fe200078e0203 */
[----:B----4-:R-:W-:Y:S01]  /*75d0*/  PRMT R32, R5, 0x5410, R0 ;  /* 0x0000541005207816 */ /* 0x010fe20000000000 */
[----:B------:R-:W-:Y:S01]  /*75e0*/  IMAD.MOV.U32 R0, RZ, RZ, R15 ;  /* 0x000000ffff007224 */ /* 0x000fe200078e000f */
[----:B------:R-:W-:Y:S01]  /*75f0*/  ISETP.GE.AND P1, PT, R23, R31, PT ;  /* 0x0000001f1700720c */ /* 0x000fe20003f26270 */
[----:B------:R-:W-:-:S02]  /*7600*/  IMAD R3, R3, 0x2, R18 ;  /* 0x0000000203037824 */ /* 0x000fc400078e0212 */
[----:B------:R-:W-:Y:S01]  /*7610*/  IMAD.MOV.U32 R5, RZ, RZ, R13 ;  /* 0x000000ffff057224 */ /* 0x000fe200078e000d */
[----:B------:R-:W-:Y:S01]  /*7620*/  PRMT R46, R0, 0x7610, R46 ;  /* 0x00007610002e7816 */ /* 0x000fe2000000002e */
[C---:B------:R-:W-:Y:S02]  /*7630*/  VIADD R4, R3.reuse, 0x18400 ;  /* 0x0001840003047836 */ /* 0x040fe40000000000 */
[----:B------:R-:W-:Y:S01]  /*7640*/  VIADD R0, R3, 0x18440 ;  /* 0x0001844003007836 */ /* 0x000fe20000000000 */
[----:B-1----:R-:W-:Y:S06]  /*7650*/  @!P0 BRA `(.L_x_4941) ;  /* 0x0000017c00f08947 */ /* 0x002fec0003800000 */
.L_x_5203:
[----:B------:R-:W-:Y:S05]  /*7660*/  BSYNC B1 ;  /* 0x0000000000017941 */ /* 0x000fea0003800000 */
.L_x_4940:
        /* <DEDUP_REMOVED lines=11> */
[--C-:B------:R-:W-:Y:S02]  /*7720*/  SHF.R.U32.HI R35, RZ, 0x10, R29.reuse ;  /* 0x00000010ff237819 */ /* 0x100fe4000001161d */
[----:B------:R-:W-:Y:S02]  /*7730*/  SHF.R.U64 R34, R28, 0x10, R29 ;  /* 0x000000101c227819 */ /* 0x000fe4000000121d */
[----:B------:R-:W-:Y:S02]  /*7740*/  PRMT R38, R36, 0x5432, R38 ;  /* 0x0000543224267816 */ /* 0x000fe40000000026 */
[----:B0-----:R-:W-:Y:S02]  /*7750*/  SHF.R.U64 R37, R26, 0x10, R27 ;  /* 0x000000101a257819 */ /* 0x001fe4000000121b */
[----:B------:R-:W-:-:S02]  /*7760*/  PRMT R35, R39, 0x5410, R35 ;  /* 0x0000541027237816 */ /* 0x000fc40000000023 */
[----:B------:R-:W-:Y:S01]  /*7770*/  PRMT R34, R39, 0x5432, R34 ;  /* 0x0000543227227816 */ /* 0x000fe20000000022 */
[----:B------:R-:W-:Y:S01]  /*7780*/  IMAD.U32 R39, R38, 0x10000, RZ ;  /* 0x0001000026277824 */ /* 0x000fe200078e00ff */
[----:B------:R-:W-:Y:S01]  /*7790*/  PRMT R37, R36, 0x5410, R37 ;  /* 0x0000541024257816 */ /* 0x000fe20000000025 */
[C---:B------:R-:W-:Y:S01]  /*77a0*/  IMAD.U32 R36, R35.reuse, 0x10000, RZ ;  /* 0x0001000023247824 */ /* 0x040fe200078e00ff */
[----:B------:R-:W-:Y:S02]  /*77b0*/  LOP3.LUT R38, R38, 0xffff0000, RZ, 0xc0, !PT ;  /* 0xffff000026267812 */ /* 0x000fe400078ec0ff */
[----:B------:R-:W-:Y:S02]  /*77c0*/  LOP3.LUT R35, R35, 0xffff0000, RZ, 0xc0, !PT ;  /* 0xffff000023237812 */ /* 0x000fe400078ec0ff */
[C---:B-1----:R-:W-:Y:S01]  /*77d0*/  LOP3.LUT R27, R6.reuse, 0xffff0000, RZ, 0xc0, !PT ;  /* 0xffff0000061b7812 */ /* 0x042fe200078ec0ff */
        /* <DEDUP_REMOVED lines=32> */
.L_x_4945:
[----:B------:R-:W-:Y:S05]  /*79e0*/  BSYNC B2 ;  /* 0x0000000000027941 */ /* 0x000fea0003800000 */
.L_x_4944:
        /* <DEDUP_REMOVED lines=18> */
[C---:B0-----:R-:W-:Y:S01]  /*7b10*/  FMUL.FTZ R37, R21.reuse, R35 ;  /* 0x0000002315257220 */ /* 0x041fe20000410000 */
        /* <DEDUP_REMOVED lines=27> */
[----:B------:R2:W-:Y:S02]  /*7cd0*/  STS.128 [R0], R4 ;  /* 0x0000000400007388 */ /* 0x0005e40000000c00 */
.L_x_4943:
[----:B------:R-:W-:Y:S05]  /*7ce0*/  BSYNC B1 ;  /* 0x0000000000017941 */ /* 0x000fea0003800000 */
.L_x_4942:
        /* <DEDUP_REMOVED lines=53> */
.L_x_4948:
[----:B------:R-:W-:Y:S05]  /*8040*/  BSYNC B1 ;  /* 0x0000000000017941 */ /* 0x000fea0003800000 */
.L_x_4947:
        /* <DEDUP_REMOVED lines=8> */
[----:B------:R-:W-:Y:S01]  /*80d0*/  IMAD.U32 R14, R32, 0x10000, RZ ;  /* 0x00010000200e7824 */ /* 0x000fe200078e00ff */
[----:B------:R-:W-:Y:S01]  /*80e0*/  PRMT R11, R47, 0x5410, R9 ;  /* 0x000054102f0b7816 */ /* 0x000fe20000000009 */
[----:B------:R-:W-:Y:S01]  /*80f0*/  IMAD.U32 R13, R12, 0x10000, RZ ;  /* 0x000100000c0d7824 */ /* 0x000fe200078e00ff */
[----:B------:R-:W-:-:S02]  /*8100*/  PRMT R33, R33, 0x5410, R8 ;  /* 0x0000541021217816 */ /* 0x000fc40000000008 */
[----:B------:R-:W-:Y:S02]  /*8110*/  LOP3.LUT R32, R32, 0xffff0000, RZ, 0xc0, !PT ;  /* 0xffff000020207812 */ /* 0x000fe400078ec0ff */
[----:B------:R-:W-:Y:S02]  /*8120*/  LOP3.LUT R12, R12, 0xffff0000, RZ, 0xc0, !PT ;  /* 0xffff00000c0c7812 */ /* 0x000fe400078ec0ff */
        /* <DEDUP_REMOVED lines=15> */
[----:B------:R-:W-:Y:S01]  /*8220*/  IMAD.U32 R7, R11, 0x10000, RZ ;  /* 0x000100000b077824 */ /* 0x000fe200078e00ff */
        /* <DEDUP_REMOVED lines=18> */
.L_x_4933:
        /* <DEDUP_REMOVED lines=71> */
[----:B------:R-:W-:Y:S02]  /*87c0*/  IMAD.MOV.U32 R6, RZ, RZ, R34 ;  /* 0x000000ffff067224 */ /* 0x000fe400078e0022 */
[----:B------:R-:W-:Y:S01]  /*87d0*/  IMAD.MOV.U32 R8, RZ, RZ, R28 ;  /* 0x000000ffff087224 */ /* 0x000fe200078e001c */
[----:B------:R-:W-:Y:S01]  /*87e0*/  PRMT R37, R37, 0x5410, R5 ;  /* 0x0000541025257816 */ /* 0x000fe20000000005 */
[----:B------:R-:W-:Y:S01]  /*87f0*/  IMAD.MOV.U32 R7, RZ, RZ, R35 ;  /* 0x000000ffff077224 */ /* 0x000fe200078e0023 */
[----:B------:R-:W-:Y:S02]  /*8800*/  PRMT R45, R4, 0x5410, R6 ;  /* 0x00005410042d7816 */ /* 0x000fe40000000006 */
[----:B------:R-:W-:Y:S02]  /*8810*/  CS2R R4, SRZ ;  /* 0x0000000000047805 */ /* 0x000fe4000001ff00 */
[----:B------:R-:W-:Y:S02]  /*8820*/  PRMT R36, R8, 0x7610, R36 ;  /* 0x0000761008247816 */ /* 0x000fe40000000024 */
[----:B012-4-:R-:W-:-:S07]  /*8830*/  PRMT R48, R7, 0x7610, R48 ;  /* 0x0000761007307816 */ /* 0x017fce0000000030 */
.L_x_5213:
        /* <DEDUP_REMOVED lines=23> */
.L_x_4951:
[----:B------:R-:W-:Y:S05]  /*89b0*/  BSYNC B1 ;  /* 0x0000000000017941 */ /* 0x000fea0003800000 */
.L_x_4950:
[----:B------:R-:W0:Y:S01]  /*89c0*/  SYNCS.PHASECHK.TRANS64.TRYWAIT P1, [R18+URZ+0x22800], R13 ;  /* 0x0228000d120075a7 */ /* 0x000e22000802017f */
[----:B-----5:R-:W-:Y:S01]  /*89d0*/  IMAD.MOV.U32 R0, RZ, RZ, R4 ;  /* 0x000000ffff007224 */ /* 0x020fe200078e0004 */
[----:B------:R-:W-:Y:S01]  /*89e0*/  VIADDMNMX R31, R31, -R206, 0x80, PT ;  /* 0x000000801f1f7446 */ /* 0x000fe200038009ce */
[----:B---3--:R-:W-:Y:S01]  /*89f0*/  IMAD.MOV.U32 R3, RZ, RZ, R5 ;  /* 0x000000ffff037224 */ /* 0x008fe200078e0005 */
[----:B------:R-:W-:Y:S01]  /*8a00*/  BSSY B1, `(.L_x_4952) ;  /* 0x0000010000017945 */ /* 0x000fe20003800000 */
[----:B------:R-:W-:Y:S01]  /*8a10*/  IMAD.MOV.U32 R12, RZ, RZ, R8 ;  /* 0x000000ffff0c7224 */ /* 0x000fe200078e0008 */
[----:B------:R-:W-:Y:S01]  /*8a20*/  PRMT R55, R0, 0x7610, R55 ;  /* 0x0000761000377816 */ /* 0x000fe20000000037 */
[----:B------:R-:W-:Y:S01]  /*8a30*/  IMAD.MOV.U32 R0, RZ, RZ, R6 ;  /* 0x000000ffff007224 */ /* 0x000fe200078e0006 */
[----:B------:R-:W-:Y:S01]  /*8a40*/  PRMT R56, R3, 0x7610, R56 ;  /* 0x0000761003387816 */ /* 0x000fe20000000038 */
[----:B------:R-:W-:Y:S01]  /*8a50*/  IMAD.MOV.U32 R3, RZ, RZ, R7 ;  /* 0x000000ffff037224 */ /* 0x000fe200078e0007 */
[-C--:B------:R-:W-:Y:S01]  /*8a60*/  ISETP.GE.OR P2, PT, R23, R31.reuse, P0 ;  /* 0x0000001f1700720c */ /* 0x080fe20000746670 */
[----:B------:R-:W-:Y:S01]  /*8a70*/  IMAD.MOV.U32 R14, RZ, RZ, R9 ;  /* 0x000000ffff0e7224 */ /* 0x000fe200078e0009 */
[----:B------:R-:W-:Y:S01]  /*8a80*/  PRMT R57, R0, 0x7610, R57 ;  /* 0x0000761000397816 */ /* 0x000fe20000000039 */
[----:B------:R-:W-:Y:S01]  /*8a90*/  IMAD.MOV.U32 R0, RZ, RZ, R10 ;  /* 0x000000ffff007224 */ /* 0x000fe200078e000a */
[----:B------:R-:W-:Y:S01]  /*8aa0*/  PRMT R55, R55, 0x5410, R3 ;  /* 0x0000541037377816 */ /* 0x000fe20000000003 */
[----:B------:R-:W-:Y:S01]  /*8ab0*/  IMAD.MOV.U32 R3, RZ, RZ, R11 ;  /* 0x000000ffff037224 */ /* 0x000fe200078e000b */
[----:B------:R-:W-:-:S02]  /*8ac0*/  ISETP.GE.OR P0, PT, R228, R31, P0 ;  /* 0x0000001fe400720c */ /* 0x000fc40000706670 */
[----:B------:R-:W-:Y:S02]  /*8ad0*/  PRMT R58, R12, 0x7610, R58 ;  /* 0x000076100c3a7816 */ /* 0x000fe4000000003a */
[----:B------:R-:W-:Y:S01]  /*8ae0*/  PRMT R56, R56, 0x5410, R14 ;  /* 0x0000541038387816 */ /* 0x000fe2000000000e */
[----:B0-----:R-:W-:Y:S08]  /*8af0*/  @!P1 BRA `(.L_x_4953) ;  /* 0x0000017000489947 */ /* 0x001ff00003800000 */
.L_x_5214:
[----:B------:R-:W-:Y:S05]  /*8b00*/  BSYNC B1 ;  /* 0x0000000000017941 */ /* 0x000fea0003800000 */
.L_x_4952:
[----:B------:R-:W-:Y:S04]  /*8b10*/  BSSY B1, `(.L_x_4954) ;  /* 0x000006a000017945 */ /* 0x000fe80003800000 */
[----:B------:R-:W-:Y:S05]  /*8b20*/  @P2 BRA `(.L_x_4955) ;  /* 0x0000000400a02947 */ /* 0x000fea0003800000 */
[----:B------:R-:W-:Y:S01]  /*8b30*/  IMAD.SHL.U32 R38, R38, 0x40, RZ ;  /* 0x0000004026267824 */ /* 0x000fe200078e00ff */
[----:B------:R-:W-:Y:S01]  /*8b40*/  SHF.R.U64 R43, R32, 0x10, R33 ;  /* 0x00000010202b7819 */ /* 0x000fe20000001221 */
[----:B------:R-:W-:Y:S01]  /*8b50*/  IMAD.IADD R14, R16, 0x1, R39 ;  /* 0x00000001100e7824 */ /* 0x000fe200078e0227 */
[----:B------:R-:W-:Y:S02]  /*8b60*/  SHF.R.U64 R40, R20, 0x10, R21 ;  /* 0x0000001014287819 */ /* 0x000fe40000001215 */
[----:B------:R-:W-:Y:S02]  /*8b70*/  LOP3.LUT R15, R38, 0x1c0, RZ, 0xc0, !PT ;  /* 0x000001c0260f7812 */ /* 0x000fe400078ec0ff */
[----:B------:R-:W-:Y:S02]  /*8b80*/  SHF.R.U64 R46, R34, 0x10, R35 ;  /* 0x00000010222e7819 */ /* 0x000fe40000001223 */
[----:B------:R-:W-:Y:S02]  /*8b90*/  SHF.R.U32.HI R25, RZ, 0x3, R15 ;  /* 0x00000003ff197819 */ /* 0x000fe4000001160f */
[----:B------:R-:W-:-:S02]  /*8ba0*/  LOP3.LUT R14, R15, 0x38, R14, 0xf8, !PT ;  /* 0x000000380f0e7812 */ /* 0x000fc400078ef80e */
[----:B------:R-:W-:Y:S02]  /*8bb0*/  LOP3.LUT R12, R15, 0x38, R16, 0xf8, !PT ;  /* 0x000000380f0c7812 */ /* 0x000fe400078ef810 */
[-C--:B------:R-:W-:Y:S02]  /*8bc0*/  LOP3.LUT R15, R14, R25.reuse, RZ, 0x3c, !PT ;  /* 0x000000190e0f7212 */ /* 0x080fe400078e3cff */
[----:B0-----:R-:W-:Y:S02]  /*8bd0*/  LOP3.LUT R13, R12, R25, RZ, 0x3c, !PT ;  /* 0x000000190c0d7212 */ /* 0x001fe400078e3cff */
[----:B------:R-:W-:Y:S01]  /*8be0*/  PRMT R43, R45, 0x5410, R43 ;  /* 0x000054102d2b7816 */ /* 0x000fe2000000002b */
[C---:B------:R-:W-:Y:S01]  /*8bf0*/  IMAD R25, R212.reuse, 0x200, R15 ;  /* 0x00000200d4197824 */ /* 0x040fe200078e020f */
[----:B------:R-:W-:Y:S01]  /*8c00*/  SHF.R.U32.HI R42, RZ, 0x10, R29 ;  /* 0x00000010ff2a7819 */ /* 0x000fe2000001161d */
[----:B------:R-:W-:Y:S01]  /*8c10*/  IMAD R13, R212, 0x200, R13 ;  /* 0x00000200d40d7824 */ /* 0x000fe200078e020d */
[----:B------:R-:W-:Y:S01]  /*8c20*/  SHF.R.U32.HI R44, RZ, 0x10, R33 ;  /* 0x00000010ff2c7819 */ /* 0x000fe20000011621 */
[----:B------:R-:W-:Y:S01]  /*8c30*/  IMAD R38, R25, 0x2, R18 ;  /* 0x0000000219267824 */ /* 0x000fe200078e0212 */
[----:B------:R-:W-:Y:S01]  /*8c40*/  PRMT R40, R36, 0x5432, R40 ;  /* 0x0000543224287816 */ /* 0x000fe20000000028 */
[----:B------:R-:W-:Y:S01]  /*8c50*/  IMAD R31, R13, 0x2, R18 ;  /* 0x000000020d1f7824 */ /* 0x000fe200078e0212 */
[----:B------:R-:W-:-:S02]  /*8c60*/  SHF.R.U32.HI R41, RZ, 0x10, R21 ;  /* 0x00000010ff297819 */ /* 0x000fc40000011615 */
[----:B------:R-:W0:Y:S01]  /*8c70*/  LDS.128 R24, [R38+0x18400] ;  /* 0x0184000026187984 */ /* 0x000e220000000c00 */
[----:B------:R-:W-:Y:S01]  /*8c80*/  PRMT R46, R45, 0x5432, R46 ;  /* 0x000054322d2e7816 */ /* 0x000fe2000000002e */
[----:B------:R-:W-:Y:S01]  /*8c90*/  IMAD.U32 R45, R43, 0x10000, RZ ;  /* 0x000100002b2d7824 */ /* 0x000fe200078e00ff */
[C---:B------:R-:W-:Y:S01]  /*8ca0*/  PRMT R42, R37.reuse, 0x5410, R42 ;  /* 0x00005410252a7816 */ /* 0x040fe2000000002a */
[----:B------:R-:W1:Y:S01]  /*8cb0*/  LDS.128 R12, [R31+0x18400] ;  /* 0x018400001f0c7984 */ /* 0x000e620000000c00 */
[----:B------:R-:W-:Y:S01]  /*8cc0*/  PRMT R44, R37, 0x5432, R44 ;  /* 0x00005432252c7816 */ /* 0x000fe2000000002c */
[----:B------:R-:W-:Y:S01]  /*8cd0*/  IMAD.U32 R37, R40, 0x10000, RZ ;  /* 0x0001000028257824 */ /* 0x000fe200078e00ff */
[----:B------:R-:W-:Y:S02]  /*8ce0*/  PRMT R41, R49, 0x5410, R41 ;  /* 0x0000541031297816 */ /* 0x000fe40000000029 */
[----:B------:R-:W-:Y:S02]  /*8cf0*/  SHF.R.U64 R21, R28, 0x10, R29 ;  /* 0x000000101c157819 */ /* 0x000fe4000000121d */
[----:B------:R-:W-:-:S02]  /*8d00*/  SHF.R.U32.HI R47, RZ, 0x10, R35 ;  /* 0x00000010ff2f7819 */ /* 0x000fc40000011623 */
[----:B------:R-:W-:Y:S02]  /*8d10*/  PRMT R36, R36, 0x5410, R21 ;  /* 0x0000541024247816 */ /* 0x000fe40000000015 */
[----:B------:R-:W-:Y:S02]  /*8d20*/  LOP3.LUT R43, R43, 0xffff0000, RZ, 0xc0, !PT ;  /* 0xffff00002b2b7812 */ /* 0x000fe400078ec0ff */
[----:B------:R-:W-:Y:S01]  /*8d30*/  PRMT R47, R48, 0x5410, R47 ;  /* 0x00005410302f7816 */ /* 0x000fe2000000002f */
[C---:B0-----:R-:W-:Y:S01]  /*8d40*/  IMAD.U32 R32, R24.reuse, 0x10000, RZ ;  /* 0x0001000018207824 */ /* 0x041fe200078e00ff */
[----:B------:R-:W-:Y:S01]  /*8d50*/  LOP3.LUT R24, R24, 0xffff0000, RZ, 0xc0, !PT ;  /* 0xffff000018187812 */ /* 0x000fe200078ec0ff */
[C---:B------:R-:W-:Y:S01]  /*8d60*/  IMAD.U32 R33, R25.reuse, 0x10000, RZ ;  /* 0x0001000019217824 */ /* 0x040fe200078e00ff */
[----:B------:R-:W-:Y:S01]  /*8d70*/  LOP3.LUT R25, R25, 0xffff0000, RZ, 0xc0, !PT ;  /* 0xffff000019197812 */ /* 0x000fe200078ec0ff */
[----:B-1----:R-:W-:Y:S02]  /*8d80*/  IMAD.U32 R20, R12, 0x10000, RZ ;  /* 0x000100000c147824 */ /* 0x002fe400078e00ff */
[C---:B------:R-:W-:Y:S01]  /*8d90*/  FMUL.FTZ R49, R32.reuse, R45 ;  /* 0x0000002d20317220 */ /* 0x040fe20000410000 */
[-C--:B------:R-:W-:Y:S01]  /*8da0*/  FMUL.FTZ R51, R32, R37.reuse ;  /* 0x0000002520337220 */ /* 0x080fe20000410000 */
[----:B------:R-:W-:Y:S01]  /*8db0*/  IMAD.U32 R32, R44, 0x10000, RZ ;  /* 0x000100002c207824 */ /* 0x000fe200078e00ff */
[----:B------:R-:W-:Y:S01]  /*8dc0*/  LOP3.LUT R12, R12, 0xffff0000, RZ, 0xc0, !PT ;  /* 0xffff00000c0c7812 */ /* 0x000fe200078ec0ff */
[----:B------:R-:W-:Y:S01]  /*8dd0*/  FFMA.FTZ R49, R20, R37, -R49 ;  /* 0x0000002514317223 */ /* 0x000fe20000010831 */
[----:B------:R-:W-:Y:S01]  /*8de0*/  LOP3.LUT R37, R40, 0xffff0000, RZ, 0xc0, !PT ;  /* 0xffff000028257812 */ /* 0x000fe200078ec0ff */
[----:B------:R-:W-:Y:S01]  /*8df0*/  FFMA.FTZ R51, R20, R45, R51 ;  /* 0x0000002d14337223 */ /* 0x000fe20000010033 */
[----:B------:R-:W-:-:S02]  /*8e00*/  IMAD.U32 R21, R13, 0x10000, RZ ;  /* 0x000100000d157824 */ /* 0x000fc400078e00ff */
[----:B------:R-:W-:Y:S01]  /*8e10*/  FMUL.FTZ R50, R33, R32 ;  /* 0x0000002021327220 */ /* 0x000fe20000410000 */
[----:B------:R-:W-:Y:S02]  /*8e20*/  IMAD.U32 R20, R41, 0x10000, RZ ;  /* 0x0001000029147824 */ /* 0x000fe400078e00ff */
[C---:B------:R-:W-:Y:S01]  /*8e30*/  FMUL.FTZ R53, R24.reuse, R43 ;  /* 0x0000002b18357220 */ /* 0x040fe20000410000 */
[-C--:B------:R-:W-:Y:S01]  /*8e40*/  FMUL.FTZ R45, R24, R37.reuse ;  /* 0x00000025182d7220 */ /* 0x080fe20000410000 */
[----:B------:R-:W-:Y:S02]  /*8e50*/  IMAD.U32 R35, R27, 0x10000, RZ ;  /* 0x000100001b237824 */ /* 0x000fe400078e00ff */
[-C--:B------:R-:W-:Y:S01]  /*8e60*/  FMUL.FTZ R33, R33, R20.reuse ;  /* 0x0000001421217220 */ /* 0x080fe20000410000 */
[----:B------:R-:W-:Y:S01]  /*8e70*/  FFMA.FTZ R50, R21, R20, -R50 ;  /* 0x0000001415327223 */ /* 0x000fe20000010832 */
[----:B------:R-:W-:Y:S02]  /*8e80*/  IMAD.U32 R24, R47, 0x10000, RZ ;  /* 0x000100002f187824 */ /* 0x000fe400078e00ff */
[----:B------:R-:W-:Y:S01]  /*8e90*/  FFMA.FTZ R40, R12, R37, -R53 ;  /* 0x000000250c287223 */ /* 0x000fe20000010835 */
[----:B------:R-:W-:-:S02]  /*8ea0*/  IMAD.U32 R20, R42, 0x10000, RZ ;  /* 0x000100002a147824 */ /* 0x000fc400078e00ff */
[----:B------:R-:W-:Y:S01]  /*8eb0*/  FFMA.FTZ R48, R12, R43, R45 ;  /* 0x0000002b0c307223 */ /* 0x000fe2000001002d */
[----:B------:R-:W-:Y:S02]  /*8ec0*/  IMAD.U32 R29, R15, 0x10000, RZ ;  /* 0x000100000f1d7824 */ /* 0x000fe400078e00ff */
[----:B------:R-:W-:Y:S01]  /*8ed0*/  FFMA.FTZ R32, R21, R32, R33 ;  /* 0x0000002015207223 */ /* 0x000fe20000010021 */
[C---:B------:R-:W-:Y:S01]  /*8ee0*/  FMUL.FTZ R52, R35.reuse, R24 ;  /* 0x0000001823347220 */ /* 0x040fe20000410000 */
[-C--:B------:R-:W-:Y:S01]  /*8ef0*/  FMUL.FTZ R54, R35, R20.reuse ;  /* 0x0000001423367220 */ /* 0x080fe20000410000 */
[----:B------:R-:W-:Y:S01]  /*8f00*/  IMAD.U32 R34, R26, 0x10000, RZ ;  /* 0x000100001a227824 */ /* 0x000fe200078e00ff */
[----:B------:R-:W-:Y:S01]  /*8f10*/  LOP3.LUT R12, R41, 0xffff0000, RZ, 0xc0, !PT ;  /* 0xffff0000290c7812 */ /* 0x000fe200078ec0ff */
[----:B------:R-:W-:Y:S01]  /*8f20*/  IMAD.U32 R33, R46, 0x10000, RZ ;  /* 0x000100002e217824 */ /* 0x000fe200078e00ff */
[----:B------:R-:W-:Y:S01]  /*8f30*/  LOP3.LUT R44, R44, 0xffff0000, RZ, 0xc0, !PT ;  /* 0xffff00002c2c7812 */ /* 0x000fe200078ec0ff */
[C---:B------:R-:W-:Y:S01]  /*8f40*/  FFMA.FTZ R52, R29.reuse, R20, -R52 ;  /* 0x000000141d347223 */ /* 0x040fe20000010834 */
[----:B------:R-:W-:Y:S01]  /*8f50*/  FFMA.FTZ R54, R29, R24, R54 ;  /* 0x000000181d367223 */ /* 0x000fe20000010036 */
[----:B------:R-:W-:Y:S01]  /*8f60*/  LOP3.LUT R13, R13, 0xffff0000, RZ, 0xc0, !PT ;  /* 0xffff00000d0d7812 */ /* 0x000fe200078ec0ff */
[----:B------:R-:W-:-:S02]  /*8f70*/  IMAD.U32 R28, R14, 0x10000, RZ ;  /* 0x000100000e1c7824 */ /* 0x000fc400078e00ff */
[----:B------:R-:W-:Y:S01]  /*8f80*/  FMUL.FTZ R29, R34, R33 ;  /* 0x00000021221d7220 */ /* 0x000fe20000410000 */
[----:B------:R-:W-:Y:S02]  /*8f90*/  IMAD.U32 R21, R36, 0x10000, RZ ;  /* 0x0001000024157824 */ /* 0x000fe400078e00ff */
[C---:B------:R-:W-:Y:S01]  /*8fa0*/  FMUL.FTZ R20, R25.reuse, R44 ;  /* 0x0000002c19147220 */ /* 0x040fe20000410000 */
[-C--:B------:R-:W-:Y:S01]  /*8fb0*/  FMUL.FTZ R35, R25, R12.reuse ;  /* 0x0000000c19237220 */ /* 0x080fe20000410000 */
[----:B------:R-:W-:Y:S01]  /*8fc0*/  LOP3.LUT R26, R26, 0xffff0000, RZ, 0xc0, !PT ;  /* 0xffff00001a1a7812 */ /* 0x000fe200078ec0ff */
[-C--:B------:R-:W-:Y:S01]  /*8fd0*/  FMUL.FTZ R37, R34, R21.reuse ;  /* 0x0000001522257220 */ /* 0x080fe20000410000 */
[----:B------:R-:W-:Y:S01]  /*8fe0*/  FFMA.FTZ R29, R28, R21, -R29 ;  /* 0x000000151c1d7223 */ /* 0x000fe2000001081d */
[C---:B------:R-:W-:Y:S01]  /*8ff0*/  FFMA.FTZ R25, R13.reuse, R12, -R20 ;  /* 0x0000000c0d197223 */ /* 0x040fe20000010814 */
[----:B------:R-:W-:Y:S01]  /*9000*/  FFMA.FTZ R35, R13, R44, R35 ;  /* 0x0000002c0d237223 */ /* 0x000fe20000010023 */
[----:B------:R-:W-:Y:S01]  /*9010*/  LOP3.LUT R21, R46, 0xffff0000, RZ, 0xc0, !PT ;  /* 0xffff00002e157812 */ /* 0x000fe200078ec0ff */
[----:B------:R-:W-:Y:S01]  /*9020*/  FFMA.FTZ R37, R28, R33, R37 ;  /* 0x000000211c257223 */ /* 0x000fe20000010025 */
[----:B------:R-:W-:-:S02]  /*9030*/  LOP3.LUT R13, R36, 0xffff0000, RZ, 0xc0, !PT ;  /* 0xffff0000240d7812 */ /* 0x000fc400078ec0ff */
[----:B------:R-:W-:Y:S01]  /*9040*/  LOP3.LUT R27, R27, 0xffff0000, RZ, 0xc0, !PT ;  /* 0xffff00001b1b7812 */ /* 0x000fe200078ec0ff */
[C---:B------:R-:W-:Y:S01]  /*9050*/  FMUL.FTZ R33, R26.reuse, R21 ;  /* 0x000000151a217220 */ /* 0x040fe20000410000 */
[----:B------:R-:W-:Y:S01]  /*9060*/  LOP3.LUT R12, R47, 0xffff0000, RZ, 0xc0, !PT ;  /* 0xffff00002f0c7812 */ /* 0x000fe200078ec0ff */
[----:B------:R-:W-:Y:S01]  /*9070*/  FMUL.FTZ R26, R26, R13 ;  /* 0x0000000d1a1a7220 */ /* 0x000fe20000410000 */
[----:B------:R-:W-:Y:S02]  /*9080*/  LOP3.LUT R42, R42, 0xffff0000, RZ, 0xc0, !PT ;  /* 0xffff00002a2a7812 */ /* 0x000fe400078ec0ff */
[----:B------:R-:W-:Y:S01]  /*9090*/  LOP3.LUT R14, R14, 0xffff0000, RZ, 0xc0, !PT ;  /* 0xffff00000e0e7812 */ /* 0x000fe200078ec0ff */
[----:B------:R-:W-:Y:S01]  /*90a0*/  FMUL.FTZ R24, R27, R12 ;  /* 0x0000000c1b187220 */ /* 0x000fe20000410000 */
[----:B------:R-:W-:Y:S01]  /*90b0*/  LOP3.LUT R15, R15, 0xffff0000, RZ, 0xc0, !PT ;  /* 0xffff00000f0f7812 */ /* 0x000fe200078ec0ff */
[-C--:B------:R-:W-:Y:S02]  /*90c0*/  FMUL.FTZ R27, R27, R42.reuse ;  /* 0x0000002a1b1b7220 */ /* 0x080fe40000410000 */
        /* <DEDUP_REMOVED lines=14> */
.L_x_4955:
[----:B------:R-:W-:Y:S05]  /*91b0*/  BSYNC B1 ;  /* 0x0000000000017941 */ /* 0x000fea0003800000 */
.L_x_4954:
[----:B------:R-:W-:Y:S02]  /*91c0*/  PRMT R20, R0, 0x7610, R20 ;  /* 0x0000761000147816 */ /* 0x000fe40000000014 */
[----:B------:R-:W-:Y:S01]  /*91d0*/  PRMT R32, R3, 0x7610, R32 ;  /* 0x0000761003207816 */ /* 0x000fe20000000020 */
[----:B------:R-:W-:Y:S06]  /*91e0*/  @P0 BRA `(.L_x_4946) ;  /* 0x00000004008c0947 */ /* 0x000fec0003800000 */
[----:B------:R-:W0:Y:S01]  /*91f0*/  LDL R41, [R1+0x6c] ;  /* 0x00006c0001297983 */ /* 0x000e220000100800 */
[----:B------:R-:W-:Y:S01]  /*9200*/  IMAD.IADD R39, R16, 0x1, R39 ;  /* 0x0000000110277824 */ /* 0x000fe200078e0227 */
[----:B-1----:R-:W-:-:S04]  /*9210*/  SHF.R.U32.HI R12, RZ, 0x3, R208 ;  /* 0x00000003ff0c7819 */ /* 0x002fc800000116d0 */
[----:B------:R-:W-:-:S04]  /*9220*/  LOP3.LUT R0, R208, 0x38, R39, 0xf8, !PT ;  /* 0x00000038d0007812 */ /* 0x000fc800078ef827 */
[----:B------:R-:W-:-:S05]  /*9230*/  LOP3.LUT R3, R0, R12, RZ, 0x3c, !PT ;  /* 0x0000000c00037212 */ /* 0x000fca00078e3cff */
[----:B------:R-:W-:-:S04]  /*9240*/  IMAD.IADD R3, R214, 0x1, R3 ;  /* 0x00000001d6037824 */ /* 0x000fc800078e0203 */
[----:B------:R-:W-:-:S05]  /*9250*/  IMAD R3, R3, 0x2, R18 ;  /* 0x0000000203037824 */ /* 0x000fca00078e0212 */
[----:B------:R-:W1:Y:S01]  /*9260*/  LDS.128 R24, [R3+0x18400] ;  /* 0x0184000003187984 */ /* 0x000e620000000c00 */
[----:B------:R-:W-:Y:S02]  /*9270*/  SHF.R.U64 R33, R4, 0x10, R5 ;  /* 0x0000001004217819 */ /* 0x000fe40000001205 */
[----:B------:R-:W-:Y:S02]  /*9280*/  SHF.R.U64 R21, R8, 0x10, R9 ;  /* 0x0000001008157819 */ /* 0x000fe40000001209 */
[----:B------:R-:W-:Y:S02]  /*9290*/  PRMT R33, R55, 0x5410, R33 ;  /* 0x0000541037217816 */ /* 0x000fe40000000021 */
[----:B------:R-:W-:Y:S02]  /*92a0*/  SHF.R.U32.HI R35, RZ, 0x10, R5 ;  /* 0x00000010ff237819 */ /* 0x000fe40000011605 */
[----:B------:R-:W-:Y:S02]  /*92b0*/  PRMT R21, R58, 0x5410, R21 ;  /* 0x000054103a157816 */ /* 0x000fe40000000015 */
[----:B------:R-:W-:-:S02]  /*92c0*/  SHF.R.U32.HI R28, RZ, 0x10, R9 ;  /* 0x00000010ff1c7819 */ /* 0x000fc40000011609 */
[--C-:B------:R-:W-:Y:S01]  /*92d0*/  SHF.R.U64 R29, R10, 0x10, R11.reuse ;  /* 0x000000100a1d7819 */ /* 0x100fe2000000120b */
[----:B------:R-:W-:Y:S01]  /*92e0*/  IMAD.U32 R34, R33, 0x10000, RZ ;  /* 0x0001000021227824 */ /* 0x000fe200078e00ff */
[----:B------:R-:W-:Y:S02]  /*92f0*/  SHF.R.U32.HI R31, RZ, 0x10, R11 ;  /* 0x00000010ff1f7819 */ /* 0x000fe4000001160b */
[----:B------:R-:W-:Y:S02]  /*9300*/  SHF.R.U32.HI R38, RZ, 0x10, R7 ;  /* 0x00000010ff267819 */ /* 0x000fe40000011607 */
[C---:B------:R-:W-:Y:S02]  /*9310*/  PRMT R35, R56.reuse, 0x5410, R35 ;  /* 0x0000541038237816 */ /* 0x040fe40000000023 */
[----:B------:R-:W-:Y:S02]  /*9320*/  PRMT R28, R56, 0x5432, R28 ;  /* 0x00005432381c7816 */ /* 0x000fe4000000001c */
[----:B------:R-:W-:Y:S01]  /*9330*/  PRMT R38, R55, 0x5432, R38 ;  /* 0x0000543237267816 */ /* 0x000fe20000000026 */
[----:B------:R-:W-:Y:S01]  /*9340*/  IMAD.U32 R36, R35, 0x10000, RZ ;  /* 0x0001000023247824 */ /* 0x000fe200078e00ff */
[----:B------:R-:W-:Y:S01]  /*9350*/  PRMT R31, R32, 0x5410, R31 ;  /* 0x00005410201f7816 */ /* 0x000fe2000000001f */
[----:B------:R-:W-:Y:S01]  /*9360*/  IMAD.U32 R32, R28, 0x10000, RZ ;  /* 0x000100001c207824 */ /* 0x000fe200078e00ff */
[----:B------:R-:W-:-:S02]  /*9370*/  PRMT R29, R20, 0x5410, R29 ;  /* 0x00005410141d7816 */ /* 0x000fc4000000001d */
[----:B------:R-:W-:Y:S01]  /*9380*/  SHF.R.U64 R37, R6, 0x10, R7 ;  /* 0x0000001006257819 */ /* 0x000fe20000001207 */
[C---:B-1----:R-:W-:Y:S01]  /*9390*/  IMAD.U32 R9, R24.reuse, 0x10000, RZ ;  /* 0x0001000018097824 */ /* 0x042fe200078e00ff */
[----:B------:R-:W-:Y:S01]  /*93a0*/  LOP3.LUT R10, R24, 0xffff0000, RZ, 0xc0, !PT ;  /* 0xffff0000180a7812 */ /* 0x000fe200078ec0ff */
[C---:B------:R-:W-:Y:S01]  /*93b0*/  IMAD.U32 R11, R25.reuse, 0x10000, RZ ;  /* 0x00010000190b7824 */ /* 0x040fe200078e00ff */
[----:B------:R-:W-:Y:S01]  /*93c0*/  LOP3.LUT R24, R25, 0xffff0000, RZ, 0xc0, !PT ;  /* 0xffff000019187812 */ /* 0x000fe200078ec0ff */
[----:B------:R-:W-:Y:S02]  /*93d0*/  IMAD.U32 R25, R21, 0x10000, RZ ;  /* 0x0001000015197824 */ /* 0x000fe400078e00ff */
[C---:B------:R-:W-:Y:S02]  /*93e0*/  FMUL.FTZ R39, R9.reuse, R34 ;  /* 0x0000002209277220 */ /* 0x040fe40000410000 */
[----:B------:R-:W-:Y:S01]  /*93f0*/  FMUL.FTZ R9, R9, R25 ;  /* 0x0000001909097220 */ /* 0x000fe20000410000 */
[----:B------:R-:W-:-:S02]  /*9400*/  IMAD.U32 R20, R27, 0x10000, RZ ;  /* 0x000100001b147824 */ /* 0x000fc400078e00ff */
[----:B------:R-:W-:Y:S01]  /*9410*/  FMUL.FTZ R40, R11, R36 ;  /* 0x000000240b287220 */ /* 0x000fe20000410000 */
[----:B------:R-:W-:Y:S02]  /*9420*/  LOP3.LUT R33, R33, 0xffff0000, RZ, 0xc0, !PT ;  /* 0xffff000021217812 */ /* 0x000fe400078ec0ff */
[----:B------:R-:W-:Y:S02]  /*9430*/  PRMT R37, R57, 0x5410, R37 ;  /* 0x0000541039257816 */ /* 0x000fe40000000025 */
[----:B------:R-:W-:Y:S02]  /*9440*/  LOP3.LUT R21, R21, 0xffff0000, RZ, 0xc0, !PT ;  /* 0xffff000015157812 */ /* 0x000fe400078ec0ff */
[----:B------:R-:W-:Y:S01]  /*9450*/  LOP3.LUT R35, R35, 0xffff0000, RZ, 0xc0, !PT ;  /* 0xffff000023237812 */ /* 0x000fe200078ec0ff */
[----:B0-----:R-:W0:Y:S02]  /*9460*/  LDS.128 R12, [R41+0x18400] ;  /* 0x01840000290c7984 */ /* 0x001e240000000c00 */
[----:B0-----:R-:W-:-:S02]  /*9470*/  IMAD.U32 R0, R12, 0x10000, RZ ;  /* 0x000100000c007824 */ /* 0x001fc400078e00ff */
[----:B------:R-:W-:Y:S02]  /*9480*/  IMAD.U32 R5, R13, 0x10000, RZ ;  /* 0x000100000d057824 */ /* 0x000fe400078e00ff */
[----:B------:R-:W-:Y:S01]  /*9490*/  FFMA.FTZ R39, R0, R25, -R39 ;  /* 0x0000001900277223 */ /* 0x000fe20000010827 */
[----:B------:R-:W-:Y:S02]  /*94a0*/  IMAD.U32 R25, R38, 0x10000, RZ ;  /* 0x0001000026197824 */ /* 0x000fe400078e00ff */
[----:B------:R-:W-:Y:S01]  /*94b0*/  FFMA.FTZ R34, R0, R34, R9 ;  /* 0x0000002200227223 */ /* 0x000fe20000010009 */
[----:B------:R-:W-:Y:S02]  /*94c0*/  IMAD.U32 R9, R31, 0x10000, RZ ;  /* 0x000100001f097824 */ /* 0x000fe400078e00ff */
[-C--:B------:R-:W-:Y:S01]  /*94d0*/  FMUL.FTZ R0, R11, R32.reuse ;  /* 0x000000200b007220 */ /* 0x080fe20000410000 */
[----:B------:R-:W-:Y:S02]  /*94e0*/  IMAD.U32 R8, R15, 0x10000, RZ ;  /* 0x000100000f087824 */ /* 0x000fe400078e00ff */
[----:B------:R-:W-:Y:S01]  /*94f0*/  FFMA.FTZ R40, R5, R32, -R40 ;  /* 0x0000002005287223 */ /* 0x000fe20000010828 */
[C---:B------:R-:W-:Y:S01]  /*9500*/  FMUL.FTZ R11, R20.reuse, R25 ;  /* 0x00000019140b7220 */ /* 0x040fe20000410000 */
[----:B------:R-:W-:Y:S01]  /*9510*/  FMUL.FTZ R32, R20, R9 ;  /* 0x0000000914207220 */ /* 0x000fe20000410000 */
[----:B------:R-:W-:-:S02]  /*9520*/  LOP3.LUT R4, R12, 0xffff0000, RZ, 0xc0, !PT ;  /* 0xffff00000c047812 */ /* 0x000fc400078ec0ff */
[C---:B------:R-:W-:Y:S01]  /*9530*/  FFMA.FTZ R20, R8.reuse, R9, -R11 ;  /* 0x0000000908147223 */ /* 0x040fe2000001080b */
[----:B------:R-:W-:Y:S01]  /*9540*/  LOP3.LUT R12, R13, 0xffff0000, RZ, 0xc0, !PT ;  /* 0xffff00000d0c7812 */ /* 0x000fe200078ec0ff */
[----:B------:R-:W-:Y:S01]  /*9550*/  FFMA.FTZ R32, R8, R25, R32 ;  /* 0x0000001908207223 */ /* 0x000fe20000010020 */
[----:B------:R-:W-:Y:S01]  /*9560*/  FMUL.FTZ R9, R10, R33 ;  /* 0x000000210a097220 */ /* 0x000fe20000410000 */
[----:B------:R-:W-:Y:S02]  /*9570*/  IMAD.U32 R13, R26, 0x10000, RZ ;  /* 0x000100001a0d7824 */ /* 0x000fe400078e00ff */
[----:B------:R-:W-:Y:S02]  /*9580*/  IMAD.U32 R8, R37, 0x10000, RZ ;  /* 0x0001000025087824 */ /* 0x000fe400078e00ff */
[-C--:B------:R-:W-:Y:S01]  /*9590*/  FMUL.FTZ R11, R10, R21.reuse ;  /* 0x000000150a0b7220 */ /* 0x080fe20000410000 */
[----:B------:R-:W-:Y:S01]  /*95a0*/  FFMA.FTZ R36, R5, R36, R0 ;  /* 0x0000002405247223 */ /* 0x000fe20000010000 */
[----:B------:R-:W-:Y:S01]  /*95b0*/  FFMA.FTZ R10, R4, R21, -R9 ;  /* 0x00000015040a7223 */ /* 0x000fe20000010809 */
[----:B------:R-:W-:Y:S01]  /*95c0*/  IMAD.U32 R6, R14, 0x10000, RZ ;  /* 0x000100000e067824 */ /* 0x000fe200078e00ff */
[----:B------:R-:W-:Y:S01]  /*95d0*/  LOP3.LUT R5, R28, 0xffff0000, RZ, 0xc0, !PT ;  /* 0xffff00001c057812 */ /* 0x000fe200078ec0ff */
[----:B------:R-:W-:-:S02]  /*95e0*/  IMAD.U32 R0, R29, 0x10000, RZ ;  /* 0x000100001d007824 */ /* 0x000fc400078e00ff */
[----:B------:R-:W-:Y:S01]  /*95f0*/  FMUL.FTZ R21, R13, R8 ;  /* 0x000000080d157220 */ /* 0x000fe20000410000 */
[----:B------:R-:W-:Y:S01]  /*9600*/  FMUL.FTZ R9, R24, R35 ;  /* 0x0000002318097220 */ /* 0x000fe20000410000 */
[----:B------:R-:W-:Y:S01]  /*9610*/  LOP3.LUT R7, R14, 0xffff0000, RZ, 0xc0, !PT ;  /* 0xffff00000e077812 */ /* 0x000fe200078ec0ff */
[----:B------:R-:W-:Y:S01]  /*9620*/  FFMA.FTZ R11, R4, R33, R11 ;  /* 0x00000021040b7223 */ /* 0x000fe2000001000b */
[----:B------:R-:W-:Y:S01]  /*9630*/  LOP3.LUT R14, R15, 0xffff0000, RZ, 0xc0, !PT ;  /* 0xffff00000f0e7812 */ /* 0x000fe200078ec0ff */
[-C--:B------:R-:W-:Y:S01]  /*9640*/  FMUL.FTZ R13, R13, R0.reuse ;  /* 0x000000000d0d7220 */ /* 0x080fe20000410000 */
[----:B------:R-:W-:Y:S01]  /*9650*/  LOP3.LUT R15, R26, 0xffff0000, RZ, 0xc0, !PT ;  /* 0xffff00001a0f7812 */ /* 0x000fe200078ec0ff */
[----:B------:R-:W-:Y:S01]  /*9660*/  FFMA.FTZ R21, R6, R0, -R21 ;  /* 0x0000000006157223 */ /* 0x000fe20000010815 */
[----:B------:R-:W-:Y:S01]  /*9670*/  LOP3.LUT R4, R37, 0xffff0000, RZ, 0xc0, !PT ;  /* 0xffff000025047812 */ /* 0x000fe200078ec0ff */
[-C--:B------:R-:W-:Y:S01]  /*9680*/  FMUL.FTZ R24, R24, R5.reuse ;  /* 0x0000000518187220 */ /* 0x080fe20000410000 */
[----:B------:R-:W-:Y:S01]  /*9690*/  FFMA.FTZ R9, R12, R5, -R9 ;  /* 0x000000050c097223 */ /* 0x000fe20000010809 */
[----:B------:R-:W-:-:S02]  /*96a0*/  LOP3.LUT R0, R29, 0xffff0000, RZ, 0xc0, !PT ;  /* 0xffff00001d007812 */ /* 0x000fc400078ec0ff */
[----:B------:R-:W-:Y:S02]  /*96b0*/  LOP3.LUT R26, R27, 0xffff0000, RZ, 0xc0, !PT ;  /* 0xffff00001b1a7812 */ /* 0x000fe400078ec0ff */
[----:B------:R-:W-:Y:S01]  /*96c0*/  LOP3.LUT R5, R38, 0xffff0000, RZ, 0xc0, !PT ;  /* 0xffff000026057812 */ /* 0x000fe200078ec0ff */
[----:B------:R-:W-:Y:S01]  /*96d0*/  FFMA.FTZ R13, R6, R8, R13 ;  /* 0x00000008060d7223 */ /* 0x000fe2000001000d */
[----:B------:R-:W-:Y:S01]  /*96e0*/  LOP3.LUT R31, R31, 0xffff0000, RZ, 0xc0, !PT ;  /* 0xffff00001f1f7812 */ /* 0x000fe200078ec0ff */
[C---:B------:R-:W-:Y:S01]  /*96f0*/  FMUL.FTZ R6, R15.reuse, R4 ;  /* 0x000000040f067220 */ /* 0x040fe20000410000 */
[-C--:B------:R-:W-:Y:S01]  /*9700*/  FMUL.FTZ R15, R15, R0.reuse ;  /* 0x000000000f0f7220 */ /* 0x080fe20000410000 */
[C---:B------:R-:W-:Y:S02]  /*9710*/  FMUL.FTZ R25, R26.reuse, R5 ;  /* 0x000000051a197220 */ /* 0x040fe40000410000 */
[-C--:B------:R-:W-:Y:S01]  /*9720*/  FMUL.FTZ R26, R26, R31.reuse ;  /* 0x0000001f1a1a7220 */ /* 0x080fe20000410000 */
[C---:B------:R-:W-:Y:S01]  /*9730*/  FFMA.FTZ R6, R7.reuse, R0, -R6 ;  /* 0x0000000007067223 */ /* 0x040fe20000010806 */
[----:B------:R-:W-:Y:S01]  /*9740*/  FFMA.FTZ R0, R7, R4, R15 ;  /* 0x0000000407007223 */ /* 0x000fe2000001000f */
[----:B------:R-:W-:Y:S01]  /*9750*/  FFMA.FTZ R7, R14, R31, -R25 ;  /* 0x0000001f0e077223 */ /* 0x000fe20000010819 */
        /* <DEDUP_REMOVED lines=12> */
.L_x_4946:
[----:B------:R-:W-:Y:S05]  /*9820*/  BSYNC B0 ;  /* 0x0000000000007941 */ /* 0x000fea0003800000 */
.L_x_4932:
        /* <DEDUP_REMOVED lines=8> */
.L_x_4929:
[----:B-12---:R-:W1:Y:S01]  /*98b0*/  S2R R3, SR_TID.X ;  /* 0x0000000000037919 */ /* 0x006e620000002100 */
[----:B---3--:R-:W-:Y:S01]  /*98c0*/  IMAD.U32 R0, RZ, RZ, UR45 ;  /* 0x0000002dff007e24 */ /* 0x008fe2000f8e00ff */
[----:B------:R-:W-:Y:S05]  /*98d0*/  WARPSYNC.ALL ;  /* 0x0000000000007948 */ /* 0x000fea0003800000 */
[----:B------:R-:W-:Y:S02]  /*98e0*/  ISETP.NE.AND P0, PT, R0, 0x3, PT ;  /* 0x000000030000780c */ /* 0x000fe40003f05270 */
[----:B-1----:R-:W-:-:S05]  /*98f0*/  SHF.R.U32.HI R3, RZ, 0x7, R3 ;  /* 0x00000007ff037819 */ /* 0x002fca0000011603 */
[----:B------:R-:W-:-:S05]  /*9900*/  VIADD R72, R3, 0x8 ;  /* 0x0000000803487836 */ /* 0x000fca0000000000 */
[----:B------:R1:W-:Y:S06]  /*9910*/  BAR.SYNC.DEFER_BLOCKING R72, 0x100 ;  /* 0x000400480000751d */ /* 0x0003ec0000010000 */
[----:B------:R-:W-:Y:S05]  /*9920*/  @!P0 BRA `(.L_x_4956) ;  /* 0x0000000000048947 */ /* 0x000fea0003800000 */
[----:B------:R-:W-:Y:S01]  /*9930*/  BPT.TRAP 0x1 ;  /* 0x000000040000795c */ /* 0x000fe20000300000 */
.L_x_4956:
[----:B------:R-:W-:Y:S01]  /*9940*/  IMAD R15, R22, 0x8, R18 ;  /* 0x00000008160f7824 */ /* 0x000fe200078e0212 */
[----:B------:R-:W-:-:S04]  /*9950*/  SHF.L.U32 R74, R202, 0x1f, RZ ;  /* 0x0000001fca4a7819 */ /* 0x000fc800000006ff */
[----:B------:R2:W3:Y:S01]  /*9960*/  SYNCS.PHASECHK.TRANS64.TRYWAIT P2, [R15+URZ+0x22830], R74 ;  /* 0x0228304a0f0075a7 */ /* 0x0004e2000804017f */
[----:B------:R-:W-:Y:S05]  /*9970*/  @!P0 BRA `(.L_x_4957) ;  /* 0x0000000000048947 */ /* 0x000fea0003800000 */
[----:B------:R-:W-:Y:S01]  /*9980*/  BPT.TRAP 0x1 ;  /* 0x000000040000795c */ /* 0x000fe20000300000 */
.L_x_4957:
        /* <DEDUP_REMOVED lines=9> */
.L_x_4958:
        /* <DEDUP_REMOVED lines=11> */
[----:B------:R-:W-:Y:S01]  /*9ad0*/  R2UR UR4, R4 ;  /* 0x00000000040472ca */ /* 0x000fe200000e0000 */
[----:B------:R-:W-:Y:S01]  /*9ae0*/  IMAD.MOV.U32 R9, RZ, RZ, 0x40000040 ;  /* 0x40000040ff097424 */ /* 0x000fe200078e00ff */
[----:B------:R-:W-:Y:S01]  /*9af0*/  R2UR UR5, R5 ;  /* 0x00000000050572ca */ /* 0x000fe200000e0000 */
[----:B------:R-:W-:Y:S01]  /*9b00*/  IMAD.MOV.U32 R11, RZ, RZ, 0x40000040 ;  /* 0x40000040ff0b7424 */ /* 0x000fe200078e00ff */
[----:B------:R-:W0:Y:S01]  /*9b10*/  LDC R14, c[0x0][0x448] ;  /* 0x00011200ff0e7b82 */ /* 0x000e220000000800 */
[----:B------:R-:W-:Y:S01]  /*9b20*/  VIADD R20, R6, 0x4 ;  /* 0x0000000406147836 */ /* 0x000fe20000000000 */
[----:B------:R-:W-:Y:S01]  /*9b30*/  LOP3.LUT R19, R19, 0xfff7ffff, RZ, 0xc0, !PT ;  /* 0xfff7ffff13137812 */ /* 0x000fe200078ec0ff */
[----:B------:R-:W-:Y:S01]  /*9b40*/  IMAD.MOV.U32 R21, RZ, RZ, 0x40000040 ;  /* 0x40000040ff157424 */ /* 0x000fe200078e00ff */
[----:B------:R-:W4:Y:S01]  /*9b50*/  S2R R76, SR_TID.X ;  /* 0x00000000004c7919 */ /* 0x000f220000002100 */
[----:B------:R-:W-:-:S06]  /*9b60*/  IMAD.MOV.U32 R7, RZ, RZ, 0x40000040 ;  /* 0x40000040ff077424 */ /* 0x000fcc00078e00ff */
[----:B------:R-:W-:Y:S01]  /*9b70*/  HGMMA.64x96x16.F32.BF16 R24, gdesc[UR4], RZ, !UPT, gsb0 ;  /* 0x01600000041879f0 */ /* 0x000fe2000c0018ff */
[----:B------:R-:W-:Y:S01]  /*9b80*/  R2UR UR6, R8 ;  /* 0x00000000080672ca */ /* 0x000fe200000e0000 */
[----:B------:R-:W-:Y:S01]  /*9b90*/  VIADD R8, R4, 0x4 ;  /* 0x0000000404087836 */ /* 0x000fe20000000000 */
[----:B------:R-:W-:Y:S01]  /*9ba0*/  R2UR UR7, R9 ;  /* 0x00000000090772ca */ /* 0x000fe200000e0000 */
[----:B------:R-:W-:Y:S01]  /*9bb0*/  IMAD.MOV.U32 R9, RZ, RZ, 0x40000040 ;  /* 0x40000040ff097424 */ /* 0x000fe200078e00ff */
[----:B------:R-:W-:Y:S02]  /*9bc0*/  R2UR UR4, R10 ;  /* 0x000000000a0472ca */ /* 0x000fe400000e0000 */
[----:B------:R-:W-:Y:S02]  /*9bd0*/  R2UR UR5, R11 ;  /* 0x000000000b0572ca */ /* 0x000fe400000e0000 */
[----:B0-----:R-:W-:Y:S01]  /*9be0*/  ISETP.NE.AND P2, PT, R14, 0x1, PT ;  /* 0x000000010e00780c */ /* 0x001fe20003f45270 */
[----:B------:R-:W-:Y:S01]  /*9bf0*/  IMAD.IADD R14, R215, 0x1, R206 ;  /* 0x00000001d70e7824 */ /* 0x000fe200078e02ce */
[----:B----4-:R-:W-:-:S11]  /*9c00*/  SHF.R.U32.HI R76, RZ, 0x7, R76 ;  /* 0x00000007ff4c7819 */ /* 0x010fd6000001164c */
[----:B------:R-:W-:Y:S02]  /*9c10*/  @P2 LOP3.LUT R19, R19, 0x80000, RZ, 0xfc, !PT ;  /* 0x0008000013132812 */ /* 0x000fe400078efcff */
[----:B------:R-:W-:Y:S01]  /*9c20*/  IADD3 R177, -R76, 0xb, RZ ;  /* 0x0000000b4cb17810 */ /* 0x000fe20007ffe1ff */
        /* <DEDUP_REMOVED lines=24> */
[----:B------:R-:W-:Y:S01]  /*9db0*/  FMUL.FTZ R21, R32, UR4 ;  /* 0x0000000420157c20 */ /* 0x000fe20008410000 */
[----:B------:R-:W0:Y:S01]  /*9dc0*/  @P2 LDC R37, c[0x0][0x44c] ;  /* 0x00011300ff252b82 */ /* 0x000e220000000800 */
[----:B------:R-:W-:Y:S01]  /*9dd0*/  FMUL.FTZ R32, R41, UR4 ;  /* 0x0000000429207c20 */ /* 0x000fe20008410000 */
[----:B------:R-:W-:Y:S01]  /*9de0*/  FMUL.FTZ R26, R26, UR4 ;  /* 0x000000041a1a7c20 */ /* 0x000fe20008410000 */
[----:B------:R-:W-:Y:S01]  /*9df0*/  FMUL.FTZ R0, R24, UR4 ;  /* 0x0000000418007c20 */ /* 0x000fe20008410000 */
[----:B------:R-:W-:Y:S01]  /*9e00*/  FMUL.FTZ R24, R33, UR4 ;  /* 0x0000000421187c20 */ /* 0x000fe20008410000 */
[----:B------:R-:W-:Y:S01]  /*9e10*/  FMUL.FTZ R31, R31, UR4 ;  /* 0x000000041f1f7c20 */ /* 0x000fe20008410000 */
[----:B------:R0:W4:Y:S01]  /*9e20*/  MUFU.TANH R33, R26 ;  /* 0x0000001a00217308 */ /* 0x0001220000002400 */
[----:B------:R-:W-:Y:S01]  /*9e30*/  FMUL.FTZ R27, R27, UR4 ;  /* 0x000000041b1b7c20 */ /* 0x000fe20008410000 */
[----:B------:R-:W1:Y:S01]  /*9e40*/  @P2 LDC R41, c[0x0][0x450] ;  /* 0x00011400ff292b82 */ /* 0x000e620000000800 */
        /* <DEDUP_REMOVED lines=13> */
[----:B------:R2:W3:Y:S01]  /*9f20*/  MUFU.TANH R91, R27 ;  /* 0x0000001b005b7308 */ /* 0x0004e20000002400 */
[----:B------:R-:W-:Y:S01]  /*9f30*/  FMUL.FTZ R51, R51, UR4 ;  /* 0x0000000433337c20 */ /* 0x000fe20008410000 */
[----:B0-----:R-:W-:-:S04]  /*9f40*/  @P2 IMAD.HI.U32 R26, R14, R37, RZ ;  /* 0x000000250e1a2227 */ /* 0x001fc800078e00ff */
[----:B------:R-:W-:Y:S01]  /*9f50*/  FMUL.FTZ R54, R54, UR4 ;  /* 0x0000000436367c20 */ /* 0x000fe20008410000 */
[----:B------:R-:W-:Y:S01]  /*9f60*/  FMUL.FTZ R55, R55, UR4 ;  /* 0x0000000437377c20 */ /* 0x000fe20008410000 */
[----:B------:R-:W-:Y:S01]  /*9f70*/  FMUL.FTZ R58, R58, UR4 ;  /* 0x000000043a3a7c20 */ /* 0x000fe20008410000 */
[----:B------:R-:W-:Y:S01]  /*9f80*/  FMUL.FTZ R59, R59, UR4 ;  /* 0x000000043b3b7c20 */ /* 0x000fe20008410000 */
[----:B------:R-:W-:Y:S01]  /*9f90*/  FMUL.FTZ R62, R62, UR4 ;  /* 0x000000043e3e7c20 */ /* 0x000fe20008410000 */
[----:B------:R0:W3:Y:S01]  /*9fa0*/  MUFU.TANH R89, R30 ;  /* 0x0000001e00597308 */ /* 0x0000e20000002400 */
[----:B--2---:R-:W-:Y:S01]  /*9fb0*/  IMAD R27, R178, -0x60, R209 ;  /* 0xffffffa0b21b7824 */ /* 0x004fe200078e02d1 */
[----:B-1----:R-:W-:Y:S01]  /*9fc0*/  @P2 SHF.R.U32.HI R14, RZ, R41, R26 ;  /* 0x00000029ff0e2219 */ /* 0x002fe2000001161a */
[----:B------:R-:W-:Y:S01]  /*9fd0*/  FMUL.FTZ R66, R66, UR4 ;  /* 0x0000000442427c20 */ /* 0x000fe20008410000 */
[----:B------:R-:W-:Y:S01]  /*9fe0*/  FMUL.FTZ R67, R67, UR4 ;  /* 0x0000000443437c20 */ /* 0x000fe20008410000 */
[----:B------:R-:W-:Y:S01]  /*9ff0*/  FMUL.FTZ R70, R70, UR4 ;  /* 0x0000000446467c20 */ /* 0x000fe20008410000 */
[C-C-:B------:R-:W-:Y:S01]  /*a000*/  IADD3 R26, -R210.reuse, 0x61, R27.reuse ;  /* 0x00000061d21a7810 */ /* 0x140fe20007ffe11b */
[----:B------:R-:W1:Y:S01]  /*a010*/  SHFL.IDX PT, R31, R14, 0x1, 0x1c1f ;  /* 0x003c1f000e1f7f89 */ /* 0x000e6200000e0000 */
[----:B------:R1:W2:Y:S01]  /*a020*/  MUFU.TANH R85, R34 ;  /* 0x0000002200557308 */ /* 0x0002a20000002400 */
[----:B0-----:R-:W-:Y:S01]  /*a030*/  IADD3 R30, -R210, 0x60, R27 ;  /* 0x00000060d21e7810 */ /* 0x001fe20007ffe11b */
[----:B------:R-:W-:Y:S01]  /*a040*/  FMUL.FTZ R27, R63, UR4 ;  /* 0x000000043f1b7c20 */ /* 0x000fe20008410000 */
[----:B------:R-:W-:-:S02]  /*a050*/  IMAD.IADD R93, R26, 0x1, -R207 ;  /* 0x000000011a5d7824 */ /* 0x000fc400078e0acf */
[----:B------:R-:W-:Y:S01]  /*a060*/  FMUL.FTZ R71, R71, UR4 ;  /* 0x0000000447477c20 */ /* 0x000fe20008410000 */
[----:B------:R-:W0:Y:S01]  /*a070*/  SHFL.IDX PT, R14, R14, RZ, 0x1c1f ;  /* 0x001c1fff0e0e7589 */ /* 0x000e2200000e0000 */
        /* <DEDUP_REMOVED lines=17> */
[----:B-1----:R-:W-:Y:S01]  /*a190*/  VIADDMNMX R34, R31, R93, R30, PT ;  /* 0x0000005d1f227246 */ /* 0x002fe2000380011e */
[----:B------:R-:W1:Y:S03]  /*a1a0*/  MUFU.TANH R39, R39 ;  /* 0x0000002700277308 */ /* 0x000e660000002400 */
[----:B------:R-:W-:-:S02]  /*a1b0*/  ISETP.GT.AND P3, PT, R34, RZ, PT ;  /* 0x000000ff2200720c */ /* 0x000fc40003f64270 */
[C---:B------:R-:W-:Y:S02]  /*a1c0*/  ISETP.GT.AND P4, PT, R34.reuse, 0x1, PT ;  /* 0x000000012200780c */ /* 0x040fe40003f84270 */
[C---:B------:R-:W-:Y:S01]  /*a1d0*/  ISETP.GT.AND P2, PT, R34.reuse, 0x8, PT ;  /* 0x000000082200780c */ /* 0x040fe20003f44270 */
[----:B------:R-:W1:Y:S01]  /*a1e0*/  MUFU.TANH R42, R42 ;  /* 0x0000002a002a7308 */ /* 0x000e620000002400 */
[----:B----4-:R-:W-:Y:S02]  /*a1f0*/  FSEL R26, R33, -INF , P3 ;  /* 0xff800000211a7808 */ /* 0x010fe40001800000 */
[----:B---3--:R-:W-:Y:S02]  /*a200*/  FSEL R91, R91, -INF , P4 ;  /* 0xff8000005b5b7808 */ /* 0x008fe40002000000 */
[----:B------:R-:W-:Y:S02]  /*a210*/  ISETP.GT.AND P3, PT, R34, 0x9, PT ;  /* 0x000000092200780c */ /* 0x000fe40003f64270 */
[----:B------:R-:W-:Y:S01]  /*a220*/  FSEL R89, R89, -INF , P2 ;  /* 0xff80000059597808 */ /* 0x000fe20001000000 */
[----:B------:R-:W3:Y:S01]  /*a230*/  MUFU.TANH R43, R43 ;  /* 0x0000002b002b7308 */ /* 0x000ee20000002400 */
[----:B------:R-:W-:-:S02]  /*a240*/  FMNMX.FTZ R36, R26, R91, !PT ;  /* 0x0000005b1a247209 */ /* 0x000fc40007810000 */
[C---:B------:R-:W-:Y:S02]  /*a250*/  ISETP.GT.AND P2, PT, R34.reuse, 0x10, PT ;  /* 0x000000102200780c */ /* 0x040fe40003f44270 */
[----:B------:R-:W-:Y:S02]  /*a260*/  FSEL R87, R87, -INF , P3 ;  /* 0xff80000057577808 */ /* 0x000fe40001800000 */
[----:B------:R-:W-:Y:S01]  /*a270*/  FMNMX.FTZ R36, R89, R36, !PT ;  /* 0x0000002459247209 */ /* 0x000fe20007810000 */
[----:B------:R-:W4:Y:S01]  /*a280*/  MUFU.TANH R46, R46 ;  /* 0x0000002e002e7308 */ /* 0x000f220000002400 */
[----:B------:R-:W-:Y:S02]  /*a290*/  ISETP.GT.AND P3, PT, R34, 0x11, PT ;  /* 0x000000112200780c */ /* 0x000fe40003f64270 */
[----:B--2---:R-:W-:Y:S02]  /*a2a0*/  FSEL R85, R85, -INF , P2 ;  /* 0xff80000055557808 */ /* 0x004fe40001000000 */
[----:B------:R-:W-:-:S02]  /*a2b0*/  FMNMX.FTZ R36, R87, R36, !PT ;  /* 0x0000002457247209 */ /* 0x000fc40007810000 */
[C---:B------:R-:W-:Y:S01]  /*a2c0*/  ISETP.GT.AND P2, PT, R34.reuse, 0x18, PT ;  /* 0x000000182200780c */ /* 0x040fe20003f44270 */
[----:B------:R-:W2:Y:S01]  /*a2d0*/  MUFU.TANH R47, R47 ;  /* 0x0000002f002f7308 */ /* 0x000ea20000002400 */
[----:B0-----:R-:W-:Y:S02]  /*a2e0*/  FSEL R83, R35, -INF , P3 ;  /* 0xff80000023537808 */ /* 0x001fe40001800000 */
[----:B------:R-:W-:Y:S02]  /*a2f0*/  FMNMX.FTZ R36, R85, R36, !PT ;  /* 0x0000002455247209 */ /* 0x000fe40007810000 */
[----:B------:R-:W-:Y:S02]  /*a300*/  ISETP.GT.AND P3, PT, R34, 0x19, PT ;  /* 0x000000192200780c */ /* 0x000fe40003f64270 */
[----:B------:R-:W-:Y:S01]  /*a310*/  FSEL R81, R38, -INF , P2 ;  /* 0xff80000026517808 */ /* 0x000fe20001000000 */
[----:B------:R-:W0:Y:S01]  /*a320*/  MUFU.TANH R41, R50 ;  /* 0x0000003200297308 */ /* 0x000e220000002400 */
[----:B------:R-:W-:-:S02]  /*a330*/  FMNMX.FTZ R36, R83, R36, !PT ;  /* 0x0000002453247209 */ /* 0x000fc40007810000 */
[C---:B------:R-:W-:Y:S02]  /*a340*/  ISETP.GT.AND P2, PT, R34.reuse, 0x20, PT ;  /* 0x000000202200780c */ /* 0x040fe40003f44270 */
[----:B-1----:R-:W-:Y:S02]  /*a350*/  FSEL R79, R39, -INF , P3 ;  /* 0xff800000274f7808 */ /* 0x002fe40001800000 */
[----:B------:R-:W-:Y:S01]  /*a360*/  FMNMX.FTZ R36, R81, R36, !PT ;  /* 0x0000002451247209 */ /* 0x000fe20007810000 */
[----:B------:R-:W1:Y:S01]  /*a370*/  MUFU.TANH R51, R51 ;  /* 0x0000003300337308 */ /* 0x000e620000002400 */
[----:B------:R-:W-:Y:S02]  /*a380*/  ISETP.GT.AND P3, PT, R34, 0x21, PT ;  /* 0x000000212200780c */ /* 0x000fe40003f64270 */
[----:B------:R-:W-:Y:S02]  /*a390*/  FSEL R77, R42, -INF , P2 ;  /* 0xff8000002a4d7808 */ /* 0x000fe40001000000 */
[----:B------:R-:W-:-:S02]  /*a3a0*/  FMNMX.FTZ R36, R79, R36, !PT ;  /* 0x000000244f247209 */ /* 0x000fc40007810000 */
[C---:B------:R-:W-:Y:S01]  /*a3b0*/  ISETP.GT.AND P2, PT, R34.reuse, 0x28, PT ;  /* 0x000000282200780c */ /* 0x040fe20003f44270 */
[----:B------:R-:W1:Y:S01]  /*a3c0*/  MUFU.TANH R31, R54 ;  /* 0x00000036001f7308 */ /* 0x000e620000002400 */
[----:B---3--:R-:W-:Y:S02]  /*a3d0*/  FSEL R75, R43, -INF , P3 ;  /* 0xff8000002b4b7808 */ /* 0x008fe40001800000 */
[----:B------:R-:W-:Y:S02]  /*a3e0*/  FMNMX.FTZ R36, R77, R36, !PT ;  /* 0x000000244d247209 */ /* 0x000fe40007810000 */
[----:B------:R-:W-:Y:S02]  /*a3f0*/  ISETP.GT.AND P3, PT, R34, 0x29, PT ;  /* 0x000000292200780c */ /* 0x000fe40003f64270 */
[----:B----4-:R-:W-:Y:S01]  /*a400*/  FSEL R35, R46, -INF , P2 ;  /* 0xff8000002e237808 */ /* 0x010fe20001000000 */
[----:B------:R-:W3:Y:S01]  /*a410*/  MUFU.TANH R55, R55 ;  /* 0x0000003700377308 */ /* 0x000ee20000002400 */
[----:B------:R-:W-:-:S02]  /*a420*/  FMNMX.FTZ R36, R75, R36, !PT ;  /* 0x000000244b247209 */ /* 0x000fc40007810000 */
[C---:B------:R-:W-:Y:S02]  /*a430*/  ISETP.GT.AND P2, PT, R34.reuse, 0x30, PT ;  /* 0x000000302200780c */ /* 0x040fe40003f44270 */
[----:B--2---:R-:W-:Y:S02]  /*a440*/  FSEL R73, R47, -INF , P3 ;  /* 0xff8000002f497808 */ /* 0x004fe40001800000 */
[----:B------:R-:W-:Y:S01]  /*a450*/  FMNMX.FTZ R36, R35, R36, !PT ;  /* 0x0000002423247209 */ /* 0x000fe20007810000 */
[----:B------:R-:W2:Y:S01]  /*a460*/  MUFU.TANH R58, R58 ;  /* 0x0000003a003a7308 */ /* 0x000ea20000002400 */
[----:B------:R-:W-:Y:S02]  /*a470*/  ISETP.GT.AND P3, PT, R34, 0x31, PT ;  /* 0x000000312200780c */ /* 0x000fe40003f64270 */
[----:B0-----:R-:W-:Y:S02]  /*a480*/  FSEL R41, R41, -INF , P2 ;  /* 0xff80000029297808 */ /* 0x001fe40001000000 */
[----:B------:R-:W-:-:S02]  /*a490*/  FMNMX.FTZ R36, R73, R36, !PT ;  /* 0x0000002449247209 */ /* 0x000fc40007810000 */
[C---:B------:R-:W-:Y:S01]  /*a4a0*/  ISETP.GT.AND P2, PT, R34.reuse, 0x38, PT ;  /* 0x000000382200780c */ /* 0x040fe20003f44270 */
[----:B------:R3:W0:Y:S01]  /*a4b0*/  MUFU.TANH R33, R59 ;  /* 0x0000003b00217308 */ /* 0x0006220000002400 */
[----:B-1----:R-:W-:Y:S02]  /*a4c0*/  FSEL R63, R51, -INF , P3 ;  /* 0xff800000333f7808 */ /* 0x002fe40001800000 */
[----:B------:R-:W-:Y:S02]  /*a4d0*/  FMNMX.FTZ R36, R41, R36, !PT ;  /* 0x0000002429247209 */ /* 0x000fe40007810000 */
[----:B------:R-:W-:Y:S02]  /*a4e0*/  ISETP.GT.AND P3, PT, R34, 0x39, PT ;  /* 0x000000392200780c */ /* 0x000fe40003f64270 */
[----:B------:R-:W-:Y:S01]  /*a4f0*/  FSEL R31, R31, -INF , P2 ;  /* 0xff8000001f1f7808 */ /* 0x000fe20001000000 */
[----:B------:R-:W1:Y:S01]  /*a500*/  MUFU.TANH R39, R62 ;  /* 0x0000003e00277308 */ /* 0x000e620000002400 */
[----:B------:R-:W-:-:S02]  /*a510*/  FMNMX.FTZ R36, R63, R36, !PT ;  /* 0x000000243f247209 */ /* 0x000fc40007810000 */
[C---:B------:R-:W-:Y:S02]  /*a520*/  ISETP.GT.AND P2, PT, R34.reuse, 0x40, PT ;  /* 0x000000402200780c */ /* 0x040fe40003f44270 */
[----:B---3--:R-:W-:Y:S02]  /*a530*/  FSEL R59, R55, -INF , P3 ;  /* 0xff800000373b7808 */ /* 0x008fe40001800000 */
[----:B------:R-:W-:Y:S01]  /*a540*/  FMNMX.FTZ R36, R31, R36, !PT ;  /* 0x000000241f247209 */ /* 0x000fe20007810000 */
[----:B------:R0:W3:Y:S01]  /*a550*/  MUFU.TANH R37, R27 ;  /* 0x0000001b00257308 */ /* 0x0000e20000002400 */
        /* <DEDUP_REMOVED lines=8> */
[----:B-1----:R-:W-:Y:S01]  /*a5e0*/  FSEL R39, R39, -INF , P2 ;  /* 0xff80000027277808 */ /* 0x002fe20001000000 */
[----:B------:R-:W0:Y:S01]  /*a5f0*/  MUFU.TANH R47, R67 ;  /* 0x00000043002f7308 */ /* 0x000e220000002400 */
[----:B------:R-:W-:-:S02]  /*a600*/  FMNMX.FTZ R36, R27, R36, !PT ;  /* 0x000000241b247209 */ /* 0x000fc40007810000 */
[C---:B------:R-:W-:Y:S02]  /*a610*/  ISETP.GT.AND P2, PT, R34.reuse, 0x50, PT ;  /* 0x000000502200780c */ /* 0x040fe40003f44270 */
[----:B---3--:R-:W-:Y:S02]  /*a620*/  FSEL R51, R37, -INF , P3 ;  /* 0xff80000025337808 */ /* 0x008fe40001800000 */
[----:B------:R-:W-:Y:S01]  /*a630*/  FMNMX.FTZ R36, R39, R36, !PT ;  /* 0x0000002427247209 */ /* 0x000fe20007810000 */
[----:B------:R-:W1:Y:S01]  /*a640*/  MUFU.TANH R70, R70 ;  /* 0x0000004600467308 */ /* 0x000e620000002400 */
[----:B------:R-:W-:Y:S02]  /*a650*/  ISETP.GT.AND P3, PT, R34, 0x51, PT ;  /* 0x000000512200780c */ /* 0x000fe40003f64270 */
[----:B--2---:R-:W-:Y:S02]  /*a660*/  FSEL R33, R66, -INF , P2 ;  /* 0xff80000042217808 */ /* 0x004fe40001000000 */
[----:B------:R-:W-:-:S02]  /*a670*/  FMNMX.FTZ R36, R51, R36, !PT ;  /* 0x0000002433247209 */ /* 0x000fc40007810000 */
[C---:B------:R-:W-:Y:S01]  /*a680*/  ISETP.GT.AND P2, PT, R34.reuse, 0x58, PT ;  /* 0x000000582200780c */ /* 0x040fe20003f44270 */
[----:B------:R2:W3:Y:S01]  /*a690*/  MUFU.TANH R43, R71 ;  /* 0x00000047002b7308 */ /* 0x0004e20000002400 */
[----:B0-----:R-:W-:Y:S02]  /*a6a0*/  FSEL R47, R47, -INF , P3 ;  /* 0xff8000002f2f7808 */ /* 0x001fe40001800000 */
[----:B------:R-:W-:Y:S02]  /*a6b0*/  FMNMX.FTZ R36, R33, R36, !PT ;  /* 0x0000002421247209 */ /* 0x000fe40007810000 */
[----:B------:R-:W-:Y:S02]  /*a6c0*/  ISETP.GT.AND P3, PT, R34, 0x59, PT ;  /* 0x000000592200780c */ /* 0x000fe40003f64270 */
[----:B------:R-:W-:Y:S01]  /*a6d0*/  FMNMX.FTZ R36, R47, R36, !PT ;  /* 0x000000242f247209 */ /* 0x000fe20007810000 */
[----:B------:R-:W0:Y:S01]  /*a6e0*/  MUFU.TANH R0, R0 ;  /* 0x0000000000007308 */ /* 0x000e220000002400 */
[----:B-1----:R-:W-:Y:S01]  /*a6f0*/  FSEL R37, R70, -INF , P2 ;  /* 0xff80000046257808 */ /* 0x002fe20001000000 */
[----:B--2---:R-:W-:Y:S01]  /*a700*/  FMUL.FTZ R71, R64, UR4 ;  /* 0x0000000440477c20 */ /* 0x004fe20008410000 */
[----:B------:R-:W-:Y:S01]  /*a710*/  VIADDMNMX R30, R14, R93, R30, PT ;  /* 0x0000005d0e1e7246 */ /* 0x000fe2000380011e */
[----:B------:R-:W-:Y:S01]  /*a720*/  ULDC UR4, c[0x0][0x988] ;  /* 0x0002620000047ab9 */ /* 0x000fe20000000800 */
[----:B------:R-:W-:Y:S01]  /*a730*/  FMNMX.FTZ R36, R37, R36, !PT ;  /* 0x0000002425247209 */ /* 0x000fe20007810000 */
[----:B------:R-:W-:Y:S01]  /*a740*/  IMAD.U32 R14, RZ, RZ, UR4 ;  /* 0x00000004ff0e7e24 */ /* 0x000fe2000f8e00ff */
[----:B------:R-:W-:Y:S01]  /*a750*/  ISETP.GT.AND P2, PT, R30, RZ, PT ;  /* 0x000000ff1e00720c */ /* 0x000fe20003f44270 */
[----:B------:R-:W1:Y:S01]  /*a760*/  MUFU.TANH R3, R3 ;  /* 0x0000000300037308 */ /* 0x000e620000002400 */
[----:B---3--:R-:W-:-:S02]  /*a770*/  FSEL R43, R43, -INF , P3 ;  /* 0xff8000002b2b7808 */ /* 0x008fc40001800000 */
[C---:B------:R-:W-:Y:S02]  /*a780*/  ISETP.GT.AND P3, PT, R30.reuse, 0x1, PT ;  /* 0x000000011e00780c */ /* 0x040fe40003f64270 */
[----:B------:R-:W-:Y:S02]  /*a790*/  FMNMX.FTZ R36, R43, R36, !PT ;  /* 0x000000242b247209 */ /* 0x000fe40007810000 */
[----:B------:R-:W-:Y:S01]  /*a7a0*/  ISETP.GT.AND P4, PT, R30, 0x8, PT ;  /* 0x000000081e00780c */ /* 0x000fe20003f84270 */
[----:B------:R-:W2:Y:S01]  /*a7b0*/  MUFU.TANH R13, R13 ;  /* 0x0000000d000d7308 */ /* 0x000ea20000002400 */
[----:B0-----:R-:W-:Y:S01]  /*a7c0*/  FSEL R40, R0, -INF , P2 ;  /* 0xff80000000287808 */ /* 0x001fe20001000000 */
[----:B------:R-:W0:Y:S01]  /*a7d0*/  SHFL.BFLY PT, R67, R36, 0x2, 0x1f ;  /* 0x0c401f0024437f89 */ /* 0x000e2200000e0000 */
[----:B------:R-:W-:-:S05]  /*a7e0*/  ISETP.GT.AND P2, PT, R30, 0x9, PT ;  /* 0x000000091e00780c */ /* 0x000fca0003f44270 */
[----:B------:R-:W-:Y:S08]  /*a7f0*/  MUFU.TANH R20, R20 ;  /* 0x0000001400147308 */ /* 0x000ff00000002400 */
[----:B------:R-:W3:Y:S08]  /*a800*/  MUFU.TANH R21, R21 ;  /* 0x0000001500157308 */ /* 0x000ef00000002400 */
[----:B------:R-:W-:Y:S01]  /*a810*/  MUFU.TANH R24, R24 ;  /* 0x0000001800187308 */ /* 0x000fe20000002400 */
[----:B0-----:R-:W-:-:S05]  /*a820*/  FMNMX.FTZ R67, R36, R67, !PT ;  /* 0x0000004324437209 */ /* 0x001fca0007810000 */
[----:B------:R-:W0:Y:S02]  /*a830*/  SHFL.BFLY PT, R176, R67, 0x1, 0x1f ;  /* 0x0c201f0043b07f89 */ /* 0x000e2400000e0000 */
[----:B------:R1:W-:Y:S08]  /*a840*/  MUFU.TANH R97, R45 ;  /* 0x0000002d00617308 */ /* 0x0003f00000002400 */
[----:B------:R-:W4:Y:S01]  /*a850*/  MUFU.TANH R25, R25 ;  /* 0x0000001900197308 */ /* 0x000f220000002400 */
[----:B-1----:R-:W-:-:S02]  /*a860*/  FSEL R45, R3, -INF , P3 ;  /* 0xff800000032d7808 */ /* 0x002fc40001800000 */
[----:B--2---:R-:W-:Y:S02]  /*a870*/  FSEL R3, R13, -INF , P4 ;  /* 0xff8000000d037808 */ /* 0x004fe40002000000 */
[----:B------:R-:W-:Y:S02]  /*a880*/  FMNMX.FTZ R0, R40, R45, !PT ;  /* 0x0000002d28007209 */ /* 0x000fe40007810000 */
[C---:B------:R-:W-:Y:S01]  /*a890*/  ISETP.GT.AND P3, PT, R30.reuse, 0x10, PT ;  /* 0x000000101e00780c */ /* 0x040fe20003f64270 */
[----:B------:R-:W-:Y:S01]  /*a8a0*/  MUFU.TANH R28, R28 ;  /* 0x0000001c001c7308 */ /* 0x000fe20000002400 */
[----:B------:R-:W-:Y:S02]  /*a8b0*/  FMNMX.FTZ R0, R3, R0, !PT ;  /* 0x0000000003007209 */ /* 0x000fe40007810000 */
[----:B---3--:R-:W-:Y:S02]  /*a8c0*/  FSEL R21, R21, -INF , P3 ;  /* 0xff80000015157808 */ /* 0x008fe40001800000 */
[----:B------:R-:W-:-:S02]  /*a8d0*/  ISETP.GT.AND P3, PT, R30, 0x18, PT ;  /* 0x000000181e00780c */ /* 0x000fc40003f64270 */
[----:B0-----:R-:W-:Y:S01]  /*a8e0*/  FMNMX.FTZ R176, R67, R176, !PT ;  /* 0x000000b043b07209 */ /* 0x001fe20007810000 */
[----:B------:R0:W-:Y:S01]  /*a8f0*/  MUFU.TANH R34, R49 ;  /* 0x0000003100227308 */ /* 0x0001e20000002400 */
[----:B----4-:R-:W-:Y:S02]  /*a900*/  FSEL R25, R25, -INF , P3 ;  /* 0xff80000019197808 */ /* 0x010fe40001800000 */
[C---:B------:R-:W-:Y:S01]  /*a910*/  FSETP.NEU.FTZ.AND P4, PT, R176.reuse, -INF , PT ;  /* 0xff800000b000780b */ /* 0x040fe20003f9d000 */
[----:B------:R-:W-:Y:S01]  /*a920*/  FMUL.FTZ R42, R176, R14 ;  /* 0x0000000eb02a7220 */ /* 0x000fe20000410000 */
[----:B------:R-:W-:-:S03]  /*a930*/  ISETP.GT.AND P3, PT, R30, 0x20, PT ;  /* 0x000000201e00780c */ /* 0x000fc60003f64270 */
[----:B------:R-:W1:Y:S01]  /*a940*/  MUFU.TANH R29, R29 ;  /* 0x0000001d001d7308 */ /* 0x000e620000002400 */
[----:B0-----:R-:W-:Y:S02]  /*a950*/  FSEL R49, R20, -INF , P2 ;  /* 0xff80000014317808 */ /* 0x001fe40001000000 */
[----:B------:R-:W-:Y:S02]  /*a960*/  ISETP.GT.AND P2, PT, R30, 0x11, PT ;  /* 0x000000111e00780c */ /* 0x000fe40003f44270 */
[----:B------:R-:W-:Y:S02]  /*a970*/  FMNMX.FTZ R0, R49, R0, !PT ;  /* 0x0000000031007209 */ /* 0x000fe40007810000 */
[----:B------:R-:W-:Y:S01]  /*a980*/  FSEL R42, R42, RZ, P4 ;  /* 0x000000ff2a2a7208 */ /* 0x000fe20002000000 */
[----:B------:R-:W0:Y:S01]  /*a990*/  MUFU.TANH R32, R32 ;  /* 0x0000002000207308 */ /* 0x000e220000002400 */
[----:B------:R-:W-:-:S03]  /*a9a0*/  FMNMX.FTZ R0, R21, R0, !PT ;  /* 0x0000000015007209 */ /* 0x000fc60007810000 */
[-CC-:B------:R-:W-:Y:S01]  /*a9b0*/  FFMA.FTZ R13, R91, R14.reuse, -R42.reuse ;  /* 0x0000000e5b0d7223 */ /* 0x180fe2000001082a */
[-CC-:B------:R-:W-:Y:S01]  /*a9c0*/  FFMA.FTZ R155, R89, R14.reuse, -R42.reuse ;  /* 0x0000000e599b7223 */ /* 0x180fe2000001082a */
[-CC-:B------:R-:W-:Y:S01]  /*a9d0*/  FFMA.FTZ R157, R85, R14.reuse, -R42.reuse ;  /* 0x0000000e559d7223 */ /* 0x180fe2000001082a */
[-CC-:B------:R-:W-:Y:S01]  /*a9e0*/  FFMA.FTZ R153, R26, R14.reuse, -R42.reuse ;  /* 0x0000000e1a997223 */ /* 0x180fe2000001082a */
[----:B------:R2:W-:Y:S01]  /*a9f0*/  MUFU.TANH R38, R53 ;  /* 0x0000003500267308 */ /* 0x0005e20000002400 */
[----:B-1----:R-:W-:Y:S01]  /*aa00*/  FSEL R93, R29, -INF , P3 ;  /* 0xff8000001d5d7808 */ /* 0x002fe20001800000 */
[-CC-:B------:R-:W-:Y:S01]  /*aa10*/  FFMA.FTZ R79, R79, R14.reuse, -R42.reuse ;  /* 0x0000000e4f4f7223 */ /* 0x180fe2000001082a */
[----:B------:R-:W-:Y:S01]  /*aa20*/  ISETP.GT.AND P3, PT, R30, 0x28, PT ;  /* 0x000000281e00780c */ /* 0x000fe20003f64270 */
[-CC-:B------:R-:W-:Y:S01]  /*aa30*/  FFMA.FTZ R161, R77, R14.reuse, -R42.reuse ;  /* 0x0000000e4da17223 */ /* 0x180fe2000001082a */
[-CC-:B------:R-:W-:Y:S01]  /*aa40*/  FFMA.FTZ R167, R31, R14.reuse, -R42.reuse ;  /* 0x0000000e1fa77223 */ /* 0x180fe2000001082a */
[-CC-:B------:R-:W-:Y:S01]  /*aa50*/  FFMA.FTZ R83, R83, R14.reuse, -R42.reuse ;  /* 0x0000000e53537223 */ /* 0x180fe2000001082a */
[-CC-:B------:R-:W-:Y:S01]  /*aa60*/  FFMA.FTZ R159, R81, R14.reuse, -R42.reuse ;  /* 0x0000000e519f7223 */ /* 0x180fe2000001082a */
[----:B------:R-:W1:Y:S01]  /*aa70*/  MUFU.TANH R95, R95 ;  /* 0x0000005f005f7308 */ /* 0x000e620000002400 */
[----:B--2---:R-:W-:Y:S01]  /*aa80*/  FSEL R53, R24, -INF , P2 ;  /* 0xff80000018357808 */ /* 0x004fe20001000000 */
[-CC-:B------:R-:W-:Y:S01]  /*aa90*/  FFMA.FTZ R175, R37, R14.reuse, -R42.reuse ;  /* 0x0000000e25af7223 */ /* 0x180fe2000001082a */
[----:B------:R-:W-:Y:S01]  /*aaa0*/  ISETP.GT.AND P2, PT, R30, 0x19, PT ;  /* 0x000000191e00780c */ /* 0x000fe20003f44270 */
[--C-:B------:R-:W-:Y:S01]  /*aab0*/  FFMA.FTZ R171, R39, R14, -R42.reuse ;  /* 0x0000000e27ab7223 */ /* 0x100fe2000001082a */
[----:B------:R-:W-:Y:S01]  /*aac0*/  FMNMX.FTZ R20, R53, R0, !PT ;  /* 0x0000000035147209 */ /* 0x000fe20007810000 */
[--C-:B------:R-:W-:Y:S01]  /*aad0*/  FFMA.FTZ R163, R35, R14, -R42.reuse ;  /* 0x0000000e23a37223 */ /* 0x100fe2000001082a */
[----:B------:R-:W-:Y:S01]  /*aae0*/  FSEL R91, R28, -INF , P2 ;  /* 0xff8000001c5b7808 */ /* 0x000fe20001000000 */
[----:B------:R-:W2:Y:S01]  /*aaf0*/  MUFU.TANH R48, R48 ;  /* 0x0000003000307308 */ /* 0x000ea20000002400 */
[----:B------:R-:W-:Y:S01]  /*ab00*/  FMNMX.FTZ R20, R25, R20, !PT ;  /* 0x0000001419147209 */ /* 0x000fe20007810000 */
[-CC-:B------:R-:W-:Y:S01]  /*ab10*/  FFMA.FTZ R165, R41, R14.reuse, -R42.reuse ;  /* 0x0000000e29a57223 */ /* 0x180fe2000001082a */
[----:B------:R-:W-:Y:S01]  /*ab20*/  ISETP.GT.AND P2, PT, R30, 0x21, PT ;  /* 0x000000211e00780c */ /* 0x000fe20003f44270 */
[--C-:B------:R-:W-:Y:S01]  /*ab30*/  FFMA.FTZ R63, R63, R14, -R42.reuse ;  /* 0x0000000e3f3f7223 */ /* 0x100fe2000001082a */
[----:B------:R-:W-:Y:S01]  /*ab40*/  FMNMX.FTZ R20, R91, R20, !PT ;  /* 0x000000145b147209 */ /* 0x000fe20007810000 */
[--C-:B------:R-:W-:Y:S01]  /*ab50*/  FFMA.FTZ R173, R33, R14, -R42.reuse ;  /* 0x0000000e21ad7223 */ /* 0x100fe2000001082a */
[----:B0-----:R-:W-:Y:S01]  /*ab60*/  FSEL R89, R32, -INF , P2 ;  /* 0xff80000020597808 */ /* 0x001fe20001000000 */
[----:B------:R-:W0:Y:S01]  /*ab70*/  MUFU.TANH R52, R52 ;  /* 0x0000003400347308 */ /* 0x000e220000002400 */
[----:B------:R-:W-:Y:S01]  /*ab80*/  FMNMX.FTZ R20, R93, R20, !PT ;  /* 0x000000145d147209 */ /* 0x000fe20007810000 */
[-CC-:B------:R-:W-:Y:S01]  /*ab90*/  FFMA.FTZ R32, R75, R14.reuse, -R42.reuse ;  /* 0x0000000e4b207223 */ /* 0x180fe2000001082a */
[C---:B------:R-:W-:Y:S01]  /*aba0*/  ISETP.GT.AND P2, PT, R30.reuse, 0x29, PT ;  /* 0x000000291e00780c */ /* 0x040fe20003f44270 */
[-CC-:B------:R-:W-:Y:S01]  /*abb0*/  FFMA.FTZ R169, R55, R14.reuse, -R42.reuse ;  /* 0x0000000e37a97223 */ /* 0x180fe2000001082a */
[----:B-1----:R-:W-:Y:S01]  /*abc0*/  FSEL R95, R95, -INF , P3 ;  /* 0xff8000005f5f7808 */ /* 0x002fe20001800000 */
[----:B------:R-:W-:Y:S01]  /*abd0*/  FFMA.FTZ R47, R47, R14, -R42 ;  /* 0x0000000e2f2f7223 */ /* 0x000fe2000001082a */
[----:B------:R-:W-:Y:S01]  /*abe0*/  FMNMX.FTZ R24, R89, R20, !PT ;  /* 0x0000001459187209 */ /* 0x000fe20007810000 */
[----:B------:R1:W-:Y:S01]  /*abf0*/  MUFU.EX2 R0, R13 ;  /* 0x0000000d00007308 */ /* 0x0003e20000000800 */
[----:B------:R-:W-:-:S02]  /*ac00*/  ISETP.GT.AND P3, PT, R30, 0x30, PT ;  /* 0x000000301e00780c */ /* 0x000fc40003f64270 */
[----:B------:R-:W-:Y:S02]  /*ac10*/  FSEL R97, R97, -INF , P2 ;  /* 0xff80000061617808 */ /* 0x000fe40001000000 */
[----:B------:R-:W-:Y:S02]  /*ac20*/  FMNMX.FTZ R24, R95, R24, !PT ;  /* 0x000000185f187209 */ /* 0x000fe40007810000 */
[----:B------:R-:W-:Y:S01]  /*ac30*/  ISETP.GT.AND P2, PT, R30, 0x31, PT ;  /* 0x000000311e00780c */ /* 0x000fe20003f44270 */
[----:B------:R-:W3:Y:S01]  /*ac40*/  MUFU.TANH R56, R56 ;  /* 0x0000003800387308 */ /* 0x000ee20000002400 */
[----:B-1----:R-:W-:Y:S01]  /*ac50*/  FFMA.FTZ R13, R87, R14, -R42 ;  /* 0x0000000e570d7223 */ /* 0x002fe2000001082a */
[----:B--2---:R-:W-:Y:S02]  /*ac60*/  FSEL R87, R48, -INF , P3 ;  /* 0xff80000030577808 */ /* 0x004fe40001800000 */
[----:B------:R-:W-:Y:S02]  /*ac70*/  FMNMX.FTZ R24, R97, R24, !PT ;  /* 0x0000001861187209 */ /* 0x000fe40007810000 */
[----:B------:R-:W-:-:S02]  /*ac80*/  ISETP.GT.AND P3, PT, R30, 0x38, PT ;  /* 0x000000381e00780c */ /* 0x000fc40003f64270 */
[----:B------:R1:W-:Y:S01]  /*ac90*/  MUFU.TANH R36, R57 ;  /* 0x0000003900247308 */ /* 0x0003e20000002400 */
[----:B------:R-:W-:Y:S01]  /*aca0*/  FSEL R85, R34, -INF , P2 ;  /* 0xff80000022557808 */ /* 0x000fe20001000000 */
[----:B------:R-:W-:Y:S01]  /*acb0*/  FFMA.FTZ R34, R59, R14, -R42 ;  /* 0x0000000e3b227223 */ /* 0x000fe2000001082a */
[----:B------:R-:W-:Y:S02]  /*acc0*/  FMNMX.FTZ R24, R87, R24, !PT ;  /* 0x0000001857187209 */ /* 0x000fe40007810000 */
[----:B------:R-:W-:Y:S02]  /*acd0*/  ISETP.GT.AND P2, PT, R30, 0x39, PT ;  /* 0x000000391e00780c */ /* 0x000fe40003f44270 */
[----:B0-----:R-:W-:Y:S01]  /*ace0*/  FSEL R67, R52, -INF , P3 ;  /* 0xff80000034437808 */ /* 0x001fe20001800000 */
[----:B------:R-:W0:Y:S01]  /*acf0*/  MUFU.TANH R60, R60 ;  /* 0x0000003c003c7308 */ /* 0x000e220000002400 */
[----:B------:R-:W-:Y:S02]  /*ad00*/  FMNMX.FTZ R26, R85, R24, !PT ;  /* 0x00000018551a7209 */ /* 0x000fe40007810000 */
[----:B------:R-:W-:-:S02]  /*ad10*/  ISETP.GT.AND P3, PT, R30, 0x40, PT ;  /* 0x000000401e00780c */ /* 0x000fc40003f64270 */
[----:B-1----:R-:W-:Y:S01]  /*ad20*/  FSEL R57, R38, -INF , P2 ;  /* 0xff80000026397808 */ /* 0x002fe20001000000 */
[----:B------:R-:W-:Y:S01]  /*ad30*/  FFMA.FTZ R38, R51, R14, -R42 ;  /* 0x0000000e33267223 */ /* 0x000fe2000001082a */
[----:B------:R-:W-:Y:S01]  /*ad40*/  FMNMX.FTZ R26, R67, R26, !PT ;  /* 0x0000001a431a7209 */ /* 0x000fe20007810000 */
[----:B------:R0:W-:Y:S01]  /*ad50*/  MUFU.TANH R44, R61 ;  /* 0x0000003d002c7308 */ /* 0x0001e20000002400 */
[----:B------:R-:W-:Y:S02]  /*ad60*/  ISETP.GT.AND P2, PT, R30, 0x41, PT ;  /* 0x000000411e00780c */ /* 0x000fe40003f44270 */
[----:B---3--:R-:W-:Y:S02]  /*ad70*/  FSEL R29, R56, -INF , P3 ;  /* 0xff800000381d7808 */ /* 0x008fe40001800000 */
[----:B------:R-:W-:Y:S02]  /*ad80*/  FMNMX.FTZ R26, R57, R26, !PT ;  /* 0x0000001a391a7209 */ /* 0x000fe40007810000 */
[----:B------:R-:W-:Y:S01]  /*ad90*/  ISETP.GT.AND P3, PT, R30, 0x48, PT ;  /* 0x000000481e00780c */ /* 0x000fe20003f64270 */
[----:B------:R-:W1:Y:S01]  /*ada0*/  MUFU.TANH R71, R71 ;  /* 0x0000004700477308 */ /* 0x000e620000002400 */
[----:B------:R-:W-:-:S02]  /*adb0*/  FMNMX.FTZ R26, R29, R26, !PT ;  /* 0x0000001a1d1a7209 */ /* 0x000fc40007810000 */
[----:B0-----:R-:W-:Y:S02]  /*adc0*/  FSEL R61, R60, -INF , P3 ;  /* 0xff8000003c3d7808 */ /* 0x001fe40001800000 */
[----:B------:R-:W-:-:S03]  /*add0*/  ISETP.GT.AND P3, PT, R30, 0x50, PT ;  /* 0x000000501e00780c */ /* 0x000fc60003f64270 */
[----:B------:R0:W2:Y:S08]  /*ade0*/  MUFU.TANH R46, R65 ;  /* 0x00000041002e7308 */ /* 0x0000b00000002400 */
[----:B------:R-:W3:Y:S01]  /*adf0*/  MUFU.TANH R68, R68 ;  /* 0x0000004400447308 */ /* 0x000ee20000002400 */
[----:B0-----:R-:W-:Y:S02]  /*ae00*/  FSEL R65, R36, -INF , P2 ;  /* 0xff80000024417808 */ /* 0x001fe40001000000 */
[----:B------:R-:W-:-:S02]  /*ae10*/  ISETP.GT.AND P2, PT, R30, 0x49, PT ;  /* 0x000000491e00780c */ /* 0x000fc40003f44270 */
[----:B------:R-:W-:Y:S02]  /*ae20*/  FMNMX.FTZ R28, R65, R26, !PT ;  /* 0x0000001a411c7209 */ /* 0x000fe40007810000 */
[----:B-1----:R-:W-:Y:S01]  /*ae30*/  FSEL R71, R71, -INF , P3 ;  /* 0xff80000047477808 */ /* 0x002fe20001800000 */
[----:B------:R0:W1:Y:S01]  /*ae40*/  MUFU.TANH R50, R69 ;  /* 0x0000004500327308 */ /* 0x0000620000002400 */
[----:B------:R-:W-:Y:S02]  /*ae50*/  FMNMX.FTZ R28, R61, R28, !PT ;  /* 0x0000001c3d1c7209 */ /* 0x000fe40007810000 */
[----:B------:R-:W-:-:S05]  /*ae60*/  ISETP.GT.AND P3, PT, R30, 0x58, PT ;  /* 0x000000581e00780c */ /* 0x000fca0003f64270 */
[----:B------:R3:W-:Y:S01]  /*ae70*/  MUFU.EX2 R26, R79 ;  /* 0x0000004f001a7308 */ /* 0x0007e20000000800 */
[----:B0-----:R-:W-:Y:S02]  /*ae80*/  FSEL R69, R44, -INF , P2 ;  /* 0xff8000002c457808 */ /* 0x001fe40001000000 */
[----:B------:R-:W-:Y:S02]  /*ae90*/  ISETP.GT.AND P2, PT, R30, 0x51, PT ;  /* 0x000000511e00780c */ /* 0x000fe40003f44270 */
[----:B------:R-:W-:Y:S02]  /*aea0*/  FMNMX.FTZ R28, R69, R28, !PT ;  /* 0x0000001c451c7209 */ /* 0x000fe40007810000 */
[----:B--2---:R-:W-:Y:S01]  /*aeb0*/  FSEL R77, R46, -INF , P2 ;  /* 0xff8000002e4d7808 */ /* 0x004fe20001000000 */
[----:B------:R0:W-:Y:S01]  /*aec0*/  MUFU.EX2 R20, R13 ;  /* 0x0000000d00147308 */ /* 0x0001e20000000800 */
[----:B------:R-:W-:Y:S02]  /*aed0*/  FMNMX.FTZ R28, R71, R28, !PT ;  /* 0x0000001c471c7209 */ /* 0x000fe40007810000 */
[----:B------:R-:W-:-:S02]  /*aee0*/  ISETP.GT.AND P2, PT, R30, 0x59, PT ;  /* 0x000000591e00780c */ /* 0x000fc40003f44270 */
[----:B---3--:R-:W-:Y:S02]  /*aef0*/  FSEL R79, R68, -INF , P3 ;  /* 0xff800000444f7808 */ /* 0x008fe40001800000 */
[----:B------:R-:W-:Y:S01]  /*af00*/  FMNMX.FTZ R30, R77, R28, !PT ;  /* 0x0000001c4d1e7209 */ /* 0x000fe20007810000 */
[----:B------:R-:W2:Y:S01]  /*af10*/  MUFU.EX2 R153, R153 ;  /* 0x0000009900997308 */ /* 0x000ea20000000800 */
[----:B-1----:R-:W-:Y:S02]  /*af20*/  FSEL R75, R50, -INF , P2 ;  /* 0xff800000324b7808 */ /* 0x002fe40001000000 */
[----:B------:R-:W-:-:S04]  /*af30*/  FMNMX.FTZ R30, R79, R30, !PT ;  /* 0x0000001e4f1e7209 */ /* 0x000fc80007810000 */
[----:B0-----:R-:W-:Y:S01]  /*af40*/  FMNMX.FTZ R13, R75, R30, !PT ;  /* 0x0000001e4b0d7209 */ /* 0x001fe20007810000 */
[----:B------:R-:W0:Y:S01]  /*af50*/  MUFU.EX2 R155, R155 ;  /* 0x0000009b009b7308 */ /* 0x000e220000000800 */
[----:B------:R-:W-:-:S03]  /*af60*/  FFMA.FTZ R30, R73, R14, -R42 ;  /* 0x0000000e491e7223 */ /* 0x000fc6000001082a */
[----:B------:R-:W1:Y:S04]  /*af70*/  SHFL.BFLY PT, R36, R13, 0x2, 0x1f ;  /* 0x0c401f000d247f89 */ /* 0x000e6800000e0000 */
[----:B------:R-:W3:Y:S08]  /*af80*/  MUFU.EX2 R157, R157 ;  /* 0x0000009d009d7308 */ /* 0x000ef00000000800 */
[----:B------:R-:W4:Y:S08]  /*af90*/  MUFU.EX2 R24, R83 ;  /* 0x0000005300187308 */ /* 0x000f300000000800 */
[----:B------:R-:W4:Y:S01]  /*afa0*/  MUFU.EX2 R159, R159 ;  /* 0x0000009f009f7308 */ /* 0x000f220000000800 */
[----:B-1----:R-:W-:Y:S01]  /*afb0*/  FMNMX.FTZ R31, R13, R36, !PT ;  /* 0x000000240d1f7209 */ /* 0x002fe20007810000 */
[-CC-:B------:R-:W-:Y:S01]  /*afc0*/  FFMA.FTZ R36, R27, R14.reuse, -R42.reuse ;  /* 0x0000000e1b247223 */ /* 0x180fe2000001082a */
[----:B------:R-:W-:-:S05]  /*afd0*/  FFMA.FTZ R42, R43, R14, -R42 ;  /* 0x0000000e2b2a7223 */ /* 0x000fca000001082a */
[----:B------:R-:W-:Y:S01]  /*afe0*/  MUFU.EX2 R161, R161 ;  /* 0x000000a100a17308 */ /* 0x000fe20000000800 */
[----:B------:R-:W1:Y:S07]  /*aff0*/  SHFL.BFLY PT, R44, R31, 0x1, 0x1f ;  /* 0x0c201f001f2c7f89 */ /* 0x000e6e00000e0000 */
[----:B------:R-:W-:Y:S08]  /*b000*/  MUFU.EX2 R28, R32 ;  /* 0x00000020001c7308 */ /* 0x000ff00000000800 */
[----:B------:R-:W-:Y:S08]  /*b010*/  MUFU.EX2 R163, R163 ;  /* 0x000000a300a37308 */ /* 0x000ff00000000800 */
[----:B------:R-:W-:Y:S01]  /*b020*/  MUFU.EX2 R30, R30 ;  /* 0x0000001e001e7308 */ /* 0x000fe20000000800 */
[----:B-1----:R-:W-:-:S04]  /*b030*/  FMNMX.FTZ R13, R31, R44, !PT ;  /* 0x0000002c1f0d7209 */ /* 0x002fc80007810000 */
[C---:B------:R-:W-:Y:S01]  /*b040*/  FSETP.NEU.FTZ.AND P2, PT, R13.reuse, -INF , PT ;  /* 0xff8000000d00780b */ /* 0x040fe20003f5d000 */
[----:B------:R-:W-:Y:S02]  /*b050*/  FMUL.FTZ R46, R13, R14 ;  /* 0x0000000e0d2e7220 */ /* 0x000fe40000410000 */
[----:B------:R-:W-:Y:S03]  /*b060*/  MUFU.EX2 R165, R165 ;  /* 0x000000a500a57308 */ /* 0x000fe60000000800 */
[----:B------:R-:W-:-:S05]  /*b070*/  FSEL R46, R46, RZ, P2 ;  /* 0x000000ff2e2e7208 */ /* 0x000fca0001000000 */
[-CC-:B-----5:R-:W-:Y:S01]  /*b080*/  FFMA.FTZ R152, R40, R14.reuse, -R46.reuse ;  /* 0x0000000e28987223 */ /* 0x1a0fe2000001082e */
[-CC-:B------:R-:W-:Y:S01]  /*b090*/  FFMA.FTZ R27, R45, R14.reuse, -R46.reuse ;  /* 0x0000000e2d1b7223 */ /* 0x180fe2000001082e */
[-CC-:B------:R-:W-:Y:S01]  /*b0a0*/  FFMA.FTZ R154, R3, R14.reuse, -R46.reuse ;  /* 0x0000000e039a7223 */ /* 0x180fe2000001082e */
[-C--:B------:R-:W-:Y:S01]  /*b0b0*/  FFMA.FTZ R3, R49, R14.reuse, -R46 ;  /* 0x0000000e31037223 */ /* 0x080fe2000001082e */
[----:B--2---:R-:W-:Y:S01]  /*b0c0*/  FADD.FTZ R40, R153, R0 ;  /* 0x0000000099287221 */ /* 0x004fe20000010000 */
[-CC-:B------:R-:W-:Y:S01]  /*b0d0*/  FFMA.FTZ R156, R21, R14.reuse, -R46.reuse ;  /* 0x0000000e159c7223 */ /* 0x180fe2000001082e */
[----:B------:R-:W-:Y:S01]  /*b0e0*/  MUFU.EX2 R152, R152 ;  /* 0x0000009800987308 */ /* 0x000fe20000000800 */
[-C--:B------:R-:W-:Y:S01]  /*b0f0*/  FFMA.FTZ R21, R53, R14.reuse, -R46 ;  /* 0x0000000e35157223 */ /* 0x080fe2000001082e */
[----:B0-----:R-:W-:Y:S01]  /*b100*/  FADD.FTZ R37, R155, R40 ;  /* 0x000000289b257221 */ /* 0x001fe20000010000 */
        /* <DEDUP_REMOVED lines=17> */
[----:B------:R-:W-:Y:S01]  /*b220*/  F2FP.BF16.F32.PACK_AB R153, R0, R153 ;  /* 0x000000990099723e */ /* 0x000fe200000010ff */
[-CC-:B------:R-:W-:Y:S01]  /*b230*/  FFMA.FTZ R61, R61, R14.reuse, -R46.reuse ;  /* 0x0000000e3d3d7223 */ /* 0x180fe2000001082e */
[----:B------:R-:W-:Y:S01]  /*b240*/  FADD.FTZ R48, R26, R39 ;  /* 0x000000271a307221 */ /* 0x000fe20000010000 */
[----:B------:R-:W-:Y:S01]  /*b250*/  @!P1 VIADD R39, R15, 0x22840 ;  /* 0x000228400f279836 */ /* 0x000fe20000000000 */
[----:B------:R-:W2:Y:S01]  /*b260*/  MUFU.EX2 R3, R3 ;  /* 0x0000000300037308 */ /* 0x000ea20000000800 */
[----:B0-----:R-:W-:Y:S01]  /*b270*/  FADD.FTZ R37, R152, R27 ;  /* 0x0000001b98257221 */ /* 0x001fe20000010000 */
[----:B------:R-:W-:Y:S01]  /*b280*/  F2FP.BF16.F32.PACK_AB R155, R20, R155 ;  /* 0x0000009b149b723e */ /* 0x000fe200000010ff */
[-CC-:B------:R-:W-:Y:S01]  /*b290*/  FFMA.FTZ R69, R69, R14.reuse, -R46.reuse ;  /* 0x0000000e45457223 */ /* 0x180fe2000001082e */
[----:B------:R-:W-:Y:S01]  /*b2a0*/  @!P1 PRMT R39, RZ, 0x654, R39 ;  /* 0x00000654ff279816 */ /* 0x000fe20000000027 */
[----:B------:R0:W-:Y:S06]  /*b2b0*/  BAR.ARV R177, 0x100 ;  /* 0x000400b10000751d */ /* 0x0001ec0000002000 */
[----:B------:R-:W3:Y:S01]  /*b2c0*/  MUFU.EX2 R156, R156 ;  /* 0x0000009c009c7308 */ /* 0x000ee20000000800 */
[----:B-1----:R-:W-:Y:S01]  /*b2d0*/  FADD.FTZ R40, R154, R37 ;  /* 0x000000259a287221 */ /* 0x002fe20000010000 */
[----:B------:R1:W-:Y:S01]  /*b2e0*/  @!P1 SYNCS.ARRIVE.TRANS64.RED.A1T0 RZ, [R39+URZ], RZ ;  /* 0x000000ff27ff99a7 */ /* 0x0003e2000810043f */
[-CC-:B------:R-:W-:Y:S01]  /*b2f0*/  FFMA.FTZ R37, R57, R14.reuse, -R46.reuse ;  /* 0x0000000e39257223 */ /* 0x180fe2000001082e */
[-CC-:B------:R-:W-:Y:S01]  /*b300*/  FFMA.FTZ R71, R71, R14.reuse, -R46.reuse ;  /* 0x0000000e47477223 */ /* 0x180fe2000001082e */
[-C--:B------:R-:W-:Y:S01]  /*b310*/  FFMA.FTZ R77, R77, R14.reuse, -R46 ;  /* 0x0000000e4d4d7223 */ /* 0x080fe2000001082e */
[----:B--2---:R-:W-:Y:S01]  /*b320*/  FADD.FTZ R41, R3, R40 ;  /* 0x0000002803297221 */ /* 0x004fe20000010000 */
[-CC-:B------:R-:W-:Y:S01]  /*b330*/  FFMA.FTZ R79, R79, R14.reuse, -R46.reuse ;  /* 0x0000000e4f4f7223 */ /* 0x180fe2000001082e */
[----:B------:R-:W2:Y:S01]  /*b340*/  MUFU.EX2 R21, R21 ;  /* 0x0000001500157308 */ /* 0x000ea20000000800 */
[----:B------:R-:W-:Y:S01]  /*b350*/  FFMA.FTZ R46, R75, R14, -R46 ;  /* 0x0000000e4b2e7223 */ /* 0x000fe2000001082e */
[----:B------:R-:W-:-:S02]  /*b360*/  F2FP.BF16.F32.PACK_AB R154, R3, R154 ;  /* 0x0000009a039a723e */ /* 0x000fc400000010ff */
[----:B------:R-:W-:Y:S02]  /*b370*/  F2FP.BF16.F32.PACK_AB R157, R24, R157 ;  /* 0x0000009d189d723e */ /* 0x000fe400000010ff */
[----:B------:R-:W-:Y:S02]  /*b380*/  F2FP.BF16.F32.PACK_AB R159, R26, R159 ;  /* 0x0000009f1a9f723e */ /* 0x000fe400000010ff */
[----:B------:R-:W4:Y:S01]  /*b390*/  MUFU.EX2 R158, R158 ;  /* 0x0000009e009e7308 */ /* 0x000f220000000800 */
[----:B---3--:R-:W-:Y:S01]  /*b3a0*/  FADD.FTZ R40, R156, R41 ;  /* 0x000000299c287221 */ /* 0x008fe20000010000 */
[----:B------:R-:W-:Y:S01]  /*b3b0*/  FADD.FTZ R41, R161, R48 ;  /* 0x00000030a1297221 */ /* 0x000fe20000010000 */
[C---:B------:R-:W-:Y:S02]  /*b3c0*/  F2FP.BF16.F32.PACK_AB R161, R28.reuse, R161 ;  /* 0x000000a11ca1723e */ /* 0x040fe400000010ff */
[----:B------:R-:W-:Y:S01]  /*b3d0*/  F2FP.BF16.F32.PACK_AB R152, R27, R152 ;  /* 0x000000981b98723e */ /* 0x000fe200000010ff */
[----:B------:R-:W-:-:S02]  /*b3e0*/  FADD.FTZ R48, R28, R41 ;  /* 0x000000291c307221 */ /* 0x000fc40000010000 */
[----:B------:R-:W3:Y:S01]  /*b3f0*/  MUFU.EX2 R25, R25 ;  /* 0x0000001900197308 */ /* 0x000ee20000000800 */
[----:B--2---:R-:W-:Y:S01]  /*b400*/  FADD.FTZ R29, R21, R40 ;  /* 0x00000028151d7221 */ /* 0x004fe20000010000 */
[----:B------:R-:W-:Y:S01]  /*b410*/  FADD.FTZ R41, R163, R48 ;  /* 0x00000030a3297221 */ /* 0x000fe20000010000 */
[C---:B------:R-:W-:Y:S02]  /*b420*/  F2FP.BF16.F32.PACK_AB R163, R30.reuse, R163 ;  /* 0x000000a31ea3723e */ /* 0x040fe400000010ff */
[----:B------:R-:W-:Y:S01]  /*b430*/  F2FP.BF16.F32.PACK_AB R156, R21, R156 ;  /* 0x0000009c159c723e */ /* 0x000fe200000010ff */
[----:B------:R-:W-:Y:S02]  /*b440*/  FADD.FTZ R48, R30, R41 ;  /* 0x000000291e307221 */ /* 0x000fe40000010000 */
[----:B------:R-:W2:Y:S01]  /*b450*/  MUFU.EX2 R160, R160 ;  /* 0x000000a000a07308 */ /* 0x000ea20000000800 */
[----:B----4-:R-:W-:Y:S01]  /*b460*/  FADD.FTZ R40, R158, R29 ;  /* 0x0000001d9e287221 */ /* 0x010fe20000010000 */
[----:B-1----:R-:W-:-:S06]  /*b470*/  FADD.FTZ R39, R165, R48 ;  /* 0x00000030a5277221 */ /* 0x002fcc0000010000 */
[----:B------:R-:W1:Y:S01]  /*b480*/  MUFU.EX2 R31, R31 ;  /* 0x0000001f001f7308 */ /* 0x000e620000000800 */
[C---:B---3--:R-:W-:Y:S01]  /*b490*/  FADD.FTZ R29, R25.reuse, R40 ;  /* 0x00000028191d7221 */ /* 0x048fe20000010000 */
[----:B------:R-:W-:-:S06]  /*b4a0*/  F2FP.BF16.F32.PACK_AB R158, R25, R158 ;  /* 0x0000009e199e723e */ /* 0x000fcc00000010ff */
[----:B------:R-:W3:Y:S01]  /*b4b0*/  MUFU.EX2 R32, R63 ;  /* 0x0000003f00207308 */ /* 0x000ee20000000800 */
[----:B--2---:R-:W-:-:S07]  /*b4c0*/  FADD.FTZ R40, R160, R29 ;  /* 0x0000001da0287221 */ /* 0x004fce0000010000 */
[----:B------:R-:W2:Y:S01]  /*b4d0*/  MUFU.EX2 R162, R162 ;  /* 0x000000a200a27308 */ /* 0x000ea20000000800 */
[C---:B-1----:R-:W-:Y:S01]  /*b4e0*/  FADD.FTZ R29, R31.reuse, R40 ;  /* 0x000000281f1d7221 */ /* 0x042fe20000010000 */
[----:B------:R-:W-:-:S06]  /*b4f0*/  F2FP.BF16.F32.PACK_AB R160, R31, R160 ;  /* 0x000000a01fa0723e */ /* 0x000fcc00000010ff */
        /* <DEDUP_REMOVED lines=63> */
.L_x_4960:
[----:B------:R0:W1:Y:S01]  /*b8f0*/  SYNCS.PHASECHK.TRANS64.TRYWAIT P2, [R15+URZ+0x22850], R74 ;  /* 0x0228504a0f0075a7 */ /* 0x000062000804017f */
[----:B------:R-:W-:Y:S05]  /*b900*/  @!P0 BRA `(.L_x_4961) ;  /* 0x0000000000048947 */ /* 0x000fea0003800000 */
[----:B------:R-:W-:Y:S01]  /*b910*/  BPT.TRAP 0x1 ;  /* 0x000000040000795c */ /* 0x000fe20000300000 */
.L_x_4961:
[----:B------:R-:W-:Y:S04]  /*b920*/  BSSY B0, `(.L_x_4962) ;  /* 0x0000004000007945 */ /* 0x000fe80003800000 */
[----:B-1----:R-:W-:Y:S05]  /*b930*/  @P2 BRA `(.L_x_4963) ;  /* 0x0000000000082947 */ /* 0x002fea0003800000 */
[----:B------:R-:W1:Y:S02]  /*b940*/  SYNCS.PHASECHK.TRANS64.TRYWAIT P2, [R15+URZ+0x22850], R74 ;  /* 0x0228504a0f0075a7 */ /* 0x000e64000804017f */
[----:B-1----:R-:W-:Y:S05]  /*b950*/  @!P2 BRA `(.L_x_4964) ;  /* 0x0000014000d8a947 */ /* 0x002fea0003800000 */
.L_x_4963:
[----:B------:R-:W-:Y:S05]  /*b960*/  BSYNC B0 ;  /* 0x0000000000007941 */ /* 0x000fea0003800000 */
.L_x_4962:
[----:B------:R-:W-:Y:S05]  /*b970*/  WARPSYNC.ALL ;  /* 0x0000000000007948 */ /* 0x000fea0003800000 */
[----:B------:R-:W2:Y:S01]  /*b980*/  LDC R20, c[0x0][0x448] ;  /* 0x00011200ff147b82 */ /* 0x000ea20000000800 */
[----:B------:R-:W-:Y:S01]  /*b990*/  R2UR UR4, R18 ;  /* 0x00000000120472ca */ /* 0x000fe200000e0000 */
[----:B------:R-:W-:Y:S01]  /*b9a0*/  IMAD.MOV.U32 R25, RZ, RZ, 0xc00 ;  /* 0x00000c00ff197424 */ /* 0x000fe200078e00ff */
[----:B------:R-:W-:Y:S01]  /*b9b0*/  ULDC UR39, c[0x0][0x9d8] ;  /* 0x0002760000277ab9 */ /* 0x000fe20000000800 */
[----:B------:R-:W-:Y:S01]  /*b9c0*/  IMAD.MOV.U32 R29, RZ, RZ, 0x40000040 ;  /* 0x40000040ff1d7424 */ /* 0x000fe200078e00ff */
[----:B------:R-:W-:Y:S01]  /*b9d0*/  ULDC UR42, c[0x0][0x9d8] ;  /* 0x00027600002a7ab9 */ /* 0x000fe20000000800 */
[----:B------:R-:W-:Y:S01]  /*b9e0*/  IMAD.MOV.U32 R27, RZ, RZ, 0x40000040 ;  /* 0x40000040ff1b7424 */ /* 0x000fe200078e00ff */
[----:B------:R-:W-:Y:S01]  /*b9f0*/  ULDC UR37, c[0x0][0x988] ;  /* 0x0002620000257ab9 */ /* 0x000fe20000000800 */
[----:B------:R-:W-:Y:S01]  /*ba00*/  IMAD.MOV.U32 R31, RZ, RZ, 0x40000040 ;  /* 0x40000040ff1f7424 */ /* 0x000fe200078e00ff */
[----:B------:R-:W-:Y:S01]  /*ba10*/  R2UR UR11, R29 ;  /* 0x000000001d0b72ca */ /* 0x000fe200000e0000 */
[----:B01----:R-:W-:Y:S01]  /*ba20*/  @!P1 VIADD R15, R15, 0x22860 ;  /* 0x000228600f0f9836 */ /* 0x003fe20000000000 */
[----:B------:R-:W-:Y:S01]  /*ba30*/  R2UR UR15, R27 ;  /* 0x000000001b0f72ca */ /* 0x000fe200000e0000 */
[----:B------:R-:W-:Y:S01]  /*ba40*/  ULDC UR38, c[0x0][0x988] ;  /* 0x0002620000267ab9 */ /* 0x000fe20000000800 */
[----:B------:R-:W-:Y:S01]  /*ba50*/  R2UR UR19, R29 ;  /* 0x000000001d1372ca */ /* 0x000fe200000e0000 */
[----:B------:R-:W-:Y:S01]  /*ba60*/  UIADD3 UR4, UR4, 0x400, URZ ;  /* 0x0000040004047890 */ /* 0x000fe2000fffe03f */
[----:B------:R-:W-:-:S02]  /*ba70*/  R2UR UR23, R31 ;  /* 0x000000001f1772ca */ /* 0x000fc400000e0000 */
[----:B------:R-:W-:Y:S01]  /*ba80*/  @!P1 PRMT R15, RZ, 0x654, R15 ;  /* 0x00000654ff0f9816 */ /* 0x000fe2000000000f */
[----:B------:R-:W-:-:S04]  /*ba90*/  USHF.R.U32.HI UR4, URZ, 0x4, UR4 ;  /* 0x000000043f047899 */ /* 0x000fc80008011604 */
[----:B------:R-:W-:Y:S01]  /*baa0*/  ULOP3.LUT UR4, UR4, 0x3fff, URZ, 0xc0, !UPT ;  /* 0x00003fff04047892 */ /* 0x000fe2000f8ec03f */
[----:B------:R0:W-:Y:S01]  /*bab0*/  BAR.SYNC.DEFER_BLOCKING R72, 0x100 ;  /* 0x000400480000751d */ /* 0x0001e20000010000 */
[----:B--2---:R-:W-:Y:S01]  /*bac0*/  ISETP.NE.AND P2, PT, R20, 0x1, PT ;  /* 0x000000011400780c */ /* 0x004fe20003f45270 */
[----:B------:R-:W-:Y:S01]  /*bad0*/  IMAD.MOV.U32 R20, RZ, RZ, R206 ;  /* 0x000000ffff147224 */ /* 0x000fe200078e00ce */
[----:B------:R-:W-:-:S06]  /*bae0*/  ULOP3.LUT UR44, UR4, 0x3000000, URZ, 0xfc, !UPT ;  /* 0x03000000042c7892 */ /* 0x000fcc000f8efc3f */
[----:B------:R-:W-:Y:S02]  /*baf0*/  IMAD R24, R22, R25, UR44 ;  /* 0x0000002c16187e24 */ /* 0x000fe4000f8e0219 */
[----:B------:R-:W-:Y:S02]  /*bb00*/  IMAD.MOV.U32 R25, RZ, RZ, 0x40000040 ;  /* 0x40000040ff197424 */ /* 0x000fe400078e00ff */
[C---:B------:R-:W-:Y:S01]  /*bb10*/  VIADD R28, R24.reuse, 0x80 ;  /* 0x00000080181c7836 */ /* 0x040fe20000000000 */
[----:B------:R-:W1:Y:S01]  /*bb20*/  @P2 LDC R21, c[0x0][0x44c] ;  /* 0x00011300ff152b82 */ /* 0x000e620000000800 */
[C---:B------:R-:W-:Y:S01]  /*bb30*/  R2UR UR6, R24.reuse ;  /* 0x00000000180672ca */ /* 0x040fe200000e0000 */
[----:B------:R-:W-:Y:S01]  /*bb40*/  VIADD R30, R24, 0x200 ;  /* 0x00000200181e7836 */ /* 0x000fe20000000000 */
[C---:B------:R-:W-:Y:S02]  /*bb50*/  R2UR UR7, R25.reuse ;  /* 0x00000000190772ca */ /* 0x040fe400000e0000 */
[----:B------:R-:W-:Y:S01]  /*bb60*/  R2UR UR10, R28 ;  /* 0x000000001c0a72ca */ /* 0x000fe200000e0000 */
[----:B------:R-:W-:Y:S01]  /*bb70*/  VIADD R28, R24, 0x180 ;  /* 0x00000180181c7836 */ /* 0x000fe20000000000 */
[----:B------:R-:W-:Y:S01]  /*bb80*/  R2UR UR22, R30 ;  /* 0x000000001e1672ca */ /* 0x000fe200000e0000 */
[----:B------:R-:W2:Y:S01]  /*bb90*/  @P2 LDC R26, c[0x0][0x450] ;  /* 0x00011400ff1a2b82 */ /* 0x000ea20000000800 */
[----:B------:R-:W-:-:S02]  /*bba0*/  R2UR UR27, R25 ;  /* 0x00000000191b72ca */ /* 0x000fc400000e0000 */
[----:B------:R-:W-:Y:S01]  /*bbb0*/  R2UR UR18, R28 ;  /* 0x000000001c1272ca */ /* 0x000fe200000e0000 */
[----:B-1----:R-:W-:-:S05]  /*bbc0*/  @P2 IMAD.HI.U32 R21, R206, R21, RZ ;  /* 0x00000015ce152227 */ /* 0x002fca00078e00ff */
[----:B--2---:R-:W-:Y:S01]  /*bbd0*/  @P2 SHF.R.U32.HI R20, RZ, R26, R21 ;  /* 0x0000001aff142219 */ /* 0x004fe20000011615 */
[C---:B------:R-:W-:Y:S02]  /*bbe0*/  VIADD R26, R24.reuse, 0x100 ;  /* 0x00000100181a7836 */ /* 0x040fe40000000000 */
[----:B------:R-:W-:Y:S01]  /*bbf0*/  VIADD R24, R24, 0x280 ;  /* 0x0000028018187836 */ /* 0x000fe20000000000 */
[----:B------:R-:W-:Y:S02]  /*bc00*/  IADD3 R20, R20, R209, -R207 ;  /* 0x000000d114147210 */ /* 0x000fe40007ffe8cf */
[----:B------:R-:W-:Y:S02]  /*bc10*/  R2UR UR14, R26 ;  /* 0x000000001a0e72ca */ /* 0x000fe400000e0000 */
[----:B------:R-:W-:Y:S01]  /*bc20*/  R2UR UR26, R24 ;  /* 0x00000000181a72ca */ /* 0x000fe200000e0000 */
[----:B------:R-:W-:Y:S01]  /*bc30*/  IMAD.HI R20, R20, 0x2aaaaaab, RZ ;  /* 0x2aaaaaab14147827 */ /* 0x000fe200078e02ff */
[----:B0-----:R-:W-:-:S06]  /*bc40*/  WARPGROUP.ARRIVE ;  /* 0x00000000000079c5 */ /* 0x001fcc0000000000 */
        /* <DEDUP_REMOVED lines=23> */
[----:B0-----:R-:W-:-:S04]  /*bdc0*/  SHF.R.U32.HI R15, RZ, 0x1f, R20 ;  /* 0x0000001fff0f7819 */ /* 0x001fc80000011614 */
[----:B------:R-:W-:Y:S01]  /*bdd0*/  LEA.HI.SX32 R15, R20, R15, 0x1c ;  /* 0x0000000f140f7211 */ /* 0x000fe200078fe2ff */
[----:B------:R-:W-:-:S03]  /*bde0*/  VIADD R20, R178, 0xfffffffe ;  /* 0xfffffffeb2147836 */ /* 0x000fc60000000000 */
[----:B------:R-:W-:-:S04]  /*bdf0*/  VIMNMX R15, R211, R15, !PT ;  /* 0x0000000fd30f7248 */ /* 0x000fc80007fe0100 */
[----:B------:R-:W-:-:S13]  /*be00*/  ISETP.GE.AND P2, PT, R20, R15, PT ;  /* 0x0000000f1400720c */ /* 0x000fda0003f46270 */
[----:B------:R-:W-:Y:S05]  /*be10*/  @!P2 BRA `(.L_x_4965) ;  /* 0x0000002c0030a947 */ /* 0x000fea0003800000 */
[----:B------:R-:W-:Y:S02]  /*be20*/  IMAD.MOV.U32 R218, RZ, RZ, R176 ;  /* 0x000000ffffda7224 */ /* 0x000fe400078e00b0 */
[----:B------:R-:W-:-:S07]  /*be30*/  IMAD.MOV.U32 R219, RZ, RZ, R13 ;  /* 0x000000ffffdb7224 */ /* 0x000fce00078e000d */
.L_x_4975:
[----:B------:R-:W-:Y:S01]  /*be40*/  VIADD R22, R22, 0x1 ;  /* 0x0000000116167836 */ /* 0x000fe20000000000 */
[----:B------:R-:W-:Y:S05]  /*be50*/  YIELD ;  /* 0x0000000000007946 */ /* 0x000fea0003800000 */
[----:B------:R-:W-:-:S04]  /*be60*/  ISETP.NE.AND P2, PT, R22, 0x2, PT ;  /* 0x000000021600780c */ /* 0x000fc80003f45270 */
[----:B------:R-:W-:Y:S02]  /*be70*/  SEL R13, RZ, 0x1, P2 ;  /* 0x00000001ff0d7807 */ /* 0x000fe40001000000 */
[----:B------:R-:W-:Y:S02]  /*be80*/  SEL R22, R22, RZ, P2 ;  /* 0x000000ff16167207 */ /* 0x000fe40001000000 */
[----:B------:R-:W-:Y:S01]  /*be90*/  LOP3.LUT R202, R202, R13, RZ, 0x3c, !PT ;  /* 0x0000000dcaca7212 */ /* 0x000fe200078e3cff */
[----:B0-----:R-:W-:Y:S06]  /*bea0*/  @!P0 BRA `(.L_x_4966) ;  /* 0x0000000000048947 */ /* 0x001fec0003800000 */
[----:B------:R-:W-:Y:S01]  /*beb0*/  BPT.TRAP 0x1 ;  /* 0x000000040000795c */ /* 0x000fe20000300000 */
.L_x_4966:
[----:B------:R-:W-:Y:S01]  /*bec0*/  IMAD R21, R22, 0x8, R18 ;  /* 0x0000000816157824 */ /* 0x000fe200078e0212 */
[----:B------:R-:W-:-:S04]  /*bed0*/  SHF.L.U32 R213, R202, 0x1f, RZ ;  /* 0x0000001fcad57819 */ /* 0x000fc800000006ff */
[----:B------:R0:W1:Y:S01]  /*bee0*/  SYNCS.PHASECHK.TRANS64.TRYWAIT P2, [R21+URZ+0x22830], R213 ;  /* 0x022830d5150075a7 */ /* 0x000062000804017f */
[----:B------:R-:W-:Y:S05]  /*bef0*/  @!P0 BRA `(.L_x_4967) ;  /* 0x0000000000048947 */ /* 0x000fea0003800000 */
[----:B------:R-:W-:Y:S01]  /*bf00*/  BPT.TRAP 0x1 ;  /* 0x000000040000795c */ /* 0x000fe20000300000 */
.L_x_4967:
[----:B------:R-:W2:Y:S01]  /*bf10*/  LDC R13, c[0x0][0x448] ;  /* 0x00011200ff0d7b82 */ /* 0x000ea20000000800 */
[----:B------:R-:W-:Y:S01]  /*bf20*/  IMAD.IADD R220, R215, 0x1, R206 ;  /* 0x00000001d7dc7824 */ /* 0x000fe200078e02ce */
[----:B--2---:R-:W-:-:S13]  /*bf30*/  ISETP.NE.AND P3, PT, R13, 0x1, PT ;  /* 0x000000010d00780c */ /* 0x004fda0003f65270 */
[----:B------:R-:W2:Y:S08]  /*bf40*/  @P3 LDC R14, c[0x0][0x44c] ;  /* 0x00011300ff0e3b82 */ /* 0x000eb00000000800 */
[----:B------:R-:W3:Y:S01]  /*bf50*/  @P3 LDC R13, c[0x0][0x450] ;  /* 0x00011400ff0d3b82 */ /* 0x000ee20000000800 */
[----:B--2---:R-:W-:-:S05]  /*bf60*/  @P3 IMAD.HI.U32 R14, R220, R14, RZ ;  /* 0x0000000edc0e3227 */ /* 0x004fca00078e00ff */
[----:B---3--:R-:W-:Y:S01]  /*bf70*/  @P3 SHF.R.U32.HI R220, RZ, R13, R14 ;  /* 0x0000000dffdc3219 */ /* 0x008fe2000001160e */
[----:B-1----:R-:W-:Y:S06]  /*bf80*/  @P2 BRA `(.L_x_4968) ;  /* 0x0000000000082947 */ /* 0x002fec0003800000 */
[----:B------:R-:W1:Y:S02]  /*bf90*/  SYNCS.PHASECHK.TRANS64.TRYWAIT P2, [R21+URZ+0x22830], R213 ;  /* 0x022830d5150075a7 */ /* 0x000e64000804017f */
[----:B-1----:R-:W-:Y:S05]  /*bfa0*/  @!P2 BRA `(.L_x_4969) ;  /* 0x0000013c0058a947 */ /* 0x002fea0003800000 */
.L_x_4968:
[----:B------:R-:W-:Y:S01]  /*bfb0*/  IMAD R156, R22, 0x300, R12 ;  /* 0x00000300169c7824 */ /* 0x000fe200078e020c */
[----:B------:R-:W-:Y:S05]  /*bfc0*/  WARPSYNC.ALL ;  /* 0x0000000000007948 */ /* 0x000fea0003800000 */
[----:B------:R-:W-:Y:S01]  /*bfd0*/  IMAD.MOV.U32 R157, RZ, RZ, 0x40000040 ;  /* 0x40000040ff9d7424 */ /* 0x000fe200078e00ff */
[C---:B------:R-:W-:Y:S01]  /*bfe0*/  R2UR UR6, R156.reuse ;  /* 0x000000009c0672ca */ /* 0x040fe200000e0000 */
[----:B------:R-:W-:Y:S01]  /*bff0*/  VIADD R154, R156, 0x2 ;  /* 0x000000029c9a7836 */ /* 0x000fe20000000000 */
[----:B------:R-:W-:Y:S01]  /*c000*/  R2UR UR4, R4 ;  /* 0x00000000040472ca */ /* 0x000fe200000e0000 */
[C---:B------:R-:W-:Y:S01]  /*c010*/  VIADD R152, R156.reuse, 0x4 ;  /* 0x000000049c987836 */ /* 0x040fe20000000000 */
[----:B------:R-:W-:Y:S01]  /*c020*/  R2UR UR7, R157 ;  /* 0x000000009d0772ca */ /* 0x000fe200000e0000 */
[----:B------:R-:W-:Y:S01]  /*c030*/  VIADD R156, R156, 0x6 ;  /* 0x000000069c9c7836 */ /* 0x000fe20000000000 */
[----:B------:R-:W-:Y:S01]  /*c040*/  R2UR UR5, R5 ;  /* 0x00000000050572ca */ /* 0x000fe200000e0000 */
[----:B------:R-:W-:Y:S01]  /*c050*/  IMAD.MOV.U32 R155, RZ, RZ, 0x40000040 ;  /* 0x40000040ff9b7424 */ /* 0x000fe200078e00ff */
[----:B------:R-:W-:Y:S01]  /*c060*/  R2UR UR10, R154 ;  /* 0x000000009a0a72ca */ /* 0x000fe200000e0000 */
[----:B------:R-:W-:Y:S01]  /*c070*/  IMAD.MOV.U32 R153, RZ, RZ, 0x40000040 ;  /* 0x40000040ff997424 */ /* 0x000fe200078e00ff */
[----:B------:R-:W-:Y:S01]  /*c080*/  R2UR UR14, R152 ;  /* 0x00000000980e72ca */ /* 0x000fe200000e0000 */
[----:B------:R-:W2:Y:S01]  /*c090*/  SHFL.IDX PT, R13, R220, RZ, 0x1c1f ;  /* 0x001c1fffdc0d7589 */ /* 0x000ea200000e0000 */
[----:B------:R-:W-:Y:S01]  /*c0a0*/  R2UR UR11, R155 ;  /* 0x000000009b0b72ca */ /* 0x000fe200000e0000 */
[----:B------:R-:W-:Y:S01]  /*c0b0*/  IMAD R14, R20, -0x60, RZ ;  /* 0xffffffa0140e7824 */ /* 0x000fe200078e02ff */
[----:B------:R-:W-:Y:S01]  /*c0c0*/  R2UR UR15, R153 ;  /* 0x00000000990f72ca */ /* 0x000fe200000e0000 */
[----:B------:R-:W3:Y:S01]  /*c0d0*/  SHFL.IDX PT, R220, R220, 0x1, 0x1c1f ;  /* 0x003c1f00dcdc7f89 */ /* 0x000ee200000e0000 */
[----:B------:R-:W-:-:S02]  /*c0e0*/  R2UR UR18, R156 ;  /* 0x000000009c1272ca */ /* 0x000fc400000e0000 */
[----:B------:R-:W-:Y:S02]  /*c0f0*/  R2UR UR19, R157 ;  /* 0x000000009d1372ca */ /* 0x000fe400000e0000 */
[----:B------:R-:W-:Y:S01]  /*c100*/  WARPGROUP.ARRIVE ;  /* 0x00000000000079c5 */ /* 0x000fe20000000000 */
[----:B------:R-:W-:Y:S02]  /*c110*/  R2UR UR8, R10 ;  /* 0x000000000a0872ca */ /* 0x000fe400000e0000 */
[----:B------:R-:W-:Y:S02]  /*c120*/  R2UR UR9, R11 ;  /* 0x000000000b0972ca */ /* 0x000fe400000e0000 */
[----:B------:R-:W-:Y:S01]  /*c130*/  R2UR UR12, R8 ;  /* 0x00000000080c72ca */ /* 0x000fe200000e0000 */
[----:B------:R-:W-:Y:S01]  /*c140*/  HGMMA.64x96x16.F32.BF16 R152, gdesc[UR4], RZ, !UPT, gsb0 ;  /* 0x01600000049879f0 */ /* 0x000fe2000c0018ff */
[----:B------:R-:W-:Y:S02]  /*c150*/  R2UR UR13, R9 ;  /* 0x00000000090d72ca */ /* 0x000fe400000e0000 */
[----:B------:R-:W-:-:S02]  /*c160*/  R2UR UR16, R6 ;  /* 0x00000000061072ca */ /* 0x000fc400000e0000 */
[----:B------:R-:W-:Y:S02]  /*c170*/  R2UR UR17, R7 ;  /* 0x00000000071172ca */ /* 0x000fe400000e0000 */
[----:B------:R-:W-:Y:S02]  /*c180*/  IADD3 R14, -R210, 0x1, R14 ;  /* 0x00000001d20e7810 */ /* 0x000fe40007ffe10e */
[----:B------:R-:W-:Y:S02]  /*c190*/  LOP3.LUT R19, R19, 0xffbfffff, RZ, 0xc0, !PT ;  /* 0xffbfffff13137812 */ /* 0x000fe400078ec0ff */
[----:B------:R-:W-:Y:S02]  /*c1a0*/  IADD3 R14, -R207, R14, R209 ;  /* 0x0000000ecf0e7210 */ /* 0x000fe40007ffe1d1 */
[----:B------:R-:W-:-:S03]  /*c1b0*/  @P1 LOP3.LUT R19, R19, 0x400000, RZ, 0xfc, !PT ;  /* 0x0040000013131812 */ /* 0x000fc600078efcff */
[C---:B--2---:R-:W-:Y:S01]  /*c1c0*/  IMAD.IADD R13, R14.reuse, 0x1, R13 ;  /* 0x000000010e0d7824 */ /* 0x044fe200078e020d */
[----:B------:R-:W-:Y:S01]  /*c1d0*/  LOP3.LUT R19, R19, 0xffdfffff, RZ, 0xc0, !PT ;  /* 0xffdfffff13137812 */ /* 0x000fe200078ec0ff */
[----:B---3--:R-:W-:-:S03]  /*c1e0*/  IMAD.IADD R220, R14, 0x1, R220 ;  /* 0x000000010edc7824 */ /* 0x008fc600078e02dc */
[----:B------:R-:W-:Y:S02]  /*c1f0*/  ISETP.GT.AND P1, PT, R13, 0x41, PT ;  /* 0x000000410d00780c */ /* 0x000fe40003f24270 */
[----:B------:R-:W-:Y:S02]  /*c200*/  @P0 LOP3.LUT R19, R19, 0x200000, RZ, 0xfc, !PT ;  /* 0x0020000013130812 */ /* 0x000fe400078efcff */
[----:B------:R-:W-:Y:S02]  /*c210*/  ISETP.GT.AND P0, PT, R13, 0x48, PT ;  /* 0x000000480d00780c */ /* 0x000fe40003f04270 */
[----:B------:R-:W-:Y:S02]  /*c220*/  LOP3.LUT R19, R19, 0xff7fffff, RZ, 0xc0, !PT ;  /* 0xff7fffff13137812 */ /* 0x000fe400078ec0ff */
[C---:B------:R-:W-:Y:S02]  /*c230*/  ISETP.GT.AND P2, PT, R13.reuse, 0x49, PT ;  /* 0x000000490d00780c */ /* 0x040fe40003f44270 */
[----:B------:R-:W-:-:S02]  /*c240*/  ISETP.GT.AND P3, PT, R13, 0x50, PT ;  /* 0x000000500d00780c */ /* 0x000fc40003f64270 */
[----:B------:R-:W-:Y:S02]  /*c250*/  ISETP.GT.AND P4, PT, R13, 0x51, PT ;  /* 0x000000510d00780c */ /* 0x000fe40003f84270 */
[----:B------:R-:W-:Y:S02]  /*c260*/  @P1 LOP3.LUT R19, R19, 0x800000, RZ, 0xfc, !PT ;  /* 0x0080000013131812 */ /* 0x000fe400078efcff */
[----:B------:R-:W-:Y:S02]  /*c270*/  ISETP.GT.AND P1, PT, R13, RZ, PT ;  /* 0x000000ff0d00720c */ /* 0x000fe40003f24270 */
[----:B------:R-:W-:Y:S02]  /*c280*/  LOP3.LUT R19, R19, 0xfeffffff, RZ, 0xc0, !PT ;  /* 0xfeffffff13137812 */ /* 0x000fe400078ec0ff */
[----:B------:R-:W-:Y:S02]  /*c290*/  ISETP.GT.AND P5, PT, R13, 0x58, PT ;  /* 0x000000580d00780c */ /* 0x000fe40003fa4270 */
[----:B------:R-:W-:-:S02]  /*c2a0*/  @P0 LOP3.LUT R19, R19, 0x1000000, RZ, 0xfc, !PT ;  /* 0x0100000013130812 */ /* 0x000fc400078efcff */
[C---:B------:R-:W-:Y:S02]  /*c2b0*/  ISETP.GT.AND P0, PT, R13.reuse, 0x1, PT ;  /* 0x000000010d00780c */ /* 0x040fe40003f04270 */
        /* <DEDUP_REMOVED lines=50> */
[----:B----4-:R-:W-:Y:S01]  /*c5e0*/  FSEL R156, R156, -INF , P1 ;  /* 0xff8000009c9c7808 */ /* 0x010fe20000800000 */
[----:B------:R-:W-:Y:S01]  /*c5f0*/  FMUL.FTZ R171, R171, UR42 ;  /* 0x0000002aabab7c20 */ /* 0x000fe20008410000 */
[----:B------:R-:W-:Y:S01]  /*c600*/  ISETP.GT.AND P1, PT, R13, 0x10, PT ;  /* 0x000000100d00780c */ /* 0x000fe20003f24270 */
        /* <DEDUP_REMOVED lines=23> */
[----:B------:R-:W-:-:S05]  /*c780*/  ISETP.GT.AND P0, PT, R13, 0x19, PT ;  /* 0x000000190d00780c */ /* 0x000fca0003f04270 */
[----:B------:R-:W4:Y:S01]  /*c790*/  MUFU.TANH R168, R168 ;  /* 0x000000a800a87308 */ /* 0x000f220000002400 */
[----:B--2---:R-:W-:Y:S02]  /*c7a0*/  FSEL R164, R164, -INF , P1 ;  /* 0xff800000a4a47808 */ /* 0x004fe40000800000 */
[----:B------:R-:W-:-:S05]  /*c7b0*/  ISETP.GT.AND P1, PT, R13, 0x20, PT ;  /* 0x000000200d00780c */ /* 0x000fca0003f24270 */
[----:B------:R-:W2:Y:S01]  /*c7c0*/  MUFU.TANH R169, R169 ;  /* 0x000000a900a97308 */ /* 0x000ea20000002400 */
[----:B---3--:R-:W-:Y:S02]  /*c7d0*/  FSEL R165, R165, -INF , P0 ;  /* 0xff800000a5a57808 */ /* 0x008fe40000000000 */
[----:B------:R-:W-:-:S05]  /*c7e0*/  ISETP.GT.AND P0, PT, R13, 0x21, PT ;  /* 0x000000210d00780c */ /* 0x000fca0003f04270 */
[----:B------:R-:W3:Y:S01]  /*c7f0*/  MUFU.TANH R172, R172 ;  /* 0x000000ac00ac7308 */ /* 0x000ee20000002400 */
[----:B----4-:R-:W-:Y:S02]  /*c800*/  FSEL R168, R168, -INF , P1 ;  /* 0xff800000a8a87808 */ /* 0x010fe40000800000 */
        /* <DEDUP_REMOVED lines=18> */
[----:B------:R-:W-:Y:S02]  /*c930*/  ISETP.GT.AND P1, PT, R13, 0x40, PT ;  /* 0x000000400d00780c */ /* 0x000fe40003f24270 */
[----:B------:R-:W-:-:S03]  /*c940*/  FMNMX.FTZ R13, R152, R219, !PT ;  /* 0x000000db980d7209 */ /* 0x000fc60007810000 */
[----:B------:R-:W4:Y:S01]  /*c950*/  MUFU.TANH R185, R185 ;  /* 0x000000b900b97308 */ /* 0x000f220000002400 */
[----:B------:R-:W-:Y:S02]  /*c960*/  FMNMX.FTZ R13, R153, R13, !PT ;  /* 0x0000000d990d7209 */ /* 0x000fe40007810000 */
[----:B--2---:R-:W-:Y:S02]  /*c970*/  FSEL R181, R181, -INF , P0 ;  /* 0xff800000b5b57808 */ /* 0x004fe40000000000 */
[----:B------:R-:W-:Y:S02]  /*c980*/  FMNMX.FTZ R13, R156, R13, !PT ;  /* 0x0000000d9c0d7209 */ /* 0x000fe40007810000 */
[----:B------:R-:W-:Y:S01]  /*c990*/  LOP3.LUT P0, RZ, R19, 0x1000000, RZ, 0xc0, !PT ;  /* 0x0100000013ff7812 */ /* 0x000fe2000780c0ff */
[----:B------:R-:W2:Y:S01]  /*c9a0*/  MUFU.TANH R188, R188 ;  /* 0x000000bc00bc7308 */ /* 0x000ea20000002400 */
[----:B------:R-:W-:Y:S02]  /*c9b0*/  FMNMX.FTZ R13, R157, R13, !PT ;  /* 0x0000000d9d0d7209 */ /* 0x000fe40007810000 */
[----:B---3--:R-:W-:-:S02]  /*c9c0*/  FSEL R184, R184, -INF , P1 ;  /* 0xff800000b8b87808 */ /* 0x008fc40000800000 */
[----:B------:R-:W-:Y:S02]  /*c9d0*/  FMNMX.FTZ R13, R160, R13, !PT ;  /* 0x0000000da00d7209 */ /* 0x000fe40007810000 */
[----:B------:R-:W-:Y:S01]  /*c9e0*/  LOP3.LUT P1, RZ, R19, 0x800000, RZ, 0xc0, !PT ;  /* 0x0080000013ff7812 */ /* 0x000fe2000782c0ff */
[----:B------:R-:W3:Y:S01]  /*c9f0*/  MUFU.TANH R189, R189 ;  /* 0x000000bd00bd7308 */ /* 0x000ee20000002400 */
[----:B------:R-:W-:Y:S02]  /*ca00*/  FMNMX.FTZ R13, R161, R13, !PT ;  /* 0x0000000da10d7209 */ /* 0x000fe40007810000 */
[----:B----4-:R-:W-:Y:S02]  /*ca10*/  FSEL R185, R185, -INF , P1 ;  /* 0xff800000b9b97808 */ /* 0x010fe40000800000 */
[----:B------:R-:W-:Y:S02]  /*ca20*/  FMNMX.FTZ R13, R164, R13, !PT ;  /* 0x0000000da40d7209 */ /* 0x000fe40007810000 */
[----:B------:R-:W-:Y:S01]  /*ca30*/  LOP3.LUT P1, RZ, R19, 0x400000, RZ, 0xc0, !PT ;  /* 0x0040000013ff7812 */ /* 0x000fe2000782c0ff */
[----:B------:R-:W4:Y:S01]  /*ca40*/  MUFU.TANH R192, R192 ;  /* 0x000000c000c07308 */ /* 0x000f220000002400 */
[----:B------:R-:W-:-:S02]  /*ca50*/  FMNMX.FTZ R13, R165, R13, !PT ;  /* 0x0000000da50d7209 */ /* 0x000fc40007810000 */
[----:B--2---:R-:W-:Y:S02]  /*ca60*/  FSEL R188, R188, -INF , P0 ;  /* 0xff800000bcbc7808 */ /* 0x004fe40000000000 */
[----:B------:R-:W-:Y:S02]  /*ca70*/  FMNMX.FTZ R13, R168, R13, !PT ;  /* 0x0000000da80d7209 */ /* 0x000fe40007810000 */
[----:B------:R-:W-:Y:S01]  /*ca80*/  LOP3.LUT P0, RZ, R19, 0x200000, RZ, 0xc0, !PT ;  /* 0x0020000013ff7812 */ /* 0x000fe2000780c0ff */
[----:B------:R-:W2:Y:S01]  /*ca90*/  MUFU.TANH R196, R196 ;  /* 0x000000c400c47308 */ /* 0x000ea20000002400 */
[----:B------:R-:W-:Y:S02]  /*caa0*/  FMNMX.FTZ R13, R169, R13, !PT ;  /* 0x0000000da90d7209 */ /* 0x000fe40007810000 */
[----:B---3--:R-:W-:Y:S02]  /*cab0*/  FSEL R189, R189, -INF , P2 ;  /* 0xff800000bdbd7808 */ /* 0x008fe40001000000 */
[----:B------:R-:W-:-:S03]  /*cac0*/  FMNMX.FTZ R13, R172, R13, !PT ;  /* 0x0000000dac0d7209 */ /* 0x000fc60007810000 */
[----:B------:R-:W3:Y:S01]  /*cad0*/  MUFU.TANH R197, R197 ;  /* 0x000000c500c57308 */ /* 0x000ee20000002400 */
[----:B------:R-:W-:Y:S02]  /*cae0*/  FMNMX.FTZ R14, R173, R13, !PT ;  /* 0x0000000dad0e7209 */ /* 0x000fe40007810000 */
[----:B----4-:R-:W-:Y:S02]  /*caf0*/  FSEL R192, R192, -INF , P3 ;  /* 0xff800000c0c07808 */ /* 0x010fe40001800000 */
[----:B------:R-:W-:Y:S02]  /*cb00*/  FMNMX.FTZ R14, R176, R14, !PT ;  /* 0x0000000eb00e7209 */ /* 0x000fe40007810000 */
[----:B------:R-:W-:Y:S01]  /*cb10*/  ISETP.GT.AND P3, PT, R220, 0x8, PT ;  /* 0x00000008dc00780c */ /* 0x000fe20003f64270 */
[----:B------:R4:W5:Y:S01]  /*cb20*/  MUFU.TANH R13, R193 ;  /* 0x000000c1000d7308 */ /* 0x0009620000002400 */
[----:B------:R-:W-:Y:S02]  /*cb30*/  FMNMX.FTZ R14, R177, R14, !PT ;  /* 0x0000000eb10e7209 */ /* 0x000fe40007810000 */
[----:B--2---:R-:W-:-:S02]  /*cb40*/  FSEL R196, R196, -INF , P5 ;  /* 0xff800000c4c47808 */ /* 0x004fc40002800000 */
[----:B------:R-:W-:-:S03]  /*cb50*/  FMNMX.FTZ R14, R180, R14, !PT ;  /* 0x0000000eb40e7209 */ /* 0x000fc60007810000 */
[----:B------:R-:W-:Y:S01]  /*cb60*/  MUFU.TANH R154, R154 ;  /* 0x0000009a009a7308 */ /* 0x000fe20000002400 */
[----:B------:R-:W-:Y:S01]  /*cb70*/  FMNMX.FTZ R14, R181, R14, !PT ;  /* 0x0000000eb50e7209 */ /* 0x000fe20007810000 */
[----:B----4-:R-:W-:Y:S01]  /*cb80*/  FMUL.FTZ R193, R155, UR42 ;  /* 0x0000002a9bc17c20 */ /* 0x010fe20008410000 */
[----:B---3--:R-:W-:Y:S02]  /*cb90*/  FSEL R197, R197, -INF , P6 ;  /* 0xff800000c5c57808 */ /* 0x008fe40003000000 */
[----:B------:R-:W-:-:S03]  /*cba0*/  FMNMX.FTZ R14, R184, R14, !PT ;  /* 0x0000000eb80e7209 */ /* 0x000fc60007810000 */
[----:B------:R-:W2:Y:S01]  /*cbb0*/  MUFU.TANH R158, R158 ;  /* 0x0000009e009e7308 */ /* 0x000ea20000002400 */
[----:B------:R-:W-:Y:S02]  /*cbc0*/  FMNMX.FTZ R14, R185, R14, !PT ;  /* 0x0000000eb90e7209 */ /* 0x000fe40007810000 */
[----:B-----5:R-:W-:Y:S02]  /*cbd0*/  FSEL R155, R13, -INF , P4 ;  /* 0xff8000000d9b7808 */ /* 0x020fe40002000000 */
[----:B------:R-:W-:Y:S02]  /*cbe0*/  FMNMX.FTZ R14, R188, R14, !PT ;  /* 0x0000000ebc0e7209 */ /* 0x000fe40007810000 */
[----:B------:R-:W-:Y:S01]  /*cbf0*/  ISETP.GT.AND P4, PT, R220, 0x1, PT ;  /* 0x00000001dc00780c */ /* 0x000fe20003f84270 */
[----:B------:R-:W-:Y:S01]  /*cc00*/  MUFU.TANH R159, R159 ;  /* 0x0000009f009f7308 */ /* 0x000fe20000002400 */
[----:B------:R-:W-:-:S04]  /*cc10*/  FMNMX.FTZ R14, R189, R14, !PT ;  /* 0x0000000ebd0e7209 */ /* 0x000fc80007810000 */
[----:B------:R-:W-:-:S03]  /*cc20*/  FMNMX.FTZ R13, R192, R14, !PT ;  /* 0x0000000ec00d7209 */ /* 0x000fc60007810000 */
[----:B------:R-:W3:Y:S01]  /*cc30*/  MUFU.TANH R163, R163 ;  /* 0x000000a300a37308 */ /* 0x000ee20000002400 */
[----:B------:R-:W-:Y:S02]  /*cc40*/  FMNMX.FTZ R13, R155, R13, !PT ;  /* 0x0000000d9b0d7209 */ /* 0x000fe40007810000 */
[----:B--2---:R-:W-:Y:S02]  /*cc50*/  FSEL R158, R158, -INF , P3 ;  /* 0xff8000009e9e7808 */ /* 0x004fe40001800000 */
[----:B------:R-:W-:Y:S02]  /*cc60*/  FMNMX.FTZ R13, R196, R13, !PT ;  /* 0x0000000dc40d7209 */ /* 0x000fe40007810000 */
[----:B------:R-:W-:Y:S01]  /*cc70*/  ISETP.GT.AND P3, PT, R220, 0x11, PT ;  /* 0x00000011dc00780c */ /* 0x000fe20003f64270 */
[----:B------:R-:W-:Y:S01]  /*cc80*/  MUFU.TANH R166, R166 ;  /* 0x000000a600a67308 */ /* 0x000fe20000002400 */
[----:B------:R-:W-:-:S05]  /*cc90*/  FMNMX.FTZ R13, R197, R13, !PT ;  /* 0x0000000dc50d7209 */ /* 0x000fca0007810000 */
[----:B------:R-:W2:Y:S02]  /*cca0*/  SHFL.BFLY PT, R14, R13, 0x2, 0x1f ;  /* 0x0c401f000d0e7f89 */ /* 0x000ea400000e0000 */
[----:B------:R-:W4:Y:S01]  /*ccb0*/  MUFU.TANH R170, R170 ;  /* 0x000000aa00aa7308 */ /* 0x000f220000002400 */
[----:B---3--:R-:W-:Y:S02]  /*ccc0*/  FSEL R163, R163, -INF , P3 ;  /* 0xff800000a3a37808 */ /* 0x008fe40001800000 */
[----:B------:R-:W-:-:S05]  /*ccd0*/  ISETP.GT.AND P3, PT, R220, 0x20, PT ;  /* 0x00000020dc00780c */ /* 0x000fca0003f64270 */
[----:B------:R-:W-:Y:S08]  /*cce0*/  MUFU.TANH R171, R171 ;  /* 0x000000ab00ab7308 */ /* 0x000ff00000002400 */
[----:B------:R-:W3:Y:S01]  /*ccf0*/  MUFU.TANH R175, R175 ;  /* 0x000000af00af7308 */ /* 0x000ee20000002400 */
[----:B----4-:R-:W-:Y:S02]  /*cd00*/  FSEL R170, R170, -INF , P3 ;  /* 0xff800000aaaa7808 */ /* 0x010fe40001800000 */
[----:B------:R-:W-:-:S02]  /*cd10*/  ISETP.GT.AND P3, PT, R220, 0x29, PT ;  /* 0x00000029dc00780c */ /* 0x000fc40003f64270 */
[----:B--2---:R-:W-:-:S03]  /*cd20*/  FMNMX.FTZ R13, R13, R14, !PT ;  /* 0x0000000e0d0d7209 */ /* 0x004fc60007810000 */
[----:B------:R-:W-:Y:S02]  /*cd30*/  MUFU.TANH R178, R178 ;  /* 0x000000b200b27308 */ /* 0x000fe40000002400 */
[----:B------:R-:W2:Y:S06]  /*cd40*/  SHFL.BFLY PT, R14, R13, 0x1, 0x1f ;  /* 0x0c201f000d0e7f89 */ /* 0x000eac00000e0000 */
[----:B------:R-:W4:Y:S01]  /*cd50*/  MUFU.TANH R182, R182 ;  /* 0x000000b600b67308 */ /* 0x000f220000002400 */
[----:B---3--:R-:W-:Y:S02]  /*cd60*/  FSEL R175, R175, -INF , P3 ;  /* 0xff800000afaf7808 */ /* 0x008fe40001800000 */
[----:B------:R-:W-:-:S05]  /*cd70*/  ISETP.GT.AND P3, PT, R220, 0x38, PT ;  /* 0x00000038dc00780c */ /* 0x000fca0003f64270 */
[----:B------:R-:W3:Y:S08]  /*cd80*/  MUFU.TANH R183, R183 ;  /* 0x000000b700b77308 */ /* 0x000ef00000002400 */
[----:B------:R-:W-:Y:S01]  /*cd90*/  MUFU.TANH R187, R187 ;  /* 0x000000bb00bb7308 */ /* 0x000fe20000002400 */
[----:B----4-:R-:W-:Y:S02]  /*cda0*/  FSEL R182, R182, -INF , P3 ;  /* 0xff800000b6b67808 */ /* 0x010fe40001800000 */
[----:B--2---:R-:W-:Y:S01]  /*cdb0*/  FMNMX.FTZ R13, R13, R14, !PT ;  /* 0x0000000e0d0d7209 */ /* 0x004fe20007810000 */
[----:B------:R-:W-:Y:S01]  /*cdc0*/  IMAD.U32 R14, RZ, RZ, UR38 ;  /* 0x00000026ff0e7e24 */ /* 0x000fe2000f8e00ff */
[----:B------:R-:W-:-:S02]  /*cdd0*/  ISETP.GT.AND P3, PT, R220, 0x41, PT ;  /* 0x00000041dc00780c */ /* 0x000fc40003f64270 */
[C---:B------:R-:W-:Y:S01]  /*cde0*/  FSETP.NEU.FTZ.AND P2, PT, R13.reuse, -INF , PT ;  /* 0xff8000000d00780b */ /* 0x040fe20003f5d000 */
[----:B------:R-:W-:Y:S03]  /*cdf0*/  MUFU.TANH R190, R190 ;  /* 0x000000be00be7308 */ /* 0x000fe60000002400 */
[----:B------:R-:W-:-:S05]  /*ce00*/  FSEL R221, R13, RZ, P2 ;  /* 0x000000ff0ddd7208 */ /* 0x000fca0001000000 */
[----:B------:R-:W-:Y:S01]  /*ce10*/  FADD.FTZ R221, -R221, R219 ;  /* 0x000000dbdddd7221 */ /* 0x000fe20000010100 */
[-C--:B------:R-:W-:Y:S01]  /*ce20*/  FMUL.FTZ R219, R13, R14.reuse ;  /* 0x0000000e0ddb7220 */ /* 0x080fe20000410000 */
[----:B------:R-:W-:Y:S02]  /*ce30*/  MUFU.TANH R194, R194 ;  /* 0x000000c200c27308 */ /* 0x000fe40000002400 */
[-C--:B------:R-:W-:Y:S02]  /*ce40*/  FMUL.FTZ R221, R221, R14.reuse ;  /* 0x0000000edddd7220 */ /* 0x080fe40000410000 */
[----:B------:R-:W-:Y:S02]  /*ce50*/  FSEL R219, R219, RZ, P2 ;  /* 0x000000ffdbdb7208 */ /* 0x000fe40001000000 */
[----:B------:R-:W-:Y:S02]  /*ce60*/  ISETP.GT.AND P2, PT, R220, RZ, PT ;  /* 0x000000ffdc00720c */ /* 0x000fe40003f44270 */
[----:B------:R-:W2:Y:S01]  /*ce70*/  MUFU.TANH R193, R193 ;  /* 0x000000c100c17308 */ /* 0x000ea20000002400 */
[-CC-:B------:R-:W-:Y:S01]  /*ce80*/  FFMA.FTZ R153, R153, R14.reuse, -R219.reuse ;  /* 0x0000000e99997223 */ /* 0x180fe200000108db */
[----:B------:R-:W-:Y:S01]  /*ce90*/  FSEL R154, R154, -INF , P2 ;  /* 0xff8000009a9a7808 */ /* 0x000fe20001000000 */
[-CC-:B------:R-:W-:Y:S01]  /*cea0*/  FFMA.FTZ R152, R152, R14.reuse, -R219.reuse ;  /* 0x0000000e98987223 */ /* 0x180fe200000108db */
[----:B------:R-:W-:Y:S01]  /*ceb0*/  ISETP.GT.AND P2, PT, R220, 0x9, PT ;  /* 0x00000009dc00780c */ /* 0x000fe20003f44270 */
[-CC-:B------:R-:W-:Y:S01]  /*cec0*/  FFMA.FTZ R156, R156, R14.reuse, -R219.reuse ;  /* 0x0000000e9c9c7223 */ /* 0x180fe200000108db */
[-CC-:B------:R-:W-:Y:S01]  /*ced0*/  FFMA.FTZ R157, R157, R14.reuse, -R219.reuse ;  /* 0x0000000e9d9d7223 */ /* 0x180fe200000108db */
        /* <DEDUP_REMOVED lines=25> */
[-CC-:B------:R-:W-:Y:S01]  /*d070*/  FFMA.FTZ R155, R155, R14.reuse, -R219.reuse ;  /* 0x0000000e9b9b7223 */ /* 0x180fe200000108db */
[-CC-:B------:R-:W-:Y:S01]  /*d080*/  FFMA.FTZ R196, R196, R14.reuse, -R219.reuse ;  /* 0x0000000ec4c47223 */ /* 0x180fe200000108db */
[----:B------:R-:W-:Y:S01]  /*d090*/  FFMA.FTZ R197, R197, R14, -R219 ;  /* 0x0000000ec5c57223 */ /* 0x000fe200000108db */
[----:B---3--:R-:W-:Y:S01]  /*d0a0*/  FSEL R183, R183, -INF , P2 ;  /* 0xff800000b7b77808 */ /* 0x008fe20001000000 */
[----:B------:R3:W-:Y:S01]  /*d0b0*/  MUFU.EX2 R219, R153 ;  /* 0x0000009900db7308 */ /* 0x0007e20000000800 */
[----:B------:R-:W-:-:S02]  /*d0c0*/  ISETP.GT.AND P2, PT, R220, 0x48, PT ;  /* 0x00000048dc00780c */ /* 0x000fc40003f44270 */
[----:B--2---:R-:W-:Y:S02]  /*d0d0*/  FSEL R193, R193, -INF , P4 ;  /* 0xff800000c1c17808 */ /* 0x004fe40002000000 */
[----:B------:R-:W-:-:S03]  /*d0e0*/  ISETP.GT.AND P4, PT, R220, 0x10, PT ;  /* 0x00000010dc00780c */ /* 0x000fc60003f84270 */
[----:B------:R-:W2:Y:S01]  /*d0f0*/  MUFU.TANH R162, R162 ;  /* 0x000000a200a27308 */ /* 0x000ea20000002400 */
[----:B---3--:R-:W-:Y:S02]  /*d100*/  FSEL R153, R187, -INF , P3 ;  /* 0xff800000bb997808 */ /* 0x008fe40001800000 */
[----:B------:R-:W-:Y:S02]  /*d110*/  ISETP.GT.AND P3, PT, R220, 0x50, PT ;  /* 0x00000050dc00780c */ /* 0x000fe40003f64270 */
[----:B------:R-:W-:Y:S02]  /*d120*/  FSEL R187, R190, -INF , P2 ;  /* 0xff800000bebb7808 */ /* 0x000fe40001000000 */
[----:B------:R-:W-:Y:S01]  /*d130*/  FSEL R190, R194, -INF , P3 ;  /* 0xff800000c2be7808 */ /* 0x000fe20001800000 */
[----:B------:R-:W3:Y:S01]  /*d140*/  MUFU.TANH R167, R167 ;  /* 0x000000a700a77308 */ /* 0x000ee20000002400 */
[----:B------:R-:W-:Y:S02]  /*d150*/  FMNMX.FTZ R194, R154, R218, !PT ;  /* 0x000000da9ac27209 */ /* 0x000fe40007810000 */
[----:B------:R-:W-:-:S02]  /*d160*/  ISETP.GT.AND P2, PT, R220, 0x51, PT ;  /* 0x00000051dc00780c */ /* 0x000fc40003f44270 */
[----:B------:R-:W-:Y:S02]  /*d170*/  FMNMX.FTZ R194, R193, R194, !PT ;  /* 0x000000c2c1c27209 */ /* 0x000fe40007810000 */
[----:B------:R-:W-:Y:S01]  /*d180*/  ISETP.GT.AND P3, PT, R220, 0x59, PT ;  /* 0x00000059dc00780c */ /* 0x000fe20003f64270 */
[----:B------:R-:W4:Y:S01]  /*d190*/  MUFU.TANH R174, R174 ;  /* 0x000000ae00ae7308 */ /* 0x000f220000002400 */
[----:B------:R-:W-:Y:S02]  /*d1a0*/  FMNMX.FTZ R194, R158, R194, !PT ;  /* 0x000000c29ec27209 */ /* 0x000fe40007810000 */
[----:B--2---:R-:W-:Y:S02]  /*d1b0*/  FSEL R162, R162, -INF , P4 ;  /* 0xff800000a2a27808 */ /* 0x004fe40002000000 */
[----:B------:R-:W-:Y:S02]  /*d1c0*/  FMNMX.FTZ R194, R159, R194, !PT ;  /* 0x000000c29fc27209 */ /* 0x000fe40007810000 */
[----:B------:R-:W-:Y:S01]  /*d1d0*/  ISETP.GT.AND P4, PT, R220, 0x19, PT ;  /* 0x00000019dc00780c */ /* 0x000fe20003f84270 */
[----:B------:R-:W2:Y:S01]  /*d1e0*/  MUFU.TANH R179, R179 ;  /* 0x000000b300b37308 */ /* 0x000ea20000002400 */
[----:B------:R-:W-:-:S02]  /*d1f0*/  FMNMX.FTZ R194, R162, R194, !PT ;  /* 0x000000c2a2c27209 */ /* 0x000fc40007810000 */
[----:B---3--:R-:W-:Y:S02]  /*d200*/  FSEL R167, R167, -INF , P4 ;  /* 0xff800000a7a77808 */ /* 0x008fe40002000000 */
[----:B------:R-:W-:Y:S02]  /*d210*/  FMNMX.FTZ R194, R163, R194, !PT ;  /* 0x000000c2a3c27209 */ /* 0x000fe40007810000 */
[----:B------:R-:W-:Y:S01]  /*d220*/  ISETP.GT.AND P4, PT, R220, 0x28, PT ;  /* 0x00000028dc00780c */ /* 0x000fe20003f84270 */
[----:B------:R-:W3:Y:S01]  /*d230*/  MUFU.EX2 R221, R221 ;  /* 0x000000dd00dd7308 */ /* 0x000ee20000000800 */
[----:B------:R-:W-:Y:S02]  /*d240*/  FMNMX.FTZ R194, R166, R194, !PT ;  /* 0x000000c2a6c27209 */ /* 0x000fe40007810000 */
[----:B----4-:R-:W-:Y:S02]  /*d250*/  FSEL R174, R174, -INF , P4 ;  /* 0xff800000aeae7808 */ /* 0x010fe40002000000 */
[----:B------:R-:W-:-:S02]  /*d260*/  FMNMX.FTZ R194, R167, R194, !PT ;  /* 0x000000c2a7c27209 */ /* 0x000fc40007810000 */
[----:B------:R-:W-:Y:S01]  /*d270*/  ISETP.GT.AND P4, PT, R220, 0x31, PT ;  /* 0x00000031dc00780c */ /* 0x000fe20003f84270 */
[----:B------:R-:W4:Y:S01]  /*d280*/  MUFU.EX2 R152, R152 ;  /* 0x0000009800987308 */ /* 0x000f220000000800 */
[----:B------:R-:W-:Y:S02]  /*d290*/  FMNMX.FTZ R194, R170, R194, !PT ;  /* 0x000000c2aac27209 */ /* 0x000fe40007810000 */
[----:B--2---:R-:W-:Y:S02]  /*d2a0*/  FSEL R179, R179, -INF , P4 ;  /* 0xff800000b3b37808 */ /* 0x004fe40002000000 */
[----:B------:R-:W-:Y:S02]  /*d2b0*/  FMNMX.FTZ R194, R171, R194, !PT ;  /* 0x000000c2abc27209 */ /* 0x000fe40007810000 */
[----:B------:R-:W-:Y:S01]  /*d2c0*/  ISETP.GT.AND P4, PT, R220, 0x40, PT ;  /* 0x00000040dc00780c */ /* 0x000fe20003f84270 */
[----:B------:R-:W2:Y:S01]  /*d2d0*/  MUFU.TANH R186, R186 ;  /* 0x000000ba00ba7308 */ /* 0x000ea20000002400 */
[----:B------:R-:W-:Y:S01]  /*d2e0*/  FMNMX.FTZ R194, R174, R194, !PT ;  /* 0x000000c2aec27209 */ /* 0x000fe20007810000 */
[-C--:B---3--:R-:W-:Y:S01]  /*d2f0*/  FMUL.FTZ R24, R24, R221.reuse ;  /* 0x000000dd18187220 */ /* 0x088fe20000410000 */
[-C--:B------:R-:W-:Y:S01]  /*d300*/  FMUL.FTZ R25, R25, R221.reuse ;  /* 0x000000dd19197220 */ /* 0x080fe20000410000 */
[-C--:B------:R-:W-:Y:S01]  /*d310*/  FMUL.FTZ R28, R28, R221.reuse ;  /* 0x000000dd1c1c7220 */ /* 0x080fe20000410000 */
[----:B------:R-:W-:Y:S01]  /*d320*/  FMNMX.FTZ R194, R175, R194, !PT ;  /* 0x000000c2afc27209 */ /* 0x000fe20007810000 */
[-C--:B------:R-:W-:Y:S01]  /*d330*/  FMUL.FTZ R29, R29, R221.reuse ;  /* 0x000000dd1d1d7220 */ /* 0x080fe20000410000 */
[----:B------:R-:W-:Y:S01]  /*d340*/  FMUL.FTZ R32, R32, R221 ;  /* 0x000000dd20207220 */ /* 0x000fe20000410000 */
[----:B------:R-:W3:Y:S01]  /*d350*/  MUFU.TANH R191, R191 ;  /* 0x000000bf00bf7308 */ /* 0x000ee20000002400 */
[----:B------:R-:W-:Y:S01]  /*d360*/  FMNMX.FTZ R194, R178, R194, !PT ;  /* 0x000000c2b2c27209 */ /* 0x000fe20007810000 */
[----:B----4-:R-:W-:Y:S01]  /*d370*/  FFMA.FTZ R3, R221, R3, R152 ;  /* 0x00000003dd037223 */ /* 0x010fe20000010098 */
[----:B------:R-:W-:Y:S01]  /*d380*/  F2FP.BF16.F32.PACK_AB R152, R219, R152 ;  /* 0x00000098db98723e */ /* 0x000fe200000010ff */
[-C--:B------:R-:W-:Y:S01]  /*d390*/  FMUL.FTZ R33, R33, R221.reuse ;  /* 0x000000dd21217220 */ /* 0x080fe20000410000 */
[----:B------:R-:W-:Y:S01]  /*d3a0*/  FMNMX.FTZ R194, R179, R194, !PT ;  /* 0x000000c2b3c27209 */ /* 0x000fe20007810000 */
[----:B------:R-:W-:Y:S01]  /*d3b0*/  FADD.FTZ R3, R219, R3 ;  /* 0x00000003db037221 */ /* 0x000fe20000010000 */
[-C--:B------:R-:W-:Y:S01]  /*d3c0*/  FMUL.FTZ R36, R36, R221.reuse ;  /* 0x000000dd24247220 */ /* 0x080fe20000410000 */
[----:B------:R-:W4:Y:S01]  /*d3d0*/  MUFU.TANH R195, R195 ;  /* 0x000000c300c37308 */ /* 0x000f220000002400 */
[----:B------:R-:W-:Y:S01]  /*d3e0*/  FMNMX.FTZ R194, R182, R194, !PT ;  /* 0x000000c2b6c27209 */ /* 0x000fe20007810000 */
[-C--:B------:R-:W-:Y:S01]  /*d3f0*/  FMUL.FTZ R37, R37, R221.reuse ;  /* 0x000000dd25257220 */ /* 0x080fe20000410000 */
[----:B--2---:R-:W-:Y:S01]  /*d400*/  FSEL R186, R186, -INF , P4 ;  /* 0xff800000baba7808 */ /* 0x004fe20002000000 */
[-C--:B------:R-:W-:Y:S01]  /*d410*/  FMUL.FTZ R40, R40, R221.reuse ;  /* 0x000000dd28287220 */ /* 0x080fe20000410000 */
[----:B------:R-:W-:Y:S01]  /*d420*/  FMNMX.FTZ R219, R183, R194, !PT ;  /* 0x000000c2b7db7209 */ /* 0x000fe20007810000 */
[----:B------:R-:W-:Y:S01]  /*d430*/  FMUL.FTZ R41, R41, R221 ;  /* 0x000000dd29297220 */ /* 0x000fe20000410000 */
[----:B------:R-:W-:Y:S01]  /*d440*/  ISETP.GT.AND P4, PT, R220, 0x49, PT ;  /* 0x00000049dc00780c */ /* 0x000fe20003f84270 */
[----:B------:R2:W5:Y:S01]  /*d450*/  MUFU.TANH R194, R198 ;  /* 0x000000c600c27308 */ /* 0x0005620000002400 */
[----:B------:R-:W-:Y:S01]  /*d460*/  FMNMX.FTZ R219, R186, R219, !PT ;  /* 0x000000dbbadb7209 */ /* 0x000fe20007810000 */
[-C--:B------:R-:W-:Y:S01]  /*d470*/  FMUL.FTZ R44, R44, R221.reuse ;  /* 0x000000dd2c2c7220 */ /* 0x080fe20000410000 */
[----:B---3--:R-:W-:Y:S01]  /*d480*/  FSEL R191, R191, -INF , P4 ;  /* 0xff800000bfbf7808 */ /* 0x008fe20002000000 */
[----:B------:R-:W-:Y:S01]  /*d490*/  FMUL.FTZ R45, R45, R221 ;  /* 0x000000dd2d2d7220 */ /* 0x000fe20000410000 */
[----:B------:R-:W-:Y:S01]  /*d4a0*/  FMNMX.FTZ R219, R153, R219, !PT ;  /* 0x000000db99db7209 */ /* 0x000fe20007810000 */
[-C--:B------:R-:W-:Y:S01]  /*d4b0*/  FMUL.FTZ R48, R48, R221.reuse ;  /* 0x000000dd30307220 */ /* 0x080fe20000410000 */
[----:B------:R-:W-:Y:S01]  /*d4c0*/  ISETP.GT.AND P4, PT, R220, 0x58, PT ;  /* 0x00000058dc00780c */ /* 0x000fe20003f84270 */
[----:B------:R-:W-:Y:S01]  /*d4d0*/  FMUL.FTZ R49, R49, R221 ;  /* 0x000000dd31317220 */ /* 0x000fe20000410000 */
[----:B--2---:R-:W-:Y:S01]  /*d4e0*/  FMUL.FTZ R198, R199, UR42 ;  /* 0x0000002ac7c67c20 */ /* 0x004fe20008410000 */
[----:B------:R-:W-:Y:S01]  /*d4f0*/  FMNMX.FTZ R199, R187, R219, !PT ;  /* 0x000000dbbbc77209 */ /* 0x000fe20007810000 */
[-C--:B------:R-:W-:Y:S01]  /*d500*/  FMUL.FTZ R52, R52, R221.reuse ;  /* 0x000000dd34347220 */ /* 0x080fe20000410000 */
[----:B----4-:R-:W-:Y:S01]  /*d510*/  FSEL R195, R195, -INF , P2 ;  /* 0xff800000c3c37808 */ /* 0x010fe20001000000 */
[----:B------:R-:W-:Y:S01]  /*d520*/  FMUL.FTZ R53, R53, R221 ;  /* 0x000000dd35357220 */ /* 0x000fe20000410000 */
[----:B------:R-:W-:Y:S01]  /*d530*/  FMNMX.FTZ R199, R191, R199, !PT ;  /* 0x000000c7bfc77209 */ /* 0x000fe20007810000 */
[----:B------:R-:W2:Y:S01]  /*d540*/  MUFU.TANH R198, R198 ;  /* 0x000000c600c67308 */ /* 0x000ea20000002400 */
[-C--:B------:R-:W-:Y:S01]  /*d550*/  FMUL.FTZ R56, R56, R221.reuse ;  /* 0x000000dd38387220 */ /* 0x080fe20000410000 */
[----:B-----5:R-:W-:Y:S01]  /*d560*/  FSEL R194, R194, -INF , P4 ;  /* 0xff800000c2c27808 */ /* 0x020fe20002000000 */
[----:B------:R-:W-:Y:S01]  /*d570*/  FMUL.FTZ R57, R57, R221 ;  /* 0x000000dd39397220 */ /* 0x000fe20000410000 */
[----:B------:R-:W-:Y:S01]  /*d580*/  FMNMX.FTZ R199, R190, R199, !PT ;  /* 0x000000c7bec77209 */ /* 0x000fe20007810000 */
[-C--:B------:R-:W-:Y:S01]  /*d590*/  FMUL.FTZ R60, R60, R221.reuse ;  /* 0x000000dd3c3c7220 */ /* 0x080fe20000410000 */
[-C--:B------:R-:W-:Y:S01]  /*d5a0*/  FMUL.FTZ R61, R61, R221.reuse ;  /* 0x000000dd3d3d7220 */ /* 0x080fe20000410000 */
        /* <DEDUP_REMOVED lines=8> */
[-C--:B------:R-:W-:Y:S01]  /*d630*/  FMUL.FTZ R76, R76, R221.reuse ;  /* 0x000000dd4c4c7220 */ /* 0x080fe20000410000 */
[-C--:B------:R-:W-:Y:S01]  /*d640*/  FMUL.FTZ R77, R77, R221.reuse ;  /* 0x000000dd4d4d7220 */ /* 0x080fe20000410000 */
[----:B--2---:R-:W-:Y:S01]  /*d650*/  FSEL R198, R198, -INF , P3 ;  /* 0xff800000c6c67808 */ /* 0x004fe20001800000 */
        /* <DEDUP_REMOVED lines=8> */
[----:B------:R-:W2:Y:S01]  /*d6e0*/  SHFL.BFLY PT, R219, R220, 0x2, 0x1f ;  /* 0x0c401f00dcdb7f89 */ /* 0x000ea200000e0000 */
        /* <DEDUP_REMOVED lines=23> */
[----:B--2---:R-:W-:Y:S01]  /*d860*/  FMNMX.FTZ R220, R220, R219, !PT ;  /* 0x000000dbdcdc7209 */ /* 0x004fe20007810000 */
[-C--:B------:R-:W-:Y:S01]  /*d870*/  FMUL.FTZ R140, R140, R221.reuse ;  /* 0x000000dd8c8c7220 */ /* 0x080fe20000410000 */
[-C--:B------:R-:W-:Y:S01]  /*d880*/  FMUL.FTZ R141, R141, R221.reuse ;  /* 0x000000dd8d8d7220 */ /* 0x080fe20000410000 */
[-C--:B------:R-:W-:Y:S01]  /*d890*/  FMUL.FTZ R144, R144, R221.reuse ;  /* 0x000000dd90907220 */ /* 0x080fe20000410000 */
[-C--:B------:R-:W-:Y:S01]  /*d8a0*/  FMUL.FTZ R145, R145, R221.reuse ;  /* 0x000000dd91917220 */ /* 0x080fe20000410000 */
[-C--:B------:R-:W-:Y:S01]  /*d8b0*/  FMUL.FTZ R148, R148, R221.reuse ;  /* 0x000000dd94947220 */ /* 0x080fe20000410000 */
[----:B------:R-:W-:Y:S01]  /*d8c0*/  FMUL.FTZ R149, R149, R221 ;  /* 0x000000dd95957220 */ /* 0x000fe20000410000 */
[----:B------:R2:W-:Y:S01]  /*d8d0*/  MUFU.EX2 R219, R177 ;  /* 0x000000b100db7308 */ /* 0x0005e20000000800 */
[----:B------:R-:W3:Y:S07]  /*d8e0*/  SHFL.BFLY PT, R221, R220, 0x1, 0x1f ;  /* 0x0c201f00dcdd7f89 */ /* 0x000eee00000e0000 */
[----:B------:R-:W4:Y:S01]  /*d8f0*/  MUFU.EX2 R199, R156 ;  /* 0x0000009c00c77308 */ /* 0x000f220000000800 */
[----:B--2---:R-:W2:Y:S07]  /*d900*/  S2R R177, SR_TID.X ;  /* 0x0000000000b17919 */ /* 0x004eae0000002100 */
[----:B------:R-:W5:Y:S08]  /*d910*/  MUFU.EX2 R157, R157 ;  /* 0x0000009d009d7308 */ /* 0x000f700000000800 */
[----:B------:R-:W0:Y:S01]  /*d920*/  MUFU.EX2 R156, R160 ;  /* 0x000000a0009c7308 */ /* 0x000e220000000800 */
[----:B----4-:R-:W-:-:S07]  /*d930*/  FADD.FTZ R3, R199, R3 ;  /* 0x00000003c7037221 */ /* 0x010fce0000010000 */
[----:B------:R-:W-:Y:S01]  /*d940*/  MUFU.EX2 R160, R168 ;  /* 0x000000a800a07308 */ /* 0x000fe20000000800 */
[----:B-----5:R-:W-:-:S07]  /*d950*/  FADD.FTZ R3, R157, R3 ;  /* 0x000000039d037221 */ /* 0x020fce0000010000 */
[----:B------:R3:W-:Y:S01]  /*d960*/  MUFU.EX2 R168, R176 ;  /* 0x000000b000a87308 */ /* 0x0007e20000000800 */
[----:B0-----:R-:W-:Y:S01]  /*d970*/  FADD.FTZ R3, R156, R3 ;  /* 0x000000039c037221 */ /* 0x001fe20000010000 */
[----:B--2---:R-:W-:-:S04]  /*d980*/  SHF.R.U32.HI R177, RZ, 0x7, R177 ;  /* 0x00000007ffb17819 */ /* 0x004fc800000116b1 */
[----:B------:R-:W-:Y:S02]  /*d990*/  IADD3 R177, -R177, 0xb, RZ ;  /* 0x0000000bb1b17810 */ /* 0x000fe40007ffe1ff */
[----:B------:R-:W0:Y:S01]  /*d9a0*/  MUFU.EX2 R161, R161 ;  /* 0x000000a100a17308 */ /* 0x000e220000000800 */
[----:B---3--:R-:W-:-:S04]  /*d9b0*/  FMNMX.FTZ R176, R220, R221, !PT ;  /* 0x000000dddcb07209 */ /* 0x008fc80007810000 */
[C---:B------:R-:W-:Y:S01]  /*d9c0*/  FSETP.NEU.FTZ.AND P2, PT, R176.reuse, -INF , PT ;  /* 0xff800000b000780b */ /* 0x040fe20003f5d000 */
[----:B------:R-:W-:Y:S02]  /*d9d0*/  FMUL.FTZ R221, R176, R14 ;  /* 0x0000000eb0dd7220 */ /* 0x000fe40000410000 */
[----:B------:R-:W2:Y:S03]  /*d9e0*/  MUFU.EX2 R164, R164 ;  /* 0x000000a400a47308 */ /* 0x000ea60000000800 */
[----:B------:R-:W-:-:S05]  /*d9f0*/  FSEL R221, R221, RZ, P2 ;  /* 0x000000ffdddd7208 */ /* 0x000fca0001000000 */
[----:B------:R-:W3:Y:S01]  /*da00*/  MUFU.EX2 R165, R165 ;  /* 0x000000a500a57308 */ /* 0x000ee20000000800 */
[-CC-:B------:R-:W-:Y:S01]  /*da10*/  FFMA.FTZ R154, R154, R14.reuse, -R221.reuse ;  /* 0x0000000e9a9a7223 */ /* 0x180fe200000108dd */
[-CC-:B------:R-:W-:Y:S01]  /*da20*/  FFMA.FTZ R220, R170, R14.reuse, -R221.reuse ;  /* 0x0000000eaadc7223 */ /* 0x180fe200000108dd */
[-C--:B------:R-:W-:Y:S01]  /*da30*/  FFMA.FTZ R170, R174, R14.reuse, -R221 ;  /* 0x0000000eaeaa7223 */ /* 0x080fe200000108dd */
[----:B0-----:R-:W-:Y:S01]  /*da40*/  FADD.FTZ R3, R161, R3 ;  /* 0x00000003a1037221 */ /* 0x001fe20000010000 */
[-CC-:B------:R-:W-:Y:S01]  /*da50*/  FFMA.FTZ R193, R193, R14.reuse, -R221.reuse ;  /* 0x0000000ec1c17223 */ /* 0x180fe200000108dd */
[-CC-:B------:R-:W-:Y:S01]  /*da60*/  FFMA.FTZ R158, R158, R14.reuse, -R221.reuse ;  /* 0x0000000e9e9e7223 */ /* 0x180fe200000108dd */
[-C--:B------:R-:W-:Y:S01]  /*da70*/  FFMA.FTZ R159, R159, R14.reuse, -R221 ;  /* 0x0000000e9f9f7223 */ /* 0x080fe200000108dd */
[----:B------:R-:W-:Y:S01]  /*da80*/  MUFU.EX2 R174, R197 ;  /* 0x000000c500ae7308 */ /* 0x000fe20000000800 */
[----:B--2---:R-:W-:Y:S01]  /*da90*/  FADD.FTZ R3, R164, R3 ;  /* 0x00000003a4037221 */ /* 0x004fe20000010000 */
[-CC-:B------:R-:W-:Y:S01]  /*daa0*/  FFMA.FTZ R162, R162, R14.reuse, -R221.reuse ;  /* 0x0000000ea2a27223 */ /* 0x180fe200000108dd */
[-CC-:B------:R-:W-:Y:S01]  /*dab0*/  FFMA.FTZ R163, R163, R14.reuse, -R221.reuse ;  /* 0x0000000ea3a37223 */ /* 0x180fe200000108dd */
[-CC-:B------:R-:W-:Y:S01]  /*dac0*/  FFMA.FTZ R166, R166, R14.reuse, -R221.reuse ;  /* 0x0000000ea6a67223 */ /* 0x180fe200000108dd */
[-CC-:B------:R-:W-:Y:S01]  /*dad0*/  FFMA.FTZ R167, R167, R14.reuse, -R221.reuse ;  /* 0x0000000ea7a77223 */ /* 0x180fe200000108dd */
[-CC-:B------:R-:W-:Y:S01]  /*dae0*/  FFMA.FTZ R171, R171, R14.reuse, -R221.reuse ;  /* 0x0000000eabab7223 */ /* 0x180fe200000108dd */
[-C--:B------:R-:W-:Y:S01]  /*daf0*/  FFMA.FTZ R175, R175, R14.reuse, -R221 ;  /* 0x0000000eafaf7223 */ /* 0x080fe200000108dd */
[----:B------:R-:W0:Y:S01]  /*db00*/  MUFU.EX2 R169, R169 ;  /* 0x000000a900a97308 */ /* 0x000e220000000800 */
[----:B---3--:R-:W-:Y:S01]  /*db10*/  FADD.FTZ R3, R165, R3 ;  /* 0x00000003a5037221 */ /* 0x008fe20000010000 */
[-CC-:B------:R-:W-:Y:S01]  /*db20*/  FFMA.FTZ R178, R178, R14.reuse, -R221.reuse ;  /* 0x0000000eb2b27223 */ /* 0x180fe200000108dd */
[-CC-:B------:R-:W-:Y:S01]  /*db30*/  FFMA.FTZ R179, R179, R14.reuse, -R221.reuse ;  /* 0x0000000eb3b37223 */ /* 0x180fe200000108dd */
[-C--:B------:R-:W-:Y:S01]  /*db40*/  FFMA.FTZ R182, R182, R14.reuse, -R221 ;  /* 0x0000000eb6b67223 */ /* 0x080fe200000108dd */
[----:B------:R-:W-:Y:S01]  /*db50*/  FADD.FTZ R3, R160, R3 ;  /* 0x00000003a0037221 */ /* 0x000fe20000010000 */
[-CC-:B------:R-:W-:Y:S01]  /*db60*/  FFMA.FTZ R183, R183, R14.reuse, -R221.reuse ;  /* 0x0000000eb7b77223 */ /* 0x180fe200000108dd */
        /* <DEDUP_REMOVED lines=8> */
[----:B------:R-:W-:Y:S01]  /*dbf0*/  FFMA.FTZ R198, R198, R14, -R221 ;  /* 0x0000000ec6c67223 */ /* 0x000fe200000108dd */
[----:B------:R-:W3:Y:S01]  /*dc00*/  MUFU.EX2 R172, R172 ;  /* 0x000000ac00ac7308 */ /* 0x000ee20000000800 */
[----:B--2---:R-:W-:Y:S01]  /*dc10*/  F2FP.BF16.F32.PACK_AB R154, R157, R199 ;  /* 0x000000c79d9a723e */ /* 0x004fe200000010ff */
[----:B------:R-:W-:-:S02]  /*dc20*/  @!P1 VIADD R157, R21, 0x22840 ;  /* 0x00022840159d9836 */ /* 0x000fc40000000000 */
[----:B0-----:R-:W-:Y:S01]  /*dc30*/  FADD.FTZ R3, R169, R3 ;  /* 0x00000003a9037221 */ /* 0x001fe20000010000 */
[----:B------:R-:W-:Y:S02]  /*dc40*/  F2FP.BF16.F32.PACK_AB R156, R161, R156 ;  /* 0x0000009ca19c723e */ /* 0x000fe400000010ff */
[----:B------:R-:W-:Y:S02]  /*dc50*/  F2FP.BF16.F32.PACK_AB R160, R169, R160 ;  /* 0x000000a0a9a0723e */ /* 0x000fe400000010ff */
[----:B------:R-:W-:Y:S01]  /*dc60*/  @!P1 PRMT R157, RZ, 0x654, R157 ;  /* 0x00000654ff9d9816 */ /* 0x000fe2000000009d */
[----:B------:R-:W0:Y:S01]  /*dc70*/  MUFU.EX2 R173, R173 ;  /* 0x000000ad00ad7308 */ /* 0x000e220000000800 */
[----:B------:R2:W-:Y:S06]  /*dc80*/  BAR.ARV R177, 0x100 ;  /* 0x000400b10000751d */ /* 0x0005ec0000002000 */
[----:B------:R4:W-:Y:S01]  /*dc90*/  @!P1 SYNCS.ARRIVE.TRANS64.RED.A1T0 RZ, [R157+URZ], RZ ;  /* 0x000000ff9dff99a7 */ /* 0x0009e2000810043f */
[----:B------:R-:W5:Y:S01]  /*dca0*/  MUFU.EX2 R180, R180 ;  /* 0x000000b400b47308 */ /* 0x000f620000000800 */
[----:B---3--:R-:W-:Y:S01]  /*dcb0*/  FADD.FTZ R3, R172, R3 ;  /* 0x00000003ac037221 */ /* 0x008fe20000010000 */
[----:B----4-:R-:W-:-:S06]  /*dcc0*/  FSEL R157, R176, RZ, P2 ;  /* 0x000000ffb09d7208 */ /* 0x010fcc0001000000 */
[----:B------:R-:W3:Y:S01]  /*dcd0*/  MUFU.EX2 R181, R181 ;  /* 0x000000b500b57308 */ /* 0x000ee20000000800 */
[----:B0-----:R-:W-:Y:S01]  /*dce0*/  FADD.FTZ R3, R173, R3 ;  /* 0x00000003ad037221 */ /* 0x001fe20000010000 */
[----:B------:R-:W-:-:S03]  /*dcf0*/  FADD.FTZ R157, -R157, R218 ;  /* 0x000000da9d9d7221 */ /* 0x000fc60000010100 */
[----:B------:R-:W-:Y:S01]  /*dd00*/  FADD.FTZ R3, R168, R3 ;  /* 0x00000003a8037221 */ /* 0x000fe20000010000 */
[----:B------:R-:W-:Y:S02]  /*dd10*/  FMUL.FTZ R157, R157, R14 ;  /* 0x0000000e9d9d7220 */ /* 0x000fe40000410000 */
[----:B------:R-:W0:Y:S01]  /*dd20*/  MUFU.EX2 R184, R184 ;  /* 0x000000b800b87308 */ /* 0x000e220000000800 */
[----:B------:R-:W-:-:S04]  /*dd30*/  FADD.FTZ R3, R219, R3 ;  /* 0x00000003db037221 */ /* 0x000fc80000010000 */
[----:B-----5:R-:W-:-:S03]  /*dd40*/  FADD.FTZ R3, R180, R3 ;  /* 0x00000003b4037221 */ /* 0x020fc60000010000 */
[----:B------:R-:W4:Y:S01]  /*dd50*/  MUFU.EX2 R218, R157 ;  /* 0x0000009d00da7308 */ /* 0x000f220000000800 */
[----:B---3--:R-:W-:-:S07]  /*dd60*/  FADD.FTZ R3, R181, R3 ;  /* 0x00000003b5037221 */ /* 0x008fce0000010000 */
[----:B------:R-:W3:Y:S01]  /*dd70*/  MUFU.EX2 R193, R193 ;  /* 0x000000c100c17308 */ /* 0x000ee20000000800 */
[----:B0-----:R-:W-:-:S07]  /*dd80*/  FADD.FTZ R3, R184, R3 ;  /* 0x00000003b8037221 */ /* 0x001fce0000010000 */
[----:B------:R-:W0:Y:S01]  /*dd90*/  MUFU.EX2 R185, R185 ;  /* 0x000000b900b97308 */ /* 0x000e220000000800 */
[----:B----4-:R-:W-:Y:S01]  /*dda0*/  FFMA.FTZ R0, R218, R0, R197 ;  /* 0x00000000da007223 */ /* 0x010fe200000100c5 */
        /* <DEDUP_REMOVED lines=16> */
[----:B----4-:R-:W-:Y:S01]  /*deb0*/  F2FP.BF16.F32.PACK_AB R158, R165, R164 ;  /* 0x000000a4a59e723e */ /* 0x010fe200000010ff */
[----:B------:R-:W-:Y:S01]  /*dec0*/  FMUL.FTZ R50, R50, R218 ;  /* 0x000000da32327220 */ /* 0x000fe20000410000 */
[----:B------:R-:W-:Y:S01]  /*ded0*/  F2FP.BF16.F32.PACK_AB R164, R219, R168 ;  /* 0x000000a8dba4723e */ /* 0x000fe200000010ff */
[----:B------:R-:W-:Y:S01]  /*dee0*/  FMUL.FTZ R51, R51, R218 ;  /* 0x000000da33337220 */ /* 0x000fe20000410000 */
[----:B------:R-:W-:Y:S01]  /*def0*/  F2FP.BF16.F32.PACK_AB R168, R185, R184 ;  /* 0x000000b8b9a8723e */ /* 0x000fe200000010ff */
[-C--:B------:R-:W-:Y:S01]  /*df00*/  FMUL.FTZ R54, R54, R218.reuse ;  /* 0x000000da36367220 */ /* 0x080fe20000410000 */
[----:B------:R-:W0:Y:S01]  /*df10*/  MUFU.EX2 R159, R159 ;  /* 0x0000009f009f7308 */ /* 0x000e220000000800 */
[----:B-----5:R-:W-:Y:S01]  /*df20*/  FADD.FTZ R0, R221, R0 ;  /* 0x00000000dd007221 */ /* 0x020fe20000010000 */
        /* <DEDUP_REMOVED lines=10> */
[-C--:B------:R-:W-:Y:S01]  /*dfd0*/  FMUL.FTZ R71, R71, R218.reuse ;  /* 0x000000da47477220 */ /* 0x080fe20000410000 */
[-C--:B------:R-:W-:Y:S01]  /*dfe0*/  FMUL.FTZ R74, R74, R218.reuse ;  /* 0x000000da4a4a7220 */ /* 0x080fe20000410000 */
[-C--:B------:R-:W-:Y:S01]  /*dff0*/  FMUL.FTZ R75, R75, R218.reuse ;  /* 0x000000da4b4b7220 */ /* 0x080fe20000410000 */
[-C--:B------:R-:W-:Y:S01]  /*e000*/  FMUL.FTZ R78, R78, R218.reuse ;  /* 0x000000da4e4e7220 */ /* 0x080fe20000410000 */
[----:B------:R3:W5:Y:S01]  /*e010*/  MUFU.EX2 R226, R162 ;  /* 0x000000a200e27308 */ /* 0x0007620000000800 */
        /* <DEDUP_REMOVED lines=8> */
[----:B----4-:R-:W-:Y:S01]  /*e0a0*/  FADD.FTZ R3, R189, R3 ;  /* 0x00000003bd037221 */ /* 0x010fe20000010000 */
[----:B---3--:R-:W-:Y:S01]  /*e0b0*/  F2FP.BF16.F32.PACK_AB R162, R173, R172 ;  /* 0x000000acada2723e */ /* 0x008fe200000010ff */
[-C--:B------:R-:W-:Y:S01]  /*e0c0*/  FMUL.FTZ R91, R91, R218.reuse ;  /* 0x000000da5b5b7220 */ /* 0x080fe20000410000 */
[-C--:B------:R-:W-:Y:S01]  /*e0d0*/  FMUL.FTZ R94, R94, R218.reuse ;  /* 0x000000da5e5e7220 */ /* 0x080fe20000410000 */
[-C--:B------:R-:W-:Y:S01]  /*e0e0*/  FMUL.FTZ R95, R95, R218.reuse ;  /* 0x000000da5f5f7220 */ /* 0x080fe20000410000 */
[-C--:B------:R-:W-:Y:S01]  /*e0f0*/  FMUL.FTZ R98, R98, R218.reuse ;  /* 0x000000da62627220 */ /* 0x080fe20000410000 */
[-C--:B------:R-:W-:Y:S01]  /*e100*/  FMUL.FTZ R99, R99, R218.reuse ;  /* 0x000000da63637220 */ /* 0x080fe20000410000 */
[----:B------:R-:W3:Y:S01]  /*e110*/  MUFU.EX2 R163, R163 ;  /* 0x000000a300a37308 */ /* 0x000ee20000000800 */
        /* <DEDUP_REMOVED lines=24> */
[C---:B----4-:R-:W-:Y:S01]  /*e2a0*/  FADD.FTZ R3, R155.reuse, R3 ;  /* 0x000000039b037221 */ /* 0x050fe20000010000 */
[----:B------:R-:W-:Y:S01]  /*e2b0*/  F2FP.BF16.F32.PACK_AB R172, R155, R192 ;  /* 0x000000c09bac723e */ /* 0x000fe200000010ff */
[----:B------:R-:W-:Y:S01]  /*e2c0*/  FMUL.FTZ R138, R138, R218 ;  /* 0x000000da8a8a7220 */ /* 0x000fe20000410000 */
[----:B0-----:R-:W-:Y:S01]  /*e2d0*/  F2FP.BF16.F32.PACK_AB R166, R181, R180 ;  /* 0x000000b4b5a6723e */ /* 0x001fe200000010ff */
[-C--:B------:R-:W-:Y:S01]  /*e2e0*/  FMUL.FTZ R139, R139, R218.reuse ;  /* 0x000000da8b8b7220 */ /* 0x080fe20000410000 */
[-C--:B------:R-:W-:Y:S01]  /*e2f0*/  FMUL.FTZ R142, R142, R218.reuse ;  /* 0x000000da8e8e7220 */ /* 0x080fe20000410000 */
[-C--:B------:R-:W-:Y:S01]  /*e300*/  FMUL.FTZ R143, R143, R218.reuse ;  /* 0x000000da8f8f7220 */ /* 0x080fe20000410000 */
[----:B------:R-:W0:Y:S01]  /*e310*/  MUFU.EX2 R220, R220 ;  /* 0x000000dc00dc7308 */ /* 0x000e220000000800 */
[----:B-----5:R-:W-:Y:S01]  /*e320*/  FADD.FTZ R155, R199, R0 ;  /* 0x00000000c79b7221 */ /* 0x020fe20000010000 */
[-C--:B------:R-:W-:Y:S01]  /*e330*/  FMUL.FTZ R146, R146, R218.reuse ;  /* 0x000000da92927220 */ /* 0x080fe20000410000 */
[-C--:B------:R-:W-:Y:S01]  /*e340*/  FMUL.FTZ R147, R147, R218.reuse ;  /* 0x000000da93937220 */ /* 0x080fe20000410000 */
[-C--:B------:R-:W-:Y:S01]  /*e350*/  FMUL.FTZ R150, R150, R218.reuse ;  /* 0x000000da96967220 */ /* 0x080fe20000410000 */
[----:B------:R-:W-:-:S03]  /*e360*/  FMUL.FTZ R151, R151, R218 ;  /* 0x000000da97977220 */ /* 0x000fc60000410000 */
[----:B------:R-:W4:Y:S01]  /*e370*/  MUFU.EX2 R161, R171 ;  /* 0x000000ab00a17308 */ /* 0x000f220000000800 */
[----:B---3--:R-:W-:-:S07]  /*e380*/  FADD.FTZ R155, R167, R155 ;  /* 0x0000009ba79b7221 */ /* 0x008fce0000010000 */
[----:B------:R3:W5:Y:S01]  /*e390*/  MUFU.EX2 R165, R170 ;  /* 0x000000aa00a57308 */ /* 0x0007620000000800 */
[----:B0-----:R-:W-:-:S07]  /*e3a0*/  FADD.FTZ R155, R220, R155 ;  /* 0x0000009bdc9b7221 */ /* 0x001fce0000010000 */
[----:B------:R-:W0:Y:S01]  /*e3b0*/  MUFU.EX2 R175, R175 ;  /* 0x000000af00af7308 */ /* 0x000e220000000800 */
[----:B----4-:R-:W-:Y:S01]  /*e3c0*/  FADD.FTZ R157, R161, R155 ;  /* 0x0000009ba19d7221 */ /* 0x010fe20000010000 */
[----:B------:R-:W-:Y:S02]  /*e3d0*/  F2FP.BF16.F32.PACK_AB R155, R159, R221 ;  /* 0x000000dd9f9b723e */ /* 0x000fe400000010ff */
[----:B---3--:R-:W-:Y:S02]  /*e3e0*/  F2FP.BF16.F32.PACK_AB R170, R189, R188 ;  /* 0x000000bcbdaa723e */ /* 0x008fe400000010ff */
[----:B------:R-:W-:Y:S02]  /*e3f0*/  F2FP.BF16.F32.PACK_AB R161, R161, R220 ;  /* 0x000000dca1a1723e */ /* 0x000fe400000010ff */
[----:B------:R-:W3:Y:S01]  /*e400*/  MUFU.EX2 R178, R178 ;  /* 0x000000b200b27308 */ /* 0x000ee20000000800 */
[----:B-----5:R-:W-:-:S07]  /*e410*/  FADD.FTZ R157, R165, R157 ;  /* 0x0000009da59d7221 */ /* 0x020fce0000010000 */
[----:B------:R-:W4:Y:S01]  /*e420*/  MUFU.EX2 R179, R179 ;  /* 0x000000b300b37308 */ /* 0x000f220000000800 */
[----:B0-----:R-:W-:Y:S01]  /*e430*/  FADD.FTZ R159, R175, R157 ;  /* 0x0000009daf9f7221 */ /* 0x001fe20000010000 */
[----:B------:R-:W-:-:S06]  /*e440*/  F2FP.BF16.F32.PACK_AB R157, R163, R226 ;  /* 0x000000e2a39d723e */ /* 0x000fcc00000010ff */
[----:B------:R-:W0:Y:S01]  /*e450*/  MUFU.EX2 R182, R182 ;  /* 0x000000b600b67308 */ /* 0x000e220000000800 */
[----:B---3--:R-:W-:-:S07]  /*e460*/  FADD.FTZ R159, R178, R159 ;  /* 0x0000009fb29f7221 */ /* 0x008fce0000010000 */
[----:B------:R-:W3:Y:S01]  /*e470*/  MUFU.EX2 R183, R183 ;  /* 0x000000b700b77308 */ /* 0x000ee20000000800 */
[----:B----4-:R-:W-:Y:S01]  /*e480*/  FADD.FTZ R163, R179, R159 ;  /* 0x0000009fb3a37221 */ /* 0x010fe20000010000 */
[----:B------:R-:W-:-:S06]  /*e490*/  F2FP.BF16.F32.PACK_AB R159, R167, R199 ;  /* 0x000000c7a79f723e */ /* 0x000fcc00000010ff */
[----:B------:R-:W4:Y:S01]  /*e4a0*/  MUFU.EX2 R169, R186 ;  /* 0x000000ba00a97308 */ /* 0x000f220000000800 */
[----:B0-----:R-:W-:-:S07]  /*e4b0*/  FADD.FTZ R163, R182, R163 ;  /* 0x000000a3b6a37221 */ /* 0x001fce0000010000 */
[----:B------:R0:W5:Y:S01]  /*e4c0*/  MUFU.EX2 R0, R153 ;  /* 0x0000009900007308 */ /* 0x0001620000000800 */
[----:B---3--:R-:W-:-:S07]  /*e4d0*/  FADD.FTZ R163, R183, R163 ;  /* 0x000000a3b7a37221 */ /* 0x008fce0000010000 */
[----:B------:R-:W3:Y:S01]  /*e4e0*/  MUFU.EX2 R171, R187 ;  /* 0x000000bb00ab7308 */ /* 0x000ee20000000800 */
[----:B----4-:R-:W-:Y:S01]  /*e4f0*/  FADD.FTZ R163, R169, R163 ;  /* 0x000000a3a9a37221 */ /* 0x010fe20000010000 */
[----:B0-----:R-:W-:-:S06]  /*e500*/  F2FP.BF16.F32.PACK_AB R153, R193, R197 ;  /* 0x000000c5c199723e */ /* 0x001fcc00000010ff */
[----:B------:R-:W0:Y:S01]  /*e510*/  MUFU.EX2 R191, R191 ;  /* 0x000000bf00bf7308 */ /* 0x000e220000000800 */
[C---:B-----5:R-:W-:Y:S01]  /*e520*/  FADD.FTZ R167, R0.reuse, R163 ;  /* 0x000000a300a77221 */ /* 0x060fe20000010000 */
[----:B------:R-:W-:Y:S02]  /*e530*/  F2FP.BF16.F32.PACK_AB R163, R175, R165 ;  /* 0x000000a5afa3723e */ /* 0x000fe400000010ff */
[----:B------:R-:W-:Y:S02]  /*e540*/  F2FP.BF16.F32.PACK_AB R165, R179, R178 ;  /* 0x000000b2b3a5723e */ /* 0x000fe400000010ff */
[----:B------:R-:W-:Y:S02]  /*e550*/  F2FP.BF16.F32.PACK_AB R169, R0, R169 ;  /* 0x000000a900a9723e */ /* 0x000fe400000010ff */
[----:B------:R-:W4:Y:S01]  /*e560*/  MUFU.EX2 R173, R190 ;  /* 0x000000be00ad7308 */ /* 0x000f220000000800 */
[----:B---3--:R-:W-:-:S07]  /*e570*/  FADD.FTZ R167, R171, R167 ;  /* 0x000000a7aba77221 */ /* 0x008fce0000010000 */
[----:B------:R-:W3:Y:S01]  /*e580*/  MUFU.EX2 R195, R195 ;  /* 0x000000c300c37308 */ /* 0x000ee20000000800 */
[C---:B0-----:R-:W-:Y:S01]  /*e590*/  FADD.FTZ R167, R191.reuse, R167 ;  /* 0x000000a7bfa77221 */ /* 0x041fe20000010000 */
[----:B------:R-:W-:-:S06]  /*e5a0*/  F2FP.BF16.F32.PACK_AB R171, R191, R171 ;  /* 0x000000abbfab723e */ /* 0x000fcc00000010ff */
[----:B------:R-:W0:Y:S01]  /*e5b0*/  MUFU.EX2 R196, R196 ;  /* 0x000000c400c47308 */ /* 0x000e220000000800 */
[----:B----4-:R-:W-:Y:S01]  /*e5c0*/  FADD.FTZ R178, R173, R167 ;  /* 0x000000a7adb27221 */ /* 0x010fe20000010000 */
[----:B------:R-:W-:-:S06]  /*e5d0*/  F2FP.BF16.F32.PACK_AB R167, R183, R182 ;  /* 0x000000b6b7a7723e */ /* 0x000fcc00000010ff */
[----:B------:R-:W4:Y:S01]  /*e5e0*/  MUFU.EX2 R194, R194 ;  /* 0x000000c200c27308 */ /* 0x000f220000000800 */
[C---:B---3--:R-:W-:Y:S01]  /*e5f0*/  FADD.FTZ R178, R195.reuse, R178 ;  /* 0x000000b2c3b27221 */ /* 0x048fe20000010000 */
[----:B------:R-:W-:-:S06]  /*e600*/  F2FP.BF16.F32.PACK_AB R173, R195, R173 ;  /* 0x000000adc3ad723e */ /* 0x000fcc00000010ff */
[----:B------:R-:W3:Y:S01]  /*e610*/  MUFU.EX2 R175, R198 ;  /* 0x000000c600af7308 */ /* 0x000ee20000000800 */
[----:B0-----:R-:W-:-:S04]  /*e620*/  FADD.FTZ R3, R196, R3 ;  /* 0x00000003c4037221 */ /* 0x001fc80000010000 */
[C---:B------:R-:W-:Y:S01]  /*e630*/  FADD.FTZ R3, R174.reuse, R3 ;  /* 0x00000003ae037221 */ /* 0x040fe20000010000 */
[----:B------:R-:W-:Y:S01]  /*e640*/  F2FP.BF16.F32.PACK_AB R174, R174, R196 ;  /* 0x000000c4aeae723e */ /* 0x000fe200000010ff */
[----:B----4-:R-:W-:-:S04]  /*e650*/  FADD.FTZ R178, R194, R178 ;  /* 0x000000b2c2b27221 */ /* 0x010fc80000010000 */
[C---:B---3--:R-:W-:Y:S01]  /*e660*/  FADD.FTZ R0, R175.reuse, R178 ;  /* 0x000000b2af007221 */ /* 0x048fe20000010000 */
[----:B------:R-:W-:Y:S01]  /*e670*/  F2FP.BF16.F32.PACK_AB R175, R175, R194 ;  /* 0x000000c2afaf723e */ /* 0x000fe200000010ff */
[----:B--2---:R-:W-:Y:S06]  /*e680*/  @!P0 BRA `(.L_x_4970) ;  /* 0x0000000000048947 */ /* 0x004fec0003800000 */
[----:B------:R-:W-:Y:S01]  /*e690*/  BPT.TRAP 0x1 ;  /* 0x000000040000795c */ /* 0x000fe20000300000 */
.L_x_4970:
[----:B------:R0:W2:Y:S01]  /*e6a0*/  SYNCS.PHASECHK.TRANS64.TRYWAIT P2, [R21+URZ+0x22850], R213 ;  /* 0x022850d5150075a7 */ /* 0x0000a2000804017f */
[----:B------:R-:W-:Y:S05]  /*e6b0*/  @!P0 BRA `(.L_x_4971) ;  /* 0x0000000000048947 */ /* 0x000fea0003800000 */
[----:B------:R-:W-:Y:S01]  /*e6c0*/  BPT.TRAP 0x1 ;  /* 0x000000040000795c */ /* 0x000fe20000300000 */
.L_x_4971:
[----:B------:R-:W-:Y:S04]  /*e6d0*/  BSSY B0, `(.L_x_4972) ;  /* 0x0000004000007945 */ /* 0x000fe80003800000 */
[----:B--2---:R-:W-:Y:S05]  /*e6e0*/  @P2 BRA `(.L_x_4973) ;  /* 0x0000000000082947 */ /* 0x004fea0003800000 */
[----:B------:R-:W2:Y:S02]  /*e6f0*/  SYNCS.PHASECHK.TRANS64.TRYWAIT P2, [R21+URZ+0x22850], R213 ;  /* 0x022850d5150075a7 */ /* 0x000ea4000804017f */
[----:B--2---:R-:W-:Y:S05]  /*e700*/  @!P2 BRA `(.L_x_4974) ;  /* 0x000001140094a947 */ /* 0x004fea0003800000 */
.L_x_4973:
[----:B------:R-:W-:Y:S05]  /*e710*/  BSYNC B0 ;  /* 0x0000000000007941 */ /* 0x000fea0003800000 */
.L_x_4972:
        /* <DEDUP_REMOVED lines=60> */
.L_x_4965:
[----:B------:R-:W-:-:S13]  /*eae0*/  ISETP.GE.AND P2, PT, R20, R211, PT ;  /* 0x000000d31400720c */ /* 0x000fda0003f46270 */
[----:B------:R-:W-:Y:S05]  /*eaf0*/  @!P2 BRA `(.L_x_4976) ;  /* 0x000000240034a947 */ /* 0x000fea0003800000 */
[----:B------:R-:W-:Y:S02]  /*eb00*/  IMAD.MOV.U32 R207, RZ, RZ, R176 ;  /* 0x000000ffffcf7224 */ /* 0x000fe400078e00b0 */
[----:B------:R-:W-:-:S07]  /*eb10*/  IMAD.MOV.U32 R209, RZ, RZ, R13 ;  /* 0x000000ffffd17224 */ /* 0x000fce00078e000d */
.L_x_4986:
[----:B------:R-:W-:Y:S01]  /*eb20*/  VIADD R22, R22, 0x1 ;  /* 0x0000000116167836 */ /* 0x000fe20000000000 */
[----:B------:R-:W-:Y:S05]  /*eb30*/  YIELD ;  /* 0x0000000000007946 */ /* 0x000fea0003800000 */
[----:B------:R-:W-:-:S04]  /*eb40*/  ISETP.NE.AND P2, PT, R22, 0x2, PT ;  /* 0x000000021600780c */ /* 0x000fc80003f45270 */
[----:B------:R-:W-:Y:S02]  /*eb50*/  SEL R13, RZ, 0x1, P2 ;  /* 0x00000001ff0d7807 */ /* 0x000fe40001000000 */
[----:B------:R-:W-:Y:S02]  /*eb60*/  SEL R22, R22, RZ, P2 ;  /* 0x000000ff16167207 */ /* 0x000fe40001000000 */
[----:B------:R-:W-:Y:S01]  /*eb70*/  LOP3.LUT R202, R202, R13, RZ, 0x3c, !PT ;  /* 0x0000000dcaca7212 */ /* 0x000fe200078e3cff */
[----:B-1----:R-:W-:Y:S06]  /*eb80*/  @!P0 BRA `(.L_x_4977) ;  /* 0x0000000000048947 */ /* 0x002fec0003800000 */
[----:B------:R-:W-:Y:S01]  /*eb90*/  BPT.TRAP 0x1 ;  /* 0x000000040000795c */ /* 0x000fe20000300000 */
.L_x_4977:
[----:B------:R-:W-:Y:S01]  /*eba0*/  IMAD R15, R22, 0x8, R18 ;  /* 0x00000008160f7824 */ /* 0x000fe200078e0212 */
[----:B0-----:R-:W-:-:S04]  /*ebb0*/  SHF.L.U32 R21, R202, 0x1f, RZ ;  /* 0x0000001fca157819 */ /* 0x001fc800000006ff */
[----:B------:R0:W1:Y:S01]  /*ebc0*/  SYNCS.PHASECHK.TRANS64.TRYWAIT P2, [R15+URZ+0x22830], R21 ;  /* 0x022830150f0075a7 */ /* 0x000062000804017f */
[----:B------:R-:W-:Y:S05]  /*ebd0*/  @!P0 BRA `(.L_x_4978) ;  /* 0x0000000000048947 */ /* 0x000fea0003800000 */
[----:B------:R-:W-:Y:S01]  /*ebe0*/  BPT.TRAP 0x1 ;  /* 0x000000040000795c */ /* 0x000fe20000300000 */
.L_x_4978:
[----:B------:R-:W-:Y:S02]  /*ebf0*/  IMAD R156, R22, 0x300, R12 ;  /* 0x00000300169c7824 */ /* 0x000fe400078e020c */
[----:B------:R-:W-:Y:S01]  /*ec00*/  IMAD.MOV.U32 R157, RZ, RZ, 0x40000040 ;  /* 0x40000040ff9d7424 */ /* 0x000fe200078e00ff */
[----:B-1----:R-:W-:Y:S06]  /*ec10*/  @P2 BRA `(.L_x_4979) ;  /* 0x0000000000082947 */ /* 0x002fec0003800000 */
[----:B------:R-:W1:Y:S02]  /*ec20*/  SYNCS.PHASECHK.TRANS64.TRYWAIT P2, [R15+URZ+0x22830], R21 ;  /* 0x022830150f0075a7 */ /* 0x000e64000804017f */
[----:B-1----:R-:W-:Y:S05]  /*ec30*/  @!P2 BRA `(.L_x_4980) ;  /* 0x00000110005ca947 */ /* 0x002fea0003800000 */
.L_x_4979:
        /* <DEDUP_REMOVED lines=253> */
[----:B---3--:R-:W-:-:S04]  /*fc10*/  FADD.FTZ R154, R209, R154 ;  /* 0x0000009ad19a7221 */ /* 0x008fc80000010000 */
[C---:B------:R-:W-:Y:S01]  /*fc20*/  FADD.FTZ R171, R218.reuse, R154 ;  /* 0x0000009adaab7221 */ /* 0x040fe20000010000 */
[----:B------:R-:W-:Y:S02]  /*fc30*/  F2FP.BF16.F32.PACK_AB R154, R218, R209 ;  /* 0x000000d1da9a723e */ /* 0x000fe400000010ff */
        /* <DEDUP_REMOVED lines=32> */
[----:B------:R-:W-:Y:S01]  /*fe40*/  MUFU.EX2 R160, R160 ;  /* 0x000000a000a07308 */ /* 0x000fe20000000800 */
[----:B0-----:R-:W-:-:S05]  /*fe50*/  FMNMX.FTZ R199, R194, R195, !PT ;  /* 0x000000c3c2c77209 */ /* 0x001fca0007810000 */
[----:B------:R-:W0:Y:S02]  /*fe60*/  SHFL.BFLY PT, R195, R199, 0x2, 0x1f ;  /* 0x0c401f00c7c37f89 */ /* 0x000e2400000e0000 */
[----:B------:R-:W1:Y:S08]  /*fe70*/  MUFU.EX2 R161, R161 ;  /* 0x000000a100a17308 */ /* 0x000e700000000800 */
        /* <DEDUP_REMOVED lines=25> */
[----:B-1----:R-:W-:Y:S01]  /*10010*/  F2FP.BF16.F32.PACK_AB R156, R161, R160 ;  /* 0x000000a0a19c723e */ /* 0x002fe200000010ff */
        /* <DEDUP_REMOVED lines=14> */
[----:B------:R-:W-:Y:S01]  /*10100*/  FFMA.FTZ R194, R194, R14, -R177 ;  /* 0x0000000ec2c27223 */ /* 0x000fe200000108b1 */
[----:B------:R-:W-:Y:S01]  /*10110*/  IADD3 R177, -R219, 0xb, RZ ;  /* 0x0000000bdbb17810 */ /* 0x000fe20007ffe1ff */
[----:B------:R2:W3:Y:S01]  /*10120*/  MUFU.EX2 R209, R158 ;  /* 0x0000009e00d17308 */ /* 0x0004e20000000800 */
[----:B0-----:R-:W-:Y:S01]  /*10130*/  FFMA.FTZ R0, R199, R0, R196 ;  /* 0x00000000c7007223 */ /* 0x001fe200000100c4 */
[-C--:B------:R-:W-:Y:S01]  /*10140*/  FMUL.FTZ R26, R26, R199.reuse ;  /* 0x000000c71a1a7220 */ /* 0x080fe20000410000 */
[-C--:B------:R-:W-:Y:S01]  /*10150*/  FMUL.FTZ R27, R27, R199.reuse ;  /* 0x000000c71b1b7220 */ /* 0x080fe20000410000 */
[-C--:B------:R-:W-:Y:S01]  /*10160*/  FMUL.FTZ R30, R30, R199.reuse ;  /* 0x000000c71e1e7220 */ /* 0x080fe20000410000 */
[-C--:B------:R-:W-:Y:S01]  /*10170*/  FMUL.FTZ R31, R31, R199.reuse ;  /* 0x000000c71f1f7220 */ /* 0x080fe20000410000 */
[-C--:B------:R-:W-:Y:S01]  /*10180*/  FMUL.FTZ R34, R34, R199.reuse ;  /* 0x000000c722227220 */ /* 0x080fe20000410000 */
[----:B------:R-:W-:Y:S01]  /*10190*/  FMUL.FTZ R35, R35, R199 ;  /* 0x000000c723237220 */ /* 0x000fe20000410000 */
[----:B------:R-:W0:Y:S01]  /*101a0*/  MUFU.EX2 R159, R159 ;  /* 0x0000009f009f7308 */ /* 0x000e220000000800 */
[----:B--2---:R-:W-:Y:S01]  /*101b0*/  FADD.FTZ R158, R160, R171 ;  /* 0x000000aba09e7221 */ /* 0x004fe20000010000 */
[----:B-1----:R-:W-:Y:S01]  /*101c0*/  FADD.FTZ R0, R155, R0 ;  /* 0x000000009b007221 */ /* 0x002fe20000010000 */
[----:B------:R-:W-:-:S02]  /*101d0*/  @!P1 VIADD R160, R15, 0x22840 ;  /* 0x000228400fa09836 */ /* 0x000fc40000000000 */
[-C--:B------:R-:W-:Y:S01]  /*101e0*/  FMUL.FTZ R38, R38, R199.reuse ;  /* 0x000000c726267220 */ /* 0x080fe20000410000 */
[----:B------:R-:W-:Y:S01]  /*101f0*/  FADD.FTZ R158, R161, R158 ;  /* 0x0000009ea19e7221 */ /* 0x000fe20000010000 */
[-C--:B------:R-:W-:Y:S01]  /*10200*/  FMUL.FTZ R39, R39, R199.reuse ;  /* 0x000000c727277220 */ /* 0x080fe20000410000 */
[-C--:B------:R-:W-:Y:S01]  /*10210*/  FMUL.FTZ R42, R42, R199.reuse ;  /* 0x000000c72a2a7220 */ /* 0x080fe20000410000 */
[----:B------:R1:W2:Y:S01]  /*10220*/  MUFU.EX2 R218, R162 ;  /* 0x000000a200da7308 */ /* 0x0002a20000000800 */
[----:B------:R-:W-:Y:S01]  /*10230*/  FADD.FTZ R158, R164, R158 ;  /* 0x0000009ea49e7221 */ /* 0x000fe20000010000 */
[----:B---3--:R-:W-:Y:S01]  /*10240*/  FADD.FTZ R0, R209, R0 ;  /* 0x00000000d1007221 */ /* 0x008fe20000010000 */
[----:B------:R-:W-:Y:S01]  /*10250*/  @!P1 PRMT R160, RZ, 0x654, R160 ;  /* 0x00000654ffa09816 */ /* 0x000fe200000000a0 */
[----:B------:R3:W-:Y:S06]  /*10260*/  BAR.ARV R177, 0x100 ;  /* 0x000400b10000751d */ /* 0x0007ec0000002000 */
[----:B------:R-:W4:Y:S01]  /*10270*/  MUFU.EX2 R163, R163 ;  /* 0x000000a300a37308 */ /* 0x000f220000000800 */
[----:B------:R-:W-:Y:S01]  /*10280*/  FADD.FTZ R158, R165, R158 ;  /* 0x0000009ea59e7221 */ /* 0x000fe20000010000 */
[----:B0-----:R-:W-:Y:S01]  /*10290*/  FADD.FTZ R0, R159, R0 ;  /* 0x000000009f007221 */ /* 0x001fe20000010000 */
[----:B------:R0:W-:Y:S01]  /*102a0*/  @!P1 SYNCS.ARRIVE.TRANS64.RED.A1T0 RZ, [R160+URZ], RZ ;  /* 0x000000ffa0ff99a7 */ /* 0x0001e2000810043f */
[----:B-1----:R-:W-:Y:S01]  /*102b0*/  F2FP.BF16.F32.PACK_AB R162, R173, R172 ;  /* 0x000000acada2723e */ /* 0x002fe200000010ff */
[-C--:B------:R-:W-:Y:S01]  /*102c0*/  FMUL.FTZ R43, R43, R199.reuse ;  /* 0x000000c72b2b7220 */ /* 0x080fe20000410000 */
[-C--:B------:R-:W-:Y:S01]  /*102d0*/  FMUL.FTZ R46, R46, R199.reuse ;  /* 0x000000c72e2e7220 */ /* 0x080fe20000410000 */
[----:B--2---:R-:W-:Y:S01]  /*102e0*/  FADD.FTZ R0, R218, R0 ;  /* 0x00000000da007221 */ /* 0x004fe20000010000 */
[----:B------:R-:W1:Y:S01]  /*102f0*/  MUFU.EX2 R161, R166 ;  /* 0x000000a600a17308 */ /* 0x000e620000000800 */
[-C--:B------:R-:W-:Y:S01]  /*10300*/  FMUL.FTZ R47, R47, R199.reuse ;  /* 0x000000c72f2f7220 */ /* 0x080fe20000410000 */
[-C--:B------:R-:W-:Y:S01]  /*10310*/  FMUL.FTZ R50, R50, R199.reuse ;  /* 0x000000c732327220 */ /* 0x080fe20000410000 */
[----:B0-----:R-:W-:Y:S01]  /*10320*/  F2FP.BF16.F32.PACK_AB R160, R169, R168 ;  /* 0x000000a8a9a0723e */ /* 0x001fe200000010ff */
        /* <DEDUP_REMOVED lines=14> */
[----:B------:R-:W-:Y:S01]  /*10410*/  F2FP.BF16.F32.PACK_AB R158, R165, R164 ;  /* 0x000000a4a59e723e */ /* 0x000fe200000010ff */
[----:B-1----:R-:W-:Y:S01]  /*10420*/  FADD.FTZ R0, R161, R0 ;  /* 0x00000000a1007221 */ /* 0x002fe20000010000 */
        /* <DEDUP_REMOVED lines=29> */
[C---:B-1----:R-:W-:Y:S01]  /*10600*/  F2FP.BF16.F32.PACK_AB R166, R181.reuse, R180 ;  /* 0x000000b4b5a6723e */ /* 0x042fe200000010ff */
[----:B------:R-:W-:Y:S01]  /*10610*/  FADD.FTZ R3, R181, R3 ;  /* 0x00000003b5037221 */ /* 0x000fe20000010000 */
[----:B--2---:R-:W-:Y:S01]  /*10620*/  F2FP.BF16.F32.PACK_AB R153, R155, R196 ;  /* 0x000000c49b99723e */ /* 0x004fe200000010ff */
[----:B------:R-:W-:Y:S01]  /*10630*/  FMUL.FTZ R103, R103, R199 ;  /* 0x000000c767677220 */ /* 0x000fe20000410000 */
[----:B------:R-:W-:Y:S01]  /*10640*/  F2FP.BF16.F32.PACK_AB R155, R159, R209 ;  /* 0x000000d19f9b723e */ /* 0x000fe200000010ff */
[----:B------:R-:W-:Y:S01]  /*10650*/  FMUL.FTZ R106, R106, R199 ;  /* 0x000000c76a6a7220 */ /* 0x000fe20000410000 */
        /* <DEDUP_REMOVED lines=20> */
[----:B------:R-:W-:Y:S01]  /*107a0*/  FMUL.FTZ R130, R130, R199 ;  /* 0x000000c782827220 */ /* 0x000fe20000410000 */
        /* <DEDUP_REMOVED lines=16> */
[----:B------:R-:W-:-:S04]  /*108b0*/  FMUL.FTZ R151, R151, R199 ;  /* 0x000000c797977220 */ /* 0x000fc80000410000 */
        /* <DEDUP_REMOVED lines=45> */
.L_x_4981:
[----:B------:R0:W1:Y:S01]  /*10b90*/  SYNCS.PHASECHK.TRANS64.TRYWAIT P2, [R15+URZ+0x22850], R21 ;  /* 0x022850150f0075a7 */ /* 0x000062000804017f */
[----:B------:R-:W-:Y:S05]  /*10ba0*/  @!P0 BRA `(.L_x_4982) ;  /* 0x0000000000048947 */ /* 0x000fea0003800000 */
[----:B------:R-:W-:Y:S01]  /*10bb0*/  BPT.TRAP 0x1 ;  /* 0x000000040000795c */ /* 0x000fe20000300000 */
.L_x_4982:
[----:B------:R-:W-:Y:S04]  /*10bc0*/  BSSY B0, `(.L_x_4983) ;  /* 0x0000004000007945 */ /* 0x000fe80003800000 */
[----:B-1----:R-:W-:Y:S05]  /*10bd0*/  @P2 BRA `(.L_x_4984) ;  /* 0x0000000000082947 */ /* 0x002fea0003800000 */
[----:B------:R-:W1:Y:S02]  /*10be0*/  SYNCS.PHASECHK.TRANS64.TRYWAIT P2, [R15+URZ+0x22850], R21 ;  /* 0x022850150f0075a7 */ /* 0x000e64000804017f */
[----:B-1----:R-:W-:Y:S05]  /*10bf0*/  @!P2 BRA `(.L_x_4985) ;  /* 0x000000f00080a947 */ /* 0x002fea0003800000 */
.L_x_4984:
[----:B------:R-:W-:Y:S05]  /*10c00*/  BSYNC B0 ;  /* 0x0000000000007941 */ /* 0x000fea0003800000 */
.L_x_4983:
[----:B------:R-:W2:Y:S01]  /*10c10*/  S2R R180, SR_TID.X ;  /* 0x0000000000b47919 */ /* 0x000ea20000002100 */
[----:B------:R-:W-:Y:S05]  /*10c20*/  WARPSYNC.ALL ;  /* 0x0000000000007948 */ /* 0x000fea0003800000 */
[----:B------:R-:W-:Y:S01]  /*10c30*/  IMAD.MOV.U32 R178, RZ, RZ, 0xc00 ;  /* 0x00000c00ffb27424 */ /* 0x000fe200078e00ff */
[----:B------:R-:W-:Y:S01]  /*10c40*/  ISETP.GT.AND P2, PT, R20, R211, PT ;  /* 0x000000d31400720c */ /* 0x000fe20003f44270 */
[----:B------:R-:W-:Y:S02]  /*10c50*/  IMAD.MOV.U32 R179, RZ, RZ, 0x40000040 ;  /* 0x40000040ffb37424 */ /* 0x000fe400078e00ff */
[----:B------:R-:W-:-:S02]  /*10c60*/  IMAD R178, R22, R178, UR44 ;  /* 0x0000002c16b27e24 */ /* 0x000fc4000f8e02b2 */
[----:B01----:R-:W-:Y:S01]  /*10c70*/  @!P1 VIADD R15, R15, 0x22860 ;  /* 0x000228600f0f9836 */ /* 0x003fe20000000000 */
[----:B------:R-:W-:Y:S01]  /*10c80*/  R2UR UR7, R179 ;  /* 0x00000000b30772ca */ /* 0x000fe200000e0000 */
[----:B------:R-:W-:Y:S01]  /*10c90*/  IMAD.MOV.U32 R179, RZ, RZ, 0x40000040 ;  /* 0x40000040ffb37424 */ /* 0x000fe200078e00ff */
[----:B------:R-:W-:Y:S01]  /*10ca0*/  R2UR UR6, R178 ;  /* 0x00000000b20672ca */ /* 0x000fe200000e0000 */
[----:B------:R-:W-:Y:S01]  /*10cb0*/  VIADD R20, R20, 0xffffffff ;  /* 0xffffffff14147836 */ /* 0x000fe20000000000 */
[----:B------:R-:W-:Y:S01]  /*10cc0*/  @!P1 PRMT R15, RZ, 0x654, R15 ;  /* 0x00000654ff0f9816 */ /* 0x000fe2000000000f */
[----:B------:R-:W-:Y:S02]  /*10cd0*/  IMAD.MOV.U32 R207, RZ, RZ, R176 ;  /* 0x000000ffffcf7224 */ /* 0x000fe400078e00b0 */
[----:B------:R-:W-:Y:S01]  /*10ce0*/  IMAD.MOV.U32 R209, RZ, RZ, R13 ;  /* 0x000000ffffd17224 */ /* 0x000fe200078e000d */
[----:B--2---:R-:W-:-:S05]  /*10cf0*/  SHF.R.U32.HI R180, RZ, 0x7, R180 ;  /* 0x00000007ffb47819 */ /* 0x004fca00000116b4 */
[----:B------:R-:W-:-:S05]  /*10d00*/  VIADD R21, R180, 0x8 ;  /* 0x00000008b4157836 */ /* 0x000fca0000000000 */
        /* <DEDUP_REMOVED lines=44> */
.L_x_4976:
[----:B------:R-:W-:Y:S05]  /*10fd0*/  WARPSYNC.ALL ;  /* 0x0000000000007948 */ /* 0x000fea0003800000 */
[----:B------:R-:W2:Y:S01]  /*10fe0*/  SHFL.BFLY PT, R4, R3, 0x2, 0x1f ;  /* 0x0c401f0003047f89 */ /* 0x000ea200000e0000 */
[----:B------:R-:W-:Y:S02]  /*10ff0*/  IMAD.MOV.U32 R154, RZ, RZ, -0x800000 ;  /* 0xff800000ff9a7424 */ /* 0x000fe400078e00ff */
[----:B------:R-:W-:Y:S01]  /*11000*/  VIADD R22, R22, 0x1 ;  /* 0x0000000116167836 */ /* 0x000fe20000000000 */
[----:B------:R3:W-:Y:S08]  /*11010*/  BAR.ARV R177, 0x100 ;  /* 0x000400b10000751d */ /* 0x0007f00000002000 */
[----:B------:R-:W-:Y:S06]  /*11020*/  BAR.ARV 0x8, 0x180 ;  /* 0x0206000000007b1d */ /* 0x000fec0000002000 */
[----:B------:R-:W-:Y:S01]  /*11030*/  ISETP.NE.AND P1, PT, R22, 0x2, PT ;  /* 0x000000021600780c */ /* 0x000fe20003f25270 */
[----:B------:R-:W-:-:S03]  /*11040*/  VIADD R229, R229, 0x1 ;  /* 0x00000001e5e57836 */ /* 0x000fc60000000000 */
[----:B------:R-:W-:Y:S01]  /*11050*/  SEL R22, R22, RZ, P1 ;  /* 0x000000ff16167207 */ /* 0x000fe20000800000 */
[----:B--2---:R-:W-:Y:S01]  /*11060*/  FADD.FTZ R6, R4, R3 ;  /* 0x0000000304067221 */ /* 0x004fe20000010000 */
[----:B------:R-:W-:-:S04]  /*11070*/  IMAD.MOV.U32 R4, RZ, RZ, RZ ;  /* 0x000000ffff047224 */ /* 0x000fc800078e00ff */
[----:B------:R-:W2:Y:S02]  /*11080*/  SHFL.BFLY PT, R5, R6, 0x1, 0x1f ;  /* 0x0c201f0006057f89 */ /* 0x000ea400000e0000 */
[----:B--2---:R-:W-:-:S05]  /*11090*/  FADD.FTZ R3, R6, R5 ;  /* 0x0000000506037221 */ /* 0x004fca0000010000 */
[----:B------:R-:W-:-:S13]  /*110a0*/  FSETP.NE.FTZ.AND P0, PT, R3, RZ, PT ;  /* 0x000000ff0300720b */ /* 0x000fda0003f15000 */
[----:B------:R-:W2:Y:S08]  /*110b0*/  @P0 MUFU.LG2 R5, R3 ;  /* 0x0000000300050308 */ /* 0x000eb00000000c00 */
[----:B------:R4:W5:Y:S01]  /*110c0*/  @P0 MUFU.RCP R4, R3 ;  /* 0x0000000300040308 */ /* 0x0009620000001000 */
[----:B--2---:R-:W-:Y:S01]  /*110d0*/  @P0 FMUL.FTZ R5, R5, 0.69314718246459960938 ;  /* 0x3f31721805050820 */ /* 0x004fe20000410000 */
[----:B----4-:R-:W-:-:S04]  /*110e0*/  @P0 FMUL.FTZ R3, R14, 0.69314718246459960938 ;  /* 0x3f3172180e030820 */ /* 0x010fc80000410000 */
[----:B------:R-:W-:Y:S01]  /*110f0*/  @P0 FFMA.FTZ R154, R3, R13, R5 ;  /* 0x0000000d039a0223 */ /* 0x000fe20000010005 */
[----:B------:R-:W-:Y:S01]  /*11100*/  IMAD.MOV.U32 R3, RZ, RZ, -0x800000 ;  /* 0xff800000ff037424 */ /* 0x000fe200078e00ff */
[----:B------:R-:W2:Y:S01]  /*11110*/  SHFL.BFLY PT, R5, R0, 0x2, 0x1f ;  /* 0x0c401f0000057f89 */ /* 0x000ea200000e0000 */
        /* <DEDUP_REMOVED lines=23> */
[----:B--2---:R-:W-:Y:S01]  /*11290*/  FADD.FTZ R7, R5, R0 ;  /* 0x0000000005077221 */ /* 0x004fe20000010000 */
[----:B------:R-:W-:-:S02]  /*112a0*/  IMAD.MOV.U32 R0, RZ, RZ, RZ ;  /* 0x000000ffff007224 */ /* 0x000fc400078e00ff */
        /* <DEDUP_REMOVED lines=27> */
[----:B--2---:R-:W-:Y:S01]  /*11460*/  FADD.FTZ R8, R7, R6 ;  /* 0x0000000607087221 */ /* 0x004fe20000010000 */
[-C--:B------:R-:W-:Y:S01]  /*11470*/  FMUL.FTZ R121, R121, R4.reuse ;  /* 0x0000000479797220 */ /* 0x080fe20000410000 */
        /* <DEDUP_REMOVED lines=14> */
[----:B------:R-:W-:-:S02]  /*11560*/  FMUL.FTZ R149, R149, R4 ;  /* 0x0000000495957220 */ /* 0x000fc40000410000 */
[----:B------:R-:W2:Y:S01]  /*11570*/  @P0 MUFU.LG2 R6, R8 ;  /* 0x0000000800060308 */ /* 0x000ea20000000c00 */
[----:B------:R-:W-:-:S07]  /*11580*/  @P0 FMUL.FTZ R5, R14, 0.69314718246459960938 ;  /* 0x3f3172180e050820 */ /* 0x000fce0000410000 */
[----:B------:R-:W4:Y:S01]  /*11590*/  @P0 MUFU.RCP R0, R8 ;  /* 0x0000000800000308 */ /* 0x000f220000001000 */
[----:B--2---:R-:W-:-:S04]  /*115a0*/  @P0 FMUL.FTZ R6, R6, 0.69314718246459960938 ;  /* 0x3f31721806060820 */ /* 0x004fc80000410000 */
[----:B------:R-:W-:Y:S01]  /*115b0*/  @P0 FFMA.FTZ R3, R5, R176, R6 ;  /* 0x000000b005030223 */ /* 0x000fe20000010006 */
[----:B------:R-:W-:Y:S02]  /*115c0*/  SEL R5, RZ, 0x1, P1 ;  /* 0x00000001ff057807 */ /* 0x000fe40000800000 */
[----:B------:R-:W-:Y:S01]  /*115d0*/  PLOP3.LUT P0, PT, PT, PT, PT, 0x8, 0x0 ;  /* 0x000000000000781c */ /* 0x000fe20003f0e170 */
[-C--:B----4-:R-:W-:Y:S01]  /*115e0*/  FMUL.FTZ R26, R26, R0.reuse ;  /* 0x000000001a1a7220 */ /* 0x090fe20000410000 */
        /* <DEDUP_REMOVED lines=63> */
[----:B---3--:R-:W-:-:S07]  /*119e0*/  LOP3.LUT R202, R202, R5, RZ, 0x3c, !PT ;  /* 0x00000005caca7212 */ /* 0x008fce00078e3cff */
.L_x_4921:
[----:B------:R-:W-:Y:S05]  /*119f0*/  WARPSYNC.ALL ;  /* 0x0000000000007948 */ /* 0x000fea0003800000 */
[----:B------:R-:W2:Y:S08]  /*11a00*/  S2UR UR5, SR_CgaCtaId ;  /* 0x00000000000579c3 */ /* 0x000eb00000008800 */
[----:B------:R-:W-:Y:S06]  /*11a10*/  BAR.SYNC.DEFER_BLOCKING 0x5, 0x180 ;  /* 0x0146000000007b1d */ /* 0x000fec0000010000 */
[----:B------:R-:W-:Y:S01]  /*11a20*/  UMOV UR4, 0x400 ;  /* 0x0000040000047882 */ /* 0x000fe20000000000 */
[----:B------:R-:W-:Y:S01]  /*11a30*/  BSSY B0, `(.L_x_4987) ;  /* 0x00004f6000007945 */ /* 0x000fe20003800000 */
[----:B--2---:R-:W-:-:S06]  /*11a40*/  ULEA UR4, UR5, UR4, 0x18 ;  /* 0x0000000405047291 */ /* 0x004fcc000f8ec03f */
[----:B------:R-:W-:-:S05]  /*11a50*/  IMAD.U32 R18, RZ, RZ, UR4 ;  /* 0x00000004ff127e24 */ /* 0x000fca000f8e00ff */
[----:B------:R2:W3:Y:S01]  /*11a60*/  LDS.128 R4, [R18+0x228d0] ;  /* 0x0228d00012047984 */ /* 0x0004e20000000c00 */
        /* <DEDUP_REMOVED lines=15> */
[----:B-1----:R-:W-:Y:S01]  /*11b60*/  F2FP.BF16.F32.PACK_AB R15, R39, R38 ;  /* 0x00000026270f723e */ /* 0x002fe200000010ff */
[----:B------:R-:W-:Y:S01]  /*11b70*/  BAR.SYNC.DEFER_BLOCKING 0x1, 0x100 ;  /* 0x0044000000007b1d */ /* 0x000fe20000010000 */
[----:B------:R-:W-:-:S04]  /*11b80*/  ISETP.NE.U32.AND P1, PT, RZ, UR4, PT ;  /* 0x00000004ff007c0c */ /* 0x000fc8000bf25070 */
[----:B------:R-:W-:Y:S02]  /*11b90*/  ISETP.NE.AND.EX P1, PT, RZ, UR5, PT, P1 ;  /* 0x00000005ff007c0c */ /* 0x000fe4000bf25310 */
[----:B------:R-:W-:Y:S02]  /*11ba0*/  MOV R20, R18 ;  /* 0x0000001200147202 */ /* 0x000fe40000000f00 */
[----:B0-----:R-:W-:-:S03]  /*11bb0*/  MOV R21, R0 ;  /* 0x0000000000157202 */ /* 0x001fc60000000f00 */
[----:B----45:R-:W-:-:S04]  /*11bc0*/  IMAD.WIDE R152, R8, 0x2, R20 ;  /* 0x0000000208987825 */ /* 0x030fc800078e0214 */
        /* <DEDUP_REMOVED lines=163> */
[----:B---3--:R-:W-:Y:S01]  /*12600*/  LOP3.LUT R4, R0, 0x380, RZ, 0xc0, !PT ;  /* 0x0000038000047812 */ /* 0x008fe200078ec0ff */
[----:B------:R-:W-:Y:S01]  /*12610*/  IMAD.X R153, RZ, RZ, R153, P0 ;  /* 0x000000ffff997224 */ /* 0x000fe200000e0699 */
[----:B------:R-:W-:Y:S02]  /*12620*/  IADD3 R8, P0, R225, UR4, RZ ;  /* 0x00000004e1087c10 */ /* 0x000fe4000ff1e0ff */
[----:B------:R-:W-:Y:S02]  /*12630*/  SHF.R.U64 R4, R4, 0x3, RZ ;  /* 0x0000000304047819 */ /* 0x000fe400000012ff */
[----:B------:R-:W-:Y:S02]  /*12640*/  IADD3.X R9, R227, UR5, RZ, P0, !PT ;  /* 0x00000005e3097c10 */ /* 0x000fe400087fe4ff */
[----:B------:R-:W-:Y:S01]  /*12650*/  LOP3.LUT R152, R4, R0, RZ, 0x3c, !PT ;  /* 0x0000000004987212 */ /* 0x000fe200078e3cff */
[----:B------:R-:W-:-:S03]  /*12660*/  IMAD.MOV.U32 R4, RZ, RZ, RZ ;  /* 0x000000ffff047224 */ /* 0x000fc600078e00ff */
[----:B------:R-:W-:-:S05]  /*12670*/  MOV R152, R152 ;  /* 0x0000009800987202 */ /* 0x000fca0000000f00 */
[----:B------:R0:W-:Y:S01]  /*12680*/  STSM.16.M88.4 [R152], R12 ;  /* 0x0000000c98007844 */ /* 0x0001e20000000200 */
[----:B------:R-:W-:Y:S06]  /*12690*/  BAR.SYNC.DEFER_BLOCKING 0x1, 0x100 ;  /* 0x0044000000007b1d */ /* 0x000fec0000010000 */
[----:B------:R-:W5:Y:S01]  /*126a0*/  @P1 LDG.E R4, desc[UR40][R8.64] ;  /* 0x0000002808041981 */ /* 0x000f62000c1e1900 */
[----:B------:R-:W-:-:S04]  /*126b0*/  ISETP.NE.U32.AND P0, PT, RZ, UR6, PT ;  /* 0x00000006ff007c0c */ /* 0x000fc8000bf05070 */
[----:B------:R-:W-:Y:S01]  /*126c0*/  ISETP.NE.AND.EX P0, PT, RZ, UR7, PT, P0 ;  /* 0x00000007ff007c0c */ /* 0x000fe2000bf05300 */
[----:B0-----:R-:W-:-:S12]  /*126d0*/  IMAD.MOV.U32 R14, RZ, RZ, 0x9b8 ;  /* 0x000009b8ff0e7424 */ /* 0x001fd800078e00ff */
[----:B------:R-:W-:Y:S01]  /*126e0*/  @P0 IADD3 R10, P2, R225, UR6, RZ ;  /* 0x00000006e10a0c10 */ /* 0x000fe2000ff5e0ff */
[----:B------:R-:W-:Y:S02]  /*126f0*/  ULDC UR6, c[0x0][0xa88] ;  /* 0x0002a20000067ab9 */ /* 0x000fe40000000800 */
[----:B------:R-:W-:Y:S01]  /*12700*/  IMAD.U32 R0, RZ, RZ, UR6 ;  /* 0x00000006ff007e24 */ /* 0x000fe2000f8e00ff */
[----:B------:R-:W-:Y:S02]  /*12710*/  @P0 IADD3.X R11, R227, UR7, RZ, P2, !PT ;  /* 0x00000007e30b0c10 */ /* 0x000fe400097fe4ff */
[----:B------:R-:W-:-:S03]  /*12720*/  ISETP.GT.AND P2, PT, R223, 0x1, PT ;  /* 0x00000001df00780c */ /* 0x000fc60003f44270 */
[----:B------:R0:W5:Y:S01]  /*12730*/  @P0 LDG.E R0, desc[UR40][R10.64] ;  /* 0x000000280a000981 */ /* 0x000162000c1e1900 */
[----:B------:R-:W-:-:S04]  /*12740*/  SEL R14, R14, 0x978, P2 ;  /* 0x000009780e0e7807 */ /* 0x000fc80001000000 */
[----:B------:R1:W3:Y:S08]  /*12750*/  LDC.64 R12, c[0x0][R14+0x220] ;  /* 0x000088000e0c7b82 */ /* 0x0002f00000000a00 */
[----:B0-----:R1:W0:Y:S01]  /*12760*/  LDC.64 R10, c[0x0][R14+0x218] ;  /* 0x000086000e0a7b82 */ /* 0x0012220000000a00 */
[----:B------:R-:W-:Y:S05]  /*12770*/  @P0 BRA `(.L_x_4989) ;  /* 0x0000000000100947 */ /* 0x000fea0003800000 */
[----:B------:R-:W-:Y:S05]  /*12780*/  @!P1 BRA `(.L_x_4989) ;  /* 0x00000000000c9947 */ /* 0x000fea0003800000 */
[----:B-----5:R-:W4:Y:S04]  /*12790*/  LDG.E R0, desc[UR40][R8.64] ;  /* 0x0000002808007981 */ /* 0x020f28000c1e1900 */
[----:B------:R-:W4:Y:S02]  /*127a0*/  LDG.E R8, desc[UR40][R8.64+0x4] ;  /* 0x0000042808087981 */ /* 0x000f24000c1e1900 */
[----:B----4-:R-:W-:-:S07]  /*127b0*/  IMAD.IADD R0, R8, 0x1, -R0 ;  /* 0x0000000108007824 */ /* 0x010fce00078e0a00 */
.L_x_4989:
[----:B------:R-:W4:Y:S01]  /*127c0*/  LDL.LU R15, [R1+0x64] ;  /* 0x00006400010f7983 */ /* 0x000f220000300800 */
[----:B------:R-:W2:Y:S01]  /*127d0*/  LDC R156, c[0x0][0xbe8] ;  /* 0x0002fa00ff9c7b82 */ /* 0x000ea20000000800 */
[----:B------:R-:W-:Y:S02]  /*127e0*/  ISETP.NE.U32.AND P0, PT, RZ, UR4, PT ;  /* 0x00000004ff007c0c */ /* 0x000fe4000bf05070 */
[----:B------:R-:W4:Y:S02]  /*127f0*/  LDL R158, [R1+0x70] ;  /* 0x00007000019e7983 */ /* 0x000f240000100800 */
[----:B------:R-:W-:Y:S02]  /*12800*/  ISETP.NE.AND.EX P0, PT, RZ, UR5, PT, P0 ;  /* 0x00000005ff007c0c */ /* 0x000fe4000bf05300 */
[----:B------:R-:W4:Y:S01]  /*12810*/  LDL R157, [R1+0x68] ;  /* 0x00006800019d7983 */ /* 0x000f220000100800 */
[----:B------:R-:W1:Y:S01]  /*12820*/  LDC.64 R8, c[0x0][R14+0x228] ;  /* 0x00008a000e087b82 */ /* 0x000e620000000a00 */
[----:B------:R-:W-:Y:S01]  /*12830*/  SEL R224, R224, RZ, !P0 ;  /* 0x000000ffe0e07207 */ /* 0x000fe20004000000 */
[----:B0-----:R-:W-:-:S02]  /*12840*/  IMAD R153, R11, R222, RZ ;  /* 0x000000de0b997224 */ /* 0x001fc400078e02ff */
[----:B------:R-:W-:-:S04]  /*12850*/  IMAD.WIDE.U32 R10, R10, R222, RZ ;  /* 0x000000de0a0a7225 */ /* 0x000fc800078e00ff */
[----:B---3--:R-:W-:Y:S01]  /*12860*/  IMAD R13, R13, R224, RZ ;  /* 0x000000e00d0d7224 */ /* 0x008fe200078e02ff */
[----:B--2---:R-:W-:Y:S01]  /*12870*/  ISETP.NE.AND P1, PT, R156, 0x1, PT ;  /* 0x000000019c00780c */ /* 0x004fe20003f25270 */
[----:B------:R-:W-:-:S12]  /*12880*/  IMAD.IADD R153, R11, 0x1, R153 ;  /* 0x000000010b997824 */ /* 0x000fd800078e0299 */
[----:B------:R-:W0:Y:S01]  /*12890*/  @P1 LDC R11, c[0x0][0xbec] ;  /* 0x0002fb00ff0b1b82 */ /* 0x000e220000000800 */
[----:B------:R-:W-:-:S04]  /*128a0*/  IMAD.IADD R155, R215, 0x1, R206 ;  /* 0x00000001d79b7824 */ /* 0x000fc800078e02ce */
[----:B0-----:R-:W-:-:S04]  /*128b0*/  @P1 IMAD.HI.U32 R11, R155, R11, RZ ;  /* 0x0000000b9b0b1227 */ /* 0x001fc800078e00ff */
[----:B-----5:R-:W-:Y:S01]  /*128c0*/  IMAD R0, R0, R156, RZ ;  /* 0x0000009c00007224 */ /* 0x020fe200078e02ff */
[----:B----4-:R-:W-:-:S05]  /*128d0*/  SEL R152, R15, RZ, !P0 ;  /* 0x000000ff0f987207 */ /* 0x010fca0004000000 */
[C---:B------:R-:W-:Y:S02]  /*128e0*/  IMAD R152, R12.reuse, R152, R13 ;  /* 0x000000980c987224 */ /* 0x040fe400078e020d */
[----:B------:R-:W-:-:S03]  /*128f0*/  IMAD.WIDE.U32 R12, R12, R224, RZ ;  /* 0x000000e00c0c7225 */ /* 0x000fc600078e00ff */
[----:B------:R-:W-:Y:S02]  /*12900*/  IADD3 R15, P0, P3, R12, R10, R4 ;  /* 0x0000000a0c0f7210 */ /* 0x000fe40007b1e004 */
[----:B------:R-:W0:Y:S01]  /*12910*/  @P1 LDC R10, c[0x0][0xbf0] ;  /* 0x0002fc00ff0a1b82 */ /* 0x000e220000000800 */
[----:B------:R-:W-:Y:S01]  /*12920*/  SEL R12, R230, RZ, P2 ;  /* 0x000000ffe60c7207 */ /* 0x000fe20001000000 */
[----:B------:R-:W-:-:S04]  /*12930*/  IMAD.IADD R152, R13, 0x1, R152 ;  /* 0x000000010d987824 */ /* 0x000fc800078e0298 */
[-C--:B-1----:R-:W-:Y:S02]  /*12940*/  IMAD R9, R9, R12.reuse, RZ ;  /* 0x0000000c09097224 */ /* 0x082fe400078e02ff */
[----:B------:R-:W-:Y:S01]  /*12950*/  IMAD.WIDE.U32 R12, R8, R12, RZ ;  /* 0x0000000c080c7225 */ /* 0x000fe200078e00ff */
[----:B------:R-:W-:-:S04]  /*12960*/  SHF.R.S32.HI R8, RZ, 0x1f, R4 ;  /* 0x0000001fff087819 */ /* 0x000fc80000011404 */
[----:B------:R-:W-:Y:S01]  /*12970*/  IADD3.X R152, R152, R153, R8, P0, P3 ;  /* 0x0000009998987210 */ /* 0x000fe200007e6408 */
[----:B------:R-:W-:Y:S01]  /*12980*/  IMAD.MOV.U32 R153, RZ, RZ, R155 ;  /* 0x000000ffff997224 */ /* 0x000fe200078e009b */
[----:B0-----:R-:W-:Y:S02]  /*12990*/  @P1 SHF.R.U32.HI R153, RZ, R10, R11 ;  /* 0x0000000aff991219 */ /* 0x001fe4000001160b */
[----:B------:R0:W1:Y:S02]  /*129a0*/  LDC.64 R10, c[0x0][R14+0x210] ;  /* 0x000084000e0a7b82 */ /* 0x0000640000000a00 */
[----:B------:R-:W-:-:S06]  /*129b0*/  IADD3 R12, P0, P3, R153, R15, R12 ;  /* 0x0000000f990c7210 */ /* 0x000fcc0007b1e00c */
[----:B0-----:R-:W0:Y:S01]  /*129c0*/  LDC.64 R14, c[0x0][0xba8] ;  /* 0x0002ea00ff0e7b82 */ /* 0x001e220000000a00 */
[----:B------:R-:W-:Y:S01]  /*129d0*/  IMAD.IADD R9, R13, 0x1, R9 ;  /* 0x000000010d097824 */ /* 0x000fe200078e0209 */
[----:B------:R-:W-:-:S04]  /*129e0*/  SHF.R.S32.HI R13, RZ, 0x1f, R153 ;  /* 0x0000001fff0d7819 */ /* 0x000fc80000011499 */
[----:B------:R-:W-:Y:S01]  /*129f0*/  IADD3.X R13, R13, R152, R9, P0, P3 ;  /* 0x000000980d0d7210 */ /* 0x000fe200007e6409 */
[----:B------:R-:W-:-:S04]  /*12a00*/  IMAD.MOV R152, RZ, RZ, -R153 ;  /* 0x000000ffff987224 */ /* 0x000fc800078e0a99 */
[----:B------:R-:W-:Y:S01]  /*12a10*/  IMAD R152, R156, R152, R155 ;  /* 0x000000989c987224 */ /* 0x000fe200078e029b */
[----:B0-----:R-:W0:Y:S08]  /*12a20*/  @!P2 LDC R14, c[0x0][0xb50] ;  /* 0x0002d400ff0eab82 */ /* 0x001e300000000800 */
[----:B------:R-:W2:Y:S01]  /*12a30*/  @!P2 LDC R15, c[0x0][0xb54] ;  /* 0x0002d500ff0fab82 */ /* 0x000ea20000000800 */
[----:B------:R-:W-:Y:S01]  /*12a40*/  SHF.R.S32.HI R9, RZ, 0x1f, R152 ;  /* 0x0000001fff097819 */ /* 0x000fe20000011498 */
[----:B-1----:R-:W-:-:S02]  /*12a50*/  IMAD R11, R11, R152, RZ ;  /* 0x000000980b0b7224 */ /* 0x002fc400078e02ff */
[----:B------:R-:W-:-:S04]  /*12a60*/  IMAD.WIDE.U32 R12, R10, R152, R12 ;  /* 0x000000980a0c7225 */ /* 0x000fc800078e000c */
[----:B------:R-:W-:Y:S01]  /*12a70*/  IMAD R9, R10, R9, R11 ;  /* 0x000000090a097224 */ /* 0x000fe200078e020b */
[----:B0-----:R-:W-:-:S03]  /*12a80*/  LEA R14, P0, R12, R14, 0x2 ;  /* 0x0000000e0c0e7211 */ /* 0x001fc600078010ff */
[----:B------:R-:W-:-:S05]  /*12a90*/  IMAD.IADD R9, R13, 0x1, R9 ;  /* 0x000000010d097824 */ /* 0x000fca00078e0209 */
[----:B--2---:R-:W-:Y:S01]  /*12aa0*/  LEA.HI.X R9, R12, R15, R9, 0x2, P0 ;  /* 0x0000000f0c097211 */ /* 0x004fe200000f1409 */
[----:B------:R-:W-:Y:S01]  /*12ab0*/  SHFL.IDX PT, R10, R14, RZ, 0x1c1f ;  /* 0x001c1fff0e0a7589 */ /* 0x000fe200000e0000 */
[----:B------:R-:W-:-:S03]  /*12ac0*/  IMAD.IADD R153, R158, 0x1, R206 ;  /* 0x000000019e997824 */ /* 0x000fc600078e02ce */
[----:B------:R-:W0:Y:S04]  /*12ad0*/  SHFL.IDX PT, R11, R9, RZ, 0x1c1f ;  /* 0x001c1fff090b7589 */ /* 0x000e2800000e0000 */
[----:B------:R-:W-:Y:S04]  /*12ae0*/  SHFL.IDX PT, R12, R14, 0x1, 0x1c1f ;  /* 0x003c1f000e0c7f89 */ /* 0x000fe800000e0000 */
[----:B------:R-:W1:Y:S01]  /*12af0*/  SHFL.IDX PT, R13, R9, 0x1, 0x1c1f ;  /* 0x003c1f00090d7f89 */ /* 0x000e6200000e0000 */
[----:B------:R-:W-:Y:S01]  /*12b00*/  LOP3.LUT P0, RZ, R157, 0x3, RZ, 0xc0, !PT ;  /* 0x000000039dff7812 */ /* 0x000fe2000780c0ff */
[----:B------:R-:W-:-:S03]  /*12b10*/  VIADD R152, R153, 0x8 ;  /* 0x0000000899987836 */ /* 0x000fc60000000000 */
[-C--:B------:R-:W-:Y:S02]  /*12b20*/  ISETP.GE.OR P3, PT, R153, R0.reuse, P0 ;  /* 0x000000009900720c */ /* 0x080fe40000766670 */
[----:B------:R-:W-:-:S11]  /*12b30*/  ISETP.GE.OR P0, PT, R152, R0, P0 ;  /* 0x000000009800720c */ /* 0x000fd60000706670 */
[----:B0-----:R0:W-:Y:S04]  /*12b40*/  @!P3 ST.E desc[UR40][R10.64], R154 ;  /* 0x0000009a0a00b985 */ /* 0x0011e8000c101928 */
[----:B-1----:R0:W-:Y:S01]  /*12b50*/  @!P0 ST.E desc[UR40][R12.64], R3 ;  /* 0x000000030c008985 */ /* 0x0021e2000c101928 */
[----:B------:R-:W-:Y:S05]  /*12b60*/  @P2 BRA `(.L_x_4990) ;  /* 0x0000001000382947 */ /* 0x000fea0003800000 */
[----:B0-----:R-:W0:Y:S01]  /*12b70*/  S2R R3, SR_TID.X ;  /* 0x0000000000037919 */ /* 0x001e220000002100 */
[----:B------:R-:W-:Y:S01]  /*12b80*/  ULDC.64 UR4, c[0x0][0xaa0] ;  /* 0x0002a80000047ab9 */ /* 0x000fe20000000a00 */
[----:B------:R-:W1:Y:S01]  /*12b90*/  @P1 LDC R15, c[0x0][0xbec] ;  /* 0x0002fb00ff0f1b82 */ /* 0x000e620000000800 */
        /* <DEDUP_REMOVED lines=9> */
[----:B------:R-:W-:Y:S02]  /*12c30*/  IADD3 R33, P2, R20, 0x2000, RZ ;  /* 0x0000200014217810 */ /* 0x000fe40007f5e0ff */
[----:B------:R-:W-:Y:S02]  /*12c40*/  SHF.R.U64 R44, R44, 0x3, RZ ;  /* 0x000000032c2c7819 */ /* 0x000fe400000012ff */
[----:B------:R-:W-:-:S02]  /*12c50*/  IADD3 R37, P3, R20, 0x3000, RZ ;  /* 0x0000300014257810 */ /* 0x000fc40007f7e0ff */
[----:B------:R-:W-:Y:S01]  /*12c60*/  LOP3.LUT R44, R44, R45, RZ, 0x3c, !PT ;  /* 0x0000002d2c2c7212 */ /* 0x000fe200078e3cff */
[----:B------:R-:W-:Y:S01]  /*12c70*/  IMAD.X R45, RZ, RZ, R21, P5 ;  /* 0x000000ffff2d7224 */ /* 0x000fe200028e0615 */
[C---:B------:R-:W-:Y:S02]  /*12c80*/  IADD3 R65, P5, R20.reuse, 0xa000, RZ ;  /* 0x0000a00014417810 */ /* 0x040fe40007fbe0ff */
[----:B------:R-:W-:Y:S02]  /*12c90*/  IADD3 R41, P4, R20, 0x4000, RZ ;  /* 0x0000400014297810 */ /* 0x000fe40007f9e0ff */
[----:B------:R-:W-:Y:S01]  /*12ca0*/  LOP3.LUT R64, R65, 0x380, RZ, 0xc0, !PT ;  /* 0x0000038041407812 */ /* 0x000fe200078ec0ff */
[----:B------:R-:W5:Y:S01]  /*12cb0*/  LD.E.128 R44, desc[UR40][R44.64] ;  /* 0x000000282c2c7980 */ /* 0x000f62000c101d00 */
        /* <DEDUP_REMOVED lines=23> */
[----:B------:R-:W-:Y:S01]  /*12e30*/  IMAD.X R85, RZ, RZ, R21, P5 ;  /* 0x000000ffff557224 */ /* 0x000fe200028e0615 */
        /* <DEDUP_REMOVED lines=19> */
[----:B------:R-:W-:Y:S01]  /*12f70*/  IMAD R9, R8, UR4, RZ ;  /* 0x0000000408097c24 */ /* 0x000fe2000f8e02ff */
        /* <DEDUP_REMOVED lines=15> */
[C---:B------:R-:W-:Y:S01]  /*13070*/  IMAD R13, R4.reuse, UR5, R9 ;  /* 0x00000005040d7c24 */ /* 0x040fe2000f8e0209 */
[----:B------:R-:W-:Y:S01]  /*13080*/  LOP3.LUT R12, R11, 0xfffffff8, RZ, 0xc0, !PT ;  /* 0xfffffff80b0c7812 */ /* 0x000fe200078ec0ff */
[----:B------:R-:W-:Y:S01]  /*13090*/  IMAD.WIDE.U32 R8, R4, UR4, RZ ;  /* 0x0000000404087c25 */ /* 0x000fe2000f8e00ff */
[----:B------:R-:W-:Y:S01]  /*130a0*/  LOP3.LUT R68, R69, 0x380, RZ, 0xc0, !PT ;  /* 0x0000038045447812 */ /* 0x000fe200078ec0ff */
[----:B------:R-:W0:Y:S01]  /*130b0*/  @P1 LDC R4, c[0x0][0xbf0] ;  /* 0x0002fc00ff041b82 */ /* 0x000e220000000800 */
[----:B------:R-:W-:Y:S01]  /*130c0*/  LOP3.LUT R72, R73, 0x380, RZ, 0xc0, !PT ;  /* 0x0000038049487812 */ /* 0x000fe200078ec0ff */
[----:B------:R-:W-:Y:S01]  /*130d0*/  IMAD.IADD R3, R3, 0x1, -R12 ;  /* 0x0000000103037824 */ /* 0x000fe200078e0a0c */
[----:B------:R-:W-:Y:S01]  /*130e0*/  LOP3.LUT R76, R77, 0x380, RZ, 0xc0, !PT ;  /* 0x000003804d4c7812 */ /* 0x000fe200078ec0ff */
[----:B------:R-:W-:Y:S01]  /*130f0*/  IMAD.IADD R9, R9, 0x1, R13 ;  /* 0x0000000109097824 */ /* 0x000fe200078e020d */
[----:B------:R-:W-:Y:S01]  /*13100*/  LOP3.LUT R80, R81, 0x380, RZ, 0xc0, !PT ;  /* 0x0000038051507812 */ /* 0x000fe200078ec0ff */
[----:B------:R-:W-:Y:S01]  /*13110*/  ULDC.64 UR4, c[0x0][0xae8] ;  /* 0x0002ba0000047ab9 */ /* 0x000fe20000000a00 */
[----:B------:R-:W-:Y:S01]  /*13120*/  IMAD R3, R3, 0x20, R10 ;  /* 0x0000002003037824 */ /* 0x000fe200078e020a */
[----:B------:R-:W-:Y:S01]  /*13130*/  SHF.R.U64 R68, R68, 0x3, RZ ;  /* 0x0000000344447819 */ /* 0x000fe200000012ff */
[----:B------:R-:W-:Y:S01]  /*13140*/  IMAD.WIDE.U32 R8, R222, UR4, R8 ;  /* 0x00000004de087c25 */ /* 0x000fe2000f8e0008 */
[----:B------:R-:W-:Y:S01]  /*13150*/  SHF.R.U64 R72, R72, 0x3, RZ ;  /* 0x0000000348487819 */ /* 0x000fe200000012ff */
[----:B------:R2:W5:Y:S01]  /*13160*/  LD.E.128 R24, desc[UR40][R20.64] ;  /* 0x0000002814187980 */ /* 0x000562000c101d00 */
[----:B------:R-:W-:Y:S01]  /*13170*/  SHF.R.U64 R76, R76, 0x3, RZ ;  /* 0x000000034c4c7819 */ /* 0x000fe200000012ff */
[----:B------:R-:W-:Y:S01]  /*13180*/  IMAD.IADD R12, R206, 0x1, R3 ;  /* 0x00000001ce0c7824 */ /* 0x000fe200078e0203 */
[----:B------:R-:W-:Y:S01]  /*13190*/  SHF.R.U64 R80, R80, 0x3, RZ ;  /* 0x0000000350507819 */ /* 0x000fe200000012ff */
[----:B------:R-:W5:Y:S01]  /*131a0*/  LD.E.128 R56, desc[UR40][R56.64] ;  /* 0x0000002838387980 */ /* 0x000f62000c101d00 */
        /* <DEDUP_REMOVED lines=10> */
[--C-:B------:R-:W-:Y:S01]  /*13250*/  IMAD.X R73, RZ, RZ, R21.reuse, P2 ;  /* 0x000000ffff497224 */ /* 0x100fe200010e0615 */
[----:B------:R-:W5:Y:S01]  /*13260*/  LD.E.128 R84, desc[UR40][R84.64] ;  /* 0x0000002854547980 */ /* 0x000f62000c101d00 */
[----:B------:R-:W-:-:S02]  /*13270*/  IMAD.X R77, RZ, RZ, R21, P3 ;  /* 0x000000ffff4d7224 */ /* 0x000fc400018e0615 */
[----:B------:R-:W-:Y:S01]  /*13280*/  IMAD.X R81, RZ, RZ, R21, P4 ;  /* 0x000000ffff517224 */ /* 0x000fe200020e0615 */
[----:B------:R-:W5:Y:S01]  /*13290*/  LD.E.128 R68, desc[UR40][R68.64] ;  /* 0x0000002844447980 */ /* 0x000f62000c101d00 */
[----:B------:R-:W-:Y:S02]  /*132a0*/  IMAD R13, R13, UR4, RZ ;  /* 0x000000040d0d7c24 */ /* 0x000fe4000f8e02ff */
[----:B------:R-:W-:Y:S01]  /*132b0*/  IMAD.MOV.U32 R11, RZ, RZ, R12 ;  /* 0x000000ffff0b7224 */ /* 0x000fe200078e000c */
[----:B0-----:R-:W-:Y:S01]  /*132c0*/  @P1 SHF.R.U32.HI R11, RZ, R4, R3 ;  /* 0x00000004ff0b1219 */ /* 0x001fe20000011603 */
        /* <DEDUP_REMOVED lines=32> */
[----:B--2---:R-:W-:Y:S01]  /*134d0*/  LEA.HI.X R20, R8, UR5, R9, 0x1, P0 ;  /* 0x0000000508147c11 */ /* 0x004fe200080f0c09 */
[----:B------:R-:W-:Y:S08]  /*134e0*/  BRA.DIV UR4, `(.L_x_4991) ;  /* 0x000000ca04587947 */ /* 0x000ff0000b800000 */
[----:B------:R0:W1:Y:S04]  /*134f0*/  SHFL.IDX PT, R4, R20, RZ, 0x181f ;  /* 0x00181fff14047589 */ /* 0x00006800000e0000 */
[----:B------:R0:W2:Y:S02]  /*13500*/  SHFL.IDX PT, R14, R3, RZ, 0x181f ;  /* 0x00181fff030e7589 */ /* 0x0000a400000e0000 */
.L_x_5217:
        /* <DEDUP_REMOVED lines=27> */
.L_x_4993:
[----:B------:R-:W-:Y:S05]  /*136c0*/  BSYNC B1 ;  /* 0x0000000000017941 */ /* 0x000fea0003800000 */
.L_x_4992:
[----:B------:R-:W-:Y:S01]  /*136d0*/  UMOV UR4, 0xffffffff ;  /* 0xffffffff00047882 */ /* 0x000fe20000000000 */
[----:B---3-5:R-:W-:Y:S02]  /*136e0*/  SHF.R.S32.HI R24, RZ, 0x1f, R89 ;  /* 0x0000001fff187819 */ /* 0x028fe40000011459 */
[----:B------:R-:W-:Y:S05]  /*136f0*/  BRA.DIV UR4, `(.L_x_4994) ;  /* 0x000000ca04087947 */ /* 0x000fea000b800000 */
[----:B-1----:R1:W3:Y:S04]  /*13700*/  SHFL.IDX PT, R4, R20, 0x1, 0x181f ;  /* 0x00381f0014047f89 */ /* 0x0022e800000e0000 */
[----:B--2---:R1:W2:Y:S02]  /*13710*/  SHFL.IDX PT, R14, R3, 0x1, 0x181f ;  /* 0x00381f00030e7f89 */ /* 0x0042a400000e0000 */
.L_x_5221:
        /* <DEDUP_REMOVED lines=24> */
.L_x_4996:
[----:B------:R-:W-:Y:S05]  /*138a0*/  BSYNC B1 ;  /* 0x0000000000017941 */ /* 0x000fea0003800000 */
.L_x_4995:
[----:B------:R-:W-:-:S03]  /*138b0*/  UMOV UR4, 0xffffffff ;  /* 0xffffffff00047882 */ /* 0x000fc60000000000 */
[----:B------:R-:W-:Y:S05]  /*138c0*/  BRA.DIV UR4, `(.L_x_4997) ;  /* 0x000000c604dc7947 */ /* 0x000fea000b800000 */
[----:B---3--:R3:W0:Y:S04]  /*138d0*/  SHFL.IDX PT, R4, R20, 0x2, 0x181f ;  /* 0x00581f0014047f89 */ /* 0x00862800000e0000 */
[----:B--2-4-:R3:W2:Y:S02]  /*138e0*/  SHFL.IDX PT, R14, R3, 0x2, 0x181f ;  /* 0x00581f00030e7f89 */ /* 0x0146a400000e0000 */
.L_x_5225:
        /* <DEDUP_REMOVED lines=24> */
.L_x_4999:
[----:B------:R-:W-:Y:S05]  /*13a70*/  BSYNC B1 ;  /* 0x0000000000017941 */ /* 0x000fea0003800000 */
.L_x_4998:
[----:B------:R-:W-:-:S03]  /*13a80*/  UMOV UR4, 0xffffffff ;  /* 0xffffffff00047882 */ /* 0x000fc60000000000 */
[----:B------:R-:W-:Y:S05]  /*13a90*/  BRA.DIV UR4, `(.L_x_5000) ;  /* 0x000000c604b07947 */ /* 0x000fea000b800000 */
[----:B0-----:R0:W0:Y:S04]  /*13aa0*/  SHFL.IDX PT, R4, R20, 0x3, 0x181f ;  /* 0x00781f0014047f89 */ /* 0x00102800000e0000 */
[----:B--2-4-:R2:W4:Y:S02]  /*13ab0*/  SHFL.IDX PT, R14, R3, 0x3, 0x181f ;  /* 0x00781f00030e7f89 */ /* 0x01452400000e0000 */
.L_x_5229:
[----:B-123--:R-:W-:-:S05]  /*13ac0*/  VIADD R3, R21, 0x60 ;  /* 0x0000006015037836 */ /* 0x00efca0000000000 */
[----:B------:R-:W-:-:S13]  /*13ad0*/  ISETP.GE.AND P0, PT, R3, R0, PT ;  /* 0x000000000300720c */ /* 0x000fda0003f06270 */
[----:B------:R-:W-:Y:S05]  /*13ae0*/  @P0 BRA `(.L_x_5001) ;  /* 0x0000002c00a80947 */ /* 0x000fea0003800000 */
[----:B------:R-:W-:Y:S01]  /*13af0*/  ULDC UR4, c[0x0][0xac8] ;  /* 0x0002b20000047ab9 */ /* 0x000fe20000000800 */
[----:B------:R-:W-:Y:S02]  /*13b00*/  SHF.R.S32.HI R25, RZ, 0x1f, R205 ;  /* 0x0000001fff197819 */ /* 0x000fe400000114cd */
[----:B------:R-:W-:Y:S02]  /*13b10*/  ISETP.GE.AND P3, PT, R205, UR4, PT ;  /* 0x00000004cd007c0c */ /* 0x000fe4000bf66270 */
[----:B------:R-:W-:Y:S02]  /*13b20*/  ISETP.GE.AND P4, PT, R217, UR4, PT ;  /* 0x00000004d9007c0c */ /* 0x000fe4000bf86270 */
[----:B------:R-:W-:Y:S02]  /*13b30*/  ISETP.GE.AND P5, PT, R216, UR4, PT ;  /* 0x00000004d8007c0c */ /* 0x000fe4000bfa6270 */
[----:B0-----:R-:W-:Y:S02]  /*13b40*/  SHF.R.S32.HI R20, RZ, 0x1f, R217 ;  /* 0x0000001fff147819 */ /* 0x001fe400000114d9 */
[----:B------:R-:W-:-:S05]  /*13b50*/  SHF.R.S32.HI R15, RZ, 0x1f, R216 ;  /* 0x0000001fff0f7819 */ /* 0x000fca00000114d8 */
[-C--:B----4-:R-:W-:Y:S02]  /*13b60*/  @!P3 LEA R8, P0, R205, R14.reuse, 0x1 ;  /* 0x0000000ecd08b211 */ /* 0x090fe400078008ff */
        /* <DEDUP_REMOVED lines=14> */
.L_x_4990:
[----:B0-----:R-:W0:Y:S01]  /*13c50*/  @P1 LDC R10, c[0x0][0xbec] ;  /* 0x0002fb00ff0a1b82 */ /* 0x001e220000000800 */
[----:B------:R-:W-:Y:S01]  /*13c60*/  IMAD.MOV.U32 R3, RZ, RZ, R155 ;  /* 0x000000ffff037224 */ /* 0x000fe200078e009b */
[----:B------:R-:W-:Y:S01]  /*13c70*/  ULDC.64 UR4, c[0x0][0xb08] ;  /* 0x0002c20000047ab9 */ /* 0x000fe20000000a00 */
[----:B------:R-:W-:-:S05]  /*13c80*/  SHF.R.S32.HI R11, RZ, 0x1f, R224 ;  /* 0x0000001fff0b7819 */ /* 0x000fca00000114e0 */
[----:B------:R-:W1:Y:S01]  /*13c90*/  @P1 LDC R9, c[0x0][0xbf0] ;  /* 0x0002fc00ff091b82 */ /* 0x000e620000000800 */
[----:B0-----:R-:W-:-:S05]  /*13ca0*/  @P1 IMAD.HI.U32 R10, R155, R10, RZ ;  /* 0x0000000a9b0a1227 */ /* 0x001fca00078e00ff */
[----:B-1----:R-:W-:Y:S01]  /*13cb0*/  @P1 SHF.R.U32.HI R3, RZ, R9, R10 ;  /* 0x00000009ff031219 */ /* 0x002fe2000001160a */
[----:B------:R-:W-:-:S04]  /*13cc0*/  IMAD R9, R8, UR4, RZ ;  /* 0x0000000408097c24 */ /* 0x000fc8000f8e02ff */
[C---:B------:R-:W-:Y:S02]  /*13cd0*/  IMAD R10, R4.reuse, UR5, R9 ;  /* 0x00000005040a7c24 */ /* 0x040fe4000f8e0209 */
[----:B------:R-:W-:Y:S01]  /*13ce0*/  IMAD.WIDE.U32 R8, R4, UR4, RZ ;  /* 0x0000000404087c25 */ /* 0x000fe2000f8e00ff */
[----:B------:R-:W-:-:S03]  /*13cf0*/  ULDC.64 UR4, c[0x0][0xb38] ;  /* 0x0002ce0000047ab9 */ /* 0x000fc60000000a00 */
[----:B------:R-:W-:Y:S02]  /*13d00*/  IMAD.IADD R9, R9, 0x1, R10 ;  /* 0x0000000109097824 */ /* 0x000fe400078e020a */
[----:B------:R-:W-:Y:S02]  /*13d10*/  IMAD.MOV R4, RZ, RZ, -R3 ;  /* 0x000000ffff047224 */ /* 0x000fe400078e0a03 */
[----:B------:R-:W-:-:S04]  /*13d20*/  IMAD.WIDE.U32 R8, R222, UR4, R8 ;  /* 0x00000004de087c25 */ /* 0x000fc8000f8e0008 */
[----:B------:R-:W-:Y:S01]  /*13d30*/  IMAD R9, R222, UR5, R9 ;  /* 0x00000005de097c24 */ /* 0x000fe2000f8e0209 */
[----:B------:R-:W-:Y:S01]  /*13d40*/  ULDC.64 UR4, c[0x0][0xb40] ;  /* 0x0002d00000047ab9 */ /* 0x000fe20000000a00 */
[----:B------:R-:W-:Y:S02]  /*13d50*/  IMAD R4, R156, R4, R155 ;  /* 0x000000049c047224 */ /* 0x000fe400078e029b */
[----:B------:R-:W-:Y:S02]  /*13d60*/  IMAD R11, R11, UR4, RZ ;  /* 0x000000040b0b7c24 */ /* 0x000fe4000f8e02ff */
[----:B------:R-:W-:-:S04]  /*13d70*/  IMAD.WIDE.U32 R8, R224, UR4, R8 ;  /* 0x00000004e0087c25 */ /* 0x000fc8000f8e0008 */
        /* <DEDUP_REMOVED lines=27> */
.L_x_5232:
        /* <DEDUP_REMOVED lines=17> */
[----:B------:R-:W-:-:S05]  /*14040*/  @!P0 IMAD.WIDE R8, R210, 0x4, R8 ;  /* 0x00000004d2088825 */ /* 0x000fca00078e0208 */
[----:B------:R1:W-:Y:S01]  /*14050*/  @!P0 ST.E.64 desc[UR40][R8.64], R24 ;  /* 0x0000001808008985 */ /* 0x0003e2000c101b28 */
[----:B------:R-:W-:Y:S02]  /*14060*/  ISETP.GE.AND P0, PT, R11, UR4, PT ;  /* 0x000000040b007c0c */ /* 0x000fe4000bf06270 */
[C---:B-1----:R-:W-:Y:S01]  /*14070*/  @!P1 LEA R8, P2, R13.reuse, R12, 0x2 ;  /* 0x0000000c0d089211 */ /* 0x042fe200078410ff */
[C---:B------:R-:W-:Y:S02]  /*14080*/  VIADD R24, R210.reuse, 0x40 ;  /* 0x00000040d2187836 */ /* 0x040fe40000000000 */
[C---:B------:R-:W-:Y:S01]  /*14090*/  VIADD R25, R210.reuse, 0x60 ;  /* 0x00000060d2197836 */ /* 0x040fe20000000000 */
[----:B------:R-:W-:Y:S01]  /*140a0*/  @!P1 LEA.HI.X R9, R13, R20, R14, 0x2, P2 ;  /* 0x000000140d099211 */ /* 0x000fe200010f140e */
[C---:B------:R-:W-:Y:S01]  /*140b0*/  VIADD R14, R210.reuse, 0x10 ;  /* 0x00000010d20e7836 */ /* 0x040fe20000000000 */
[----:B------:R-:W-:Y:S01]  /*140c0*/  SHF.R.S32.HI R24, RZ, 0x1f, R24 ;  /* 0x0000001fff187819 */ /* 0x000fe20000011418 */
[----:B------:R-:W-:Y:S01]  /*140d0*/  VIADD R13, R210, 0x20 ;  /* 0x00000020d20d7836 */ /* 0x000fe20000000000 */
[----:B------:R-:W-:Y:S01]  /*140e0*/  SHF.R.S32.HI R25, RZ, 0x1f, R25 ;  /* 0x0000001fff197819 */ /* 0x000fe20000011419 */
[----:B------:R1:W-:Y:S01]  /*140f0*/  @!P1 ST.E.64 desc[UR40][R8.64], R28 ;  /* 0x0000001c08009985 */ /* 0x0003e2000c101b28 */
[----:B------:R-:W-:-:S02]  /*14100*/  SHF.R.S32.HI R14, RZ, 0x1f, R14 ;  /* 0x0000001fff0e7819 */ /* 0x000fc4000001140e */
        /* <DEDUP_REMOVED lines=139> */
[----:B------:R-:W-:Y:S01]  /*149c0*/  @!P4 LEA.HI.X R9, R24, R20, R25, 0x2, P3 ;  /* 0x000000141809c211 */ /* 0x000fe200018f1419 */
[----:B------:R-:W-:Y:S01]  /*149d0*/  VIADD R24, R210, 0xc8 ;  /* 0x000000c8d2187836 */ /* 0x000fe20000000000 */
[----:B------:R-:W-:Y:S02]  /*149e0*/  ISETP.GE.AND P3, PT, R237, UR4, PT ;  /* 0x00000004ed007c0c */ /* 0x000fe4000bf66270 */
[C---:B--2---:R-:W-:Y:S01]  /*149f0*/  @!P1 LEA R10, P5, R14.reuse, R12, 0x2 ;  /* 0x0000000c0e0a9211 */ /* 0x044fe200078a10ff */
[----:B------:R1:W-:Y:S01]  /*14a00*/  @!P4 ST.E.64 desc[UR40][R8.64], R112 ;  /* 0x000000700800c985 */ /* 0x0003e2000c101b28 */
[----:B------:R-:W-:Y:S02]  /*14a10*/  SHF.R.S32.HI R24, RZ, 0x1f, R24 ;  /* 0x0000001fff187819 */ /* 0x000fe40000011418 */
[----:B------:R-:W-:Y:S01]  /*14a20*/  @!P1 LEA.HI.X R11, R14, R20, R15, 0x2, P5 ;  /* 0x000000140e0b9211 */ /* 0x000fe200028f140f */
[----:B------:R-:W-:-:S04]  /*14a30*/  VIADD R14, R210, 0xc0 ;  /* 0x000000c0d20e7836 */ /* 0x000fc80000000000 */
[----:B------:R2:W-:Y:S01]  /*14a40*/  @!P1 ST.E.64 desc[UR40][R10.64], R116 ;  /* 0x000000740a009985 */ /* 0x0005e2000c101b28 */
[----:B------:R-:W-:Y:S02]  /*14a50*/  SHF.R.S32.HI R14, RZ, 0x1f, R14 ;  /* 0x0000001fff0e7819 */ /* 0x000fe4000001140e */
[----:B------:R-:W-:Y:S02]  /*14a60*/  ISETP.GE.AND P1, PT, R236, UR4, PT ;  /* 0x00000004ec007c0c */ /* 0x000fe4000bf26270 */
[----:B-1----:R-:W-:-:S04]  /*14a70*/  @!P0 LEA R8, P4, R13, R12, 0x2 ;  /* 0x0000000c0d088211 */ /* 0x002fc800078810ff */
[----:B------:R-:W-:Y:S02]  /*14a80*/  @!P0 LEA.HI.X R9, R13, R20, R14, 0x2, P4 ;  /* 0x000000140d098211 */ /* 0x000fe400020f140e */
[-C--:B------:R-:W-:Y:S02]  /*14a90*/  @!P3 LEA R14, P4, R237, R12.reuse, 0x2 ;  /* 0x0000000ced0eb211 */ /* 0x080fe400078810ff */
[----:B--2---:R-:W-:Y:S01]  /*14aa0*/  @!P2 LEA R10, P5, R21, R12, 0x2 ;  /* 0x0000000c150aa211 */ /* 0x004fe200078a10ff */
        /* <DEDUP_REMOVED lines=12> */
[----:B------:R-:W-:Y:S02]  /*14b70*/  @!P1 LEA.HI.X R9, R236, R20, R13, 0x2, P5 ;  /* 0x00000014ec099211 */ /* 0x000fe400028f140d */
[----:B------:R-:W-:Y:S02]  /*14b80*/  SHF.R.S32.HI R13, RZ, 0x1f, R235 ;  /* 0x0000001fff0d7819 */ /* 0x000fe400000114eb */
[----:B------:R-:W-:Y:S01]  /*14b90*/  SHF.R.S32.HI R24, RZ, 0x1f, R233 ;  /* 0x0000001fff187819 */ /* 0x000fe200000114e9 */
[----:B------:R1:W-:Y:S01]  /*14ba0*/  @!P1 ST.E.64 desc[UR40][R8.64], R132 ;  /* 0x0000008408009985 */ /* 0x0003e2000c101b28 */
[C---:B--2---:R-:W-:Y:S02]  /*14bb0*/  @!P0 LEA R10, P5, R235.reuse, R12, 0x2 ;  /* 0x0000000ceb0a8211 */ /* 0x044fe400078a10ff */
[----:B------:R-:W-:Y:S02]  /*14bc0*/  SHF.R.S32.HI R21, RZ, 0x1f, R232 ;  /* 0x0000001fff157819 */ /* 0x000fe400000114e8 */
[----:B------:R-:W-:-:S02]  /*14bd0*/  @!P0 LEA.HI.X R11, R235, R20, R13, 0x2, P5 ;  /* 0x00000014eb0b8211 */ /* 0x000fc400028f140d */
[C---:B---3--:R-:W-:Y:S02]  /*14be0*/  @!P4 LEA R14, P1, R234.reuse, R12, 0x2 ;  /* 0x0000000cea0ec211 */ /* 0x048fe400078210ff */
[----:B------:R-:W-:Y:S01]  /*14bf0*/  SHF.R.S32.HI R13, RZ, 0x1f, R234 ;  /* 0x0000001fff0d7819 */ /* 0x000fe200000114ea */
[----:B------:R3:W-:Y:S03]  /*14c00*/  @!P0 ST.E.64 desc[UR40][R10.64], R136 ;  /* 0x000000880a008985 */ /* 0x0007e6000c101b28 */
[----:B------:R-:W-:Y:S02]  /*14c10*/  @!P4 LEA.HI.X R15, R234, R20, R13, 0x2, P1 ;  /* 0x00000014ea0fc211 */ /* 0x000fe400008f140d */
[CC--:B-1----:R-:W-:Y:S02]  /*14c20*/  @!P2 LEA R8, P5, R233.reuse, R12.reuse, 0x2 ;  /* 0x0000000ce908a211 */ /* 0x0c2fe400078a10ff */
[----:B------:R-:W-:Y:S01]  /*14c30*/  @!P3 LEA R12, P1, R232, R12, 0x2 ;  /* 0x0000000ce80cb211 */ /* 0x000fe200078210ff */
[----:B------:R3:W-:Y:S01]  /*14c40*/  @!P4 ST.E.64 desc[UR40][R14.64], R140 ;  /* 0x0000008c0e00c985 */ /* 0x0007e2000c101b28 */
[----:B------:R-:W-:-:S02]  /*14c50*/  @!P2 LEA.HI.X R9, R233, R20, R24, 0x2, P5 ;  /* 0x00000014e909a211 */ /* 0x000fc400028f1418 */
[----:B------:R-:W-:-:S03]  /*14c60*/  @!P3 LEA.HI.X R13, R232, R20, R21, 0x2, P1 ;  /* 0x00000014e80db211 */ /* 0x000fc600008f1415 */
[----:B------:R3:W-:Y:S04]  /*14c70*/  @!P2 ST.E.64 desc[UR40][R8.64], R144 ;  /* 0x000000900800a985 */ /* 0x0007e8000c101b28 */
[----:B------:R3:W-:Y:S02]  /*14c80*/  @!P3 ST.E.64 desc[UR40][R12.64], R148 ;  /* 0x000000940c00b985 */ /* 0x0007e4000c101b28 */
.L_x_5004:
[----:B------:R-:W-:Y:S05]  /*14c90*/  BSYNC B1 ;  /* 0x0000000000017941 */ /* 0x000fea0003800000 */
.L_x_5003:
[----:B------:R-:W-:-:S03]  /*14ca0*/  UMOV UR4, 0xffffffff ;  /* 0xffffffff00047882 */ /* 0x000fc60000000000 */
[----:B------:R-:W-:Y:S05]  /*14cb0*/  BRA.DIV UR4, `(.L_x_5005) ;  /* 0x000000b604a87947 */ /* 0x000fea000b800000 */
[----:B0-----:R-:W0:Y:S04]  /*14cc0*/  SHFL.IDX PT, R4, R4, 0x1, 0x1c1f ;  /* 0x003c1f0004047f89 */ /* 0x001e2800000e0000 */
[----:B------:R-:W4:Y:S02]  /*14cd0*/  SHFL.IDX PT, R3, R3, 0x1, 0x1c1f ;  /* 0x003c1f0003037f89 */ /* 0x000f2400000e0000 */
.L_x_5236:
[----:B------:R-:W-:-:S13]  /*14ce0*/  ISETP.GE.AND P0, PT, R152, R0, PT ;  /* 0x000000009800720c */ /* 0x000fda0003f06270 */
[----:B------:R-:W-:Y:S05]  /*14cf0*/  @P0 BRA `(.L_x_5001) ;  /* 0x0000001c00240947 */ /* 0x000fea0003800000 */
[----:B------:R-:W-:Y:S01]  /*14d00*/  ULDC UR4, c[0x0][0xac8] ;  /* 0x0002b20000047ab9 */ /* 0x000fe20000000800 */
[C---:B---3--:R-:W-:Y:S01]  /*14d10*/  VIADD R15, R210.reuse, 0x8 ;  /* 0x00000008d20f7836 */ /* 0x048fe20000000000 */
[C---:B------:R-:W-:Y:S01]  /*14d20*/  ISETP.GE.AND P2, PT, R210.reuse, UR4, PT ;  /* 0x00000004d2007c0c */ /* 0x040fe2000bf46270 */
[C---:B--2---:R-:W-:Y:S02]  /*14d30*/  VIADD R12, R210.reuse, 0x10 ;  /* 0x00000010d20c7836 */ /* 0x044fe40000000000 */
[C---:B-1----:R-:W-:Y:S01]  /*14d40*/  VIADD R20, R210.reuse, 0x18 ;  /* 0x00000018d2147836 */ /* 0x042fe20000000000 */
[----:B------:R-:W-:Y:S01]  /*14d50*/  ISETP.GE.AND P3, PT, R15, UR4, PT ;  /* 0x000000040f007c0c */ /* 0x000fe2000bf66270 */
[----:B------:R-:W-:Y:S01]  /*14d60*/  VIADD R21, R210, 0x8 ;  /* 0x00000008d2157836 */ /* 0x000fe20000000000 */
[----:B------:R-:W-:Y:S01]  /*14d70*/  ISETP.GE.AND P1, PT, R12, UR4, PT ;  /* 0x000000040c007c0c */ /* 0x000fe2000bf26270 */
[----:B------:R-:W-:Y:S01]  /*14d80*/  VIADD R13, R210, 0x20 ;  /* 0x00000020d20d7836 */ /* 0x000fe20000000000 */
[----:B------:R-:W-:Y:S01]  /*14d90*/  ISETP.GE.AND P0, PT, R20, UR4, PT ;  /* 0x0000000414007c0c */ /* 0x000fe2000bf06270 */
[C---:B------:R-:W-:Y:S01]  /*14da0*/  VIADD R14, R210.reuse, 0x10 ;  /* 0x00000010d20e7836 */ /* 0x040fe20000000000 */
[----:B------:R-:W-:Y:S01]  /*14db0*/  SHF.R.S32.HI R21, RZ, 0x1f, R21 ;  /* 0x0000001fff157819 */ /* 0x000fe20000011415 */
[----:B------:R-:W-:-:S02]  /*14dc0*/  VIADD R29, R210, 0x68 ;  /* 0x00000068d21d7836 */ /* 0x000fc40000000000 */
[----:B----4-:R-:W-:Y:S01]  /*14dd0*/  @!P2 IMAD.MOV.U32 R8, RZ, RZ, R3 ;  /* 0x000000ffff08a224 */ /* 0x010fe200078e0003 */
[----:B------:R-:W-:Y:S01]  /*14de0*/  SHF.R.S32.HI R14, RZ, 0x1f, R14 ;  /* 0x0000001fff0e7819 */ /* 0x000fe2000001140e */
[----:B0-----:R-:W-:Y:S02]  /*14df0*/  @!P2 IMAD.MOV.U32 R9, RZ, RZ, R4 ;  /* 0x000000ffff09a224 */ /* 0x001fe400078e0004 */
[C---:B------:R-:W-:Y:S01]  /*14e00*/  @!P3 LEA R10, P4, R15.reuse, R3, 0x2 ;  /* 0x000000030f0ab211 */ /* 0x040fe200078810ff */
[C---:B------:R-:W-:Y:S02]  /*14e10*/  VIADD R25, R210.reuse, 0x70 ;  /* 0x00000070d2197836 */ /* 0x040fe40000000000 */
[----:B------:R-:W-:Y:S01]  /*14e20*/  @!P2 IMAD.WIDE R8, R210, 0x4, R8 ;  /* 0x00000004d208a825 */ /* 0x000fe200078e0208 */
[----:B------:R-:W-:-:S03]  /*14e30*/  @!P3 LEA.HI.X R11, R15, R4, R21, 0x2, P4 ;  /* 0x000000040f0bb211 */ /* 0x000fc600020f1415 */
[C---:B------:R-:W-:Y:S01]  /*14e40*/  VIADD R15, R210.reuse, 0x28 ;  /* 0x00000028d20f7836 */ /* 0x040fe20000000000 */
        /* <DEDUP_REMOVED lines=8> */
[----:B------:R-:W-:-:S02]  /*14ed0*/  VIADD R24, R210, 0x80 ;  /* 0x00000080d2187836 */ /* 0x000fc40000000000 */
[C---:B------:R-:W-:Y:S01]  /*14ee0*/  VIADD R28, R210.reuse, 0x70 ;  /* 0x00000070d21c7836 */ /* 0x040fe20000000000 */
[----:B------:R-:W-:Y:S01]  /*14ef0*/  SHF.R.S32.HI R33, RZ, 0x1f, R33 ;  /* 0x0000001fff217819 */ /* 0x000fe20000011421 */
[----:B------:R-:W-:Y:S01]  /*14f00*/  VIADD R36, R210, 0x98 ;  /* 0x00000098d2247836 */ /* 0x000fe20000000000 */
[CC--:B0-----:R-:W-:Y:S02]  /*14f10*/  @!P1 LEA R8, P5, R12.reuse, R3.reuse, 0x2 ;  /* 0x000000030c089211 */ /* 0x0c1fe400078a10ff */
[----:B------:R-:W-:Y:S02]  /*14f20*/  SHF.R.S32.HI R28, RZ, 0x1f, R28 ;  /* 0x0000001fff1c7819 */ /* 0x000fe4000001141c */
[----:B------:R-:W-:Y:S01]  /*14f30*/  @!P1 LEA.HI.X R9, R12, R4, R14, 0x2, P5 ;  /* 0x000000040c099211 */ /* 0x000fe200028f140e */
[----:B------:R-:W-:Y:S01]  /*14f40*/  VIADD R12, R210, 0x30 ;  /* 0x00000030d20c7836 */ /* 0x000fe20000000000 */
[----:B-1----:R-:W-:Y:S01]  /*14f50*/  @!P0 LEA R10, P4, R20, R3, 0x2 ;  /* 0x00000003140a8211 */ /* 0x002fe200078810ff */
[----:B------:R-:W-:Y:S01]  /*14f60*/  VIADD R14, R210, 0x20 ;  /* 0x00000020d20e7836 */ /* 0x000fe20000000000 */
[----:B------:R-:W-:Y:S01]  /*14f70*/  SHF.R.S32.HI R36, RZ, 0x1f, R36 ;  /* 0x0000001fff247819 */ /* 0x000fe20000011424 */
        /* <DEDUP_REMOVED lines=10> */
[-C--:B------:R-:W-:Y:S01]  /*15020*/  @!P2 LEA.HI.X R9, R13, R4.reuse, R14, 0x2, P5 ;  /* 0x000000040d09a211 */ /* 0x080fe200028f140e */
[C---:B------:R-:W-:Y:S02]  /*15030*/  VIADD R13, R210.reuse, 0x40 ;  /* 0x00000040d20d7836 */ /* 0x040fe40000000000 */
[C---:B------:R-:W-:Y:S01]  /*15040*/  VIADD R14, R210.reuse, 0x30 ;  /* 0x00000030d20e7836 */ /* 0x040fe20000000000 */
[----:B-1----:R-:W-:Y:S01]  /*15050*/  @!P3 LEA R10, P4, R15, R3, 0x2 ;  /* 0x000000030f0ab211 */ /* 0x002fe200078810ff */
        /* <DEDUP_REMOVED lines=10> */
[-C--:B------:R-:W-:Y:S01]  /*15100*/  @!P1 LEA.HI.X R9, R12, R4.reuse, R14, 0x2, P5 ;  /* 0x000000040c099211 */ /* 0x080fe200028f140e */
[C---:B------:R-:W-:Y:S02]  /*15110*/  VIADD R12, R210.reuse, 0x50 ;  /* 0x00000050d20c7836 */ /* 0x040fe40000000000 */
[----:B------:R-:W-:Y:S01]  /*15120*/  VIADD R14, R210, 0x40 ;  /* 0x00000040d20e7836 */ /* 0x000fe20000000000 */
[----:B-1----:R-:W-:Y:S01]  /*15130*/  @!P0 LEA R10, P4, R20, R3, 0x2 ;  /* 0x00000003140a8211 */ /* 0x002fe200078810ff */
        /* <DEDUP_REMOVED lines=23> */
[----:B------:R-:W-:Y:S02]  /*152b0*/  SHF.R.S32.HI R15, RZ, 0x1f, R15 ;  /* 0x0000001fff0f7819 */ /* 0x000fe4000001140f */
[----:B0-----:R-:W-:-:S04]  /*152c0*/  @!P1 LEA R8, P5, R12, R3, 0x2 ;  /* 0x000000030c089211 */ /* 0x001fc800078a10ff */
[-C--:B------:R-:W-:Y:S02]  /*152d0*/  @!P1 LEA.HI.X R9, R12, R4.reuse, R13, 0x2, P5 ;  /* 0x000000040c099211 */ /* 0x080fe400028f140d */
[-C--:B------:R-:W-:Y:S02]  /*152e0*/  @!P2 LEA R12, P5, R14, R3.reuse, 0x2 ;  /* 0x000000030e0ca211 */ /* 0x080fe400078a10ff */
[C---:B-1----:R-:W-:Y:S01]  /*152f0*/  @!P0 LEA R10, P4, R20.reuse, R3, 0x2 ;  /* 0x00000003140a8211 */ /* 0x042fe200078810ff */
[----:B------:R0:W-:Y:S01]  /*15300*/  @!P1 ST.E.64 desc[UR40][R8.64], R66 ;  /* 0x0000004208009985 */ /* 0x0001e2000c101b28 */
[----:B------:R-:W-:Y:S02]  /*15310*/  ISETP.GE.AND P1, PT, R25, UR4, PT ;  /* 0x0000000419007c0c */ /* 0x000fe4000bf26270 */
[-C--:B------:R-:W-:Y:S02]  /*15320*/  @!P0 LEA.HI.X R11, R20, R4.reuse, R21, 0x2, P4 ;  /* 0x00000004140b8211 */ /* 0x080fe400020f1415 */
[----:B------:R-:W-:-:S02]  /*15330*/  @!P2 LEA.HI.X R13, R14, R4, R15, 0x2, P5 ;  /* 0x000000040e0da211 */ /* 0x000fc400028f140f */
[CC--:B------:R-:W-:Y:S01]  /*15340*/  @!P3 LEA R14, P4, R29.reuse, R3.reuse, 0x2 ;  /* 0x000000031d0eb211 */ /* 0x0c0fe200078810ff */
[----:B------:R1:W-:Y:S01]  /*15350*/  @!P0 ST.E.64 desc[UR40][R10.64], R70 ;  /* 0x000000460a008985 */ /* 0x0003e2000c101b28 */
[----:B------:R-:W-:Y:S02]  /*15360*/  ISETP.GE.AND P0, PT, R32, UR4, PT ;  /* 0x0000000420007c0c */ /* 0x000fe4000bf06270 */
[-C--:B------:R-:W-:Y:S01]  /*15370*/  @!P3 LEA.HI.X R15, R29, R4.reuse, R33, 0x2, P4 ;  /* 0x000000041d0fb211 */ /* 0x080fe200020f1421 */
[----:B------:R2:W-:Y:S01]  /*15380*/  @!P2 ST.E.64 desc[UR40][R12.64], R74 ;  /* 0x0000004a0c00a985 */ /* 0x0005e2000c101b28 */
[----:B------:R-:W-:Y:S01]  /*15390*/  ISETP.GE.AND P2, PT, R24, UR4, PT ;  /* 0x0000000418007c0c */ /* 0x000fe2000bf46270 */
[C---:B------:R-:W-:Y:S01]  /*153a0*/  VIADD R29, R210.reuse, 0x88 ;  /* 0x00000088d21d7836 */ /* 0x040fe20000000000 */
[CC--:B------:R-:W-:Y:S01]  /*153b0*/  @!P1 LEA R20, P5, R25.reuse, R3.reuse, 0x2 ;  /* 0x0000000319149211 */ /* 0x0c0fe200078a10ff */
[C---:B------:R-:W-:Y:S01]  /*153c0*/  VIADD R33, R210.reuse, 0x78 ;  /* 0x00000078d2217836 */ /* 0x040fe20000000000 */
[----:B------:R3:W-:Y:S02]  /*153d0*/  @!P3 ST.E.64 desc[UR40][R14.64], R78 ;  /* 0x0000004e0e00b985 */ /* 0x0007e4000c101b28 */
[----:B------:R-:W-:Y:S01]  /*153e0*/  @!P1 LEA.HI.X R21, R25, R4, R28, 0x2, P5 ;  /* 0x0000000419159211 */ /* 0x000fe200028f141c */
[C---:B------:R-:W-:Y:S01]  /*153f0*/  VIADD R25, R210.reuse, 0x90 ;  /* 0x00000090d2197836 */ /* 0x040fe20000000000 */
[----:B------:R-:W-:Y:S01]  /*15400*/  ISETP.GE.AND P3, PT, R29, UR4, PT ;  /* 0x000000041d007c0c */ /* 0x000fe2000bf66270 */
[----:B------:R-:W-:Y:S01]  /*15410*/  VIADD R28, R210, 0x80 ;  /* 0x00000080d21c7836 */ /* 0x000fe20000000000 */
[----:B0-----:R-:W-:Y:S01]  /*15420*/  @!P0 LEA R8, P4, R32, R3, 0x2 ;  /* 0x0000000320088211 */ /* 0x001fe200078810ff */
[----:B------:R0:W-:Y:S01]  /*15430*/  @!P1 ST.E.64 desc[UR40][R20.64], R82 ;  /* 0x0000005214009985 */ /* 0x0001e2000c101b28 */
[----:B------:R-:W-:-:S02]  /*15440*/  SHF.R.S32.HI R33, RZ, 0x1f, R33 ;  /* 0x0000001fff217819 */ /* 0x000fc40000011421 */
[----:B------:R-:W-:Y:S02]  /*15450*/  ISETP.GE.AND P1, PT, R25, UR4, PT ;  /* 0x0000000419007c0c */ /* 0x000fe4000bf26270 */
[----:B------:R-:W-:Y:S02]  /*15460*/  SHF.R.S32.HI R28, RZ, 0x1f, R28 ;  /* 0x0000001fff1c7819 */ /* 0x000fe4000001141c */
[-C--:B-1----:R-:W-:Y:S02]  /*15470*/  @!P2 LEA R10, P5, R24, R3.reuse, 0x2 ;  /* 0x00000003180aa211 */ /* 0x082fe400078a10ff */
        /* <DEDUP_REMOVED lines=12> */
[-C--:B------:R-:W-:Y:S01]  /*15540*/  @!P3 LEA.HI.X R13, R29, R4.reuse, R33, 0x2, P4 ;  /* 0x000000041d0db211 */ /* 0x080fe200020f1421 */
[C---:B------:R-:W-:Y:S01]  /*15550*/  VIADD R33, R210.reuse, 0xa8 ;  /* 0x000000a8d2217836 */ /* 0x040fe20000000000 */
[----:B------:R-:W-:Y:S01]  /*15560*/  SHF.R.S32.HI R28, RZ, 0x1f, R28 ;  /* 0x0000001fff1c7819 */ /* 0x000fe2000001141c */
[C---:B------:R-:W-:Y:S01]  /*15570*/  VIADD R29, R210.reuse, 0xb0 ;  /* 0x000000b0d21d7836 */ /* 0x040fe20000000000 */
[-C--:B---3--:R-:W-:Y:S01]  /*15580*/  @!P1 LEA R14, P5, R25, R3.reuse, 0x2 ;  /* 0x00000003190e9211 */ /* 0x088fe200078a10ff */
[----:B------:R3:W-:Y:S01]  /*15590*/  @!P3 ST.E.64 desc[UR40][R12.64], R94 ;  /* 0x0000005e0c00b985 */ /* 0x0007e2000c101b28 */
[----:B------:R-:W-:Y:S02]  /*155a0*/  ISETP.GE.AND P4, PT, R33, UR4, PT ;  /* 0x0000000421007c0c */ /* 0x000fe4000bf86270 */
[----:B------:R-:W-:Y:S01]  /*155b0*/  @!P1 LEA.HI.X R15, R25, R4, R28, 0x2, P5 ;  /* 0x00000004190f9211 */ /* 0x000fe200028f141c */
[C---:B------:R-:W-:Y:S01]  /*155c0*/  VIADD R28, R210.reuse, 0xa0 ;  /* 0x000000a0d21c7836 */ /* 0x040fe20000000000 */
[----:B------:R-:W-:Y:S01]  /*155d0*/  ISETP.GE.AND P3, PT, R29, UR4, PT ;  /* 0x000000041d007c0c */ /* 0x000fe2000bf66270 */
[----:B------:R-:W-:Y:S01]  /*155e0*/  VIADD R25, R210, 0xb8 ;  /* 0x000000b8d2197836 */ /* 0x000fe20000000000 */
[----:B0-----:R-:W-:Y:S01]  /*155f0*/  @!P0 LEA R20, P5, R32, R3, 0x2 ;  /* 0x0000000320148211 */ /* 0x001fe200078a10ff */
[----:B------:R0:W-:Y:S01]  /*15600*/  @!P1 ST.E.64 desc[UR40][R14.64], R98 ;  /* 0x000000620e009985 */ /* 0x0001e2000c101b28 */
[----:B------:R-:W-:-:S02]  /*15610*/  SHF.R.S32.HI R28, RZ, 0x1f, R28 ;  /* 0x0000001fff1c7819 */ /* 0x000fc4000001141c */
[-C--:B-1----:R-:W-:Y:S02]  /*15620*/  @!P2 LEA R8, P1, R24, R3.reuse, 0x2 ;  /* 0x000000031808a211 */ /* 0x082fe400078210ff */
[-C--:B------:R-:W-:Y:S01]  /*15630*/  @!P0 LEA.HI.X R21, R32, R4.reuse, R36, 0x2, P5 ;  /* 0x0000000420158211 */ /* 0x080fe200028f1424 */
[----:B------:R-:W-:Y:S01]  /*15640*/  VIADD R36, R210, 0xa8 ;  /* 0x000000a8d2247836 */ /* 0x000fe20000000000 */
[----:B------:R-:W-:Y:S01]  /*15650*/  @!P2 LEA.HI.X R9, R24, R4, R28, 0x2, P1 ;  /* 0x000000041809a211 */ /* 0x000fe200008f141c */
[C---:B------:R-:W-:Y:S01]  /*15660*/  VIADD R32, R210.reuse, 0xb0 ;  /* 0x000000b0d2207836 */ /* 0x040fe20000000000 */
[----:B------:R-:W-:Y:S01]  /*15670*/  ISETP.GE.AND P1, PT, R25, UR4, PT ;  /* 0x0000000419007c0c */ /* 0x000fe2000bf26270 */
[----:B------:R1:W-:Y:S01]  /*15680*/  @!P0 ST.E.64 desc[UR40][R20.64], R102 ;  /* 0x0000006614008985 */ /* 0x0003e2000c101b28 */
[-C--:B--2---:R-:W-:Y:S01]  /*15690*/  @!P4 LEA R10, P0, R33, R3.reuse, 0x2 ;  /* 0x00000003210ac211 */ /* 0x084fe200078010ff */
[C---:B------:R-:W-:Y:S01]  /*156a0*/  VIADD R28, R210.reuse, 0xc0 ;  /* 0x000000c0d21c7836 */ /* 0x040fe20000000000 */
[----:B------:R-:W-:Y:S01]  /*156b0*/  SHF.R.S32.HI R36, RZ, 0x1f, R36 ;  /* 0x0000001fff247819 */ /* 0x000fe20000011424 */
[----:B------:R-:W-:Y:S01]  /*156c0*/  VIADD R24, R210, 0xc8 ;  /* 0x000000c8d2187836 */ /* 0x000fe20000000000 */
[----:B------:R-:W-:Y:S01]  /*156d0*/  SHF.R.S32.HI R32, RZ, 0x1f, R32 ;  /* 0x0000001fff207819 */ /* 0x000fe20000011420 */
[----:B------:R2:W-:Y:S01]  /*156e0*/  @!P2 ST.E.64 desc[UR40][R8.64], R106 ;  /* 0x0000006a0800a985 */ /* 0x0005e2000c101b28 */
[----:B---3--:R-:W-:-:S02]  /*156f0*/  @!P3 LEA R12, P5, R29, R3, 0x2 ;  /* 0x000000031d0cb211 */ /* 0x008fc400078a10ff */
[-C--:B------:R-:W-:Y:S02]  /*15700*/  @!P4 LEA.HI.X R11, R33, R4.reuse, R36, 0x2, P0 ;  /* 0x00000004210bc211 */ /* 0x080fe400000f1424 */
[----:B------:R-:W-:Y:S01]  /*15710*/  @!P3 LEA.HI.X R13, R29, R4, R32, 0x2, P5 ;  /* 0x000000041d0db211 */ /* 0x000fe200028f1420 */
[----:B------:R-:W-:Y:S01]  /*15720*/  VIADD R29, R210, 0xb8 ;  /* 0x000000b8d21d7836 */ /* 0x000fe20000000000 */
[----:B------:R-:W-:Y:S01]  /*15730*/  ISETP.GE.AND P2, PT, R28, UR4, PT ;  /* 0x000000041c007c0c */ /* 0x000fe2000bf46270 */
[----:B------:R3:W-:Y:S01]  /*15740*/  @!P4 ST.E.64 desc[UR40][R10.64], R110 ;  /* 0x0000006e0a00c985 */ /* 0x0007e2000c101b28 */
[----:B------:R-:W-:Y:S02]  /*15750*/  ISETP.GE.AND P0, PT, R24, UR4, PT ;  /* 0x0000000418007c0c */ /* 0x000fe4000bf06270 */
[----:B0-----:R-:W-:Y:S01]  /*15760*/  @!P1 LEA R14, P4, R25, R3, 0x2 ;  /* 0x00000003190e9211 */ /* 0x001fe200078810ff */
[----:B------:R0:W-:Y:S01]  /*15770*/  @!P3 ST.E.64 desc[UR40][R12.64], R114 ;  /* 0x000000720c00b985 */ /* 0x0001e2000c101b28 */
[----:B------:R-:W-:-:S02]  /*15780*/  SHF.R.S32.HI R29, RZ, 0x1f, R29 ;  /* 0x0000001fff1d7819 */ /* 0x000fc4000001141d */
[----:B------:R-:W-:Y:S02]  /*15790*/  ISETP.GE.AND P3, PT, R237, UR4, PT ;  /* 0x00000004ed007c0c */ /* 0x000fe4000bf66270 */
[----:B------:R-:W-:Y:S01]  /*157a0*/  @!P1 LEA.HI.X R15, R25, R4, R29, 0x2, P4 ;  /* 0x00000004190f9211 */ /* 0x000fe200020f141d */
[C---:B------:R-:W-:Y:S02]  /*157b0*/  VIADD R29, R210.reuse, 0xc0 ;  /* 0x000000c0d21d7836 */ /* 0x040fe40000000000 */
[----:B------:R-:W-:Y:S01]  /*157c0*/  VIADD R25, R210, 0xc8 ;  /* 0x000000c8d2197836 */ /* 0x000fe20000000000 */
[-C--:B-1----:R-:W-:Y:S01]  /*157d0*/  @!P2 LEA R20, P5, R28, R3.reuse, 0x2 ;  /* 0x000000031c14a211 */ /* 0x082fe200078a10ff */
[----:B------:R1:W-:Y:S01]  /*157e0*/  @!P1 ST.E.64 desc[UR40][R14.64], R118 ;  /* 0x000000760e009985 */ /* 0x0003e2000c101b28 */
[----:B------:R-:W-:Y:S02]  /*157f0*/  SHF.R.S32.HI R29, RZ, 0x1f, R29 ;  /* 0x0000001fff1d7819 */ /* 0x000fe4000001141d */
[----:B--2---:R-:W-:-:S02]  /*15800*/  @!P0 LEA R8, P4, R24, R3, 0x2 ;  /* 0x0000000318088211 */ /* 0x004fc400078810ff */
[----:B------:R-:W-:Y:S02]  /*15810*/  SHF.R.S32.HI R25, RZ, 0x1f, R25 ;  /* 0x0000001fff197819 */ /* 0x000fe40000011419 */
[----:B------:R-:W-:Y:S02]  /*15820*/  ISETP.GE.AND P1, PT, R236, UR4, PT ;  /* 0x00000004ec007c0c */ /* 0x000fe4000bf26270 */
[-C--:B------:R-:W-:Y:S02]  /*15830*/  @!P2 LEA.HI.X R21, R28, R4.reuse, R29, 0x2, P5 ;  /* 0x000000041c15a211 */ /* 0x080fe400028f141d */
[----:B------:R-:W-:Y:S02]  /*15840*/  @!P0 LEA.HI.X R9, R24, R4, R25, 0x2, P4 ;  /* 0x0000000418098211 */ /* 0x000fe400020f1419 */
[----:B------:R-:W-:Y:S01]  /*15850*/  ISETP.GE.AND P4, PT, R235, UR4, PT ;  /* 0x00000004eb007c0c */ /* 0x000fe2000bf86270 */
[----:B------:R2:W-:Y:S01]  /*15860*/  @!P2 ST.E.64 desc[UR40][R20.64], R122 ;  /* 0x0000007a1400a985 */ /* 0x0005e2000c101b28 */
[----:B------:R-:W-:-:S02]  /*15870*/  SHF.R.S32.HI R24, RZ, 0x1f, R237 ;  /* 0x0000001fff187819 */ /* 0x000fc400000114ed */
[-C--:B---3--:R-:W-:Y:S01]  /*15880*/  @!P3 LEA R10, P5, R237, R3.reuse, 0x2 ;  /* 0x00000003ed0ab211 */ /* 0x088fe200078a10ff */
[----:B------:R3:W-:Y:S01]  /*15890*/  @!P0 ST.E.64 desc[UR40][R8.64], R126 ;  /* 0x0000007e08008985 */ /* 0x0007e2000c101b28 */
[----:B------:R-:W-:Y:S02]  /*158a0*/  ISETP.GE.AND P2, PT, R234, UR4, PT ;  /* 0x00000004ea007c0c */ /* 0x000fe4000bf46270 */
[----:B------:R-:W-:Y:S02]  /*158b0*/  ISETP.GE.AND P0, PT, R233, UR4, PT ;  /* 0x00000004e9007c0c */ /* 0x000fe4000bf06270 */
[----:B------:R-:W-:Y:S02]  /*158c0*/  @!P3 LEA.HI.X R11, R237, R4, R24, 0x2, P5 ;  /* 0x00000004ed0bb211 */ /* 0x000fe400028f1418 */
[----:B------:R-:W-:Y:S02]  /*158d0*/  SHF.R.S32.HI R24, RZ, 0x1f, R236 ;  /* 0x0000001fff187819 */ /* 0x000fe400000114ec */
[-C--:B0-----:R-:W-:Y:S01]  /*158e0*/  @!P1 LEA R12, P5, R236, R3.reuse, 0x2 ;  /* 0x00000003ec0c9211 */ /* 0x081fe200078a10ff */
[----:B------:R3:W-:Y:S01]  /*158f0*/  @!P3 ST.E.64 desc[UR40][R10.64], R130 ;  /* 0x000000820a00b985 */ /* 0x0007e2000c101b28 */
[----:B-1----:R-:W-:-:S02]  /*15900*/  @!P4 LEA R14, P3, R235, R3, 0x2 ;  /* 0x00000003eb0ec211 */ /* 0x002fc400078610ff */
[-C--:B------:R-:W-:Y:S02]  /*15910*/  @!P1 LEA.HI.X R13, R236, R4.reuse, R24, 0x2, P5 ;  /* 0x00000004ec0d9211 */ /* 0x080fe400028f1418 */
[----:B------:R-:W-:Y:S02]  /*15920*/  SHF.R.S32.HI R24, RZ, 0x1f, R235 ;  /* 0x0000001fff187819 */ /* 0x000fe400000114eb */
[----:B--2---:R-:W-:Y:S01]  /*15930*/  @!P2 LEA R20, P5, R234, R3, 0x2 ;  /* 0x00000003ea14a211 */ /* 0x004fe200078a10ff */
[----:B------:R3:W-:Y:S01]  /*15940*/  @!P1 ST.E.64 desc[UR40][R12.64], R134 ;  /* 0x000000860c009985 */ /* 0x0007e2000c101b28 */
[----:B------:R-:W-:Y:S02]  /*15950*/  SHF.R.S32.HI R29, RZ, 0x1f, R234 ;  /* 0x0000001fff1d7819 */ /* 0x000fe400000114ea */
[----:B------:R-:W-:Y:S02]  /*15960*/  @!P4 LEA.HI.X R15, R235, R4, R24, 0x2, P3 ;  /* 0x00000004eb0fc211 */ /* 0x000fe400018f1418 */
[----:B------:R-:W-:-:S02]  /*15970*/  SHF.R.S32.HI R28, RZ, 0x1f, R233 ;  /* 0x0000001fff1c7819 */ /* 0x000fc400000114e9 */
[C---:B------:R-:W-:Y:S01]  /*15980*/  @!P0 LEA R24, P3, R233.reuse, R3, 0x2 ;  /* 0x00000003e9188211 */ /* 0x040fe200078610ff */
[----:B------:R3:W-:Y:S01]  /*15990*/  @!P4 ST.E.64 desc[UR40][R14.64], R138 ;  /* 0x0000008a0e00c985 */ /* 0x0007e2000c101b28 */
[-C--:B------:R-:W-:Y:S02]  /*159a0*/  @!P2 LEA.HI.X R21, R234, R4.reuse, R29, 0x2, P5 ;  /* 0x00000004ea15a211 */ /* 0x080fe400028f141d */
[----:B------:R-:W-:-:S03]  /*159b0*/  @!P0 LEA.HI.X R25, R233, R4, R28, 0x2, P3 ;  /* 0x00000004e9198211 */ /* 0x000fc600018f141c */
[----:B------:R3:W-:Y:S04]  /*159c0*/  @!P2 ST.E.64 desc[UR40][R20.64], R142 ;  /* 0x0000008e1400a985 */ /* 0x0007e8000c101b28 */
[----:B------:R3:W-:Y:S01]  /*159d0*/  @!P0 ST.E.64 desc[UR40][R24.64], R146 ;  /* 0x0000009218008985 */ /* 0x0007e2000c101b28 */
[----:B------:R-:W-:-:S13]  /*159e0*/  ISETP.GE.AND P0, PT, R232, UR4, PT ;  /* 0x00000004e8007c0c */ /* 0x000fda000bf06270 */
[----:B---3--:R-:W-:Y:S05]  /*159f0*/  @P0 BRA `(.L_x_5001) ;  /* 0x0000000c00e40947 */ /* 0x008fea0003800000 */
[----:B------:R-:W-:Y:S02]  /*15a00*/  SHF.R.S32.HI R28, RZ, 0x1f, R232 ;  /* 0x0000001fff1c7819 */ /* 0x000fe400000114e8 */
[----:B------:R-:W-:-:S04]  /*15a10*/  LEA R8, P0, R232, R3, 0x2 ;  /* 0x00000003e8087211 */ /* 0x000fc800078010ff */
[----:B------:R-:W-:-:S05]  /*15a20*/  LEA.HI.X R9, R232, R4, R28, 0x2, P0 ;  /* 0x00000004e8097211 */ /* 0x000fca00000f141c */
[----:B------:R0:W-:Y:S01]  /*15a30*/  ST.E.64 desc[UR40][R8.64], R150 ;  /* 0x0000009608007985 */ /* 0x0001e2000c101b28 */
[----:B------:R-:W-:Y:S05]  /*15a40*/  BRA `(.L_x_5001) ;  /* 0x0000000c00d07947 */ /* 0x000fea0003800000 */
.L_x_4988:
        /* <DEDUP_REMOVED lines=16> */
[----:B------:R-:W0:-:S12]  /*15b50*/  S2R R0, SR_TID.X ;  /* 0x0000000000007919 */ /* 0x000e180000002100 */
        /* <DEDUP_REMOVED lines=9> */
.L_x_5006:
[----:B------:R-:W4:Y:S01]  /*15bf0*/  LDL.LU R0, [R1+0x64] ;  /* 0x0000640001007983 */ /* 0x000f220000300800 */
[----:B------:R-:W-:Y:S01]  /*15c00*/  BSSY B1, `(.L_x_5007) ;  /* 0x0000036000017945 */ /* 0x000fe20003800000 */
[----:B------:R-:W-:Y:S02]  /*15c10*/  SEL R33, R224, RZ, !P0 ;  /* 0x000000ffe0217207 */ /* 0x000fe40004000000 */
[----:B-----5:R-:W-:Y:S02]  /*15c20*/  SHF.R.S32.HI R28, RZ, 0x1f, R3 ;  /* 0x0000001fff1c7819 */ /* 0x020fe40000011403 */
[----:B----4-:R-:W-:Y:S01]  /*15c30*/  SEL R30, R0, RZ, !P0 ;  /* 0x000000ff001e7207 */ /* 0x010fe20004000000 */
[----:B------:R-:W-:Y:S06]  /*15c40*/  @P3 BRA `(.L_x_5008) ;  /* 0x0000000000c43947 */ /* 0x000fec0003800000 */
[----:B------:R-:W0:Y:S01]  /*15c50*/  S2R R35, SR_TID.X ;  /* 0x0000000000237919 */ /* 0x000e220000002100 */
[----:B------:R-:W1:Y:S02]  /*15c60*/  LDC R37, c[0x0][0xbe8] ;  /* 0x0002fa00ff257b82 */ /* 0x000e640000000800 */
[----:B-1----:R-:W-:Y:S01]  /*15c70*/  IMAD R0, R26, R37, RZ ;  /* 0x000000251a007224 */ /* 0x002fe200078e02ff */
[----:B0-----:R-:W-:-:S04]  /*15c80*/  IADD3 R35, R206, -0x80, R35 ;  /* 0xffffff80ce237810 */ /* 0x001fc80007ffe023 */
[----:B------:R-:W-:-:S13]  /*15c90*/  ISETP.GE.AND P0, PT, R35, R0, PT ;  /* 0x000000002300720c */ /* 0x000fda0003f06270 */
[----:B------:R-:W-:Y:S05]  /*15ca0*/  @P0 BRA `(.L_x_5008) ;  /* 0x0000000000ac0947 */ /* 0x000fea0003800000 */
[----:B---3--:R-:W-:Y:S01]  /*15cb0*/  IMAD.MOV.U32 R4, RZ, RZ, 0x9b8 ;  /* 0x000009b8ff047424 */ /* 0x008fe200078e00ff */
[----:B------:R-:W-:Y:S01]  /*15cc0*/  ISETP.GT.AND P0, PT, R223, 0x1, PT ;  /* 0x00000001df00780c */ /* 0x000fe20003f04270 */
[----:B------:R-:W0:Y:S01]  /*15cd0*/  LDC.64 R8, c[0x0][0xba8] ;  /* 0x0002ea00ff087b82 */ /* 0x000e220000000a00 */
[----:B------:R-:W-:Y:S01]  /*15ce0*/  ISETP.NE.AND P1, PT, R37, 0x1, PT ;  /* 0x000000012500780c */ /* 0x000fe20003f25270 */
[----:B------:R-:W-:Y:S01]  /*15cf0*/  IMAD.MOV.U32 R27, RZ, RZ, R35 ;  /* 0x000000ffff1b7224 */ /* 0x000fe200078e0023 */
[----:B------:R-:W-:-:S05]  /*15d00*/  SEL R4, R4, 0x978, P0 ;  /* 0x0000097804047807 */ /* 0x000fca0000000000 */
[----:B------:R-:W1:Y:S08]  /*15d10*/  LDC.64 R20, c[0x0][R4+0x220] ;  /* 0x0000880004147b82 */ /* 0x000e700000000a00 */
[----:B------:R-:W3:Y:S08]  /*15d20*/  LDC.64 R24, c[0x0][R4+0x218] ;  /* 0x0000860004187b82 */ /* 0x000ef00000000a00 */
[----:B------:R-:W4:Y:S08]  /*15d30*/  LDC.64 R12, c[0x0][R4+0x228] ;  /* 0x00008a00040c7b82 */ /* 0x000f300000000a00 */
[----:B------:R-:W5:Y:S08]  /*15d40*/  @P1 LDC R0, c[0x0][0xbec] ;  /* 0x0002fb00ff001b82 */ /* 0x000f700000000800 */
[----:B------:R-:W2:Y:S08]  /*15d50*/  LDC.64 R10, c[0x0][R4+0x210] ;  /* 0x00008400040a7b82 */ /* 0x000eb00000000a00 */
[----:B------:R-:W4:Y:S01]  /*15d60*/  @P1 LDC R31, c[0x0][0xbf0] ;  /* 0x0002fc00ff1f1b82 */ /* 0x000f220000000800 */
[----:B-----5:R-:W-:-:S07]  /*15d70*/  @P1 IMAD.HI.U32 R0, R35, R0, RZ ;  /* 0x0000000023001227 */ /* 0x020fce00078e00ff */
[----:B0-----:R-:W0:Y:S01]  /*15d80*/  @!P0 LDC R8, c[0x0][0xb50] ;  /* 0x0002d400ff088b82 */ /* 0x001e220000000800 */
[-C--:B-1----:R-:W-:Y:S02]  /*15d90*/  IMAD R21, R21, R33.reuse, RZ ;  /* 0x0000002115157224 */ /* 0x082fe400078e02ff */
[----:B------:R-:W-:-:S05]  /*15da0*/  IMAD.WIDE.U32 R14, R20, R33, RZ ;  /* 0x00000021140e7225 */ /* 0x000fca00078e00ff */
[----:B------:R-:W1:Y:S01]  /*15db0*/  @!P0 LDC R9, c[0x0][0xb54] ;  /* 0x0002d500ff098b82 */ /* 0x000e620000000800 */
[-C--:B---3--:R-:W-:Y:S02]  /*15dc0*/  IMAD R29, R25, R222.reuse, RZ ;  /* 0x000000de191d7224 */ /* 0x088fe400078e02ff */
[----:B------:R-:W-:Y:S01]  /*15dd0*/  IMAD.WIDE.U32 R24, R24, R222, RZ ;  /* 0x000000de18187225 */ /* 0x000fe200078e00ff */
[----:B----4-:R-:W-:-:S03]  /*15de0*/  @P1 SHF.R.U32.HI R27, RZ, R31, R0 ;  /* 0x0000001fff1b1219 */ /* 0x010fc60000011600 */
        /* <DEDUP_REMOVED lines=12> */
[----:B------:R-:W-:Y:S02]  /*15eb0*/  SHF.R.S32.HI R27, RZ, 0x1f, R27 ;  /* 0x0000001fff1b7819 */ /* 0x000fe4000001141b */
[----:B------:R-:W-:Y:S02]  /*15ec0*/  SHF.R.S32.HI R21, RZ, 0x1f, R15 ;  /* 0x0000001fff157819 */ /* 0x000fe4000001140f */
[----:B------:R-:W-:Y:S01]  /*15ed0*/  IADD3.X R13, R27, R0, R25, P0, P1 ;  /* 0x000000001b0d7210 */ /* 0x000fe200007e2419 */
[----:B--2---:R-:W-:-:S04]  /*15ee0*/  IMAD R0, R11, R15, RZ ;  /* 0x0000000f0b007224 */ /* 0x004fc800078e02ff */
[C---:B------:R-:W-:Y:S02]  /*15ef0*/  IMAD R21, R10.reuse, R21, R0 ;  /* 0x000000150a157224 */ /* 0x040fe400078e0200 */
[----:B------:R-:W-:-:S04]  /*15f00*/  IMAD.WIDE.U32 R10, R10, R15, R12 ;  /* 0x0000000f0a0a7225 */ /* 0x000fc800078e000c */
[----:B------:R-:W-:Y:S01]  /*15f10*/  IMAD.IADD R0, R11, 0x1, R21 ;  /* 0x000000010b007824 */ /* 0x000fe200078e0215 */
[----:B0-----:R-:W-:Y:S01]  /*15f20*/  LEA R8, P0, R10, R8, 0x2 ;  /* 0x000000080a087211 */ /* 0x001fe200078010ff */
[----:B------:R-:W-:-:S03]  /*15f30*/  IMAD.MOV.U32 R11, RZ, RZ, -0x800000 ;  /* 0xff800000ff0b7424 */ /* 0x000fc600078e00ff */
[----:B-1----:R-:W-:-:S05]  /*15f40*/  LEA.HI.X R9, R10, R9, R0, 0x2, P0 ;  /* 0x000000090a097211 */ /* 0x002fca00000f1400 */
[----:B------:R0:W-:Y:S04]  /*15f50*/  STG.E desc[UR40][R8.64], R11 ;  /* 0x0000000b08007986 */ /* 0x0001e8000c101928 */
.L_x_5008:
[----:B------:R-:W-:Y:S05]  /*15f60*/  BSYNC B1 ;  /* 0x0000000000017941 */ /* 0x000fea0003800000 */
.L_x_5007:
[----:B------:R-:W-:Y:S05]  /*15f70*/  @P2 BRA `(.L_x_5001) ;  /* 0x0000000800842947 */ /* 0x000fea0003800000 */
[----:B------:R-:W1:Y:S01]  /*15f80*/  LDC R21, c[0x0][0xbe8] ;  /* 0x0002fa00ff157b82 */ /* 0x000e620000000800 */
        /* <DEDUP_REMOVED lines=13> */
[----:B-1----:R-:W-:-:S03]  /*16060*/  ISETP.NE.AND P0, PT, R21, 0x1, PT ;  /* 0x000000011500780c */ /* 0x002fc60003f05270 */
[----:B------:R-:W-:Y:S02]  /*16070*/  IMAD.IADD R13, R206, 0x1, R3 ;  /* 0x00000001ce0d7824 */ /* 0x000fe400078e0203 */
[----:B------:R-:W-:Y:S01]  /*16080*/  IMAD R9, R222, UR5, R9 ;  /* 0x00000005de097c24 */ /* 0x000fe2000f8e0209 */
[----:B------:R-:W-:Y:S01]  /*16090*/  ULDC.64 UR4, c[0x0][0xaf0] ;  /* 0x0002bc0000047ab9 */ /* 0x000fe20000000a00 */
[----:B------:R-:W-:Y:S02]  /*160a0*/  IMAD.MOV.U32 R3, RZ, RZ, R13 ;  /* 0x000000ffff037224 */ /* 0x000fe400078e000d */
[----:B------:R-:W-:-:S04]  /*160b0*/  IMAD.WIDE.U32 R8, R33, UR4, R8 ;  /* 0x0000000421087c25 */ /* 0x000fc8000f8e0008 */
[----:B---3--:R-:W0:Y:S08]  /*160c0*/  @P0 LDC R4, c[0x0][0xbec] ;  /* 0x0002fb00ff040b82 */ /* 0x008e300000000800 */
[----:B------:R-:W1:Y:S01]  /*160d0*/  @P0 LDC R15, c[0x0][0xbf0] ;  /* 0x0002fc00ff0f0b82 */ /* 0x000e620000000800 */
[----:B0-----:R-:W-:-:S04]  /*160e0*/  @P0 IMAD.HI.U32 R0, R13, R4, RZ ;  /* 0x000000040d000227 */ /* 0x001fc800078e00ff */
[----:B------:R-:W-:Y:S01]  /*160f0*/  IMAD R4, R30, UR4, RZ ;  /* 0x000000041e047c24 */ /* 0x000fe2000f8e02ff */
[----:B-1----:R-:W-:-:S03]  /*16100*/  @P0 SHF.R.U32.HI R3, RZ, R15, R0 ;  /* 0x0000000fff030219 */ /* 0x002fc60000011600 */
        /* <DEDUP_REMOVED lines=20> */
[----:B------:R-:W-:-:S05]  /*16250*/  VIADD R9, R205, 0xc0 ;  /* 0x000000c0cd097836 */ /* 0x000fca0000000000 */
[----:B------:R-:W-:Y:S01]  /*16260*/  SHF.R.S32.HI R10, RZ, 0x1f, R9 ;  /* 0x0000001fff0a7819 */ /* 0x000fe20000011409 */
[----:B------:R-:W-:Y:S06]  /*16270*/  BRA.DIV UR4, `(.L_x_5009) ;  /* 0x000000a204847947 */ /* 0x000fec000b800000 */
[----:B------:R0:W1:Y:S04]  /*16280*/  SHFL.IDX PT, R0, R4, RZ, 0x181f ;  /* 0x00181fff04007589 */ /* 0x00006800000e0000 */
[----:B------:R0:W3:Y:S02]  /*16290*/  SHFL.IDX PT, R14, R3, RZ, 0x181f ;  /* 0x00181fff030e7589 */ /* 0x0000e400000e0000 */
.L_x_5239:
        /* <DEDUP_REMOVED lines=12> */
[-C--:B---3--:R-:W-:Y:S02]  /*16360*/  @!P3 LEA R12, P5, R205, R14.reuse, 0x1 ;  /* 0x0000000ecd0cb211 */ /* 0x088fe400078a08ff */
[----:B------:R-:W-:Y:S02]  /*16370*/  @!P2 LEA R24, P4, R217, R14, 0x1 ;  /* 0x0000000ed918a211 */ /* 0x000fe400078808ff */
[----:B-1----:R-:W-:Y:S02]  /*16380*/  @!P3 LEA.HI.X R13, R205, R0, R8, 0x1, P5 ;  /* 0x00000000cd0db211 */ /* 0x002fe400028f0c08 */
        /* <DEDUP_REMOVED lines=10> */
.L_x_5011:
[----:B------:R-:W-:Y:S05]  /*16430*/  BSYNC B1 ;  /* 0x0000000000017941 */ /* 0x000fea0003800000 */
.L_x_5010:
[----:B------:R-:W-:-:S03]  /*16440*/  UMOV UR4, 0xffffffff ;  /* 0xffffffff00047882 */ /* 0x000fc60000000000 */
[----:B------:R-:W-:Y:S05]  /*16450*/  BRA.DIV UR4, `(.L_x_5012) ;  /* 0x000000a204407947 */ /* 0x000fea000b800000 */
[----:B-1----:R1:W0:Y:S04]  /*16460*/  SHFL.IDX PT, R0, R4, 0x1, 0x181f ;  /* 0x00381f0004007f89 */ /* 0x00222800000e0000 */
[----:B---34-:R1:W3:Y:S02]  /*16470*/  SHFL.IDX PT, R14, R3, 0x1, 0x181f ;  /* 0x00381f00030e7f89 */ /* 0x0182e400000e0000 */
.L_x_5243:
        /* <DEDUP_REMOVED lines=13> */
[----:B0-----:R-:W-:Y:S02]  /*16550*/  @!P3 LEA.HI.X R13, R205, R0, R11, 0x1, P5 ;  /* 0x00000000cd0db211 */ /* 0x001fe400028f0c0b */
        /* <DEDUP_REMOVED lines=10> */
.L_x_5014:
[----:B------:R-:W-:Y:S05]  /*16600*/  BSYNC B1 ;  /* 0x0000000000017941 */ /* 0x000fea0003800000 */
.L_x_5013:
[----:B------:R-:W-:-:S03]  /*16610*/  UMOV UR4, 0xffffffff ;  /* 0xffffffff00047882 */ /* 0x000fc60000000000 */
[----:B------:R-:W-:Y:S05]  /*16620*/  BRA.DIV UR4, `(.L_x_5015) ;  /* 0x000000a204147947 */ /* 0x000fea000b800000 */
[----:B0-----:R0:W0:Y:S04]  /*16630*/  SHFL.IDX PT, R0, R4, 0x2, 0x181f ;  /* 0x00581f0004007f89 */ /* 0x00102800000e0000 */
[----:B---34-:R3:W4:Y:S02]  /*16640*/  SHFL.IDX PT, R14, R3, 0x2, 0x181f ;  /* 0x00581f00030e7f89 */ /* 0x01872400000e0000 */
.L_x_5247:
        /* <DEDUP_REMOVED lines=24> */
.L_x_5017:
[----:B------:R-:W-:Y:S05]  /*167d0*/  BSYNC B1 ;  /* 0x0000000000017941 */ /* 0x000fea0003800000 */
.L_x_5016:
[----:B------:R-:W-:-:S03]  /*167e0*/  UMOV UR4, 0xffffffff ;  /* 0xffffffff00047882 */ /* 0x000fc60000000000 */
[----:B------:R-:W-:Y:S05]  /*167f0*/  BRA.DIV UR4, `(.L_x_5018) ;  /* 0x0000009e04e87947 */ /* 0x000fea000b800000 */
[----:B0-----:R0:W0:Y:S04]  /*16800*/  SHFL.IDX PT, R0, R4, 0x3, 0x181f ;  /* 0x00781f0004007f89 */ /* 0x00102800000e0000 */
[----:B----4-:R4:W0:Y:S02]  /*16810*/  SHFL.IDX PT, R14, R3, 0x3, 0x181f ;  /* 0x00781f00030e7f89 */ /* 0x01082400000e0000 */
.L_x_5251:
[----:B-1-34-:R-:W-:-:S05]  /*16820*/  VIADD R3, R206, 0x60 ;  /* 0x00000060ce037836 */ /* 0x01afca0000000000 */
[----:B------:R-:W-:-:S13]  /*16830*/  ISETP.GE.AND P0, PT, R3, R21, PT ;  /* 0x000000150300720c */ /* 0x000fda0003f06270 */
[----:B------:R-:W-:Y:S05]  /*16840*/  @P0 BRA `(.L_x_5001) ;  /* 0x0000000000500947 */ /* 0x000fea0003800000 */
[----:B------:R-:W-:Y:S01]  /*16850*/  ULDC UR4, c[0x0][0xac8] ;  /* 0x0002b20000047ab9 */ /* 0x000fe20000000800 */
[----:B0-----:R-:W-:Y:S02]  /*16860*/  SHF.R.S32.HI R4, RZ, 0x1f, R205 ;  /* 0x0000001fff047819 */ /* 0x001fe400000114cd */
[----:B------:R-:W-:Y:S02]  /*16870*/  ISETP.GE.AND P3, PT, R205, UR4, PT ;  /* 0x00000004cd007c0c */ /* 0x000fe4000bf66270 */
[----:B------:R-:W-:Y:S02]  /*16880*/  ISETP.GE.AND P2, PT, R217, UR4, PT ;  /* 0x00000004d9007c0c */ /* 0x000fe4000bf46270 */
[----:B------:R-:W-:Y:S02]  /*16890*/  ISETP.GE.AND P1, PT, R216, UR4, PT ;  /* 0x00000004d8007c0c */ /* 0x000fe4000bf26270 */
[----:B------:R-:W-:Y:S02]  /*168a0*/  ISETP.GE.AND P0, PT, R9, UR4, PT ;  /* 0x0000000409007c0c */ /* 0x000fe4000bf06270 */
[----:B------:R-:W-:-:S05]  /*168b0*/  SHF.R.S32.HI R8, RZ, 0x1f, R217 ;  /* 0x0000001fff087819 */ /* 0x000fca00000114d9 */
[-C--:B------:R-:W-:Y:S02]  /*168c0*/  @!P3 LEA R12, P5, R205, R14.reuse, 0x1 ;  /* 0x0000000ecd0cb211 */ /* 0x080fe400078a08ff */
[----:B------:R-:W-:Y:S02]  /*168d0*/  @!P2 LEA R20, P4, R217, R14, 0x1 ;  /* 0x0000000ed914a211 */ /* 0x000fe400078808ff */
[----:B------:R-:W-:Y:S02]  /*168e0*/  @!P3 LEA.HI.X R13, R205, R0, R4, 0x1, P5 ;  /* 0x00000000cd0db211 */ /* 0x000fe400028f0c04 */
        /* <DEDUP_REMOVED lines=10> */
.L_x_5001:
[----:B------:R-:W-:Y:S05]  /*16990*/  BSYNC B0 ;  /* 0x0000000000007941 */ /* 0x000fea0003800000 */
.L_x_4987:
[----:B------:R-:W-:Y:S02]  /*169a0*/  ULDC UR4, c[0x0][0xc3c] ;  /* 0x00030f0000047ab9 */ /* 0x000fe40000000800 */
[----:B---3--:R-:W-:-:S13]  /*169b0*/  ISETP.GE.AND P0, PT, R7, UR4, PT ;  /* 0x0000000407007c0c */ /* 0x008fda000bf06270 */
[----:B------:R-:W-:Y:S05]  /*169c0*/  @!P0 BRA `(.L_x_5019) ;  /* 0xfffffea800888947 */ /* 0x000fea000383ffff */
[----:B------:R-:W-:Y:S05]  /*169d0*/  BRA `(.L_x_4859) ;  /* 0x0000008400b07947 */ /* 0x000fea0003800000 */
.L_x_4857:
        /* <DEDUP_REMOVED lines=18> */
.L_x_5020:
        /* <DEDUP_REMOVED lines=43> */
.L_x_5024:
        /* <DEDUP_REMOVED lines=39> */
.L_x_5022:
        /* <DEDUP_REMOVED lines=12> */
.L_x_5025:
        /* <DEDUP_REMOVED lines=63> */
.L_x_5026:
        /* <DEDUP_REMOVED lines=61> */
.L_x_5027:
[----:B01----:R-:W-:-:S05]  /*178a0*/  LOP3.LUT R3, RZ, R2, RZ, 0x33, !PT ;  /* 0x00000002ff037212 */ /* 0x003fca00078e33ff */
[----:B------:R-:W-:-:S05]  /*178b0*/  IMAD.IADD R2, R4, 0x1, R3 ;  /* 0x0000000104027824 */ /* 0x000fca00078e0203 */
[----:B------:R1:W-:Y:S01]  /*178c0*/  STL [R1+0x4], R2 ;  /* 0x0000040201007387 */ /* 0x0003e20000100800 */
[----:B------:R-:W-:Y:S05]  /*178d0*/  BRA `(.L_x_5028) ;  /* 0x0000000000107947 */ /* 0x000fea0003800000 */
.L_x_5023:
[----:B------:R-:W-:Y:S01]  /*178e0*/  IMAD.U32 R2, RZ, RZ, UR6 ;  /* 0x00000006ff027e24 */ /* 0x000fe2000f8e00ff */
[----:B------:R0:W-:Y:S04]  /*178f0*/  STL [R1+0x4], RZ ;  /* 0x000004ff01007387 */ /* 0x0001e80000100800 */
[----:B------:R0:W-:Y:S04]  /*17900*/  STL [R1+0x8], RZ ;  /* 0x000008ff01007387 */ /* 0x0001e80000100800 */
[----:B------:R0:W-:Y:S02]  /*17910*/  STL [R1], R2 ;  /* 0x0000000201007387 */ /* 0x0001e40000100800 */
.L_x_5028:
        /* <DEDUP_REMOVED lines=10> */
.L_x_5021:
        /* <DEDUP_REMOVED lines=9> */
[C---:B---3--:R-:W-:Y:S01]  /*17a50*/  IMAD.SHL.U32 R0, R6.reuse, 0x8, RZ ;  /* 0x0000000806007824 */ /* 0x048fe200078e00ff */
        /* <DEDUP_REMOVED lines=22> */
.L_x_5173:
[----:B0-2---:R-:W2:Y:S01]  /*17bc0*/  LDL R0, [R1+0xc] ;  /* 0x00000c0001007983 */ /* 0x005ea20000100800 */
[----:B-1----:R-:W2:Y:S01]  /*17bd0*/  LDC.64 R2, c[0x0][0xc88] ;  /* 0x00032200ff027b82 */ /* 0x002ea20000000a00 */
[----:B------:R-:W-:Y:S05]  /*17be0*/  YIELD ;  /* 0x0000000000007946 */ /* 0x000fea0003800000 */
[----:B------:R-:W-:Y:S01]  /*17bf0*/  ULDC.64 UR4, c[0x0][0xa28] ;  /* 0x00028a0000047ab9 */ /* 0x000fe20000000a00 */
[----:B------:R-:W-:Y:S02]  /*17c00*/  CS2R R8, SRZ ;  /* 0x0000000000087805 */ /* 0x000fe4000001ff00 */
[----:B------:R-:W-:Y:S01]  /*17c10*/  ISETP.NE.U32.AND P0, PT, RZ, UR4, PT ;  /* 0x00000004ff007c0c */ /* 0x000fe2000bf05070 */
[----:B------:R-:W-:Y:S01]  /*17c20*/  ULDC.64 UR10, c[0x0][0xa18] ;  /* 0x00028600000a7ab9 */ /* 0x000fe20000000a00 */
[----:B------:R-:W-:Y:S01]  /*17c30*/  ULDC.64 UR8, c[0x0][0xa10] ;  /* 0x0002840000087ab9 */ /* 0x000fe20000000a00 */
[----:B------:R-:W-:Y:S01]  /*17c40*/  ULDC.64 UR6, c[0x0][0xa08] ;  /* 0x0002820000067ab9 */ /* 0x000fe20000000a00 */
[----:B--2---:R-:W-:-:S05]  /*17c50*/  IMAD.WIDE R2, R0, 0x4, R2 ;  /* 0x0000000400027825 */ /* 0x004fca00078e0202 */
        /* <DEDUP_REMOVED lines=22> */
[----:B------:R-:W-:Y:S02]  /*17dc0*/  IADD3.X R3, R15, UR5, RZ, P4, !PT ;  /* 0x000000050f037c10 */ /* 0x000fe4000a7fe4ff */
        /* <DEDUP_REMOVED lines=9> */
[----:B------:R0:W5:Y:S04]  /*17e60*/  @P0 LDG.E R12, desc[UR40][R6.64] ;  /* 0x00000028060c0981 */ /* 0x000168000c1e1900 */
[----:B------:R0:W5:Y:S04]  /*17e70*/  @P1 LDG.E R0, desc[UR40][R4.64] ;  /* 0x0000002804001981 */ /* 0x000168000c1e1900 */
        /* <DEDUP_REMOVED lines=14> */
[----:B-1----:R-:W-:Y:S01]  /*17f60*/  IMAD.U32 R9, RZ, RZ, UR4 ;  /* 0x00000004ff097e24 */ /* 0x002fe2000f8e00ff */
[----:B0-----:R-:W-:Y:S06]  /*17f70*/  @P3 BRA `(.L_x_5030) ;  /* 0x0000000000143947 */ /* 0x001fec0003800000 */
[----:B------:R-:W-:Y:S05]  /*17f80*/  @!P2 BRA `(.L_x_5030) ;  /* 0x000000000010a947 */ /* 0x000fea0003800000 */
[----:B------:R-:W2:Y:S04]  /*17f90*/  LDG.E R10, desc[UR40][R2.64] ;  /* 0x00000028020a7981 */ /* 0x000ea8000c1e1900 */
[----:B------:R-:W2:Y:S02]  /*17fa0*/  LDG.E R2, desc[UR40][R2.64+0x4] ;  /* 0x0000042802027981 */ /* 0x000ea4000c1e1900 */
[----:B--2--5:R-:W-:-:S05]  /*17fb0*/  IMAD.IADD R14, R2, 0x1, -R10 ;  /* 0x00000001020e7824 */ /* 0x024fca00078e0a0a */
[----:B------:R0:W-:Y:S02]  /*17fc0*/  STL [R1+0x48], R14 ;  /* 0x0000480e01007387 */ /* 0x0001e40000100800 */
.L_x_5030:
[----:B------:R-:W2:Y:S01]  /*17fd0*/  LDL.LU R3, [R1+0x8] ;  /* 0x0000080001037983 */ /* 0x000ea20000300800 */
[----:B------:R-:W-:Y:S02]  /*17fe0*/  ULDC.64 UR4, c[0x0][0xa20] ;  /* 0x0002880000047ab9 */ /* 0x000fe40000000a00 */
[----:B------:R-:W-:Y:S01]  /*17ff0*/  ISETP.NE.U32.AND P2, PT, RZ, UR4, PT ;  /* 0x00000004ff007c0c */ /* 0x000fe2000bf45070 */
[----:B------:R1:W-:Y:S03]  /*18000*/  STL [R1+0x8], R13 ;  /* 0x0000080d01007387 */ /* 0x0003e60000100800 */
[----:B------:R-:W-:Y:S02]  /*18010*/  ISETP.NE.AND.EX P2, PT, RZ, UR5, PT, P2 ;  /* 0x00000005ff007c0c */ /* 0x000fe4000bf45320 */
[C---:B--2---:R-:W-:Y:S02]  /*18020*/  LOP3.LUT R10, R3.reuse, 0xff000000, RZ, 0xc0, !PT ;  /* 0xff000000030a7812 */ /* 0x044fe400078ec0ff */
[----:B------:R-:W-:-:S02]  /*18030*/  LOP3.LUT R2, R3, 0xff0000, RZ, 0xc0, !PT ;  /* 0x00ff000003027812 */ /* 0x000fc400078ec0ff */
        /* <DEDUP_REMOVED lines=10> */
.L_x_5031:
[----:B------:R-:W-:Y:S05]  /*180e0*/  @!P0 BRA `(.L_x_5032) ;  /* 0x00000000000c8947 */ /* 0x000fea0003800000 */
[----:B------:R-:W2:Y:S04]  /*180f0*/  LDG.E R9, desc[UR40][R6.64] ;  /* 0x0000002806097981 */ /* 0x000ea8000c1e1900 */
[----:B------:R-:W2:Y:S02]  /*18100*/  LDG.E R6, desc[UR40][R6.64+0x4] ;  /* 0x0000042806067981 */ /* 0x000ea4000c1e1900 */
[----:B--2---:R-:W-:-:S07]  /*18110*/  IMAD.IADD R9, R6, 0x1, -R9 ;  /* 0x0000000106097824 */ /* 0x004fce00078e0a09 */
.L_x_5032:
[----:B------:R-:W2:Y:S01]  /*18120*/  LDL R7, [R1+0x4] ;  /* 0x0000040001077983 */ /* 0x000ea20000100800 */
[----:B-1----:R-:W1:Y:S03]  /*18130*/  LDC R3, c[0x0][0x448] ;  /* 0x00011200ff037b82 */ /* 0x002e660000000800 */
[----:B------:R-:W3:Y:S04]  /*18140*/  @P1 LDG.E R2, desc[UR40][R4.64] ;  /* 0x0000002804021981 */ /* 0x000ee8000c1e1900 */
[----:B------:R4:W3:Y:S01]  /*18150*/  @P1 LDG.E R4, desc[UR40][R4.64+0x4] ;  /* 0x0000042804041981 */ /* 0x0008e2000c1e1900 */
[----:B------:R-:W-:Y:S01]  /*18160*/  LOP3.LUT R12, R10, 0xff, RZ, 0xc0, !PT ;  /* 0x000000ff0a0c7812 */ /* 0x000fe200078ec0ff */
[----:B------:R-:W-:Y:S01]  /*18170*/  BSSY B0, `(.L_x_5033) ;  /* 0x0000037000007945 */ /* 0x000fe20003800000 */
[----:B------:R-:W-:-:S03]  /*18180*/  SHF.R.U32.HI R10, RZ, 0x10, R10 ;  /* 0x00000010ff0a7819 */ /* 0x000fc6000001160a */
[----:B------:R0:W-:Y:S01]  /*18190*/  STL [R1+0x60], R12 ;  /* 0x0000600c01007387 */ /* 0x0001e20000100800 */
[----:B-1----:R-:W-:-:S13]  /*181a0*/  ISETP.NE.AND P0, PT, R3, 0x1, PT ;  /* 0x000000010300780c */ /* 0x002fda0003f05270 */
[----:B----4-:R-:W1:Y:S08]  /*181b0*/  @P0 LDC R5, c[0x0][0x44c] ;  /* 0x00011300ff050b82 */ /* 0x010e700000000800 */
[----:B------:R-:W4:Y:S01]  /*181c0*/  @P0 LDC R6, c[0x0][0x450] ;  /* 0x00011400ff060b82 */ /* 0x000f220000000800 */
[----:B--2---:R-:W-:Y:S02]  /*181d0*/  IMAD.SHL.U32 R3, R7, 0x80, RZ ;  /* 0x0000008007037824 */ /* 0x004fe400078e00ff */
[----:B-----5:R-:W-:-:S02]  /*181e0*/  IMAD.IADD R7, R9, 0x1, -R8 ;  /* 0x0000000109077824 */ /* 0x020fc400078e0a08 */
[----:B------:R-:W-:Y:S02]  /*181f0*/  VIADD R3, R3, 0x7f ;  /* 0x0000007f03037836 */ /* 0x000fe40000000000 */
[----:B---3--:R-:W-:Y:S02]  /*18200*/  @P1 IMAD.IADD R11, R4, 0x1, -R2 ;  /* 0x00000001040b1824 */ /* 0x008fe400078e0a02 */
[----:B-1----:R-:W-:-:S05]  /*18210*/  @P0 IMAD.HI.U32 R2, R3, R5, RZ ;  /* 0x0000000503020227 */ /* 0x002fca00078e00ff */
[----:B----4-:R-:W-:Y:S01]  /*18220*/  @P0 SHF.R.U32.HI R3, RZ, R6, R2 ;  /* 0x00000006ff030219 */ /* 0x010fe20000011602 */
[----:B------:R-:W-:-:S04]  /*18230*/  IMAD.IADD R2, R7, 0x1, R11 ;  /* 0x0000000107027824 */ /* 0x000fc800078e020b */
[C---:B------:R-:W-:Y:S01]  /*18240*/  VIADD R4, R2.reuse, 0x5f ;  /* 0x0000005f02047836 */ /* 0x040fe20000000000 */
[----:B------:R-:W-:-:S03]  /*18250*/  IADD3 R21, R2, 0x60, -R14 ;  /* 0x0000006002157810 */ /* 0x000fc60007ffe80e */
[----:B------:R-:W-:-:S04]  /*18260*/  IMAD.HI R2, R4, 0x2aaaaaab, RZ ;  /* 0x2aaaaaab04027827 */ /* 0x000fc800078e02ff */
[----:B------:R-:W-:Y:S01]  /*18270*/  IMAD.IADD R3, R21, 0x1, R3 ;  /* 0x0000000115037824 */ /* 0x000fe200078e0203 */
[----:B------:R-:W-:Y:S01]  /*18280*/  SHF.R.U32.HI R20, RZ, 0x1f, R2 ;  /* 0x0000001fff147819 */ /* 0x000fe20000011602 */
[----:B------:R-:W-:Y:S02]  /*18290*/  IMAD.MOV.U32 R4, RZ, RZ, RZ ;  /* 0x000000ffff047224 */ /* 0x000fe400078e00ff */
[----:B------:R-:W-:Y:S01]  /*182a0*/  IMAD.HI R3, R3, 0x2aaaaaab, RZ ;  /* 0x2aaaaaab03037827 */ /* 0x000fe200078e02ff */
[----:B------:R-:W-:-:S04]  /*182b0*/  LEA.HI.SX32 R20, R2, R20, 0x1c ;  /* 0x0000001402147211 */ /* 0x000fc800078fe2ff */
[----:B------:R-:W-:-:S04]  /*182c0*/  SHF.R.U32.HI R6, RZ, 0x1f, R3 ;  /* 0x0000001fff067819 */ /* 0x000fc80000011603 */
[----:B------:R-:W-:-:S04]  /*182d0*/  LEA.HI.SX32 R6, R3, R6, 0x1c ;  /* 0x0000000603067211 */ /* 0x000fc800078fe2ff */
[----:B------:R-:W-:-:S04]  /*182e0*/  VIMNMX R6, R20, R6, PT ;  /* 0x0000000614067248 */ /* 0x000fc80003fe0100 */
[----:B------:R-:W-:-:S13]  /*182f0*/  ISETP.GE.AND P0, PT, R6, 0x1, PT ;  /* 0x000000010600780c */ /* 0x000fda0003f06270 */
[----:B0-----:R-:W-:Y:S05]  /*18300*/  @!P0 BRA `(.L_x_5034) ;  /* 0x0000000000748947 */ /* 0x001fea0003800000 */
[----:B------:R-:W-:Y:S01]  /*18310*/  ISETP.NE.AND P0, PT, R10, RZ, PT ;  /* 0x000000ff0a00720c */ /* 0x000fe20003f05270 */
[----:B------:R-:W-:-:S03]  /*18320*/  ULDC UR4, c[0x0][0x9f0] ;  /* 0x00027c0000047ab9 */ /* 0x000fc60000000800 */
[----:B------:R-:W-:-:S04]  /*18330*/  SEL R2, R10, UR4, P0 ;  /* 0x000000040a027c07 */ /* 0x000fc80008000000 */
[----:B------:R-:W-:Y:S02]  /*18340*/  IABS R3, R2 ;  /* 0x0000000200037213 */ /* 0x000fe40000000000 */
[----:B------:R-:W-:Y:S02]  /*18350*/  IADD3 R8, R2, -0x1, R6 ;  /* 0xffffffff02087810 */ /* 0x000fe40007ffe006 */
[----:B------:R-:W0:Y:S08]  /*18360*/  I2F.RP R4, R3 ;  /* 0x0000000300047306 */ /* 0x000e300000209400 */
[----:B0-----:R-:W0:Y:S02]  /*18370*/  MUFU.RCP R4, R4 ;  /* 0x0000000400047308 */ /* 0x001e240000001000 */
[----:B0-----:R-:W-:-:S06]  /*18380*/  VIADD R4, R4, 0xffffffe ;  /* 0x0ffffffe04047836 */ /* 0x001fcc0000000000 */
[----:B------:R0:W1:Y:S02]  /*18390*/  F2I.FTZ.U32.TRUNC.NTZ R5, R4 ;  /* 0x0000000400057305 */ /* 0x000064000021f000 */
[----:B0-----:R-:W-:-:S04]  /*183a0*/  LOP3.LUT R4, R8, R2, RZ, 0x3c, !PT ;  /* 0x0000000208047212 */ /* 0x001fc800078e3cff */
[----:B------:R-:W-:Y:S01]  /*183b0*/  ISETP.GE.AND P3, PT, R4, RZ, PT ;  /* 0x000000ff0400720c */ /* 0x000fe20003f66270 */
[----:B-1----:R-:W-:-:S04]  /*183c0*/  IMAD.MOV R4, RZ, RZ, -R5 ;  /* 0x000000ffff047224 */ /* 0x002fc800078e0a05 */
        /* <DEDUP_REMOVED lines=17> */
.L_x_5034:
[----:B------:R-:W-:Y:S05]  /*184e0*/  BSYNC B0 ;  /* 0x0000000000007941 */ /* 0x000fea0003800000 */
.L_x_5033:
        /* <DEDUP_REMOVED lines=21> */
[----:B------:R-:W0:Y:S02]  /*18640*/  S2R R4, SR_TID.X ;  /* 0x0000000000047919 */ /* 0x000e240000002100 */
[----:B0-----:R-:W-:-:S04]  /*18650*/  SHF.R.U32.HI R4, RZ, 0x5, R4 ;  /* 0x00000005ff047819 */ /* 0x001fc80000011604 */
[----:B------:R-:W-:-:S05]  /*18660*/  LOP3.LUT R4, R4, 0x3, RZ, 0xc0, !PT ;  /* 0x0000000304047812 */ /* 0x000fca00078ec0ff */
[----:B------:R0:W1:Y:S02]  /*18670*/  SHFL.IDX PT, R14, R4, RZ, 0x1f ;  /* 0x00001fff040e7589 */ /* 0x00006400000e0000 */
.L_x_5254:
[----:B-1----:R-:W-:Y:S02]  /*18680*/  ISETP.NE.AND P0, PT, R14, RZ, PT ;  /* 0x000000ff0e00720c */ /* 0x002fe40003f05270 */
[----:B------:R-:W-:-:S11]  /*18690*/  PLOP3.LUT P6, PT, PT, PT, PT, 0x8, 0x0 ;  /* 0x000000000000781c */ /* 0x000fd60003fce170 */
[----:B------:R-:W-:Y:S05]  /*186a0*/  @P0 BRA `(.L_x_5038) ;  /* 0x00000000000c0947 */ /* 0x000fea0003800000 */
[----:B------:R-:W-:-:S03]  /*186b0*/  UMOV UR4, 0xffffffff ;  /* 0xffffffff00047882 */ /* 0x000fc60000000000 */
[----:B------:R-:W-:Y:S05]  /*186c0*/  BRA.DIV UR4, `(.L_x_5039) ;  /* 0x0000008204b07947 */ /* 0x000fea000b800000 */
[----:B------:R-:W-:-:S13]  /*186d0*/  ELECT P6, URZ, PT ;  /* 0x00000000003f782f */ /* 0x000fda00038c0000 */
.L_x_5038:
        /* <DEDUP_REMOVED lines=9> */
.L_x_5257:
[----:B------:R-:W-:Y:S05]  /*18770*/  BSYNC B1 ;  /* 0x0000000000017941 */ /* 0x000fea0003800000 */
.L_x_5040:
        /* <DEDUP_REMOVED lines=12> */
.L_x_5258:
[----:B------:R-:W-:Y:S05]  /*18840*/  BSYNC B2 ;  /* 0x0000000000027941 */ /* 0x000fea0003800000 */
.L_x_5044:
        /* <DEDUP_REMOVED lines=9> */
.L_x_5047:
[----:B------:R-:W-:Y:S05]  /*188e0*/  BSYNC B2 ;  /* 0x0000000000027941 */ /* 0x000fea0003800000 */
.L_x_5046:
        /* <DEDUP_REMOVED lines=13> */
.L_x_5048:
        /* <DEDUP_REMOVED lines=13> */
.L_x_5259:
[----:B------:R-:W-:Y:S05]  /*18a90*/  BSYNC B2 ;  /* 0x0000000000027941 */ /* 0x000fea0003800000 */
.L_x_5049:
        /* <DEDUP_REMOVED lines=11> */
.L_x_5052:
[----:B------:R-:W-:Y:S05]  /*18b50*/  BSYNC B2 ;  /* 0x0000000000027941 */ /* 0x000fea0003800000 */
.L_x_5051:
        /* <DEDUP_REMOVED lines=10> */
.L_x_5053:
        /* <DEDUP_REMOVED lines=15> */
.L_x_5054:
        /* <DEDUP_REMOVED lines=15> */
.L_x_5055:
        /* <DEDUP_REMOVED lines=15> */
.L_x_5056:
        /* <DEDUP_REMOVED lines=10> */
.L_x_5043:
[----:B------:R-:W-:Y:S05]  /*18f70*/  BSYNC B1 ;  /* 0x0000000000017941 */ /* 0x000fea0003800000 */
.L_x_5042:
        /* <DEDUP_REMOVED lines=13> */
.L_x_5072:
[----:B------:R-:W-:Y:S05]  /*19050*/  YIELD ;  /* 0x0000000000007946 */ /* 0x000fea0003800000 */
[----:B------:R-:W-:Y:S04]  /*19060*/  BSSY B1, `(.L_x_5057) ;  /* 0x000007e000017945 */ /* 0x000fe80003800000 */
[----:B-1----:R-:W-:Y:S05]  /*19070*/  @!P6 BRA `(.L_x_5058) ;  /* 0x0000000400f0e947 */ /* 0x002fea0003800000 */
[----:B0-----:R-:W2:Y:S04]  /*19080*/  LDL R5, [R1+0x14] ;  /* 0x0000140001057983 */ /* 0x001ea80000100800 */
        /* <DEDUP_REMOVED lines=9> */
.L_x_5260:
[----:B------:R-:W-:Y:S05]  /*19120*/  BSYNC B2 ;  /* 0x0000000000027941 */ /* 0x000fea0003800000 */
.L_x_5059:
        /* <DEDUP_REMOVED lines=9> */
.L_x_5062:
[----:B------:R-:W-:Y:S05]  /*191c0*/  BSYNC B2 ;  /* 0x0000000000027941 */ /* 0x000fea0003800000 */
.L_x_5061:
        /* <DEDUP_REMOVED lines=12> */
.L_x_5063:
        /* <DEDUP_REMOVED lines=13> */
.L_x_5261:
[----:B------:R-:W-:Y:S05]  /*19360*/  BSYNC B2 ;  /* 0x0000000000027941 */ /* 0x000fea0003800000 */
.L_x_5064:
        /* <DEDUP_REMOVED lines=11> */
.L_x_5067:
[----:B------:R-:W-:Y:S05]  /*19420*/  BSYNC B2 ;  /* 0x0000000000027941 */ /* 0x000fea0003800000 */
.L_x_5066:
        /* <DEDUP_REMOVED lines=10> */
.L_x_5068:
        /* <DEDUP_REMOVED lines=15> */
.L_x_5069:
        /* <DEDUP_REMOVED lines=15> */
.L_x_5070:
        /* <DEDUP_REMOVED lines=15> */
.L_x_5071:
        /* <DEDUP_REMOVED lines=10> */
.L_x_5058:
[----:B------:R-:W-:Y:S05]  /*19840*/  BSYNC B1 ;  /* 0x0000000000017941 */ /* 0x000fea0003800000 */
.L_x_5057:
[----:B------:R-:W2:Y:S04]  /*19850*/  LDL.LU R9, [R1+0x14] ;  /* 0x0000140001097983 */ /* 0x000ea80000300800 */
[----:B0-----:R-:W3:Y:S01]  /*19860*/  LDL.LU R7, [R1+0x1c] ;  /* 0x00001c0001077983 */ /* 0x001ee20000300800 */
        /* <DEDUP_REMOVED lines=10> */
.L_x_5036:
[----:B------:R-:W-:Y:S05]  /*19910*/  BSYNC B0 ;  /* 0x0000000000007941 */ /* 0x000fea0003800000 */
.L_x_5035:
[----:B01----:R-:W2:Y:S01]  /*19920*/  LDL R5, [R1+0x4] ;  /* 0x0000040001057983 */ /* 0x003ea20000100800 */
[----:B------:R-:W0:Y:S01]  /*19930*/  LDC R0, c[0x0][0x448] ;  /* 0x00011200ff007b82 */ /* 0x000e220000000800 */
[----:B------:R-:W-:Y:S01]  /*19940*/  ISETP.NE.AND P2, PT, R10, RZ, PT ;  /* 0x000000ff0a00720c */ /* 0x000fe20003f45270 */
[----:B------:R-:W-:Y:S05]  /*19950*/  @!P0 WARPSYNC.ALL ;  /* 0x0000000000008948 */ /* 0x000fea0003800000 */
[----:B------:R-:W-:Y:S07]  /*19960*/  BSSY B0, `(.L_x_5073) ;  /* 0x000002d000007945 */ /* 0x000fee0003800000 */
[----:B------:R-:W1:Y:S08]  /*19970*/  @!P2 LDC R10, c[0x0][0x9f0] ;  /* 0x00027c00ff0aab82 */ /* 0x000e700000000800 */
[----:B------:R-:W-:Y:S01]  /*19980*/  @!P0 BAR.SYNC.DEFER_BLOCKING 0xc, 0x180 ;  /* 0x0306000000008b1d */ /* 0x000fe20000010000 */
[----:B0-----:R-:W-:-:S13]  /*19990*/  ISETP.NE.AND P1, PT, R0, 0x1, PT ;  /* 0x000000010000780c */ /* 0x001fda0003f25270 */
[----:B------:R-:W0:Y:S08]  /*199a0*/  @P1 LDC R2, c[0x0][0x44c] ;  /* 0x00011300ff021b82 */ /* 0x000e300000000800 */
[----:B------:R-:W3:Y:S01]  /*199b0*/  @P1 LDC R3, c[0x0][0x450] ;  /* 0x00011400ff031b82 */ /* 0x000ee20000000800 */
[----:B--2---:R-:W-:-:S05]  /*199c0*/  LEA R0, R5, 0x7f, 0x7 ;  /* 0x0000007f05007811 */ /* 0x004fca00078e38ff */
[----:B0-----:R-:W-:-:S05]  /*199d0*/  @P1 IMAD.HI.U32 R2, R0, R2, RZ ;  /* 0x0000000200021227 */ /* 0x001fca00078e00ff */
[----:B---3--:R-:W-:-:S05]  /*199e0*/  @P1 SHF.R.U32.HI R0, RZ, R3, R2 ;  /* 0x00000003ff001219 */ /* 0x008fca0000011602 */
[----:B------:R-:W-:-:S04]  /*199f0*/  IMAD.IADD R0, R21, 0x1, R0 ;  /* 0x0000000115007824 */ /* 0x000fc800078e0200 */
[----:B------:R-:W-:-:S05]  /*19a00*/  IMAD.HI R0, R0, 0x2aaaaaab, RZ ;  /* 0x2aaaaaab00007827 */ /* 0x000fca00078e02ff */
[----:B------:R-:W-:-:S04]  /*19a10*/  SHF.R.U32.HI R2, RZ, 0x1f, R0 ;  /* 0x0000001fff027819 */ /* 0x000fc80000011600 */
[----:B------:R-:W-:-:S04]  /*19a20*/  LEA.HI.SX32 R0, R0, R2, 0x1c ;  /* 0x0000000200007211 */ /* 0x000fc800078fe2ff */
[----:B------:R-:W-:-:S04]  /*19a30*/  VIMNMX R7, R20, R0, PT ;  /* 0x0000000014077248 */ /* 0x000fc80003fe0100 */
[----:B------:R-:W-:Y:S01]  /*19a40*/  ISETP.GE.AND P1, PT, R7, 0x1, PT ;  /* 0x000000010700780c */ /* 0x000fe20003f26270 */
[----:B------:R0:W-:Y:S04]  /*19a50*/  STL [R1+0x38], R7 ;  /* 0x0000380701007387 */ /* 0x0001e80000100800 */
[----:B------:R0:W-:Y:S08]  /*19a60*/  STL [R1+0x3c], RZ ;  /* 0x00003cff01007387 */ /* 0x0001f00000100800 */
[----:B01----:R-:W-:Y:S05]  /*19a70*/  @!P1 BRA `(.L_x_5074) ;  /* 0x00000000006c9947 */ /* 0x003fea0003800000 */
        /* <DEDUP_REMOVED lines=27> */
.L_x_5074:
[----:B------:R-:W-:Y:S05]  /*19c30*/  BSYNC B0 ;  /* 0x0000000000007941 */ /* 0x000fea0003800000 */
.L_x_5073:
[----:B------:R-:W2:Y:S04]  /*19c40*/  LDL R0, [R1+0x3c] ;  /* 0x00003c0001007983 */ /* 0x000ea80000100800 */
[----:B0-----:R-:W2:Y:S01]  /*19c50*/  LDL R2, [R1+0x60] ;  /* 0x0000600001027983 */ /* 0x001ea20000100800 */
[----:B------:R-:W-:Y:S01]  /*19c60*/  BSSY B7, `(.L_x_5075) ;  /* 0x00003eb000077945 */ /* 0x000fe20003800000 */
[----:B--2---:R-:W-:-:S05]  /*19c70*/  IMAD R2, R2, R0, RZ ;  /* 0x0000000002027224 */ /* 0x004fca00078e02ff */
[----:B------:R-:W-:Y:S01]  /*19c80*/  VIADDMNMX R0, R2, R0, R7, PT ;  /* 0x0000000002007246 */ /* 0x000fe20003800107 */
[----:B------:R0:W-:Y:S03]  /*19c90*/  STL [R1+0x28], R2 ;  /* 0x0000280201007387 */ /* 0x0001e60000100800 */
[----:B------:R-:W-:Y:S01]  /*19ca0*/  ISETP.GT.AND P0, PT, R0, R2, PT ;  /* 0x000000020000720c */ /* 0x000fe20003f04270 */
[----:B------:R0:W-:-:S12]  /*19cb0*/  STL [R1+0x40], R0 ;  /* 0x0000400001007387 */ /* 0x0001d80000100800 */
[----:B0-----:R-:W-:Y:S05]  /*19cc0*/  @P0 BRA `(.L_x_5076) ;  /* 0x0000000000480947 */ /* 0x001fea0003800000 */
[----:B------:R-:W0:Y:S02]  /*19cd0*/  S2R R0, SR_TID.X ;  /* 0x0000000000007919 */ /* 0x000e240000002100 */
[----:B0-----:R-:W-:-:S04]  /*19ce0*/  LOP3.LUT R0, R0, 0x7f, RZ, 0xc0, !PT ;  /* 0x0000007f00007812 */ /* 0x001fc800078ec0ff */
[----:B------:R-:W-:-:S13]  /*19cf0*/  ISETP.NE.AND P0, PT, R0, RZ, PT ;  /* 0x000000ff0000720c */ /* 0x000fda0003f05270 */
[----:B------:R-:W-:Y:S05]  /*19d00*/  @P0 BRA `(.L_x_5077) ;  /* 0x0000003c00800947 */ /* 0x000fea0003800000 */
[----:B------:R-:W0:Y:S01]  /*19d10*/  S2R R5, SR_LANEID ;  /* 0x0000000000057919 */ /* 0x000e220000000000 */
[----:B------:R-:W-:Y:S01]  /*19d20*/  VOTEU.ANY UR4, UPT, PT ;  /* 0x0000000000047886 */ /* 0x000fe200038e0100 */
[----:B------:R-:W1:Y:S01]  /*19d30*/  LDC.64 R2, c[0x0][0xc60] ;  /* 0x00031800ff027b82 */ /* 0x000e620000000a00 */
[----:B------:R-:W0:Y:S02]  /*19d40*/  FLO.U32 R0, UR4 ;  /* 0x0000000400007d00 */ /* 0x000e2400080e0000 */
[----:B0-----:R-:W-:-:S06]  /*19d50*/  ISETP.EQ.U32.AND P0, PT, R0, R5, PT ;  /* 0x000000050000720c */ /* 0x001fcc0003f02070 */
[----:B------:R-:W1:Y:S07]  /*19d60*/  POPC R5, UR4 ;  /* 0x0000000400057d09 */ /* 0x000e6e0008000000 */
[----:B-1----:R-:W2:Y:S01]  /*19d70*/  @P0 ATOMG.E.ADD.STRONG.GPU PT, R3, desc[UR40][R2.64], R5 ;  /* 0x00000005020309a8 */ /* 0x002ea200081ee1e8 */
[----:B------:R-:W0:Y:S02]  /*19d80*/  S2R R4, SR_LTMASK ;  /* 0x0000000000047919 */ /* 0x000e240000003900 */
[----:B0-----:R-:W-:-:S04]  /*19d90*/  LOP3.LUT R4, R4, UR4, RZ, 0xc0, !PT ;  /* 0x0000000404047c12 */ /* 0x001fc8000f8ec0ff */
[----:B------:R-:W0:Y:S01]  /*19da0*/  POPC R7, R4 ;  /* 0x0000000400077309 */ /* 0x000e220000000000 */
[----:B--2---:R-:W0:Y:S02]  /*19db0*/  SHFL.IDX PT, R0, R3, R0, 0x1f ;  /* 0x00001f0003007589 */ /* 0x004e2400000e0000 */
[----:B0-----:R-:W-:-:S05]  /*19dc0*/  IADD3 R0, R0, UR37, R7 ;  /* 0x0000002500007c10 */ /* 0x001fca000fffe007 */
[----:B------:R4:W-:Y:S01]  /*19dd0*/  STL [R1], R0 ;  /* 0x0000000001007387 */ /* 0x0009e20000100800 */
[----:B------:R-:W-:Y:S05]  /*19de0*/  BRA `(.L_x_5077) ;  /* 0x0000003c00487947 */ /* 0x000fea0003800000 */
.L_x_5076:
        /* <DEDUP_REMOVED lines=20> */
.L_x_5079:
[----:B------:R-:W-:Y:S05]  /*19f30*/  BSYNC B6 ;  /* 0x0000000000067941 */ /* 0x000fea0003800000 */
.L_x_5078:
        /* <DEDUP_REMOVED lines=20> */
.L_x_5082:
        /* <DEDUP_REMOVED lines=16> */
.L_x_5081:
[----:B------:R-:W-:Y:S05]  /*1a180*/  BSYNC B6 ;  /* 0x0000000000067941 */ /* 0x000fea0003800000 */
.L_x_5080:
        /* <DEDUP_REMOVED lines=10> */
[----:B0-----:R-:W0:Y:S01]  /*1a230*/  LDC.64 R2, c[0x0][0x418] ;  /* 0x00010600ff027b82 */ /* 0x001e220000000a00 */
[----:B----4-:R-:W-:Y:S01]  /*1a240*/  VIADD R0, R0, 0xffffffff ;  /* 0xffffffff00007836 */ /* 0x010fe20000000000 */
[----:B--2---:R-:W-:Y:S01]  /*1a250*/  SHF.R.S32.HI R8, RZ, 0x1f, R7 ;  /* 0x0000001fff087819 */ /* 0x004fe20000011407 */
[----:B------:R1:W-:Y:S04]  /*1a260*/  @P0 STL [R1+0x8], R7 ;  /* 0x0000080701000387 */ /* 0x0003e80000100800 */
[----:B------:R1:W-:Y:S01]  /*1a270*/  STL [R1+0x20], R8 ;  /* 0x0000200801007387 */ /* 0x0003e20000100800 */
[----:B0-----:R-:W-:Y:S01]  /*1a280*/  LOP3.LUT P0, RZ, R2, UR4, RZ, 0xfc, !PT ;  /* 0x0000000402ff7c12 */ /* 0x001fe2000f80fcff */
[----:B------:R-:W-:-:S03]  /*1a290*/  UMOV UR4, 0xffffffff ;  /* 0xffffffff00047882 */ /* 0x000fc60000000000 */
[----:B------:R-:W-:-:S04]  /*1a2a0*/  LOP3.LUT P0, RZ, R3, UR5, RZ, 0xfc, P0 ;  /* 0x0000000503ff7c12 */ /* 0x000fc8000800fcff */
[----:B------:R-:W-:Y:S01]  /*1a2b0*/  SEL R17, R7, RZ, !P0 ;  /* 0x000000ff07117207 */ /* 0x000fe20004000000 */
[----:B-1----:R-:W-:Y:S08]  /*1a2c0*/  BRA.DIV UR4, `(.L_x_5083) ;  /* 0x0000006a04347947 */ /* 0x002ff0000b800000 */
[----:B------:R-:W0:Y:S02]  /*1a2d0*/  S2R R4, SR_TID.X ;  /* 0x0000000000047919 */ /* 0x000e240000002100 */
[----:B0-----:R-:W-:-:S04]  /*1a2e0*/  SHF.R.U32.HI R4, RZ, 0x5, R4 ;  /* 0x00000005ff047819 */ /* 0x001fc80000011604 */
[----:B------:R-:W-:-:S05]  /*1a2f0*/  LOP3.LUT R4, R4, 0x3, RZ, 0xc0, !PT ;  /* 0x0000000304047812 */ /* 0x000fca00078ec0ff */
[----:B------:R0:W1:Y:S02]  /*1a300*/  SHFL.IDX PT, R14, R4, RZ, 0x1f ;  /* 0x00001fff040e7589 */ /* 0x00006400000e0000 */
.L_x_5264:
        /* <DEDUP_REMOVED lines=9> */
.L_x_5267:
[----:B------:R-:W-:Y:S05]  /*1a3a0*/  @!P6 BRA `(.L_x_5084) ;  /* 0x0000000000fce947 */ /* 0x000fea0003800000 */
[----:B------:R-:W-:-:S04]  /*1a3b0*/  ISETP.NE.U32.AND P0, PT, R2, RZ, PT ;  /* 0x000000ff0200720c */ /* 0x000fc80003f05070 */
[----:B------:R-:W-:-:S13]  /*1a3c0*/  ISETP.NE.AND.EX P0, PT, R3, RZ, PT, P0 ;  /* 0x000000ff0300720c */ /* 0x000fda0003f05300 */
[----:B------:R-:W-:Y:S05]  /*1a3d0*/  @!P0 BRA `(.L_x_5086) ;  /* 0x0000000000508947 */ /* 0x000fea0003800000 */
[----:B------:R-:W1:Y:S01]  /*1a3e0*/  LDC R6, c[0x0][0x43c] ;  /* 0x00010f00ff067b82 */ /* 0x000e620000000800 */
[----:B------:R-:W-:Y:S01]  /*1a3f0*/  IMAD.MOV.U32 R9, RZ, RZ, R0 ;  /* 0x000000ffff097224 */ /* 0x000fe200078e0000 */
[----:B------:R-:W-:-:S03]  /*1a400*/  ULDC.64 UR4, c[0x0][0x428] ;  /* 0x00010a0000047ab9 */ /* 0x000fc60000000a00 */
[----:B------:R-:W-:Y:S01]  /*1a410*/  IMAD.MOV.U32 R0, RZ, RZ, R9 ;  /* 0x000000ffff007224 */ /* 0x000fe200078e0009 */
[----:B-1----:R-:W-:-:S13]  /*1a420*/  ISETP.NE.AND P0, PT, R6, 0x1, PT ;  /* 0x000000010600780c */ /* 0x002fda0003f05270 */
[----:B0-----:R-:W0:Y:S02]  /*1a430*/  @P0 LDC.64 R4, c[0x0][0x440] ;  /* 0x00011000ff040b82 */ /* 0x001e240000000a00 */
        /* <DEDUP_REMOVED lines=14> */
.L_x_5086:
[----:B------:R-:W2:Y:S04]  /*1a520*/  LDL R0, [R1+0x10] ;  /* 0x0000100001007983 */ /* 0x000ea80000100800 */
[----:B-1----:R-:W3:Y:S01]  /*1a530*/  LDL R2, [R1+0x18] ;  /* 0x0000180001027983 */ /* 0x002ee20000100800 */
[----:B--2---:R-:W-:Y:S01]  /*1a540*/  IMAD R0, R0, 0x8, R18 ;  /* 0x0000000800007824 */ /* 0x004fe200078e0212 */
[----:B---3--:R-:W-:-:S04]  /*1a550*/  SHF.L.U32 R2, R2, 0x1f, RZ ;  /* 0x0000001f02027819 */ /* 0x008fc800000006ff */
[----:B------:R-:W1:Y:S02]  /*1a560*/  SYNCS.PHASECHK.TRANS64.TRYWAIT P0, [R0+URZ+0x22840], R2 ;  /* 0x02284002000075a7 */ /* 0x000e64000800017f */
[----:B-1----:R-:W-:Y:S05]  /*1a570*/  @!P0 BRA `(.L_x_5087) ;  /* 0x0000006400dc8947 */ /* 0x002fea0003800000 */
.L_x_5268:
[----:B------:R-:W2:Y:S02]  /*1a580*/  S2R R3, SR_TID.X ;  /* 0x0000000000037919 */ /* 0x000ea40000002100 */
[----:B--2---:R-:W-:-:S04]  /*1a590*/  LOP3.LUT R3, R3, 0x7f, RZ, 0xc0, !PT ;  /* 0x0000007f03037812 */ /* 0x004fc800078ec0ff */
[----:B------:R-:W-:-:S13]  /*1a5a0*/  ISETP.NE.AND P0, PT, R3, RZ, PT ;  /* 0x000000ff0300720c */ /* 0x000fda0003f05270 */
[----:B------:R-:W-:Y:S05]  /*1a5b0*/  @P0 BRA `(.L_x_5088) ;  /* 0x00000000001c0947 */ /* 0x000fea0003800000 */
[----:B------:R-:W2:Y:S01]  /*1a5c0*/  S2R R3, SR_TID.X ;  /* 0x0000000000037919 */ /* 0x000ea20000002100 */
[----:B-1----:R-:W-:-:S04]  /*1a5d0*/  IMAD.MOV.U32 R2, RZ, RZ, 0x3000 ;  /* 0x00003000ff027424 */ /* 0x002fc800078e00ff */
[----:B------:R3:W-:Y:S01]  /*1a5e0*/  SYNCS.ARRIVE.TRANS64 RZ, [R0+URZ+0x22830], R2 ;  /* 0x0228300200ff79a7 */ /* 0x0007e2000800003f */
[----:B--2---:R-:W-:-:S04]  /*1a5f0*/  LOP3.LUT R3, R3, 0x1f, RZ, 0xc0, !PT ;  /* 0x0000001f03037812 */ /* 0x004fc800078ec0ff */
[----:B------:R-:W-:-:S13]  /*1a600*/  ISETP.NE.AND P0, PT, R3, RZ, PT ;  /* 0x000000ff0300720c */ /* 0x000fda0003f05270 */
[----:B---3--:R-:W-:Y:S05]  /*1a610*/  @!P0 BRA `(.L_x_5088) ;  /* 0x0000000000048947 */ /* 0x008fea0003800000 */
[----:B------:R-:W-:Y:S01]  /*1a620*/  BPT.TRAP 0x1 ;  /* 0x000000040000795c */ /* 0x000fe20000300000 */
.L_x_5088:
[----:B0-----:R-:W2:Y:S04]  /*1a630*/  LDL R4, [R1+0x10] ;  /* 0x0000100001047983 */ /* 0x001ea80000100800 */
[----:B------:R-:W3:Y:S04]  /*1a640*/  LDL R3, [R1+0x30] ;  /* 0x0000300001037983 */ /* 0x000ee80000100800 */
[----:B-1----:R-:W4:Y:S01]  /*1a650*/  LDL R2, [R1+0x24] ;  /* 0x0000240001027983 */ /* 0x002f220000100800 */
        /* <DEDUP_REMOVED lines=11> */
[----:B--2---:R-:W-:Y:S01]  /*1a710*/  IMAD R0, R4, 0x3000, R18 ;  /* 0x0000300004007824 */ /* 0x004fe200078e0212 */
[----:B---3--:R-:W-:-:S04]  /*1a720*/  R2UR UR11, R3 ;  /* 0x00000000030b72ca */ /* 0x008fc800000e0000 */
[----:B------:R-:W-:Y:S02]  /*1a730*/  R2UR UR8, R0 ;  /* 0x00000000000872ca */ /* 0x000fe400000e0000 */
[----:B----4-:R-:W-:-:S11]  /*1a740*/  R2UR UR4, R2 ;  /* 0x00000000020472ca */ /* 0x010fd600000e0000 */
[----:B------:R-:W-:Y:S02]  /*1a750*/  UIADD3 UR8, UR8, 0x1c400, URZ ;  /* 0x0001c40008087890 */ /* 0x000fe4000fffe03f */
[----:B------:R-:W-:-:S03]  /*1a760*/  UIMAD UR11, UR11, 0x60, UR4 ;  /* 0x000000600b0b78a4 */ /* 0x000fc6000f8e0204 */
[----:B------:R-:W-:-:S06]  /*1a770*/  UMOV UR4, 0x0 ;  /* 0x0000000000047882 */ /* 0x000fcc0000000000 */
[----:B------:R1:W-:Y:S02]  /*1a780*/  UTMALDG.4D [UR8], [UR6], desc[UR4] ;  /* 0x00000408060075b4 */ /* 0x0003e40008019000 */
[----:B-1----:R-:W-:Y:S01]  /*1a790*/  NOP ;  /* 0x0000000000007918 */ /* 0x002fe20000000000 */
.L_x_5084:
[----:B------:R-:W2:Y:S04]  /*1a7a0*/  LDL.LU R3, [R1+0x44] ;  /* 0x0000440001037983 */ /* 0x000ea80000300800 */
[----:B------:R-:W3:Y:S04]  /*1a7b0*/  LDL.LU R5, [R1+0x2c] ;  /* 0x00002c0001057983 */ /* 0x000ee80000300800 */
[----:B0-----:R-:W4:Y:S01]  /*1a7c0*/  LDL.LU R4, [R1+0x58] ;  /* 0x0000580001047983 */ /* 0x001f220000300800 */
        /* <DEDUP_REMOVED lines=37> */
.L_x_5090:
[----:B------:R-:W-:Y:S05]  /*1aa20*/  BSYNC B6 ;  /* 0x0000000000067941 */ /* 0x000fea0003800000 */
.L_x_5089:
[----:B0-----:R-:W2:Y:S01]  /*1aa30*/  LDL.LU R0, [R1+0x58] ;  /* 0x0000580001007983 */ /* 0x001ea20000300800 */
[----:B------:R-:W-:Y:S01]  /*1aa40*/  ULDC.64 UR4, c[0x0][0x2d8] ;  /* 0x0000b60000047ab9 */ /* 0x000fe20000000a00 */
[----:B------:R-:W0:Y:S01]  /*1aa50*/  LDC R7, c[0x0][0x448] ;  /* 0x00011200ff077b82 */ /* 0x000e220000000800 */
[----:B------:R-:W-:Y:S01]  /*1aa60*/  ULDC UR6, c[0x0][0x2b8] ;  /* 0x0000ae0000067ab9 */ /* 0x000fe20000000800 */
[----:B------:R-:W3:Y:S04]  /*1aa70*/  LDL.LU R4, [R1+0x44] ;  /* 0x0000440001047983 */ /* 0x000ee80000300800 */
[----:B------:R-:W3:Y:S04]  /*1aa80*/  LDL.LU.64 R2, [R1+0x50] ;  /* 0x0000500001027983 */ /* 0x000ee80000300a00 */
[----:B------:R-:W4:Y:S04]  /*1aa90*/  LDL.LU R5, [R1+0x2c] ;  /* 0x00002c0001057983 */ /* 0x000f280000300800 */
[----:B------:R-:W4:Y:S04]  /*1aaa0*/  LDL R10, [R1+0x4] ;  /* 0x00000400010a7983 */ /* 0x000f280000100800 */
[----:B------:R1:W5:Y:S01]  /*1aab0*/  LDL R8, [R1+0x34] ;  /* 0x0000340001087983 */ /* 0x0003620000100800 */
[----:B0-----:R-:W-:-:S13]  /*1aac0*/  ISETP.NE.AND P0, PT, R7, 0x1, PT ;  /* 0x000000010700780c */ /* 0x001fda0003f05270 */
[----:B------:R-:W0:Y:S01]  /*1aad0*/  @P0 LDC R6, c[0x0][0x450] ;  /* 0x00011400ff060b82 */ /* 0x000e220000000800 */
[----:B------:R-:W1:Y:S02]  /*1aae0*/  S2R R9, SR_TID.X ;  /* 0x0000000000097919 */ /* 0x000e640000002100 */
[----:B-1----:R-:W-:-:S05]  /*1aaf0*/  IMAD.SHL.U32 R9, R9, 0x8, RZ ;  /* 0x0000000809097824 */ /* 0x002fca00078e00ff */
[----:B------:R-:W-:Y:S01]  /*1ab00*/  LOP3.LUT R9, R9, 0x38, RZ, 0xc0, !PT ;  /* 0x0000003809097812 */ /* 0x000fe200078ec0ff */
[----:B---3--:R-:W-:Y:S02]  /*1ab10*/  IMAD.MOV.U32 R3, RZ, RZ, R4 ;  /* 0x000000ffff037224 */ /* 0x008fe400078e0004 */
[----:B------:R-:W1:Y:S01]  /*1ab20*/  S2R R4, SR_TID.X ;  /* 0x0000000000047919 */ /* 0x000e620000002100 */
[----:B------:R-:W-:-:S04]  /*1ab30*/  IMAD.WIDE.U32 R2, R16, UR4, R2 ;  /* 0x0000000410027c25 */ /* 0x000fc8000f8e0002 */
[----:B------:R-:W-:Y:S01]  /*1ab40*/  IMAD R3, R16, UR5, R3 ;  /* 0x0000000510037c24 */ /* 0x000fe2000f8e0203 */
[----:B------:R-:W-:Y:S02]  /*1ab50*/  ULDC.64 UR4, c[0x0][0x2e0] ;  /* 0x0000b80000047ab9 */ /* 0x000fe40000000a00 */
[----:B--2---:R-:W-:Y:S02]  /*1ab60*/  IMAD R0, R0, UR4, RZ ;  /* 0x0000000400007c24 */ /* 0x004fe4000f8e02ff */
[----:B----4-:R-:W-:-:S04]  /*1ab70*/  IMAD.WIDE.U32 R2, R5, UR4, R2 ;  /* 0x0000000405027c25 */ /* 0x010fc8000f8e0002 */
[----:B------:R-:W-:Y:S01]  /*1ab80*/  IMAD R0, R5, UR5, R0 ;  /* 0x0000000505007c24 */ /* 0x000fe2000f8e0200 */
[----:B------:R-:W-:-:S03]  /*1ab90*/  ULDC.64 UR4, c[0x0][0x2d0] ;  /* 0x0000b40000047ab9 */ /* 0x000fc60000000a00 */
[----:B------:R-:W-:Y:S01]  /*1aba0*/  IMAD.IADD R3, R3, 0x1, R0 ;  /* 0x0000000103037824 */ /* 0x000fe200078e0200 */
[----:B-1----:R-:W-:-:S04]  /*1abb0*/  LOP3.LUT R4, R4, 0x7f, RZ, 0xc0, !PT ;  /* 0x0000007f04047812 */ /* 0x002fc800078ec0ff */
[----:B------:R-:W-:Y:S02]  /*1abc0*/  SHF.R.U32.HI R5, RZ, 0x3, R4 ;  /* 0x00000003ff057819 */ /* 0x000fe40000011604 */
[----:B------:R-:W1:Y:S02]  /*1abd0*/  S2R R4, SR_TID.X ;  /* 0x0000000000047919 */ /* 0x000e640000002100 */
[----:B-1----:R-:W-:-:S05]  /*1abe0*/  IMAD.SHL.U32 R4, R4, 0x10, RZ ;  /* 0x0000001004047824 */ /* 0x002fca00078e00ff */
[----:B------:R-:W-:Y:S02]  /*1abf0*/  LOP3.LUT R4, R5, 0x70, R4, 0xf8, !PT ;  /* 0x0000007005047812 */ /* 0x000fe400078ef804 */
[----:B------:R-:W1:Y:S03]  /*1ac00*/  @P0 LDC R5, c[0x0][0x44c] ;  /* 0x00011300ff050b82 */ /* 0x000e660000000800 */
[----:B------:R-:W-:-:S04]  /*1ac10*/  IMAD R4, R10, 0x80, R4 ;  /* 0x000000800a047824 */ /* 0x000fc800078e0204 */
[----:B------:R-:W-:Y:S02]  /*1ac20*/  IMAD.MOV.U32 R0, RZ, RZ, R4 ;  /* 0x000000ffff007224 */ /* 0x000fe400078e0004 */
[----:B-1----:R-:W-:-:S05]  /*1ac30*/  @P0 IMAD.HI.U32 R5, R4, R5, RZ ;  /* 0x0000000504050227 */ /* 0x002fca00078e00ff */
        /* <DEDUP_REMOVED lines=19> */
[----:B------:R-:W-:Y:S09]  /*1ad70*/  BRA.DIV UR4, `(.L_x_5091) ;  /* 0x0000005e04f07947 */ /* 0x000ff2000b800000 */
[----:B------:R-:W2:Y:S01]  /*1ad80*/  LDL.LU R6, [R1+0x48] ;  /* 0x0000480001067983 */ /* 0x000ea20000300800 */
[----:B------:R-:W0:Y:S02]  /*1ad90*/  S2R R11, SR_TID.X ;  /* 0x00000000000b7919 */ /* 0x000e240000002100 */
[----:B0-----:R-:W-:-:S04]  /*1ada0*/  LOP3.LUT R11, R11, 0x7f, RZ, 0xc0, !PT ;  /* 0x0000007f0b0b7812 */ /* 0x001fc800078ec0ff */
[----:B------:R-:W-:-:S05]  /*1adb0*/  SHF.R.U32.HI R11, RZ, 0x3, R11 ;  /* 0x00000003ff0b7819 */ /* 0x000fca000001160b */
[----:B------:R-:W-:-:S04]  /*1adc0*/  IMAD R2, R10, 0x80, R11 ;  /* 0x000000800a027824 */ /* 0x000fc800078e020b */
[----:B------:R-:W-:Y:S02]  /*1add0*/  VIADD R5, R2, 0x10 ;  /* 0x0000001002057836 */ /* 0x000fe40000000000 */
[----:B--2---:R-:W-:Y:S02]  /*1ade0*/  IMAD R0, R6, R7, RZ ;  /* 0x0000000706007224 */ /* 0x004fe400078e02ff */
[----:B------:R-:W0:Y:S04]  /*1adf0*/  SHFL.IDX PT, R7, R4, RZ, 0x181f ;  /* 0x00181fff04077589 */ /* 0x000e2800000e0000 */
[----:B------:R-:W1:Y:S01]  /*1ae00*/  SHFL.IDX PT, R6, R3, RZ, 0x181f ;  /* 0x00181fff03067589 */ /* 0x000e6200000e0000 */
        /* <DEDUP_REMOVED lines=63> */
.L_x_5285:
        /* <DEDUP_REMOVED lines=10> */
.L_x_5092:
        /* <DEDUP_REMOVED lines=18> */
.L_x_5286:
[----:B------:R-:W-:Y:S05]  /*1b3c0*/  BSYNC B0 ;  /* 0x0000000000007941 */ /* 0x000fea0003800000 */
.L_x_5093:
        /* <DEDUP_REMOVED lines=13> */
.L_x_5287:
[----:B------:R-:W-:Y:S05]  /*1b4a0*/  BSYNC B1 ;  /* 0x0000000000017941 */ /* 0x000fea0003800000 */
.L_x_5097:
        /* <DEDUP_REMOVED lines=9> */
.L_x_5100:
[----:B------:R-:W-:Y:S05]  /*1b540*/  BSYNC B1 ;  /* 0x0000000000017941 */ /* 0x000fea0003800000 */
.L_x_5099:
        /* <DEDUP_REMOVED lines=13> */
.L_x_5101:
        /* <DEDUP_REMOVED lines=15> */
.L_x_5102:
        /* <DEDUP_REMOVED lines=15> */
.L_x_5103:
        /* <DEDUP_REMOVED lines=15> */
.L_x_5104:
        /* <DEDUP_REMOVED lines=10> */
.L_x_5096:
[----:B------:R-:W-:Y:S05]  /*1b990*/  BSYNC B0 ;  /* 0x0000000000007941 */ /* 0x000fea0003800000 */
.L_x_5095:
        /* <DEDUP_REMOVED lines=55> */
.L_x_5111:
        /* <DEDUP_REMOVED lines=8> */
.L_x_5288:
[----:B------:R-:W-:Y:S05]  /*1bd90*/  BSYNC B3 ;  /* 0x0000000000037941 */ /* 0x000fea0003800000 */
.L_x_5112:
        /* <DEDUP_REMOVED lines=9> */
.L_x_5115:
[----:B------:R-:W-:Y:S05]  /*1be30*/  BSYNC B3 ;  /* 0x0000000000037941 */ /* 0x000fea0003800000 */
.L_x_5114:
        /* <DEDUP_REMOVED lines=13> */
.L_x_5116:
        /* <DEDUP_REMOVED lines=13> */
.L_x_5289:
[----:B------:R-:W-:Y:S05]  /*1bfe0*/  BSYNC B3 ;  /* 0x0000000000037941 */ /* 0x000fea0003800000 */
.L_x_5117:
        /* <DEDUP_REMOVED lines=11> */
.L_x_5120:
[----:B------:R-:W-:Y:S05]  /*1c0a0*/  BSYNC B3 ;  /* 0x0000000000037941 */ /* 0x000fea0003800000 */
.L_x_5119:
        /* <DEDUP_REMOVED lines=10> */
.L_x_5121:
        /* <DEDUP_REMOVED lines=15> */
.L_x_5122:
        /* <DEDUP_REMOVED lines=15> */
.L_x_5123:
        /* <DEDUP_REMOVED lines=15> */
.L_x_5124:
        /* <DEDUP_REMOVED lines=10> */
.L_x_5110:
[----:B------:R-:W-:Y:S05]  /*1c4c0*/  BSYNC B1 ;  /* 0x0000000000017941 */ /* 0x000fea0003800000 */
.L_x_5109:
[----:B------:R-:W2:Y:S02]  /*1c4d0*/  LDL.LU R5, [R1+0x40] ;  /* 0x0000400001057983 */ /* 0x000ea40000300800 */
[----:B--2---:R-:W-:-:S07]  /*1c4e0*/  VIADD R0, R5, 0xfffffffd ;  /* 0xfffffffd05007836 */ /* 0x004fce0000000000 */
.L_x_5108:
[----:B------:R-:W-:Y:S05]  /*1c4f0*/  BSYNC B2 ;  /* 0x0000000000027941 */ /* 0x000fea0003800000 */
.L_x_5107:
[----:B------:R-:W-:Y:S01]  /*1c500*/  VIADD R8, R8, 0xfffffffe ;  /* 0xfffffffe08087836 */ /* 0x000fe20000000000 */
[----:B------:R-:W-:-:S04]  /*1c510*/  LOP3.LUT R4, RZ, R4, RZ, 0x33, !PT ;  /* 0x00000004ff047212 */ /* 0x000fc800078e33ff */
[----:B------:R-:W-:-:S13]  /*1c520*/  ISETP.NE.AND P0, PT, R8, R4, PT ;  /* 0x000000040800720c */ /* 0x000fda0003f05270 */
[----:B------:R-:W-:Y:S05]  /*1c530*/  @!P0 BRA `(.L_x_5106) ;  /* 0x0000001400008947 */ /* 0x000fea0003800000 */
.L_x_5157:
        /* <DEDUP_REMOVED lines=35> */
.L_x_5127:
        /* <DEDUP_REMOVED lines=8> */
.L_x_5290:
[----:B------:R-:W-:Y:S05]  /*1c7f0*/  BSYNC B2 ;  /* 0x0000000000027941 */ /* 0x000fea0003800000 */
.L_x_5128:
        /* <DEDUP_REMOVED lines=9> */
.L_x_5131:
[----:B------:R-:W-:Y:S05]  /*1c890*/  BSYNC B2 ;  /* 0x0000000000027941 */ /* 0x000fea0003800000 */
.L_x_5130:
        /* <DEDUP_REMOVED lines=12> */
.L_x_5132:
        /* <DEDUP_REMOVED lines=13> */
.L_x_5291:
[----:B------:R-:W-:Y:S05]  /*1ca30*/  BSYNC B2 ;  /* 0x0000000000027941 */ /* 0x000fea0003800000 */
.L_x_5133:
        /* <DEDUP_REMOVED lines=11> */
.L_x_5136:
[----:B------:R-:W-:Y:S05]  /*1caf0*/  BSYNC B2 ;  /* 0x0000000000027941 */ /* 0x000fea0003800000 */
.L_x_5135:
        /* <DEDUP_REMOVED lines=9> */
.L_x_5137:
        /* <DEDUP_REMOVED lines=15> */
.L_x_5138:
        /* <DEDUP_REMOVED lines=15> */
.L_x_5139:
        /* <DEDUP_REMOVED lines=15> */
.L_x_5140:
        /* <DEDUP_REMOVED lines=10> */
.L_x_5126:
[----:B------:R-:W-:Y:S05]  /*1cf00*/  BSYNC B1 ;  /* 0x0000000000017941 */ /* 0x000fea0003800000 */
.L_x_5125:
        /* <DEDUP_REMOVED lines=35> */
.L_x_5143:
        /* <DEDUP_REMOVED lines=8> */
.L_x_5292:
[----:B------:R-:W-:Y:S05]  /*1d1c0*/  BSYNC B2 ;  /* 0x0000000000027941 */ /* 0x000fea0003800000 */
.L_x_5144:
        /* <DEDUP_REMOVED lines=9> */
.L_x_5147:
[----:B------:R-:W-:Y:S05]  /*1d260*/  BSYNC B2 ;  /* 0x0000000000027941 */ /* 0x000fea0003800000 */
.L_x_5146:
        /* <DEDUP_REMOVED lines=13> */
.L_x_5148:
        /* <DEDUP_REMOVED lines=13> */
.L_x_5293:
[----:B------:R-:W-:Y:S05]  /*1d410*/  BSYNC B2 ;  /* 0x0000000000027941 */ /* 0x000fea0003800000 */
.L_x_5149:
        /* <DEDUP_REMOVED lines=11> */
.L_x_5152:
[----:B------:R-:W-:Y:S05]  /*1d4d0*/  BSYNC B2 ;  /* 0x0000000000027941 */ /* 0x000fea0003800000 */
.L_x_5151:
        /* <DEDUP_REMOVED lines=10> */
.L_x_5153:
        /* <DEDUP_REMOVED lines=15> */
.L_x_5154:
        /* <DEDUP_REMOVED lines=15> */
.L_x_5155:
        /* <DEDUP_REMOVED lines=15> */
.L_x_5156:
        /* <DEDUP_REMOVED lines=10> */
.L_x_5142:
[----:B------:R-:W-:Y:S05]  /*1d8f0*/  BSYNC B1 ;  /* 0x0000000000017941 */ /* 0x000fea0003800000 */
.L_x_5141:
[----:B------:R-:W2:Y:S01]  /*1d900*/  LDL R5, [R1+0x28] ;  /* 0x0000280001057983 */ /* 0x000ea20000100800 */
[----:B------:R-:W-:Y:S01]  /*1d910*/  VIADD R0, R0, 0xfffffffe ;  /* 0xfffffffe00007836 */ /* 0x000fe20000000000 */
[----:B--2---:R-:W-:-:S13]  /*1d920*/  ISETP.GT.AND P0, PT, R6, R5, PT ;  /* 0x000000050600720c */ /* 0x004fda0003f04270 */
[----:B------:R-:W-:Y:S05]  /*1d930*/  @P0 BRA `(.L_x_5157) ;  /* 0xffffffec00000947 */ /* 0x000fea000383ffff */
.L_x_5106:
[----:B------:R-:W-:Y:S05]  /*1d940*/  BSYNC B0 ;  /* 0x0000000000007941 */ /* 0x000fea0003800000 */
.L_x_5105:
        /* <DEDUP_REMOVED lines=25> */
.L_x_5159:
[----:B------:R-:W-:Y:S05]  /*1dae0*/  BSYNC B0 ;  /* 0x0000000000007941 */ /* 0x000fea0003800000 */
.L_x_5158:
[----:B------:R-:W-:-:S05]  /*1daf0*/  SEL R0, R0, RZ, P0 ;  /* 0x000000ff00007207 */ /* 0x000fca0000000000 */
[----:B------:R3:W-:Y:S02]  /*1db00*/  STL [R1+0x10], R0 ;  /* 0x0000100001007387 */ /* 0x0007e40000100800 */
.L_x_5077:
[----:B------:R-:W-:Y:S05]  /*1db10*/  BSYNC B7 ;  /* 0x0000000000077941 */ /* 0x000fea0003800000 */
.L_x_5075:
        /* <DEDUP_REMOVED lines=8> */
[----:B------:R-:W5:Y:S04]  /*1dba0*/  LDS.128 R4, [R18+0x228d0] ;  /* 0x0228d00012047984 */ /* 0x000f680000000c00 */
[----:B-----5:R0:W-:Y:S04]  /*1dbb0*/  STL.64 [R1], R4 ;  /* 0x0000000401007387 */ /* 0x0201e80000100a00 */
[----:B------:R0:W-:Y:S01]  /*1dbc0*/  STL.64 [R1+0x8], R6 ;  /* 0x0000080601007387 */ /* 0x0001e20000100a00 */
[----:B------:R-:W-:Y:S06]  /*1dbd0*/  BAR.ARV 0x4, 0x180 ;  /* 0x0106000000007b1d */ /* 0x000fec0000002000 */
[----:B------:R-:W-:Y:S05]  /*1dbe0*/  BRA `(.L_x_5161) ;  /* 0x0000001000307947 */ /* 0x000fea0003800000 */
.L_x_5160:
        /* <DEDUP_REMOVED lines=46> */
.L_x_5303:
[----:B------:R-:W-:Y:S02]  /*1ded0*/  ULDC UR4, c[0x0][0xc38] ;  /* 0x00030e0000047ab9 */ /* 0x000fe40000000800 */
[----:B------:R-:W-:-:S04]  /*1dee0*/  IMAD.U32 R2, RZ, RZ, UR4 ;  /* 0x00000004ff027e24 */ /* 0x000fc8000f8e00ff */
[----:B-1----:R-:W-:-:S04]  /*1def0*/  IMAD R9, R9, R2, RZ ;  /* 0x0000000209097224 */ /* 0x002fc800078e02ff */
[----:B------:R-:W-:-:S05]  /*1df00*/  IMAD.IADD R0, R0, 0x1, R9 ;  /* 0x0000000100007824 */ /* 0x000fca00078e0209 */
[----:B------:R-:W-:-:S13]  /*1df10*/  ISETP.GT.AND P6, PT, R0, R5, PT ;  /* 0x000000050000720c */ /* 0x000fda0003fc4270 */
[----:B------:R-:W-:Y:S05]  /*1df20*/  @P6 BRA `(.L_x_5163) ;  /* 0x0000000000ac6947 */ /* 0x000fea0003800000 */
.L_x_5166:
        /* <DEDUP_REMOVED lines=37> */
.L_x_5311:
[----:B------:R-:W-:Y:S02]  /*1e180*/  ULDC UR4, c[0x0][0xc38] ;  /* 0x00030e0000047ab9 */ /* 0x000fe40000000800 */
[----:B------:R-:W-:-:S04]  /*1e190*/  IMAD.U32 R2, RZ, RZ, UR4 ;  /* 0x00000004ff027e24 */ /* 0x000fc8000f8e00ff */
[----:B-1----:R-:W-:-:S04]  /*1e1a0*/  IMAD R9, R9, R2, RZ ;  /* 0x0000000209097224 */ /* 0x002fc800078e02ff */
[----:B------:R-:W-:-:S05]  /*1e1b0*/  IMAD.IADD R0, R9, 0x1, R0 ;  /* 0x0000000109007824 */ /* 0x000fca00078e0200 */
[----:B------:R-:W-:-:S13]  /*1e1c0*/  ISETP.GT.AND P6, PT, R0, R5, PT ;  /* 0x000000050000720c */ /* 0x000fda0003fc4270 */
[----:B------:R-:W-:Y:S05]  /*1e1d0*/  @!P6 BRA `(.L_x_5166) ;  /* 0xfffffffc0054e947 */ /* 0x000fea000383ffff */
.L_x_5163:
        /* <DEDUP_REMOVED lines=12> */
.L_x_5316:
[----:B------:R-:W-:-:S13]  /*1e2a0*/  ISETP.NE.AND P0, PT, R0, RZ, PT ;  /* 0x000000ff0000720c */ /* 0x000fda0003f05270 */
[----:B------:R-:W-:Y:S05]  /*1e2b0*/  @!P0 BRA `(.L_x_5168) ;  /* 0x0000000000108947 */ /* 0x000fea0003800000 */
[----:B------:R-:W-:Y:S01]  /*1e2c0*/  UMOV UR4, 0xffffffff ;  /* 0xffffffff00047882 */ /* 0x000fe20000000000 */
[----:B-1----:R-:W-:Y:S02]  /*1e2d0*/  VIADD R3, R3, 0xffffffff ;  /* 0xffffffff03037836 */ /* 0x002fe40000000000 */
[----:B------:R-:W-:Y:S05]  /*1e2e0*/  BRA.DIV UR4, `(.L_x_5169) ;  /* 0x0000004204707947 */ /* 0x000fea000b800000 */
[----:B------:R2:W3:Y:S02]  /*1e2f0*/  SHFL.IDX PT, R8, R7, R3, 0x1f ;  /* 0x00001f0307087589 */ /* 0x0004e400000e0000 */
.L_x_5168:
[----:B------:R-:W-:Y:S01]  /*1e300*/  ISETP.NE.AND P0, PT, R6, 0x1, PT ;  /* 0x000000010600780c */ /* 0x000fe20003f05270 */
[----:B---3--:R-:W-:-:S05]  /*1e310*/  IMAD R0, R8, R2, R9 ;  /* 0x0000000208007224 */ /* 0x008fca00078e0209 */
[----:B------:R3:W-:Y:S02]  /*1e320*/  STL [R1], R0 ;  /* 0x0000000001007387 */ /* 0x0007e40000100800 */
[----:B---3--:R-:W-:-:S05]  /*1e330*/  IMAD.IADD R0, R5, 0x1, -R0 ;  /* 0x0000000105007824 */ /* 0x008fca00078e0a00 */
[----:B------:R-:W-:Y:S05]  /*1e340*/  @!P0 BRA `(.L_x_5170) ;  /* 0x0000000000e48947 */ /* 0x000fea0003800000 */
[----:B------:R-:W-:-:S04]  /*1e350*/  IABS R5, R4 ;  /* 0x0000000400057213 */ /* 0x000fc80000000000 */
[----:B0-2---:R-:W0:Y:S08]  /*1e360*/  I2F.RP R7, R5 ;  /* 0x0000000500077306 */ /* 0x005e300000209400 */
        /* <DEDUP_REMOVED lines=55> */
.L_x_5170:
[----:B-12---:R-:W2:Y:S01]  /*1e6e0*/  LDL R3, [R1+0xc] ;  /* 0x00000c0001037983 */ /* 0x006ea20000100800 */
        /* <DEDUP_REMOVED lines=62> */
.L_x_5171:
[----:B------:R-:W-:-:S05]  /*1ead0*/  LOP3.LUT R3, RZ, R0, RZ, 0x33, !PT ;  /* 0x00000000ff037212 */ /* 0x000fca00078e33ff */
[----:B------:R-:W-:-:S05]  /*1eae0*/  IMAD.IADD R0, R4, 0x1, R3 ;  /* 0x0000000104007824 */ /* 0x000fca00078e0203 */
[----:B------:R2:W-:Y:S01]  /*1eaf0*/  STL [R1+0x4], R0 ;  /* 0x0000040001007387 */ /* 0x0005e20000100800 */
[----:B------:R-:W-:Y:S05]  /*1eb00*/  BRA `(.L_x_5172) ;  /* 0x0000000000287947 */ /* 0x000fea0003800000 */
.L_x_5164:
        /* <DEDUP_REMOVED lines=10> */
.L_x_5172:
[----:B---3--:R-:W3:Y:S04]  /*1ebb0*/  LDL R3, [R1+0x8] ;  /* 0x0000080001037983 */ /* 0x008ee80000100800 */
[----:B01----:R-:W4:Y:S04]  /*1ebc0*/  LDL R2, [R1+0xc] ;  /* 0x00000c0001027983 */ /* 0x003f280000100800 */
        /* <DEDUP_REMOVED lines=14> */
.L_x_5161:
[----:B---34-:R-:W3:Y:S01]  /*1ecb0*/  LDL R0, [R1+0xc] ;  /* 0x00000c0001007983 */ /* 0x018ee20000100800 */
[----:B------:R-:W-:Y:S02]  /*1ecc0*/  ULDC UR4, c[0x0][0xc3c] ;  /* 0x00030f0000047ab9 */ /* 0x000fe40000000800 */
[----:B---3--:R-:W-:-:S13]  /*1ecd0*/  ISETP.GE.AND P0, PT, R0, UR4, PT ;  /* 0x0000000400007c0c */ /* 0x008fda000bf06270 */
[----:B------:R-:W-:Y:S05]  /*1ece0*/  @!P0 BRA `(.L_x_5173) ;  /* 0xffffff8c00b48947 */ /* 0x000fea000383ffff */
[----:B------:R-:W-:Y:S05]  /*1ecf0*/  BSYNC B8 ;  /* 0x0000000000087941 */ /* 0x000fea0003800000 */
.L_x_5029:
[----:B---3--:R-:W3:Y:S01]  /*1ed00*/  LDL.LU R0, [R1+0x5c] ;  /* 0x00005c0001007983 */ /* 0x008ee20000300800 */
[----:B------:R-:W-:Y:S01]  /*1ed10*/  BSSY B0, `(.L_x_5174) ;  /* 0x000000b000007945 */ /* 0x000fe20003800000 */
[----:B0-----:R-:W0:Y:S01]  /*1ed20*/  S2R R5, SR_CgaCtaId ;  /* 0x0000000000057919 */ /* 0x001e220000008800 */
[----:B---3--:R-:W-:-:S05]  /*1ed30*/  VIADD R0, R0, 0x1 ;  /* 0x0000000100007836 */ /* 0x008fca0000000000 */
[----:B-12---:R-:W-:-:S04]  /*1ed40*/  LEA.HI R2, R0, R0, RZ, 0x1 ;  /* 0x0000000000027211 */ /* 0x006fc800078f08ff */
[----:B------:R-:W-:-:S05]  /*1ed50*/  LOP3.LUT R3, R2, 0xfffffffe, RZ, 0xc0, !PT ;  /* 0xfffffffe02037812 */ /* 0x000fca00078ec0ff */
[----:B------:R-:W-:Y:S01]  /*1ed60*/  IMAD.IADD R3, R0, 0x1, -R3 ;  /* 0x0000000100037824 */ /* 0x000fe200078e0a03 */
[----:B------:R-:W-:-:S04]  /*1ed70*/  MOV R0, 0x400 ;  /* 0x0000040000007802 */ /* 0x000fc80000000f00 */
[----:B0-----:R-:W-:Y:S02]  /*1ed80*/  LEA R0, R5, R0, 0x18 ;  /* 0x0000000005007211 */ /* 0x001fe400078ec0ff */
[----:B------:R-:W-:-:S04]  /*1ed90*/  SHF.L.U32 R3, R3, 0x1f, RZ ;  /* 0x0000001f03037819 */ /* 0x000fc800000006ff */
[----:B------:R-:W0:Y:S02]  /*1eda0*/  SYNCS.PHASECHK.TRANS64.TRYWAIT P0, [R0+URZ+0x22820], R3 ;  /* 0x02282003000075a7 */ /* 0x000e24000800017f */
[----:B0-----:R-:W-:Y:S05]  /*1edb0*/  @!P0 BRA `(.L_x_5175) ;  /* 0x0000003400e88947 */ /* 0x001fea0003800000 */
.L_x_5319:
[----:B------:R-:W-:Y:S05]  /*1edc0*/  BSYNC B0 ;  /* 0x0000000000007941 */ /* 0x000fea0003800000 */
.L_x_5174:
[----:B------:R-:W-:-:S03]  /*1edd0*/  UMOV UR4, 0xffffffff ;  /* 0xffffffff00047882 */ /* 0x000fc60000000000 */
[----:B------:R-:W-:Y:S05]  /*1ede0*/  BRA.DIV UR4, `(.L_x_5176) ;  /* 0x0000003604f07947 */ /* 0x000fea000b800000 */
[----:B------:R-:W1:Y:S02]  /*1edf0*/  S2R R2, SR_TID.X ;  /* 0x0000000000027919 */ /* 0x000e640000002100 */
[----:B-1----:R-:W-:-:S04]  /*1ee00*/  SHF.R.U32.HI R2, RZ, 0x5, R2 ;  /* 0x00000005ff027819 */ /* 0x002fc80000011602 */
[----:B------:R-:W-:-:S05]  /*1ee10*/  LOP3.LUT R2, R2, 0x3, RZ, 0xc0, !PT ;  /* 0x0000000302027812 */ /* 0x000fca00078ec0ff */
[----:B------:R1:W2:Y:S02]  /*1ee20*/  SHFL.IDX PT, R14, R2, RZ, 0x1f ;  /* 0x00001fff020e7589 */ /* 0x0002a400000e0000 */
.L_x_5322:
[----:B--2---:R-:W-:-:S13]  /*1ee30*/  ISETP.NE.AND P0, PT, R14, RZ, PT ;  /* 0x000000ff0e00720c */ /* 0x004fda0003f05270 */
[----:B------:R-:W-:Y:S05]  /*1ee40*/  @P0 BRA `(.L_x_4859) ;  /* 0x0000000000940947 */ /* 0x000fea0003800000 */
[----:B------:R-:W-:-:S03]  /*1ee50*/  UMOV UR4, 0xffffffff ;  /* 0xffffffff00047882 */ /* 0x000fc60000000000 */
[----:B------:R-:W-:Y:S05]  /*1ee60*/  BRA.DIV UR4, `(.L_x_5177) ;  /* 0x0000003a04047947 */ /* 0x000fea000b800000 */
[----:B------:R-:W-:-:S13]  /*1ee70*/  ELECT P6, URZ, PT ;  /* 0x00000000003f782f */ /* 0x000fda00038c0000 */
.L_x_5325:
[----:B------:R-:W-:Y:S05]  /*1ee80*/  @!P6 BRA `(.L_x_4859) ;  /* 0x000000000084e947 */ /* 0x000fea0003800000 */
[----:B------:R-:W-:-:S06]  /*1ee90*/  ULOP3.LUT UR4, UR36, 0x2, URZ, 0xfc, !UPT ;  /* 0x0000000224047892 */ /* 0x000fcc000f8efc3f */
[----:B-1----:R-:W-:-:S05]  /*1eea0*/  IMAD.U32 R2, RZ, RZ, UR4 ;  /* 0x00000004ff027e24 */ /* 0x002fca000f8e00ff */
[----:B------:R-:W-:-:S13]  /*1eeb0*/  ISETP.NE.AND P2, PT, R2, 0x3, PT ;  /* 0x000000030200780c */ /* 0x000fda0003f45270 */
[----:B------:R-:W-:Y:S05]  /*1eec0*/  @!P2 BRA `(.L_x_5178) ;  /* 0x000000000004a947 */ /* 0x000fea0003800000 */
[----:B------:R-:W-:Y:S01]  /*1eed0*/  BPT.TRAP 0x1 ;  /* 0x000000040000795c */ /* 0x000fe20000300000 */
.L_x_5178:
[----:B0-----:R-:W2:Y:S04]  /*1eee0*/  LDL R3, [R1+0x10] ;  /* 0x0000100001037983 */ /* 0x001ea80000100800 */
[----:B------:R-:W3:Y:S01]  /*1eef0*/  LDL.LU R7, [R1+0x18] ;  /* 0x0000180001077983 */ /* 0x000ee20000300800 */
[----:B------:R-:W-:-:S04]  /*1ef00*/  VIADD R2, R0, 0x22840 ;  /* 0x0002284000027836 */ /* 0x000fc80000000000 */
[C---:B--2---:R-:W-:Y:S02]  /*1ef10*/  IMAD R6, R3.reuse, 0x8, R2 ;  /* 0x0000000803067824 */ /* 0x044fe400078e0202 */
[----:B------:R-:W-:Y:S01]  /*1ef20*/  VIADD R3, R3, 0x1 ;  /* 0x0000000103037836 */ /* 0x000fe20000000000 */
[----:B---3--:R-:W-:-:S04]  /*1ef30*/  SHF.L.U32 R5, R7, 0x1f, RZ ;  /* 0x0000001f07057819 */ /* 0x008fc800000006ff */
        /* <DEDUP_REMOVED lines=8> */
.L_x_5326:
[----:B------:R-:W1:Y:S02]  /*1efc0*/  SYNCS.PHASECHK.TRANS64.TRYWAIT P0, [R7+URZ], R2 ;  /* 0x00000002070075a7 */ /* 0x000e64000800017f */
[----:B-1----:R-:W-:Y:S05]  /*1efd0*/  @!P0 BRA `(.L_x_5180) ;  /* 0x0000003400dc8947 */ /* 0x002fea0003800000 */
.L_x_5327:
[----:B------:R-:W-:Y:S05]  /*1efe0*/  @!P2 BRA `(.L_x_5181) ;  /* 0x000000000004a947 */ /* 0x000fea0003800000 */
[----:B------:R-:W-:Y:S01]  /*1eff0*/  BPT.TRAP 0x1 ;  /* 0x000000040000795c */ /* 0x000fe20000300000 */
.L_x_5181:
[----:B------:R-:W2:Y:S01]  /*1f000*/  LDL.LU R4, [R1+0x10] ;  /* 0x0000100001047983 */ /* 0x000ea20000300800 */
[----:B------:R-:W-:-:S04]  /*1f010*/  VIADD R0, R0, 0x22860 ;  /* 0x0002286000007836 */ /* 0x000fc80000000000 */
[----:B--2---:R-:W-:-:S04]  /*1f020*/  IMAD R4, R4, 0x8, R0 ;  /* 0x0000000804047824 */ /* 0x004fc800078e0200 */
[----:B------:R-:W2:Y:S02]  /*1f030*/  SYNCS.PHASECHK.TRANS64.TRYWAIT P0, [R4+URZ], R5 ;  /* 0x00000005040075a7 */ /* 0x000ea4000800017f */
[----:B--2---:R-:W-:Y:S05]  /*1f040*/  @!P0 BRA `(.L_x_5182) ;  /* 0x0000003400d48947 */ /* 0x004fea0003800000 */
.L_x_5328:
[----:B------:R-:W-:-:S07]  /*1f050*/  IMAD R3, R3, 0x8, R0 ;  /* 0x0000000803037824 */ /* 0x000fce00078e0200 */
.L_x_5183:
[----:B---3--:R3:W4:Y:S02]  /*1f060*/  SYNCS.PHASECHK.TRANS64.TRYWAIT P0, [R3+URZ], R2 ;  /* 0x00000002030075a7 */ /* 0x008724000800017f */
[----:B----4-:R-:W-:Y:S05]  /*1f070*/  @!P0 NANOSLEEP.SYNCS 0x989680 ;  /* 0x009896800000895d */ /* 0x010fea0003900000 */
[----:B------:R-:W4:Y:S02]  /*1f080*/  @!P0 SYNCS.PHASECHK.TRANS64 P0, [R3+URZ], R2 ;  /* 0x00000002030085a7 */ /* 0x000f24000800007f */
[----:B----4-:R-:W-:Y:S05]  /*1f090*/  @!P0 BRA `(.L_x_5183) ;  /* 0xfffffffc00f08947 */ /* 0x010fea000383ffff */
.L_x_4859:
[----:B------:R-:W-:Y:S05]  /*1f0a0*/  BSYNC B9 ;  /* 0x0000000000097941 */ /* 0x000fea0003800000 */
.L_x_4856:
[----:B------:R-:W-:Y:S05]  /*1f0b0*/  EXIT ;  /* 0x000000000000794d */ /* 0x000fea0003800000 */
.L_x_4879:
[----:B0-----:R0:W1:Y:S02]  /*1f0c0*/  SYNCS.PHASECHK.TRANS64.TRYWAIT P6, [R96+URZ+0x22890], R107 ;  /* 0x0228906b600075a7 */ /* 0x00106400080c017f */
[----:B-1----:R-:W-:Y:S05]  /*1f0d0*/  @!P6 NANOSLEEP.SYNCS 0x989680 ;  /* 0x009896800000e95d */ /* 0x002fea0003900000 */
[----:B------:R-:W1:Y:S02]  /*1f0e0*/  @!P6 SYNCS.PHASECHK.TRANS64 P6, [R96+URZ+0x22890], R107 ;  /* 0x0228906b6000e5a7 */ /* 0x000e6400080c007f */
[----:B-1----:R-:W-:Y:S05]  /*1f0f0*/  @!P6 BRA `(.L_x_4879) ;  /* 0xfffffffc00f0e947 */ /* 0x002fea000383ffff */
[----:B------:R-:W-:Y:S05]  /*1f100*/  BRA `(.L_x_5184) ;  /* 0xfffffe40007c7947 */ /* 0x000fea000383ffff */
.L_x_4897:
[----:B0-----:R0:W1:Y:S02]  /*1f110*/  SYNCS.PHASECHK.TRANS64.TRYWAIT P5, [R96+URZ+0x22890], R107 ;  /* 0x0228906b600075a7 */ /* 0x00106400080a017f */
[----:B-1----:R-:W-:Y:S05]  /*1f120*/  @!P5 NANOSLEEP.SYNCS 0x989680 ;  /* 0x009896800000d95d */ /* 0x002fea0003900000 */
[----:B------:R-:W1:Y:S02]  /*1f130*/  @!P5 SYNCS.PHASECHK.TRANS64 P5, [R96+URZ+0x22890], R107 ;  /* 0x0228906b6000d5a7 */ /* 0x000e6400080a007f */
[----:B-1----:R-:W-:Y:S05]  /*1f140*/  @!P5 BRA `(.L_x_4897) ;  /* 0xfffffffc00f0d947 */ /* 0x002fea000383ffff */
[----:B------:R-:W-:Y:S05]  /*1f150*/  BRA `(.L_x_5185) ;  /* 0xfffffe54001c7947 */ /* 0x000fea000383ffff */
.L_x_4906:
[----:B0-----:R0:W1:Y:S02]  /*1f160*/  SYNCS.PHASECHK.TRANS64.TRYWAIT P4, [R96+URZ+0x22890], R107 ;  /* 0x0228906b600075a7 */ /* 0x001064000808017f */
[----:B-1----:R-:W-:Y:S05]  /*1f170*/  @!P4 NANOSLEEP.SYNCS 0x989680 ;  /* 0x009896800000c95d */ /* 0x002fea0003900000 */
[----:B------:R-:W1:Y:S02]  /*1f180*/  @!P4 SYNCS.PHASECHK.TRANS64 P4, [R96+URZ+0x22890], R107 ;  /* 0x0228906b6000c5a7 */ /* 0x000e64000808007f */
[----:B-1----:R-:W-:Y:S05]  /*1f190*/  @!P4 BRA `(.L_x_4906) ;  /* 0xfffffffc00f0c947 */ /* 0x002fea000383ffff */
[----:B------:R-:W-:Y:S05]  /*1f1a0*/  BRA `(.L_x_5186) ;  /* 0xfffffe6400447947 */ /* 0x000fea000383ffff */
.L_x_4912:
[----:B-1----:R1:W2:Y:S02]  /*1f1b0*/  SYNCS.PHASECHK.TRANS64.TRYWAIT P3, [R96+URZ+0x228b0], R107 ;  /* 0x0228b06b600075a7 */ /* 0x0022a4000806017f */
[----:B--2---:R-:W-:Y:S05]  /*1f1c0*/  @!P3 NANOSLEEP.SYNCS 0x989680 ;  /* 0x009896800000b95d */ /* 0x004fea0003900000 */
[----:B------:R-:W2:Y:S02]  /*1f1d0*/  @!P3 SYNCS.PHASECHK.TRANS64 P3, [R96+URZ+0x228b0], R107 ;  /* 0x0228b06b6000b5a7 */ /* 0x000ea4000806007f */
[----:B--2---:R-:W-:Y:S05]  /*1f1e0*/  @!P3 BRA `(.L_x_4912) ;  /* 0xfffffffc00f0b947 */ /* 0x004fea000383ffff */
[----:B------:R-:W-:Y:S05]  /*1f1f0*/  BRA `(.L_x_5187) ;  /* 0xfffffe6400d47947 */ /* 0x000fea000383ffff */
.L_x_4922:
[----:B------:R-:W-:Y:S01]  /*1f200*/  BSSY B0, `(.L_x_5188) ;  /* 0x0000007000007945 */ /* 0x000fe20003800000 */
[----:B------:R-:W-:Y:S02]  /*1f210*/  IMAD.MOV.U32 R12, RZ, RZ, RZ ;  /* 0x000000ffff0c7224 */ /* 0x000fe400078e00ff */
[----:B------:R-:W-:Y:S02]  /*1f220*/  IMAD.MOV.U32 R11, RZ, RZ, 0x1f ;  /* 0x0000001fff0b7424 */ /* 0x000fe400078e00ff */
[----:B------:R-:W-:-:S07]  /*1f230*/  IMAD.MOV.U32 R15, RZ, RZ, -0x1 ;  /* 0xffffffffff0f7424 */ /* 0x000fce00078e00ff */
[----:B-----5:R-:W-:Y:S05]  /*1f240*/  WARPSYNC.COLLECTIVE R15, `(.L_x_5189) ;  /* 0x000000000f087348 */ /* 0x020fea0003c00000 */
[----:B------:R0:W1:Y:S02]  /*1f250*/  SHFL.IDX P6, R14, R13, R12, R11 ;  /* 0x0000000c0d0e7389 */ /* 0x00006400000c000b */
[----:B01---5:R-:W-:Y:S01]  /*1f260*/  ENDCOLLECTIVE ;  /* 0x000000000000791b */ /* 0x023fe20003800000 */
.L_x_5189:
[----:B------:R-:W-:Y:S05]  /*1f270*/  BSYNC B0 ;  /* 0x0000000000007941 */ /* 0x000fea0003800000 */
.L_x_5188:
[----:B------:R-:W-:Y:S05]  /*1f280*/  BRA `(.L_x_5190) ;  /* 0xfffffe7400487947 */ /* 0x000fea000383ffff */
.L_x_4934:
        /* <DEDUP_REMOVED lines=8> */
.L_x_5192:
[----:B------:R-:W-:Y:S05]  /*1f310*/  BSYNC B1 ;  /* 0x0000000000017941 */ /* 0x000fea0003800000 */
.L_x_5191:
        /* <DEDUP_REMOVED lines=8> */
.L_x_5193:
[----:B------:R-:W-:Y:S02]  /*1f3a0*/  IMAD.MOV.U32 R13, RZ, RZ, R7 ;  /* 0x000000ffff0d7224 */ /* 0x000fe400078e0007 */
[----:B------:R-:W-:-:S07]  /*1f3b0*/  IMAD.MOV.U32 R0, RZ, RZ, R14 ;  /* 0x000000ffff007224 */ /* 0x000fce00078e000e */
[----:B------:R-:W-:Y:S05]  /*1f3c0*/  WARPSYNC.COLLECTIVE R15, `(.L_x_5194) ;  /* 0x000000000f087348 */ /* 0x000fea0003c00000 */
[----:B------:R0:W1:Y:S02]  /*1f3d0*/  SHFL.IDX P6, R14, R13, R12, R11 ;  /* 0x0000000c0d0e7389 */ /* 0x00006400000c000b */
[----:B01----:R-:W-:Y:S01]  /*1f3e0*/  ENDCOLLECTIVE ;  /* 0x000000000000791b */ /* 0x003fe20003800000 */
.L_x_5194:
[----:B------:R-:W-:Y:S02]  /*1f3f0*/  IMAD.MOV.U32 R13, RZ, RZ, R32 ;  /* 0x000000ffff0d7224 */ /* 0x000fe400078e0020 */
[----:B------:R-:W-:-:S07]  /*1f400*/  IMAD.MOV.U32 R5, RZ, RZ, R14 ;  /* 0x000000ffff057224 */ /* 0x000fce00078e000e */
[----:B------:R-:W-:Y:S05]  /*1f410*/  WARPSYNC.COLLECTIVE R15, `(.L_x_5195) ;  /* 0x000000000f087348 */ /* 0x000fea0003c00000 */
[----:B------:R0:W1:Y:S02]  /*1f420*/  SHFL.IDX P6, R14, R13, R12, R11 ;  /* 0x0000000c0d0e7389 */ /* 0x00006400000c000b */
[----:B01----:R-:W-:Y:S01]  /*1f430*/  ENDCOLLECTIVE ;  /* 0x000000000000791b */ /* 0x003fe20003800000 */
.L_x_5195:
[----:B------:R-:W-:Y:S05]  /*1f440*/  BRA `(.L_x_5196) ;  /* 0xfffffe7800c47947 */ /* 0x000fea000383ffff */
.L_x_4937:
        /* <DEDUP_REMOVED lines=8> */
.L_x_5198:
[----:B------:R-:W-:Y:S05]  /*1f4d0*/  BSYNC B1 ;  /* 0x0000000000017941 */ /* 0x000fea0003800000 */
.L_x_5197:
        /* <DEDUP_REMOVED lines=8> */
.L_x_5199:
[----:B------:R-:W-:Y:S02]  /*1f560*/  IMAD.MOV.U32 R13, RZ, RZ, R7 ;  /* 0x000000ffff0d7224 */ /* 0x000fe400078e0007 */
[----:B------:R-:W-:-:S07]  /*1f570*/  IMAD.MOV.U32 R0, RZ, RZ, R14 ;  /* 0x000000ffff007224 */ /* 0x000fce00078e000e */
[----:B------:R-:W-:Y:S05]  /*1f580*/  WARPSYNC.COLLECTIVE R15, `(.L_x_5200) ;  /* 0x000000000f087348 */ /* 0x000fea0003c00000 */
[----:B------:R0:W1:Y:S02]  /*1f590*/  SHFL.IDX P6, R14, R13, R12, R11 ;  /* 0x0000000c0d0e7389 */ /* 0x00006400000c000b */
[----:B01----:R-:W-:Y:S01]  /*1f5a0*/  ENDCOLLECTIVE ;  /* 0x000000000000791b */ /* 0x003fe20003800000 */
.L_x_5200:
[----:B------:R-:W-:Y:S02]  /*1f5b0*/  IMAD.MOV.U32 R13, RZ, RZ, R32 ;  /* 0x000000ffff0d7224 */ /* 0x000fe400078e0020 */
[----:B------:R-:W-:-:S07]  /*1f5c0*/  IMAD.MOV.U32 R7, RZ, RZ, R14 ;  /* 0x000000ffff077224 */ /* 0x000fce00078e000e */
[----:B------:R-:W-:Y:S05]  /*1f5d0*/  WARPSYNC.COLLECTIVE R15, `(.L_x_5201) ;  /* 0x000000000f087348 */ /* 0x000fea0003c00000 */
[----:B------:R0:W1:Y:S02]  /*1f5e0*/  SHFL.IDX P6, R14, R13, R12, R11 ;  /* 0x0000000c0d0e7389 */ /* 0x00006400000c000b */
[----:B01----:R-:W-:Y:S01]  /*1f5f0*/  ENDCOLLECTIVE ;  /* 0x000000000000791b */ /* 0x003fe20003800000 */
.L_x_5201:
[----:B------:R-:W-:Y:S01]  /*1f600*/  IMAD.MOV.U32 R32, RZ, RZ, R14 ;  /* 0x000000ffff207224 */ /* 0x000fe200078e000e */
[----:B------:R-:W-:Y:S06]  /*1f610*/  BRA `(.L_x_5202) ;  /* 0xfffffe7c00187947 */ /* 0x000fec000383ffff */
.L_x_4941:
[----:B0-----:R0:W1:Y:S02]  /*1f620*/  SYNCS.PHASECHK.TRANS64.TRYWAIT P0, [R18+URZ+0x22800], R37 ;  /* 0x02280025120075a7 */ /* 0x001064000800017f */
[----:B-1----:R-:W-:Y:S05]  /*1f630*/  @!P0 NANOSLEEP.SYNCS 0x989680 ;  /* 0x009896800000895d */ /* 0x002fea0003900000 */
[----:B------:R-:W1:Y:S02]  /*1f640*/  @!P0 SYNCS.PHASECHK.TRANS64 P0, [R18+URZ+0x22800], R37 ;  /* 0x02280025120085a7 */ /* 0x000e64000800007f */
[----:B-1----:R-:W-:Y:S05]  /*1f650*/  @!P0 BRA `(.L_x_4941) ;  /* 0xfffffffc00f08947 */ /* 0x002fea000383ffff */
[----:B------:R-:W-:Y:S05]  /*1f660*/  BRA `(.L_x_5203) ;  /* 0xfffffe7c00fc7947 */ /* 0x000fea000383ffff */
.L_x_4949:
        /* <DEDUP_REMOVED lines=9> */
.L_x_5205:
[----:B------:R-:W-:Y:S05]  /*1f700*/  BSYNC B1 ;  /* 0x0000000000017941 */ /* 0x000fea0003800000 */
.L_x_5204:
        /* <DEDUP_REMOVED lines=10> */
.L_x_5206:
        /* <DEDUP_REMOVED lines=8> */
.L_x_5207:
[----:B------:R-:W-:-:S05]  /*1f830*/  @!P1 IADD3 R6, P2, R3, R5, RZ ;  /* 0x0000000503069210 */ /* 0x000fca0007f5e0ff */
[----:B------:R-:W-:Y:S02]  /*1f840*/  @!P1 IMAD.X R7, R0, 0x1, R21, P2 ;  /* 0x0000000100079824 */ /* 0x000fe400010e0615 */
[----:B------:R-:W-:Y:S02]  /*1f850*/  IMAD.MOV.U32 R13, RZ, RZ, R27 ;  /* 0x000000ffff0d7224 */ /* 0x000fe400078e001b */
[----:B------:R-:W-:-:S07]  /*1f860*/  IMAD.MOV.U32 R4, RZ, RZ, R14 ;  /* 0x000000ffff047224 */ /* 0x000fce00078e000e */
[----:B------:R-:W-:Y:S05]  /*1f870*/  WARPSYNC.COLLECTIVE R15, `(.L_x_5208) ;  /* 0x000000000f087348 */ /* 0x000fea0003c00000 */
[----:B------:R0:W1:Y:S02]  /*1f880*/  SHFL.IDX P6, R14, R13, R12, R11 ;  /* 0x0000000c0d0e7389 */ /* 0x00006400000c000b */
[----:B01----:R-:W-:Y:S01]  /*1f890*/  ENDCOLLECTIVE ;  /* 0x000000000000791b */ /* 0x003fe20003800000 */
.L_x_5208:
        /* <DEDUP_REMOVED lines=19> */
.L_x_5209:
[----:B------:R-:W-:Y:S02]  /*1f9d0*/  IMAD.MOV.U32 R0, RZ, RZ, R20 ;  /* 0x000000ffff007224 */ /* 0x000fe400078e0014 */
[----:B------:R-:W-:Y:S02]  /*1f9e0*/  IMAD.MOV.U32 R3, RZ, RZ, R21 ;  /* 0x000000ffff037224 */ /* 0x000fe400078e0015 */
[----:B------:R-:W-:Y:S01]  /*1f9f0*/  IMAD.MOV.U32 R9, RZ, RZ, R29 ;  /* 0x000000ffff097224 */ /* 0x000fe200078e001d */
[----:B------:R-:W-:Y:S01]  /*1fa00*/  PRMT R36, R36, 0x5410, R0 ;  /* 0x0000541024247816 */ /* 0x000fe20000000000 */
[----:B------:R-:W-:Y:S01]  /*1fa10*/  @!P1 IMAD.MOV.U32 R28, RZ, RZ, R10 ;  /* 0x000000ffff1c9224 */ /* 0x000fe200078e000a */
[----:B------:R-:W-:Y:S02]  /*1fa20*/  PRMT R49, R3, 0x7610, R49 ;  /* 0x0000761003317816 */ /* 0x000fe40000000031 */
[----:B------:R-:W-:Y:S01]  /*1fa30*/  PRMT R37, R9, 0x7610, R37 ;  /* 0x0000761009257816 */ /* 0x000fe20000000025 */
[----:B------:R-:W-:-:S02]  /*1fa40*/  IMAD.MOV.U32 R8, RZ, RZ, R28 ;  /* 0x000000ffff087224 */ /* 0x000fc400078e001c */
[----:B------:R-:W-:-:S03]  /*1fa50*/  IMAD.MOV.U32 R13, RZ, RZ, R25 ;  /* 0x000000ffff0d7224 */ /* 0x000fc600078e0019 */
        /* <DEDUP_REMOVED lines=9> */
.L_x_5210:
[----:B------:R-:W-:Y:S02]  /*1faf0*/  IMAD.MOV.U32 R4, RZ, RZ, R32 ;  /* 0x000000ffff047224 */ /* 0x000fe400078e0020 */
[----:B------:R-:W-:Y:S02]  /*1fb00*/  IMAD.MOV.U32 R5, RZ, RZ, R33 ;  /* 0x000000ffff057224 */ /* 0x000fe400078e0021 */
[----:B------:R-:W-:Y:S02]  /*1fb10*/  IMAD.MOV.U32 R6, RZ, RZ, R34 ;  /* 0x000000ffff067224 */ /* 0x000fe400078e0022 */
[----:B------:R-:W-:Y:S01]  /*1fb20*/  IMAD.MOV.U32 R7, RZ, RZ, R35 ;  /* 0x000000ffff077224 */ /* 0x000fe200078e0023 */
[----:B------:R-:W-:Y:S02]  /*1fb30*/  PRMT R37, R37, 0x5410, R5 ;  /* 0x0000541025257816 */ /* 0x000fe40000000005 */
[----:B------:R-:W-:Y:S02]  /*1fb40*/  PRMT R45, R4, 0x5410, R6 ;  /* 0x00005410042d7816 */ /* 0x000fe40000000006 */
[----:B------:R-:W-:-:S02]  /*1fb50*/  CS2R R4, SRZ ;  /* 0x0000000000047805 */ /* 0x000fc4000001ff00 */
[----:B------:R-:W-:Y:S01]  /*1fb60*/  PRMT R48, R7, 0x7610, R48 ;  /* 0x0000761007307816 */ /* 0x000fe20000000030 */
[----:B------:R-:W-:Y:S02]  /*1fb70*/  IMAD.MOV.U32 R13, RZ, RZ, R24 ;  /* 0x000000ffff0d7224 */ /* 0x000fe400078e0018 */
[----:B------:R-:W-:-:S07]  /*1fb80*/  IMAD.MOV.U32 R3, RZ, RZ, R14 ;  /* 0x000000ffff037224 */ /* 0x000fce00078e000e */
[----:B------:R-:W-:Y:S05]  /*1fb90*/  WARPSYNC.COLLECTIVE R15, `(.L_x_5211) ;  /* 0x000000000f087348 */ /* 0x000fea0003c00000 */
[----:B------:R0:W1:Y:S02]  /*1fba0*/  SHFL.IDX P6, R14, R13, R12, R11 ;  /* 0x0000000c0d0e7389 */ /* 0x00006400000c000b */
[----:B01----:R-:W-:Y:S01]  /*1fbb0*/  ENDCOLLECTIVE ;  /* 0x000000000000791b */ /* 0x003fe20003800000 */
.L_x_5211:
[----:B------:R-:W-:Y:S02]  /*1fbc0*/  IMAD.MOV.U32 R13, RZ, RZ, R27 ;  /* 0x000000ffff0d7224 */ /* 0x000fe400078e001b */
[----:B------:R-:W-:-:S07]  /*1fbd0*/  IMAD.MOV.U32 R24, RZ, RZ, R14 ;  /* 0x000000ffff187224 */ /* 0x000fce00078e000e */
[----:B------:R-:W-:Y:S05]  /*1fbe0*/  WARPSYNC.COLLECTIVE R15, `(.L_x_5212) ;  /* 0x000000000f087348 */ /* 0x000fea0003c00000 */
[----:B------:R0:W1:Y:S02]  /*1fbf0*/  SHFL.IDX P6, R14, R13, R12, R11 ;  /* 0x0000000c0d0e7389 */ /* 0x00006400000c000b */
[----:B01----:R-:W-:Y:S01]  /*1fc00*/  ENDCOLLECTIVE ;  /* 0x000000000000791b */ /* 0x003fe20003800000 */
.L_x_5212:
[----:B------:R-:W-:Y:S05]  /*1fc10*/  BRA `(.L_x_5213) ;  /* 0xfffffe8c00087947 */ /* 0x000fea000383ffff */
.L_x_4953:
[----:B0-----:R0:W1:Y:S02]  /*1fc20*/  SYNCS.PHASECHK.TRANS64.TRYWAIT P1, [R18+URZ+0x22800], R13 ;  /* 0x0228000d120075a7 */ /* 0x001064000802017f */
[----:B-1----:R-:W-:Y:S05]  /*1fc30*/  @!P1 NANOSLEEP.SYNCS 0x989680 ;  /* 0x009896800000995d */ /* 0x002fea0003900000 */
[----:B------:R-:W1:Y:S02]  /*1fc40*/  @!P1 SYNCS.PHASECHK.TRANS64 P1, [R18+URZ+0x22800], R13 ;  /* 0x0228000d120095a7 */ /* 0x000e64000802007f */
[----:B-1----:R-:W-:Y:S05]  /*1fc50*/  @!P1 BRA `(.L_x_4953) ;  /* 0xfffffffc00f09947 */ /* 0x002fea000383ffff */
[----:B------:R-:W-:Y:S05]  /*1fc60*/  BRA `(.L_x_5214) ;  /* 0xfffffe8c00a47947 */ /* 0x000fea000383ffff */
.L_x_4959:
[----:B---3--:R3:W4:Y:S02]  /*1fc70*/  SYNCS.PHASECHK.TRANS64.TRYWAIT P2, [R15+URZ+0x22830], R74 ;  /* 0x0228304a0f0075a7 */ /* 0x008724000804017f */
[----:B----4-:R-:W-:Y:S05]  /*1fc80*/  @!P2 NANOSLEEP.SYNCS 0x989680 ;  /* 0x009896800000a95d */ /* 0x010fea0003900000 */
[----:B------:R-:W4:Y:S02]  /*1fc90*/  @!P2 SYNCS.PHASECHK.TRANS64 P2, [R15+URZ+0x22830], R74 ;  /* 0x0228304a0f00a5a7 */ /* 0x000f24000804007f */
[----:B----4-:R-:W-:Y:S05]  /*1fca0*/  @!P2 BRA `(.L_x_4959) ;  /* 0xfffffffc00f0a947 */ /* 0x010fea000383ffff */
[----:B------:R-:W-:Y:S05]  /*1fcb0*/  BRA `(.L_x_4958) ;  /* 0xfffffe9c00587947 */ /* 0x000fea000383ffff */
.L_x_4964:
[----:B-1----:R1:W2:Y:S02]  /*1fcc0*/  SYNCS.PHASECHK.TRANS64.TRYWAIT P2, [R15+URZ+0x22850], R74 ;  /* 0x0228504a0f0075a7 */ /* 0x0022a4000804017f */
[----:B--2---:R-:W-:Y:S05]  /*1fcd0*/  @!P2 NANOSLEEP.SYNCS 0x989680 ;  /* 0x009896800000a95d */ /* 0x004fea0003900000 */
[----:B------:R-:W2:Y:S02]  /*1fce0*/  @!P2 SYNCS.PHASECHK.TRANS64 P2, [R15+URZ+0x22850], R74 ;  /* 0x0228504a0f00a5a7 */ /* 0x000ea4000804007f */
[----:B--2---:R-:W-:Y:S05]  /*1fcf0*/  @!P2 BRA `(.L_x_4964) ;  /* 0xfffffffc00f0a947 */ /* 0x004fea000383ffff */
[----:B------:R-:W-:Y:S05]  /*1fd00*/  BRA `(.L_x_4963) ;  /* 0xfffffebc00147947 */ /* 0x000fea000383ffff */
.L_x_4969:
[----:B-1----:R1:W2:Y:S02]  /*1fd10*/  SYNCS.PHASECHK.TRANS64.TRYWAIT P2, [R21+URZ+0x22830], R213 ;  /* 0x022830d5150075a7 */ /* 0x0022a4000804017f */
[----:B--2---:R-:W-:Y:S05]  /*1fd20*/  @!P2 NANOSLEEP.SYNCS 0x989680 ;  /* 0x009896800000a95d */ /* 0x004fea0003900000 */
[----:B------:R-:W2:Y:S02]  /*1fd30*/  @!P2 SYNCS.PHASECHK.TRANS64 P2, [R21+URZ+0x22830], R213 ;  /* 0x022830d51500a5a7 */ /* 0x000ea4000804007f */
[----:B--2---:R-:W-:Y:S05]  /*1fd40*/  @!P2 BRA `(.L_x_4969) ;  /* 0xfffffffc00f0a947 */ /* 0x004fea000383ffff */
[----:B------:R-:W-:Y:S05]  /*1fd50*/  BRA `(.L_x_4968) ;  /* 0xfffffec000947947 */ /* 0x000fea000383ffff */
.L_x_4974:
[----:B--2---:R2:W3:Y:S02]  /*1fd60*/  SYNCS.PHASECHK.TRANS64.TRYWAIT P2, [R21+URZ+0x22850], R213 ;  /* 0x022850d5150075a7 */ /* 0x0044e4000804017f */
[----:B---3--:R-:W-:Y:S05]  /*1fd70*/  @!P2 NANOSLEEP.SYNCS 0x989680 ;  /* 0x009896800000a95d */ /* 0x008fea0003900000 */
[----:B------:R-:W3:Y:S02]  /*1fd80*/  @!P2 SYNCS.PHASECHK.TRANS64 P2, [R21+URZ+0x22850], R213 ;  /* 0x022850d51500a5a7 */ /* 0x000ee4000804007f */
[----:B---3--:R-:W-:Y:S05]  /*1fd90*/  @!P2 BRA `(.L_x_4974) ;  /* 0xfffffffc00f0a947 */ /* 0x008fea000383ffff */
[----:B------:R-:W-:Y:S05]  /*1fda0*/  BRA `(.L_x_4973) ;  /* 0xfffffee800587947 */ /* 0x000fea000383ffff */
.L_x_4980:
[----:B-1----:R1:W2:Y:S02]  /*1fdb0*/  SYNCS.PHASECHK.TRANS64.TRYWAIT P2, [R15+URZ+0x22830], R21 ;  /* 0x022830150f0075a7 */ /* 0x0022a4000804017f */
[----:B--2---:R-:W-:Y:S05]  /*1fdc0*/  @!P2 NANOSLEEP.SYNCS 0x989680 ;  /* 0x009896800000a95d */ /* 0x004fea0003900000 */
[----:B------:R-:W2:Y:S02]  /*1fdd0*/  @!P2 SYNCS.PHASECHK.TRANS64 P2, [R15+URZ+0x22830], R21 ;  /* 0x022830150f00a5a7 */ /* 0x000ea4000804007f */
[----:B--2---:R-:W-:Y:S05]  /*1fde0*/  @!P2 BRA `(.L_x_4980) ;  /* 0xfffffffc00f0a947 */ /* 0x004fea000383ffff */
[----:B------:R-:W-:Y:S05]  /*1fdf0*/  BRA `(.L_x_4979) ;  /* 0xfffffeec00907947 */ /* 0x000fea000383ffff */
.L_x_4985:
[----:B-1----:R1:W2:Y:S02]  /*1fe00*/  SYNCS.PHASECHK.TRANS64.TRYWAIT P2, [R15+URZ+0x22850], R21 ;  /* 0x022850150f0075a7 */ /* 0x0022a4000804017f */
[----:B--2---:R-:W-:Y:S05]  /*1fe10*/  @!P2 NANOSLEEP.SYNCS 0x989680 ;  /* 0x009896800000a95d */ /* 0x004fea0003900000 */
[----:B------:R-:W2:Y:S02]  /*1fe20*/  @!P2 SYNCS.PHASECHK.TRANS64 P2, [R15+URZ+0x22850], R21 ;  /* 0x022850150f00a5a7 */ /* 0x000ea4000804007f */
[----:B--2---:R-:W-:Y:S05]  /*1fe30*/  @!P2 BRA `(.L_x_4985) ;  /* 0xfffffffc00f0a947 */ /* 0x004fea000383ffff */
[----:B------:R-:W-:Y:S05]  /*1fe40*/  BRA `(.L_x_4984) ;  /* 0xffffff0c006c7947 */ /* 0x000fea000383ffff */
.L_x_4991:
[----:B------:R-:W-:Y:S02]  /*1fe50*/  IMAD.MOV.U32 R13, RZ, RZ, R20 ;  /* 0x000000ffff0d7224 */ /* 0x000fe400078e0014 */
[----:B------:R-:W-:Y:S02]  /*1fe60*/  IMAD.MOV.U32 R12, RZ, RZ, RZ ;  /* 0x000000ffff0c7224 */ /* 0x000fe400078e00ff */
[----:B------:R-:W-:Y:S02]  /*1fe70*/  IMAD.MOV.U32 R11, RZ, RZ, 0x181f ;  /* 0x0000181fff0b7424 */ /* 0x000fe400078e00ff */
[----:B------:R-:W-:-:S07]  /*1fe80*/  IMAD.MOV.U32 R15, RZ, RZ, -0x1 ;  /* 0xffffffffff0f7424 */ /* 0x000fce00078e00ff */
[----:B-----5:R-:W-:Y:S05]  /*1fe90*/  WARPSYNC.COLLECTIVE R15, `(.L_x_5215) ;  /* 0x000000000f087348 */ /* 0x020fea0003c00000 */
[----:B------:R0:W1:Y:S02]  /*1fea0*/  SHFL.IDX P6, R14, R13, R12, R11 ;  /* 0x0000000c0d0e7389 */ /* 0x00006400000c000b */
[----:B01---5:R-:W-:Y:S01]  /*1feb0*/  ENDCOLLECTIVE ;  /* 0x000000000000791b */ /* 0x023fe20003800000 */
.L_x_5215:
[----:B------:R-:W-:Y:S02]  /*1fec0*/  IMAD.MOV.U32 R13, RZ, RZ, R3 ;  /* 0x000000ffff0d7224 */ /* 0x000fe400078e0003 */
[----:B------:R-:W-:-:S07]  /*1fed0*/  IMAD.MOV.U32 R4, RZ, RZ, R14 ;  /* 0x000000ffff047224 */ /* 0x000fce00078e000e */
[----:B------:R-:W-:Y:S05]  /*1fee0*/  WARPSYNC.COLLECTIVE R15, `(.L_x_5216) ;  /* 0x000000000f087348 */ /* 0x000fea0003c00000 */
[----:B------:R0:W1:Y:S02]  /*1fef0*/  SHFL.IDX P6, R14, R13, R12, R11 ;  /* 0x0000000c0d0e7389 */ /* 0x00006400000c000b */
[----:B01----:R-:W-:Y:S01]  /*1ff00*/  ENDCOLLECTIVE ;  /* 0x000000000000791b */ /* 0x003fe20003800000 */
.L_x_5216:
[----:B------:R-:W-:Y:S05]  /*1ff10*/  BRA `(.L_x_5217) ;  /* 0xffffff34007c7947 */ /* 0x000fea000383ffff */
.L_x_4994:
        /* <DEDUP_REMOVED lines=8> */
.L_x_5219:
[----:B------:R-:W-:Y:S05]  /*1ffa0*/  BSYNC B1 ;  /* 0x0000000000017941 */ /* 0x000fea0003800000 */
.L_x_5218:
        /* <DEDUP_REMOVED lines=8> */
.L_x_5220:
[----:B------:R-:W-:Y:S05]  /*20030*/  BRA `(.L_x_5221) ;  /* 0xffffff3400b87947 */ /* 0x000fea000383ffff */
.L_x_4997:
[----:B------:R-:W-:Y:S01]  /*20040*/  BSSY B1, `(.L_x_5222) ;  /* 0x0000008000017945 */ /* 0x000fe20003800000 */
[----:B----4-:R-:W-:Y:S02]  /*20050*/  IMAD.MOV.U32 R13, RZ, RZ, R20 ;  /* 0x000000ffff0d7224 */ /* 0x010fe400078e0014 */
[----:B------:R-:W-:Y:S02]  /*20060*/  IMAD.MOV.U32 R12, RZ, RZ, 0x2 ;  /* 0x00000002ff0c7424 */ /* 0x000fe400078e00ff */
[----:B------:R-:W-:Y:S02]  /*20070*/  IMAD.MOV.U32 R11, RZ, RZ, 0x181f ;  /* 0x0000181fff0b7424 */ /* 0x000fe400078e00ff */
[----:B------:R-:W-:-:S07]  /*20080*/  IMAD.MOV.U32 R15, RZ, RZ, -0x1 ;  /* 0xffffffffff0f7424 */ /* 0x000fce00078e00ff */
[----:B0123--:R-:W-:Y:S05]  /*20090*/  WARPSYNC.COLLECTIVE R15, `(.L_x_5223) ;  /* 0x000000000f087348 */ /* 0x00ffea0003c00000 */
[----:B--2---:R2:W4:Y:S02]  /*200a0*/  SHFL.IDX P6, R14, R13, R12, R11 ;  /* 0x0000000c0d0e7389 */ /* 0x00452400000c000b */
[----:B01234-:R-:W-:Y:S01]  /*200b0*/  ENDCOLLECTIVE ;  /* 0x000000000000791b */ /* 0x01ffe20003800000 */
.L_x_5223:
[----:B------:R-:W-:Y:S05]  /*200c0*/  BSYNC B1 ;  /* 0x0000000000017941 */ /* 0x000fea0003800000 */
.L_x_5222:
        /* <DEDUP_REMOVED lines=8> */
.L_x_5224:
[----:B------:R-:W-:Y:S05]  /*20150*/  BRA `(.L_x_5225) ;  /* 0xffffff3400e47947 */ /* 0x000fea000383ffff */
.L_x_5000:
        /* <DEDUP_REMOVED lines=8> */
.L_x_5227:
[----:B------:R-:W-:Y:S05]  /*201e0*/  BSYNC B1 ;  /* 0x0000000000017941 */ /* 0x000fea0003800000 */
.L_x_5226:
        /* <DEDUP_REMOVED lines=8> */
.L_x_5228:
[----:B------:R-:W-:Y:S05]  /*20270*/  BRA `(.L_x_5229) ;  /* 0xffffff3800107947 */ /* 0x000fea000383ffff */
.L_x_5002:
[----:B------:R-:W-:Y:S02]  /*20280*/  IMAD.MOV.U32 R13, RZ, RZ, R4 ;  /* 0x000000ffff0d7224 */ /* 0x000fe400078e0004 */
[----:B------:R-:W-:Y:S02]  /*20290*/  IMAD.MOV.U32 R12, RZ, RZ, RZ ;  /* 0x000000ffff0c7224 */ /* 0x000fe400078e00ff */
[----:B------:R-:W-:Y:S02]  /*202a0*/  IMAD.MOV.U32 R11, RZ, RZ, 0x1c1f ;  /* 0x00001c1fff0b7424 */ /* 0x000fe400078e00ff */
[----:B------:R-:W-:-:S07]  /*202b0*/  IMAD.MOV.U32 R15, RZ, RZ, -0x1 ;  /* 0xffffffffff0f7424 */ /* 0x000fce00078e00ff */
[----:B------:R-:W-:Y:S05]  /*202c0*/  WARPSYNC.COLLECTIVE R15, `(.L_x_5230) ;  /* 0x000000000f087348 */ /* 0x000fea0003c00000 */
[----:B------:R0:W1:Y:S02]  /*202d0*/  SHFL.IDX P6, R14, R13, R12, R11 ;  /* 0x0000000c0d0e7389 */ /* 0x00006400000c000b */
[----:B01----:R-:W-:Y:S01]  /*202e0*/  ENDCOLLECTIVE ;  /* 0x000000000000791b */ /* 0x003fe20003800000 */
.L_x_5230:
[----:B------:R-:W-:Y:S02]  /*202f0*/  IMAD.MOV.U32 R13, RZ, RZ, R3 ;  /* 0x000000ffff0d7224 */ /* 0x000fe400078e0003 */
[----:B------:R-:W-:-:S07]  /*20300*/  IMAD.MOV.U32 R20, RZ, RZ, R14 ;  /* 0x000000ffff147224 */ /* 0x000fce00078e000e */
[----:B------:R-:W-:Y:S05]  /*20310*/  WARPSYNC.COLLECTIVE R15, `(.L_x_5231) ;  /* 0x000000000f087348 */ /* 0x000fea0003c00000 */
[----:B------:R0:W1:Y:S02]  /*20320*/  SHFL.IDX P6, R14, R13, R12, R11 ;  /* 0x0000000c0d0e7389 */ /* 0x00006400000c000b */
[----:B01----:R-:W-:Y:S01]  /*20330*/  ENDCOLLECTIVE ;  /* 0x000000000000791b */ /* 0x003fe20003800000 */
.L_x_5231:
[----:B------:R-:W-:Y:S01]  /*20340*/  IMAD.MOV.U32 R12, RZ, RZ, R14 ;  /* 0x000000ffff0c7224 */ /* 0x000fe200078e000e */
[----:B------:R-:W-:Y:S06]  /*20350*/  BRA `(.L_x_5232) ;  /* 0xffffff3800f47947 */ /* 0x000fec000383ffff */
.L_x_5005:
        /* <DEDUP_REMOVED lines=8> */
.L_x_5234:
[----:B------:R-:W-:Y:S05]  /*203e0*/  BSYNC B1 ;  /* 0x0000000000017941 */ /* 0x000fea0003800000 */
.L_x_5233:
        /* <DEDUP_REMOVED lines=8> */
.L_x_5235:
[----:B------:R-:W-:Y:S01]  /*20470*/  IMAD.MOV.U32 R3, RZ, RZ, R14 ;  /* 0x000000ffff037224 */ /* 0x000fe200078e000e */
[----:B------:R-:W-:Y:S06]  /*20480*/  BRA `(.L_x_5236) ;  /* 0xffffff4800147947 */ /* 0x000fec000383ffff */
.L_x_5009:
[----:B------:R-:W-:Y:S02]  /*20490*/  IMAD.MOV.U32 R13, RZ, RZ, R4 ;  /* 0x000000ffff0d7224 */ /* 0x000fe400078e0004 */
[----:B------:R-:W-:Y:S02]  /*204a0*/  IMAD.MOV.U32 R12, RZ, RZ, RZ ;  /* 0x000000ffff0c7224 */ /* 0x000fe400078e00ff */
[----:B------:R-:W-:Y:S02]  /*204b0*/  IMAD.MOV.U32 R11, RZ, RZ, 0x181f ;  /* 0x0000181fff0b7424 */ /* 0x000fe400078e00ff */
[----:B------:R-:W-:-:S07]  /*204c0*/  IMAD.MOV.U32 R15, RZ, RZ, -0x1 ;  /* 0xffffffffff0f7424 */ /* 0x000fce00078e00ff */
[----:B--2---:R-:W-:Y:S05]  /*204d0*/  WARPSYNC.COLLECTIVE R15, `(.L_x_5237) ;  /* 0x000000000f087348 */ /* 0x004fea0003c00000 */
[----:B------:R0:W1:Y:S02]  /*204e0*/  SHFL.IDX P6, R14, R13, R12, R11 ;  /* 0x0000000c0d0e7389 */ /* 0x00006400000c000b */
[----:B012---:R-:W-:Y:S01]  /*204f0*/  ENDCOLLECTIVE ;  /* 0x000000000000791b */ /* 0x007fe20003800000 */
.L_x_5237:
[----:B------:R-:W-:Y:S02]  /*20500*/  IMAD.MOV.U32 R13, RZ, RZ, R3 ;  /* 0x000000ffff0d7224 */ /* 0x000fe400078e0003 */
[----:B------:R-:W-:-:S07]  /*20510*/  IMAD.MOV.U32 R0, RZ, RZ, R14 ;  /* 0x000000ffff007224 */ /* 0x000fce00078e000e */
[----:B------:R-:W-:Y:S05]  /*20520*/  WARPSYNC.COLLECTIVE R15, `(.L_x_5238) ;  /* 0x000000000f087348 */ /* 0x000fea0003c00000 */
[----:B------:R0:W1:Y:S02]  /*20530*/  SHFL.IDX P6, R14, R13, R12, R11 ;  /* 0x0000000c0d0e7389 */ /* 0x00006400000c000b */
[----:B01----:R-:W-:Y:S01]  /*20540*/  ENDCOLLECTIVE ;  /* 0x000000000000791b */ /* 0x003fe20003800000 */
.L_x_5238:
[----:B------:R-:W-:Y:S05]  /*20550*/  BRA `(.L_x_5239) ;  /* 0xffffff5c00507947 */ /* 0x000fea000383ffff */
.L_x_5012:
[----:B------:R-:W-:Y:S01]  /*20560*/  BSSY B1, `(.L_x_5240) ;  /* 0x0000008000017945 */ /* 0x000fe20003800000 */
[----:B----4-:R-:W-:Y:S02]  /*20570*/  IMAD.MOV.U32 R13, RZ, RZ, R4 ;  /* 0x000000ffff0d7224 */ /* 0x010fe400078e0004 */
[----:B------:R-:W-:Y:S02]  /*20580*/  IMAD.MOV.U32 R12, RZ, RZ, 0x1 ;  /* 0x00000001ff0c7424 */ /* 0x000fe400078e00ff */
[----:B------:R-:W-:Y:S02]  /*20590*/  IMAD.MOV.U32 R11, RZ, RZ, 0x181f ;  /* 0x0000181fff0b7424 */ /* 0x000fe400078e00ff */
[----:B------:R-:W-:-:S07]  /*205a0*/  IMAD.MOV.U32 R15, RZ, RZ, -0x1 ;  /* 0xffffffffff0f7424 */ /* 0x000fce00078e00ff */
[----:B0123--:R-:W-:Y:S05]  /*205b0*/  WARPSYNC.COLLECTIVE R15, `(.L_x_5241) ;  /* 0x000000000f087348 */ /* 0x00ffea0003c00000 */
[----:B---3--:R3:W4:Y:S02]  /*205c0*/  SHFL.IDX P6, R14, R13, R12, R11 ;  /* 0x0000000c0d0e7389 */ /* 0x00872400000c000b */
[----:B01234-:R-:W-:Y:S01]  /*205d0*/  ENDCOLLECTIVE ;  /* 0x000000000000791b */ /* 0x01ffe20003800000 */
.L_x_5241:
[----:B------:R-:W-:Y:S05]  /*205e0*/  BSYNC B1 ;  /* 0x0000000000017941 */ /* 0x000fea0003800000 */
.L_x_5240:
        /* <DEDUP_REMOVED lines=8> */
.L_x_5242:
[----:B------:R-:W-:Y:S05]  /*20670*/  BRA `(.L_x_5243) ;  /* 0xffffff5c00807947 */ /* 0x000fea000383ffff */
.L_x_5015:
        /* <DEDUP_REMOVED lines=8> */
.L_x_5245:
[----:B------:R-:W-:Y:S05]  /*20700*/  BSYNC B1 ;  /* 0x0000000000017941 */ /* 0x000fea0003800000 */
.L_x_5244:
        /* <DEDUP_REMOVED lines=8> */
.L_x_5246:
[----:B------:R-:W-:Y:S05]  /*20790*/  BRA `(.L_x_5247) ;  /* 0xffffff5c00ac7947 */ /* 0x000fea000383ffff */
.L_x_5018:
        /* <DEDUP_REMOVED lines=8> */
.L_x_5249:
[----:B------:R-:W-:Y:S05]  /*20820*/  BSYNC B1 ;  /* 0x0000000000017941 */ /* 0x000fea0003800000 */
.L_x_5248:
        /* <DEDUP_REMOVED lines=8> */
.L_x_5250:
[----:B------:R-:W-:Y:S05]  /*208b0*/  BRA `(.L_x_5251) ;  /* 0xffffff5c00d87947 */ /* 0x000fea000383ffff */
.L_x_5037:
        /* <DEDUP_REMOVED lines=8> */
[----:B------:R-:W-:Y:S05]  /*20940*/  WARPSYNC.COLLECTIVE R15, `(.L_x_5253) ;  /* 0x000000000f087348 */ /* 0x000fea0003c00000 */
[----:B------:R0:W1:Y:S02]  /*20950*/  SHFL.IDX P6, R14, R13, R12, R11 ;  /* 0x0000000c0d0e7389 */ /* 0x00006400000c000b */
[----:B01----:R-:W-:Y:S01]  /*20960*/  ENDCOLLECTIVE ;  /* 0x000000000000791b */ /* 0x003fe20003800000 */
.L_x_5253:
[----:B------:R-:W-:Y:S05]  /*20970*/  BSYNC B1 ;  /* 0x0000000000017941 */ /* 0x000fea0003800000 */
.L_x_5252:
[----:B------:R-:W-:Y:S05]  /*20980*/  BRA `(.L_x_5254) ;  /* 0xffffff7c003c7947 */ /* 0x000fea000383ffff */
.L_x_5039:
[----:B------:R-:W-:Y:S01]  /*20990*/  BSSY B1, `(.L_x_5255) ;  /* 0x0000006000017945 */ /* 0x000fe20003800000 */
[----:B------:R-:W-:-:S07]  /*209a0*/  IMAD.MOV.U32 R15, RZ, RZ, -0x1 ;  /* 0xffffffffff0f7424 */ /* 0x000fce00078e00ff */
[----:B0-----:R-:W-:Y:S05]  /*209b0*/  WARPSYNC.COLLECTIVE R15, `(.L_x_5256) ;  /* 0x000000000f0c7348 */ /* 0x001fea0003c00000 */
[----:B------:R-:W-:Y:S02]  /*209c0*/  ELECT P6, UR62, PT ;  /* 0x00000000003e782f */ /* 0x000fe400038c0000 */
[----:B------:R-:W-:Y:S01]  /*209d0*/  MOV R14, UR62 ;  /* 0x0000003e000e7c02 */ /* 0x000fe20008000f00 */
[----:B0-----:R-:W-:Y:S10]  /*209e0*/  ENDCOLLECTIVE ;  /* 0x000000000000791b */ /* 0x001ff40003800000 */
.L_x_5256:
[----:B------:R-:W-:Y:S05]  /*209f0*/  BSYNC B1 ;  /* 0x0000000000017941 */ /* 0x000fea0003800000 */
.L_x_5255:
[----:B------:R-:W-:Y:S05]  /*20a00*/  BRA `(.L_x_5038) ;  /* 0xffffff7c00347947 */ /* 0x000fea000383ffff */
.L_x_5041:
[----:B0-----:R0:W1:Y:S02]  /*20a10*/  SYNCS.PHASECHK.TRANS64.TRYWAIT P0, [R18+URZ+0x22820], R4 ;  /* 0x02282004120075a7 */ /* 0x001064000800017f */
[----:B-1----:R-:W-:Y:S05]  /*20a20*/  @!P0 NANOSLEEP.SYNCS 0x989680 ;  /* 0x009896800000895d */ /* 0x002fea0003900000 */
[----:B------:R-:W1:Y:S02]  /*20a30*/  @!P0 SYNCS.PHASECHK.TRANS64 P0, [R18+URZ+0x22820], R4 ;  /* 0x02282004120085a7 */ /* 0x000e64000800007f */
[----:B-1----:R-:W-:Y:S05]  /*20a40*/  @!P0 BRA `(.L_x_5041) ;  /* 0xfffffffc00f08947 */ /* 0x002fea000383ffff */
[----:B------:R-:W-:Y:S05]  /*20a50*/  BRA `(.L_x_5257) ;  /* 0xffffff7c00447947 */ /* 0x000fea000383ffff */
.L_x_5045:
[----:B0-----:R0:W1:Y:S02]  /*20a60*/  SYNCS.PHASECHK.TRANS64.TRYWAIT P0, [R4+URZ+0x228a0], R9 ;  /* 0x0228a009040075a7 */ /* 0x001064000800017f */
[----:B-1----:R-:W-:Y:S05]  /*20a70*/  @!P0 NANOSLEEP.SYNCS 0x989680 ;  /* 0x009896800000895d */ /* 0x002fea0003900000 */
[----:B------:R-:W1:Y:S02]  /*20a80*/  @!P0 SYNCS.PHASECHK.TRANS64 P0, [R4+URZ+0x228a0], R9 ;  /* 0x0228a009040085a7 */ /* 0x000e64000800007f */
[----:B-1----:R-:W-:Y:S05]  /*20a90*/  @!P0 BRA `(.L_x_5045) ;  /* 0xfffffffc00f08947 */ /* 0x002fea000383ffff */
[----:B------:R-:W-:Y:S05]  /*20aa0*/  BRA `(.L_x_5258) ;  /* 0xffffff7c00647947 */ /* 0x000fea000383ffff */
.L_x_5050:
[----:B-1----:R1:W2:Y:S02]  /*20ab0*/  SYNCS.PHASECHK.TRANS64.TRYWAIT P0, [R4+URZ+0x228c0], R9 ;  /* 0x0228c009040075a7 */ /* 0x0022a4000800017f */
[----:B--2---:R-:W-:Y:S05]  /*20ac0*/  @!P0 NANOSLEEP.SYNCS 0x989680 ;  /* 0x009896800000895d */ /* 0x004fea0003900000 */
[----:B------:R-:W2:Y:S02]  /*20ad0*/  @!P0 SYNCS.PHASECHK.TRANS64 P0, [R4+URZ+0x228c0], R9 ;  /* 0x0228c009040085a7 */ /* 0x000ea4000800007f */
[----:B--2---:R-:W-:Y:S05]  /*20ae0*/  @!P0 BRA `(.L_x_5050) ;  /* 0xfffffffc00f08947 */ /* 0x004fea000383ffff */
[----:B------:R-:W-:Y:S05]  /*20af0*/  BRA `(.L_x_5259) ;  /* 0xffffff7c00e47947 */ /* 0x000fea000383ffff */
.L_x_5060:
[----:B0-----:R0:W1:Y:S02]  /*20b00*/  SYNCS.PHASECHK.TRANS64.TRYWAIT P1, [R5+URZ+0x228a0], R6 ;  /* 0x0228a006050075a7 */ /* 0x001064000802017f */
[----:B-1----:R-:W-:Y:S05]  /*20b10*/  @!P1 NANOSLEEP.SYNCS 0x989680 ;  /* 0x009896800000995d */ /* 0x002fea0003900000 */
[----:B------:R-:W1:Y:S02]  /*20b20*/  @!P1 SYNCS.PHASECHK.TRANS64 P1, [R5+URZ+0x228a0], R6 ;  /* 0x0228a006050095a7 */ /* 0x000e64000802007f */
[----:B-1----:R-:W-:Y:S05]  /*20b30*/  @!P1 BRA `(.L_x_5060) ;  /* 0xfffffffc00f09947 */ /* 0x002fea000383ffff */
[----:B------:R-:W-:Y:S05]  /*20b40*/  BRA `(.L_x_5260) ;  /* 0xffffff8400747947 */ /* 0x000fea000383ffff */
.L_x_5065:
[----:B-1----:R1:W2:Y:S02]  /*20b50*/  SYNCS.PHASECHK.TRANS64.TRYWAIT P1, [R5+URZ+0x228c0], R6 ;  /* 0x0228c006050075a7 */ /* 0x0022a4000802017f */
[----:B--2---:R-:W-:Y:S05]  /*20b60*/  @!P1 NANOSLEEP.SYNCS 0x989680 ;  /* 0x009896800000995d */ /* 0x004fea0003900000 */
[----:B------:R-:W2:Y:S02]  /*20b70*/  @!P1 SYNCS.PHASECHK.TRANS64 P1, [R5+URZ+0x228c0], R6 ;  /* 0x0228c006050095a7 */ /* 0x000ea4000802007f */
[----:B--2---:R-:W-:Y:S05]  /*20b80*/  @!P1 BRA `(.L_x_5065) ;  /* 0xfffffffc00f09947 */ /* 0x004fea000383ffff */
[----:B------:R-:W-:Y:S05]  /*20b90*/  BRA `(.L_x_5261) ;  /* 0xffffff8400f07947 */ /* 0x000fea000383ffff */
.L_x_5083:
        /* <DEDUP_REMOVED lines=11> */
.L_x_5263:
[----:B------:R-:W-:Y:S05]  /*20c50*/  BSYNC B0 ;  /* 0x0000000000007941 */ /* 0x000fea0003800000 */
.L_x_5262:
[----:B------:R-:W-:Y:S05]  /*20c60*/  BRA `(.L_x_5264) ;  /* 0xffffff9400a87947 */ /* 0x000fea000383ffff */
.L_x_5085:
[----:B------:R-:W-:Y:S01]  /*20c70*/  BSSY B0, `(.L_x_5265) ;  /* 0x0000006000007945 */ /* 0x000fe20003800000 */
[----:B------:R-:W-:-:S07]  /*20c80*/  IMAD.MOV.U32 R15, RZ, RZ, -0x1 ;  /* 0xffffffffff0f7424 */ /* 0x000fce00078e00ff */
[----:B0-----:R-:W-:Y:S05]  /*20c90*/  WARPSYNC.COLLECTIVE R15, `(.L_x_5266) ;  /* 0x000000000f0c7348 */ /* 0x001fea0003c00000 */
[----:B------:R-:W-:Y:S02]  /*20ca0*/  ELECT P6, UR62, PT ;  /* 0x00000000003e782f */ /* 0x000fe400038c0000 */
[----:B------:R-:W-:Y:S01]  /*20cb0*/  MOV R14, UR62 ;  /* 0x0000003e000e7c02 */ /* 0x000fe20008000f00 */
[----:B0-----:R-:W-:Y:S10]  /*20cc0*/  ENDCOLLECTIVE ;  /* 0x000000000000791b */ /* 0x001ff40003800000 */
.L_x_5266:
[----:B------:R-:W-:Y:S05]  /*20cd0*/  BSYNC B0 ;  /* 0x0000000000007941 */ /* 0x000fea0003800000 */
.L_x_5265:
[----:B------:R-:W-:Y:S05]  /*20ce0*/  BRA `(.L_x_5267) ;  /* 0xffffff9400ac7947 */ /* 0x000fea000383ffff */
.L_x_5087:
[----:B-1----:R1:W2:Y:S02]  /*20cf0*/  SYNCS.PHASECHK.TRANS64.TRYWAIT P0, [R0+URZ+0x22840], R2 ;  /* 0x02284002000075a7 */ /* 0x0022a4000800017f */
[----:B--2---:R-:W-:Y:S05]  /*20d00*/  @!P0 NANOSLEEP.SYNCS 0x989680 ;  /* 0x009896800000895d */ /* 0x004fea0003900000 */
[----:B------:R-:W2:Y:S02]  /*20d10*/  @!P0 SYNCS.PHASECHK.TRANS64 P0, [R0+URZ+0x22840], R2 ;  /* 0x02284002000085a7 */ /* 0x000ea4000800007f */
[----:B--2---:R-:W-:Y:S05]  /*20d20*/  @!P0 BRA `(.L_x_5087) ;  /* 0xfffffffc00f08947 */ /* 0x004fea000383ffff */
[----:B------:R-:W-:Y:S05]  /*20d30*/  BRA `(.L_x_5268) ;  /* 0xffffff9800107947 */ /* 0x000fea000383ffff */
.L_x_5091:
        /* <DEDUP_REMOVED lines=8> */
[----:B------:R-:W-:Y:S02]  /*20dc0*/  VIADD R5, R2, 0x10 ;  /* 0x0000001002057836 */ /* 0x000fe40000000000 */
[----:B--2---:R-:W-:Y:S02]  /*20dd0*/  IMAD R0, R11, R7, RZ ;  /* 0x000000070b007224 */ /* 0x004fe400078e02ff */
[----:B------:R-:W-:-:S03]  /*20de0*/  IMAD.MOV.U32 R11, RZ, RZ, 0x181f ;  /* 0x0000181fff0b7424 */ /* 0x000fc600078e00ff */
[----:B------:R-:W-:-:S13]  /*20df0*/  ISETP.GE.AND P1, PT, R2, R0, PT ;  /* 0x000000000200720c */ /* 0x000fda0003f26270 */
[----:B-----5:R-:W-:Y:S05]  /*20e00*/  WARPSYNC.COLLECTIVE R15, `(.L_x_5269) ;  /* 0x000000000f087348 */ /* 0x020fea0003c00000 */
[----:B------:R0:W1:Y:S02]  /*20e10*/  SHFL.IDX P6, R14, R13, R12, R11 ;  /* 0x0000000c0d0e7389 */ /* 0x00006400000c000b */
[----:B01---5:R-:W-:Y:S01]  /*20e20*/  ENDCOLLECTIVE ;  /* 0x000000000000791b */ /* 0x023fe20003800000 */
.L_x_5269:
[----:B------:R-:W-:Y:S02]  /*20e30*/  IMAD.MOV.U32 R13, RZ, RZ, R4 ;  /* 0x000000ffff0d7224 */ /* 0x000fe400078e0004 */
[----:B------:R-:W-:-:S07]  /*20e40*/  IMAD.MOV.U32 R6, RZ, RZ, R14 ;  /* 0x000000ffff067224 */ /* 0x000fce00078e000e */
[----:B------:R-:W-:Y:S05]  /*20e50*/  WARPSYNC.COLLECTIVE R15, `(.L_x_5270) ;  /* 0x000000000f087348 */ /* 0x000fea0003c00000 */
[----:B------:R0:W1:Y:S02]  /*20e60*/  SHFL.IDX P6, R14, R13, R12, R11 ;  /* 0x0000000c0d0e7389 */ /* 0x00006400000c000b */
[----:B01----:R-:W-:Y:S01]  /*20e70*/  ENDCOLLECTIVE ;  /* 0x000000000000791b */ /* 0x003fe20003800000 */
.L_x_5270:
[----:B------:R-:W-:Y:S02]  /*20e80*/  IMAD.MOV.U32 R13, RZ, RZ, R3 ;  /* 0x000000ffff0d7224 */ /* 0x000fe400078e0003 */
[----:B------:R-:W-:Y:S02]  /*20e90*/  IMAD.MOV.U32 R12, RZ, RZ, 0x1 ;  /* 0x00000001ff0c7424 */ /* 0x000fe400078e00ff */
[----:B------:R-:W-:-:S07]  /*20ea0*/  IMAD.MOV.U32 R7, RZ, RZ, R14 ;  /* 0x000000ffff077224 */ /* 0x000fce00078e000e */
[----:B------:R-:W-:Y:S05]  /*20eb0*/  WARPSYNC.COLLECTIVE R15, `(.L_x_5271) ;  /* 0x000000000f087348 */ /* 0x000fea0003c00000 */
[----:B------:R0:W1:Y:S02]  /*20ec0*/  SHFL.IDX P6, R14, R13, R12, R11 ;  /* 0x0000000c0d0e7389 */ /* 0x00006400000c000b */
[----:B01----:R-:W-:Y:S01]  /*20ed0*/  ENDCOLLECTIVE ;  /* 0x000000000000791b */ /* 0x003fe20003800000 */
.L_x_5271:
        /* <DEDUP_REMOVED lines=15> */
.L_x_5272:
[----:B------:R-:W-:Y:S02]  /*20fd0*/  IMAD.MOV.U32 R13, RZ, RZ, R3 ;  /* 0x000000ffff0d7224 */ /* 0x000fe400078e0003 */
[----:B------:R-:W-:Y:S02]  /*20fe0*/  IMAD.MOV.U32 R12, RZ, RZ, 0x2 ;  /* 0x00000002ff0c7424 */ /* 0x000fe400078e00ff */
[----:B------:R-:W-:-:S07]  /*20ff0*/  IMAD.MOV.U32 R5, RZ, RZ, R14 ;  /* 0x000000ffff057224 */ /* 0x000fce00078e000e */
[----:B------:R-:W-:Y:S05]  /*21000*/  WARPSYNC.COLLECTIVE R15, `(.L_x_5273) ;  /* 0x000000000f087348 */ /* 0x000fea0003c00000 */
[----:B------:R0:W1:Y:S02]  /*21010*/  SHFL.IDX P6, R14, R13, R12, R11 ;  /* 0x0000000c0d0e7389 */ /* 0x00006400000c000b */
[----:B01----:R-:W-:Y:S01]  /*21020*/  ENDCOLLECTIVE ;  /* 0x000000000000791b */ /* 0x003fe20003800000 */
.L_x_5273:
        /* <DEDUP_REMOVED lines=15> */
.L_x_5274:
[----:B------:R-:W-:Y:S02]  /*21120*/  IMAD.MOV.U32 R13, RZ, RZ, R3 ;  /* 0x000000ffff0d7224 */ /* 0x000fe400078e0003 */
[----:B------:R-:W-:Y:S02]  /*21130*/  IMAD.MOV.U32 R12, RZ, RZ, 0x3 ;  /* 0x00000003ff0c7424 */ /* 0x000fe400078e00ff */
[----:B------:R-:W-:-:S07]  /*21140*/  IMAD.MOV.U32 R5, RZ, RZ, R14 ;  /* 0x000000ffff057224 */ /* 0x000fce00078e000e */
[----:B------:R-:W-:Y:S05]  /*21150*/  WARPSYNC.COLLECTIVE R15, `(.L_x_5275) ;  /* 0x000000000f087348 */ /* 0x000fea0003c00000 */
[----:B------:R0:W1:Y:S02]  /*21160*/  SHFL.IDX P6, R14, R13, R12, R11 ;  /* 0x0000000c0d0e7389 */ /* 0x00006400000c000b */
[----:B01----:R-:W-:Y:S01]  /*21170*/  ENDCOLLECTIVE ;  /* 0x000000000000791b */ /* 0x003fe20003800000 */
.L_x_5275:
        /* <DEDUP_REMOVED lines=15> */
.L_x_5276:
[----:B------:R-:W-:Y:S02]  /*21270*/  IMAD.MOV.U32 R13, RZ, RZ, R3 ;  /* 0x000000ffff0d7224 */ /* 0x000fe400078e0003 */
[----:B------:R-:W-:Y:S02]  /*21280*/  IMAD.MOV.U32 R12, RZ, RZ, 0x4 ;  /* 0x00000004ff0c7424 */ /* 0x000fe400078e00ff */
[----:B------:R-:W-:-:S07]  /*21290*/  IMAD.MOV.U32 R5, RZ, RZ, R14 ;  /* 0x000000ffff057224 */ /* 0x000fce00078e000e */
[----:B------:R-:W-:Y:S05]  /*212a0*/  WARPSYNC.COLLECTIVE R15, `(.L_x_5277) ;  /* 0x000000000f087348 */ /* 0x000fea0003c00000 */
[----:B------:R0:W1:Y:S02]  /*212b0*/  SHFL.IDX P6, R14, R13, R12, R11 ;  /* 0x0000000c0d0e7389 */ /* 0x00006400000c000b */
[----:B01----:R-:W-:Y:S01]  /*212c0*/  ENDCOLLECTIVE ;  /* 0x000000000000791b */ /* 0x003fe20003800000 */
.L_x_5277:
        /* <DEDUP_REMOVED lines=15> */
.L_x_5278:
[----:B------:R-:W-:Y:S02]  /*213c0*/  IMAD.MOV.U32 R13, RZ, RZ, R3 ;  /* 0x000000ffff0d7224 */ /* 0x000fe400078e0003 */
[----:B------:R-:W-:Y:S02]  /*213d0*/  IMAD.MOV.U32 R12, RZ, RZ, 0x5 ;  /* 0x00000005ff0c7424 */ /* 0x000fe400078e00ff */
[----:B------:R-:W-:-:S07]  /*213e0*/  IMAD.MOV.U32 R5, RZ, RZ, R14 ;  /* 0x000000ffff057224 */ /* 0x000fce00078e000e */
[----:B------:R-:W-:Y:S05]  /*213f0*/  WARPSYNC.COLLECTIVE R15, `(.L_x_5279) ;  /* 0x000000000f087348 */ /* 0x000fea0003c00000 */
[----:B------:R0:W1:Y:S02]  /*21400*/  SHFL.IDX P6, R14, R13, R12, R11 ;  /* 0x0000000c0d0e7389 */ /* 0x00006400000c000b */
[----:B01----:R-:W-:Y:S01]  /*21410*/  ENDCOLLECTIVE ;  /* 0x000000000000791b */ /* 0x003fe20003800000 */
.L_x_5279:
        /* <DEDUP_REMOVED lines=15> */
.L_x_5280:
[----:B------:R-:W-:Y:S02]  /*21510*/  IMAD.MOV.U32 R13, RZ, RZ, R3 ;  /* 0x000000ffff0d7224 */ /* 0x000fe400078e0003 */
[----:B------:R-:W-:Y:S02]  /*21520*/  IMAD.MOV.U32 R12, RZ, RZ, 0x6 ;  /* 0x00000006ff0c7424 */ /* 0x000fe400078e00ff */
[----:B------:R-:W-:-:S07]  /*21530*/  IMAD.MOV.U32 R5, RZ, RZ, R14 ;  /* 0x000000ffff057224 */ /* 0x000fce00078e000e */
[----:B------:R-:W-:Y:S05]  /*21540*/  WARPSYNC.COLLECTIVE R15, `(.L_x_5281) ;  /* 0x000000000f087348 */ /* 0x000fea0003c00000 */
[----:B------:R0:W1:Y:S02]  /*21550*/  SHFL.IDX P6, R14, R13, R12, R11 ;  /* 0x0000000c0d0e7389 */ /* 0x00006400000c000b */
[----:B01----:R-:W-:Y:S01]  /*21560*/  ENDCOLLECTIVE ;  /* 0x000000000000791b */ /* 0x003fe20003800000 */
.L_x_5281:
        /* <DEDUP_REMOVED lines=13> */
.L_x_5282:
        /* <DEDUP_REMOVED lines=8> */
.L_x_5283:
        /* <DEDUP_REMOVED lines=13> */
.L_x_5284:
[----:B------:R-:W-:Y:S01]  /*21790*/  IMAD.MOV.U32 R3, RZ, RZ, R14 ;  /* 0x000000ffff037224 */ /* 0x000fe200078e000e */
[----:B------:R-:W-:Y:S06]  /*217a0*/  BRA `(.L_x_5285) ;  /* 0xffffff9800947947 */ /* 0x000fec000383ffff */
.L_x_5094:
[----:B0-----:R0:W1:Y:S02]  /*217b0*/  SYNCS.PHASECHK.TRANS64.TRYWAIT P0, [R18+URZ+0x22820], R0 ;  /* 0x02282000120075a7 */ /* 0x001064000800017f */
[----:B-1----:R-:W-:Y:S05]  /*217c0*/  @!P0 NANOSLEEP.SYNCS 0x989680 ;  /* 0x009896800000895d */ /* 0x002fea0003900000 */
[----:B------:R-:W1:Y:S02]  /*217d0*/  @!P0 SYNCS.PHASECHK.TRANS64 P0, [R18+URZ+0x22820], R0 ;  /* 0x02282000120085a7 */ /* 0x000e64000800007f */
[----:B-1----:R-:W-:Y:S05]  /*217e0*/  @!P0 BRA `(.L_x_5094) ;  /* 0xfffffffc00f08947 */ /* 0x002fea000383ffff */
[----:B------:R-:W-:Y:S05]  /*217f0*/  BRA `(.L_x_5286) ;  /* 0xffffff9800f07947 */ /* 0x000fea000383ffff */
.L_x_5098:
[----:B0-----:R0:W1:Y:S02]  /*21800*/  SYNCS.PHASECHK.TRANS64.TRYWAIT P0, [R2+URZ+0x22860], R0 ;  /* 0x02286000020075a7 */ /* 0x001064000800017f */
[----:B-1----:R-:W-:Y:S05]  /*21810*/  @!P0 NANOSLEEP.SYNCS 0x989680 ;  /* 0x009896800000895d */ /* 0x002fea0003900000 */
[----:B------:R-:W1:Y:S02]  /*21820*/  @!P0 SYNCS.PHASECHK.TRANS64 P0, [R2+URZ+0x22860], R0 ;  /* 0x02286000020085a7 */ /* 0x000e64000800007f */
[----:B-1----:R-:W-:Y:S05]  /*21830*/  @!P0 BRA `(.L_x_5098) ;  /* 0xfffffffc00f08947 */ /* 0x002fea000383ffff */
[----:B------:R-:W-:Y:S05]  /*21840*/  BRA `(.L_x_5287) ;  /* 0xffffff9c00147947 */ /* 0x000fea000383ffff */
.L_x_5113:
[----:B-1----:R1:W2:Y:S02]  /*21850*/  SYNCS.PHASECHK.TRANS64.TRYWAIT P0, [R2+URZ+0x22840], R6 ;  /* 0x02284006020075a7 */ /* 0x0022a4000800017f */
[----:B--2---:R-:W-:Y:S05]  /*21860*/  @!P0 NANOSLEEP.SYNCS 0x989680 ;  /* 0x009896800000895d */ /* 0x004fea0003900000 */
[----:B------:R-:W2:Y:S02]  /*21870*/  @!P0 SYNCS.PHASECHK.TRANS64 P0, [R2+URZ+0x22840], R6 ;  /* 0x02284006020085a7 */ /* 0x000ea4000800007f */
[----:B--2---:R-:W-:Y:S05]  /*21880*/  @!P0 BRA `(.L_x_5113) ;  /* 0xfffffffc00f08947 */ /* 0x004fea000383ffff */
[----:B------:R-:W-:Y:S05]  /*21890*/  BRA `(.L_x_5288) ;  /* 0xffffffa4003c7947 */ /* 0x000fea000383ffff */
.L_x_5118:
[----:B0-----:R0:W2:Y:S02]  /*218a0*/  SYNCS.PHASECHK.TRANS64.TRYWAIT P0, [R2+URZ+0x22860], R6 ;  /* 0x02286006020075a7 */ /* 0x0010a4000800017f */
[----:B--2---:R-:W-:Y:S05]  /*218b0*/  @!P0 NANOSLEEP.SYNCS 0x989680 ;  /* 0x009896800000895d */ /* 0x004fea0003900000 */
[----:B------:R-:W2:Y:S02]  /*218c0*/  @!P0 SYNCS.PHASECHK.TRANS64 P0, [R2+URZ+0x22860], R6 ;  /* 0x02286006020085a7 */ /* 0x000ea4000800007f */
[----:B--2---:R-:W-:Y:S05]  /*218d0*/  @!P0 BRA `(.L_x_5118) ;  /* 0xfffffffc00f08947 */ /* 0x004fea000383ffff */
[----:B------:R-:W-:Y:S05]  /*218e0*/  BRA `(.L_x_5289) ;  /* 0xffffffa400bc7947 */ /* 0x000fea000383ffff */
.L_x_5129:
[----:B-1----:R1:W2:Y:S02]  /*218f0*/  SYNCS.PHASECHK.TRANS64.TRYWAIT P0, [R3+URZ+0x22840], R2 ;  /* 0x02284002030075a7 */ /* 0x0022a4000800017f */
[----:B--2---:R-:W-:Y:S05]  /*21900*/  @!P0 NANOSLEEP.SYNCS 0x989680 ;  /* 0x009896800000895d */ /* 0x004fea0003900000 */
[----:B------:R-:W2:Y:S02]  /*21910*/  @!P0 SYNCS.PHASECHK.TRANS64 P0, [R3+URZ+0x22840], R2 ;  /* 0x02284002030085a7 */ /* 0x000ea4000800007f */
[----:B--2---:R-:W-:Y:S05]  /*21920*/  @!P0 BRA `(.L_x_5129) ;  /* 0xfffffffc00f08947 */ /* 0x004fea000383ffff */
[----:B------:R-:W-:Y:S05]  /*21930*/  BRA `(.L_x_5290) ;  /* 0xffffffac00ac7947 */ /* 0x000fea000383ffff */
.L_x_5134:
[----:B0-----:R0:W2:Y:S02]  /*21940*/  SYNCS.PHASECHK.TRANS64.TRYWAIT P0, [R3+URZ+0x22860], R2 ;  /* 0x02286002030075a7 */ /* 0x0010a4000800017f */
[----:B--2---:R-:W-:Y:S05]  /*21950*/  @!P0 NANOSLEEP.SYNCS 0x989680 ;  /* 0x009896800000895d */ /* 0x004fea0003900000 */
[----:B------:R-:W2:Y:S02]  /*21960*/  @!P0 SYNCS.PHASECHK.TRANS64 P0, [R3+URZ+0x22860], R2 ;  /* 0x02286002030085a7 */ /* 0x000ea4000800007f */
[----:B--2---:R-:W-:Y:S05]  /*21970*/  @!P0 BRA `(.L_x_5134) ;  /* 0xfffffffc00f08947 */ /* 0x004fea000383ffff */
[----:B------:R-:W-:Y:S05]  /*21980*/  BRA `(.L_x_5291) ;  /* 0xffffffb000287947 */ /* 0x000fea000383ffff */
.L_x_5145:
[----:B-1----:R1:W2:Y:S02]  /*21990*/  SYNCS.PHASECHK.TRANS64.TRYWAIT P0, [R3+URZ+0x22840], R2 ;  /* 0x02284002030075a7 */ /* 0x0022a4000800017f */
[----:B--2---:R-:W-:Y:S05]  /*219a0*/  @!P0 NANOSLEEP.SYNCS 0x989680 ;  /* 0x009896800000895d */ /* 0x004fea0003900000 */
[----:B------:R-:W2:Y:S02]  /*219b0*/  @!P0 SYNCS.PHASECHK.TRANS64 P0, [R3+URZ+0x22840], R2 ;  /* 0x02284002030085a7 */ /* 0x000ea4000800007f */
[----:B--2---:R-:W-:Y:S05]  /*219c0*/  @!P0 BRA `(.L_x_5145) ;  /* 0xfffffffc00f08947 */ /* 0x004fea000383ffff */
[----:B------:R-:W-:Y:S05]  /*219d0*/  BRA `(.L_x_5292) ;  /* 0xffffffb400f87947 */ /* 0x000fea000383ffff */
.L_x_5150:
[----:B--2---:R2:W3:Y:S02]  /*219e0*/  SYNCS.PHASECHK.TRANS64.TRYWAIT P0, [R3+URZ+0x22860], R2 ;  /* 0x02286002030075a7 */ /* 0x0044e4000800017f */
[----:B---3--:R-:W-:Y:S05]  /*219f0*/  @!P0 NANOSLEEP.SYNCS 0x989680 ;  /* 0x009896800000895d */ /* 0x008fea0003900000 */
[----:B------:R-:W3:Y:S02]  /*21a00*/  @!P0 SYNCS.PHASECHK.TRANS64 P0, [R3+URZ+0x22860], R2 ;  /* 0x02286002030085a7 */ /* 0x000ee4000800007f */
[----:B---3--:R-:W-:Y:S05]  /*21a10*/  @!P0 BRA `(.L_x_5150) ;  /* 0xfffffffc00f08947 */ /* 0x008fea000383ffff */
[----:B------:R-:W-:Y:S05]  /*21a20*/  BRA `(.L_x_5293) ;  /* 0xffffffb800787947 */ /* 0x000fea000383ffff */
.L_x_5162:
[----:B---34-:R-:W3:Y:S01]  /*21a30*/  LDL R0, [R1] ;  /* 0x0000000001007983 */ /* 0x018ee20000100800 */
        /* <DEDUP_REMOVED lines=8> */
.L_x_5295:
[----:B------:R-:W-:Y:S05]  /*21ac0*/  BSYNC B0 ;  /* 0x0000000000007941 */ /* 0x000fea0003800000 */
.L_x_5294:
        /* <DEDUP_REMOVED lines=9> */
.L_x_5296:
        /* <DEDUP_REMOVED lines=26> */
.L_x_5297:
        /* <DEDUP_REMOVED lines=8> */
.L_x_5298:
        /* <DEDUP_REMOVED lines=8> */
.L_x_5299:
        /* <DEDUP_REMOVED lines=8> */
.L_x_5300:
        /* <DEDUP_REMOVED lines=8> */
.L_x_5301:
        /* <DEDUP_REMOVED lines=9> */
.L_x_5302:
[----:B------:R-:W-:Y:S01]  /*21f90*/  IMAD.MOV.U32 R9, RZ, RZ, R14 ;  /* 0x000000ffff097224 */ /* 0x000fe200078e000e */
[----:B------:R-:W-:Y:S06]  /*21fa0*/  BRA `(.L_x_5303) ;  /* 0xffffffbc00c87947 */ /* 0x000fec000383ffff */
.L_x_5165:
        /* <DEDUP_REMOVED lines=8> */
.L_x_5305:
[----:B------:R-:W-:Y:S05]  /*22030*/  BSYNC B0 ;  /* 0x0000000000007941 */ /* 0x000fea0003800000 */
.L_x_5304:
        /* <DEDUP_REMOVED lines=10> */
.L_x_5306:
        /* <DEDUP_REMOVED lines=8> */
.L_x_5307:
        /* <DEDUP_REMOVED lines=8> */
.L_x_5308:
        /* <DEDUP_REMOVED lines=8> */
.L_x_5309:
        /* <DEDUP_REMOVED lines=9> */
.L_x_5310:
[----:B------:R-:W-:Y:S01]  /*222f0*/  IMAD.MOV.U32 R9, RZ, RZ, R14 ;  /* 0x000000ffff097224 */ /* 0x000fe200078e000e */
[----:B------:R-:W-:Y:S06]  /*22300*/  BRA `(.L_x_5311) ;  /* 0xffffffbc009c7947 */ /* 0x000fec000383ffff */
.L_x_5167:
[----:B------:R-:W-:Y:S01]  /*22310*/  BSSY B0, `(.L_x_5312) ;  /* 0x0000006000007945 */ /* 0x000fe20003800000 */
[----:B------:R-:W-:Y:S01]  /*22320*/  PLOP3.LUT P6, PT, P6, PT, PT, 0x8, 0x0 ;  /* 0x000000000000781c */ /* 0x000fe200037ce170 */
[----:B------:R-:W-:-:S12]  /*22330*/  IMAD.MOV.U32 R15, RZ, RZ, -0x1 ;  /* 0xffffffffff0f7424 */ /* 0x000fd800078e00ff */
[----:B0-----:R-:W-:Y:S05]  /*22340*/  WARPSYNC.COLLECTIVE R15, `(.L_x_5313) ;  /* 0x000000000f087348 */ /* 0x001fea0003c00000 */
[----:B------:R-:W-:Y:S01]  /*22350*/  VOTE.ANY R14, PT, P6 ;  /* 0x00000000000e7806 */ /* 0x000fe200030e0100 */
[----:B0-----:R-:W-:Y:S06]  /*22360*/  ENDCOLLECTIVE ;  /* 0x000000000000791b */ /* 0x001fec0003800000 */
.L_x_5313:
[----:B------:R-:W-:Y:S05]  /*22370*/  BSYNC B0 ;  /* 0x0000000000007941 */ /* 0x000fea0003800000 */
.L_x_5312:
        /* <DEDUP_REMOVED lines=10> */
.L_x_5314:
[----:B------:R-:W-:Y:S02]  /*22420*/  IMAD.MOV.U32 R13, RZ, RZ, R6 ;  /* 0x000000ffff0d7224 */ /* 0x000fe400078e0006 */
[----:B------:R-:W-:-:S07]  /*22430*/  IMAD.MOV.U32 R4, RZ, RZ, R14 ;  /* 0x000000ffff047224 */ /* 0x000fce00078e000e */
[----:B------:R-:W-:Y:S05]  /*22440*/  WARPSYNC.COLLECTIVE R15, `(.L_x_5315) ;  /* 0x000000000f087348 */ /* 0x000fea0003c00000 */
[----:B------:R0:W1:Y:S02]  /*22450*/  SHFL.IDX P6, R14, R13, R12, R11 ;  /* 0x0000000c0d0e7389 */ /* 0x00006400000c000b */
[----:B01----:R-:W-:Y:S01]  /*22460*/  ENDCOLLECTIVE ;  /* 0x000000000000791b */ /* 0x003fe20003800000 */
.L_x_5315:
[----:B------:R-:W-:Y:S02]  /*22470*/  IMAD.MOV.U32 R6, RZ, RZ, R14 ;  /* 0x000000ffff067224 */ /* 0x000fe400078e000e */
[----:B------:R-:W-:-:S05]  /*22480*/  IMAD.IADD R10, R3, 0x1, R10 ;  /* 0x00000001030a7824 */ /* 0x000fca00078e020a */
[----:B------:R0:W-:Y:S01]  /*22490*/  STL [R1+0xc], R10 ;  /* 0x00000c0a01007387 */ /* 0x0001e20000100800 */
[----:B------:R-:W-:Y:S05]  /*224a0*/  BRA `(.L_x_5316) ;  /* 0xffffffbc007c7947 */ /* 0x000fea000383ffff */
.L_x_5169:
[----:B------:R-:W-:Y:S01]  /*224b0*/  BSSY B0, `(.L_x_5317) ;  /* 0x0000008000007945 */ /* 0x000fe20003800000 */
[----:B------:R-:W-:Y:S02]  /*224c0*/  IMAD.MOV.U32 R13, RZ, RZ, R7 ;  /* 0x000000ffff0d7224 */ /* 0x000fe400078e0007 */
[----:B------:R-:W-:Y:S02]  /*224d0*/  IMAD.MOV.U32 R12, RZ, RZ, R3 ;  /* 0x000000ffff0c7224 */ /* 0x000fe400078e0003 */
[----:B------:R-:W-:Y:S02]  /*224e0*/  IMAD.MOV.U32 R11, RZ, RZ, 0x1f ;  /* 0x0000001fff0b7424 */ /* 0x000fe400078e00ff */
[----:B------:R-:W-:-:S07]  /*224f0*/  IMAD.MOV.U32 R15, RZ, RZ, -0x1 ;  /* 0xffffffffff0f7424 */ /* 0x000fce00078e00ff */
[----:B0-----:R-:W-:Y:S05]  /*22500*/  WARPSYNC.COLLECTIVE R15, `(.L_x_5318) ;  /* 0x000000000f087348 */ /* 0x001fea0003c00000 */
[----:B------:R1:W2:Y:S02]  /*22510*/  SHFL.IDX P6, R14, R13, R12, R11 ;  /* 0x0000000c0d0e7389 */ /* 0x0002a400000c000b */
[----:B012---:R-:W-:Y:S01]  /*22520*/  ENDCOLLECTIVE ;  /* 0x000000000000791b */ /* 0x007fe20003800000 */
.L_x_5318:
[----:B------:R-:W-:Y:S05]  /*22530*/  BSYNC B0 ;  /* 0x0000000000007941 */ /* 0x000fea0003800000 */
.L_x_5317:
[----:B------:R-:W-:Y:S01]  /*22540*/  IMAD.MOV.U32 R8, RZ, RZ, R14 ;  /* 0x000000ffff087224 */ /* 0x000fe200078e000e */
[----:B------:R-:W-:Y:S06]  /*22550*/  BRA `(.L_x_5168) ;  /* 0xffffffbc00687947 */ /* 0x000fec000383ffff */
.L_x_5175:
[----:B0-----:R0:W1:Y:S02]  /*22560*/  SYNCS.PHASECHK.TRANS64.TRYWAIT P0, [R0+URZ+0x22820], R3 ;  /* 0x02282003000075a7 */ /* 0x001064000800017f */
[----:B-1----:R-:W-:Y:S05]  /*22570*/  @!P0 NANOSLEEP.SYNCS 0x989680 ;  /* 0x009896800000895d */ /* 0x002fea0003900000 */
[----:B------:R-:W1:Y:S02]  /*22580*/  @!P0 SYNCS.PHASECHK.TRANS64 P0, [R0+URZ+0x22820], R3 ;  /* 0x02282003000085a7 */ /* 0x000e64000800007f */
[----:B-1----:R-:W-:Y:S05]  /*22590*/  @!P0 BRA `(.L_x_5175) ;  /* 0xfffffffc00f08947 */ /* 0x002fea000383ffff */
[----:B------:R-:W-:Y:S05]  /*225a0*/  BRA `(.L_x_5319) ;  /* 0xffffffc800047947 */ /* 0x000fea000383ffff */
.L_x_5176:
        /* <DEDUP_REMOVED lines=11> */
.L_x_5321:
[----:B------:R-:W-:Y:S05]  /*22660*/  BSYNC B0 ;  /* 0x0000000000007941 */ /* 0x000fea0003800000 */
.L_x_5320:
[----:B------:R-:W-:Y:S05]  /*22670*/  BRA `(.L_x_5322) ;  /* 0xffffffc400ec7947 */ /* 0x000fea000383ffff */
.L_x_5177:
[----:B------:R-:W-:Y:S01]  /*22680*/  BSSY B0, `(.L_x_5323) ;  /* 0x0000006000007945 */ /* 0x000fe20003800000 */
[----:B------:R-:W-:-:S07]  /*22690*/  IMAD.MOV.U32 R15, RZ, RZ, -0x1 ;  /* 0xffffffffff0f7424 */ /* 0x000fce00078e00ff */
[----:B01----:R-:W-:Y:S05]  /*226a0*/  WARPSYNC.COLLECTIVE R15, `(.L_x_5324) ;  /* 0x000000000f0c7348 */ /* 0x003fea0003c00000 */
[----:B------:R-:W-:Y:S02]  /*226b0*/  ELECT P6, UR62, PT ;  /* 0x00000000003e782f */ /* 0x000fe400038c0000 */
[----:B------:R-:W-:Y:S01]  /*226c0*/  MOV R14, UR62 ;  /* 0x0000003e000e7c02 */ /* 0x000fe20008000f00 */
[----:B01----:R-:W-:Y:S10]  /*226d0*/  ENDCOLLECTIVE ;  /* 0x000000000000791b */ /* 0x003ff40003800000 */
.L_x_5324:
[----:B------:R-:W-:Y:S05]  /*226e0*/  BSYNC B0 ;  /* 0x0000000000007941 */ /* 0x000fea0003800000 */
.L_x_5323:
[----:B------:R-:W-:Y:S05]  /*226f0*/  BRA `(.L_x_5325) ;  /* 0xffffffc400e07947 */ /* 0x000fea000383ffff */
.L_x_5179:
[----:B0-----:R0:W1:Y:S02]  /*22700*/  SYNCS.PHASECHK.TRANS64.TRYWAIT P0, [R6+URZ], R5 ;  /* 0x00000005060075a7 */ /* 0x001064000800017f */
[----:B-1----:R-:W-:Y:S05]  /*22710*/  @!P0 NANOSLEEP.SYNCS 0x989680 ;  /* 0x009896800000895d */ /* 0x002fea0003900000 */
[----:B------:R-:W1:Y:S02]  /*22720*/  @!P0 SYNCS.PHASECHK.TRANS64 P0, [R6+URZ], R5 ;  /* 0x00000005060085a7 */ /* 0x000e64000800007f */
[----:B-1----:R-:W-:Y:S05]  /*22730*/  @!P0 BRA `(.L_x_5179) ;  /* 0xfffffffc00f08947 */ /* 0x002fea000383ffff */
[----:B------:R-:W-:Y:S05]  /*22740*/  BRA `(.L_x_5326) ;  /* 0xffffffc8001c7947 */ /* 0x000fea000383ffff */
.L_x_5180:
[----:B-1----:R1:W2:Y:S02]  /*22750*/  SYNCS.PHASECHK.TRANS64.TRYWAIT P0, [R7+URZ], R2 ;  /* 0x00000002070075a7 */ /* 0x0022a4000800017f */
[----:B--2---:R-:W-:Y:S05]  /*22760*/  @!P0 NANOSLEEP.SYNCS 0x989680 ;  /* 0x009896800000895d */ /* 0x004fea0003900000 */
[----:B------:R-:W2:Y:S02]  /*22770*/  @!P0 SYNCS.PHASECHK.TRANS64 P0, [R7+URZ], R2 ;  /* 0x00000002070085a7 */ /* 0x000ea4000800007f */
[----:B--2---:R-:W-:Y:S05]  /*22780*/  @!P0 BRA `(.L_x_5180) ;  /* 0xfffffffc00f08947 */ /* 0x004fea000383ffff */
[----:B------:R-:W-:Y:S05]  /*22790*/  BRA `(.L_x_5327) ;  /* 0xffffffc800107947 */ /* 0x000fea000383ffff */
.L_x_5182:
[----:B--2---:R2:W3:Y:S02]  /*227a0*/  SYNCS.PHASECHK.TRANS64.TRYWAIT P0, [R4+URZ], R5 ;  /* 0x00000005040075a7 */ /* 0x0044e4000800017f */
[----:B---3--:R-:W-:Y:S05]  /*227b0*/  @!P0 NANOSLEEP.SYNCS 0x989680 ;  /* 0x009896800000895d */ /* 0x008fea0003900000 */
[----:B------:R-:W3:Y:S02]  /*227c0*/  @!P0 SYNCS.PHASECHK.TRANS64 P0, [R4+URZ], R5 ;  /* 0x00000005040085a7 */ /* 0x000ee4000800007f */
[----:B---3--:R-:W-:Y:S05]  /*227d0*/  @!P0 BRA `(.L_x_5182) ;  /* 0xfffffffc00f08947 */ /* 0x008fea000383ffff */
[----:B------:R-:W-:Y:S05]  /*227e0*/  BRA `(.L_x_5328) ;  /* 0xffffffc800187947 */ /* 0x000fea000383ffff */
.L_x_5329:
        /* <DEDUP_REMOVED lines=9> */
.L_x_6146:


//--------------------- .text._ZN7cutlass13device_kernelIN5flash11enable_sm90INS1_16FlashAttnFwdSm90INS1_25CollectiveMainloopFwdSm90ILi2EN4cute5tupleIJNS5_1CILi1EEES8_S8_EEENS6_IJNS7_ILi128EEENS7_ILi96EEENS7_ILi64EEEEEELi256ENS_10bfloat16_tEfNS_4arch4Sm90ELb1ELb0ELb1ELb1ELb0ELb0ELb1ELb1ELb0ELb1ELb1ELb0EEENS1_21CollectiveEpilogueFwdINS6_IJSA_NS7_ILi256EEESB_EEES9_SE_SG_Li256ELb1ELb1ELb1ELb0EEENS1_36VarlenDynamicPersistentTileSchedulerILi128ELi96ELi256ELi128ELb1ELb1ELb1ELb1ELb1ELb1EEEEEEEEEvNT_6ParamsE --------------------------
	.section	.text._ZN7cutlass13device_kernelIN5flash11enable_sm90INS1_16FlashAttnFwdSm90INS1_25CollectiveMainloopFwdSm90ILi2EN4cute5tupleIJNS5_1CILi1EEES8_S8_EEENS6_IJNS7_ILi128EEENS7_ILi96EEENS7_ILi64EEEEEELi256ENS_10bfloat16_tEfNS_4arch4Sm90ELb1ELb0ELb1ELb1ELb0ELb0ELb1ELb1ELb0ELb1ELb1ELb0EEENS1_21CollectiveEpilogueFwdINS6_IJSA_NS7_ILi256EEESB_EEES9_SE_SG_Li256ELb1ELb1ELb1ELb0EEENS1_36VarlenDynamicPersistentTileSchedulerILi128ELi96ELi256ELi128ELb1ELb1ELb1ELb1ELb1ELb1EEEEEEEEEvNT_6ParamsE,"ax",@progbits
	.align	128
.text._ZN7cutlass13device_kernelIN5flash11enable_sm90INS1_16FlashAttnFwdSm90INS1_25CollectiveMainloopFwdSm90ILi2EN4cute5tupleIJNS5_1CILi1EEES8_S8_EEENS6_IJNS7_ILi128EEENS7_ILi96EEENS7_ILi64EEEEEELi256ENS_10bfloat16_tEfNS_4arch4Sm90ELb1ELb0ELb1ELb1ELb0ELb0ELb1ELb1ELb0ELb1ELb1ELb0EEENS1_21CollectiveEpilogueFwdINS6_IJSA_NS7_ILi256EEESB_EEES9_SE_SG_Li256ELb1ELb1ELb1ELb0EEENS1_36VarlenDynamicPersistentTileSchedulerILi128ELi96ELi256ELi128ELb1ELb1ELb1ELb1ELb1ELb1EEEEEEEEEvNT_6ParamsE:
        .type           _ZN7cutlass13device_kernelIN5flash11enable_sm90INS1_16FlashAttnFwdSm90INS1_25CollectiveMainloopFwdSm90ILi2EN4cute5tupleIJNS5_1CILi1EEES8_S8_EEENS6_IJNS7_ILi128EEENS7_ILi96EEENS7_ILi64EEEEEELi256ENS_10bfloat16_tEfNS_4arch4Sm90ELb1ELb0ELb1ELb1ELb0ELb0ELb1ELb1ELb0ELb1ELb1ELb0EEENS1_21CollectiveEpilogueFwdINS6_IJSA_NS7_ILi256EEESB_EEES9_SE_SG_Li256ELb1ELb1ELb1ELb0EEENS1_36VarlenDynamicPersistentTileSchedulerILi128ELi96ELi256ELi128ELb1ELb1ELb1ELb1ELb1ELb1EEEEEEEEEvNT_6ParamsE,@function
        .size           _ZN7cutlass13device_kernelIN5flash11enable_sm90INS1_16FlashAttnFwdSm90INS1_25CollectiveMainloopFwdSm90ILi2EN4cute5tupleIJNS5_1CILi1EEES8_S8_EEENS6_IJNS7_ILi128EEENS7_ILi96EEENS7_ILi64EEEEEELi256ENS_10bfloat16_tEfNS_4arch4Sm90ELb1ELb0ELb1ELb1ELb0ELb0ELb1ELb1ELb0ELb1ELb1ELb0EEENS1_21CollectiveEpilogueFwdINS6_IJSA_NS7_ILi256EEESB_EEES9_SE_SG_Li256ELb1ELb1ELb1ELb0EEENS1_36VarlenDynamicPersistentTileSchedulerILi128ELi96ELi256ELi128ELb1ELb1ELb1ELb1ELb1ELb1EEEEEEEEEvNT_6ParamsE,(.L_x_6147 - _ZN7cutlass13device_kernelIN5flash11enable_sm90INS1_16FlashAttnFwdSm90INS1_25CollectiveMainloopFwdSm90ILi2EN4cute5tupleIJNS5_1CILi1EEES8_S8_EEENS6_IJNS7_ILi128EEENS7_ILi96EEENS7_ILi64EEEEEELi256ENS_10bfloat16_tEfNS_4arch4Sm90ELb1ELb0ELb1ELb1ELb0ELb0ELb1ELb1ELb0ELb1ELb1ELb0EEENS1_21CollectiveEpilogueFwdINS6_IJSA_NS7_ILi256EEESB_EEES9_SE_SG_Li256ELb1ELb1ELb1ELb0EEENS1_36VarlenDynamicPersistentTileSchedulerILi128ELi96ELi256ELi128ELb1ELb1ELb1ELb1ELb1ELb1EEEEEEEEEvNT_6ParamsE)
        .other          _ZN7cutlass13device_kernelIN5flash11enable_sm90INS1_16FlashAttnFwdSm90INS1_25CollectiveMainloopFwdSm90ILi2EN4cute5tupleIJNS5_1CILi1EEES8_S8_EEENS6_IJNS7_ILi128EEENS7_ILi96EEENS7_ILi64EEEEEELi256ENS_10bfloat16_tEfNS_4arch4Sm90ELb1ELb0ELb1ELb1ELb0ELb0ELb1ELb1ELb0ELb1ELb1ELb0EEENS1_21CollectiveEpilogueFwdINS6_IJSA_NS7_ILi256EEESB_EEES9_SE_SG_Li256ELb1ELb1ELb1ELb0EEENS1_36VarlenDynamicPersistentTileSchedulerILi128ELi96ELi256ELi128ELb1ELb1ELb1ELb1ELb1ELb1EEEEEEEEEvNT_6ParamsE,@"STO_CUDA_ENTRY STV_DEFAULT"
_ZN7cutlass13device_kernelIN5flash11enable_sm90INS1_16FlashAttnFwdSm90INS1_25CollectiveMainloopFwdSm90ILi2EN4cute5tupleIJNS5_1CILi1EEES8_S8_EEENS6_IJNS7_ILi128EEENS7_ILi96EEENS7_ILi64EEEEEELi256ENS_10bfloat16_tEfNS_4arch4Sm90ELb1ELb0ELb1ELb1ELb0ELb0ELb1ELb1ELb0ELb1ELb1ELb0EEENS1_21CollectiveEpilogueFwdINS6_IJSA_NS7_ILi256EEESB_EEES9_SE_SG_Li256ELb1ELb1ELb1ELb0EEENS1_36VarlenDynamicPersistentTileSchedulerILi128ELi96ELi256ELi128ELb1ELb1ELb1ELb1ELb1ELb1EEEEEEEEEvNT_6ParamsE:
        /* <DEDUP_REMOVED lines=17> */
.L_x_5331:
[----:B------:R-:W-:Y:S05]  /*0110*/  BSYNC B0 ;  /* 0x0000000000007941 */ /* 0x000fea0003800000 */
.L_x_5330:
        /* <DEDUP_REMOVED lines=42> */
.L_x_5332:
        /* <DEDUP_REMOVED lines=22> */
.L_x_5333:
        /* <DEDUP_REMOVED lines=18> */
.L_x_5334:
        /* <DEDUP_REMOVED lines=22> */
.L_x_5335:
        /* <DEDUP_REMOVED lines=22> */
.L_x_5336:
        /* <DEDUP_REMOVED lines=8> */
.L_x_5338:
        /* <DEDUP_REMOVED lines=18> */
[----:B------:R-:W3:Y:S01]  /*0aa0*/  LDL R11, [R1+0x78] ;  /* 0x00007800010b7983 */ /* 0x000ee20000100800 */
        /* <DEDUP_REMOVED lines=24> */
[----:B------:R-:W-:Y:S02]  /*0c30*/  LEA.HI R7, R7, R12, RZ, 0x5 ;  /* 0x0000000c07077211 */ /* 0x000fe400078f28ff */
[----:B------:R-:W-:Y:S01]  /*0c40*/  LEA.HI R2, R2, R3, RZ, 0x1 ;  /* 0x0000000302027211 */ /* 0x000fe200078f08ff */
[----:B------:R-:W-:Y:S01]  /*0c50*/  IMAD.IADD R0, R0, 0x1, -R9 ;  /* 0x0000000100007824 */ /* 0x000fe200078e0a09 */
[----:B------:R-:W-:Y:S01]  /*0c60*/  SHF.R.S32.HI R7, RZ, 0x5, R7 ;  /* 0x00000005ff077819 */ /* 0x000fe20000011407 */
[----:B------:R-:W-:Y:S01]  /*0c70*/  IMAD.IADD R5, R6, 0x1, -R5 ;  /* 0x0000000106057824 */ /* 0x000fe200078e0a05 */
[----:B------:R-:W-:-:S03]  /*0c80*/  LOP3.LUT R2, R2, 0x3fffffe, RZ, 0xc0, !PT ;  /* 0x03fffffe02027812 */ /* 0x000fc600078ec0ff */
[----:B------:R-:W-:Y:S01]  /*0c90*/  IMAD R7, R7, 0x10, R0 ;  /* 0x0000001007077824 */ /* 0x000fe200078e0200 */
[----:B------:R-:W-:Y:S01]  /*0ca0*/  LOP3.LUT R10, R10, 0xfffffffc, RZ, 0xc0, !PT ;  /* 0xfffffffc0a0a7812 */ /* 0x000fe200078ec0ff */
[----:B------:R-:W-:Y:S01]  /*0cb0*/  IMAD R0, R5, 0x8, R4 ;  /* 0x0000000805007824 */ /* 0x000fe200078e0204 */
[----:B------:R-:W-:Y:S01]  /*0cc0*/  LOP3.LUT R8, R8, 0x7ffffffc, RZ, 0xc0, !PT ;  /* 0x7ffffffc08087812 */ /* 0x000fe200078ec0ff */
[----:B------:R-:W-:Y:S02]  /*0cd0*/  IMAD.IADD R2, R3, 0x1, -R2 ;  /* 0x0000000103027824 */ /* 0x000fe400078e0a02 */
[----:B------:R-:W-:Y:S01]  /*0ce0*/  IMAD.IADD R10, R16, 0x1, -R10 ;  /* 0x00000001100a7824 */ /* 0x000fe200078e0a0a */
[----:B------:R0:W-:Y:S01]  /*0cf0*/  STL [R1+0x80], R0 ;  /* 0x0000800001007387 */ /* 0x0001e20000100800 */
[----:B------:R-:W-:-:S03]  /*0d00*/  IMAD.IADD R8, R12, 0x1, -R8 ;  /* 0x000000010c087824 */ /* 0x000fc600078e0a08 */
[----:B------:R-:W-:Y:S01]  /*0d10*/  LEA.HI R6, R10, R10, RZ, 0x1 ;  /* 0x0000000a0a067211 */ /* 0x000fe200078f08ff */
[----:B0-----:R-:W-:Y:S02]  /*0d20*/  IMAD R0, R2, 0x40, R7 ;  /* 0x0000004002007824 */ /* 0x001fe400078e0207 */
[----:B------:R-:W-:-:S03]  /*0d30*/  IMAD.SHL.U32 R201, R8, 0x2, RZ ;  /* 0x0000000208c97824 */ /* 0x000fc600078e00ff */
[----:B------:R0:W-:Y:S01]  /*0d40*/  STL [R1+0x7c], R0 ;  /* 0x00007c0001007387 */ /* 0x0001e20000100800 */
[----:B------:R-:W-:-:S03]  /*0d50*/  LOP3.LUT R3, R6, 0x1ffffffe, RZ, 0xc0, !PT ;  /* 0x1ffffffe06037812 */ /* 0x000fc600078ec0ff */
[----:B------:R0:W-:Y:S01]  /*0d60*/  STL [R1+0x40], RZ ;  /* 0x000040ff01007387 */ /* 0x0001e20000100800 */
[C---:B------:R-:W-:Y:S02]  /*0d70*/  VIADD R21, R201.reuse, 0x8 ;  /* 0x00000008c9157836 */ /* 0x040fe40000000000 */
[C---:B------:R-:W-:Y:S02]  /*0d80*/  VIADD R20, R201.reuse, 0x10 ;  /* 0x00000010c9147836 */ /* 0x040fe40000000000 */
[C---:B------:R-:W-:Y:S02]  /*0d90*/  VIADD R19, R201.reuse, 0x18 ;  /* 0x00000018c9137836 */ /* 0x040fe40000000000 */
[----:B------:R-:W-:Y:S02]  /*0da0*/  VIADD R18, R201, 0x20 ;  /* 0x00000020c9127836 */ /* 0x000fe40000000000 */
[----:B------:R-:W-:Y:S02]  /*0db0*/  IMAD.MOV.U32 R6, RZ, RZ, R14 ;  /* 0x000000ffff067224 */ /* 0x000fe400078e000e */
[----:B------:R-:W-:-:S02]  /*0dc0*/  IMAD.MOV.U32 R7, RZ, RZ, R15 ;  /* 0x000000ffff077224 */ /* 0x000fc400078e000f */
[C---:B------:R-:W-:Y:S02]  /*0dd0*/  VIADD R17, R201.reuse, 0x28 ;  /* 0x00000028c9117836 */ /* 0x040fe40000000000 */
[C---:B------:R-:W-:Y:S02]  /*0de0*/  VIADD R16, R201.reuse, 0x30 ;  /* 0x00000030c9107836 */ /* 0x040fe40000000000 */
[----:B------:R-:W-:Y:S02]  /*0df0*/  IMAD.MOV.U32 R5, RZ, RZ, R13 ;  /* 0x000000ffff057224 */ /* 0x000fe400078e000d */
[C---:B------:R-:W-:Y:S02]  /*0e00*/  VIADD R15, R201.reuse, 0x38 ;  /* 0x00000038c90f7836 */ /* 0x040fe40000000000 */
[C---:B------:R-:W-:Y:S01]  /*0e10*/  VIADD R14, R201.reuse, 0x40 ;  /* 0x00000040c90e7836 */ /* 0x040fe20000000000 */
[----:B------:R-:W-:Y:S01]  /*0e20*/  SHF.R.S32.HI R23, RZ, 0x1f, R21 ;  /* 0x0000001fff177819 */ /* 0x000fe20000011415 */
[----:B------:R-:W-:Y:S01]  /*0e30*/  IMAD.IADD R3, R10, 0x1, -R3 ;  /* 0x000000010a037824 */ /* 0x000fe200078e0a03 */
[----:B------:R-:W-:Y:S01]  /*0e40*/  SHF.R.S32.HI R22, RZ, 0x1f, R20 ;  /* 0x0000001fff167819 */ /* 0x000fe20000011414 */
[----:B------:R-:W-:-:S02]  /*0e50*/  VIADD R13, R201, 0x48 ;  /* 0x00000048c90d7836 */ /* 0x000fc40000000000 */
        /* <DEDUP_REMOVED lines=18> */
[----:B------:R-:W-:-:S02]  /*0f80*/  VIADD R234, R201, 0xa0 ;  /* 0x000000a0c9ea7836 */ /* 0x000fc40000000000 */
[C---:B------:R-:W-:Y:S01]  /*0f90*/  VIADD R233, R201.reuse, 0xa8 ;  /* 0x000000a8c9e97836 */ /* 0x040fe20000000000 */
[----:B------:R-:W-:Y:S01]  /*0fa0*/  SHF.R.S32.HI R10, RZ, 0x1f, R8 ;  /* 0x0000001fff0a7819 */ /* 0x000fe20000011408 */
[C---:B------:R-:W-:Y:S02]  /*0fb0*/  VIADD R232, R201.reuse, 0xb0 ;  /* 0x000000b0c9e87836 */ /* 0x040fe40000000000 */
[C---:B------:R-:W-:Y:S02]  /*0fc0*/  VIADD R231, R201.reuse, 0xb8 ;  /* 0x000000b8c9e77836 */ /* 0x040fe40000000000 */
[C---:B------:R-:W-:Y:S01]  /*0fd0*/  VIADD R230, R201.reuse, 0xc0 ;  /* 0x000000c0c9e67836 */ /* 0x040fe20000000000 */
[----:B------:R-:W-:Y:S01]  /*0fe0*/  SHF.R.S32.HI R8, RZ, 0x1f, R2 ;  /* 0x0000001fff087819 */ /* 0x000fe20000011402 */
[C---:B------:R-:W-:Y:S02]  /*0ff0*/  VIADD R229, R201.reuse, 0xc8 ;  /* 0x000000c8c9e57836 */ /* 0x040fe40000000000 */
[----:B------:R-:W-:-:S02]  /*1000*/  VIADD R228, R201, 0xd0 ;  /* 0x000000d0c9e47836 */ /* 0x000fc40000000000 */
[C---:B------:R-:W-:Y:S01]  /*1010*/  VIADD R213, R201.reuse, 0xd8 ;  /* 0x000000d8c9d57836 */ /* 0x040fe20000000000 */
[----:B------:R-:W-:Y:S02]  /*1020*/  SHF.R.S32.HI R2, RZ, 0x1f, R236 ;  /* 0x0000001fff027819 */ /* 0x000fe400000114ec */
[----:B------:R-:W-:Y:S02]  /*1030*/  SHF.R.S32.HI R8, RZ, 0x1f, R235 ;  /* 0x0000001fff087819 */ /* 0x000fe400000114eb */
[----:B------:R-:W-:Y:S01]  /*1040*/  SHF.R.S32.HI R2, RZ, 0x1f, R233 ;  /* 0x0000001fff027819 */ /* 0x000fe200000114e9 */
[----:B------:R-:W-:Y:S01]  /*1050*/  VIADD R210, R201, 0xe0 ;  /* 0x000000e0c9d27836 */ /* 0x000fe20000000000 */
[----:B------:R-:W-:Y:S01]  /*1060*/  SHF.R.S32.HI R8, RZ, 0x1f, R232 ;  /* 0x0000001fff087819 */ /* 0x000fe200000114e8 */
[----:B------:R-:W-:Y:S01]  /*1070*/  IMAD R206, R3, 0x8, R0 ;  /* 0x0000000803ce7824 */ /* 0x000fe200078e0200 */
[----:B------:R-:W-:Y:S02]  /*1080*/  SHF.R.S32.HI R2, RZ, 0x1f, R230 ;  /* 0x0000001fff027819 */ /* 0x000fe400000114e6 */
[----:B------:R-:W-:-:S02]  /*1090*/  SHF.R.S32.HI R8, RZ, 0x1f, R229 ;  /* 0x0000001fff087819 */ /* 0x000fc400000114e5 */
[----:B------:R-:W-:Y:S01]  /*10a0*/  SHF.R.S32.HI R2, RZ, 0x1f, R213 ;  /* 0x0000001fff027819 */ /* 0x000fe200000114d5 */
[----:B------:R-:W-:Y:S01]  /*10b0*/  UMOV UR37, URZ ;  /* 0x0000003f00257c82 */ /* 0x000fe20008000000 */
[----:B------:R-:W-:Y:S01]  /*10c0*/  UMOV UR36, URZ ;  /* 0x0000003f00247c82 */ /* 0x000fe20008000000 */
[----:B---3--:R-:W-:Y:S01]  /*10d0*/  LOP3.LUT R202, R11, 0x1, RZ, 0xfc, !PT ;  /* 0x000000010bca7812 */ /* 0x008fe200078efcff */
[----:B------:R-:W-:-:S05]  /*10e0*/  VIADD R11, R201, 0x58 ;  /* 0x00000058c90b7836 */ /* 0x000fca0000000000 */
[----:B------:R-:W-:Y:S02]  /*10f0*/  SHF.R.S32.HI R13, RZ, 0x1f, R11 ;  /* 0x0000001fff0d7819 */ /* 0x000fe4000001140b */
[----:B------:R-:W-:Y:S02]  /*1100*/  SHF.R.S32.HI R11, RZ, 0x1f, R9 ;  /* 0x0000001fff0b7819 */ /* 0x000fe40000011409 */
[----:B------:R-:W-:Y:S02]  /*1110*/  SHF.R.S32.HI R9, RZ, 0x1f, R4 ;  /* 0x0000001fff097819 */ /* 0x000fe40000011404 */
[----:B------:R-:W-:Y:S02]  /*1120*/  SHF.R.S32.HI R4, RZ, 0x1f, R237 ;  /* 0x0000001fff047819 */ /* 0x000fe400000114ed */
[----:B------:R-:W-:Y:S02]  /*1130*/  SHF.R.S32.HI R4, RZ, 0x1f, R234 ;  /* 0x0000001fff047819 */ /* 0x000fe400000114ea */
[----:B------:R-:W-:-:S02]  /*1140*/  SHF.R.S32.HI R4, RZ, 0x1f, R231 ;  /* 0x0000001fff047819 */ /* 0x000fc400000114e7 */
[----:B0-----:R-:W-:-:S07]  /*1150*/  SHF.R.S32.HI R4, RZ, 0x1f, R228 ;  /* 0x0000001fff047819 */ /* 0x001fce00000114e4 */
.L_x_5397:
[----:B012-4-:R-:W0:Y:S01]  /*1160*/  LDC.64 R2, c[0x0][0xd88] ;  /* 0x00036200ff027b82 */ /* 0x017e220000000a00 */
[----:B------:R-:W-:Y:S01]  /*1170*/  ULDC.64 UR4, c[0x0][0xb20] ;  /* 0x0002c80000047ab9 */ /* 0x000fe20000000a00 */
[----:B------:R-:W-:-:S06]  /*1180*/  ULDC.64 UR6, c[0x0][0xb10] ;  /* 0x0002c40000067ab9 */ /* 0x000fcc0000000a00 */
[----:B------:R-:W1:Y:S08]  /*1190*/  LDC R203, c[0x0][0x288] ;  /* 0x0000a200ffcb7b82 */ /* 0x000e700000000800 */
[----:B------:R-:W2:Y:S01]  /*11a0*/  LDC.64 R12, c[0x0][0x418] ;  /* 0x00010600ff0c7b82 */ /* 0x000ea20000000a00 */
[----:B0-----:R-:W-:-:S07]  /*11b0*/  IMAD.WIDE R2, R7, 0x4, R2 ;  /* 0x0000000407027825 */ /* 0x001fce00078e0202 */
[----:B------:R-:W0:Y:S01]  /*11c0*/  LDC R10, c[0x0][0x424] ;  /* 0x00010900ff0a7b82 */ /* 0x000e220000000800 */
[----:B---3--:R-:W3:Y:S01]  /*11d0*/  LDG.E R207, desc[UR38][R2.64] ;  /* 0x0000002602cf7981 */ /* 0x008ee2000c1e1900 */
[----:B------:R-:W-:Y:S01]  /*11e0*/  ISETP.NE.U32.AND P1, PT, RZ, UR4, PT ;  /* 0x00000004ff007c0c */ /* 0x000fe2000bf25070 */
[----:B------:R-:W-:Y:S01]  /*11f0*/  IMAD.MOV.U32 R11, RZ, RZ, RZ ;  /* 0x000000ffff0b7224 */ /* 0x000fe200078e00ff */
[----:B------:R-:W-:-:S04]  /*1200*/  ISETP.NE.U32.AND P0, PT, RZ, UR6, PT ;  /* 0x00000006ff007c0c */ /* 0x000fc8000bf05070 */
[----:B------:R-:W4:Y:S01]  /*1210*/  LDC R15, c[0x0][0x2f0] ;  /* 0x0000bc00ff0f7b82 */ /* 0x000f220000000800 */
[----:B------:R-:W-:Y:S02]  /*1220*/  ISETP.NE.AND.EX P1, PT, RZ, UR5, PT, P1 ;  /* 0x00000005ff007c0c */ /* 0x000fe4000bf25310 */
[----:B------:R-:W-:Y:S02]  /*1230*/  ISETP.NE.AND.EX P0, PT, RZ, UR7, PT, P0 ;  /* 0x00000007ff007c0c */ /* 0x000fe4000bf05300 */
[----:B---3--:R-:W-:-:S09]  /*1240*/  SHF.R.S32.HI R211, RZ, 0x1f, R207 ;  /* 0x0000001fffd37819 */ /* 0x008fd200000114cf */
[----:B------:R-:W-:-:S04]  /*1250*/  @P1 LEA R8, P2, R207, UR4, 0x2 ;  /* 0x00000004cf081c11 */ /* 0x000fc8000f8410ff */
[C-C-:B------:R-:W-:Y:S02]  /*1260*/  @P1 LEA.HI.X R9, R207.reuse, UR5, R211.reuse, 0x2, P2 ;  /* 0x00000005cf091c11 */ /* 0x140fe400090f14d3 */
[C---:B------:R-:W-:Y:S02]  /*1270*/  @P0 LEA R2, P2, R207.reuse, UR6, 0x2 ;  /* 0x00000006cf020c11 */ /* 0x040fe4000f8410ff */
[----:B------:R-:W-:Y:S01]  /*1280*/  LOP3.LUT R4, R6, 0xff000000, RZ, 0xc0, !PT ;  /* 0xff00000006047812 */ /* 0x000fe200078ec0ff */
[----:B------:R3:W5:Y:S01]  /*1290*/  @P1 LDG.E R11, desc[UR38][R8.64] ;  /* 0x00000026080b1981 */ /* 0x000762000c1e1900 */
[----:B------:R-:W-:Y:S01]  /*12a0*/  @P0 LEA.HI.X R3, R207, UR7, R211, 0x2, P2 ;  /* 0x00000007cf030c11 */ /* 0x000fe200090f14d3 */
[----:B------:R-:W-:-:S04]  /*12b0*/  ULDC.64 UR6, c[0x0][0xb18] ;  /* 0x0002c60000067ab9 */ /* 0x000fc80000000a00 */
[----:B-1----:R3:W5:Y:S01]  /*12c0*/  @P0 LDG.E R203, desc[UR38][R2.64] ;  /* 0x0000002602cb0981 */ /* 0x002762000c1e1900 */
[----:B--2---:R-:W-:Y:S02]  /*12d0*/  ISETP.NE.U32.AND P1, PT, R12, RZ, PT ;  /* 0x000000ff0c00720c */ /* 0x004fe40003f25070 */
[----:B------:R-:W-:Y:S02]  /*12e0*/  ISETP.NE.U32.AND P2, PT, RZ, UR6, PT ;  /* 0x00000006ff007c0c */ /* 0x000fe4000bf45070 */
[----:B------:R-:W-:Y:S02]  /*12f0*/  LOP3.LUT R0, R6, 0xff0000, RZ, 0xc0, !PT ;  /* 0x00ff000006007812 */ /* 0x000fe400078ec0ff */
[----:B------:R-:W-:Y:S02]  /*1300*/  SHF.R.U32.HI R7, RZ, 0x8, R4 ;  /* 0x00000008ff077819 */ /* 0x000fe40000011604 */
[----:B------:R-:W-:Y:S02]  /*1310*/  ISETP.NE.AND.EX P1, PT, R13, RZ, PT, P1 ;  /* 0x000000ff0d00720c */ /* 0x000fe40003f25310 */
[----:B------:R-:W-:-:S02]  /*1320*/  ISETP.NE.AND.EX P2, PT, RZ, UR7, PT, P2 ;  /* 0x00000007ff007c0c */ /* 0x000fc4000bf45320 */
[----:B------:R-:W-:Y:S02]  /*1330*/  LEA.HI R209, R0, R7, RZ, 0x10 ;  /* 0x0000000700d17211 */ /* 0x000fe400078f80ff */
[----:B0-----:R-:W-:Y:S01]  /*1340*/  SEL R0, R10, 0x1, P1 ;  /* 0x000000010a007807 */ /* 0x001fe20000800000 */
[----:B---34-:R-:W-:Y:S08]  /*1350*/  @P0 BRA `(.L_x_5339) ;  /* 0x0000000000240947 */ /* 0x018ff00003800000 */
        /* <DEDUP_REMOVED lines=9> */
.L_x_5339:
[----:B------:R-:W-:Y:S01]  /*13f0*/  IMAD R204, R0, R15, RZ ;  /* 0x0000000f00cc7224 */ /* 0x000fe200078e02ff */
[----:B------:R-:W-:Y:S01]  /*1400*/  LOP3.LUT R208, R6, 0xffff, RZ, 0xc0, !PT ;  /* 0x0000ffff06d07812 */ /* 0x000fe200078ec0ff */
[----:B------:R-:W-:Y:S06]  /*1410*/  @!P2 BRA `(.L_x_5340) ;  /* 0x000000000010a947 */ /* 0x000fec0003800000 */
[----:B------:R-:W-:-:S04]  /*1420*/  LEA R2, P0, R207, UR6, 0x2 ;  /* 0x00000006cf027c11 */ /* 0x000fc8000f8010ff */
[----:B------:R-:W-:-:S05]  /*1430*/  LEA.HI.X R3, R207, UR7, R211, 0x2, P0 ;  /* 0x00000007cf037c11 */ /* 0x000fca00080f14d3 */
[----:B------:R0:W5:Y:S01]  /*1440*/  LDG.E R204, desc[UR38][R2.64] ;  /* 0x0000002602cc7981 */ /* 0x000162000c1e1900 */
[----:B------:R-:W-:Y:S05]  /*1450*/  BRA `(.L_x_5341) ;  /* 0x0000000000247947 */ /* 0x000fea0003800000 */
.L_x_5340:
[----:B------:R-:W-:Y:S02]  /*1460*/  ULDC.64 UR4, c[0x0][0xb00] ;  /* 0x0002c00000047ab9 */ /* 0x000fe40000000a00 */
[----:B------:R-:W-:-:S04]  /*1470*/  ISETP.NE.U32.AND P0, PT, RZ, UR4, PT ;  /* 0x00000004ff007c0c */ /* 0x000fc8000bf05070 */
[----:B------:R-:W-:-:S13]  /*1480*/  ISETP.NE.AND.EX P0, PT, RZ, UR5, PT, P0 ;  /* 0x00000005ff007c0c */ /* 0x000fda000bf05300 */
[----:B------:R-:W-:Y:S05]  /*1490*/  @!P0 BRA `(.L_x_5341) ;  /* 0x0000000000148947 */ /* 0x000fea0003800000 */
[----:B------:R-:W0:Y:S02]  /*14a0*/  LDC.64 R2, c[0x0][0xb00] ;  /* 0x0002c000ff027b82 */ /* 0x000e240000000a00 */
[----:B0-----:R-:W-:-:S05]  /*14b0*/  IMAD.WIDE R2, R207, 0x4, R2 ;  /* 0x00000004cf027825 */ /* 0x001fca00078e0202 */
[----:B------:R-:W2:Y:S04]  /*14c0*/  LDG.E R204, desc[UR38][R2.64] ;  /* 0x0000002602cc7981 */ /* 0x000ea8000c1e1900 */
[----:B------:R-:W2:Y:S02]  /*14d0*/  LDG.E R7, desc[UR38][R2.64+0x4] ;  /* 0x0000042602077981 */ /* 0x000ea4000c1e1900 */
[----:B--2---:R-:W-:-:S07]  /*14e0*/  IMAD.IADD R204, R7, 0x1, -R204 ;  /* 0x0000000107cc7824 */ /* 0x004fce00078e0acc */
.L_x_5341:
[----:B------:R-:W1:Y:S01]  /*14f0*/  LDC R0, c[0x0][0x448] ;  /* 0x00011200ff007b82 */ /* 0x000e620000000800 */
[----:B------:R-:W-:Y:S01]  /*1500*/  IMAD.SHL.U32 R200, R5, 0x80, RZ ;  /* 0x0000008005c87824 */ /* 0x000fe200078e00ff */
[----:B------:R-:W-:Y:S01]  /*1510*/  LOP3.LUT R12, R209, 0xff, RZ, 0xc0, !PT ;  /* 0x000000ffd10c7812 */ /* 0x000fe200078ec0ff */
[----:B-----5:R-:W-:Y:S01]  /*1520*/  IMAD.IADD R204, R204, 0x1, -R11 ;  /* 0x00000001cccc7824 */ /* 0x020fe200078e0a0b */
[----:B------:R-:W-:Y:S01]  /*1530*/  SHF.R.U32.HI R209, RZ, 0x10, R209 ;  /* 0x00000010ffd17819 */ /* 0x000fe200000116d1 */
[----:B------:R-:W-:Y:S02]  /*1540*/  IMAD.MOV.U32 R168, RZ, RZ, RZ ;  /* 0x000000ffffa87224 */ /* 0x000fe400078e00ff */
[----:B------:R2:W-:Y:S01]  /*1550*/  STL [R1+0x3c], R12 ;  /* 0x00003c0c01007387 */ /* 0x0005e20000100800 */
[----:B-1----:R-:W-:Y:S01]  /*1560*/  ISETP.NE.AND P0, PT, R0, 0x1, PT ;  /* 0x000000010000780c */ /* 0x002fe20003f05270 */
[----:B------:R-:W-:-:S12]  /*1570*/  VIADD R0, R200, 0x7f ;  /* 0x0000007fc8007836 */ /* 0x000fd80000000000 */
[----:B0-----:R-:W0:Y:S08]  /*1580*/  @P0 LDC R3, c[0x0][0x44c] ;  /* 0x00011300ff030b82 */ /* 0x001e300000000800 */
[----:B------:R-:W1:Y:S01]  /*1590*/  @P0 LDC R7, c[0x0][0x450] ;  /* 0x00011400ff070b82 */ /* 0x000e620000000800 */
[----:B0-----:R-:W-:Y:S01]  /*15a0*/  @P0 IMAD.HI.U32 R2, R0, R3, RZ ;  /* 0x0000000300020227 */ /* 0x001fe200078e00ff */
[----:B------:R-:W-:-:S04]  /*15b0*/  IADD3 R3, R204, 0x60, -R203 ;  /* 0x00000060cc037810 */ /* 0x000fc80007ffe8cb */
[----:B-1----:R-:W-:Y:S01]  /*15c0*/  @P0 SHF.R.U32.HI R0, RZ, R7, R2 ;  /* 0x00000007ff000219 */ /* 0x002fe20000011602 */
[----:B------:R-:W-:-:S04]  /*15d0*/  VIADD R2, R204, 0x5f ;  /* 0x0000005fcc027836 */ /* 0x000fc80000000000 */
[----:B------:R-:W-:Y:S02]  /*15e0*/  IMAD.IADD R0, R3, 0x1, R0 ;  /* 0x0000000103007824 */ /* 0x000fe400078e0200 */
[----:B------:R-:W-:-:S04]  /*15f0*/  IMAD.HI R2, R2, 0x2aaaaaab, RZ ;  /* 0x2aaaaaab02027827 */ /* 0x000fc800078e02ff */
[----:B------:R-:W-:Y:S01]  /*1600*/  IMAD.HI R0, R0, 0x2aaaaaab, RZ ;  /* 0x2aaaaaab00007827 */ /* 0x000fe200078e02ff */
[----:B------:R-:W-:-:S04]  /*1610*/  SHF.R.U32.HI R3, RZ, 0x1f, R2 ;  /* 0x0000001fff037819 */ /* 0x000fc80000011602 */
[----:B------:R-:W-:Y:S02]  /*1620*/  SHF.R.U32.HI R5, RZ, 0x1f, R0 ;  /* 0x0000001fff057819 */ /* 0x000fe40000011600 */
[----:B------:R-:W-:Y:S02]  /*1630*/  LEA.HI.SX32 R3, R2, R3, 0x1c ;  /* 0x0000000302037211 */ /* 0x000fe400078fe2ff */
[----:B------:R-:W-:-:S04]  /*1640*/  LEA.HI.SX32 R0, R0, R5, 0x1c ;  /* 0x0000000500007211 */ /* 0x000fc800078fe2ff */
[----:B------:R-:W-:-:S04]  /*1650*/  VIMNMX R6, R3, R0, PT ;  /* 0x0000000003067248 */ /* 0x000fc80003fe0100 */
[----:B------:R-:W-:-:S13]  /*1660*/  ISETP.GE.AND P0, PT, R6, 0x1, PT ;  /* 0x000000010600780c */ /* 0x000fda0003f06270 */
[----:B--2---:R-:W-:Y:S05]  /*1670*/  @!P0 BRA `(.L_x_5342) ;  /* 0x0000000000788947 */ /* 0x004fea0003800000 */
[----:B------:R-:W0:Y:S01]  /*1680*/  LDC R0, c[0x0][0xae8] ;  /* 0x0002ba00ff007b82 */ /* 0x000e220000000800 */
[----:B------:R-:W-:-:S04]  /*1690*/  ISETP.NE.AND P0, PT, R209, RZ, PT ;  /* 0x000000ffd100720c */ /* 0x000fc80003f05270 */
[----:B0-----:R-:W-:-:S04]  /*16a0*/  SEL R9, R209, R0, P0 ;  /* 0x00000000d1097207 */ /* 0x001fc80000000000 */
[-C--:B------:R-:W-:Y:S02]  /*16b0*/  IABS R5, R9.reuse ;  /* 0x0000000900057213 */ /* 0x080fe40000000000 */
[----:B------:R-:W-:Y:S02]  /*16c0*/  IADD3 R0, R9, -0x1, R6 ;  /* 0xffffffff09007810 */ /* 0x000fe40007ffe006 */
[----:B------:R-:W0:Y:S01]  /*16d0*/  I2F.RP R4, R5 ;  /* 0x0000000500047306 */ /* 0x000e220000209400 */
[----:B------:R-:W-:-:S05]  /*16e0*/  IABS R10, R9 ;  /* 0x00000009000a7213 */ /* 0x000fca0000000000 */
[----:B------:R-:W-:Y:S02]  /*16f0*/  IMAD.MOV R10, RZ, RZ, -R10 ;  /* 0x000000ffff0a7224 */ /* 0x000fe400078e0a0a */
[----:B0-----:R-:W0:Y:S02]  /*1700*/  MUFU.RCP R4, R4 ;  /* 0x0000000400047308 */ /* 0x001e240000001000 */
[----:B0-----:R-:W-:Y:S01]  /*1710*/  VIADD R2, R4, 0xffffffe ;  /* 0x0ffffffe04027836 */ /* 0x001fe20000000000 */
[----:B------:R-:W-:Y:S02]  /*1720*/  IABS R4, R0 ;  /* 0x0000000000047213 */ /* 0x000fe40000000000 */
[----:B------:R-:W-:-:S03]  /*1730*/  LOP3.LUT R0, R0, R9, RZ, 0x3c, !PT ;  /* 0x0000000900007212 */ /* 0x000fc600078e3cff */
[----:B------:R0:W1:Y:S01]  /*1740*/  F2I.FTZ.U32.TRUNC.NTZ R3, R2 ;  /* 0x0000000200037305 */ /* 0x000062000021f000 */
[----:B------:R-:W-:Y:S01]  /*1750*/  ISETP.GE.AND P2, PT, R0, RZ, PT ;  /* 0x000000ff0000720c */ /* 0x000fe20003f46270 */
[----:B0-----:R-:W-:Y:S02]  /*1760*/  IMAD.MOV.U32 R2, RZ, RZ, RZ ;  /* 0x000000ffff027224 */ /* 0x001fe400078e00ff */
[----:B-1----:R-:W-:-:S04]  /*1770*/  IMAD.MOV R8, RZ, RZ, -R3 ;  /* 0x000000ffff087224 */ /* 0x002fc800078e0a03 */
        /* <DEDUP_REMOVED lines=14> */
.L_x_5342:
[-C--:B------:R-:W-:Y:S01]  /*1860*/  IMAD R205, R12, R168.reuse, RZ ;  /* 0x000000a80ccd7224 */ /* 0x080fe200078e02ff */
[----:B------:R-:W-:Y:S02]  /*1870*/  PLOP3.LUT P0, PT, PT, PT, PT, 0x80, 0x0 ;  /* 0x000000000000781c */ /* 0x000fe40003f0f070 */
[----:B------:R-:W-:Y:S02]  /*1880*/  CS2R R2, SRZ ;  /* 0x0000000000027805 */ /* 0x000fe4000001ff00 */
[----:B------:R-:W-:Y:S02]  /*1890*/  CS2R R150, SRZ ;  /* 0x0000000000967805 */ /* 0x000fe4000001ff00 */
[----:B------:R-:W-:Y:S02]  /*18a0*/  CS2R R148, SRZ ;  /* 0x0000000000947805 */ /* 0x000fe4000001ff00 */
[----:B------:R-:W-:Y:S02]  /*18b0*/  VIADDMNMX R168, R205, R168, R6, PT ;  /* 0x000000a8cda87246 */ /* 0x000fe40003800106 */
[----:B------:R-:W-:-:S02]  /*18c0*/  CS2R R146, SRZ ;  /* 0x0000000000927805 */ /* 0x000fc4000001ff00 */
[----:B------:R-:W-:Y:S02]  /*18d0*/  CS2R R144, SRZ ;  /* 0x0000000000907805 */ /* 0x000fe4000001ff00 */
[----:B------:R-:W-:Y:S02]  /*18e0*/  CS2R R142, SRZ ;  /* 0x00000000008e7805 */ /* 0x000fe4000001ff00 */
[----:B------:R-:W-:Y:S02]  /*18f0*/  ISETP.GT.AND P1, PT, R168, R205, PT ;  /* 0x000000cda800720c */ /* 0x000fe40003f24270 */
        /* <DEDUP_REMOVED lines=104> */
.L_x_5344:
[----:B------:R-:W2:Y:S01]  /*1f80*/  LDL R17, [R1+0x40] ;  /* 0x0000400001117983 */ /* 0x000ea20000100800 */
[----:B------:R-:W-:Y:S01]  /*1f90*/  MOV R2, 0x400 ;  /* 0x0000040000027802 */ /* 0x000fe20000000f00 */
[----:B------:R-:W0:Y:S01]  /*1fa0*/  S2R R3, SR_CgaCtaId ;  /* 0x0000000000037919 */ /* 0x000e220000008800 */
[----:B------:R-:W1:Y:S02]  /*1fb0*/  S2R R16, SR_TID.X ;  /* 0x0000000000107919 */ /* 0x000e640000002100 */
[----:B0-----:R-:W-:Y:S02]  /*1fc0*/  LEA R5, R3, R2, 0x18 ;  /* 0x0000000203057211 */ /* 0x001fe400078ec0ff */
[----:B-1----:R-:W-:-:S05]  /*1fd0*/  SHF.R.U32.HI R16, RZ, 0x7, R16 ;  /* 0x00000007ff107819 */ /* 0x002fca0000011610 */
[----:B------:R-:W-:Y:S01]  /*1fe0*/  VIADD R12, R16, 0x8 ;  /* 0x00000008100c7836 */ /* 0x000fe20000000000 */
[----:B--2---:R-:W-:-:S04]  /*1ff0*/  LEA.HI R0, R17, R17, RZ, 0x1 ;  /* 0x0000001111007211 */ /* 0x004fc800078f08ff */
[----:B------:R-:W-:-:S05]  /*2000*/  LOP3.LUT R0, R0, 0xfffffffe, RZ, 0xc0, !PT ;  /* 0xfffffffe00007812 */ /* 0x000fca00078ec0ff */
[----:B------:R-:W-:-:S05]  /*2010*/  IMAD.IADD R0, R17, 0x1, -R0 ;  /* 0x0000000111007824 */ /* 0x000fca00078e0a00 */
[----:B------:R-:W-:-:S04]  /*2020*/  SHF.L.U32 R2, R0, 0x1f, RZ ;  /* 0x0000001f00027819 */ /* 0x000fc800000006ff */
[----:B------:R-:W0:Y:S02]  /*2030*/  SYNCS.PHASECHK.TRANS64.TRYWAIT P0, [R5+URZ+0x32400], R2 ;  /* 0x03240002050075a7 */ /* 0x000e24000800017f */
[----:B0-----:R-:W-:Y:S05]  /*2040*/  @!P0 BRA `(.L_x_5345) ;  /* 0x0000015400088947 */ /* 0x001fea0003800000 */
.L_x_5530:
[----:B------:R-:W-:Y:S01]  /*2050*/  ISETP.NE.AND P0, PT, R202, 0x3, PT ;  /* 0x00000003ca00780c */ /* 0x000fe20003f05270 */
[----:B------:R-:W-:Y:S05]  /*2060*/  WARPSYNC.ALL ;  /* 0x0000000000007948 */ /* 0x000fea0003800000 */
[----:B------:R1:W-:Y:S07]  /*2070*/  BAR.SYNC.DEFER_BLOCKING R12, 0x100 ;  /* 0x0004000c0000751d */ /* 0x0003ee0000010000 */
[----:B------:R-:W-:Y:S05]  /*2080*/  @!P0 BRA `(.L_x_5346) ;  /* 0x0000000000048947 */ /* 0x000fea0003800000 */
[----:B------:R-:W-:Y:S01]  /*2090*/  BPT.TRAP 0x1 ;  /* 0x000000040000795c */ /* 0x000fe20000300000 */
.L_x_5346:
[----:B------:R-:W-:Y:S02]  /*20a0*/  IMAD.U32 R3, RZ, RZ, UR37 ;  /* 0x00000025ff037e24 */ /* 0x000fe4000f8e00ff */
[----:B------:R-:W-:-:S03]  /*20b0*/  IMAD.U32 R0, RZ, RZ, UR36 ;  /* 0x00000024ff007e24 */ /* 0x000fc6000f8e00ff */
[----:B------:R-:W-:Y:S01]  /*20c0*/  SHF.L.U32 R3, R3, 0x1f, RZ ;  /* 0x0000001f03037819 */ /* 0x000fe200000006ff */
[----:B------:R-:W-:-:S04]  /*20d0*/  IMAD R0, R0, 0x8, R5 ;  /* 0x0000000800007824 */ /* 0x000fc800078e0205 */
[----:B------:R2:W3:Y:S01]  /*20e0*/  SYNCS.PHASECHK.TRANS64.TRYWAIT P1, [R0+URZ+0x32430], R3 ;  /* 0x03243003000075a7 */ /* 0x0004e2000802017f */
[----:B------:R-:W-:Y:S05]  /*20f0*/  @!P0 BRA `(.L_x_5347) ;  /* 0x0000000000048947 */ /* 0x000fea0003800000 */
[----:B------:R-:W-:Y:S01]  /*2100*/  BPT.TRAP 0x1 ;  /* 0x000000040000795c */ /* 0x000fe20000300000 */
.L_x_5347:
[----:B---3--:R-:W-:Y:S05]  /*2110*/  @P1 BRA `(.L_x_5348) ;  /* 0x0000000000081947 */ /* 0x008fea0003800000 */
[----:B------:R-:W3:Y:S02]  /*2120*/  SYNCS.PHASECHK.TRANS64.TRYWAIT P1, [R0+URZ+0x32430], R3 ;  /* 0x03243003000075a7 */ /* 0x000ee4000802017f */
[----:B---3--:R-:W-:Y:S05]  /*2130*/  @!P1 BRA `(.L_x_5349) ;  /* 0x0000015000e09947 */ /* 0x008fea0003800000 */
.L_x_5348:
[----:B------:R-:W-:Y:S01]  /*2140*/  R2UR UR4, R5 ;  /* 0x00000000050472ca */ /* 0x000fe200000e0000 */
[----:B------:R-:W-:Y:S01]  /*2150*/  WARPGROUP.ARRIVE ;  /* 0x00000000000079c5 */ /* 0x000fe20000000000 */
[----:B------:R-:W-:Y:S01]  /*2160*/  UMOV UR8, UR41 ;  /* 0x0000002900087c82 */ /* 0x000fe20008000000 */
[----:B------:R-:W-:Y:S01]  /*2170*/  UMOV UR9, 0x40000040 ;  /* 0x4000004000097882 */ /* 0x000fe20000000000 */
[----:B------:R-:W-:Y:S01]  /*2180*/  UMOV UR11, 0x40000040 ;  /* 0x40000040000b7882 */ /* 0x000fe20000000000 */
[----:B------:R-:W-:-:S08]  /*2190*/  UIADD3 UR5, UR41, 0x2, URZ ;  /* 0x0000000229057890 */ /* 0x000fd0000fffe03f */
        /* <DEDUP_REMOVED lines=40> */
[----:B------:R-:W4:Y:S02]  /*2420*/  SYNCS.PHASECHK.TRANS64.TRYWAIT P1, [R5+URZ+0x32410], R2 ;  /* 0x03241002050075a7 */ /* 0x000f24000802017f */
[----:B----4-:R-:W-:Y:S05]  /*2430*/  @!P1 BRA `(.L_x_5350) ;  /* 0x0000015000349947 */ /* 0x010fea0003800000 */
.L_x_5531:
[----:B------:R-:W-:Y:S05]  /*2440*/  @!P0 BRA `(.L_x_5351) ;  /* 0x0000000000048947 */ /* 0x000fea0003800000 */
[----:B------:R-:W-:Y:S01]  /*2450*/  BPT.TRAP 0x1 ;  /* 0x000000040000795c */ /* 0x000fe20000300000 */
.L_x_5351:
[----:B------:R0:W0:Y:S01]  /*2460*/  SYNCS.PHASECHK.TRANS64.TRYWAIT P1, [R0+URZ+0x32450], R3 ;  /* 0x03245003000075a7 */ /* 0x000022000802017f */
[----:B------:R-:W-:Y:S05]  /*2470*/  @!P0 BRA `(.L_x_5352) ;  /* 0x0000000000048947 */ /* 0x000fea0003800000 */
[----:B------:R-:W-:Y:S01]  /*2480*/  BPT.TRAP 0x1 ;  /* 0x000000040000795c */ /* 0x000fe20000300000 */
.L_x_5352:
[----:B0-----:R-:W-:Y:S05]  /*2490*/  @P1 BRA `(.L_x_5353) ;  /* 0x0000000000081947 */ /* 0x001fea0003800000 */
[----:B------:R-:W0:Y:S02]  /*24a0*/  SYNCS.PHASECHK.TRANS64.TRYWAIT P1, [R0+URZ+0x32450], R3 ;  /* 0x03245003000075a7 */ /* 0x000e24000802017f */
[----:B0-----:R-:W-:Y:S05]  /*24b0*/  @!P1 BRA `(.L_x_5354) ;  /* 0x0000015000289947 */ /* 0x001fea0003800000 */
.L_x_5353:
[----:B------:R-:W-:Y:S01]  /*24c0*/  R2UR UR4, R5 ;  /* 0x00000000050472ca */ /* 0x000fe200000e0000 */
[----:B------:R-:W-:Y:S01]  /*24d0*/  WARPGROUP.ARRIVE ;  /* 0x00000000000079c5 */ /* 0x000fe20000000000 */
        /* <DEDUP_REMOVED lines=11> */
[----:B------:R-:W-:Y:S01]  /*2590*/  UIADD3 UR4, UR4, 0x400, URZ ;  /* 0x0000040004047890 */ /* 0x000fe2000fffe03f */
[----:B------:R-:W5:Y:S01]  /*25a0*/  LDL.LU R21, [R1+0x20] ;  /* 0x0000200001157983 */ /* 0x000f620000300800 */
[----:B------:R-:W-:Y:S01]  /*25b0*/  IMAD.U32 R9, RZ, RZ, UR13 ;  /* 0x0000000dff097e24 */ /* 0x000fe2000f8e00ff */
[----:B------:R-:W-:Y:S01]  /*25c0*/  UMOV UR31, 0x40000040 ;  /* 0x40000040001f7882 */ /* 0x000fe20000000000 */
[----:B------:R-:W-:Y:S01]  /*25d0*/  USHF.R.U32.HI UR4, URZ, 0x4, UR4 ;  /* 0x000000043f047899 */ /* 0x000fe20008011604 */
[----:B------:R-:W-:Y:S01]  /*25e0*/  IMAD.U32 R11, RZ, RZ, UR9 ;  /* 0x00000009ff0b7e24 */ /* 0x000fe2000f8e00ff */
[----:B------:R-:W-:Y:S01]  /*25f0*/  UMOV UR33, 0x40000040 ;  /* 0x4000004000217882 */ /* 0x000fe20000000000 */
[----:B------:R-:W-:Y:S01]  /*2600*/  UMOV UR35, 0x40000040 ;  /* 0x4000004000237882 */ /* 0x000fe20000000000 */
[----:B------:R-:W-:Y:S01]  /*2610*/  ULOP3.LUT UR7, UR4, 0x3fff, URZ, 0xc0, !UPT ;  /* 0x00003fff04077892 */ /* 0x000fe2000f8ec03f */
[----:B------:R-:W0:Y:S01]  /*2620*/  LDC R73, c[0x0][0x448] ;  /* 0x00011200ff497b82 */ /* 0x000e220000000800 */
[----:B------:R-:W-:Y:S01]  /*2630*/  ULOP3.LUT UR4, UR40, 0x10000, URZ, 0xfc, !UPT ;  /* 0x0001000028047892 */ /* 0x000fe2000f8efc3f */
[----:B------:R-:W1:Y:S01]  /*2640*/  S2R R81, SR_TID.X ;  /* 0x0000000000517919 */ /* 0x000e620000002100 */
[----:B------:R-:W-:Y:S01]  /*2650*/  ULOP3.LUT UR60, UR7, 0x10000, URZ, 0xfc, !UPT ;  /* 0x00010000073c7892 */ /* 0x000fe2000f8efc3f */
[----:B------:R-:W-:Y:S01]  /*2660*/  VIADD R212, R168, 0xfffffffe ;  /* 0xfffffffea8d47836 */ /* 0x000fe20000000000 */
[----:B------:R-:W-:-:S02]  /*2670*/  UIADD3 UR6, UR4, 0x2, URZ ;  /* 0x0000000204067890 */ /* 0x000fc4000fffe03f */
[----:B------:R-:W-:Y:S01]  /*2680*/  UIMAD UR5, UR36, 0xc00, UR60 ;  /* 0x00000c00240578a4 */ /* 0x000fe2000f8e023c */
[----:B------:R-:W-:Y:S01]  /*2690*/  UMOV UR8, UR4 ;  /* 0x0000000400087c82 */ /* 0x000fe20008000000 */
[----:B------:R-:W-:Y:S01]  /*26a0*/  UIADD3 UR16, UR4, 0x406, URZ ;  /* 0x0000040604107890 */ /* 0x000fe2000fffe03f */
[----:B------:R-:W-:Y:S02]  /*26b0*/  IMAD.U32 R10, RZ, RZ, UR8 ;  /* 0x00000008ff0a7e24 */ /* 0x000fe4000f8e00ff */
[----:B------:R-:W-:Y:S01]  /*26c0*/  UMOV UR12, UR6 ;  /* 0x00000006000c7c82 */ /* 0x000fe20008000000 */
[----:B------:R-:W-:Y:S01]  /*26d0*/  UIADD3 UR6, UR4, 0x4, URZ ;  /* 0x0000000404067890 */ /* 0x000fe2000fffe03f */
[----:B------:R-:W-:Y:S01]  /*26e0*/  IMAD.U32 R8, RZ, RZ, UR12 ;  /* 0x0000000cff087e24 */ /* 0x000fe2000f8e00ff */
[----:B------:R-:W-:Y:S01]  /*26f0*/  UMOV UR10, UR5 ;  /* 0x00000005000a7c82 */ /* 0x000fe20008000000 */
[----:B------:R-:W-:Y:S01]  /*2700*/  UIADD3 UR18, UR5, 0x306, URZ ;  /* 0x0000030605127890 */ /* 0x000fe2000fffe03f */
[----:B------:R-:W-:Y:S01]  /*2710*/  HGMMA.64x96x16.F32.BF16 R24, gdesc[UR8], R24, gsb0 ;  /* 0x01600000081879f0 */ /* 0x000fe20008001818 */
[----:B------:R-:W-:-:S02]  /*2720*/  UIADD3 UR8, UR5, 0x2, URZ ;  /* 0x0000000205087890 */ /* 0x000fc4000fffe03f */
[----:B------:R-:W-:Y:S01]  /*2730*/  UIADD3 UR10, UR5, 0x302, URZ ;  /* 0x00000302050a7890 */ /* 0x000fe2000fffe03f */
[----:B------:R-:W-:Y:S01]  /*2740*/  UMOV UR9, 0x40000040 ;  /* 0x4000004000097882 */ /* 0x000fe20000000000 */
[----:B------:R-:W-:Y:S01]  /*2750*/  UMOV UR11, 0x40000040 ;  /* 0x40000040000b7882 */ /* 0x000fe20000000000 */
[----:B------:R-:W-:Y:S01]  /*2760*/  UIADD3 UR20, UR4, 0x800, URZ ;  /* 0x0000080004147890 */ /* 0x000fe2000fffe03f */
[----:B0-----:R-:W-:Y:S01]  /*2770*/  ISETP.NE.AND P6, PT, R73, 0x1, PT ;  /* 0x000000014900780c */ /* 0x001fe20003fc5270 */
[----:B------:R-:W-:Y:S01]  /*2780*/  UMOV UR14, UR8 ;  /* 0x00000008000e7c82 */ /* 0x000fe20008000000 */
[----:B------:R-:W-:Y:S02]  /*2790*/  UIADD3 UR8, UR5, 0x4, URZ ;  /* 0x0000000405087890 */ /* 0x000fe4000fffe03f */
[----:B------:R-:W-:Y:S02]  /*27a0*/  UIADD3 UR22, UR5, 0x600, URZ ;  /* 0x0000060005167890 */ /* 0x000fe4000fffe03f */
        /* <DEDUP_REMOVED lines=22> */
[----:B------:R-:W-:Y:S01]  /*2910*/  ULOP3.LUT UR7, UR7, 0x3000000, URZ, 0xfc, !UPT ;  /* 0x0300000007077892 */ /* 0x000fe2000f8efc3f */
        /* <DEDUP_REMOVED lines=21> */
[----:B----4-:R-:W-:Y:S01]  /*2a70*/  IMAD.U32 R5, RZ, RZ, UR13 ;  /* 0x0000000dff057e24 */ /* 0x010fe2000f8e00ff */
[----:B-----5:R-:W-:-:S04]  /*2a80*/  LOP3.LUT R21, R21, 0xfffffffd, RZ, 0xc0, !PT ;  /* 0xfffffffd15157812 */ /* 0x020fc800078ec0ff */
[----:B------:R-:W-:-:S05]  /*2a90*/  @P6 LOP3.LUT R21, R21, 0x2, RZ, 0xfc, !PT ;  /* 0x0000000215156812 */ /* 0x000fca00078efcff */
[----:B------:R0:W-:Y:S02]  /*2aa0*/  STL [R1+0x20], R21 ;  /* 0x0000201501007387 */ /* 0x0001e40000100800 */
[----:B0-----:R-:W-:-:S04]  /*2ab0*/  IMAD.IADD R21, R206, 0x1, R200 ;  /* 0x00000001ce157824 */ /* 0x001fc800078e02c8 */
[----:B------:R-:W-:Y:S01]  /*2ac0*/  IMAD.MOV.U32 R73, RZ, RZ, R21 ;  /* 0x000000ffff497224 */ /* 0x000fe200078e0015 */
        /* <DEDUP_REMOVED lines=9> */
[----:B--23--:R-:W-:Y:S01]  /*2b60*/  IMAD.U32 R3, RZ, RZ, UR13 ;  /* 0x0000000dff037e24 */ /* 0x00cfe2000f8e00ff */
        /* <DEDUP_REMOVED lines=57> */
[----:B0-----:R-:W0:Y:S01]  /*2f00*/  @P6 LDC R24, c[0x0][0x44c] ;  /* 0x00011300ff186b82 */ /* 0x001e220000000800 */
        /* <DEDUP_REMOVED lines=8> */
[----:B------:R-:W-:Y:S01]  /*2f90*/  FMUL.FTZ R31, R35, UR4 ;  /* 0x00000004231f7c20 */ /* 0x000fe20008410000 */
[----:B------:R-:W-:Y:S01]  /*2fa0*/  FMUL.FTZ R49, R49, UR4 ;  /* 0x0000000431317c20 */ /* 0x000fe20008410000 */
[----:B------:R-:W3:Y:S01]  /*2fb0*/  @P6 LDC R35, c[0x0][0x450] ;  /* 0x00011400ff236b82 */ /* 0x000ee20000000800 */
        /* <DEDUP_REMOVED lines=12> */
[----:B0-----:R-:W-:-:S04]  /*3080*/  @P6 IMAD.HI.U32 R24, R21, R24, RZ ;  /* 0x0000001815186227 */ /* 0x001fc800078e00ff */
        /* <DEDUP_REMOVED lines=10> */
[----:B---3--:R-:W-:Y:S01]  /*3130*/  @P6 SHF.R.U32.HI R73, RZ, R35, R24 ;  /* 0x00000023ff496219 */ /* 0x008fe20000011618 */
[----:B------:R-:W-:-:S02]  /*3140*/  IMAD R24, R168, -0x60, R204 ;  /* 0xffffffa0a8187824 */ /* 0x000fc400078e02cc */
[----:B------:R-:W-:Y:S01]  /*3150*/  FMUL.FTZ R62, R62, UR4 ;  /* 0x000000043e3e7c20 */ /* 0x000fe20008410000 */
[----:B------:R-:W-:Y:S01]  /*3160*/  FMUL.FTZ R63, R63, UR4 ;  /* 0x000000043f3f7c20 */ /* 0x000fe20008410000 */
[----:B------:R-:W0:Y:S01]  /*3170*/  MUFU.TANH R30, R32 ;  /* 0x00000020001e7308 */ /* 0x000e220000002400 */
[----:B------:R-:W3:Y:S01]  /*3180*/  SHFL.IDX PT, R21, R73, RZ, 0x1c1f ;  /* 0x001c1fff49157589 */ /* 0x000ee200000e0000 */
[C-C-:B------:R-:W-:Y:S01]  /*3190*/  IADD3 R26, -R201.reuse, 0x61, R24.reuse ;  /* 0x00000061c91a7810 */ /* 0x140fe20007ffe118 */
[----:B------:R-:W-:Y:S01]  /*31a0*/  FMUL.FTZ R66, R66, UR4 ;  /* 0x0000000442427c20 */ /* 0x000fe20008410000 */
[----:B-1----:R-:W-:Y:S01]  /*31b0*/  IADD3 R37, -R201, 0x60, R24 ;  /* 0x00000060c9257810 */ /* 0x002fe20007ffe118 */
[----:B------:R-:W1:Y:S01]  /*31c0*/  SHFL.IDX PT, R73, R73, 0x1, 0x1c1f ;  /* 0x003c1f0049497f89 */ /* 0x000e6200000e0000 */
[----:B------:R-:W-:Y:S01]  /*31d0*/  FMUL.FTZ R67, R67, UR4 ;  /* 0x0000000443437c20 */ /* 0x000fe20008410000 */
[----:B------:R-:W-:Y:S01]  /*31e0*/  IMAD.IADD R76, R26, 0x1, -R203 ;  /* 0x000000011a4c7824 */ /* 0x000fe200078e0acb */
[----:B------:R2:W1:Y:S01]  /*31f0*/  MUFU.TANH R77, R33 ;  /* 0x00000021004d7308 */ /* 0x0004620000002400 */
[----:B------:R-:W-:Y:S01]  /*3200*/  FMUL.FTZ R70, R70, UR4 ;  /* 0x0000000446467c20 */ /* 0x000fe20008410000 */
[----:B------:R-:W-:-:S06]  /*3210*/  FMUL.FTZ R71, R71, UR4 ;  /* 0x0000000447477c20 */ /* 0x000fcc0008410000 */
[----:B------:R-:W1:Y:S01]  /*3220*/  MUFU.TANH R36, R36 ;  /* 0x0000002400247308 */ /* 0x000e620000002400 */
[----:B--2---:R-:W-:-:S07]  /*3230*/  FMUL.FTZ R33, R38, UR4 ;  /* 0x0000000426217c20 */ /* 0x004fce0008410000 */
[----:B------:R-:W2:Y:S01]  /*3240*/  MUFU.TANH R38, R40 ;  /* 0x0000002800267308 */ /* 0x000ea20000002400 */
[----:B---3--:R-:W-:-:S04]  /*3250*/  VIADDMNMX R41, R21, R76, R37, PT ;  /* 0x0000004c15297246 */ /* 0x008fc80003800125 */
[C---:B------:R-:W-:Y:S02]  /*3260*/  ISETP.GT.AND P1, PT, R41.reuse, RZ, PT ;  /* 0x000000ff2900720c */ /* 0x040fe40003f24270 */
[C---:B------:R-:W-:Y:S01]  /*3270*/  ISETP.GT.AND P2, PT, R41.reuse, 0x1, PT ;  /* 0x000000012900780c */ /* 0x040fe20003f44270 */
[----:B------:R3:W-:Y:S01]  /*3280*/  MUFU.TANH R29, R34 ;  /* 0x00000022001d7308 */ /* 0x0007e20000002400 */
[C---:B------:R-:W-:Y:S02]  /*3290*/  ISETP.GT.AND P3, PT, R41.reuse, 0x8, PT ;  /* 0x000000082900780c */ /* 0x040fe40003f64270 */
[----:B------:R-:W-:Y:S02]  /*32a0*/  FSEL R24, R72, -INF , P1 ;  /* 0xff80000048187808 */ /* 0x000fe40000800000 */
[----:B----4-:R-:W-:Y:S02]  /*32b0*/  FSEL R21, R74, -INF , P2 ;  /* 0xff8000004a157808 */ /* 0x010fe40001000000 */
[----:B------:R-:W-:Y:S01]  /*32c0*/  ISETP.GT.AND P1, PT, R41, 0x9, PT ;  /* 0x000000092900780c */ /* 0x000fe20003f24270 */
[----:B------:R-:W4:Y:S01]  /*32d0*/  MUFU.TANH R44, R44 ;  /* 0x0000002c002c7308 */ /* 0x000f220000002400 */
[----:B-----5:R-:W-:-:S02]  /*32e0*/  FSEL R26, R28, -INF , P3 ;  /* 0xff8000001c1a7808 */ /* 0x020fc40001800000 */
[----:B------:R-:W-:Y:S02]  /*32f0*/  FMNMX.FTZ R35, R24, R21, !PT ;  /* 0x0000001518237209 */ /* 0x000fe40007810000 */
[----:B------:R-:W-:Y:S02]  /*3300*/  ISETP.GT.AND P2, PT, R41, 0x10, PT ;  /* 0x000000102900780c */ /* 0x000fe40003f44270 */
[----:B------:R-:W-:Y:S01]  /*3310*/  FSEL R28, R75, -INF , P1 ;  /* 0xff8000004b1c7808 */ /* 0x000fe20000800000 */
[----:B------:R-:W5:Y:S01]  /*3320*/  MUFU.TANH R45, R45 ;  /* 0x0000002d002d7308 */ /* 0x000f620000002400 */
[----:B------:R-:W-:Y:S02]  /*3330*/  FMNMX.FTZ R35, R26, R35, !PT ;  /* 0x000000231a237209 */ /* 0x000fe40007810000 */
[----:B------:R-:W-:Y:S02]  /*3340*/  ISETP.GT.AND P1, PT, R41, 0x11, PT ;  /* 0x000000112900780c */ /* 0x000fe40003f24270 */
[----:B0-----:R-:W-:-:S02]  /*3350*/  FSEL R30, R30, -INF , P2 ;  /* 0xff8000001e1e7808 */ /* 0x001fc40001000000 */
[----:B------:R-:W-:Y:S01]  /*3360*/  FMNMX.FTZ R35, R28, R35, !PT ;  /* 0x000000231c237209 */ /* 0x000fe20007810000 */
[----:B------:R5:W0:Y:S01]  /*3370*/  MUFU.TANH R80, R48 ;  /* 0x0000003000507308 */ /* 0x000a220000002400 */
[----:B------:R-:W-:Y:S02]  /*3380*/  ISETP.GT.AND P2, PT, R41, 0x18, PT ;  /* 0x000000182900780c */ /* 0x000fe40003f44270 */
[----:B-1----:R-:W-:Y:S02]  /*3390*/  FSEL R32, R77, -INF , P1 ;  /* 0xff8000004d207808 */ /* 0x002fe40000800000 */
[----:B------:R-:W-:Y:S02]  /*33a0*/  FMNMX.FTZ R35, R30, R35, !PT ;  /* 0x000000231e237209 */ /* 0x000fe40007810000 */
[----:B------:R-:W-:Y:S01]  /*33b0*/  ISETP.GT.AND P1, PT, R41, 0x19, PT ;  /* 0x000000192900780c */ /* 0x000fe20003f24270 */
[----:B------:R-:W1:Y:S01]  /*33c0*/  MUFU.TANH R49, R49 ;  /* 0x0000003100317308 */ /* 0x000e620000002400 */
[----:B---3--:R-:W-:-:S02]  /*33d0*/  FSEL R34, R36, -INF , P2 ;  /* 0xff80000024227808 */ /* 0x008fc40001000000 */
[----:B------:R-:W-:Y:S02]  /*33e0*/  FMNMX.FTZ R35, R32, R35, !PT ;  /* 0x0000002320237209 */ /* 0x000fe40007810000 */
[C---:B------:R-:W-:Y:S02]  /*33f0*/  ISETP.GT.AND P2, PT, R41.reuse, 0x20, PT ;  /* 0x000000202900780c */ /* 0x040fe40003f44270 */
[----:B------:R-:W-:Y:S01]  /*3400*/  FSEL R36, R78, -INF , P1 ;  /* 0xff8000004e247808 */ /* 0x000fe20000800000 */
[----:B------:R0:W3:Y:S01]  /*3410*/  MUFU.TANH R188, R52 ;  /* 0x0000003400bc7308 */ /* 0x0000e20000002400 */
[----:B------:R-:W-:Y:S02]  /*3420*/  FMNMX.FTZ R35, R34, R35, !PT ;  /* 0x0000002322237209 */ /* 0x000fe40007810000 */
[----:B------:R-:W-:Y:S02]  /*3430*/  ISETP.GT.AND P1, PT, R41, 0x21, PT ;  /* 0x000000212900780c */ /* 0x000fe40003f24270 */
[----:B--2---:R-:W-:-:S02]  /*3440*/  FSEL R38, R38, -INF , P2 ;  /* 0xff80000026267808 */ /* 0x004fc40001000000 */
[----:B------:R-:W-:Y:S01]  /*3450*/  FMNMX.FTZ R35, R36, R35, !PT ;  /* 0x0000002324237209 */ /* 0x000fe20007810000 */
[----:B------:R-:W2:Y:S01]  /*3460*/  MUFU.TANH R53, R53 ;  /* 0x0000003500357308 */ /* 0x000ea20000002400 */
[----:B------:R-:W-:Y:S02]  /*3470*/  ISETP.GT.AND P2, PT, R41, 0x28, PT ;  /* 0x000000282900780c */ /* 0x000fe40003f44270 */
[----:B------:R-:W-:Y:S02]  /*3480*/  FSEL R40, R79, -INF , P1 ;  /* 0xff8000004f287808 */ /* 0x000fe40000800000 */
[----:B------:R-:W-:Y:S02]  /*3490*/  FMNMX.FTZ R35, R38, R35, !PT ;  /* 0x0000002326237209 */ /* 0x000fe40007810000 */
[----:B------:R-:W-:Y:S01]  /*34a0*/  ISETP.GT.AND P1, PT, R41, 0x29, PT ;  /* 0x000000292900780c */ /* 0x000fe20003f24270 */
[----:B------:R1:W-:Y:S01]  /*34b0*/  MUFU.TANH R72, R56 ;  /* 0x0000003800487308 */ /* 0x0003e20000002400 */
[----:B----4-:R-:W-:-:S02]  /*34c0*/  FSEL R44, R44, -INF , P2 ;  /* 0xff8000002c2c7808 */ /* 0x010fc40001000000 */
[----:B------:R-:W-:Y:S02]  /*34d0*/  FMNMX.FTZ R35, R40, R35, !PT ;  /* 0x0000002328237209 */ /* 0x000fe40007810000 */
[----:B------:R-:W-:Y:S02]  /*34e0*/  ISETP.GT.AND P2, PT, R41, 0x30, PT ;  /* 0x000000302900780c */ /* 0x000fe40003f44270 */
[----:B-----5:R-:W-:Y:S01]  /*34f0*/  FSEL R48, R45, -INF , P1 ;  /* 0xff8000002d307808 */ /* 0x020fe20000800000 */
[----:B------:R-:W4:Y:S01]  /*3500*/  MUFU.TANH R57, R57 ;  /* 0x0000003900397308 */ /* 0x000f220000002400 */
        /* <DEDUP_REMOVED lines=12> */
[----:B------:R-:W-:Y:S02]  /*35d0*/  ISETP.GT.AND P2, PT, R41, 0x40, PT ;  /* 0x000000402900780c */ /* 0x000fe40003f44270 */
[----:B--2---:R-:W-:Y:S01]  /*35e0*/  FSEL R60, R53, -INF , P1 ;  /* 0xff800000353c7808 */ /* 0x004fe20000800000 */
[----:B------:R2:W3:Y:S01]  /*35f0*/  MUFU.TANH R75, R64 ;  /* 0x00000040004b7308 */ /* 0x0004e20000002400 */
[----:B------:R-:W-:Y:S01]  /*3600*/  FMNMX.FTZ R45, R188, R35, !PT ;  /* 0x00000023bc2d7209 */ /* 0x000fe20007810000 */
[----:B------:R-:W-:Y:S01]  /*3610*/  FMUL.FTZ R35, R68, UR4 ;  /* 0x0000000444237c20 */ /* 0x000fe20008410000 */
[----:B------:R-:W-:Y:S02]  /*3620*/  ISETP.GT.AND P1, PT, R41, 0x41, PT ;  /* 0x000000412900780c */ /* 0x000fe40003f24270 */
[----:B------:R-:W-:-:S02]  /*3630*/  FMNMX.FTZ R45, R60, R45, !PT ;  /* 0x0000002d3c2d7209 */ /* 0x000fc40007810000 */
[----:B----4-:R-:W-:Y:S01]  /*3640*/  FSEL R184, R57, -INF , P1 ;  /* 0xff80000039b87808 */ /* 0x010fe20000800000 */
[----:B------:R-:W4:Y:S01]  /*3650*/  MUFU.TANH R65, R65 ;  /* 0x0000004100417308 */ /* 0x000f220000002400 */
[----:B--2---:R-:W-:Y:S02]  /*3660*/  FSEL R64, R72, -INF , P2 ;  /* 0xff80000048407808 */ /* 0x004fe40001000000 */
[C---:B------:R-:W-:Y:S02]  /*3670*/  ISETP.GT.AND P2, PT, R41.reuse, 0x48, PT ;  /* 0x000000482900780c */ /* 0x040fe40003f44270 */
[----:B------:R-:W-:Y:S02]  /*3680*/  FMNMX.FTZ R45, R64, R45, !PT ;  /* 0x0000002d402d7209 */ /* 0x000fe40007810000 */
[----:B------:R-:W-:Y:S01]  /*3690*/  ISETP.GT.AND P1, PT, R41, 0x49, PT ;  /* 0x000000492900780c */ /* 0x000fe20003f24270 */
[----:B------:R2:W5:Y:S01]  /*36a0*/  MUFU.TANH R172, R35 ;  /* 0x0000002300ac7308 */ /* 0x0005620000002400 */
[----:B0-----:R-:W-:-:S02]  /*36b0*/  FSEL R68, R74, -INF , P2 ;  /* 0xff8000004a447808 */ /* 0x001fc40001000000 */
[----:B------:R-:W-:Y:S02]  /*36c0*/  FMNMX.FTZ R45, R184, R45, !PT ;  /* 0x0000002db82d7209 */ /* 0x000fe40007810000 */
[----:B------:R-:W-:Y:S02]  /*36d0*/  ISETP.GT.AND P2, PT, R41, 0x50, PT ;  /* 0x000000502900780c */ /* 0x000fe40003f44270 */
[----:B-1----:R-:W-:Y:S01]  /*36e0*/  FSEL R186, R61, -INF , P1 ;  /* 0xff8000003dba7808 */ /* 0x002fe20000800000 */
[----:B------:R-:W0:Y:S01]  /*36f0*/  MUFU.TANH R69, R69 ;  /* 0x0000004500457308 */ /* 0x000e220000002400 */
[----:B------:R-:W-:Y:S01]  /*3700*/  FMNMX.FTZ R45, R68, R45, !PT ;  /* 0x0000002d442d7209 */ /* 0x000fe20007810000 */
[----:B--2---:R-:W-:Y:S01]  /*3710*/  FMUL.FTZ R35, R42, UR4 ;  /* 0x000000042a237c20 */ /* 0x004fe20008410000 */
[----:B------:R-:W-:Y:S01]  /*3720*/  ISETP.GT.AND P1, PT, R41, 0x51, PT ;  /* 0x000000512900780c */ /* 0x000fe20003f24270 */
[----:B------:R-:W-:Y:S01]  /*3730*/  ULDC UR4, c[0x0][0xa80] ;  /* 0x0002a00000047ab9 */ /* 0x000fe20000000800 */
[----:B---3--:R-:W-:-:S02]  /*3740*/  FSEL R72, R75, -INF , P2 ;  /* 0xff8000004b487808 */ /* 0x008fc40001000000 */
[----:B------:R-:W-:Y:S01]  /*3750*/  FMNMX.FTZ R45, R186, R45, !PT ;  /* 0x0000002dba2d7209 */ /* 0x000fe20007810000 */
[----:B------:R-:W-:Y:S01]  /*3760*/  MUFU.TANH R13, R13 ;  /* 0x0000000d000d7308 */ /* 0x000fe20000002400 */
[----:B------:R-:W-:Y:S02]  /*3770*/  ISETP.GT.AND P2, PT, R41, 0x58, PT ;  /* 0x000000582900780c */ /* 0x000fe40003f44270 */
[----:B----4-:R-:W-:Y:S02]  /*3780*/  FSEL R74, R65, -INF , P1 ;  /* 0xff800000414a7808 */ /* 0x010fe40000800000 */
[----:B------:R-:W-:Y:S02]  /*3790*/  FMNMX.FTZ R45, R72, R45, !PT ;  /* 0x0000002d482d7209 */ /* 0x000fe40007810000 */
[----:B------:R-:W-:Y:S01]  /*37a0*/  ISETP.GT.AND P1, PT, R41, 0x59, PT ;  /* 0x000000592900780c */ /* 0x000fe20003f24270 */
[----:B------:R-:W1:Y:S01]  /*37b0*/  MUFU.TANH R20, R20 ;  /* 0x0000001400147308 */ /* 0x000e620000002400 */
[----:B-----5:R-:W-:-:S02]  /*37c0*/  FSEL R172, R172, -INF , P2 ;  /* 0xff800000acac7808 */ /* 0x020fc40001000000 */
[----:B------:R-:W-:Y:S02]  /*37d0*/  FMNMX.FTZ R45, R74, R45, !PT ;  /* 0x0000002d4a2d7209 */ /* 0x000fe40007810000 */
[----:B0-----:R-:W-:Y:S02]  /*37e0*/  FSEL R42, R69, -INF , P1 ;  /* 0xff800000452a7808 */ /* 0x001fe40000800000 */
[----:B------:R-:W-:Y:S01]  /*37f0*/  FMNMX.FTZ R45, R172, R45, !PT ;  /* 0x0000002dac2d7209 */ /* 0x000fe20007810000 */
[----:B------:R-:W-:Y:S01]  /*3800*/  MUFU.TANH R27, R27 ;  /* 0x0000001b001b7308 */ /* 0x000fe20000002400 */
[----:B------:R-:W-:Y:S02]  /*3810*/  VIADDMNMX R76, R73, R76, R37, PT ;  /* 0x0000004c494c7246 */ /* 0x000fe40003800125 */
[----:B------:R-:W-:Y:S02]  /*3820*/  FMNMX.FTZ R45, R42, R45, !PT ;  /* 0x0000002d2a2d7209 */ /* 0x000fe40007810000 */
[----:B------:R-:W-:-:S02]  /*3830*/  ISETP.GT.AND P4, PT, R76, RZ, PT ;  /* 0x000000ff4c00720c */ /* 0x000fc40003f84270 */
[C---:B------:R-:W-:Y:S01]  /*3840*/  ISETP.GT.AND P5, PT, R76.reuse, 0x1, PT ;  /* 0x000000014c00780c */ /* 0x040fe20003fa4270 */
[----:B------:R-:W0:Y:S01]  /*3850*/  SHFL.BFLY PT, R78, R45, 0x2, 0x1f ;  /* 0x0c401f002d4e7f89 */ /* 0x000e2200000e0000 */
[----:B------:R-:W2:Y:S01]  /*3860*/  MUFU.TANH R25, R25 ;  /* 0x0000001900197308 */ /* 0x000ea20000002400 */
[----:B------:R-:W-:Y:S02]  /*3870*/  ISETP.GT.AND P3, PT, R76, 0x8, PT ;  /* 0x000000084c00780c */ /* 0x000fe40003f64270 */
[----:B-1----:R-:W-:Y:S02]  /*3880*/  FSEL R37, R20, -INF , P5 ;  /* 0xff80000014257808 */ /* 0x002fe40002800000 */
[C---:B------:R-:W-:Y:S02]  /*3890*/  ISETP.GT.AND P1, PT, R76.reuse, 0x9, PT ;  /* 0x000000094c00780c */ /* 0x040fe40003f24270 */
[----:B------:R-:W-:Y:S01]  /*38a0*/  ISETP.GT.AND P2, PT, R76, 0x10, PT ;  /* 0x000000104c00780c */ /* 0x000fe20003f44270 */
[----:B------:R-:W-:Y:S08]  /*38b0*/  MUFU.TANH R31, R31 ;  /* 0x0000001f001f7308 */ /* 0x000ff00000002400 */
[----:B------:R1:W-:Y:S01]  /*38c0*/  MUFU.TANH R53, R43 ;  /* 0x0000002b00357308 */ /* 0x0003e20000002400 */
[----:B--2---:R-:W-:-:S02]  /*38d0*/  FSEL R41, R25, -INF , P1 ;  /* 0xff80000019297808 */ /* 0x004fc40000800000 */
[----:B------:R-:W-:Y:S02]  /*38e0*/  ISETP.GT.AND P1, PT, R76, 0x19, PT ;  /* 0x000000194c00780c */ /* 0x000fe40003f24270 */
[----:B0-----:R-:W-:-:S03]  /*38f0*/  FMNMX.FTZ R78, R45, R78, !PT ;  /* 0x0000004e2d4e7209 */ /* 0x001fc60007810000 */
[----:B------:R-:W-:Y:S01]  /*3900*/  MUFU.TANH R33, R33 ;  /* 0x0000002100217308 */ /* 0x000fe20000002400 */
[----:B-1----:R-:W-:Y:S02]  /*3910*/  FSEL R43, R13, -INF , P4 ;  /* 0xff8000000d2b7808 */ /* 0x002fe40002000000 */
[C---:B------:R-:W-:Y:S02]  /*3920*/  ISETP.GT.AND P4, PT, R76.reuse, 0x11, PT ;  /* 0x000000114c00780c */ /* 0x040fe40003f84270 */
[----:B------:R-:W-:Y:S02]  /*3930*/  FMNMX.FTZ R20, R43, R37, !PT ;  /* 0x000000252b147209 */ /* 0x000fe40007810000 */
[----:B------:R-:W-:Y:S01]  /*3940*/  FSEL R45, R29, -INF , P2 ;  /* 0xff8000001d2d7808 */ /* 0x000fe20001000000 */
[----:B------:R0:W1:Y:S01]  /*3950*/  MUFU.TANH R49, R39 ;  /* 0x0000002700317308 */ /* 0x0000620000002400 */
[----:B------:R-:W-:-:S07]  /*3960*/  ISETP.GT.AND P2, PT, R76, 0x20, PT ;  /* 0x000000204c00780c */ /* 0x000fce0003f44270 */
[----:B------:R-:W2:Y:S01]  /*3970*/  MUFU.TANH R35, R35 ;  /* 0x0000002300237308 */ /* 0x000ea20000002400 */
[----:B0-----:R-:W-:Y:S02]  /*3980*/  FSEL R39, R27, -INF , P3 ;  /* 0xff8000001b277808 */ /* 0x001fe40001800000 */
[----:B------:R-:W-:Y:S02]  /*3990*/  ISETP.GT.AND P3, PT, R76, 0x18, PT ;  /* 0x000000184c00780c */ /* 0x000fe40003f64270 */
[----:B------:R-:W-:-:S03]  /*39a0*/  FMNMX.FTZ R20, R39, R20, !PT ;  /* 0x0000001427147209 */ /* 0x000fc60007810000 */
[----:B------:R0:W-:Y:S01]  /*39b0*/  MUFU.TANH R61, R51 ;  /* 0x00000033003d7308 */ /* 0x0001e20000002400 */
[----:B------:R-:W-:Y:S02]  /*39c0*/  FMNMX.FTZ R20, R41, R20, !PT ;  /* 0x0000001429147209 */ /* 0x000fe40007810000 */
[----:B-1----:R-:W-:Y:S02]  /*39d0*/  FSEL R49, R49, -INF , P1 ;  /* 0xff80000031317808 */ /* 0x002fe40000800000 */
[----:B------:R-:W-:Y:S02]  /*39e0*/  FMNMX.FTZ R20, R45, R20, !PT ;  /* 0x000000142d147209 */ /* 0x000fe40007810000 */
[C---:B------:R-:W-:Y:S01]  /*39f0*/  ISETP.GT.AND P1, PT, R76.reuse, 0x29, PT ;  /* 0x000000294c00780c */ /* 0x040fe20003f24270 */
[----:B------:R-:W1:Y:S01]  /*3a00*/  MUFU.TANH R46, R46 ;  /* 0x0000002e002e7308 */ /* 0x000e620000002400 */
[----:B0-----:R-:W-:Y:S02]  /*3a10*/  FSEL R51, R31, -INF , P4 ;  /* 0xff8000001f337808 */ /* 0x001fe40002000000 */
[----:B------:R-:W-:-:S02]  /*3a20*/  ISETP.GT.AND P4, PT, R76, 0x21, PT ;  /* 0x000000214c00780c */ /* 0x000fc40003f84270 */
[----:B------:R-:W-:Y:S02]  /*3a30*/  FMNMX.FTZ R20, R51, R20, !PT ;  /* 0x0000001433147209 */ /* 0x000fe40007810000 */
[----:B--2---:R-:W-:Y:S01]  /*3a40*/  FSEL R35, R35, -INF , P2 ;  /* 0xff80000023237808 */ /* 0x004fe20001000000 */
[----:B------:R0:W2:Y:S01]  /*3a50*/  MUFU.TANH R57, R47 ;  /* 0x0000002f00397308 */ /* 0x0000a20000002400 */
[----:B------:R-:W-:Y:S02]  /*3a60*/  FSEL R25, R53, -INF , P4 ;  /* 0xff80000035197808 */ /* 0x000fe40002000000 */
[C---:B------:R-:W-:Y:S01]  /*3a70*/  ISETP.GT.AND P2, PT, R76.reuse, 0x30, PT ;  /* 0x000000304c00780c */ /* 0x040fe20003f44270 */
[----:B------:R-:W3:Y:S01]  /*3a80*/  SHFL.BFLY PT, R53, R78, 0x1, 0x1f ;  /* 0x0c201f004e357f89 */ /* 0x000ee200000e0000 */
[----:B------:R-:W-:-:S03]  /*3a90*/  ISETP.GT.AND P4, PT, R76, 0x31, PT ;  /* 0x000000314c00780c */ /* 0x000fc60003f84270 */
[----:B------:R-:W4:Y:S01]  /*3aa0*/  MUFU.TANH R50, R50 ;  /* 0x0000003200327308 */ /* 0x000f220000002400 */
[----:B0-----:R-:W-:Y:S02]  /*3ab0*/  FSEL R47, R33, -INF , P3 ;  /* 0xff800000212f7808 */ /* 0x001fe40001800000 */
[----:B------:R-:W-:Y:S02]  /*3ac0*/  ISETP.GT.AND P3, PT, R76, 0x28, PT ;  /* 0x000000284c00780c */ /* 0x000fe40003f64270 */
[----:B------:R-:W-:Y:S02]  /*3ad0*/  FMNMX.FTZ R20, R47, R20, !PT ;  /* 0x000000142f147209 */ /* 0x000fe40007810000 */
[----:B-1----:R-:W-:Y:S01]  /*3ae0*/  FSEL R31, R46, -INF , P3 ;  /* 0xff8000002e1f7808 */ /* 0x002fe20001800000 */
[----:B------:R-:W0:Y:S01]  /*3af0*/  MUFU.TANH R54, R54 ;  /* 0x0000003600367308 */ /* 0x000e220000002400 */
[----:B------:R-:W-:Y:S02]  /*3b00*/  FMNMX.FTZ R20, R49, R20, !PT ;  /* 0x0000001431147209 */ /* 0x000fe40007810000 */
[----:B--2---:R-:W-:-:S02]  /*3b10*/  FSEL R33, R57, -INF , P1 ;  /* 0xff80000039217808 */ /* 0x004fc40000800000 */
[----:B------:R-:W-:Y:S02]  /*3b20*/  FMNMX.FTZ R20, R35, R20, !PT ;  /* 0x0000001423147209 */ /* 0x000fe40007810000 */
[----:B------:R-:W-:Y:S01]  /*3b30*/  ISETP.GT.AND P3, PT, R76, 0x38, PT ;  /* 0x000000384c00780c */ /* 0x000fe20003f64270 */
[----:B------:R-:W1:Y:S01]  /*3b40*/  MUFU.TANH R55, R55 ;  /* 0x0000003700377308 */ /* 0x000e620000002400 */
[----:B------:R-:W-:Y:S02]  /*3b50*/  FMNMX.FTZ R20, R25, R20, !PT ;  /* 0x0000001419147209 */ /* 0x000fe40007810000 */
[----:B----4-:R-:W-:Y:S02]  /*3b60*/  FSEL R27, R50, -INF , P2 ;  /* 0xff800000321b7808 */ /* 0x010fe40001000000 */
[----:B------:R-:W-:Y:S01]  /*3b70*/  FMNMX.FTZ R20, R31, R20, !PT ;  /* 0x000000141f147209 */ /* 0x000fe20007810000 */
[----:B------:R-:W2:Y:S01]  /*3b80*/  @P6 LDC R50, c[0x0][0x450] ;  /* 0x00011400ff326b82 */ /* 0x000ea20000000800 */
[----:B------:R-:W-:Y:S01]  /*3b90*/  FSEL R29, R61, -INF , P4 ;  /* 0xff8000003d1d7808 */ /* 0x000fe20002000000 */
[----:B------:R-:W4:Y:S01]  /*3ba0*/  MUFU.TANH R58, R58 ;  /* 0x0000003a003a7308 */ /* 0x000f220000002400 */
[----:B------:R-:W-:-:S02]  /*3bb0*/  FMNMX.FTZ R20, R33, R20, !PT ;  /* 0x0000001421147209 */ /* 0x000fc40007810000 */
[----:B------:R-:W-:Y:S02]  /*3bc0*/  ISETP.GT.AND P1, PT, R76, 0x39, PT ;  /* 0x000000394c00780c */ /* 0x000fe40003f24270 */
[----:B------:R-:W-:Y:S02]  /*3bd0*/  FMNMX.FTZ R20, R27, R20, !PT ;  /* 0x000000141b147209 */ /* 0x000fe40007810000 */
        /* <DEDUP_REMOVED lines=8> */
[----:B----4-:R-:W-:Y:S02]  /*3c60*/  FSEL R179, R58, -INF , P2 ;  /* 0xff8000003ab37808 */ /* 0x010fe40001000000 */
[----:B------:R-:W-:Y:S02]  /*3c70*/  FMNMX.FTZ R20, R167, R20, !PT ;  /* 0x00000014a7147209 */ /* 0x000fe40007810000 */
[----:B------:R-:W-:Y:S01]  /*3c80*/  ISETP.GT.AND P2, PT, R76, 0x48, PT ;  /* 0x000000484c00780c */ /* 0x000fe20003f44270 */
[----:B------:R-:W4:Y:S01]  /*3c90*/  MUFU.TANH R63, R63 ;  /* 0x0000003f003f7308 */ /* 0x000f220000002400 */
[----:B0-----:R-:W-:-:S02]  /*3ca0*/  FSEL R181, R59, -INF , P1 ;  /* 0xff8000003bb57808 */ /* 0x001fc40000800000 */
[----:B------:R-:W-:Y:S02]  /*3cb0*/  FMNMX.FTZ R46, R179, R20, !PT ;  /* 0x00000014b32e7209 */ /* 0x000fe40007810000 */
[----:B------:R-:W-:Y:S02]  /*3cc0*/  ISETP.GT.AND P1, PT, R76, 0x49, PT ;  /* 0x000000494c00780c */ /* 0x000fe40003f24270 */
[----:B------:R-:W-:Y:S01]  /*3cd0*/  FMNMX.FTZ R13, R181, R46, !PT ;  /* 0x0000002eb50d7209 */ /* 0x000fe20007810000 */
[----:B------:R-:W0:Y:S01]  /*3ce0*/  MUFU.TANH R66, R66 ;  /* 0x0000004200427308 */ /* 0x000e220000002400 */
[----:B-1----:R-:W-:Y:S02]  /*3cf0*/  FSEL R174, R62, -INF , P2 ;  /* 0xff8000003eae7808 */ /* 0x002fe40001000000 */
[----:B------:R-:W-:Y:S02]  /*3d00*/  ISETP.GT.AND P2, PT, R76, 0x50, PT ;  /* 0x000000504c00780c */ /* 0x000fe40003f44270 */
[----:B------:R-:W-:Y:S01]  /*3d10*/  FMNMX.FTZ R46, R174, R13, !PT ;  /* 0x0000000dae2e7209 */ /* 0x000fe20007810000 */
[----:B------:R-:W-:Y:S01]  /*3d20*/  IMAD.U32 R13, RZ, RZ, UR4 ;  /* 0x00000004ff0d7e24 */ /* 0x000fe2000f8e00ff */
[----:B---3--:R-:W-:Y:S01]  /*3d30*/  FMNMX.FTZ R20, R78, R53, !PT ;  /* 0x000000354e147209 */ /* 0x008fe20007810000 */
[----:B------:R-:W1:Y:S01]  /*3d40*/  MUFU.TANH R67, R67 ;  /* 0x0000004300437308 */ /* 0x000e620000002400 */
[----:B----4-:R-:W-:Y:S01]  /*3d50*/  FSEL R177, R63, -INF , P1 ;  /* 0xff8000003fb17808 */ /* 0x010fe20000800000 */
[----:B------:R-:W-:Y:S01]  /*3d60*/  UIMAD UR4, UR36, 0xc00, UR7 ;  /* 0x00000c00240478a4 */ /* 0x000fe2000f8e0207 */
[----:B------:R-:W-:-:S02]  /*3d70*/  ISETP.GT.AND P1, PT, R76, 0x51, PT ;  /* 0x000000514c00780c */ /* 0x000fc40003f24270 */
[----:B------:R-:W-:Y:S01]  /*3d80*/  FMNMX.FTZ R53, R177, R46, !PT ;  /* 0x0000002eb1357209 */ /* 0x000fe20007810000 */
[----:B------:R-:W-:Y:S02]  /*3d90*/  UIADD3 UR6, UR4, 0x80, URZ ;  /* 0x0000008004067890 */ /* 0x000fe4000fffe03f */
[----:B------:R-:W3:Y:S01]  /*3da0*/  MUFU.TANH R70, R70 ;  /* 0x0000004600467308 */ /* 0x000ee20000002400 */
[----:B0-----:R-:W-:Y:S01]  /*3db0*/  FSEL R180, R66, -INF , P2 ;  /* 0xff80000042b47808 */ /* 0x001fe20001000000 */
[----:B------:R-:W-:Y:S01]  /*3dc0*/  UMOV UR10, UR4 ;  /* 0x00000004000a7c82 */ /* 0x000fe20008000000 */
[----:B------:R-:W-:Y:S02]  /*3dd0*/  ISETP.GT.AND P2, PT, R76, 0x58, PT ;  /* 0x000000584c00780c */ /* 0x000fe40003f44270 */
[----:B------:R-:W-:Y:S01]  /*3de0*/  FMNMX.FTZ R46, R180, R53, !PT ;  /* 0x00000035b42e7209 */ /* 0x000fe20007810000 */
[----:B------:R-:W-:Y:S01]  /*3df0*/  UMOV UR14, UR6 ;  /* 0x00000006000e7c82 */ /* 0x000fe20008000000 */
[----:B------:R-:W-:Y:S01]  /*3e00*/  UIADD3 UR6, UR4, 0x100, URZ ;  /* 0x0000010004067890 */ /* 0x000fe2000fffe03f */
[----:B------:R-:W0:Y:S01]  /*3e10*/  MUFU.TANH R71, R71 ;  /* 0x0000004700477308 */ /* 0x000e220000002400 */
[----:B-1----:R-:W-:-:S02]  /*3e20*/  FSEL R175, R67, -INF , P1 ;  /* 0xff80000043af7808 */ /* 0x002fc40000800000 */
[----:B------:R-:W-:Y:S02]  /*3e30*/  ISETP.GT.AND P1, PT, R76, 0x59, PT ;  /* 0x000000594c00780c */ /* 0x000fe40003f24270 */
[----:B------:R-:W-:Y:S01]  /*3e40*/  FMNMX.FTZ R53, R175, R46, !PT ;  /* 0x0000002eaf357209 */ /* 0x000fe20007810000 */
[----:B------:R-:W-:Y:S01]  /*3e50*/  FMUL.FTZ R46, R20, R13 ;  /* 0x0000000d142e7220 */ /* 0x000fe20000410000 */
[----:B---3--:R-:W-:Y:S02]  /*3e60*/  FSEL R178, R70, -INF , P2 ;  /* 0xff80000046b27808 */ /* 0x008fe40001000000 */
[----:B------:R-:W-:Y:S02]  /*3e70*/  FSETP.NEU.FTZ.AND P2, PT, R20, -INF , PT ;  /* 0xff8000001400780b */ /* 0x000fe40003f5d000 */
[----:B------:R-:W-:Y:S02]  /*3e80*/  FMNMX.FTZ R53, R178, R53, !PT ;  /* 0x00000035b2357209 */ /* 0x000fe40007810000 */
[----:B------:R-:W-:-:S02]  /*3e90*/  FSEL R173, R46, RZ, P2 ;  /* 0x000000ff2ead7208 */ /* 0x000fc40001000000 */
[----:B0-----:R-:W-:-:S03]  /*3ea0*/  FSEL R182, R71, -INF , P1 ;  /* 0xff80000047b67808 */ /* 0x001fc60000800000 */
[--C-:B------:R-:W-:Y:S01]  /*3eb0*/  FFMA.FTZ R46, R24, R13, -R173.reuse ;  /* 0x0000000d182e7223 */ /* 0x100fe200000108ad */
[----:B------:R-:W-:Y:S01]  /*3ec0*/  FMNMX.FTZ R53, R182, R53, !PT ;  /* 0x00000035b6357209 */ /* 0x000fe20007810000 */
[-CC-:B------:R-:W-:Y:S01]  /*3ed0*/  FFMA.FTZ R21, R21, R13.reuse, -R173.reuse ;  /* 0x0000000d15157223 */ /* 0x180fe200000108ad */
[-CC-:B------:R-:W-:Y:S01]  /*3ee0*/  FFMA.FTZ R26, R26, R13.reuse, -R173.reuse ;  /* 0x0000000d1a1a7223 */ /* 0x180fe200000108ad */
[-CC-:B------:R-:W-:Y:S01]  /*3ef0*/  FFMA.FTZ R28, R28, R13.reuse, -R173.reuse ;  /* 0x0000000d1c1c7223 */ /* 0x180fe200000108ad */
[-CC-:B------:R-:W-:Y:S01]  /*3f00*/  FFMA.FTZ R30, R30, R13.reuse, -R173.reuse ;  /* 0x0000000d1e1e7223 */ /* 0x180fe200000108ad */
[----:B------:R-:W0:Y:S01]  /*3f10*/  SHFL.BFLY PT, R24, R53, 0x2, 0x1f ;  /* 0x0c401f0035187f89 */ /* 0x000e2200000e0000 */
        /* <DEDUP_REMOVED lines=19> */
[----:B------:R-:W-:Y:S01]  /*4050*/  FFMA.FTZ R172, R172, R13, -R173 ;  /* 0x0000000dacac7223 */ /* 0x000fe200000108ad */
[----:B0-----:R-:W-:-:S04]  /*4060*/  FMNMX.FTZ R24, R53, R24, !PT ;  /* 0x0000001835187209 */ /* 0x001fc80007810000 */
[----:B------:R-:W0:Y:S01]  /*4070*/  MUFU.EX2 R57, R28 ;  /* 0x0000001c00397308 */ /* 0x000e220000000800 */
[----:B-1----:R-:W-:Y:S01]  /*4080*/  F2FP.BF16.F32.PACK_AB R152, R55, R46 ;  /* 0x0000002e3798723e */ /* 0x002fe200000010ff */
[----:B------:R-:W1:Y:S06]  /*4090*/  SHFL.BFLY PT, R169, R24, 0x1, 0x1f ;  /* 0x0c201f0018a97f89 */ /* 0x000e6c00000e0000 */
[----:B------:R-:W-:Y:S08]  /*40a0*/  MUFU.EX2 R30, R30 ;  /* 0x0000001e001e7308 */ /* 0x000ff00000000800 */
[----:B------:R-:W3:Y:S01]  /*40b0*/  MUFU.EX2 R53, R32 ;  /* 0x0000002000357308 */ /* 0x000ee20000000800 */
[----:B0-----:R-:W-:-:S07]  /*40c0*/  F2FP.BF16.F32.PACK_AB R154, R57, R26 ;  /* 0x0000001a399a723e */ /* 0x001fce00000010ff */
[----:B------:R-:W-:Y:S01]  /*40d0*/  MUFU.EX2 R34, R34 ;  /* 0x0000002200227308 */ /* 0x000fe20000000800 */
[----:B-1----:R-:W-:-:S04]  /*40e0*/  FMNMX.FTZ R169, R24, R169, !PT ;  /* 0x000000a918a97209 */ /* 0x002fc80007810000 */
[C---:B------:R-:W-:Y:S01]  /*40f0*/  FSETP.NEU.FTZ.AND P1, PT, R169.reuse, -INF , PT ;  /* 0xff800000a900780b */ /* 0x040fe20003f3d000 */
[-C--:B------:R-:W-:Y:S02]  /*4100*/  FMUL.FTZ R176, R169, R13.reuse ;  /* 0x0000000da9b07220 */ /* 0x080fe40000410000 */
[----:B------:R-:W-:Y:S01]  /*4110*/  MUFU.EX2 R63, R48 ;  /* 0x00000030003f7308 */ /* 0x000fe20000000800 */
[----:B---3--:R-:W-:Y:S02]  /*4120*/  F2FP.BF16.F32.PACK_AB R156, R53, R30 ;  /* 0x0000001e359c723e */ /* 0x008fe400000010ff */
[----:B------:R-:W-:Y:S02]  /*4130*/  FSEL R176, R176, RZ, P1 ;  /* 0x000000ffb0b07208 */ /* 0x000fe40000800000 */
[----:B------:R-:W-:Y:S02]  /*4140*/  LOP3.LUT P1, RZ, R81, 0x7f, RZ, 0xc0, !PT ;  /* 0x0000007f51ff7812 */ /* 0x000fe4000782c0ff */
[----:B------:R-:W-:Y:S01]  /*4150*/  SHF.R.U32.HI R81, RZ, 0x7, R81 ;  /* 0x00000007ff517819 */ /* 0x000fe20000011651 */
[-CC-:B------:R-:W-:Y:S01]  /*4160*/  FFMA.FTZ R37, R37, R13.reuse, -R176.reuse ;  /* 0x0000000d25257223 */ /* 0x180fe200000108b0 */
[-CC-:B------:R-:W-:Y:S01]  /*4170*/  FFMA.FTZ R43, R43, R13.reuse, -R176.reuse ;  /* 0x0000000d2b2b7223 */ /* 0x180fe200000108b0 */
[-CC-:B------:R-:W-:Y:S01]  /*4180*/  FFMA.FTZ R39, R39, R13.reuse, -R176.reuse ;  /* 0x0000000d27277223 */ /* 0x180fe200000108b0 */
[-CC-:B------:R-:W-:Y:S01]  /*4190*/  FFMA.FTZ R41, R41, R13.reuse, -R176.reuse ;  /* 0x0000000d29297223 */ /* 0x180fe200000108b0 */
[----:B------:R0:W-:Y:S01]  /*41a0*/  MUFU.EX2 R24, R37 ;  /* 0x0000002500187308 */ /* 0x0001e20000000800 */
[-CC-:B------:R-:W-:Y:S01]  /*41b0*/  FFMA.FTZ R45, R45, R13.reuse, -R176.reuse ;  /* 0x0000000d2d2d7223 */ /* 0x180fe200000108b0 */
[----:B------:R-:W-:Y:S01]  /*41c0*/  IADD3 R170, -R81, 0xb, RZ ;  /* 0x0000000b51aa7810 */ /* 0x000fe20007ffe1ff */
[-CC-:B------:R-:W-:Y:S01]  /*41d0*/  FFMA.FTZ R51, R51, R13.reuse, -R176.reuse ;  /* 0x0000000d33337223 */ /* 0x180fe200000108b0 */
[-CC-:B------:R-:W-:Y:S01]  /*41e0*/  FFMA.FTZ R47, R47, R13.reuse, -R176.reuse ;  /* 0x0000000d2f2f7223 */ /* 0x180fe200000108b0 */
[----:B------:R-:W-:Y:S01]  /*41f0*/  FFMA.FTZ R49, R49, R13, -R176 ;  /* 0x0000000d31317223 */ /* 0x000fe200000108b0 */
[----:B------:R-:W-:-:S02]  /*4200*/  @!P1 VIADD R21, R0, 0x32440 ;  /* 0x0003244000159836 */ /* 0x000fc40000000000 */
[-CC-:B------:R-:W-:Y:S01]  /*4210*/  FFMA.FTZ R35, R35, R13.reuse, -R176.reuse ;  /* 0x0000000d23237223 */ /* 0x180fe200000108b0 */
[----:B------:R-:W1:Y:S01]  /*4220*/  MUFU.EX2 R43, R43 ;  /* 0x0000002b002b7308 */ /* 0x000e620000000800 */
[----:B0-----:R-:W0:Y:S01]  /*4230*/  @P6 LDC R37, c[0x0][0x44c] ;  /* 0x00011300ff256b82 */ /* 0x001e220000000800 */
[----:B------:R-:W-:Y:S01]  /*4240*/  FFMA.FTZ R25, R25, R13, -R176 ;  /* 0x0000000d19197223 */ /* 0x000fe200000108b0 */
[----:B------:R-:W-:-:S06]  /*4250*/  @!P1 PRMT R21, RZ, 0x654, R21 ;  /* 0x00000654ff159816 */ /* 0x000fcc0000000015 */
[----:B------:R3:W-:Y:S06]  /*4260*/  BAR.ARV R170, 0x100 ;  /* 0x000400aa0000751d */ /* 0x0007ec0000002000 */
[----:B------:R-:W4:Y:S01]  /*4270*/  MUFU.EX2 R39, R39 ;  /* 0x0000002700277308 */ /* 0x000f220000000800 */
[----:B------:R5:W-:Y:S01]  /*4280*/  @!P1 SYNCS.ARRIVE.TRANS64.RED.A1T0 RZ, [R21+URZ], RZ ;  /* 0x000000ff15ff99a7 */ /* 0x000be2000810043f */
[----:B------:R2:W-:Y:S01]  /*4290*/  BAR.SYNC.DEFER_BLOCKING R12, 0x100 ;  /* 0x0004000c0000751d */ /* 0x0005e20000010000 */
[-CC-:B------:R-:W-:Y:S01]  /*42a0*/  FFMA.FTZ R31, R31, R13.reuse, -R176.reuse ;  /* 0x0000000d1f1f7223 */ /* 0x180fe200000108b0 */
[-CC-:B------:R-:W-:Y:S01]  /*42b0*/  FFMA.FTZ R33, R33, R13.reuse, -R176.reuse ;  /* 0x0000000d21217223 */ /* 0x180fe200000108b0 */
[-CC-:B------:R-:W-:Y:S01]  /*42c0*/  FFMA.FTZ R27, R27, R13.reuse, -R176.reuse ;  /* 0x0000000d1b1b7223 */ /* 0x180fe200000108b0 */
[----:B------:R-:W-:Y:S01]  /*42d0*/  FFMA.FTZ R29, R29, R13, -R176 ;  /* 0x0000000d1d1d7223 */ /* 0x000fe200000108b0 */
[----:B-1----:R-:W-:Y:S01]  /*42e0*/  F2FP.BF16.F32.PACK_AB R153, R24, R43 ;  /* 0x0000002b1899723e */ /* 0x002fe200000010ff */
[----:B------:R0:W1:Y:S01]  /*42f0*/  MUFU.EX2 R28, R41 ;  /* 0x00000029001c7308 */ /* 0x0000620000000800 */
[-CC-:B-----5:R-:W-:Y:S01]  /*4300*/  FFMA.FTZ R21, R72, R13.reuse, -R173.reuse ;  /* 0x0000000d48157223 */ /* 0x1a0fe200000108ad */
[----:B------:R-:W-:Y:S01]  /*4310*/  FFMA.FTZ R173, R42, R13, -R173 ;  /* 0x0000000d2aad7223 */ /* 0x000fe200000108ad */
[----:B------:R-:W-:Y:S01]  /*4320*/  FADD.FTZ R42, R43, R24 ;  /* 0x000000182b2a7221 */ /* 0x000fe20000010000 */
[----:B--2---:R-:W-:-:S02]  /*4330*/  IMAD.MOV.U32 R12, RZ, RZ, R200 ;  /* 0x000000ffff0c7224 */ /* 0x004fc400078e00c8 */
[-CC-:B------:R-:W-:Y:S01]  /*4340*/  FFMA.FTZ R180, R180, R13.reuse, -R176.reuse ;  /* 0x0000000db4b47223 */ /* 0x180fe200000108b0 */
[-CC-:B------:R-:W-:Y:S01]  /*4350*/  FFMA.FTZ R175, R175, R13.reuse, -R176.reuse ;  /* 0x0000000dafaf7223 */ /* 0x180fe200000108b0 */
[----:B------:R-:W-:Y:S01]  /*4360*/  FFMA.FTZ R178, R178, R13, -R176 ;  /* 0x0000000db2b27223 */ /* 0x000fe200000108b0 */
[----:B------:R-:W-:Y:S01]  /*4370*/  MUFU.EX2 R45, R45 ;  /* 0x0000002d002d7308 */ /* 0x000fe20000000800 */
[----:B0-----:R-:W-:-:S04]  /*4380*/  @P6 IMAD.HI.U32 R41, R200, R37, RZ ;  /* 0x00000025c8296227 */ /* 0x001fc800078e00ff */
[----:B------:R-:W-:Y:S01]  /*4390*/  FADD.FTZ R37, R46, R55 ;  /* 0x000000372e257221 */ /* 0x000fe20000010000 */
[----:B------:R-:W-:-:S03]  /*43a0*/  @!P1 VIADD R0, R0, 0x32460 ;  /* 0x0003246000009836 */ /* 0x000fc60000000000 */
[----:B------:R-:W-:Y:S01]  /*43b0*/  FADD.FTZ R48, R26, R37 ;  /* 0x000000251a307221 */ /* 0x000fe20000010000 */
[----:B----4-:R-:W-:Y:S01]  /*43c0*/  FADD.FTZ R37, R39, R42 ;  /* 0x0000002a27257221 */ /* 0x010fe20000010000 */
[----:B------:R-:W0:Y:S01]  /*43d0*/  MUFU.EX2 R32, R51 ;  /* 0x0000003300207308 */ /* 0x000e220000000800 */
[----:B------:R-:W-:Y:S01]  /*43e0*/  @P6 SHF.R.U32.HI R12, RZ, R50, R41 ;  /* 0x00000032ff0c6219 */ /* 0x000fe20000011629 */
[----:B------:R-:W-:Y:S01]  /*43f0*/  FADD.FTZ R41, R57, R48 ;  /* 0x0000003039297221 */ /* 0x000fe20000010000 */
[C---:B-1----:R-:W-:Y:S01]  /*4400*/  FADD.FTZ R42, R28.reuse, R37 ;  /* 0x000000251c2a7221 */ /* 0x042fe20000010000 */
[----:B------:R-:W-:Y:S02]  /*4410*/  F2FP.BF16.F32.PACK_AB R155, R28, R39 ;  /* 0x000000271c9b723e */ /* 0x000fe400000010ff */
[----:B------:R-:W-:Y:S01]  /*4420*/  FADD.FTZ R46, R30, R41 ;  /* 0x000000291e2e7221 */ /* 0x000fe20000010000 */
[----:B------:R-:W-:Y:S01]  /*4430*/  IADD3 R12, R12, R204, -R203 ;  /* 0x000000cc0c0c7210 */ /* 0x000fe20007ffe8cb */
[----:B------:R-:W-:Y:S01]  /*4440*/  MUFU.EX2 R47, R47 ;  /* 0x0000002f002f7308 */ /* 0x000fe20000000800 */
[----:B------:R-:W-:Y:S01]  /*4450*/  @!P1 PRMT R0, RZ, 0x654, R0 ;  /* 0x00000654ff009816 */ /* 0x000fe20000000000 */
[----:B------:R-:W-:-:S02]  /*4460*/  FADD.FTZ R37, R53, R46 ;  /* 0x0000002e35257221 */ /* 0x000fc40000010000 */
[----:B------:R-:W-:-:S04]  /*4470*/  IMAD.HI R12, R12, 0x2aaaaaab, RZ ;  /* 0x2aaaaaab0c0c7827 */ /* 0x000fc800078e02ff */
[----:B------:R-:W-:Y:S01]  /*4480*/  FADD.FTZ R28, R34, R37 ;  /* 0x00000025221c7221 */ /* 0x000fe20000010000 */
[----:B------:R-:W1:Y:S01]  /*4490*/  MUFU.EX2 R59, R36 ;  /* 0x00000024003b7308 */ /* 0x000e620000000800 */
[----:B0-----:R-:W-:-:S07]  /*44a0*/  F2FP.BF16.F32.PACK_AB R157, R32, R45 ;  /* 0x0000002d209d723e */ /* 0x001fce00000010ff */
[----:B------:R-:W0:Y:S08]  /*44b0*/  MUFU.EX2 R36, R49 ;  /* 0x0000003100247308 */ /* 0x000e300000000800 */
[----:B------:R-:W2:Y:S01]  /*44c0*/  MUFU.EX2 R38, R38 ;  /* 0x0000002600267308 */ /* 0x000ea20000000800 */
[C---:B-1----:R-:W-:Y:S01]  /*44d0*/  FADD.FTZ R37, R59.reuse, R28 ;  /* 0x0000001c3b257221 */ /* 0x042fe20000010000 */
[----:B------:R-:W-:-:S06]  /*44e0*/  F2FP.BF16.F32.PACK_AB R158, R59, R34 ;  /* 0x000000223b9e723e */ /* 0x000fcc00000010ff */
[----:B------:R-:W1:Y:S01]  /*44f0*/  MUFU.EX2 R61, R40 ;  /* 0x00000028003d7308 */ /* 0x000e620000000800 */
[----:B0-----:R-:W-:-:S07]  /*4500*/  F2FP.BF16.F32.PACK_AB R159, R36, R47 ;  /* 0x0000002f249f723e */ /* 0x001fce00000010ff */
[----:B------:R-:W-:Y:S01]  /*4510*/  MUFU.EX2 R35, R35 ;  /* 0x0000002300237308 */ /* 0x000fe20000000800 */
[----:B--2---:R-:W-:-:S07]  /*4520*/  FADD.FTZ R28, R38, R37 ;  /* 0x00000025261c7221 */ /* 0x004fce0000010000 */
[----:B------:R0:W2:Y:S01]  /*4530*/  MUFU.EX2 R40, R25 ;  /* 0x0000001900287308 */ /* 0x0000a20000000800 */
[----:B-1----:R-:W-:-:S07]  /*4540*/  F2FP.BF16.F32.PACK_AB R160, R61, R38 ;  /* 0x000000263da0723e */ /* 0x002fce00000010ff */
[----:B------:R-:W1:Y:S01]  /*4550*/  MUFU.EX2 R44, R44 ;  /* 0x0000002c002c7308 */ /* 0x000e620000000800 */
[----:B0-----:R-:W-:-:S04]  /*4560*/  FADD.FTZ R25, R45, R42 ;  /* 0x0000002a2d197221 */ /* 0x001fc80000010000 */
[----:B------:R-:W-:-:S03]  /*4570*/  FADD.FTZ R26, R32, R25 ;  /* 0x00000019201a7221 */ /* 0x000fc60000010000 */
[----:B------:R-:W0:Y:S01]  /*4580*/  MUFU.EX2 R31, R31 ;  /* 0x0000001f001f7308 */ /* 0x000e220000000800 */
[----:B------:R-:W-:Y:S01]  /*4590*/  FADD.FTZ R25, R47, R26 ;  /* 0x0000001a2f197221 */ /* 0x000fe20000010000 */
[----:B--2---:R-:W-:-:S03]  /*45a0*/  F2FP.BF16.F32.PACK_AB R161, R40, R35 ;  /* 0x0000002328a1723e */ /* 0x004fc600000010ff */
[----:B------:R-:W-:-:S03]  /*45b0*/  FADD.FTZ R26, R36, R25 ;  /* 0x00000019241a7221 */ /* 0x000fc60000010000 */
[----:B------:R2:W4:Y:S01]  /*45c0*/  MUFU.EX2 R24, R33 ;  /* 0x0000002100187308 */ /* 0x0005220000000800 */
[----:B------:R-:W-:Y:S01]  /*45d0*/  FADD.FTZ R25, R35, R26 ;  /* 0x0000001a23197221 */ /* 0x000fe20000010000 */
[----:B-1----:R-:W-:-:S06]  /*45e0*/  F2FP.BF16.F32.PACK_AB R162, R63, R44 ;  /* 0x0000002c3fa2723e */ /* 0x002fcc00000010ff */
[----:B------:R-:W1:Y:S01]  /*45f0*/  MUFU.EX2 R52, R52 ;  /* 0x0000003400347308 */ /* 0x000e620000000800 */
[----:B--2---:R-:W-:Y:S01]  /*4600*/  FADD.FTZ R33, R61, R28 ;  /* 0x0000001c3d217221 */ /* 0x004fe20000010000 */
[----:B------:R-:W-:-:S03]  /*4610*/  FADD.FTZ R28, R40, R25 ;  /* 0x00000019281c7221 */ /* 0x000fc60000010000 */
[----:B------:R-:W-:Y:S01]  /*4620*/  FADD.FTZ R30, R44, R33 ;  /* 0x000000212c1e7221 */ /* 0x000fe20000010000 */
[----:B0-----:R-:W-:Y:S02]  /*4630*/  FADD.FTZ R25, R31, R28 ;  /* 0x0000001c1f197221 */ /* 0x001fe40000010000 */
[----:B------:R-:W0:Y:S01]  /*4640*/  MUFU.EX2 R27, R27 ;  /* 0x0000001b001b7308 */ /* 0x000e220000000800 */
[----:B------:R-:W-:Y:S01]  /*4650*/  FADD.FTZ R33, R63, R30 ;  /* 0x0000001e3f217221 */ /* 0x000fe20000010000 */
[C---:B----4-:R-:W-:Y:S01]  /*4660*/  FADD.FTZ R28, R24.reuse, R25 ;  /* 0x00000019181c7221 */ /* 0x050fe20000010000 */
[----:B------:R-:W-:-:S05]  /*4670*/  F2FP.BF16.F32.PACK_AB R163, R24, R31 ;  /* 0x0000001f18a3723e */ /* 0x000fca00000010ff */
[----:B------:R-:W2:Y:S01]  /*4680*/  MUFU.EX2 R65, R56 ;  /* 0x0000003800417308 */ /* 0x000ea20000000800 */
[----:B-1----:R-:W-:-:S07]  /*4690*/  FADD.FTZ R190, R52, R33 ;  /* 0x0000002134be7221 */ /* 0x002fce0000010000 */
[----:B------:R-:W1:Y:S01]  /*46a0*/  MUFU.EX2 R26, R29 ;  /* 0x0000001d001a7308 */ /* 0x000e620000000800 */
[----:B0-----:R-:W-:-:S07]  /*46b0*/  FADD.FTZ R187, R27, R28 ;  /* 0x0000001c1bbb7221 */ /* 0x001fce0000010000 */
[----:B------:R-:W0:Y:S01]  /*46c0*/  MUFU.EX2 R188, R188 ;  /* 0x000000bc00bc7308 */ /* 0x000e220000000800 */
[C---:B--2---:R-:W-:Y:S01]  /*46d0*/  FADD.FTZ R190, R65.reuse, R190 ;  /* 0x000000be41be7221 */ /* 0x044fe20000010000 */
[----:B------:R-:W-:-:S06]  /*46e0*/  F2FP.BF16.F32.PACK_AB R164, R65, R52 ;  /* 0x0000003441a4723e */ /* 0x000fcc00000010ff */
[----:B------:R-:W2:Y:S01]  /*46f0*/  MUFU.EX2 R189, R189 ;  /* 0x000000bd00bd7308 */ /* 0x000ea20000000800 */
[C---:B-1----:R-:W-:Y:S01]  /*4700*/  FADD.FTZ R187, R26.reuse, R187 ;  /* 0x000000bb1abb7221 */ /* 0x042fe20000010000 */
[----:B------:R-:W-:Y:S02]  /*4710*/  F2FP.BF16.F32.PACK_AB R165, R26, R27 ;  /* 0x0000001b1aa5723e */ /* 0x000fe400000010ff */
[----:B------:R-:W-:-:S04]  /*4720*/  WARPGROUP.ARRIVE ;  /* 0x00000000000079c5 */ /* 0x000fc80000000000 */
[----:B------:R-:W-:Y:S01]  /*4730*/  MUFU.EX2 R184, R184 ;  /* 0x000000b800b87308 */ /* 0x000fe20000000800 */
[----:B0-----:R-:W-:Y:S01]  /*4740*/  FADD.FTZ R190, R188, R190 ;  /* 0x000000bebcbe7221 */ /* 0x001fe20000010000 */
[----:B------:R-:W-:Y:S01]  /*4750*/  HGMMA.64x256x16.F32.BF16 R24, R152, gdesc[UR8].tnspB, RZ, !UPT, gsb0 ;  /* 0x43e0000898187df0 */ /* 0x000fe2000c0018ff */
[----:B------:R-:W-:Y:S01]  /*4760*/  UMOV UR10, UR6 ;  /* 0x00000006000a7c82 */ /* 0x000fe20008000000 */
[----:B------:R-:W-:Y:S01]  /*4770*/  UMOV UR11, 0x40000040 ;  /* 0x40000040000b7882 */ /* 0x000fe20000000000 */
[----:B------:R-:W-:-:S03]  /*4780*/  UIADD3 UR6, UR4, 0x180, URZ ;  /* 0x0000018004067890 */ /* 0x000fc6000fffe03f */
[----:B------:R-:W-:Y:S01]  /*4790*/  MUFU.EX2 R186, R186 ;  /* 0x000000ba00ba7308 */ /* 0x000fe20000000800 */
[----:B--2---:R-:W-:-:S07]  /*47a0*/  FADD.FTZ R190, R189, R190 ;  /* 0x000000bebdbe7221 */ /* 0x004fce0000010000 */
[----:B------:R-:W-:Y:S08]  /*47b0*/  MUFU.EX2 R21, R21 ;  /* 0x0000001500157308 */ /* 0x000ff00000000800 */
[----:B------:R-:W-:Y:S08]  /*47c0*/  MUFU.EX2 R173, R173 ;  /* 0x000000ad00ad7308 */ /* 0x000ff00000000800 */
[----:B------:R-:W-:Y:S08]  /*47d0*/  MUFU.EX2 R175, R175 ;  /* 0x000000af00af7308 */ /* 0x000ff00000000800 */
[----:B------:R-:W-:Y:S01]  /*47e0*/  MUFU.EX2 R178, R178 ;  /* 0x000000b200b27308 */ /* 0x000fe20000000800 */
[----:B------:R-:W-:-:S02]  /*47f0*/  WARPGROUP.DEPBAR.LE gsb0, 0x0 ;  /* 0x00008000000079c5 */ /* 0x000fc40000010000 */
[----:B------:R-:W-:Y:S01]  /*4800*/  WARPGROUP.ARRIVE ;  /* 0x00000000000079c5 */ /* 0x000fe20000000000 */
[-CC-:B------:R-:W-:Y:S01]  /*4810*/  FFMA.FTZ R152, R166, R13.reuse, -R176.reuse ;  /* 0x0000000da6987223 */ /* 0x180fe200000108b0 */
[-CC-:B------:R-:W-:Y:S01]  /*4820*/  FFMA.FTZ R153, R167, R13.reuse, -R176.reuse ;  /* 0x0000000da7997223 */ /* 0x180fe200000108b0 */
[----:B------:R-:W-:Y:S01]  /*4830*/  F2FP.BF16.F32.PACK_AB R166, R189, R188 ;  /* 0x000000bcbda6723e */ /* 0x000fe200000010ff */
[----:B------:R-:W-:Y:S01]  /*4840*/  FFMA.FTZ R155, R179, R13, -R176 ;  /* 0x0000000db39b7223 */ /* 0x000fe200000108b0 */
[----:B------:R-:W-:Y:S01]  /*4850*/  MUFU.EX2 R154, R185 ;  /* 0x000000b9009a7308 */ /* 0x000fe20000000800 */
[----:B------:R-:W-:Y:S07]  /*4860*/  HGMMA.64x256x16.F32.BF16 R24, R156, gdesc[UR12].tnspB, R24, gsb0 ;  /* 0x43e0000c9c187df0 */ /* 0x000fee0008001818 */
[----:B------:R-:W0:Y:S08]  /*4870*/  MUFU.EX2 R152, R152 ;  /* 0x0000009800987308 */ /* 0x000e300000000800 */
[----:B------:R-:W1:Y:S08]  /*4880*/  MUFU.EX2 R153, R153 ;  /* 0x0000009900997308 */ /* 0x000e700000000800 */
[----:B------:R-:W-:Y:S01]  /*4890*/  MUFU.EX2 R155, R155 ;  /* 0x0000009b009b7308 */ /* 0x000fe20000000800 */
[----:B0-----:R-:W-:Y:S01]  /*48a0*/  FADD.FTZ R187, R152, R187 ;  /* 0x000000bb98bb7221 */ /* 0x001fe20000010000 */
[----:B-1----:R-:W-:-:S03]  /*48b0*/  F2FP.BF16.F32.PACK_AB R167, R153, R152 ;  /* 0x0000009899a7723e */ /* 0x002fc600000010ff */
[----:B------:R-:W-:-:S03]  /*48c0*/  FADD.FTZ R187, R153, R187 ;  /* 0x000000bb99bb7221 */ /* 0x000fc60000010000 */
[----:B------:R-:W0:Y:S01]  /*48d0*/  MUFU.EX2 R152, R183 ;  /* 0x000000b700987308 */ /* 0x000e220000000800 */
[----:B------:R-:W-:Y:S02]  /*48e0*/  WARPGROUP.DEPBAR.LE gsb0, 0x0 ;  /* 0x00008000000079c5 */ /* 0x000fe40000010000 */
[----:B------:R-:W-:Y:S01]  /*48f0*/  WARPGROUP.ARRIVE ;  /* 0x00000000000079c5 */ /* 0x000fe20000000000 */
[-CC-:B------:R-:W-:Y:S01]  /*4900*/  FFMA.FTZ R157, R181, R13.reuse, -R176.reuse ;  /* 0x0000000db59d7223 */ /* 0x180fe200000108b0 */
[-CC-:B------:R-:W-:Y:S01]  /*4910*/  FFMA.FTZ R156, R174, R13.reuse, -R176.reuse ;  /* 0x0000000dae9c7223 */ /* 0x180fe200000108b0 */
[-C--:B------:R-:W-:Y:S01]  /*4920*/  FFMA.FTZ R158, R177, R13.reuse, -R176 ;  /* 0x0000000db19e7223 */ /* 0x080fe200000108b0 */
[----:B0-----:R-:W-:Y:S01]  /*4930*/  FADD.FTZ R159, R152, R190 ;  /* 0x000000be989f7221 */ /* 0x001fe20000010000 */
[C---:B------:R-:W-:Y:S01]  /*4940*/  F2FP.BF16.F32.PACK_AB R152, R184.reuse, R152 ;  /* 0x00000098b898723e */ /* 0x040fe200000010ff */
[----:B------:R-:W-:Y:S01]  /*4950*/  HGMMA.64x256x16.F32.BF16 R24, R160, gdesc[UR8].tnspB, R24, gsb0 ;  /* 0x43e00008a0187df0 */ /* 0x000fe20008001818 */
[----:B------:R-:W-:Y:S01]  /*4960*/  UMOV UR10, UR6 ;  /* 0x00000006000a7c82 */ /* 0x000fe20008000000 */
[----:B------:R-:W-:Y:S01]  /*4970*/  UMOV UR11, 0x40000040 ;  /* 0x40000040000b7882 */ /* 0x000fe20000000000 */
[----:B------:R-:W0:Y:S01]  /*4980*/  MUFU.EX2 R157, R157 ;  /* 0x0000009d009d7308 */ /* 0x000e220000000800 */
[----:B------:R-:W-:Y:S01]  /*4990*/  FADD.FTZ R159, R184, R159 ;  /* 0x0000009fb89f7221 */ /* 0x000fe20000010000 */
[----:B------:R-:W-:Y:S01]  /*49a0*/  UIADD3 UR6, UR4, 0x200, URZ ;  /* 0x0000020004067890 */ /* 0x000fe2000fffe03f */
[----:B------:R-:W-:Y:S01]  /*49b0*/  FFMA.FTZ R176, R182, R13, -R176 ;  /* 0x0000000db6b07223 */ /* 0x000fe200000108b0 */
[----:B------:R-:W-:Y:S01]  /*49c0*/  UIADD3 UR4, UR4, 0x280, URZ ;  /* 0x0000028004047890 */ /* 0x000fe2000fffe03f */
[----:B------:R-:W-:Y:S01]  /*49d0*/  FADD.FTZ R159, R154, R159 ;  /* 0x0000009f9a9f7221 */ /* 0x000fe20000010000 */
[----:B------:R-:W-:-:S02]  /*49e0*/  F2FP.BF16.F32.PACK_AB R154, R186, R154 ;  /* 0x0000009aba9a723e */ /* 0x000fc400000010ff */
[----:B------:R-:W-:Y:S01]  /*49f0*/  MUFU.EX2 R156, R156 ;  /* 0x0000009c009c7308 */ /* 0x000fe20000000800 */
[----:B------:R-:W-:-:S07]  /*4a00*/  FADD.FTZ R159, R186, R159 ;  /* 0x0000009fba9f7221 */ /* 0x000fce0000010000 */
[----:B------:R-:W1:Y:S01]  /*4a10*/  MUFU.EX2 R158, R158 ;  /* 0x0000009e009e7308 */ /* 0x000e620000000800 */
[----:B0-----:R-:W-:-:S07]  /*4a20*/  F2FP.BF16.F32.PACK_AB R153, R157, R155 ;  /* 0x0000009b9d99723e */ /* 0x001fce00000010ff */
[----:B------:R-:W-:Y:S01]  /*4a30*/  MUFU.EX2 R176, R176 ;  /* 0x000000b000b07308 */ /* 0x000fe20000000800 */
[----:B------:R-:W-:Y:S02]  /*4a40*/  WARPGROUP.DEPBAR.LE gsb0, 0x0 ;  /* 0x00008000000079c5 */ /* 0x000fe40000010000 */
[----:B------:R-:W-:Y:S01]  /*4a50*/  WARPGROUP.ARRIVE ;  /* 0x00000000000079c5 */ /* 0x000fe20000000000 */
[----:B------:R-:W-:Y:S01]  /*4a60*/  FADD.FTZ R160, R155, R187 ;  /* 0x000000bb9ba07221 */ /* 0x000fe20000010000 */
[----:B-1----:R-:W-:-:S03]  /*4a70*/  F2FP.BF16.F32.PACK_AB R155, R158, R156 ;  /* 0x0000009c9e9b723e */ /* 0x002fc600000010ff */
[----:B------:R-:W-:Y:S01]  /*4a80*/  FADD.FTZ R160, R157, R160 ;  /* 0x000000a09da07221 */ /* 0x000fe20000010000 */
[----:B------:R-:W-:Y:S01]  /*4a90*/  HGMMA.64x256x16.F32.BF16 R24, R164, gdesc[UR8].tnspB, R24, gsb0 ;  /* 0x43e00008a4187df0 */ /* 0x000fe20008001818 */
[----:B------:R-:W-:Y:S01]  /*4aa0*/  UMOV UR10, UR6 ;  /* 0x00000006000a7c82 */ /* 0x000fe20008000000 */
[----:B------:R-:W-:Y:S01]  /*4ab0*/  UMOV UR11, 0x40000040 ;  /* 0x40000040000b7882 */ /* 0x000fe20000000000 */
[----:B------:R-:W-:-:S04]  /*4ac0*/  FADD.FTZ R160, R156, R160 ;  /* 0x000000a09ca07221 */ /* 0x000fc80000010000 */
[----:B------:R-:W-:Y:S01]  /*4ad0*/  FADD.FTZ R156, R158, R160 ;  /* 0x000000a09e9c7221 */ /* 0x000fe20000010000 */
[----:B------:R-:W-:Y:S02]  /*4ae0*/  WARPGROUP.DEPBAR.LE gsb0, 0x0 ;  /* 0x00008000000079c5 */ /* 0x000fe40000010000 */
[----:B------:R-:W-:-:S15]  /*4af0*/  WARPGROUP.ARRIVE ;  /* 0x00000000000079c5 */ /* 0x000fde0000000000 */
[----:B------:R-:W-:-:S03]  /*4b00*/  NOP ;  /* 0x0000000000007918 */ /* 0x000fc60000000000 */
[----:B------:R-:W-:Y:S01]  /*4b10*/  HGMMA.64x256x16.F32.BF16 R24, R152, gdesc[UR8].tnspB, R24, gsb0 ;  /* 0x43e0000898187df0 */ /* 0x000fe20008001818 */
[----:B------:R-:W-:Y:S01]  /*4b20*/  UMOV UR10, UR4 ;  /* 0x00000004000a7c82 */ /* 0x000fe20008000000 */
[----:B------:R-:W-:Y:S01]  /*4b30*/  UMOV UR11, 0x40000040 ;  /* 0x40000040000b7882 */ /* 0x000fe20000000000 */
[----:B------:R-:W-:Y:S02]  /*4b40*/  WARPGROUP.DEPBAR.LE gsb0, 0x0 ;  /* 0x00008000000079c5 */ /* 0x000fe40000010000 */
[----:B------:R-:W0:Y:S01]  /*4b50*/  MUFU.EX2 R152, R171 ;  /* 0x000000ab00987308 */ /* 0x000e220000000800 */
[----:B------:R-:W-:-:S07]  /*4b60*/  FADD.FTZ R155, R21, R159 ;  /* 0x0000009f159b7221 */ /* 0x000fce0000010000 */
[----:B------:R-:W1:Y:S08]  /*4b70*/  MUFU.EX2 R154, R172 ;  /* 0x000000ac009a7308 */ /* 0x000e700000000800 */
[----:B------:R-:W2:Y:S01]  /*4b80*/  MUFU.EX2 R153, R180 ;  /* 0x000000b400997308 */ /* 0x000ea20000000800 */
[C---:B0-----:R-:W-:Y:S01]  /*4b90*/  FADD.FTZ R155, R152.reuse, R155 ;  /* 0x0000009b989b7221 */ /* 0x041fe20000010000 */
[----:B------:R-:W-:-:S02]  /*4ba0*/  F2FP.BF16.F32.PACK_AB R152, R152, R21 ;  /* 0x000000159898723e */ /* 0x000fc400000010ff */
[----:B------:R-:W-:-:S04]  /*4bb0*/  SHF.R.U32.HI R21, RZ, 0x1f, R12 ;  /* 0x0000001fff157819 */ /* 0x000fc8000001160c */
[----:B------:R-:W-:Y:S01]  /*4bc0*/  LEA.HI.SX32 R12, R12, R21, 0x1c ;  /* 0x000000150c0c7211 */ /* 0x000fe200078fe2ff */
[----:B-1----:R-:W-:Y:S01]  /*4bd0*/  FADD.FTZ R157, R154, R155 ;  /* 0x0000009b9a9d7221 */ /* 0x002fe20000010000 */
[----:B------:R-:W-:Y:S02]  /*4be0*/  F2FP.BF16.F32.PACK_AB R154, R173, R154 ;  /* 0x0000009aad9a723e */ /* 0x000fe400000010ff */
[----:B------:R-:W-:Y:S02]  /*4bf0*/  F2FP.BF16.F32.PACK_AB R155, R176, R178 ;  /* 0x000000b2b09b723e */ /* 0x000fe400000010ff */
[----:B------:R-:W-:Y:S01]  /*4c00*/  VIMNMX R21, R205, R12, !PT ;  /* 0x0000000ccd157248 */ /* 0x000fe20007fe0100 */
[----:B--2---:R-:W-:Y:S01]  /*4c10*/  FADD.FTZ R156, R153, R156 ;  /* 0x0000009c999c7221 */ /* 0x004fe20000010000 */
[C---:B------:R-:W-:Y:S02]  /*4c20*/  F2FP.BF16.F32.PACK_AB R153, R175.reuse, R153 ;  /* 0x00000099af99723e */ /* 0x040fe400000010ff */
[----:B------:R-:W-:Y:S01]  /*4c30*/  ISETP.GE.AND P2, PT, R212, R21, PT ;  /* 0x00000015d400720c */ /* 0x000fe20003f46270 */
[----:B------:R-:W-:Y:S01]  /*4c40*/  FADD.FTZ R156, R175, R156 ;  /* 0x0000009caf9c7221 */ /* 0x000fe20000010000 */
[----:B------:R-:W-:-:S06]  /*4c50*/  WARPGROUP.ARRIVE ;  /* 0x00000000000079c5 */ /* 0x000fcc0000000000 */
[----:B------:R-:W-:Y:S03]  /*4c60*/  HGMMA.64x256x16.F32.BF16 R24, R152, gdesc[UR8].tnspB, R24, gsb0 ;  /* 0x43e0000898187df0 */ /* 0x000fe60008001818 */
[----:B------:R-:W-:Y:S02]  /*4c70*/  WARPGROUP.DEPBAR.LE gsb0, 0x0 ;  /* 0x00008000000079c5 */ /* 0x000fe40000010000 */
[----:B------:R-:W-:Y:S01]  /*4c80*/  FADD.FTZ R153, R178, R156 ;  /* 0x0000009cb2997221 */ /* 0x000fe20000010000 */
[----:B------:R0:W-:Y:S03]  /*4c90*/  @!P1 SYNCS.ARRIVE.TRANS64.RED.A1T0 RZ, [R0+URZ], RZ ;  /* 0x000000ff00ff99a7 */ /* 0x0001e6000810043f */
[----:B------:R-:W-:Y:S01]  /*4ca0*/  FADD.FTZ R12, R176, R153 ;  /* 0x00000099b00c7221 */ /* 0x000fe20000010000 */
[----:B0-----:R-:W-:Y:S01]  /*4cb0*/  FADD.FTZ R0, R173, R157 ;  /* 0x0000009dad007221 */ /* 0x001fe20000010000 */
[----:B---3--:R-:W-:Y:S06]  /*4cc0*/  @!P2 BRA `(.L_x_5355) ;  /* 0x00000030001ca947 */ /* 0x008fec0003800000 */
[----:B------:R-:W-:Y:S01]  /*4cd0*/  IMAD.MOV.U32 R214, RZ, RZ, R169 ;  /* 0x000000ffffd67224 */ /* 0x000fe200078e00a9 */
[----:B------:R-:W-:Y:S01]  /*4ce0*/  ULDC UR4, c[0x0][0xad0] ;  /* 0x0002b40000047ab9 */ /* 0x000fe20000000800 */
[----:B------:R-:W-:-:S07]  /*4cf0*/  IMAD.MOV.U32 R215, RZ, RZ, R20 ;  /* 0x000000ffffd77224 */ /* 0x000fce00078e0014 */
.L_x_5364:
[----:B------:R-:W-:-:S04]  /*4d00*/  UIADD3 UR36, UR36, 0x1, URZ ;  /* 0x0000000124247890 */ /* 0x000fc8000fffe03f */
[----:B------:R-:W-:-:S04]  /*4d10*/  UISETP.NE.AND UP0, UPT, UR36, 0x2, UPT ;  /* 0x000000022400788c */ /* 0x000fc8000bf05270 */
[----:B------:R-:W-:Y:S02]  /*4d20*/  USEL UR5, URZ, 0x1, UP0 ;  /* 0x000000013f057887 */ /* 0x000fe40008000000 */
[----:B------:R-:W-:Y:S02]  /*4d30*/  USEL UR36, UR36, URZ, UP0 ;  /* 0x0000003f24247287 */ /* 0x000fe40008000000 */
[----:B------:R-:W-:Y:S01]  /*4d40*/  ULOP3.LUT UR37, UR37, UR5, URZ, 0x3c, !UPT ;  /* 0x0000000525257292 */ /* 0x000fe2000f8e3c3f */
[----:B------:R-:W-:Y:S11]  /*4d50*/  @!P0 BRA `(.L_x_5356) ;  /* 0x0000000000048947 */ /* 0x000ff60003800000 */
[----:B------:R-:W-:Y:S01]  /*4d60*/  BPT.TRAP 0x1 ;  /* 0x000000040000795c */ /* 0x000fe20000300000 */
.L_x_5356:
        /* <DEDUP_REMOVED lines=9> */
.L_x_5357:
[----:B-1----:R-:W-:Y:S05]  /*4e00*/  @P2 BRA `(.L_x_5358) ;  /* 0x0000000000082947 */ /* 0x002fea0003800000 */
[----:B------:R-:W1:Y:S02]  /*4e10*/  SYNCS.PHASECHK.TRANS64.TRYWAIT P2, [UR5+0x32430], R13 ;  /* 0x0324300dff0075a7 */ /* 0x000e640008040145 */
[----:B-1----:R-:W-:Y:S05]  /*4e20*/  @!P2 BRA `(.L_x_5359) ;  /* 0x0000012400e0a947 */ /* 0x002fea0003800000 */
.L_x_5358:
        /* <DEDUP_REMOVED lines=31> */
.L_x_5360:
[----:B------:R2:W3:Y:S01]  /*5020*/  SYNCS.PHASECHK.TRANS64.TRYWAIT P2, [UR5+0x32450], R13 ;  /* 0x0324500dff0075a7 */ /* 0x0004e20008040145 */
[----:B------:R-:W-:Y:S05]  /*5030*/  @!P0 BRA `(.L_x_5361) ;  /* 0x0000000000048947 */ /* 0x000fea0003800000 */
[----:B------:R-:W-:Y:S01]  /*5040*/  BPT.TRAP 0x1 ;  /* 0x000000040000795c */ /* 0x000fe20000300000 */
.L_x_5361:
[----:B---3--:R-:W-:Y:S05]  /*5050*/  @P2 BRA `(.L_x_5362) ;  /* 0x0000000000082947 */ /* 0x008fea0003800000 */
[----:B------:R-:W3:Y:S02]  /*5060*/  SYNCS.PHASECHK.TRANS64.TRYWAIT P2, [UR5+0x32450], R13 ;  /* 0x0324500dff0075a7 */ /* 0x000ee40008040145 */
[----:B---3--:R-:W-:Y:S05]  /*5070*/  @!P2 BRA `(.L_x_5363) ;  /* 0x000001240064a947 */ /* 0x008fea0003800000 */
.L_x_5362:
[----:B------:R-:W-:Y:S01]  /*5080*/  R2UR UR52, R10 ;  /* 0x000000000a3472ca */ /* 0x000fe200000e0000 */
[----:B------:R-:W-:Y:S01]  /*5090*/  UIMAD UR6, UR36, 0xc00, UR60 ;  /* 0x00000c00240678a4 */ /* 0x000fe2000f8e023c */
[----:B------:R-:W-:Y:S01]  /*50a0*/  R2UR UR53, R11 ;  /* 0x000000000b3572ca */ /* 0x000fe200000e0000 */
[----:B------:R-:W-:Y:S01]  /*50b0*/  WARPGROUP.ARRIVE ;  /* 0x00000000000079c5 */ /* 0x000fe20000000000 */
[----:B------:R-:W-:Y:S01]  /*50c0*/  UMOV UR55, 0x40000040 ;  /* 0x4000004000377882 */ /* 0x000fe20000000000 */
[----:B------:R-:W-:Y:S01]  /*50d0*/  UIADD3 UR10, UR6, 0x302, URZ ;  /* 0x00000302060a7890 */ /* 0x000fe2000fffe03f */
[----:B-1----:R-:W1:Y:S01]  /*50e0*/  LDC R20, c[0x0][0x448] ;  /* 0x00011200ff147b82 */ /* 0x002e620000000800 */
[----:B------:R-:W-:Y:S01]  /*50f0*/  UMOV UR11, 0x40000040 ;  /* 0x40000040000b7882 */ /* 0x000fe20000000000 */
[----:B------:R-:W-:Y:S01]  /*5100*/  UMOV UR54, UR6 ;  /* 0x0000000600367c82 */ /* 0x000fe20008000000 */
[----:B------:R-:W-:Y:S01]  /*5110*/  UIADD3 UR14, UR6, 0x304, URZ ;  /* 0x00000304060e7890 */ /* 0x000fe2000fffe03f */
[----:B------:R-:W-:Y:S01]  /*5120*/  IMAD.IADD R217, R206, 0x1, R200 ;  /* 0x00000001ced97824 */ /* 0x000fe200078e02c8 */
[----:B------:R-:W-:Y:S01]  /*5130*/  UMOV UR15, 0x40000040 ;  /* 0x40000040000f7882 */ /* 0x000fe20000000000 */
[----:B------:R-:W-:Y:S01]  /*5140*/  UIADD3 UR18, UR6, 0x306, URZ ;  /* 0x0000030606127890 */ /* 0x000fe2000fffe03f */
[----:B------:R-:W-:-:S02]  /*5150*/  UMOV UR19, 0x40000040 ;  /* 0x4000004000137882 */ /* 0x000fc40000000000 */
        /* <DEDUP_REMOVED lines=12> */
[----:B-1----:R-:W-:Y:S01]  /*5220*/  ISETP.NE.AND P2, PT, R20, 0x1, PT ;  /* 0x000000011400780c */ /* 0x002fe20003f45270 */
[----:B------:R-:W-:Y:S01]  /*5230*/  UMOV UR35, 0x40000040 ;  /* 0x4000004000237882 */ /* 0x000fe20000000000 */
[----:B------:R-:W-:Y:S01]  /*5240*/  UIADD3 UR42, UR6, 0x900, URZ ;  /* 0x00000900062a7890 */ /* 0x000fe2000fffe03f */
[----:B------:R-:W-:Y:S01]  /*5250*/  UMOV UR43, 0x40000040 ;  /* 0x40000040002b7882 */ /* 0x000fe20000000000 */
[----:B------:R-:W-:Y:S01]  /*5260*/  UIADD3 UR46, UR6, 0x902, URZ ;  /* 0x00000902062e7890 */ /* 0x000fe2000fffe03f */
[----:B------:R-:W-:Y:S01]  /*5270*/  UMOV UR47, 0x40000040 ;  /* 0x40000040002f7882 */ /* 0x000fe20000000000 */
[----:B------:R-:W-:Y:S01]  /*5280*/  UIADD3 UR50, UR6, 0x904, URZ ;  /* 0x0000090406327890 */ /* 0x000fe2000fffe03f */
[----:B------:R-:W-:-:S06]  /*5290*/  UMOV UR51, 0x40000040 ;  /* 0x4000004000337882 */ /* 0x000fcc0000000000 */
[----:B------:R-:W1:Y:S08]  /*52a0*/  @P2 LDC R20, c[0x0][0x44c] ;  /* 0x00011300ff142b82 */ /* 0x000e700000000800 */
[----:B0-2---:R-:W0:Y:S01]  /*52b0*/  @P2 LDC R13, c[0x0][0x450] ;  /* 0x00011400ff0d2b82 */ /* 0x005e220000000800 */
[----:B-1----:R-:W-:-:S05]  /*52c0*/  @P2 IMAD.HI.U32 R20, R217, R20, RZ ;  /* 0x00000014d9142227 */ /* 0x002fca00078e00ff */
[----:B0-----:R-:W-:Y:S01]  /*52d0*/  @P2 SHF.R.U32.HI R217, RZ, R13, R20 ;  /* 0x0000000dffd92219 */ /* 0x001fe20000011614 */
        /* <DEDUP_REMOVED lines=67> */
[----:B------:R-:W0:Y:S01]  /*5710*/  SHFL.IDX PT, R174, R217, RZ, 0x1c1f ;  /* 0x001c1fffd9ae7589 */ /* 0x000e2200000e0000 */
[----:B------:R-:W-:Y:S01]  /*5720*/  FMUL.FTZ R153, R154, UR4 ;  /* 0x000000049a997c20 */ /* 0x000fe20008410000 */
[----:B------:R-:W-:Y:S01]  /*5730*/  FMUL.FTZ R154, R156, UR4 ;  /* 0x000000049c9a7c20 */ /* 0x000fe20008410000 */
[----:B------:R-:W-:Y:S01]  /*5740*/  FMUL.FTZ R156, R157, UR4 ;  /* 0x000000049d9c7c20 */ /* 0x000fe20008410000 */
[----:B------:R-:W-:Y:S01]  /*5750*/  FMUL.FTZ R157, R161, UR4 ;  /* 0x00000004a19d7c20 */ /* 0x000fe20008410000 */
[----:B------:R-:W-:-:S02]  /*5760*/  IMAD R161, R212, -0x60, RZ ;  /* 0xffffffa0d4a17824 */ /* 0x000fc400078e02ff */
[----:B------:R-:W-:Y:S01]  /*5770*/  FMUL.FTZ R219, R152, UR4 ;  /* 0x0000000498db7c20 */ /* 0x000fe20008410000 */
[----:B------:R-:W-:Y:S01]  /*5780*/  FMUL.FTZ R13, R158, UR4 ;  /* 0x000000049e0d7c20 */ /* 0x000fe20008410000 */
[----:B------:R-:W1:Y:S01]  /*5790*/  MUFU.TANH R220, R220 ;  /* 0x000000dc00dc7308 */ /* 0x000e620000002400 */
[----:B------:R-:W-:Y:S01]  /*57a0*/  FMUL.FTZ R20, R159, UR4 ;  /* 0x000000049f147c20 */ /* 0x000fe20008410000 */
[----:B------:R-:W-:Y:S01]  /*57b0*/  IADD3 R161, -R201, 0x1, R161 ;  /* 0x00000001c9a17810 */ /* 0x000fe20007ffe1a1 */
[----:B------:R-:W-:Y:S01]  /*57c0*/  FMUL.FTZ R158, R164, UR4 ;  /* 0x00000004a49e7c20 */ /* 0x000fe20008410000 */
[----:B------:R-:W-:Y:S01]  /*57d0*/  FMUL.FTZ R159, R165, UR4 ;  /* 0x00000004a59f7c20 */ /* 0x000fe20008410000 */
[----:B------:R-:W-:Y:S01]  /*57e0*/  FMUL.FTZ R224, R170, UR4 ;  /* 0x00000004aae07c20 */ /* 0x000fe20008410000 */
[----:B------:R-:W-:Y:S01]  /*57f0*/  FMUL.FTZ R218, R160, UR4 ;  /* 0x00000004a0da7c20 */ /* 0x000fe20008410000 */
[----:B------:R-:W-:Y:S01]  /*5800*/  IADD3 R170, -R203, R161, R204 ;  /* 0x000000a1cbaa7210 */ /* 0x000fe20007ffe1cc */
        /* <DEDUP_REMOVED lines=9> */
[----:B0-----:R-:W-:-:S02]  /*58a0*/  IMAD.IADD R174, R170, 0x1, R174 ;  /* 0x00000001aaae7824 */ /* 0x001fc400078e02ae */
[----:B------:R-:W-:Y:S01]  /*58b0*/  FMUL.FTZ R166, R180, UR4 ;  /* 0x00000004b4a67c20 */ /* 0x000fe20008410000 */
[----:B------:R-:W-:Y:S01]  /*58c0*/  FMUL.FTZ R222, R167, UR4 ;  /* 0x00000004a7de7c20 */ /* 0x000fe20008410000 */
[----:B------:R-:W-:Y:S01]  /*58d0*/  FMUL.FTZ R167, R181, UR4 ;  /* 0x00000004b5a77c20 */ /* 0x000fe20008410000 */
[----:B------:R-:W-:Y:S01]  /*58e0*/  FMUL.FTZ R216, R162, UR4 ;  /* 0x00000004a2d87c20 */ /* 0x000fe20008410000 */
[----:B------:R-:W-:Y:S01]  /*58f0*/  ISETP.GT.AND P3, PT, R174, 0x1, PT ;  /* 0x00000001ae00780c */ /* 0x000fe20003f64270 */
[----:B------:R-:W-:Y:S01]  /*5900*/  FMUL.FTZ R161, R184, UR4 ;  /* 0x00000004b8a17c20 */ /* 0x000fe20008410000 */
[----:B------:R-:W0:Y:S01]  /*5910*/  MUFU.TANH R219, R219 ;  /* 0x000000db00db7308 */ /* 0x000e220000002400 */
[C---:B------:R-:W-:Y:S01]  /*5920*/  ISETP.GT.AND P4, PT, R174.reuse, 0x8, PT ;  /* 0x00000008ae00780c */ /* 0x040fe20003f84270 */
[----:B------:R-:W-:Y:S01]  /*5930*/  FMUL.FTZ R152, R163, UR4 ;  /* 0x00000004a3987c20 */ /* 0x000fe20008410000 */
[C---:B------:R-:W-:Y:S01]  /*5940*/  ISETP.GT.AND P5, PT, R174.reuse, 0x9, PT ;  /* 0x00000009ae00780c */ /* 0x040fe20003fa4270 */
[----:B------:R-:W-:Y:S01]  /*5950*/  FMUL.FTZ R225, R175, UR4 ;  /* 0x00000004afe17c20 */ /* 0x000fe20008410000 */
[----:B------:R-:W-:Y:S01]  /*5960*/  ISETP.GT.AND P2, PT, R174, RZ, PT ;  /* 0x000000ffae00720c */ /* 0x000fe20003f44270 */
[----:B------:R-:W-:Y:S01]  /*5970*/  FMUL.FTZ R162, R185, UR4 ;  /* 0x00000004b9a27c20 */ /* 0x000fe20008410000 */
[----:B-1----:R-:W-:Y:S01]  /*5980*/  FSEL R220, R220, -INF , P3 ;  /* 0xff800000dcdc7808 */ /* 0x002fe20001800000 */
[----:B------:R-:W1:Y:S01]  /*5990*/  MUFU.TANH R157, R157 ;  /* 0x0000009d009d7308 */ /* 0x000e620000002400 */
[----:B------:R-:W-:Y:S01]  /*59a0*/  ISETP.GT.AND P3, PT, R174, 0x11, PT ;  /* 0x00000011ae00780c */ /* 0x000fe20003f64270 */
[----:B------:R-:W4:Y:S01]  /*59b0*/  SHFL.IDX PT, R175, R217, 0x1, 0x1c1f ;  /* 0x003c1f00d9af7f89 */ /* 0x000f2200000e0000 */
[----:B--2---:R-:W-:Y:S01]  /*59c0*/  FSEL R154, R154, -INF , P4 ;  /* 0xff8000009a9a7808 */ /* 0x004fe20002000000 */
[----:B------:R-:W-:Y:S01]  /*59d0*/  FMUL.FTZ R163, R188, UR4 ;  /* 0x00000004bca37c20 */ /* 0x000fe20008410000 */
[----:B------:R-:W-:Y:S01]  /*59e0*/  ISETP.GT.AND P4, PT, R174, 0x18, PT ;  /* 0x00000018ae00780c */ /* 0x000fe20003f84270 */
[----:B------:R-:W-:Y:S01]  /*59f0*/  FMUL.FTZ R223, R171, UR4 ;  /* 0x00000004abdf7c20 */ /* 0x000fe20008410000 */
[----:B---3--:R-:W-:Y:S01]  /*5a00*/  FSEL R169, R156, -INF , P5 ;  /* 0xff8000009ca97808 */ /* 0x008fe20002800000 */
[----:B------:R-:W2:Y:S01]  /*5a10*/  MUFU.TANH R158, R158 ;  /* 0x0000009e009e7308 */ /* 0x000ea20000002400 */
[C---:B------:R-:W-:Y:S01]  /*5a20*/  ISETP.GT.AND P5, PT, R174.reuse, 0x19, PT ;  /* 0x00000019ae00780c */ /* 0x040fe20003fa4270 */
[----:B------:R-:W-:Y:S01]  /*5a30*/  FMUL.FTZ R156, R189, UR4 ;  /* 0x00000004bd9c7c20 */ /* 0x000fe20008410000 */
[----:B0-----:R-:W-:Y:S01]  /*5a40*/  FSEL R219, R219, -INF , P2 ;  /* 0xff800000dbdb7808 */ /* 0x001fe20001000000 */
[----:B------:R-:W-:Y:S01]  /*5a50*/  FMUL.FTZ R188, R179, UR4 ;  /* 0x00000004b3bc7c20 */ /* 0x000fe20008410000 */
[----:B------:R-:W-:Y:S01]  /*5a60*/  ISETP.GT.AND P2, PT, R174, 0x10, PT ;  /* 0x00000010ae00780c */ /* 0x000fe20003f44270 */
[----:B------:R-:W-:Y:S01]  /*5a70*/  FMUL.FTZ R176, R197, UR4 ;  /* 0x00000004c5b07c20 */ /* 0x000fe20008410000 */
[----:B------:R-:W-:Y:S01]  /*5a80*/  FMUL.FTZ R155, R155, UR4 ;  /* 0x000000049b9b7c20 */ /* 0x000fe20008410000 */
[----:B------:R-:W0:Y:S01]  /*5a90*/  MUFU.TANH R159, R159 ;  /* 0x0000009f009f7308 */ /* 0x000e220000002400 */
[----:B-1----:R-:W-:Y:S01]  /*5aa0*/  FSEL R180, R157, -INF , P3 ;  /* 0xff8000009db47808 */ /* 0x002fe20001800000 */
[----:B------:R-:W-:Y:S01]  /*5ab0*/  FMUL.FTZ R157, R192, UR4 ;  /* 0x00000004c09d7c20 */ /* 0x000fe20008410000 */
[----:B------:R-:W-:Y:S01]  /*5ac0*/  ISETP.GT.AND P3, PT, R174, 0x21, PT ;  /* 0x00000021ae00780c */ /* 0x000fe20003f64270 */
        /* <DEDUP_REMOVED lines=8> */
[----:B----4-:R-:W-:-:S02]  /*5b50*/  IMAD.IADD R179, R170, 0x1, R175 ;  /* 0x00000001aab37824 */ /* 0x010fc400078e02af */
[----:B------:R-:W-:Y:S01]  /*5b60*/  FMUL.FTZ R193, R187, UR4 ;  /* 0x00000004bbc17c20 */ /* 0x000fe20008410000 */
[----:B------:R-:W-:Y:S01]  /*5b70*/  FMUL.FTZ R191, R191, UR4 ;  /* 0x00000004bfbf7c20 */ /* 0x000fe20008410000 */
[----:B------:R-:W-:Y:S01]  /*5b80*/  FMUL.FTZ R194, R194, UR4 ;  /* 0x00000004c2c27c20 */ /* 0x000fe20008410000 */
[----:B------:R-:W2:Y:S01]  /*5b90*/  MUFU.TANH R168, R168 ;  /* 0x000000a800a87308 */ /* 0x000ea20000002400 */
[----:B0-----:R-:W-:Y:S01]  /*5ba0*/  FSEL R217, R159, -INF , P5 ;  /* 0xff8000009fd97808 */ /* 0x001fe20002800000 */
[----:B------:R-:W-:Y:S01]  /*5bb0*/  FMUL.FTZ R159, R196, UR4 ;  /* 0x00000004c49f7c20 */ /* 0x000fe20008410000 */
[----:B------:R-:W-:Y:S01]  /*5bc0*/  ISETP.GT.AND P5, PT, R174, 0x29, PT ;  /* 0x00000029ae00780c */ /* 0x000fe20003fa4270 */
[----:B------:R-:W-:Y:S01]  /*5bd0*/  FMUL.FTZ R196, R190, UR4 ;  /* 0x00000004bec47c20 */ /* 0x000fe20008410000 */
[----:B------:R-:W-:-:S03]  /*5be0*/  FMUL.FTZ R199, R199, UR4 ;  /* 0x00000004c7c77c20 */ /* 0x000fc60008410000 */
[----:B------:R-:W0:Y:S01]  /*5bf0*/  MUFU.TANH R160, R160 ;  /* 0x000000a000a07308 */ /* 0x000e220000002400 */
[----:B-1----:R-:W-:Y:S02]  /*5c00*/  FSEL R218, R218, -INF , P2 ;  /* 0xff800000dada7808 */ /* 0x002fe40001000000 */
[----:B------:R-:W-:-:S05]  /*5c10*/  ISETP.GT.AND P2, PT, R174, 0x20, PT ;  /* 0x00000020ae00780c */ /* 0x000fca0003f44270 */
[----:B------:R-:W1:Y:S01]  /*5c20*/  MUFU.TANH R172, R172 ;  /* 0x000000ac00ac7308 */ /* 0x000e620000002400 */
[----:B--2---:R-:W-:Y:S02]  /*5c30*/  FSEL R168, R168, -INF , P2 ;  /* 0xff800000a8a87808 */ /* 0x004fe40001000000 */
[----:B------:R-:W-:-:S05]  /*5c40*/  ISETP.GT.AND P2, PT, R174, 0x30, PT ;  /* 0x00000030ae00780c */ /* 0x000fca0003f44270 */
[----:B------:R-:W2:Y:S01]  /*5c50*/  MUFU.TANH R173, R173 ;  /* 0x000000ad00ad7308 */ /* 0x000ea20000002400 */
[----:B0-----:R-:W-:Y:S02]  /*5c60*/  FSEL R171, R160, -INF , P3 ;  /* 0xff800000a0ab7808 */ /* 0x001fe40001800000 */
[----:B------:R-:W-:-:S05]  /*5c70*/  ISETP.GT.AND P3, PT, R174, 0x31, PT ;  /* 0x00000031ae00780c */ /* 0x000fca0003f64270 */
        /* <DEDUP_REMOVED lines=32> */
[----:B------:R-:W-:-:S05]  /*5e80*/  ISETP.GT.AND P2, PT, R179, RZ, PT ;  /* 0x000000ffb300720c */ /* 0x000fca0003f44270 */
        /* <DEDUP_REMOVED lines=8> */
[----:B------:R-:W-:Y:S02]  /*5f10*/  FMNMX.FTZ R13, R219, R215, !PT ;  /* 0x000000d7db0d7209 */ /* 0x000fe40007810000 */
[----:B------:R-:W-:Y:S02]  /*5f20*/  ISETP.GT.AND P4, PT, R179, 0x18, PT ;  /* 0x00000018b300780c */ /* 0x000fe40003f84270 */
[----:B------:R-:W-:Y:S01]  /*5f30*/  FMNMX.FTZ R13, R220, R13, !PT ;  /* 0x0000000ddc0d7209 */ /* 0x000fe20007810000 */
[----:B------:R-:W2:Y:S01]  /*5f40*/  MUFU.TANH R153, R153 ;  /* 0x0000009900997308 */ /* 0x000ea20000002400 */
[----:B0-----:R-:W-:Y:S02]  /*5f50*/  FSEL R159, R176, -INF , P5 ;  /* 0xff800000b09f7808 */ /* 0x001fe40002800000 */
[----:B------:R-:W-:-:S02]  /*5f60*/  FMNMX.FTZ R13, R154, R13, !PT ;  /* 0x0000000d9a0d7209 */ /* 0x000fc40007810000 */
[----:B------:R-:W-:Y:S02]  /*5f70*/  ISETP.GT.AND P5, PT, R179, 0x9, PT ;  /* 0x00000009b300780c */ /* 0x000fe40003fa4270 */
[----:B------:R-:W-:Y:S01]  /*5f80*/  FMNMX.FTZ R13, R169, R13, !PT ;  /* 0x0000000da90d7209 */ /* 0x000fe20007810000 */
[----:B------:R-:W0:Y:S01]  /*5f90*/  MUFU.TANH R155, R155 ;  /* 0x0000009b009b7308 */ /* 0x000e220000002400 */
[----:B-1----:R-:W-:Y:S02]  /*5fa0*/  FSEL R174, R20, -INF , P5 ;  /* 0xff80000014ae7808 */ /* 0x002fe40002800000 */
[----:B------:R-:W-:Y:S02]  /*5fb0*/  FMNMX.FTZ R13, R218, R13, !PT ;  /* 0x0000000dda0d7209 */ /* 0x000fe40007810000 */
[----:B------:R-:W-:Y:S02]  /*5fc0*/  ISETP.GT.AND P5, PT, R179, 0x19, PT ;  /* 0x00000019b300780c */ /* 0x000fe40003fa4270 */
[----:B------:R-:W-:Y:S01]  /*5fd0*/  FMNMX.FTZ R13, R180, R13, !PT ;  /* 0x0000000db40d7209 */ /* 0x000fe20007810000 */
[----:B------:R-:W1:Y:S01]  /*5fe0*/  MUFU.TANH R216, R216 ;  /* 0x000000d800d87308 */ /* 0x000e620000002400 */
[----:B--2---:R-:W-:-:S02]  /*5ff0*/  FSEL R153, R153, -INF , P2 ;  /* 0xff80000099997808 */ /* 0x004fc40001000000 */
[----:B------:R-:W-:Y:S02]  /*6000*/  FMNMX.FTZ R13, R181, R13, !PT ;  /* 0x0000000db50d7209 */ /* 0x000fe40007810000 */
[----:B------:R-:W-:Y:S02]  /*6010*/  ISETP.GT.AND P2, PT, R179, 0x10, PT ;  /* 0x00000010b300780c */ /* 0x000fe40003f44270 */
[----:B------:R-:W-:Y:S01]  /*6020*/  FMNMX.FTZ R13, R217, R13, !PT ;  /* 0x0000000dd90d7209 */ /* 0x000fe20007810000 */
[----:B------:R-:W2:Y:S01]  /*6030*/  MUFU.TANH R152, R152 ;  /* 0x0000009800987308 */ /* 0x000ea20000002400 */
[----:B0-----:R-:W-:Y:S02]  /*6040*/  FSEL R155, R155, -INF , P3 ;  /* 0xff8000009b9b7808 */ /* 0x001fe40001800000 */
[----:B------:R-:W-:Y:S02]  /*6050*/  FMNMX.FTZ R13, R168, R13, !PT ;  /* 0x0000000da80d7209 */ /* 0x000fe40007810000 */
[----:B------:R-:W-:-:S02]  /*6060*/  ISETP.GT.AND P3, PT, R179, 0x11, PT ;  /* 0x00000011b300780c */ /* 0x000fc40003f64270 */
        /* <DEDUP_REMOVED lines=13> */
[----:B------:R-:W-:Y:S01]  /*6140*/  FMNMX.FTZ R13, R166, R13, !PT ;  /* 0x0000000da60d7209 */ /* 0x000fe20007810000 */
[----:B------:R-:W0:Y:S01]  /*6150*/  S2R R221, SR_TID.X ;  /* 0x0000000000dd7919 */ /* 0x000e220000002100 */
[----:B------:R-:W-:-:S02]  /*6160*/  ISETP.GT.AND P4, PT, R179, 0x28, PT ;  /* 0x00000028b300780c */ /* 0x000fc40003f84270 */
[----:B------:R-:W-:Y:S01]  /*6170*/  FMNMX.FTZ R13, R167, R13, !PT ;  /* 0x0000000da70d7209 */ /* 0x000fe20007810000 */
[----:B------:R-:W3:Y:S01]  /*6180*/  MUFU.TANH R223, R223 ;  /* 0x000000df00df7308 */ /* 0x000ee20000002400 */
        /* <DEDUP_REMOVED lines=10> */
[----:B---3--:R-:W-:Y:S02]  /*6230*/  FSEL R184, R223, -INF , P3 ;  /* 0xff800000dfb87808 */ /* 0x008fe40001800000 */
[----:B------:R-:W-:Y:S02]  /*6240*/  FMNMX.FTZ R13, R156, R13, !PT ;  /* 0x0000000d9c0d7209 */ /* 0x000fe40007810000 */
        /* <DEDUP_REMOVED lines=9> */
[----:B------:R-:W-:Y:S01]  /*62e0*/  ISETP.GT.AND P5, PT, R179, 0x39, PT ;  /* 0x00000039b300780c */ /* 0x000fe20003fa4270 */
[----:B------:R-:W2:Y:S01]  /*62f0*/  SHFL.BFLY PT, R20, R13, 0x2, 0x1f ;  /* 0x0c401f000d147f89 */ /* 0x000ea200000e0000 */
[----:B0-----:R-:W-:-:S03]  /*6300*/  SHF.R.U32.HI R221, RZ, 0x7, R221 ;  /* 0x00000007ffdd7819 */ /* 0x001fc600000116dd */
[----:B------:R-:W0:Y:S01]  /*6310*/  MUFU.TANH R189, R189 ;  /* 0x000000bd00bd7308 */ /* 0x000e220000002400 */
[----:B---3--:R-:W-:Y:S02]  /*6320*/  FSEL R187, R227, -INF , P2 ;  /* 0xff800000e3bb7808 */ /* 0x008fe40001000000 */
[----:B------:R-:W-:-:S05]  /*6330*/  ISETP.GT.AND P2, PT, R179, 0x40, PT ;  /* 0x00000040b300780c */ /* 0x000fca0003f44270 */
[----:B------:R-:W3:Y:S01]  /*6340*/  MUFU.TANH R182, R182 ;  /* 0x000000b600b67308 */ /* 0x000ee20000002400 */
[----:B-1----:R-:W-:Y:S02]  /*6350*/  FSEL R188, R188, -INF , P3 ;  /* 0xff800000bcbc7808 */ /* 0x002fe40001800000 */
[----:B------:R-:W-:-:S05]  /*6360*/  ISETP.GT.AND P3, PT, R179, 0x41, PT ;  /* 0x00000041b300780c */ /* 0x000fca0003f64270 */
[----:B------:R-:W1:Y:S01]  /*6370*/  MUFU.TANH R192, R192 ;  /* 0x000000c000c07308 */ /* 0x000e620000002400 */
[----:B0-----:R-:W-:Y:S02]  /*6380*/  FSEL R189, R189, -INF , P4 ;  /* 0xff800000bdbd7808 */ /* 0x001fe40002000000 */
[----:B------:R-:W-:Y:S02]  /*6390*/  ISETP.GT.AND P4, PT, R179, 0x48, PT ;  /* 0x00000048b300780c */ /* 0x000fe40003f84270 */
[----:B--2---:R-:W-:-:S03]  /*63a0*/  FMNMX.FTZ R20, R13, R20, !PT ;  /* 0x000000140d147209 */ /* 0x004fc60007810000 */
[----:B------:R-:W0:Y:S01]  /*63b0*/  MUFU.TANH R193, R193 ;  /* 0x000000c100c17308 */ /* 0x000e220000002400 */
[----:B---3--:R-:W-:Y:S01]  /*63c0*/  FSEL R190, R182, -INF , P5 ;  /* 0xff800000b6be7808 */ /* 0x008fe20002800000 */
[----:B------:R-:W2:Y:S01]  /*63d0*/  SHFL.BFLY PT, R13, R20, 0x1, 0x1f ;  /* 0x0c201f00140d7f89 */ /* 0x000ea200000e0000 */
[----:B------:R-:W-:-:S05]  /*63e0*/  ISETP.GT.AND P5, PT, R179, 0x59, PT ;  /* 0x00000059b300780c */ /* 0x000fca0003fa4270 */
[----:B------:R-:W3:Y:S01]  /*63f0*/  MUFU.TANH R196, R196 ;  /* 0x000000c400c47308 */ /* 0x000ee20000002400 */
[----:B-1----:R-:W-:Y:S02]  /*6400*/  FSEL R192, R192, -INF , P2 ;  /* 0xff800000c0c07808 */ /* 0x002fe40001000000 */
[----:B------:R-:W-:-:S05]  /*6410*/  ISETP.GT.AND P2, PT, R179, 0x50, PT ;  /* 0x00000050b300780c */ /* 0x000fca0003f44270 */
[----:B------:R-:W1:Y:S01]  /*6420*/  MUFU.TANH R191, R191 ;  /* 0x000000bf00bf7308 */ /* 0x000e620000002400 */
[----:B0-----:R-:W-:Y:S02]  /*6430*/  FSEL R193, R193, -INF , P3 ;  /* 0xff800000c1c17808 */ /* 0x001fe40001800000 */
[C---:B------:R-:W-:Y:S02]  /*6440*/  ISETP.GT.AND P3, PT, R179.reuse, 0x51, PT ;  /* 0x00000051b300780c */ /* 0x040fe40003f64270 */
[----:B---3--:R-:W-:Y:S02]  /*6450*/  FSEL R196, R196, -INF , P4 ;  /* 0xff800000c4c47808 */ /* 0x008fe40002000000 */
[----:B--2---:R-:W-:Y:S02]  /*6460*/  FMNMX.FTZ R20, R20, R13, !PT ;  /* 0x0000000d14147209 */ /* 0x004fe40007810000 */
[----:B------:R-:W0:Y:S01]  /*6470*/  LDC R13, c[0x0][0xa80] ;  /* 0x0002a000ff0d7b82 */ /* 0x000e220000000800 */
[----:B------:R-:W-:-:S02]  /*6480*/  ISETP.GT.AND P4, PT, R179, 0x58, PT ;  /* 0x00000058b300780c */ /* 0x000fc40003f84270 */
[----:B------:R-:W-:-:S04]  /*6490*/  FSETP.NEU.FTZ.AND P6, PT, R20, -INF , PT ;  /* 0xff8000001400780b */ /* 0x000fc80003fdd000 */
[----:B------:R-:W-:-:S05]  /*64a0*/  FSEL R152, R20, RZ, P6 ;  /* 0x000000ff14987208 */ /* 0x000fca0003000000 */
[----:B------:R-:W-:Y:S01]  /*64b0*/  FADD.FTZ R152, -R152, R215 ;  /* 0x000000d798987221 */ /* 0x000fe20000010100 */
[----:B0-----:R-:W-:-:S03]  /*64c0*/  FMUL.FTZ R197, R20, R13 ;  /* 0x0000000d14c57220 */ /* 0x001fc60000410000 */
[----:B------:R-:W-:Y:S02]  /*64d0*/  FMUL.FTZ R152, R152, R13 ;  /* 0x0000000d98987220 */ /* 0x000fe40000410000 */
[----:B------:R-:W-:Y:S02]  /*64e0*/  FSEL R197, R197, RZ, P6 ;  /* 0x000000ffc5c57208 */ /* 0x000fe40003000000 */
[----:B------:R-:W-:-:S03]  /*64f0*/  ISETP.GT.AND P6, PT, R179, 0x49, PT ;  /* 0x00000049b300780c */ /* 0x000fc60003fc4270 */
        /* <DEDUP_REMOVED lines=25> */
[----:B-1----:R-:W-:-:S07]  /*6690*/  FSEL R191, R191, -INF , P6 ;  /* 0xff800000bfbf7808 */ /* 0x002fce0003000000 */
[----:B------:R-:W0:Y:S08]  /*66a0*/  MUFU.EX2 R197, R152 ;  /* 0x0000009800c57308 */ /* 0x000e300000000800 */
[----:B------:R-:W1:Y:S08]  /*66b0*/  MUFU.EX2 R152, R216 ;  /* 0x000000d800987308 */ /* 0x000e700000000800 */
[----:B------:R-:W2:Y:S01]  /*66c0*/  MUFU.EX2 R154, R154 ;  /* 0x0000009a009a7308 */ /* 0x000ea20000000800 */
        /* <DEDUP_REMOVED lines=21> */
[-C--:B------:R-:W-:Y:S01]  /*6820*/  FMUL.FTZ R56, R56, R197.reuse ;  /* 0x000000c538387220 */ /* 0x080fe20000410000 */
[-C--:B------:R-:W-:Y:S01]  /*6830*/  FMUL.FTZ R57, R57, R197.reuse ;  /* 0x000000c539397220 */ /* 0x080fe20000410000 */
[-C--:B------:R-:W-:Y:S01]  /*6840*/  FMUL.FTZ R60, R60, R197.reuse ;  /* 0x000000c53c3c7220 */ /* 0x080fe20000410000 */
[C---:B0-----:R-:W-:Y:S01]  /*6850*/  FADD.FTZ R0, R169.reuse, R0 ;  /* 0x00000000a9007221 */ /* 0x041fe20000010000 */
[----:B------:R-:W-:Y:S01]  /*6860*/  F2FP.BF16.F32.PACK_AB R154, R169, R154 ;  /* 0x0000009aa99a723e */ /* 0x000fe200000010ff */
[-C--:B------:R-:W-:Y:S01]  /*6870*/  FMUL.FTZ R61, R61, R197.reuse ;  /* 0x000000c53d3d7220 */ /* 0x080fe20000410000 */
        /* <DEDUP_REMOVED lines=46> */
[----:B------:R0:W1:Y:S01]  /*6b60*/  MUFU.TANH R169, R194 ;  /* 0x000000c200a97308 */ /* 0x0000620000002400 */
[----:B------:R-:W-:Y:S01]  /*6b70*/  FMUL.FTZ R132, R132, R197 ;  /* 0x000000c584847220 */ /* 0x000fe20000410000 */
[----:B------:R-:W-:Y:S01]  /*6b80*/  FMNMX.FTZ R215, R187, R215, !PT ;  /* 0x000000d7bbd77209 */ /* 0x000fe20007810000 */
[-C--:B------:R-:W-:Y:S01]  /*6b90*/  FMUL.FTZ R133, R133, R197.reuse ;  /* 0x000000c585857220 */ /* 0x080fe20000410000 */
[-C--:B------:R-:W-:Y:S01]  /*6ba0*/  FMUL.FTZ R136, R136, R197.reuse ;  /* 0x000000c588887220 */ /* 0x080fe20000410000 */
[----:B------:R-:W-:Y:S01]  /*6bb0*/  FMUL.FTZ R137, R137, R197 ;  /* 0x000000c589897220 */ /* 0x000fe20000410000 */
[----:B------:R-:W-:Y:S01]  /*6bc0*/  FMNMX.FTZ R215, R188, R215, !PT ;  /* 0x000000d7bcd77209 */ /* 0x000fe20007810000 */
[-C--:B------:R-:W-:Y:S01]  /*6bd0*/  FMUL.FTZ R140, R140, R197.reuse ;  /* 0x000000c58c8c7220 */ /* 0x080fe20000410000 */
[----:B------:R-:W-:Y:S01]  /*6be0*/  FMUL.FTZ R141, R141, R197 ;  /* 0x000000c58d8d7220 */ /* 0x000fe20000410000 */
[----:B0-----:R-:W-:Y:S01]  /*6bf0*/  FMUL.FTZ R194, R195, UR4 ;  /* 0x00000004c3c27c20 */ /* 0x001fe20008410000 */
[----:B------:R-:W-:Y:S01]  /*6c00*/  FMNMX.FTZ R215, R189, R215, !PT ;  /* 0x000000d7bdd77209 */ /* 0x000fe20007810000 */
[----:B------:R-:W-:Y:S01]  /*6c10*/  FMUL.FTZ R195, R198, UR4 ;  /* 0x00000004c6c37c20 */ /* 0x000fe20008410000 */
[-C--:B------:R-:W-:Y:S01]  /*6c20*/  FMUL.FTZ R144, R144, R197.reuse ;  /* 0x000000c590907220 */ /* 0x080fe20000410000 */
[----:B------:R-:W-:Y:S01]  /*6c30*/  FMUL.FTZ R145, R145, R197 ;  /* 0x000000c591917220 */ /* 0x000fe20000410000 */
[----:B------:R-:W-:Y:S01]  /*6c40*/  FMNMX.FTZ R215, R190, R215, !PT ;  /* 0x000000d7bed77209 */ /* 0x000fe20007810000 */
[----:B------:R-:W0:Y:S01]  /*6c50*/  MUFU.TANH R194, R194 ;  /* 0x000000c200c27308 */ /* 0x000e220000002400 */
[-C--:B------:R-:W-:Y:S01]  /*6c60*/  FMUL.FTZ R148, R148, R197.reuse ;  /* 0x000000c594947220 */ /* 0x080fe20000410000 */
[----:B------:R-:W-:Y:S01]  /*6c70*/  FMUL.FTZ R149, R149, R197 ;  /* 0x000000c595957220 */ /* 0x000fe20000410000 */
[----:B------:R-:W-:-:S04]  /*6c80*/  FMNMX.FTZ R215, R192, R215, !PT ;  /* 0x000000d7c0d77209 */ /* 0x000fc80007810000 */
[----:B------:R-:W-:Y:S01]  /*6c90*/  FMNMX.FTZ R198, R193, R215, !PT ;  /* 0x000000d7c1c67209 */ /* 0x000fe20007810000 */
[----:B------:R-:W2:Y:S03]  /*6ca0*/  MUFU.TANH R195, R195 ;  /* 0x000000c300c37308 */ /* 0x000ea60000002400 */
[----:B------:R-:W-:-:S05]  /*6cb0*/  FMNMX.FTZ R198, R196, R198, !PT ;  /* 0x000000c6c4c67209 */ /* 0x000fca0007810000 */
[----:B------:R1:W3:Y:S08]  /*6cc0*/  MUFU.TANH R215, R199 ;  /* 0x000000c700d77308 */ /* 0x0002f00000002400 */
[----:B------:R-:W-:Y:S01]  /*6cd0*/  MUFU.EX2 R180, R180 ;  /* 0x000000b400b47308 */ /* 0x000fe20000000800 */
[----:B-1----:R-:W-:Y:S02]  /*6ce0*/  FSEL R199, R169, -INF , P2 ;  /* 0xff800000a9c77808 */ /* 0x002fe40001000000 */
[----:B------:R-:W-:-:S02]  /*6cf0*/  FMNMX.FTZ R169, R191, R198, !PT ;  /* 0x000000c6bfa97209 */ /* 0x000fc40007810000 */
[----:B0-----:R-:W-:Y:S02]  /*6d00*/  FSEL R198, R194, -INF , P3 ;  /* 0xff800000c2c67808 */ /* 0x001fe40001800000 */
[----:B------:R-:W-:Y:S01]  /*6d10*/  FMNMX.FTZ R169, R199, R169, !PT ;  /* 0x000000a9c7a97209 */ /* 0x000fe20007810000 */
[----:B------:R-:W-:Y:S01]  /*6d20*/  MUFU.EX2 R182, R182 ;  /* 0x000000b600b67308 */ /* 0x000fe20000000800 */
[----:B--2---:R-:W-:Y:S02]  /*6d30*/  FSEL R195, R195, -INF , P4 ;  /* 0xff800000c3c37808 */ /* 0x004fe40002000000 */
[----:B------:R-:W-:Y:S02]  /*6d40*/  FMNMX.FTZ R169, R198, R169, !PT ;  /* 0x000000a9c6a97209 */ /* 0x000fe40007810000 */
[----:B---3--:R-:W-:Y:S02]  /*6d50*/  FSEL R194, R215, -INF , P5 ;  /* 0xff800000d7c27808 */ /* 0x008fe40002800000 */
        /* <DEDUP_REMOVED lines=13> */
[----:B0-----:R-:W-:-:S04]  /*6e30*/  FMNMX.FTZ R169, R169, R215, !PT ;  /* 0x000000d7a9a97209 */ /* 0x001fc80007810000 */
[----:B------:R-:W-:-:S04]  /*6e40*/  FSETP.NEU.FTZ.AND P2, PT, R169, -INF , PT ;  /* 0xff800000a900780b */ /* 0x000fc80003f5d000 */
[----:B------:R-:W-:-:S05]  /*6e50*/  FSEL R215, R169, RZ, P2 ;  /* 0x000000ffa9d77208 */ /* 0x000fca0001000000 */
[----:B------:R-:W-:Y:S01]  /*6e60*/  FADD.FTZ R215, -R215, R214 ;  /* 0x000000d6d7d77221 */ /* 0x000fe20000010100 */
[----:B------:R-:W-:-:S05]  /*6e70*/  FMUL.FTZ R214, R169, R13 ;  /* 0x0000000da9d67220 */ /* 0x000fca0000410000 */
[----:B------:R-:W-:Y:S02]  /*6e80*/  FSEL R214, R214, RZ, P2 ;  /* 0x000000ffd6d67208 */ /* 0x000fe40001000000 */
[C---:B------:R-:W-:Y:S01]  /*6e90*/  ISETP.GT.AND P2, PT, R212.reuse, R21, PT ;  /* 0x00000015d400720c */ /* 0x040fe20003f44270 */
[----:B------:R-:W-:Y:S02]  /*6ea0*/  VIADD R212, R212, 0xffffffff ;  /* 0xffffffffd4d47836 */ /* 0x000fe40000000000 */
        /* <DEDUP_REMOVED lines=24> */
[----:B------:R-:W-:Y:S01]  /*7030*/  FMUL.FTZ R214, R215, R13 ;  /* 0x0000000dd7d67220 */ /* 0x000fe20000410000 */
[----:B------:R-:W-:Y:S08]  /*7040*/  MUFU.EX2 R153, R153 ;  /* 0x0000009900997308 */ /* 0x000ff00000000800 */
[----:B------:R-:W0:Y:S08]  /*7050*/  MUFU.EX2 R214, R214 ;  /* 0x000000d600d67308 */ /* 0x000e300000000800 */
[----:B------:R0:W1:Y:S08]  /*7060*/  MUFU.EX2 R215, R155 ;  /* 0x0000009b00d77308 */ /* 0x0000700000000800 */
[----:B------:R-:W-:Y:S01]  /*7070*/  MUFU.EX2 R174, R174 ;  /* 0x000000ae00ae7308 */ /* 0x000fe20000000800 */
[----:B0-----:R-:W-:Y:S01]  /*7080*/  FFMA.FTZ R155, R214, R12, R153 ;  /* 0x0000000cd69b7223 */ /* 0x001fe20000010099 */
[----:B------:R-:W-:-:S02]  /*7090*/  IMAD.U32 R12, RZ, RZ, UR5 ;  /* 0x00000005ff0c7e24 */ /* 0x000fc4000f8e00ff */
[-C--:B------:R-:W-:Y:S01]  /*70a0*/  FMUL.FTZ R26, R26, R214.reuse ;  /* 0x000000d61a1a7220 */ /* 0x080fe20000410000 */
[-C--:B------:R-:W-:Y:S01]  /*70b0*/  FMUL.FTZ R27, R27, R214.reuse ;  /* 0x000000d61b1b7220 */ /* 0x080fe20000410000 */
[-C--:B------:R-:W-:Y:S01]  /*70c0*/  FMUL.FTZ R30, R30, R214.reuse ;  /* 0x000000d61e1e7220 */ /* 0x080fe20000410000 */
[----:B------:R-:W-:Y:S02]  /*70d0*/  @!P1 VIADD R197, R12, 0x32440 ;  /* 0x000324400cc59836 */ /* 0x000fe40000000000 */
[-C--:B------:R-:W-:Y:S01]  /*70e0*/  FMUL.FTZ R31, R31, R214.reuse ;  /* 0x000000d61f1f7220 */ /* 0x080fe20000410000 */
[-C--:B------:R-:W-:Y:S01]  /*70f0*/  FMUL.FTZ R34, R34, R214.reuse ;  /* 0x000000d622227220 */ /* 0x080fe20000410000 */
[C---:B-1----:R-:W-:Y:S01]  /*7100*/  FADD.FTZ R155, R215.reuse, R155 ;  /* 0x0000009bd79b7221 */ /* 0x042fe20000010000 */
[----:B------:R-:W-:Y:S01]  /*7110*/  F2FP.BF16.F32.PACK_AB R153, R215, R153 ;  /* 0x00000099d799723e */ /* 0x000fe200000010ff */
[-C--:B------:R-:W-:Y:S01]  /*7120*/  FMUL.FTZ R35, R35, R214.reuse ;  /* 0x000000d623237220 */ /* 0x080fe20000410000 */
[----:B------:R0:W1:Y:S01]  /*7130*/  MUFU.EX2 R215, R170 ;  /* 0x000000aa00d77308 */ /* 0x0000620000000800 */
[----:B------:R-:W-:Y:S01]  /*7140*/  @!P1 PRMT R197, RZ, 0x654, R197 ;  /* 0x00000654ffc59816 */ /* 0x000fe200000000c5 */
[-C--:B------:R-:W-:Y:S01]  /*7150*/  FMUL.FTZ R38, R38, R214.reuse ;  /* 0x000000d626267220 */ /* 0x080fe20000410000 */
[-C--:B------:R-:W-:Y:S01]  /*7160*/  FMUL.FTZ R39, R39, R214.reuse ;  /* 0x000000d627277220 */ /* 0x080fe20000410000 */
[-C--:B------:R-:W-:Y:S01]  /*7170*/  FMUL.FTZ R42, R42, R214.reuse ;  /* 0x000000d62a2a7220 */ /* 0x080fe20000410000 */
[-C--:B------:R-:W-:Y:S01]  /*7180*/  FMUL.FTZ R43, R43, R214.reuse ;  /* 0x000000d62b2b7220 */ /* 0x080fe20000410000 */
[-C--:B------:R-:W-:Y:S01]  /*7190*/  FMUL.FTZ R46, R46, R214.reuse ;  /* 0x000000d62e2e7220 */ /* 0x080fe20000410000 */
[-C--:B------:R-:W-:Y:S01]  /*71a0*/  FMUL.FTZ R47, R47, R214.reuse ;  /* 0x000000d62f2f7220 */ /* 0x080fe20000410000 */
[-C--:B------:R-:W-:Y:S01]  /*71b0*/  FMUL.FTZ R50, R50, R214.reuse ;  /* 0x000000d632327220 */ /* 0x080fe20000410000 */
[----:B0-----:R-:W-:Y:S01]  /*71c0*/  IADD3 R170, -R221, 0xb, RZ ;  /* 0x0000000bddaa7810 */ /* 0x001fe20007ffe1ff */
[-C--:B------:R-:W-:Y:S01]  /*71d0*/  FMUL.FTZ R51, R51, R214.reuse ;  /* 0x000000d633337220 */ /* 0x080fe20000410000 */
[-C--:B------:R-:W-:Y:S01]  /*71e0*/  FMUL.FTZ R54, R54, R214.reuse ;  /* 0x000000d636367220 */ /* 0x080fe20000410000 */
[-C--:B------:R-:W-:Y:S01]  /*71f0*/  FMUL.FTZ R55, R55, R214.reuse ;  /* 0x000000d637377220 */ /* 0x080fe20000410000 */
[-C--:B------:R-:W-:Y:S01]  /*7200*/  FMUL.FTZ R58, R58, R214.reuse ;  /* 0x000000d63a3a7220 */ /* 0x080fe20000410000 */
[----:B------:R0:W-:Y:S06]  /*7210*/  BAR.ARV R170, 0x100 ;  /* 0x000400aa0000751d */ /* 0x0001ec0000002000 */
[----:B------:R2:W-:Y:S01]  /*7220*/  @!P1 SYNCS.ARRIVE.TRANS64.RED.A1T0 RZ, [R197+URZ], RZ ;  /* 0x000000ffc5ff99a7 */ /* 0x0005e2000810043f */
[-C--:B------:R-:W-:Y:S01]  /*7230*/  FMUL.FTZ R59, R59, R214.reuse ;  /* 0x000000d63b3b7220 */ /* 0x080fe20000410000 */
[-C--:B------:R-:W-:Y:S01]  /*7240*/  FMUL.FTZ R62, R62, R214.reuse ;  /* 0x000000d63e3e7220 */ /* 0x080fe20000410000 */
[-C--:B------:R-:W-:Y:S01]  /*7250*/  FMUL.FTZ R63, R63, R214.reuse ;  /* 0x000000d63f3f7220 */ /* 0x080fe20000410000 */
[-C--:B------:R-:W-:Y:S01]  /*7260*/  FMUL.FTZ R66, R66, R214.reuse ;  /* 0x000000d642427220 */ /* 0x080fe20000410000 */
[-C--:B------:R-:W-:Y:S01]  /*7270*/  FMUL.FTZ R67, R67, R214.reuse ;  /* 0x000000d643437220 */ /* 0x080fe20000410000 */
[-C--:B------:R-:W-:Y:S01]  /*7280*/  FMUL.FTZ R70, R70, R214.reuse ;  /* 0x000000d646467220 */ /* 0x080fe20000410000 */
[----:B------:R-:W-:Y:S01]  /*7290*/  FMUL.FTZ R71, R71, R214 ;  /* 0x000000d647477220 */ /* 0x000fe20000410000 */
[----:B--2---:R-:W-:-:S02]  /*72a0*/  VIADD R197, R221, 0x8 ;  /* 0x00000008ddc57836 */ /* 0x004fc40000000000 */
[-C--:B------:R-:W-:Y:S01]  /*72b0*/  FMUL.FTZ R74, R74, R214.reuse ;  /* 0x000000d64a4a7220 */ /* 0x080fe20000410000 */
[-C--:B------:R-:W-:Y:S01]  /*72c0*/  FMUL.FTZ R75, R75, R214.reuse ;  /* 0x000000d64b4b7220 */ /* 0x080fe20000410000 */
        /* <DEDUP_REMOVED lines=40> */
[----:B------:R-:W-:Y:S01]  /*7550*/  F2FP.BF16.F32.PACK_AB R155, R174, R215 ;  /* 0x000000d7ae9b723e */ /* 0x000fe200000010ff */
[----:B------:R-:W1:Y:S01]  /*7560*/  MUFU.EX2 R175, R175 ;  /* 0x000000af00af7308 */ /* 0x000e620000000800 */
[----:B------:R-:W-:-:S02]  /*7570*/  @!P1 VIADD R12, R12, 0x32460 ;  /* 0x000324600c0c9836 */ /* 0x000fc40000000000 */
[----:B------:R-:W-:Y:S01]  /*7580*/  FADD.FTZ R197, R174, R197 ;  /* 0x000000c5aec57221 */ /* 0x000fe20000010000 */
[----:B------:R-:W-:Y:S01]  /*7590*/  WARPGROUP.ARRIVE ;  /* 0x00000000000079c5 */ /* 0x000fe20000000000 */
[----:B------:R-:W-:Y:S01]  /*75a0*/  IMAD.MOV.U32 R214, RZ, RZ, R169 ;  /* 0x000000ffffd67224 */ /* 0x000fe200078e00a9 */
[----:B------:R-:W-:Y:S01]  /*75b0*/  @!P1 PRMT R12, RZ, 0x654, R12 ;  /* 0x00000654ff0c9816 */ /* 0x000fe2000000000c */
[----:B------:R-:W-:Y:S01]  /*75c0*/  IMAD.MOV.U32 R215, RZ, RZ, R20 ;  /* 0x000000ffffd77224 */ /* 0x000fe200078e0014 */
[----:B------:R-:W2:Y:S02]  /*75d0*/  MUFU.EX2 R176, R176 ;  /* 0x000000b000b07308 */ /* 0x000ea40000000800 */
[----:B------:R-:W-:Y:S01]  /*75e0*/  HGMMA.64x256x16.F32.BF16 R24, R152, gdesc[UR8].tnspB, R24, gsb0 ;  /* 0x43e0000898187df0 */ /* 0x000fe20008001818 */
[----:B------:R-:W-:Y:S01]  /*75f0*/  UIADD3 UR10, UR6, 0x80, URZ ;  /* 0x00000080060a7890 */ /* 0x000fe2000fffe03f */
[----:B------:R-:W-:-:S04]  /*7600*/  UMOV UR11, 0x40000040 ;  /* 0x40000040000b7882 */ /* 0x000fc80000000000 */
[----:B------:R-:W3:Y:S01]  /*7610*/  MUFU.EX2 R177, R177 ;  /* 0x000000b100b17308 */ /* 0x000ee20000000800 */
[----:B-1----:R-:W-:-:S07]  /*7620*/  FADD.FTZ R197, R175, R197 ;  /* 0x000000c5afc57221 */ /* 0x002fce0000010000 */
[----:B------:R-:W1:Y:S01]  /*7630*/  MUFU.EX2 R178, R178 ;  /* 0x000000b200b27308 */ /* 0x000e620000000800 */
[----:B--2---:R-:W-:-:S07]  /*7640*/  FADD.FTZ R197, R176, R197 ;  /* 0x000000c5b0c57221 */ /* 0x004fce0000010000 */
[----:B------:R-:W2:Y:S01]  /*7650*/  MUFU.EX2 R183, R183 ;  /* 0x000000b700b77308 */ /* 0x000ea20000000800 */
[----:B---3--:R-:W-:-:S07]  /*7660*/  FADD.FTZ R197, R177, R197 ;  /* 0x000000c5b1c57221 */ /* 0x008fce0000010000 */
        /* <DEDUP_REMOVED lines=18> */
[----:B------:R-:W-:Y:S01]  /*7790*/  MUFU.EX2 R196, R196 ;  /* 0x000000c400c47308 */ /* 0x000fe20000000800 */
[----:B-1----:R-:W-:-:S07]  /*77a0*/  FADD.FTZ R197, R192, R197 ;  /* 0x000000c5c0c57221 */ /* 0x002fce0000010000 */
[----:B------:R-:W-:Y:S01]  /*77b0*/  MUFU.EX2 R191, R191 ;  /* 0x000000bf00bf7308 */ /* 0x000fe20000000800 */
[----:B--2---:R-:W-:-:S07]  /*77c0*/  FADD.FTZ R197, R193, R197 ;  /* 0x000000c5c1c57221 */ /* 0x004fce0000010000 */
[----:B------:R-:W-:Y:S08]  /*77d0*/  MUFU.EX2 R199, R199 ;  /* 0x000000c700c77308 */ /* 0x000ff00000000800 */
[----:B------:R-:W-:Y:S08]  /*77e0*/  MUFU.EX2 R198, R198 ;  /* 0x000000c600c67308 */ /* 0x000ff00000000800 */
[----:B------:R-:W-:Y:S08]  /*77f0*/  MUFU.EX2 R195, R195 ;  /* 0x000000c300c37308 */ /* 0x000ff00000000800 */
[----:B------:R-:W-:Y:S01]  /*7800*/  MUFU.EX2 R194, R194 ;  /* 0x000000c200c27308 */ /* 0x000fe20000000800 */
[----:B------:R-:W-:-:S07]  /*7810*/  WARPGROUP.DEPBAR.LE gsb0, 0x0 ;  /* 0x00008000000079c5 */ /* 0x000fce0000010000 */
[----:B------:R-:W1:Y:S01]  /*7820*/  MUFU.EX2 R152, R179 ;  /* 0x000000b300987308 */ /* 0x000e620000000800 */
[----:B------:R-:W-:Y:S02]  /*7830*/  F2FP.BF16.F32.PACK_AB R153, R176, R175 ;  /* 0x000000afb099723e */ /* 0x000fe400000010ff */
[----:B------:R-:W-:-:S05]  /*7840*/  F2FP.BF16.F32.PACK_AB R155, R178, R177 ;  /* 0x000000b1b29b723e */ /* 0x000fca00000010ff */
[----:B------:R-:W2:Y:S01]  /*7850*/  MUFU.EX2 R154, R181 ;  /* 0x000000b5009a7308 */ /* 0x000ea20000000800 */
[----:B-1----:R-:W-:Y:S01]  /*7860*/  FADD.FTZ R0, R152, R0 ;  /* 0x0000000098007221 */ /* 0x002fe20000010000 */
[----:B------:R-:W-:-:S03]  /*7870*/  F2FP.BF16.F32.PACK_AB R152, R180, R152 ;  /* 0x00000098b498723e */ /* 0x000fc600000010ff */
[----:B------:R-:W-:-:S04]  /*7880*/  FADD.FTZ R0, R180, R0 ;  /* 0x00000000b4007221 */ /* 0x000fc80000010000 */
[----:B--2---:R-:W-:Y:S01]  /*7890*/  FADD.FTZ R0, R154, R0 ;  /* 0x000000009a007221 */ /* 0x004fe20000010000 */
[----:B------:R-:W-:-:S03]  /*78a0*/  F2FP.BF16.F32.PACK_AB R154, R182, R154 ;  /* 0x0000009ab69a723e */ /* 0x000fc600000010ff */
[----:B------:R-:W-:Y:S01]  /*78b0*/  FADD.FTZ R0, R182, R0 ;  /* 0x00000000b6007221 */ /* 0x000fe20000010000 */
[----:B------:R-:W-:-:S06]  /*78c0*/  WARPGROUP.ARRIVE ;  /* 0x00000000000079c5 */ /* 0x000fcc0000000000 */
[----:B------:R-:W-:Y:S01]  /*78d0*/  HGMMA.64x256x16.F32.BF16 R24, R152, gdesc[UR8].tnspB, R24, gsb0 ;  /* 0x43e0000898187df0 */ /* 0x000fe20008001818 */
[----:B------:R-:W-:Y:S01]  /*78e0*/  UIADD3 UR10, UR6, 0x100, URZ ;  /* 0x00000100060a7890 */ /* 0x000fe2000fffe03f */
[----:B------:R-:W-:Y:S01]  /*78f0*/  UMOV UR11, 0x40000040 ;  /* 0x40000040000b7882 */ /* 0x000fe20000000000 */
[----:B------:R-:W-:Y:S02]  /*7900*/  WARPGROUP.DEPBAR.LE gsb0, 0x0 ;  /* 0x00008000000079c5 */ /* 0x000fe40000010000 */
        /* <DEDUP_REMOVED lines=29> */
[----:B------:R-:W-:Y:S01]  /*7ae0*/  UIADD3 UR6, UR6, 0x280, URZ ;  /* 0x0000028006067890 */ /* 0x000fe2000fffe03f */
[----:B------:R-:W-:Y:S02]  /*7af0*/  WARPGROUP.DEPBAR.LE gsb0, 0x0 ;  /* 0x00008000000079c5 */ /* 0x000fe40000010000 */
[----:B------:R-:W1:Y:S01]  /*7b00*/  MUFU.EX2 R152, R160 ;  /* 0x000000a000987308 */ /* 0x000e620000000800 */
[----:B------:R-:W-:Y:S02]  /*7b10*/  F2FP.BF16.F32.PACK_AB R153, R193, R192 ;  /* 0x000000c0c199723e */ /* 0x000fe400000010ff */
[----:B------:R-:W-:Y:S01]  /*7b20*/  F2FP.BF16.F32.PACK_AB R155, R191, R196 ;  /* 0x000000c4bf9b723e */ /* 0x000fe200000010ff */
[----:B------:R-:W-:-:S04]  /*7b30*/  FADD.FTZ R196, R196, R197 ;  /* 0x000000c5c4c47221 */ /* 0x000fc80000010000 */
[----:B------:R-:W2:Y:S01]  /*7b40*/  MUFU.EX2 R154, R162 ;  /* 0x000000a2009a7308 */ /* 0x000ea20000000800 */
[----:B------:R-:W-:Y:S01]  /*7b50*/  FADD.FTZ R196, R191, R196 ;  /* 0x000000c4bfc47221 */ /* 0x000fe20000010000 */
        /* <DEDUP_REMOVED lines=8> */
[----:B------:R-:W-:Y:S01]  /*7be0*/  UMOV UR10, UR6 ;  /* 0x00000006000a7c82 */ /* 0x000fe20008000000 */
[----:B------:R-:W-:Y:S01]  /*7bf0*/  UMOV UR11, 0x40000040 ;  /* 0x40000040000b7882 */ /* 0x000fe20000000000 */
[----:B------:R-:W-:Y:S02]  /*7c00*/  WARPGROUP.DEPBAR.LE gsb0, 0x0 ;  /* 0x00008000000079c5 */ /* 0x000fe40000010000 */
[----:B------:R-:W1:Y:S01]  /*7c10*/  MUFU.EX2 R152, R156 ;  /* 0x0000009c00987308 */ /* 0x000e620000000800 */
[----:B------:R-:W-:Y:S01]  /*7c20*/  F2FP.BF16.F32.PACK_AB R153, R198, R199 ;  /* 0x000000c7c699723e */ /* 0x000fe200000010ff */
[----:B------:R-:W-:Y:S01]  /*7c30*/  FADD.FTZ R199, R199, R196 ;  /* 0x000000c4c7c77221 */ /* 0x000fe20000010000 */
[----:B------:R-:W-:-:S03]  /*7c40*/  F2FP.BF16.F32.PACK_AB R155, R194, R195 ;  /* 0x000000c3c29b723e */ /* 0x000fc600000010ff */
[----:B------:R-:W-:Y:S02]  /*7c50*/  FADD.FTZ R198, R198, R199 ;  /* 0x000000c7c6c67221 */ /* 0x000fe40000010000 */
[----:B------:R-:W2:Y:S02]  /*7c60*/  MUFU.EX2 R154, R158 ;  /* 0x0000009e009a7308 */ /* 0x000ea40000000800 */
        /* <DEDUP_REMOVED lines=8> */
[----:B------:R-:W-:Y:S03]  /*7cf0*/  HGMMA.64x256x16.F32.BF16 R24, R152, gdesc[UR8].tnspB, R24, gsb0 ;  /* 0x43e0000898187df0 */ /* 0x000fe60008001818 */
[----:B------:R-:W-:Y:S02]  /*7d00*/  WARPGROUP.DEPBAR.LE gsb0, 0x0 ;  /* 0x00008000000079c5 */ /* 0x000fe40000010000 */
[----:B------:R1:W-:Y:S02]  /*7d10*/  @!P1 SYNCS.ARRIVE.TRANS64.RED.A1T0 RZ, [R12+URZ], RZ ;  /* 0x000000ff0cff99a7 */ /* 0x0003e4000810043f */
[----:B-1----:R-:W-:Y:S01]  /*7d20*/  FADD.FTZ R12, R194, R195 ;  /* 0x000000c3c20c7221 */ /* 0x002fe20000010000 */
[----:B0-----:R-:W-:Y:S06]  /*7d30*/  @P2 BRA `(.L_x_5364) ;  /* 0xffffffcc00f02947 */ /* 0x001fec000383ffff */
.L_x_5355:
[----:B------:R-:W-:-:S13]  /*7d40*/  ISETP.GE.AND P2, PT, R212, R205, PT ;  /* 0x000000cdd400720c */ /* 0x000fda0003f46270 */
[----:B------:R-:W-:Y:S05]  /*7d50*/  @!P2 BRA `(.L_x_5365) ;  /* 0x00000028004ca947 */ /* 0x000fea0003800000 */
[----:B------:R-:W-:Y:S01]  /*7d60*/  IMAD.MOV.U32 R21, RZ, RZ, R169 ;  /* 0x000000ffff157224 */ /* 0x000fe200078e00a9 */
[----:B------:R-:W-:Y:S01]  /*7d70*/  ULDC UR4, c[0x0][0xad0] ;  /* 0x0002b40000047ab9 */ /* 0x000fe20000000800 */
[----:B------:R-:W-:-:S07]  /*7d80*/  IMAD.MOV.U32 R203, RZ, RZ, R20 ;  /* 0x000000ffffcb7224 */ /* 0x000fce00078e0014 */
.L_x_5374:
[----:B------:R-:W-:-:S04]  /*7d90*/  UIADD3 UR36, UR36, 0x1, URZ ;  /* 0x0000000124247890 */ /* 0x000fc8000fffe03f */
[----:B------:R-:W-:-:S04]  /*7da0*/  UISETP.NE.AND UP0, UPT, UR36, 0x2, UPT ;  /* 0x000000022400788c */ /* 0x000fc8000bf05270 */
[----:B------:R-:W-:Y:S02]  /*7db0*/  USEL UR5, URZ, 0x1, UP0 ;  /* 0x000000013f057887 */ /* 0x000fe40008000000 */
[----:B------:R-:W-:Y:S02]  /*7dc0*/  USEL UR36, UR36, URZ, UP0 ;  /* 0x0000003f24247287 */ /* 0x000fe40008000000 */
[----:B------:R-:W-:Y:S01]  /*7dd0*/  ULOP3.LUT UR37, UR37, UR5, URZ, 0x3c, !UPT ;  /* 0x0000000525257292 */ /* 0x000fe2000f8e3c3f */
[----:B------:R-:W-:Y:S11]  /*7de0*/  @!P0 BRA `(.L_x_5366) ;  /* 0x0000000000048947 */ /* 0x000ff60003800000 */
[----:B------:R-:W-:Y:S01]  /*7df0*/  BPT.TRAP 0x1 ;  /* 0x000000040000795c */ /* 0x000fe20000300000 */
.L_x_5366:
        /* <DEDUP_REMOVED lines=9> */
.L_x_5367:
[----:B-1----:R-:W-:Y:S05]  /*7e90*/  @P2 BRA `(.L_x_5368) ;  /* 0x0000000000082947 */ /* 0x002fea0003800000 */
[----:B------:R-:W1:Y:S02]  /*7ea0*/  SYNCS.PHASECHK.TRANS64.TRYWAIT P2, [UR5+0x32430], R13 ;  /* 0x0324300dff0075a7 */ /* 0x000e640008040145 */
[----:B-1----:R-:W-:Y:S05]  /*7eb0*/  @!P2 BRA `(.L_x_5369) ;  /* 0x000000f400eca947 */ /* 0x002fea0003800000 */
.L_x_5368:
        /* <DEDUP_REMOVED lines=31> */
.L_x_5370:
[----:B------:R2:W3:Y:S01]  /*80b0*/  SYNCS.PHASECHK.TRANS64.TRYWAIT P2, [UR5+0x32450], R13 ;  /* 0x0324500dff0075a7 */ /* 0x0004e20008040145 */
[----:B------:R-:W-:Y:S05]  /*80c0*/  @!P0 BRA `(.L_x_5371) ;  /* 0x0000000000048947 */ /* 0x000fea0003800000 */
[----:B------:R-:W-:Y:S01]  /*80d0*/  BPT.TRAP 0x1 ;  /* 0x000000040000795c */ /* 0x000fe20000300000 */
.L_x_5371:
[----:B---3--:R-:W-:Y:S05]  /*80e0*/  @P2 BRA `(.L_x_5372) ;  /* 0x0000000000082947 */ /* 0x008fea0003800000 */
[----:B------:R-:W3:Y:S02]  /*80f0*/  SYNCS.PHASECHK.TRANS64.TRYWAIT P2, [UR5+0x32450], R13 ;  /* 0x0324500dff0075a7 */ /* 0x000ee40008040145 */
[----:B---3--:R-:W-:Y:S05]  /*8100*/  @!P2 BRA `(.L_x_5373) ;  /* 0x000000f40070a947 */ /* 0x008fea0003800000 */
.L_x_5372:
[----:B------:R-:W-:Y:S01]  /*8110*/  R2UR UR52, R10 ;  /* 0x000000000a3472ca */ /* 0x000fe200000e0000 */
[----:B------:R-:W-:Y:S01]  /*8120*/  UIMAD UR6, UR36, 0xc00, UR60 ;  /* 0x00000c00240678a4 */ /* 0x000fe2000f8e023c */
[----:B------:R-:W-:Y:S01]  /*8130*/  R2UR UR53, R11 ;  /* 0x000000000b3572ca */ /* 0x000fe200000e0000 */
[----:B------:R-:W-:Y:S01]  /*8140*/  WARPGROUP.ARRIVE ;  /* 0x00000000000079c5 */ /* 0x000fe20000000000 */
[----:B------:R-:W-:Y:S01]  /*8150*/  UMOV UR55, 0x40000040 ;  /* 0x4000004000377882 */ /* 0x000fe20000000000 */
[----:B------:R-:W-:-:S04]  /*8160*/  UIADD3 UR10, UR6, 0x302, URZ ;  /* 0x00000302060a7890 */ /* 0x000fc8000fffe03f */
[----:B------:R-:W3:Y:S01]  /*8170*/  S2R R216, SR_TID.X ;  /* 0x0000000000d87919 */ /* 0x000ee20000002100 */
[----:B------:R-:W-:Y:S01]  /*8180*/  UMOV UR11, 0x40000040 ;  /* 0x40000040000b7882 */ /* 0x000fe20000000000 */
[----:B------:R-:W-:Y:S01]  /*8190*/  UMOV UR54, UR6 ;  /* 0x0000000600367c82 */ /* 0x000fe20008000000 */
[----:B------:R-:W-:Y:S01]  /*81a0*/  UIADD3 UR14, UR6, 0x304, URZ ;  /* 0x00000304060e7890 */ /* 0x000fe2000fffe03f */
[C---:B------:R-:W-:Y:S01]  /*81b0*/  ISETP.GT.AND P2, PT, R212.reuse, R205, PT ;  /* 0x000000cdd400720c */ /* 0x040fe20003f44270 */
[----:B------:R-:W-:Y:S01]  /*81c0*/  UMOV UR15, 0x40000040 ;  /* 0x40000040000f7882 */ /* 0x000fe20000000000 */
[----:B------:R-:W-:Y:S01]  /*81d0*/  UIADD3 UR18, UR6, 0x306, URZ ;  /* 0x0000030606127890 */ /* 0x000fe2000fffe03f */
[----:B------:R-:W-:Y:S01]  /*81e0*/  VIADD R212, R212, 0xffffffff ;  /* 0xffffffffd4d47836 */ /* 0x000fe20000000000 */
[----:B------:R-:W-:Y:S01]  /*81f0*/  UMOV UR19, 0x40000040 ;  /* 0x4000004000137882 */ /* 0x000fe20000000000 */
        /* <DEDUP_REMOVED lines=18> */
[----:B---3--:R-:W-:Y:S01]  /*8320*/  SHF.R.U32.HI R216, RZ, 0x7, R216 ;  /* 0x00000007ffd87819 */ /* 0x008fe200000116d8 */
        /* <DEDUP_REMOVED lines=162> */
[----:B------:R-:W-:Y:S01]  /*8d50*/  FADD.FTZ R170, -R20, R203 ;  /* 0x000000cb14aa7221 */ /* 0x000fe20000010100 */
[----:B------:R-:W-:Y:S01]  /*8d60*/  FMUL.FTZ R203, R175, UR4 ;  /* 0x00000004afcb7c20 */ /* 0x000fe20008410000 */
[----:B------:R-:W-:Y:S01]  /*8d70*/  FMUL.FTZ R175, R179, UR4 ;  /* 0x00000004b3af7c20 */ /* 0x000fe20008410000 */
[----:B------:R-:W-:Y:S01]  /*8d80*/  FMUL.FTZ R179, R182, UR4 ;  /* 0x00000004b6b37c20 */ /* 0x000fe20008410000 */
[----:B------:R-:W-:Y:S01]  /*8d90*/  MUFU.TANH R183, R183 ;  /* 0x000000b700b77308 */ /* 0x000fe20000002400 */
[----:B------:R-:W-:Y:S01]  /*8da0*/  FMUL.FTZ R182, R190, UR4 ;  /* 0x00000004beb67c20 */ /* 0x000fe20008410000 */
[----:B------:R-:W-:-:S06]  /*8db0*/  FMUL.FTZ R190, R195, UR4 ;  /* 0x00000004c3be7c20 */ /* 0x000fcc0008410000 */
[----:B------:R-:W-:Y:S08]  /*8dc0*/  MUFU.TANH R203, R203 ;  /* 0x000000cb00cb7308 */ /* 0x000ff00000002400 */
[----:B------:R-:W-:Y:S01]  /*8dd0*/  MUFU.TANH R175, R175 ;  /* 0x000000af00af7308 */ /* 0x000fe20000002400 */
[-C--:B0-----:R-:W-:Y:S01]  /*8de0*/  FMUL.FTZ R154, R20, R13.reuse ;  /* 0x0000000d149a7220 */ /* 0x081fe20000410000 */
[----:B------:R-:W-:-:S03]  /*8df0*/  FMUL.FTZ R170, R170, R13 ;  /* 0x0000000daaaa7220 */ /* 0x000fc60000410000 */
        /* <DEDUP_REMOVED lines=19> */
[----:B------:R1:W2:Y:S01]  /*8f30*/  MUFU.EX2 R169, R167 ;  /* 0x000000a700a97308 */ /* 0x0002a20000000800 */
        /* <DEDUP_REMOVED lines=8> */
[----:B0-----:R-:W-:Y:S01]  /*8fc0*/  FFMA.FTZ R154, R170, R0, R152 ;  /* 0x00000000aa9a7223 */ /* 0x001fe20000010098 */
[----:B-1----:R-:W-:Y:S01]  /*8fd0*/  FMUL.FTZ R167, R171, UR4 ;  /* 0x00000004aba77c20 */ /* 0x002fe20008410000 */
[----:B------:R-:W-:Y:S01]  /*8fe0*/  FMUL.FTZ R171, R174, UR4 ;  /* 0x00000004aeab7c20 */ /* 0x000fe20008410000 */
[----:B------:R-:W-:Y:S01]  /*8ff0*/  FMUL.FTZ R0, R178, UR4 ;  /* 0x00000004b2007c20 */ /* 0x000fe20008410000 */
[----:B------:R-:W-:Y:S01]  /*9000*/  FMUL.FTZ R174, R186, UR4 ;  /* 0x00000004baae7c20 */ /* 0x000fe20008410000 */
[----:B------:R-:W-:Y:S01]  /*9010*/  FMUL.FTZ R178, R187, UR4 ;  /* 0x00000004bbb27c20 */ /* 0x000fe20008410000 */
[----:B------:R-:W-:Y:S01]  /*9020*/  FMUL.FTZ R186, R191, UR4 ;  /* 0x00000004bfba7c20 */ /* 0x000fe20008410000 */
[----:B------:R-:W-:Y:S01]  /*9030*/  MUFU.TANH R167, R167 ;  /* 0x000000a700a77308 */ /* 0x000fe20000002400 */
[C---:B--2---:R-:W-:Y:S01]  /*9040*/  FADD.FTZ R154, R169.reuse, R154 ;  /* 0x0000009aa99a7221 */ /* 0x044fe20000010000 */
[----:B------:R-:W-:Y:S01]  /*9050*/  F2FP.BF16.F32.PACK_AB R152, R169, R152 ;  /* 0x00000098a998723e */ /* 0x000fe200000010ff */
[----:B------:R-:W-:Y:S01]  /*9060*/  FMUL.FTZ R187, R194, UR4 ;  /* 0x00000004c2bb7c20 */ /* 0x000fe20008410000 */
[----:B------:R-:W-:Y:S01]  /*9070*/  FMUL.FTZ R191, R198, UR4 ;  /* 0x00000004c6bf7c20 */ /* 0x000fe20008410000 */
[----:B------:R-:W-:Y:S01]  /*9080*/  FMUL.FTZ R194, R199, UR4 ;  /* 0x00000004c7c27c20 */ /* 0x000fe20008410000 */
        /* <DEDUP_REMOVED lines=17> */
[-C--:B------:R-:W-:Y:S01]  /*91a0*/  FMUL.FTZ R52, R52, R170.reuse ;  /* 0x000000aa34347220 */ /* 0x080fe20000410000 */
[----:B------:R-:W2:Y:S01]  /*91b0*/  MUFU.TANH R0, R0 ;  /* 0x0000000000007308 */ /* 0x000ea20000002400 */
[C---:B0-----:R-:W-:Y:S01]  /*91c0*/  FADD.FTZ R157, R169.reuse, R154 ;  /* 0x0000009aa99d7221 */ /* 0x041fe20000010000 */
[----:B------:R-:W-:Y:S01]  /*91d0*/  F2FP.BF16.F32.PACK_AB R154, R169, R153 ;  /* 0x00000099a99a723e */ /* 0x000fe200000010ff */
[-C--:B------:R-:W-:Y:S01]  /*91e0*/  FMUL.FTZ R53, R53, R170.reuse ;  /* 0x000000aa35357220 */ /* 0x080fe20000410000 */
[----:B------:R-:W-:Y:S01]  /*91f0*/  FMNMX.FTZ R153, R193, R21, !PT ;  /* 0x00000015c1997209 */ /* 0x000fe20007810000 */
[-C--:B------:R-:W-:Y:S01]  /*9200*/  FMUL.FTZ R56, R56, R170.reuse ;  /* 0x000000aa38387220 */ /* 0x080fe20000410000 */
[-C--:B------:R-:W-:Y:S01]  /*9210*/  FMUL.FTZ R57, R57, R170.reuse ;  /* 0x000000aa39397220 */ /* 0x080fe20000410000 */
[-C--:B------:R-:W-:Y:S01]  /*9220*/  FMUL.FTZ R60, R60, R170.reuse ;  /* 0x000000aa3c3c7220 */ /* 0x080fe20000410000 */
[----:B------:R-:W-:Y:S01]  /*9230*/  FMNMX.FTZ R153, R155, R153, !PT ;  /* 0x000000999b997209 */ /* 0x000fe20007810000 */
[----:B------:R-:W0:Y:S01]  /*9240*/  MUFU.TANH R179, R179 ;  /* 0x000000b300b37308 */ /* 0x000e220000002400 */
[-C--:B------:R-:W-:Y:S01]  /*9250*/  FMUL.FTZ R61, R61, R170.reuse ;  /* 0x000000aa3d3d7220 */ /* 0x080fe20000410000 */
[-C--:B------:R-:W-:Y:S01]  /*9260*/  FMUL.FTZ R64, R64, R170.reuse ;  /* 0x000000aa40407220 */ /* 0x080fe20000410000 */
[----:B------:R-:W-:Y:S01]  /*9270*/  FMNMX.FTZ R153, R197, R153, !PT ;  /* 0x00000099c5997209 */ /* 0x000fe20007810000 */
[-C--:B------:R-:W-:Y:S01]  /*9280*/  FMUL.FTZ R65, R65, R170.reuse ;  /* 0x000000aa41417220 */ /* 0x080fe20000410000 */
[-C--:B------:R-:W-:Y:S01]  /*9290*/  FMUL.FTZ R68, R68, R170.reuse ;  /* 0x000000aa44447220 */ /* 0x080fe20000410000 */
[-C--:B------:R-:W-:Y:S01]  /*92a0*/  FMUL.FTZ R69, R69, R170.reuse ;  /* 0x000000aa45457220 */ /* 0x080fe20000410000 */
[----:B------:R-:W-:Y:S01]  /*92b0*/  FMNMX.FTZ R153, R214, R153, !PT ;  /* 0x00000099d6997209 */ /* 0x000fe20007810000 */
[----:B------:R-:W3:Y:S01]  /*92c0*/  MUFU.TANH R174, R174 ;  /* 0x000000ae00ae7308 */ /* 0x000ee20000002400 */
[-C--:B------:R-:W-:Y:S01]  /*92d0*/  FMUL.FTZ R72, R72, R170.reuse ;  /* 0x000000aa48487220 */ /* 0x080fe20000410000 */
[-C--:B------:R-:W-:Y:S01]  /*92e0*/  FMUL.FTZ R73, R73, R170.reuse ;  /* 0x000000aa49497220 */ /* 0x080fe20000410000 */
[----:B------:R-:W-:Y:S01]  /*92f0*/  FMNMX.FTZ R153, R158, R153, !PT ;  /* 0x000000999e997209 */ /* 0x000fe20007810000 */
[-C--:B------:R-:W-:Y:S01]  /*9300*/  FMUL.FTZ R76, R76, R170.reuse ;  /* 0x000000aa4c4c7220 */ /* 0x080fe20000410000 */
[-C--:B------:R-:W-:Y:S01]  /*9310*/  FMUL.FTZ R77, R77, R170.reuse ;  /* 0x000000aa4d4d7220 */ /* 0x080fe20000410000 */
[-C--:B------:R-:W-:Y:S01]  /*9320*/  FMUL.FTZ R80, R80, R170.reuse ;  /* 0x000000aa50507220 */ /* 0x080fe20000410000 */
[----:B------:R-:W-:Y:S01]  /*9330*/  FMNMX.FTZ R153, R159, R153, !PT ;  /* 0x000000999f997209 */ /* 0x000fe20007810000 */
[----:B------:R-:W4:Y:S01]  /*9340*/  MUFU.TANH R178, R178 ;  /* 0x000000b200b27308 */ /* 0x000f220000002400 */
[-C--:B------:R-:W-:Y:S01]  /*9350*/  FMUL.FTZ R81, R81, R170.reuse ;  /* 0x000000aa51517220 */ /* 0x080fe20000410000 */
[-C--:B------:R-:W-:Y:S01]  /*9360*/  FMUL.FTZ R84, R84, R170.reuse ;  /* 0x000000aa54547220 */ /* 0x080fe20000410000 */
[----:B------:R-:W-:Y:S01]  /*9370*/  FMNMX.FTZ R153, R163, R153, !PT ;  /* 0x00000099a3997209 */ /* 0x000fe20007810000 */
[-C--:B------:R-:W-:Y:S01]  /*9380*/  FMUL.FTZ R85, R85, R170.reuse ;  /* 0x000000aa55557220 */ /* 0x080fe20000410000 */
[-C--:B------:R-:W-:Y:S01]  /*9390*/  FMUL.FTZ R88, R88, R170.reuse ;  /* 0x000000aa58587220 */ /* 0x080fe20000410000 */
[-C--:B------:R-:W-:Y:S01]  /*93a0*/  FMUL.FTZ R89, R89, R170.reuse ;  /* 0x000000aa59597220 */ /* 0x080fe20000410000 */
[----:B------:R-:W-:Y:S01]  /*93b0*/  FMNMX.FTZ R153, R166, R153, !PT ;  /* 0x00000099a6997209 */ /* 0x000fe20007810000 */
[----:B------:R-:W5:Y:S01]  /*93c0*/  MUFU.TANH R182, R182 ;  /* 0x000000b600b67308 */ /* 0x000f620000002400 */
        /* <DEDUP_REMOVED lines=10> */
[----:B-1----:R-:W-:Y:S01]  /*9470*/  FMNMX.FTZ R153, R171, R153, !PT ;  /* 0x00000099ab997209 */ /* 0x002fe20007810000 */
[-C--:B------:R-:W-:Y:S01]  /*9480*/  FMUL.FTZ R105, R105, R170.reuse ;  /* 0x000000aa69697220 */ /* 0x080fe20000410000 */
[-C--:B------:R-:W-:Y:S01]  /*9490*/  FMUL.FTZ R108, R108, R170.reuse ;  /* 0x000000aa6c6c7220 */ /* 0x080fe20000410000 */
[-C--:B------:R-:W-:Y:S01]  /*94a0*/  FMUL.FTZ R109, R109, R170.reuse ;  /* 0x000000aa6d6d7220 */ /* 0x080fe20000410000 */
[----:B------:R-:W-:Y:S01]  /*94b0*/  FMNMX.FTZ R153, R203, R153, !PT ;  /* 0x00000099cb997209 */ /* 0x000fe20007810000 */
[----:B------:R-:W1:Y:S01]  /*94c0*/  MUFU.TANH R187, R187 ;  /* 0x000000bb00bb7308 */ /* 0x000e620000002400 */
[-C--:B------:R-:W-:Y:S01]  /*94d0*/  FMUL.FTZ R112, R112, R170.reuse ;  /* 0x000000aa70707220 */ /* 0x080fe20000410000 */
[-C--:B------:R-:W-:Y:S01]  /*94e0*/  FMUL.FTZ R113, R113, R170.reuse ;  /* 0x000000aa71717220 */ /* 0x080fe20000410000 */
[----:B--2---:R-:W-:Y:S01]  /*94f0*/  FMNMX.FTZ R153, R0, R153, !PT ;  /* 0x0000009900997209 */ /* 0x004fe20007810000 */
[-C--:B------:R-:W-:Y:S01]  /*9500*/  FMUL.FTZ R116, R116, R170.reuse ;  /* 0x000000aa74747220 */ /* 0x080fe20000410000 */
[-C--:B------:R-:W-:Y:S01]  /*9510*/  FMUL.FTZ R117, R117, R170.reuse ;  /* 0x000000aa75757220 */ /* 0x080fe20000410000 */
[-C--:B------:R-:W-:Y:S01]  /*9520*/  FMUL.FTZ R120, R120, R170.reuse ;  /* 0x000000aa78787220 */ /* 0x080fe20000410000 */
[----:B------:R-:W-:Y:S01]  /*9530*/  FMNMX.FTZ R153, R175, R153, !PT ;  /* 0x00000099af997209 */ /* 0x000fe20007810000 */
[----:B------:R-:W2:Y:S01]  /*9540*/  MUFU.TANH R190, R190 ;  /* 0x000000be00be7308 */ /* 0x000ea20000002400 */
[-C--:B------:R-:W-:Y:S01]  /*9550*/  FMUL.FTZ R121, R121, R170.reuse ;  /* 0x000000aa79797220 */ /* 0x080fe20000410000 */
[-C--:B------:R-:W-:Y:S01]  /*9560*/  FMUL.FTZ R124, R124, R170.reuse ;  /* 0x000000aa7c7c7220 */ /* 0x080fe20000410000 */
[----:B0-----:R-:W-:Y:S01]  /*9570*/  FMNMX.FTZ R153, R179, R153, !PT ;  /* 0x00000099b3997209 */ /* 0x001fe20007810000 */
[-C--:B------:R-:W-:Y:S01]  /*9580*/  FMUL.FTZ R125, R125, R170.reuse ;  /* 0x000000aa7d7d7220 */ /* 0x080fe20000410000 */
[-C--:B------:R-:W-:Y:S01]  /*9590*/  FMUL.FTZ R128, R128, R170.reuse ;  /* 0x000000aa80807220 */ /* 0x080fe20000410000 */
[-C--:B------:R-:W-:Y:S01]  /*95a0*/  FMUL.FTZ R129, R129, R170.reuse ;  /* 0x000000aa81817220 */ /* 0x080fe20000410000 */
[----:B------:R-:W-:Y:S01]  /*95b0*/  FMNMX.FTZ R153, R183, R153, !PT ;  /* 0x00000099b7997209 */ /* 0x000fe20007810000 */
[----:B------:R-:W0:Y:S01]  /*95c0*/  MUFU.TANH R191, R191 ;  /* 0x000000bf00bf7308 */ /* 0x000e220000002400 */
[-C--:B------:R-:W-:Y:S01]  /*95d0*/  FMUL.FTZ R132, R132, R170.reuse ;  /* 0x000000aa84847220 */ /* 0x080fe20000410000 */
[-C--:B------:R-:W-:Y:S01]  /*95e0*/  FMUL.FTZ R133, R133, R170.reuse ;  /* 0x000000aa85857220 */ /* 0x080fe20000410000 */
[----:B---3--:R-:W-:Y:S01]  /*95f0*/  FMNMX.FTZ R153, R174, R153, !PT ;  /* 0x00000099ae997209 */ /* 0x008fe20007810000 */
[-C--:B------:R-:W-:Y:S01]  /*9600*/  FMUL.FTZ R136, R136, R170.reuse ;  /* 0x000000aa88887220 */ /* 0x080fe20000410000 */
[-C--:B------:R-:W-:Y:S01]  /*9610*/  FMUL.FTZ R137, R137, R170.reuse ;  /* 0x000000aa89897220 */ /* 0x080fe20000410000 */
[-C--:B------:R-:W-:Y:S01]  /*9620*/  FMUL.FTZ R140, R140, R170.reuse ;  /* 0x000000aa8c8c7220 */ /* 0x080fe20000410000 */
[----:B----4-:R-:W-:Y:S01]  /*9630*/  FMNMX.FTZ R153, R178, R153, !PT ;  /* 0x00000099b2997209 */ /* 0x010fe20007810000 */
[----:B------:R-:W3:Y:S01]  /*9640*/  MUFU.TANH R194, R194 ;  /* 0x000000c200c27308 */ /* 0x000ee20000002400 */
[-C--:B------:R-:W-:Y:S01]  /*9650*/  FMUL.FTZ R141, R141, R170.reuse ;  /* 0x000000aa8d8d7220 */ /* 0x080fe20000410000 */
[-C--:B------:R-:W-:Y:S01]  /*9660*/  FMUL.FTZ R144, R144, R170.reuse ;  /* 0x000000aa90907220 */ /* 0x080fe20000410000 */
[----:B-----5:R-:W-:Y:S01]  /*9670*/  FMNMX.FTZ R153, R182, R153, !PT ;  /* 0x00000099b6997209 */ /* 0x020fe20007810000 */
[-C--:B------:R-:W-:Y:S01]  /*9680*/  FMUL.FTZ R145, R145, R170.reuse ;  /* 0x000000aa91917220 */ /* 0x080fe20000410000 */
[-C--:B------:R-:W-:Y:S01]  /*9690*/  FMUL.FTZ R148, R148, R170.reuse ;  /* 0x000000aa94947220 */ /* 0x080fe20000410000 */
[----:B------:R-:W-:Y:S01]  /*96a0*/  FMUL.FTZ R149, R149, R170 ;  /* 0x000000aa95957220 */ /* 0x000fe20000410000 */
[----:B------:R-:W-:Y:S01]  /*96b0*/  FMNMX.FTZ R153, R186, R153, !PT ;  /* 0x00000099ba997209 */ /* 0x000fe20007810000 */
[----:B------:R-:W-:Y:S01]  /*96c0*/  MUFU.EX2 R161, R161 ;  /* 0x000000a100a17308 */ /* 0x000fe20000000800 */
[----:B------:R-:W-:-:S02]  /*96d0*/  IADD3 R170, -R216, 0xb, RZ ;  /* 0x0000000bd8aa7810 */ /* 0x000fc40007ffe1ff */
[----:B-1----:R-:W-:-:S04]  /*96e0*/  FMNMX.FTZ R153, R187, R153, !PT ;  /* 0x00000099bb997209 */ /* 0x002fc80007810000 */
[----:B--2---:R-:W-:Y:S01]  /*96f0*/  FMNMX.FTZ R153, R190, R153, !PT ;  /* 0x00000099be997209 */ /* 0x004fe20007810000 */
[----:B------:R-:W-:Y:S03]  /*9700*/  MUFU.EX2 R168, R168 ;  /* 0x000000a800a87308 */ /* 0x000fe60000000800 */
[----:B0-----:R-:W-:-:S04]  /*9710*/  FMNMX.FTZ R153, R191, R153, !PT ;  /* 0x00000099bf997209 */ /* 0x001fc80007810000 */
[----:B---3--:R-:W-:Y:S01]  /*9720*/  FMNMX.FTZ R153, R194, R153, !PT ;  /* 0x00000099c2997209 */ /* 0x008fe20007810000 */
[----:B------:R-:W-:Y:S04]  /*9730*/  MUFU.EX2 R164, R164 ;  /* 0x000000a400a47308 */ /* 0x000fe80000000800 */
[----:B------:R-:W0:Y:S04]  /*9740*/  SHFL.BFLY PT, R169, R153, 0x2, 0x1f ;  /* 0x0c401f0099a97f89 */ /* 0x000e2800000e0000 */
        /* <DEDUP_REMOVED lines=19> */
[----:B------:R0:W1:Y:S01]  /*9880*/  MUFU.EX2 R195, R21 ;  /* 0x0000001500c37308 */ /* 0x0000620000000800 */
[-CC-:B------:R-:W-:Y:S01]  /*9890*/  FFMA.FTZ R190, R190, R13.reuse, -R198.reuse ;  /* 0x0000000dbebe7223 */ /* 0x180fe200000108c6 */
[-CC-:B------:R-:W-:Y:S01]  /*98a0*/  FFMA.FTZ R191, R191, R13.reuse, -R198.reuse ;  /* 0x0000000dbfbf7223 */ /* 0x180fe200000108c6 */
[----:B------:R-:W-:-:S05]  /*98b0*/  FFMA.FTZ R194, R194, R13, -R198 ;  /* 0x0000000dc2c27223 */ /* 0x000fca00000108c6 */
[----:B------:R-:W-:Y:S01]  /*98c0*/  MUFU.EX2 R193, R193 ;  /* 0x000000c100c17308 */ /* 0x000fe20000000800 */
[----:B0-----:R-:W-:-:S04]  /*98d0*/  IMAD.U32 R21, RZ, RZ, UR5 ;  /* 0x00000005ff157e24 */ /* 0x001fc8000f8e00ff */
[C---:B------:R-:W-:Y:S02]  /*98e0*/  @!P1 VIADD R153, R21.reuse, 0x32440 ;  /* 0x0003244015999836 */ /* 0x040fe40000000000 */
[----:B------:R-:W-:Y:S01]  /*98f0*/  @!P1 VIADD R21, R21, 0x32460 ;  /* 0x0003246015159836 */ /* 0x000fe20000000000 */
[----:B------:R-:W0:Y:S01]  /*9900*/  MUFU.EX2 R199, R199 ;  /* 0x000000c700c77308 */ /* 0x000e220000000800 */
[-C--:B-1----:R-:W-:Y:S01]  /*9910*/  FMUL.FTZ R26, R26, R195.reuse ;  /* 0x000000c31a1a7220 */ /* 0x082fe20000410000 */
[----:B------:R-:W-:Y:S01]  /*9920*/  @!P1 PRMT R153, RZ, 0x654, R153 ;  /* 0x00000654ff999816 */ /* 0x000fe20000000099 */
[----:B------:R1:W-:Y:S06]  /*9930*/  BAR.ARV R170, 0x100 ;  /* 0x000400aa0000751d */ /* 0x0003ec0000002000 */
[----:B------:R2:W-:Y:S01]  /*9940*/  @!P1 SYNCS.ARRIVE.TRANS64.RED.A1T0 RZ, [R153+URZ], RZ ;  /* 0x000000ff99ff99a7 */ /* 0x0005e2000810043f */
[----:B------:R-:W-:Y:S01]  /*9950*/  MUFU.EX2 R197, R197 ;  /* 0x000000c500c57308 */ /* 0x000fe20000000800 */
[-C--:B------:R-:W-:Y:S01]  /*9960*/  FMUL.FTZ R27, R27, R195.reuse ;  /* 0x000000c31b1b7220 */ /* 0x080fe20000410000 */
[-C--:B------:R-:W-:Y:S01]  /*9970*/  FMUL.FTZ R30, R30, R195.reuse ;  /* 0x000000c31e1e7220 */ /* 0x080fe20000410000 */
[-C--:B------:R-:W-:Y:S01]  /*9980*/  FMUL.FTZ R31, R31, R195.reuse ;  /* 0x000000c31f1f7220 */ /* 0x080fe20000410000 */
[-C--:B------:R-:W-:Y:S01]  /*9990*/  FMUL.FTZ R34, R34, R195.reuse ;  /* 0x000000c322227220 */ /* 0x080fe20000410000 */
[-C--:B------:R-:W-:Y:S01]  /*99a0*/  FMUL.FTZ R35, R35, R195.reuse ;  /* 0x000000c323237220 */ /* 0x080fe20000410000 */
[-C--:B------:R-:W-:Y:S01]  /*99b0*/  FMUL.FTZ R38, R38, R195.reuse ;  /* 0x000000c326267220 */ /* 0x080fe20000410000 */
[----:B--2---:R-:W-:Y:S01]  /*99c0*/  VIADD R153, R216, 0x8 ;  /* 0x00000008d8997836 */ /* 0x004fe20000000000 */
[----:B------:R-:W2:Y:S01]  /*99d0*/  MUFU.EX2 R214, R214 ;  /* 0x000000d600d67308 */ /* 0x000ea20000000800 */
        /* <DEDUP_REMOVED lines=59> */
[----:B------:R-:W0:Y:S01]  /*9d90*/  MUFU.EX2 R216, R160 ;  /* 0x000000a000d87308 */ /* 0x000e220000000800 */
[----:B--2---:R-:W-:Y:S01]  /*9da0*/  F2FP.BF16.F32.PACK_AB R155, R214, R197 ;  /* 0x000000c5d69b723e */ /* 0x004fe200000010ff */
[----:B------:R-:W-:Y:S01]  /*9db0*/  FFMA.FTZ R193, R195, R12, R193 ;  /* 0x0000000cc3c17223 */ /* 0x000fe200000100c1 */
[----:B------:R-:W-:Y:S01]  /*9dc0*/  FFMA.FTZ R12, R167, R13, -R198 ;  /* 0x0000000da70c7223 */ /* 0x000fe200000108c6 */
[----:B------:R-:W-:Y:S01]  /*9dd0*/  @!P1 PRMT R21, RZ, 0x654, R21 ;  /* 0x00000654ff159816 */ /* 0x000fe20000000015 */
[----:B------:R-:W-:Y:S01]  /*9de0*/  WARPGROUP.ARRIVE ;  /* 0x00000000000079c5 */ /* 0x000fe20000000000 */
[----:B------:R-:W-:-:S02]  /*9df0*/  FADD.FTZ R193, R199, R193 ;  /* 0x000000c1c7c17221 */ /* 0x000fc40000010000 */
[----:B------:R2:W-:Y:S02]  /*9e00*/  MUFU.EX2 R160, R165 ;  /* 0x000000a500a07308 */ /* 0x0005e40000000800 */
[----:B------:R-:W-:Y:S01]  /*9e10*/  FADD.FTZ R193, R197, R193 ;  /* 0x000000c1c5c17221 */ /* 0x000fe20000010000 */
[----:B------:R-:W-:Y:S01]  /*9e20*/  HGMMA.64x256x16.F32.BF16 R24, R152, gdesc[UR8].tnspB, R24, gsb0 ;  /* 0x43e0000898187df0 */ /* 0x000fe20008001818 */
[----:B------:R-:W-:Y:S01]  /*9e30*/  UIADD3 UR10, UR6, 0x80, URZ ;  /* 0x00000080060a7890 */ /* 0x000fe2000fffe03f */
[----:B------:R-:W-:Y:S01]  /*9e40*/  UMOV UR11, 0x40000040 ;  /* 0x40000040000b7882 */ /* 0x000fe20000000000 */
[----:B------:R-:W-:Y:S02]  /*9e50*/  FADD.FTZ R214, R214, R193 ;  /* 0x000000c1d6d67221 */ /* 0x000fe40000010000 */
[----:B------:R-:W-:Y:S01]  /*9e60*/  MUFU.EX2 R12, R12 ;  /* 0x0000000c000c7308 */ /* 0x000fe20000000800 */
[----:B--2---:R-:W-:Y:S01]  /*9e70*/  FFMA.FTZ R165, R163, R13, -R198 ;  /* 0x0000000da3a57223 */ /* 0x004fe200000108c6 */
[----:B0-----:R-:W-:-:S04]  /*9e80*/  FADD.FTZ R157, R216, R157 ;  /* 0x0000009dd89d7221 */ /* 0x001fc80000010000 */
[----:B------:R-:W-:Y:S02]  /*9e90*/  FADD.FTZ R163, R161, R157 ;  /* 0x0000009da1a37221 */ /* 0x000fe40000010000 */
        /* <DEDUP_REMOVED lines=15> */
[----:B------:R0:W2:Y:S01]  /*9f90*/  MUFU.EX2 R155, R156 ;  /* 0x0000009c009b7308 */ /* 0x0000a20000000800 */
[----:B------:R-:W-:-:S07]  /*9fa0*/  F2FP.BF16.F32.PACK_AB R166, R181, R180 ;  /* 0x000000b4b5a6723e */ /* 0x000fce00000010ff */
[----:B------:R-:W3:Y:S01]  /*9fb0*/  MUFU.EX2 R153, R153 ;  /* 0x0000009900997308 */ /* 0x000ee20000000800 */
[----:B0-----:R-:W-:-:S07]  /*9fc0*/  F2FP.BF16.F32.PACK_AB R156, R161, R216 ;  /* 0x000000d8a19c723e */ /* 0x001fce00000010ff */
[----:B------:R-:W0:Y:S01]  /*9fd0*/  MUFU.EX2 R154, R154 ;  /* 0x0000009a009a7308 */ /* 0x000e220000000800 */
[----:B--2---:R-:W-:Y:S01]  /*9fe0*/  F2FP.BF16.F32.PACK_AB R158, R160, R155 ;  /* 0x0000009ba09e723e */ /* 0x004fe200000010ff */
[----:B------:R-:W-:-:S04]  /*9ff0*/  FADD.FTZ R155, R155, R163 ;  /* 0x000000a39b9b7221 */ /* 0x000fc80000010000 */
[----:B------:R-:W-:Y:S01]  /*a000*/  FADD.FTZ R155, R160, R155 ;  /* 0x0000009ba09b7221 */ /* 0x000fe20000010000 */
[----:B------:R-:W-:Y:S01]  /*a010*/  F2FP.BF16.F32.PACK_AB R160, R164, R168 ;  /* 0x000000a8a4a0723e */ /* 0x000fe200000010ff */
[----:B------:R-:W2:Y:S01]  /*a020*/  MUFU.EX2 R152, R152 ;  /* 0x0000009800987308 */ /* 0x000ea20000000800 */
[----:B---3--:R-:W-:Y:S01]  /*a030*/  FADD.FTZ R214, R153, R214 ;  /* 0x000000d699d67221 */ /* 0x008fe20000010000 */
[----:B------:R-:W-:-:S04]  /*a040*/  FADD.FTZ R155, R168, R155 ;  /* 0x0000009ba89b7221 */ /* 0x000fc80000010000 */
[----:B------:R-:W-:Y:S01]  /*a050*/  FADD.FTZ R155, R164, R155 ;  /* 0x0000009ba49b7221 */ /* 0x000fe20000010000 */
[----:B------:R-:W-:Y:S02]  /*a060*/  F2FP.BF16.F32.PACK_AB R164, R177, R176 ;  /* 0x000000b0b1a4723e */ /* 0x000fe400000010ff */
[C---:B0-----:R-:W-:Y:S01]  /*a070*/  F2FP.BF16.F32.PACK_AB R157, R154.reuse, R153 ;  /* 0x000000999a9d723e */ /* 0x041fe200000010ff */
[----:B------:R-:W-:Y:S01]  /*a080*/  FADD.FTZ R153, R154, R214 ;  /* 0x000000d69a997221 */ /* 0x000fe20000010000 */
[----:B------:R-:W-:-:S03]  /*a090*/  F2FP.BF16.F32.PACK_AB R154, R189, R188 ;  /* 0x000000bcbd9a723e */ /* 0x000fc600000010ff */
[----:B------:R-:W-:Y:S01]  /*a0a0*/  FADD.FTZ R153, R165, R153 ;  /* 0x00000099a5997221 */ /* 0x000fe20000010000 */
[----:B--2---:R-:W-:-:S03]  /*a0b0*/  F2FP.BF16.F32.PACK_AB R159, R152, R165 ;  /* 0x000000a5989f723e */ /* 0x004fc600000010ff */
[----:B------:R-:W-:Y:S01]  /*a0c0*/  FADD.FTZ R153, R152, R153 ;  /* 0x0000009998997221 */ /* 0x000fe20000010000 */
[----:B------:R-:W-:Y:S01]  /*a0d0*/  F2FP.BF16.F32.PACK_AB R152, R185, R184 ;  /* 0x000000b8b998723e */ /* 0x000fe200000010ff */
        /* <DEDUP_REMOVED lines=8> */
[----:B------:R-:W-:Y:S01]  /*a160*/  F2FP.BF16.F32.PACK_AB R162, R173, R172 ;  /* 0x000000acada2723e */ /* 0x000fe200000010ff */
[----:B------:R-:W-:Y:S01]  /*a170*/  FFMA.FTZ R159, R179, R13, -R198 ;  /* 0x0000000db39f7223 */ /* 0x000fe200000108c6 */
[----:B------:R-:W-:Y:S01]  /*a180*/  FADD.FTZ R172, R172, R155 ;  /* 0x0000009bacac7221 */ /* 0x000fe20000010000 */
[----:B------:R-:W0:Y:S01]  /*a190*/  MUFU.EX2 R157, R157 ;  /* 0x0000009d009d7308 */ /* 0x000e220000000800 */
[----:B------:R-:W-:-:S02]  /*a1a0*/  IMAD.MOV.U32 R203, RZ, RZ, R20 ;  /* 0x000000ffffcb7224 */ /* 0x000fc400078e0014 */
[----:B------:R-:W-:-:S04]  /*a1b0*/  FADD.FTZ R172, R173, R172 ;  /* 0x000000acadac7221 */ /* 0x000fc80000010000 */
[----:B------:R-:W-:Y:S01]  /*a1c0*/  FADD.FTZ R172, R176, R172 ;  /* 0x000000acb0ac7221 */ /* 0x000fe20000010000 */
[----:B------:R-:W2:Y:S03]  /*a1d0*/  MUFU.EX2 R156, R156 ;  /* 0x0000009c009c7308 */ /* 0x000ea60000000800 */
[----:B------:R-:W-:-:S04]  /*a1e0*/  FADD.FTZ R172, R177, R172 ;  /* 0x000000acb1ac7221 */ /* 0x000fc80000010000 */
[----:B------:R-:W-:Y:S01]  /*a1f0*/  FADD.FTZ R172, R180, R172 ;  /* 0x000000acb4ac7221 */ /* 0x000fe20000010000 */
[----:B------:R-:W3:Y:S01]  /*a200*/  MUFU.EX2 R158, R158 ;  /* 0x0000009e009e7308 */ /* 0x000ee20000000800 */
[----:B0-----:R-:W-:Y:S01]  /*a210*/  F2FP.BF16.F32.PACK_AB R161, R12, R157 ;  /* 0x0000009d0ca1723e */ /* 0x001fe200000010ff */
[----:B------:R-:W-:Y:S01]  /*a220*/  FADD.FTZ R157, R157, R153 ;  /* 0x000000999d9d7221 */ /* 0x000fe20000010000 */
[----:B------:R-:W-:-:S03]  /*a230*/  FADD.FTZ R172, R181, R172 ;  /* 0x000000acb5ac7221 */ /* 0x000fc60000010000 */
[----:B------:R-:W-:Y:S01]  /*a240*/  FADD.FTZ R157, R12, R157 ;  /* 0x0000009d0c9d7221 */ /* 0x000fe20000010000 */
[----:B------:R-:W-:Y:S01]  /*a250*/  FADD.FTZ R172, R184, R172 ;  /* 0x000000acb8ac7221 */ /* 0x000fe20000010000 */
[----:B------:R-:W-:Y:S02]  /*a260*/  MUFU.EX2 R159, R159 ;  /* 0x0000009f009f7308 */ /* 0x000fe40000000800 */
[----:B--2---:R-:W-:Y:S01]  /*a270*/  FADD.FTZ R157, R156, R157 ;  /* 0x0000009d9c9d7221 */ /* 0x004fe20000010000 */
[----:B------:R-:W-:-:S04]  /*a280*/  FADD.FTZ R172, R185, R172 ;  /* 0x000000acb9ac7221 */ /* 0x000fc80000010000 */
[----:B------:R-:W-:Y:S01]  /*a290*/  FADD.FTZ R172, R188, R172 ;  /* 0x000000acbcac7221 */ /* 0x000fe20000010000 */
[C---:B---3--:R-:W-:Y:S01]  /*a2a0*/  F2FP.BF16.F32.PACK_AB R163, R158.reuse, R156 ;  /* 0x0000009c9ea3723e */ /* 0x048fe200000010ff */
[----:B------:R-:W-:Y:S02]  /*a2b0*/  FADD.FTZ R157, R158, R157 ;  /* 0x0000009d9e9d7221 */ /* 0x000fe40000010000 */
[----:B------:R-:W-:Y:S01]  /*a2c0*/  FADD.FTZ R189, R189, R172 ;  /* 0x000000acbdbd7221 */ /* 0x000fe20000010000 */
[----:B------:R-:W-:-:S03]  /*a2d0*/  WARPGROUP.ARRIVE ;  /* 0x00000000000079c5 */ /* 0x000fc60000000000 */
[----:B------:R-:W-:-:S03]  /*a2e0*/  FADD.FTZ R189, R192, R189 ;  /* 0x000000bdc0bd7221 */ /* 0x000fc60000010000 */
[----:B------:R-:W-:Y:S01]  /*a2f0*/  HGMMA.64x256x16.F32.BF16 R24, R160, gdesc[UR8].tnspB, R24, gsb0 ;  /* 0x43e00008a0187df0 */ /* 0x000fe20008001818 */
[----:B------:R-:W-:Y:S01]  /*a300*/  UIADD3 UR10, UR6, 0x180, URZ ;  /* 0x00000180060a7890 */ /* 0x000fe2000fffe03f */
[----:B------:R-:W-:Y:S01]  /*a310*/  FADD.FTZ R189, R204, R189 ;  /* 0x000000bdccbd7221 */ /* 0x000fe20000010000 */
[----:B------:R-:W-:Y:S01]  /*a320*/  UMOV UR11, 0x40000040 ;  /* 0x40000040000b7882 */ /* 0x000fe20000000000 */
[----:B------:R-:W-:Y:S02]  /*a330*/  WARPGROUP.DEPBAR.LE gsb0, 0x0 ;  /* 0x00008000000079c5 */ /* 0x000fe40000010000 */
[-CC-:B------:R-:W-:Y:S01]  /*a340*/  FFMA.FTZ R160, R0, R13.reuse, -R198.reuse ;  /* 0x0000000d00a07223 */ /* 0x180fe200000108c6 */
[-CC-:B------:R-:W-:Y:S01]  /*a350*/  FFMA.FTZ R0, R175, R13.reuse, -R198.reuse ;  /* 0x0000000daf007223 */ /* 0x180fe200000108c6 */
[-CC-:B------:R-:W-:Y:S01]  /*a360*/  FFMA.FTZ R161, R183, R13.reuse, -R198.reuse ;  /* 0x0000000db7a17223 */ /* 0x180fe200000108c6 */
[-CC-:B------:R-:W-:Y:S01]  /*a370*/  FFMA.FTZ R162, R174, R13.reuse, -R198.reuse ;  /* 0x0000000daea27223 */ /* 0x180fe200000108c6 */
[----:B------:R-:W-:-:S02]  /*a380*/  FFMA.FTZ R163, R178, R13, -R198 ;  /* 0x0000000db2a37223 */ /* 0x000fc400000108c6 */
[----:B------:R-:W-:Y:S08]  /*a390*/  MUFU.EX2 R160, R160 ;  /* 0x000000a000a07308 */ /* 0x000ff00000000800 */
[----:B------:R-:W0:Y:S08]  /*a3a0*/  MUFU.EX2 R0, R0 ;  /* 0x0000000000007308 */ /* 0x000e300000000800 */
[----:B------:R-:W2:Y:S08]  /*a3b0*/  MUFU.EX2 R161, R161 ;  /* 0x000000a100a17308 */ /* 0x000eb00000000800 */
[----:B------:R-:W3:Y:S01]  /*a3c0*/  MUFU.EX2 R162, R162 ;  /* 0x000000a200a27308 */ /* 0x000ee20000000800 */
[----:B0-----:R-:W-:Y:S01]  /*a3d0*/  F2FP.BF16.F32.PACK_AB R165, R0, R160 ;  /* 0x000000a000a5723e */ /* 0x001fe200000010ff */
[----:B------:R-:W-:-:S04]  /*a3e0*/  FADD.FTZ R160, R160, R157 ;  /* 0x0000009da0a07221 */ /* 0x000fc80000010000 */
[----:B------:R-:W-:Y:S01]  /*a3f0*/  FADD.FTZ R160, R0, R160 ;  /* 0x000000a000a07221 */ /* 0x000fe20000010000 */
[----:B------:R-:W-:Y:S01]  /*a400*/  FADD.FTZ R0, R196, R189 ;  /* 0x000000bdc4007221 */ /* 0x000fe20000010000 */
[----:B------:R-:W0:Y:S01]  /*a410*/  MUFU.EX2 R163, R163 ;  /* 0x000000a300a37308 */ /* 0x000e220000000800 */
[----:B--2---:R-:W-:Y:S01]  /*a420*/  F2FP.BF16.F32.PACK_AB R167, R161, R159 ;  /* 0x0000009fa1a7723e */ /* 0x004fe200000010ff */
[----:B------:R-:W-:Y:S01]  /*a430*/  FADD.FTZ R160, R159, R160 ;  /* 0x000000a09fa07221 */ /* 0x000fe20000010000 */
[----:B------:R-:W-:Y:S02]  /*a440*/  FADD.FTZ R0, R215, R0 ;  /* 0x00000000d7007221 */ /* 0x000fe40000010000 */
[----:B------:R-:W-:Y:S01]  /*a450*/  WARPGROUP.ARRIVE ;  /* 0x00000000000079c5 */ /* 0x000fe20000000000 */
[----:B------:R-:W-:-:S04]  /*a460*/  FADD.FTZ R160, R161, R160 ;  /* 0x000000a0a1a07221 */ /* 0x000fc80000010000 */
[----:B---3--:R-:W-:Y:S01]  /*a470*/  FADD.FTZ R160, R162, R160 ;  /* 0x000000a0a2a07221 */ /* 0x008fe20000010000 */
[----:B------:R-:W-:Y:S01]  /*a480*/  HGMMA.64x256x16.F32.BF16 R24, R164, gdesc[UR8].tnspB, R24, gsb0 ;  /* 0x43e00008a4187df0 */ /* 0x000fe20008001818 */
[----:B------:R-:W-:Y:S01]  /*a490*/  UIADD3 UR10, UR6, 0x200, URZ ;  /* 0x00000200060a7890 */ /* 0x000fe2000fffe03f */
[----:B------:R-:W-:Y:S01]  /*a4a0*/  UMOV UR11, 0x40000040 ;  /* 0x40000040000b7882 */ /* 0x000fe20000000000 */
[----:B------:R-:W-:Y:S01]  /*a4b0*/  UIADD3 UR6, UR6, 0x280, URZ ;  /* 0x0000028006067890 */ /* 0x000fe2000fffe03f */
[C---:B0-----:R-:W-:Y:S01]  /*a4c0*/  F2FP.BF16.F32.PACK_AB R153, R163.reuse, R162 ;  /* 0x000000a2a399723e */ /* 0x041fe200000010ff */
[----:B------:R-:W-:Y:S01]  /*a4d0*/  FADD.FTZ R160, R163, R160 ;  /* 0x000000a0a3a07221 */ /* 0x000fe20000010000 */
[----:B------:R-:W-:Y:S02]  /*a4e0*/  WARPGROUP.DEPBAR.LE gsb0, 0x0 ;  /* 0x00008000000079c5 */ /* 0x000fe40000010000 */
[-CC-:B------:R-:W-:Y:S01]  /*a4f0*/  FFMA.FTZ R164, R182, R13.reuse, -R198.reuse ;  /* 0x0000000db6a47223 */ /* 0x180fe200000108c6 */
[----:B------:R-:W-:-:S05]  /*a500*/  FFMA.FTZ R165, R186, R13, -R198 ;  /* 0x0000000dbaa57223 */ /* 0x000fca00000108c6 */
[----:B------:R-:W0:Y:S08]  /*a510*/  MUFU.EX2 R164, R164 ;  /* 0x000000a400a47308 */ /* 0x000e300000000800 */
[----:B------:R-:W2:Y:S01]  /*a520*/  MUFU.EX2 R165, R165 ;  /* 0x000000a500a57308 */ /* 0x000ea20000000800 */
[----:B0-----:R-:W-:Y:S01]  /*a530*/  FADD.FTZ R160, R164, R160 ;  /* 0x000000a0a4a07221 */ /* 0x001fe20000010000 */
[----:B--2---:R-:W-:-:S03]  /*a540*/  F2FP.BF16.F32.PACK_AB R155, R165, R164 ;  /* 0x000000a4a59b723e */ /* 0x004fc600000010ff */
[----:B------:R-:W-:Y:S01]  /*a550*/  FADD.FTZ R160, R165, R160 ;  /* 0x000000a0a5a07221 */ /* 0x000fe20000010000 */
[----:B------:R-:W-:-:S06]  /*a560*/  WARPGROUP.ARRIVE ;  /* 0x00000000000079c5 */ /* 0x000fcc0000000000 */
[----:B------:R-:W-:Y:S01]  /*a570*/  HGMMA.64x256x16.F32.BF16 R24, R152, gdesc[UR8].tnspB, R24, gsb0 ;  /* 0x43e0000898187df0 */ /* 0x000fe20008001818 */
[----:B------:R-:W-:Y:S01]  /*a580*/  UMOV UR10, UR6 ;  /* 0x00000006000a7c82 */ /* 0x000fe20008000000 */
[----:B------:R-:W-:Y:S01]  /*a590*/  UMOV UR11, 0x40000040 ;  /* 0x40000040000b7882 */ /* 0x000fe20000000000 */
[----:B------:R-:W-:Y:S02]  /*a5a0*/  WARPGROUP.DEPBAR.LE gsb0, 0x0 ;  /* 0x00008000000079c5 */ /* 0x000fe40000010000 */
[----:B------:R-:W-:Y:S02]  /*a5b0*/  F2FP.BF16.F32.PACK_AB R152, R204, R192 ;  /* 0x000000c0cc98723e */ /* 0x000fe400000010ff */
[----:B------:R-:W-:Y:S01]  /*a5c0*/  F2FP.BF16.F32.PACK_AB R153, R190, R187 ;  /* 0x000000bbbe99723e */ /* 0x000fe200000010ff */
[----:B------:R-:W-:Y:S01]  /*a5d0*/  FADD.FTZ R187, R187, R160 ;  /* 0x000000a0bbbb7221 */ /* 0x000fe20000010000 */
[----:B------:R-:W-:Y:S02]  /*a5e0*/  F2FP.BF16.F32.PACK_AB R154, R215, R196 ;  /* 0x000000c4d79a723e */ /* 0x000fe400000010ff */
[----:B------:R-:W-:Y:S01]  /*a5f0*/  F2FP.BF16.F32.PACK_AB R155, R194, R191 ;  /* 0x000000bfc29b723e */ /* 0x000fe200000010ff */
[----:B------:R-:W-:-:S03]  /*a600*/  FADD.FTZ R190, R190, R187 ;  /* 0x000000bbbebe7221 */ /* 0x000fc60000010000 */
[----:B------:R-:W-:Y:S01]  /*a610*/  WARPGROUP.ARRIVE ;  /* 0x00000000000079c5 */ /* 0x000fe20000000000 */
[----:B------:R-:W-:-:S04]  /*a620*/  FADD.FTZ R191, R191, R190 ;  /* 0x000000bebfbf7221 */ /* 0x000fc80000010000 */
[----:B------:R-:W-:-:S08]  /*a630*/  FADD.FTZ R12, R194, R191 ;  /* 0x000000bfc20c7221 */ /* 0x000fd00000010000 */
[----:B------:R-:W-:Y:S03]  /*a640*/  HGMMA.64x256x16.F32.BF16 R24, R152, gdesc[UR8].tnspB, R24, gsb0 ;  /* 0x43e0000898187df0 */ /* 0x000fe60008001818 */
[----:B------:R-:W-:Y:S02]  /*a650*/  WARPGROUP.DEPBAR.LE gsb0, 0x0 ;  /* 0x00008000000079c5 */ /* 0x000fe40000010000 */
[----:B------:R0:W-:Y:S02]  /*a660*/  @!P1 SYNCS.ARRIVE.TRANS64.RED.A1T0 RZ, [R21+URZ], RZ ;  /* 0x000000ff15ff99a7 */ /* 0x0001e4000810043f */
[----:B0-----:R-:W-:Y:S01]  /*a670*/  IMAD.MOV.U32 R21, RZ, RZ, R169 ;  /* 0x000000ffff157224 */ /* 0x001fe200078e00a9 */
[----:B-1----:R-:W-:Y:S06]  /*a680*/  @P2 BRA `(.L_x_5374) ;  /* 0xffffffd400c02947 */ /* 0x002fec000383ffff */
.L_x_5365:
[----:B------:R-:W2:Y:S01]  /*a690*/  LDL.LU R152, [R1+0x40] ;  /* 0x0000400001987983 */ /* 0x000ea20000300800 */
[----:B------:R-:W-:Y:S01]  /*a6a0*/  UIADD3 UR36, UR36, 0x1, URZ ;  /* 0x0000000124247890 */ /* 0x000fe2000fffe03f */
[----:B------:R0:W-:Y:S06]  /*a6b0*/  BAR.ARV R170, 0x100 ;  /* 0x000400aa0000751d */ /* 0x0001ec0000002000 */
[----:B------:R-:W-:Y:S02]  /*a6c0*/  UISETP.NE.AND UP0, UPT, UR36, 0x2, UPT ;  /* 0x000000022400788c */ /* 0x000fe4000bf05270 */
[----:B------:R-:W-:Y:S06]  /*a6d0*/  BAR.ARV 0x8, 0x180 ;  /* 0x0206000000007b1d */ /* 0x000fec0000002000 */
[----:B------:R-:W-:Y:S01]  /*a6e0*/  USEL UR4, URZ, 0x1, UP0 ;  /* 0x000000013f047887 */ /* 0x000fe20008000000 */
[----:B------:R-:W-:Y:S01]  /*a6f0*/  PLOP3.LUT P0, PT, PT, PT, PT, 0x8, 0x0 ;  /* 0x000000000000781c */ /* 0x000fe20003f0e170 */
[----:B------:R-:W1:Y:S01]  /*a700*/  SHFL.BFLY PT, R3, R0, 0x2, 0x1f ;  /* 0x0c401f0000037f89 */ /* 0x000e6200000e0000 */
[----:B------:R-:W-:-:S02]  /*a710*/  USEL UR36, UR36, URZ, UP0 ;  /* 0x0000003f24247287 */ /* 0x000fc40008000000 */
[----:B------:R-:W-:Y:S01]  /*a720*/  ULOP3.LUT UR37, UR37, UR4, URZ, 0x3c, !UPT ;  /* 0x0000000425257292 */ /* 0x000fe2000f8e3c3f */
[----:B------:R-:W3:Y:S01]  /*a730*/  SHFL.BFLY PT, R5, R12, 0x2, 0x1f ;  /* 0x0c401f000c057f89 */ /* 0x000ee200000e0000 */
[----:B-1----:R-:W-:Y:S01]  /*a740*/  FADD.FTZ R3, R3, R0 ;  /* 0x0000000003037221 */ /* 0x002fe20000010000 */
[----:B------:R-:W-:Y:S02]  /*a750*/  IMAD.MOV.U32 R0, RZ, RZ, RZ ;  /* 0x000000ffff007224 */ /* 0x000fe400078e00ff */
[----:B---3--:R-:W-:Y:S02]  /*a760*/  FADD.FTZ R5, R5, R12 ;  /* 0x0000000c05057221 */ /* 0x008fe40000010000 */
[----:B------:R-:W1:Y:S04]  /*a770*/  SHFL.BFLY PT, R2, R3, 0x1, 0x1f ;  /* 0x0c201f0003027f89 */ /* 0x000e6800000e0000 */
[----:B------:R-:W3:Y:S01]  /*a780*/  SHFL.BFLY PT, R4, R5, 0x1, 0x1f ;  /* 0x0c201f0005047f89 */ /* 0x000ee200000e0000 */
[----:B-1----:R-:W-:Y:S01]  /*a790*/  FADD.FTZ R6, R3, R2 ;  /* 0x0000000203067221 */ /* 0x002fe20000010000 */
[----:B------:R-:W-:-:S02]  /*a7a0*/  IMAD.MOV.U32 R2, RZ, RZ, RZ ;  /* 0x000000ffff027224 */ /* 0x000fc400078e00ff */
[----:B------:R-:W-:Y:S02]  /*a7b0*/  IMAD.MOV.U32 R3, RZ, RZ, -0x800000 ;  /* 0xff800000ff037424 */ /* 0x000fe400078e00ff */
[----:B---3--:R-:W-:Y:S01]  /*a7c0*/  FADD.FTZ R7, R5, R4 ;  /* 0x0000000405077221 */ /* 0x008fe20000010000 */
[----:B------:R-:W-:-:S04]  /*a7d0*/  FSETP.NE.FTZ.AND P1, PT, R6, RZ, PT ;  /* 0x000000ff0600720b */ /* 0x000fc80003f35000 */
[----:B------:R-:W-:-:S09]  /*a7e0*/  FSETP.NE.FTZ.AND P2, PT, R7, RZ, PT ;  /* 0x000000ff0700720b */ /* 0x000fd20003f55000 */
[----:B------:R-:W1:Y:S08]  /*a7f0*/  @P1 MUFU.LG2 R4, R6 ;  /* 0x0000000600041308 */ /* 0x000e700000000c00 */
[----:B------:R-:W3:Y:S08]  /*a800*/  @P2 MUFU.LG2 R5, R7 ;  /* 0x0000000700052308 */ /* 0x000ef00000000c00 */
[----:B------:R4:W5:Y:S01]  /*a810*/  @P1 MUFU.RCP R2, R6 ;  /* 0x0000000600021308 */ /* 0x0009620000001000 */
[----:B-1----:R-:W-:-:S07]  /*a820*/  @P1 FMUL.FTZ R4, R4, 0.69314718246459960938 ;  /* 0x3f31721804041820 */ /* 0x002fce0000410000 */
[----:B------:R-:W1:Y:S01]  /*a830*/  @P2 MUFU.RCP R0, R7 ;  /* 0x0000000700002308 */ /* 0x000e620000001000 */
[C---:B----4-:R-:W-:Y:S01]  /*a840*/  @P1 FMUL.FTZ R6, R13.reuse, 0.69314718246459960938 ;  /* 0x3f3172180d061820 */ /* 0x050fe20000410000 */
[----:B------:R-:W-:Y:S01]  /*a850*/  @P2 FMUL.FTZ R13, R13, 0.69314718246459960938 ;  /* 0x3f3172180d0d2820 */ /* 0x000fe20000410000 */
[----:B---3--:R-:W-:Y:S02]  /*a860*/  @P2 FMUL.FTZ R5, R5, 0.69314718246459960938 ;  /* 0x3f31721805052820 */ /* 0x008fe40000410000 */
[----:B------:R-:W-:Y:S01]  /*a870*/  @P1 FFMA.FTZ R3, R6, R20, R4 ;  /* 0x0000001406031223 */ /* 0x000fe20000010004 */
        /* <DEDUP_REMOVED lines=132> */
.L_x_5343:
[----:B------:R-:W1:Y:S01]  /*b0c0*/  S2R R5, SR_CgaCtaId ;  /* 0x0000000000057919 */ /* 0x000e620000008800 */
[----:B------:R-:W-:Y:S01]  /*b0d0*/  MOV R0, 0x400 ;  /* 0x0000040000007802 */ /* 0x000fe20000000f00 */
[----:B------:R-:W-:Y:S01]  /*b0e0*/  BSSY B0, `(.L_x_5375) ;  /* 0x000047c000007945 */ /* 0x000fe20003800000 */
[----:B------:R-:W-:Y:S02]  /*b0f0*/  BAR.SYNC.DEFER_BLOCKING 0x5, 0x180 ;  /* 0x0146000000007b1d */ /* 0x000fe40000010000 */
[----:B-1----:R-:W-:-:S05]  /*b100*/  LEA R0, R5, R0, 0x18 ;  /* 0x0000000005007211 */ /* 0x002fca00078ec0ff */
[----:B------:R1:W2:Y:S01]  /*b110*/  LDS.128 R4, [R0+0x324d0] ;  /* 0x0324d00000047984 */ /* 0x0002a20000000c00 */
[----:B------:R-:W-:Y:S06]  /*b120*/  BAR.ARV 0x4, 0x180 ;  /* 0x0106000000007b1d */ /* 0x000fec0000002000 */
[----:B------:R-:W-:Y:S05]  /*b130*/  @P0 BRA `(.L_x_5376) ;  /* 0x0000003800440947 */ /* 0x000fea0003800000 */
[----:B------:R-:W3:Y:S01]  /*b140*/  LDL R8, [R1+0x80] ;  /* 0x0000800001087983 */ /* 0x000ee20000100800 */
[----:B------:R-:W4:Y:S01]  /*b150*/  S2R R9, SR_SWINHI ;  /* 0x0000000000097919 */ /* 0x000f220000002f00 */
[----:B------:R-:W-:Y:S01]  /*b160*/  F2FP.BF16.F32.PACK_AB R10, R29, R28 ;  /* 0x0000001c1d0a723e */ /* 0x000fe200000010ff */
[----:B------:R-:W-:Y:S01]  /*b170*/  ULDC.64 UR4, c[0x0][0xd08] ;  /* 0x0003420000047ab9 */ /* 0x000fe20000000a00 */
[----:B------:R-:W-:Y:S01]  /*b180*/  F2FP.BF16.F32.PACK_AB R11, R31, R30 ;  /* 0x0000001e1f0b723e */ /* 0x000fe200000010ff */
[----:B------:R-:W2:Y:S01]  /*b190*/  LDL R158, [R1+0x3c] ;  /* 0x00003c00019e7983 */ /* 0x000ea20000100800 */
[----:B------:R-:W-:Y:S02]  /*b1a0*/  MOV R20, R0 ;  /* 0x0000000000147202 */ /* 0x000fe40000000f00 */
[----:B----4-:R-:W-:Y:S02]  /*b1b0*/  MOV R21, R9 ;  /* 0x0000000900157202 */ /* 0x010fe40000000f00 */
[----:B------:R-:W-:-:S02]  /*b1c0*/  F2FP.BF16.F32.PACK_AB R14, R37, R36 ;  /* 0x00000024250e723e */ /* 0x000fc400000010ff */
[----:B------:R-:W-:Y:S01]  /*b1d0*/  F2FP.BF16.F32.PACK_AB R15, R39, R38 ;  /* 0x00000026270f723e */ /* 0x000fe200000010ff */
[----:B------:R-:W-:Y:S01]  /*b1e0*/  BAR.SYNC.DEFER_BLOCKING 0x1, 0x100 ;  /* 0x0044000000007b1d */ /* 0x000fe20000010000 */
[----:B---3--:R-:W-:-:S03]  /*b1f0*/  IMAD.WIDE R22, R8, 0x2, R20 ;  /* 0x0000000208167825 */ /* 0x008fc600078e0214 */
[C---:B------:R-:W-:Y:S02]  /*b200*/  IADD3 R13, P0, R22.reuse, 0x20, RZ ;  /* 0x00000020160d7810 */ /* 0x040fe40007f1e0ff */
[C---:B------:R-:W-:Y:S02]  /*b210*/  LOP3.LUT R9, R22.reuse, 0x380, RZ, 0xc0, !PT ;  /* 0x0000038016097812 */ /* 0x040fe400078ec0ff */
[----:B------:R-:W-:Y:S02]  /*b220*/  LOP3.LUT R12, R13, 0x380, RZ, 0xc0, !PT ;  /* 0x000003800d0c7812 */ /* 0x000fe400078ec0ff */
[----:B------:R-:W-:Y:S02]  /*b230*/  IADD3 R19, P1, R22, 0x40, RZ ;  /* 0x0000004016137810 */ /* 0x000fe40007f3e0ff */
[----:B------:R-:W-:Y:S02]  /*b240*/  SHF.R.U64 R9, R9, 0x3, RZ ;  /* 0x0000000309097819 */ /* 0x000fe400000012ff */
[----:B------:R-:W-:-:S02]  /*b250*/  SHF.R.U64 R12, R12, 0x3, RZ ;  /* 0x000000030c0c7819 */ /* 0x000fc400000012ff */
[----:B------:R-:W-:Y:S02]  /*b260*/  LOP3.LUT R18, R19, 0x380, RZ, 0xc0, !PT ;  /* 0x0000038013127812 */ /* 0x000fe400078ec0ff */
[----:B------:R-:W-:Y:S01]  /*b270*/  LOP3.LUT R8, R9, R22, RZ, 0x3c, !PT ;  /* 0x0000001609087212 */ /* 0x000fe200078e3cff */
[--C-:B------:R-:W-:Y:S01]  /*b280*/  IMAD.MOV.U32 R9, RZ, RZ, R23.reuse ;  /* 0x000000ffff097224 */ /* 0x100fe200078e0017 */
[----:B------:R-:W-:Y:S01]  /*b290*/  LOP3.LUT R12, R12, R13, RZ, 0x3c, !PT ;  /* 0x0000000d0c0c7212 */ /* 0x000fe200078e3cff */
[----:B------:R-:W-:Y:S01]  /*b2a0*/  IMAD.X R13, RZ, RZ, R23, P0 ;  /* 0x000000ffff0d7224 */ /* 0x000fe200000e0617 */
[----:B------:R-:W-:Y:S02]  /*b2b0*/  SHF.R.U64 R18, R18, 0x3, RZ ;  /* 0x0000000312127819 */ /* 0x000fe400000012ff */
[----:B------:R-:W-:Y:S02]  /*b2c0*/  IADD3 R17, P0, R22, 0x60, RZ ;  /* 0x0000006016117810 */ /* 0x000fe40007f1e0ff */
[----:B--2---:R-:W-:-:S02]  /*b2d0*/  MOV R4, R8 ;  /* 0x0000000800047202 */ /* 0x004fc40000000f00 */
[----:B------:R-:W-:Y:S02]  /*b2e0*/  F2FP.BF16.F32.PACK_AB R8, R25, R24 ;  /* 0x000000181908723e */ /* 0x000fe400000010ff */
[----:B------:R-:W-:Y:S02]  /*b2f0*/  F2FP.BF16.F32.PACK_AB R9, R27, R26 ;  /* 0x0000001a1b09723e */ /* 0x000fe400000010ff */
[----:B------:R-:W-:Y:S01]  /*b300*/  LOP3.LUT R18, R18, R19, RZ, 0x3c, !PT ;  /* 0x0000001312127212 */ /* 0x000fe200078e3cff */
[----:B------:R-:W-:Y:S01]  /*b310*/  IMAD.X R19, RZ, RZ, R23, P1 ;  /* 0x000000ffff137224 */ /* 0x000fe200008e0617 */
[----:B------:R-:W-:Y:S02]  /*b320*/  LOP3.LUT R16, R17, 0x380, RZ, 0xc0, !PT ;  /* 0x0000038011107812 */ /* 0x000fe400078ec0ff */
[----:B------:R-:W-:Y:S01]  /*b330*/  IADD3 R153, P1, R22, 0x4000, RZ ;  /* 0x0000400016997810 */ /* 0x000fe20007f3e0ff */
[----:B------:R2:W-:Y:S01]  /*b340*/  STSM.16.M88.4 [R4], R8 ;  /* 0x0000000804007844 */ /* 0x0005e20000000200 */
[----:B------:R-:W-:-:S02]  /*b350*/  SHF.R.U64 R16, R16, 0x3, RZ ;  /* 0x0000000310107819 */ /* 0x000fc400000012ff */
[----:B0-----:R-:W-:Y:S02]  /*b360*/  MOV R152, R12 ;  /* 0x0000000c00987202 */ /* 0x001fe40000000f00 */
[----:B------:R-:W-:Y:S01]  /*b370*/  LOP3.LUT R16, R16, R17, RZ, 0x3c, !PT ;  /* 0x0000001110107212 */ /* 0x000fe200078e3cff */
[----:B------:R-:W-:Y:S01]  /*b380*/  IMAD.X R17, RZ, RZ, R23, P0 ;  /* 0x000000ffff117224 */ /* 0x000fe200000e0617 */
[----:B------:R-:W-:Y:S02]  /*b390*/  F2FP.BF16.F32.PACK_AB R12, R33, R32 ;  /* 0x00000020210c723e */ /* 0x000fe400000010ff */
[----:B------:R-:W-:Y:S02]  /*b3a0*/  F2FP.BF16.F32.PACK_AB R13, R35, R34 ;  /* 0x00000022230d723e */ /* 0x000fe400000010ff */
[----:B--2---:R-:W-:Y:S02]  /*b3b0*/  MOV R4, R18 ;  /* 0x0000001200047202 */ /* 0x004fe40000000f00 */
[----:B------:R-:W-:-:S02]  /*b3c0*/  LOP3.LUT R18, R153, 0x380, RZ, 0xc0, !PT ;  /* 0x0000038099127812 */ /* 0x000fc400078ec0ff */
[----:B------:R-:W-:Y:S02]  /*b3d0*/  IADD3 R155, P0, R22, 0x4020, RZ ;  /* 0x00004020169b7810 */ /* 0x000fe40007f1e0ff */
[----:B------:R-:W-:Y:S01]  /*b3e0*/  SHF.R.U64 R18, R18, 0x3, RZ ;  /* 0x0000000312127819 */ /* 0x000fe200000012ff */
[----:B------:R0:W-:Y:S01]  /*b3f0*/  STSM.16.M88.4 [R152], R12 ;  /* 0x0000000c98007844 */ /* 0x0001e20000000200 */
[----:B------:R-:W-:Y:S02]  /*b400*/  F2FP.BF16.F32.PACK_AB R8, R41, R40 ;  /* 0x000000282908723e */ /* 0x000fe400000010ff */
[----:B------:R-:W-:Y:S01]  /*b410*/  LOP3.LUT R18, R18, R153, RZ, 0x3c, !PT ;  /* 0x0000009912127212 */ /* 0x000fe200078e3cff */
[----:B------:R-:W-:Y:S01]  /*b420*/  IMAD.X R19, RZ, RZ, R23, P1 ;  /* 0x000000ffff137224 */ /* 0x000fe200008e0617 */
[----:B------:R-:W-:Y:S02]  /*b430*/  F2FP.BF16.F32.PACK_AB R9, R43, R42 ;  /* 0x0000002a2b09723e */ /* 0x000fe400000010ff */
[----:B------:R-:W-:-:S02]  /*b440*/  F2FP.BF16.F32.PACK_AB R10, R45, R44 ;  /* 0x0000002c2d0a723e */ /* 0x000fc400000010ff */
[----:B------:R-:W-:Y:S02]  /*b450*/  F2FP.BF16.F32.PACK_AB R11, R47, R46 ;  /* 0x0000002e2f0b723e */ /* 0x000fe400000010ff */
[----:B------:R-:W-:Y:S02]  /*b460*/  MOV R153, R16 ;  /* 0x0000001000997202 */ /* 0x000fe40000000f00 */
[----:B------:R-:W-:Y:S02]  /*b470*/  LOP3.LUT R16, R155, 0x380, RZ, 0xc0, !PT ;  /* 0x000003809b107812 */ /* 0x000fe400078ec0ff */
[----:B0-----:R-:W-:Y:S02]  /*b480*/  F2FP.BF16.F32.PACK_AB R12, R49, R48 ;  /* 0x00000030310c723e */ /* 0x001fe400000010ff */
[----:B------:R-:W-:Y:S02]  /*b490*/  F2FP.BF16.F32.PACK_AB R13, R51, R50 ;  /* 0x00000032330d723e */ /* 0x000fe400000010ff */
[----:B------:R-:W-:-:S02]  /*b4a0*/  F2FP.BF16.F32.PACK_AB R14, R53, R52 ;  /* 0x00000034350e723e */ /* 0x000fc400000010ff */
[----:B------:R-:W-:Y:S01]  /*b4b0*/  F2FP.BF16.F32.PACK_AB R15, R55, R54 ;  /* 0x00000036370f723e */ /* 0x000fe200000010ff */
[----:B------:R0:W-:Y:S01]  /*b4c0*/  STSM.16.M88.4 [R4], R8 ;  /* 0x0000000804007844 */ /* 0x0001e20000000200 */
[----:B------:R-:W-:Y:S02]  /*b4d0*/  SHF.R.U64 R16, R16, 0x3, RZ ;  /* 0x0000000310107819 */ /* 0x000fe400000012ff */
[----:B------:R-:W-:Y:S01]  /*b4e0*/  MOV R152, R18 ;  /* 0x0000001200987202 */ /* 0x000fe20000000f00 */
[----:B------:R2:W-:Y:S01]  /*b4f0*/  STSM.16.M88.4 [R153], R12 ;  /* 0x0000000c99007844 */ /* 0x0005e20000000200 */
[----:B------:R-:W-:Y:S01]  /*b500*/  LOP3.LUT R16, R16, R155, RZ, 0x3c, !PT ;  /* 0x0000009b10107212 */ /* 0x000fe200078e3cff */
[----:B------:R-:W-:Y:S01]  /*b510*/  IMAD.X R17, RZ, RZ, R23, P0 ;  /* 0x000000ffff117224 */ /* 0x000fe200000e0617 */
[C---:B------:R-:W-:Y:S02]  /*b520*/  IADD3 R155, P1, R22.reuse, 0x8060, RZ ;  /* 0x00008060169b7810 */ /* 0x040fe40007f3e0ff */
[----:B------:R-:W-:-:S02]  /*b530*/  IADD3 R156, P0, R22, 0xc040, RZ ;  /* 0x0000c040169c7810 */ /* 0x000fc40007f1e0ff */
[----:B0-----:R-:W-:Y:S02]  /*b540*/  F2FP.BF16.F32.PACK_AB R8, R57, R56 ;  /* 0x000000383908723e */ /* 0x001fe400000010ff */
[----:B------:R-:W-:Y:S02]  /*b550*/  F2FP.BF16.F32.PACK_AB R9, R59, R58 ;  /* 0x0000003a3b09723e */ /* 0x000fe400000010ff */
[----:B------:R-:W-:Y:S02]  /*b560*/  F2FP.BF16.F32.PACK_AB R10, R61, R60 ;  /* 0x0000003c3d0a723e */ /* 0x000fe400000010ff */
[----:B------:R-:W-:Y:S02]  /*b570*/  F2FP.BF16.F32.PACK_AB R11, R63, R62 ;  /* 0x0000003e3f0b723e */ /* 0x000fe400000010ff */
[----:B--2---:R-:W-:-:S03]  /*b580*/  IADD3 R13, P5, R22, 0x4040, RZ ;  /* 0x00004040160d7810 */ /* 0x004fc60007fbe0ff */
[----:B------:R0:W-:Y:S01]  /*b590*/  STSM.16.M88.4 [R152], R8 ;  /* 0x0000000898007844 */ /* 0x0001e20000000200 */
[----:B------:R-:W-:Y:S02]  /*b5a0*/  LOP3.LUT R154, R155, 0x380, RZ, 0xc0, !PT ;  /* 0x000003809b9a7812 */ /* 0x000fe400078ec0ff */
[----:B------:R-:W-:Y:S02]  /*b5b0*/  MOV R4, R16 ;  /* 0x0000001000047202 */ /* 0x000fe40000000f00 */
[----:B------:R-:W-:Y:S02]  /*b5c0*/  IADD3 R15, P2, R22, 0x8000, RZ ;  /* 0x00008000160f7810 */ /* 0x000fe40007f5e0ff */
[----:B------:R-:W-:Y:S02]  /*b5d0*/  F2FP.BF16.F32.PACK_AB R16, R65, R64 ;  /* 0x000000404110723e */ /* 0x000fe400000010ff */
[----:B------:R-:W-:Y:S02]  /*b5e0*/  LOP3.LUT R153, R156, 0x380, RZ, 0xc0, !PT ;  /* 0x000003809c997812 */ /* 0x000fe400078ec0ff */
[----:B------:R-:W-:-:S02]  /*b5f0*/  F2FP.BF16.F32.PACK_AB R17, R67, R66 ;  /* 0x000000424311723e */ /* 0x000fc400000010ff */
[----:B0-----:R-:W-:Y:S02]  /*b600*/  LOP3.LUT R8, R13, 0x380, RZ, 0xc0, !PT ;  /* 0x000003800d087812 */ /* 0x001fe400078ec0ff */
[----:B------:R-:W-:Y:S02]  /*b610*/  IADD3 R11, P4, R22, 0x4060, RZ ;  /* 0x00004060160b7810 */ /* 0x000fe40007f9e0ff */
[----:B------:R-:W-:Y:S02]  /*b620*/  F2FP.BF16.F32.PACK_AB R18, R69, R68 ;  /* 0x000000444512723e */ /* 0x000fe400000010ff */
[----:B------:R-:W-:Y:S02]  /*b630*/  F2FP.BF16.F32.PACK_AB R19, R71, R70 ;  /* 0x000000464713723e */ /* 0x000fe400000010ff */
[----:B------:R-:W-:Y:S02]  /*b640*/  SHF.R.U64 R8, R8, 0x3, RZ ;  /* 0x0000000308087819 */ /* 0x000fe400000012ff */
[----:B------:R-:W-:Y:S01]  /*b650*/  LOP3.LUT R12, R11, 0x380, RZ, 0xc0, !PT ;  /* 0x000003800b0c7812 */ /* 0x000fe200078ec0ff */
[----:B------:R-:W-:Y:S01]  /*b660*/  IMAD.X R9, RZ, RZ, R23, P5 ;  /* 0x000000ffff097224 */ /* 0x000fe200028e0617 */
[----:B------:R-:W-:-:S02]  /*b670*/  SHF.R.U64 R154, R154, 0x3, RZ ;  /* 0x000000039a9a7819 */ /* 0x000fc400000012ff */
[----:B------:R-:W-:Y:S01]  /*b680*/  LOP3.LUT R10, R15, 0x380, RZ, 0xc0, !PT ;  /* 0x000003800f0a7812 */ /* 0x000fe200078ec0ff */
[----:B------:R0:W-:Y:S01]  /*b690*/  STSM.16.M88.4 [R4], R16 ;  /* 0x0000001004007844 */ /* 0x0001e20000000200 */
[----:B------:R-:W-:Y:S02]  /*b6a0*/  SHF.R.U64 R153, R153, 0x3, RZ ;  /* 0x0000000399997819 */ /* 0x000fe400000012ff */
[----:B------:R-:W-:Y:S02]  /*b6b0*/  LOP3.LUT R8, R8, R13, RZ, 0x3c, !PT ;  /* 0x0000000d08087212 */ /* 0x000fe400078e3cff */
[----:B------:R-:W-:Y:S02]  /*b6c0*/  SHF.R.U64 R12, R12, 0x3, RZ ;  /* 0x000000030c0c7819 */ /* 0x000fe400000012ff */
[----:B------:R-:W-:Y:S02]  /*b6d0*/  IADD3 R157, P3, R22, 0x8020, RZ ;  /* 0x00008020169d7810 */ /* 0x000fe40007f7e0ff */
[----:B------:R-:W-:Y:S01]  /*b6e0*/  LOP3.LUT R154, R154, R155, RZ, 0x3c, !PT ;  /* 0x0000009b9a9a7212 */ /* 0x000fe200078e3cff */
[----:B------:R-:W-:Y:S01]  /*b6f0*/  IMAD.X R13, RZ, RZ, R23, P4 ;  /* 0x000000ffff0d7224 */ /* 0x000fe200020e0617 */
[----:B------:R-:W-:-:S02]  /*b700*/  LOP3.LUT R152, R153, R156, RZ, 0x3c, !PT ;  /* 0x0000009c99987212 */ /* 0x000fc400078e3cff */
[----:B------:R-:W-:Y:S01]  /*b710*/  LOP3.LUT R12, R12, R11, RZ, 0x3c, !PT ;  /* 0x0000000b0c0c7212 */ /* 0x000fe200078e3cff */
[----:B0-----:R-:W-:Y:S01]  /*b720*/  IMAD.X R17, RZ, RZ, R23, P2 ;  /* 0x000000ffff117224 */ /* 0x001fe200010e0617 */
[----:B------:R-:W-:Y:S02]  /*b730*/  SHF.R.U64 R16, R10, 0x3, RZ ;  /* 0x000000030a107819 */ /* 0x000fe400000012ff */
[----:B------:R-:W-:Y:S02]  /*b740*/  IADD3 R155, P2, R22, 0x8040, RZ ;  /* 0x00008040169b7810 */ /* 0x000fe40007f5e0ff */
[----:B------:R-:W-:Y:S02]  /*b750*/  MOV R18, R8 ;  /* 0x0000000800127202 */ /* 0x000fe40000000f00 */
[----:B------:R-:W-:Y:S02]  /*b760*/  LOP3.LUT R156, R157, 0x380, RZ, 0xc0, !PT ;  /* 0x000003809d9c7812 */ /* 0x000fe400078ec0ff */
[----:B------:R-:W-:-:S02]  /*b770*/  F2FP.BF16.F32.PACK_AB R8, R73, R72 ;  /* 0x000000484908723e */ /* 0x000fc400000010ff */
[----:B------:R-:W-:Y:S02]  /*b780*/  F2FP.BF16.F32.PACK_AB R9, R75, R74 ;  /* 0x0000004a4b09723e */ /* 0x000fe400000010ff */
[----:B------:R-:W-:Y:S02]  /*b790*/  F2FP.BF16.F32.PACK_AB R10, R77, R76 ;  /* 0x0000004c4d0a723e */ /* 0x000fe400000010ff */
[----:B------:R-:W-:Y:S02]  /*b7a0*/  F2FP.BF16.F32.PACK_AB R11, R79, R78 ;  /* 0x0000004e4f0b723e */ /* 0x000fe400000010ff */
[----:B------:R-:W-:Y:S02]  /*b7b0*/  LOP3.LUT R16, R16, R15, RZ, 0x3c, !PT ;  /* 0x0000000f10107212 */ /* 0x000fe400078e3cff */
[----:B------:R-:W-:Y:S01]  /*b7c0*/  LOP3.LUT R19, R155, 0x380, RZ, 0xc0, !PT ;  /* 0x000003809b137812 */ /* 0x000fe200078ec0ff */
[----:B------:R0:W-:Y:S01]  /*b7d0*/  STSM.16.M88.4 [R18], R8 ;  /* 0x0000000812007844 */ /* 0x0001e20000000200 */
[----:B------:R-:W-:-:S02]  /*b7e0*/  SHF.R.U64 R156, R156, 0x3, RZ ;  /* 0x000000039c9c7819 */ /* 0x000fc400000012ff */
[----:B------:R-:W-:Y:S02]  /*b7f0*/  MOV R153, R12 ;  /* 0x0000000c00997202 */ /* 0x000fe40000000f00 */
[----:B------:R-:W-:Y:S02]  /*b800*/  F2FP.BF16.F32.PACK_AB R12, R81, R80 ;  /* 0x00000050510c723e */ /* 0x000fe400000010ff */
[----:B------:R-:W-:Y:S02]  /*b810*/  F2FP.BF16.F32.PACK_AB R13, R83, R82 ;  /* 0x00000052530d723e */ /* 0x000fe400000010ff */
[----:B------:R-:W-:Y:S02]  /*b820*/  F2FP.BF16.F32.PACK_AB R14, R85, R84 ;  /* 0x00000054550e723e */ /* 0x000fe400000010ff */
[----:B------:R-:W-:Y:S02]  /*b830*/  F2FP.BF16.F32.PACK_AB R15, R87, R86 ;  /* 0x00000056570f723e */ /* 0x000fe400000010ff */
[----:B------:R-:W-:-:S02]  /*b840*/  MOV R4, R16 ;  /* 0x0000001000047202 */ /* 0x000fc40000000f00 */
[----:B------:R-:W-:Y:S02]  /*b850*/  F2FP.BF16.F32.PACK_AB R16, R89, R88 ;  /* 0x000000585910723e */ /* 0x000fe400000010ff */
[----:B0-----:R-:W-:Y:S02]  /*b860*/  SHF.R.U64 R8, R19, 0x3, RZ ;  /* 0x0000000313087819 */ /* 0x001fe400000012ff */
[----:B------:R-:W-:Y:S02]  /*b870*/  F2FP.BF16.F32.PACK_AB R17, R91, R90 ;  /* 0x0000005a5b11723e */ /* 0x000fe400000010ff */
[----:B------:R-:W-:Y:S02]  /*b880*/  F2FP.BF16.F32.PACK_AB R18, R93, R92 ;  /* 0x0000005c5d12723e */ /* 0x000fe400000010ff */
[----:B------:R-:W-:Y:S02]  /*b890*/  F2FP.BF16.F32.PACK_AB R19, R95, R94 ;  /* 0x0000005e5f13723e */ /* 0x000fe400000010ff */
[----:B------:R-:W-:Y:S01]  /*b8a0*/  LOP3.LUT R156, R156, R157, RZ, 0x3c, !PT ;  /* 0x0000009d9c9c7212 */ /* 0x000fe200078e3cff */
[----:B------:R-:W-:Y:S01]  /*b8b0*/  IMAD.X R157, RZ, RZ, R23, P3 ;  /* 0x000000ffff9d7224 */ /* 0x000fe200018e0617 */
[----:B------:R0:W-:Y:S04]  /*b8c0*/  STSM.16.M88.4 [R153], R12 ;  /* 0x0000000c99007844 */ /* 0x0001e80000000200 */
[----:B------:R2:W-:Y:S01]  /*b8d0*/  STSM.16.M88.4 [R4], R16 ;  /* 0x0000001004007844 */ /* 0x0005e20000000200 */
[----:B------:R-:W-:-:S02]  /*b8e0*/  MOV R156, R156 ;  /* 0x0000009c009c7202 */ /* 0x000fc40000000f00 */
[----:B0-----:R-:W-:Y:S01]  /*b8f0*/  LOP3.LUT R12, R8, R155, RZ, 0x3c, !PT ;  /* 0x0000009b080c7212 */ /* 0x001fe200078e3cff */
[--C-:B------:R-:W-:Y:S02]  /*b900*/  IMAD.X R155, RZ, RZ, R23.reuse, P1 ;  /* 0x000000ffff9b7224 */ /* 0x100fe400008e0617 */
[----:B------:R-:W-:Y:S01]  /*b910*/  IMAD.X R13, RZ, RZ, R23, P2 ;  /* 0x000000ffff0d7224 */ /* 0x000fe200010e0617 */
[C---:B--2---:R-:W-:Y:S02]  /*b920*/  IADD3 R19, P1, R22.reuse, 0xc020, RZ ;  /* 0x0000c02016137810 */ /* 0x044fe40007f3e0ff */
[----:B------:R-:W-:Y:S02]  /*b930*/  IADD3 R157, P2, R22, 0xc000, RZ ;  /* 0x0000c000169d7810 */ /* 0x000fe40007f5e0ff */
[----:B------:R-:W-:Y:S02]  /*b940*/  LOP3.LUT R18, R19, 0x380, RZ, 0xc0, !PT ;  /* 0x0000038013127812 */ /* 0x000fe400078ec0ff */
[----:B------:R-:W-:-:S02]  /*b950*/  LOP3.LUT R14, R157, 0x380, RZ, 0xc0, !PT ;  /* 0x000003809d0e7812 */ /* 0x000fc400078ec0ff */
[----:B------:R-:W-:Y:S02]  /*b960*/  SHF.R.U64 R18, R18, 0x3, RZ ;  /* 0x0000000312127819 */ /* 0x000fe400000012ff */
[----:B------:R-:W-:Y:S02]  /*b970*/  SHF.R.U64 R16, R14, 0x3, RZ ;  /* 0x000000030e107819 */ /* 0x000fe400000012ff */
[----:B------:R-:W-:Y:S01]  /*b980*/  LOP3.LUT R18, R18, R19, RZ, 0x3c, !PT ;  /* 0x0000001312127212 */ /* 0x000fe200078e3cff */
[--C-:B------:R-:W-:Y:S01]  /*b990*/  IMAD.X R19, RZ, RZ, R23.reuse, P1 ;  /* 0x000000ffff137224 */ /* 0x100fe200008e0617 */
[----:B------:R-:W-:Y:S01]  /*b9a0*/  F2FP.BF16.F32.PACK_AB R8, R97, R96 ;  /* 0x000000606108723e */ /* 0x000fe200000010ff */
[----:B------:R-:W-:Y:S01]  /*b9b0*/  IMAD.X R17, RZ, RZ, R23, P2 ;  /* 0x000000ffff117224 */ /* 0x000fe200010e0617 */
        /* <DEDUP_REMOVED lines=20> */
[----:B------:R2:W-:Y:S03]  /*bb00*/  STSM.16.M88.4 [R153], R12 ;  /* 0x0000000c99007844 */ /* 0x0005e60000000200 */
[----:B------:R-:W-:Y:S01]  /*bb10*/  SHF.R.U64 R19, R19, 0x3, RZ ;  /* 0x0000000313137819 */ /* 0x000fe200000012ff */
[----:B------:R3:W-:Y:S03]  /*bb20*/  STSM.16.M88.4 [R154], R8 ;  /* 0x000000089a007844 */ /* 0x0007e60000000200 */
[----:B------:R-:W-:-:S02]  /*bb30*/  LOP3.LUT R22, R19, R22, RZ, 0x3c, !PT ;  /* 0x0000001613167212 */ /* 0x000fc400078e3cff */
[----:B--2---:R-:W-:Y:S01]  /*bb40*/  F2FP.BF16.F32.PACK_AB R12, R121, R120 ;  /* 0x00000078790c723e */ /* 0x004fe200000010ff */
[--C-:B------:R-:W-:Y:S01]  /*bb50*/  IMAD.X R153, RZ, RZ, R23.reuse, P0 ;  /* 0x000000ffff997224 */ /* 0x100fe200000e0617 */
[----:B------:R-:W-:Y:S02]  /*bb60*/  F2FP.BF16.F32.PACK_AB R13, R123, R122 ;  /* 0x0000007a7b0d723e */ /* 0x000fe400000010ff */
[----:B------:R-:W-:Y:S02]  /*bb70*/  F2FP.BF16.F32.PACK_AB R14, R125, R124 ;  /* 0x0000007c7d0e723e */ /* 0x000fe400000010ff */
[----:B------:R-:W-:Y:S01]  /*bb80*/  F2FP.BF16.F32.PACK_AB R15, R127, R126 ;  /* 0x0000007e7f0f723e */ /* 0x000fe200000010ff */
[----:B------:R-:W-:Y:S01]  /*bb90*/  IMAD.X R23, RZ, RZ, R23, P1 ;  /* 0x000000ffff177224 */ /* 0x000fe200008e0617 */
[----:B---3--:R-:W-:Y:S02]  /*bba0*/  F2FP.BF16.F32.PACK_AB R8, R129, R128 ;  /* 0x000000808108723e */ /* 0x008fe400000010ff */
[----:B------:R-:W-:-:S02]  /*bbb0*/  F2FP.BF16.F32.PACK_AB R9, R131, R130 ;  /* 0x000000828309723e */ /* 0x000fc400000010ff */
[----:B------:R-:W-:Y:S02]  /*bbc0*/  F2FP.BF16.F32.PACK_AB R10, R133, R132 ;  /* 0x00000084850a723e */ /* 0x000fe400000010ff */
[----:B------:R-:W-:Y:S01]  /*bbd0*/  F2FP.BF16.F32.PACK_AB R11, R135, R134 ;  /* 0x00000086870b723e */ /* 0x000fe200000010ff */
[----:B------:R2:W-:Y:S01]  /*bbe0*/  STSM.16.M88.4 [R4], R12 ;  /* 0x0000000c04007844 */ /* 0x0005e20000000200 */
[----:B------:R-:W-:Y:S02]  /*bbf0*/  MOV R152, R152 ;  /* 0x0000009800987202 */ /* 0x000fe40000000f00 */
[----:B------:R-:W-:Y:S01]  /*bc00*/  MOV R22, R22 ;  /* 0x0000001600167202 */ /* 0x000fe20000000f00 */
[----:B------:R3:W-:Y:S01]  /*bc10*/  STSM.16.M88.4 [R18], R8 ;  /* 0x0000000812007844 */ /* 0x0007e20000000200 */
[----:B--2---:R-:W-:Y:S02]  /*bc20*/  F2FP.BF16.F32.PACK_AB R12, R137, R136 ;  /* 0x00000088890c723e */ /* 0x004fe400000010ff */
[----:B------:R-:W-:-:S02]  /*bc30*/  F2FP.BF16.F32.PACK_AB R13, R139, R138 ;  /* 0x0000008a8b0d723e */ /* 0x000fc400000010ff */
[----:B------:R-:W-:Y:S02]  /*bc40*/  F2FP.BF16.F32.PACK_AB R14, R141, R140 ;  /* 0x0000008c8d0e723e */ /* 0x000fe400000010ff */
[----:B------:R-:W-:Y:S02]  /*bc50*/  F2FP.BF16.F32.PACK_AB R15, R143, R142 ;  /* 0x0000008e8f0f723e */ /* 0x000fe400000010ff */
[----:B---3--:R-:W-:Y:S02]  /*bc60*/  F2FP.BF16.F32.PACK_AB R8, R145, R144 ;  /* 0x000000909108723e */ /* 0x008fe400000010ff */
[----:B------:R-:W-:Y:S02]  /*bc70*/  F2FP.BF16.F32.PACK_AB R9, R147, R146 ;  /* 0x000000929309723e */ /* 0x000fe400000010ff */
[----:B------:R-:W-:Y:S02]  /*bc80*/  F2FP.BF16.F32.PACK_AB R10, R149, R148 ;  /* 0x00000094950a723e */ /* 0x000fe400000010ff */
[----:B------:R-:W-:Y:S01]  /*bc90*/  F2FP.BF16.F32.PACK_AB R11, R151, R150 ;  /* 0x00000096970b723e */ /* 0x000fe200000010ff */
[----:B------:R2:W-:Y:S04]  /*bca0*/  STSM.16.M88.4 [R152], R12 ;  /* 0x0000000c98007844 */ /* 0x0005e80000000200 */
[----:B------:R3:W-:Y:S01]  /*bcb0*/  STSM.16.M88.4 [R22], R8 ;  /* 0x0000000816007844 */ /* 0x0007e20000000200 */
[----:B0-----:R-:W-:Y:S01]  /*bcc0*/  ISETP.NE.U32.AND P0, PT, R16, RZ, PT ;  /* 0x000000ff1000720c */ /* 0x001fe20003f05070 */
[----:B------:R-:W-:-:S03]  /*bcd0*/  IMAD.SHL.U32 R19, R207, 0x4, RZ ;  /* 0x00000004cf137824 */ /* 0x000fc600078e00ff */
[----:B------:R-:W-:Y:S02]  /*bce0*/  ISETP.NE.AND.EX P0, PT, R17, RZ, PT, P0 ;  /* 0x000000ff1100720c */ /* 0x000fe40003f05300 */
[----:B------:R-:W-:Y:S01]  /*bcf0*/  SHF.L.U64.HI R154, R207, 0x2, R211 ;  /* 0x00000002cf9a7819 */ /* 0x000fe200000102d3 */
[----:B------:R-:W-:Y:S01]  /*bd00*/  IMAD.MOV.U32 R4, RZ, RZ, RZ ;  /* 0x000000ffff047224 */ /* 0x000fe200078e00ff */
[----:B------:R-:W-:Y:S01]  /*bd10*/  BAR.SYNC.DEFER_BLOCKING 0x1, 0x100 ;  /* 0x0044000000007b1d */ /* 0x000fe20000010000 */
[----:B--2---:R-:W-:-:S07]  /*bd20*/  IADD3 R12, P1, R19, R16, RZ ;  /* 0x00000010130c7210 */ /* 0x004fce0007f3e0ff */
[----:B------:R-:W0:Y:S01]  /*bd30*/  LDC R152, c[0x0][0xce8] ;  /* 0x00033a00ff987b82 */ /* 0x000e220000000800 */
[----:B------:R-:W-:-:S07]  /*bd40*/  IMAD.X R13, R154, 0x1, R17, P1 ;  /* 0x000000019a0d7824 */ /* 0x000fce00008e0611 */
[----:B---3--:R-:W2:Y:S01]  /*bd50*/  LDC R10, c[0x0][0xbd4] ;  /* 0x0002f500ff0a7b82 */ /* 0x008ea20000000800 */
[----:B------:R-:W3:Y:S01]  /*bd60*/  @P0 LDG.E R4, desc[UR38][R12.64] ;  /* 0x000000260c040981 */ /* 0x000ee2000c1e1900 */
[----:B------:R-:W-:-:S04]  /*bd70*/  ISETP.NE.U32.AND P1, PT, RZ, UR4, PT ;  /* 0x00000004ff007c0c */ /* 0x000fc8000bf25070 */
[----:B------:R-:W-:Y:S01]  /*bd80*/  ISETP.NE.AND.EX P1, PT, RZ, UR5, PT, P1 ;  /* 0x00000005ff007c0c */ /* 0x000fe2000bf25310 */
[----:B------:R-:W-:-:S12]  /*bd90*/  IMAD.MOV.U32 R22, RZ, RZ, 0xab8 ;  /* 0x00000ab8ff167424 */ /* 0x000fd800078e00ff */
[----:B------:R-:W-:-:S04]  /*bda0*/  @P1 IADD3 R8, P2, R19, UR4, RZ ;  /* 0x0000000413081c10 */ /* 0x000fc8000ff5e0ff */
[----:B------:R-:W-:Y:S02]  /*bdb0*/  @P1 IADD3.X R9, R154, UR5, RZ, P2, !PT ;  /* 0x000000059a091c10 */ /* 0x000fe400097fe4ff */
[----:B------:R-:W-:Y:S01]  /*bdc0*/  ISETP.NE.AND P2, PT, R209, RZ, PT ;  /* 0x000000ffd100720c */ /* 0x000fe20003f45270 */
[----:B------:R-:W-:-:S03]  /*bdd0*/  ULDC UR4, c[0x0][0xb88] ;  /* 0x0002e20000047ab9 */ /* 0x000fc60000000800 */
[----:B--2---:R-:W-:Y:S01]  /*bde0*/  SEL R10, R209, R10, P2 ;  /* 0x0000000ad10a7207 */ /* 0x004fe20001000000 */
[----:B------:R-:W-:-:S03]  /*bdf0*/  IMAD.U32 R19, RZ, RZ, UR4 ;  /* 0x00000004ff137e24 */ /* 0x000fc6000f8e00ff */
[----:B------:R-:W-:-:S03]  /*be00*/  ISETP.GT.AND P3, PT, R10, 0x1, PT ;  /* 0x000000010a00780c */ /* 0x000fc60003f64270 */
[----:B------:R2:W5:Y:S01]  /*be10*/  @P1 LDG.E R19, desc[UR38][R8.64] ;  /* 0x0000002608131981 */ /* 0x000562000c1e1900 */
[----:B------:R-:W-:-:S04]  /*be20*/  SEL R22, R22, 0xa78, P3 ;  /* 0x00000a7816167807 */ /* 0x000fc80001800000 */
[----:B------:R-:W4:Y:S08]  /*be30*/  LDC.64 R10, c[0x0][R22+0x218] ;  /* 0x00008600160a7b82 */ /* 0x000f300000000a00 */
[----:B--2---:R-:W2:Y:S01]  /*be40*/  LDC.64 R8, c[0x0][R22+0x220] ;  /* 0x0000880016087b82 */ /* 0x004ea20000000a00 */
[----:B------:R-:W-:Y:S02]  /*be50*/  ISETP.NE.U32.AND P2, PT, R16, RZ, PT ;  /* 0x000000ff1000720c */ /* 0x000fe40003f45070 */
[----:B0-----:R-:W-:-:S02]  /*be60*/  ISETP.NE.AND P4, PT, R152, 0x1, PT ;  /* 0x000000019800780c */ /* 0x001fc40003f85270 */
[----:B------:R-:W-:-:S04]  /*be70*/  ISETP.NE.AND.EX P2, PT, R17, RZ, PT, P2 ;  /* 0x000000ff1100720c */ /* 0x000fc80003f45320 */
[----:B------:R-:W-:Y:S02]  /*be80*/  SEL R207, R207, RZ, !P2 ;  /* 0x000000ffcfcf7207 */ /* 0x000fe40005000000 */
[----:B------:R-:W-:Y:S01]  /*be90*/  SEL R211, R211, RZ, !P2 ;  /* 0x000000ffd3d37207 */ /* 0x000fe20005000000 */
[----:B----4-:R-:W-:-:S04]  /*bea0*/  IMAD R11, R11, R208, RZ ;  /* 0x000000d00b0b7224 */ /* 0x010fc800078e02ff */
[----:B------:R-:W0:Y:S01]  /*beb0*/  @P4 LDC R23, c[0x0][0xcec] ;  /* 0x00033b00ff174b82 */ /* 0x000e220000000800 */
[----:B--2---:R-:W-:-:S07]  /*bec0*/  IMAD R9, R9, R207, RZ ;  /* 0x000000cf09097224 */ /* 0x004fce00078e02ff */
[----:B------:R-:W2:Y:S01]  /*bed0*/  @P4 LDC R155, c[0x0][0xcf0] ;  /* 0x00033c00ff9b4b82 */ /* 0x000ea20000000800 */
[----:B------:R-:W-:-:S04]  /*bee0*/  IMAD.WIDE.U32 R14, R8, R207, RZ ;  /* 0x000000cf080e7225 */ /* 0x000fc800078e00ff */
[----:B------:R-:W-:Y:S02]  /*bef0*/  IMAD R211, R8, R211, R9 ;  /* 0x000000d308d37224 */ /* 0x000fe400078e0209 */
[----:B------:R-:W-:Y:S01]  /*bf00*/  IMAD.WIDE.U32 R8, R10, R208, RZ ;  /* 0x000000d00a087225 */ /* 0x000fe200078e00ff */
[----:B------:R-:W4:Y:S03]  /*bf10*/  LDC.64 R16, c[0x0][R22+0x228] ;  /* 0x00008a0016107b82 */ /* 0x000f260000000a00 */
[----:B------:R-:W-:-:S05]  /*bf20*/  IMAD.IADD R154, R9, 0x1, R11 ;  /* 0x00000001099a7824 */ /* 0x000fca00078e020b */
[----:B------:R-:W1:Y:S01]  /*bf30*/  LDC.64 R10, c[0x0][0xca8] ;  /* 0x00032a00ff0a7b82 */ /* 0x000e620000000a00 */
[----:B------:R-:W-:Y:S02]  /*bf40*/  IMAD.IADD R211, R15, 0x1, R211 ;  /* 0x000000010fd37824 */ /* 0x000fe400078e02d3 */
[----:B------:R-:W-:Y:S01]  /*bf50*/  IMAD.IADD R18, R206, 0x1, R200 ;  /* 0x00000001ce127824 */ /* 0x000fe200078e02c8 */
[----:B------:R-:W-:-:S05]  /*bf60*/  SEL R9, R158, RZ, P3 ;  /* 0x000000ff9e097207 */ /* 0x000fca0001800000 */
[-C--:B----4-:R-:W-:Y:S02]  /*bf70*/  IMAD R157, R17, R9.reuse, RZ ;  /* 0x00000009119d7224 */ /* 0x090fe400078e02ff */
[----:B------:R-:W-:Y:S01]  /*bf80*/  IMAD.WIDE.U32 R16, R16, R9, RZ ;  /* 0x0000000910107225 */ /* 0x000fe200078e00ff */
[----:B-1----:R-:W1:Y:S03]  /*bf90*/  @!P3 LDC R10, c[0x0][0xc50] ;  /* 0x00031400ff0abb82 */ /* 0x002e660000000800 */
[----:B------:R-:W-:-:S05]  /*bfa0*/  IMAD.IADD R157, R17, 0x1, R157 ;  /* 0x00000001119d7824 */ /* 0x000fca00078e029d */
[----:B------:R-:W4:Y:S01]  /*bfb0*/  @!P3 LDC R11, c[0x0][0xc54] ;  /* 0x00031500ff0bbb82 */ /* 0x000f220000000800 */
[----:B---3--:R-:W-:-:S07]  /*bfc0*/  IADD3 R153, P2, P5, R14, R8, R4 ;  /* 0x000000080e997210 */ /* 0x008fce0007d5e004 */
[----:B------:R-:W3:Y:S01]  /*bfd0*/  LDC.64 R14, c[0x0][R22+0x210] ;  /* 0x00008400160e7b82 */ /* 0x000ee20000000a00 */
[----:B0-----:R-:W-:-:S04]  /*bfe0*/  @P4 IMAD.HI.U32 R8, R18, R23, RZ ;  /* 0x0000001712084227 */ /* 0x001fc800078e00ff */
[----:B------:R-:W-:Y:S01]  /*bff0*/  IMAD.MOV.U32 R23, RZ, RZ, R18 ;  /* 0x000000ffff177224 */ /* 0x000fe200078e0012 */
[----:B--2---:R-:W-:Y:S02]  /*c000*/  @P4 SHF.R.U32.HI R23, RZ, R155, R8 ;  /* 0x0000009bff174219 */ /* 0x004fe40000011608 */
[----:B------:R-:W-:-:S03]  /*c010*/  SHF.R.S32.HI R9, RZ, 0x1f, R4 ;  /* 0x0000001fff097819 */ /* 0x000fc60000011404 */
[----:B------:R-:W-:Y:S01]  /*c020*/  IMAD.MOV R17, RZ, RZ, -R23 ;  /* 0x000000ffff117224 */ /* 0x000fe200078e0a17 */
[----:B------:R-:W-:Y:S02]  /*c030*/  IADD3.X R155, R211, R154, R9, P2, P5 ;  /* 0x0000009ad39b7210 */ /* 0x000fe400017ea409 */
[----:B------:R-:W-:Y:S02]  /*c040*/  IADD3 R16, P2, P5, R23, R153, R16 ;  /* 0x0000009917107210 */ /* 0x000fe40007d5e010 */
[----:B------:R-:W-:Y:S01]  /*c050*/  SHF.R.S32.HI R8, RZ, 0x1f, R23 ;  /* 0x0000001fff087819 */ /* 0x000fe20000011417 */
[----:B------:R-:W-:-:S03]  /*c060*/  IMAD R23, R152, R17, R18 ;  /* 0x0000001198177224 */ /* 0x000fc600078e0212 */
[----:B------:R-:W-:Y:S02]  /*c070*/  IADD3.X R17, R8, R155, R157, P2, P5 ;  /* 0x0000009b08117210 */ /* 0x000fe400017ea49d */
[----:B------:R-:W-:Y:S01]  /*c080*/  SHF.R.S32.HI R153, RZ, 0x1f, R23 ;  /* 0x0000001fff997819 */ /* 0x000fe20000011417 */
[-C--:B---3--:R-:W-:Y:S02]  /*c090*/  IMAD R8, R15, R23.reuse, RZ ;  /* 0x000000170f087224 */ /* 0x088fe400078e02ff */
[----:B------:R-:W-:-:S04]  /*c0a0*/  IMAD.WIDE.U32 R16, R14, R23, R16 ;  /* 0x000000170e107225 */ /* 0x000fc800078e0010 */
[----:B------:R-:W-:Y:S01]  /*c0b0*/  IMAD R153, R14, R153, R8 ;  /* 0x000000990e997224 */ /* 0x000fe200078e0208 */
[----:B-1----:R-:W-:-:S03]  /*c0c0*/  LEA R15, P2, R16, R10, 0x2 ;  /* 0x0000000a100f7211 */ /* 0x002fc600078410ff */
[----:B------:R-:W-:-:S05]  /*c0d0*/  IMAD.IADD R8, R17, 0x1, R153 ;  /* 0x0000000111087824 */ /* 0x000fca00078e0299 */
[----:B----4-:R-:W-:Y:S01]  /*c0e0*/  LEA.HI.X R17, R16, R11, R8, 0x2, P2 ;  /* 0x0000000b10117211 */ /* 0x010fe200010f1408 */
[----:B------:R-:W-:Y:S06]  /*c0f0*/  @P1 BRA `(.L_x_5377) ;  /* 0x0000000000101947 */ /* 0x000fec0003800000 */
[----:B------:R-:W-:Y:S05]  /*c100*/  @!P0 BRA `(.L_x_5377) ;  /* 0x00000000000c8947 */ /* 0x000fea0003800000 */
[----:B------:R-:W2:Y:S04]  /*c110*/  LDG.E R8, desc[UR38][R12.64] ;  /* 0x000000260c087981 */ /* 0x000ea8000c1e1900 */
[----:B-----5:R-:W2:Y:S02]  /*c120*/  LDG.E R19, desc[UR38][R12.64+0x4] ;  /* 0x000004260c137981 */ /* 0x020ea4000c1e1900 */
[----:B--2---:R-:W-:-:S07]  /*c130*/  IMAD.IADD R19, R19, 0x1, -R8 ;  /* 0x0000000113137824 */ /* 0x004fce00078e0a08 */
.L_x_5377:
        /* <DEDUP_REMOVED lines=12> */
[----:B--2---:R-:W-:Y:S02]  /*c200*/  IMAD.IADD R14, R8, 0x1, R200 ;  /* 0x00000001080e7824 */ /* 0x004fe400078e02c8 */
        /* <DEDUP_REMOVED lines=45> */
[----:B------:R-:W-:Y:S02]  /*c4e0*/  LOP3.LUT R48, R49, 0x380, RZ, 0xc0, !PT ;  /* 0x0000038031307812 */ /* 0x000fe400078ec0ff */
[----:B------:R-:W-:Y:S02]  /*c4f0*/  LOP3.LUT R28, R29, 0x380, RZ, 0xc0, !PT ;  /* 0x000003801d1c7812 */ /* 0x000fe400078ec0ff */
[----:B------:R-:W-:-:S02]  /*c500*/  LOP3.LUT R32, R33, 0x380, RZ, 0xc0, !PT ;  /* 0x0000038021207812 */ /* 0x000fc400078ec0ff */
[----:B------:R-:W-:Y:S02]  /*c510*/  LOP3.LUT R36, R37, 0x380, RZ, 0xc0, !PT ;  /* 0x0000038025247812 */ /* 0x000fe400078ec0ff */
[----:B------:R-:W-:Y:S02]  /*c520*/  LOP3.LUT R40, R41, 0x380, RZ, 0xc0, !PT ;  /* 0x0000038029287812 */ /* 0x000fe400078ec0ff */
[----:B------:R-:W-:Y:S02]  /*c530*/  LOP3.LUT R44, R45, 0x380, RZ, 0xc0, !PT ;  /* 0x000003802d2c7812 */ /* 0x000fe400078ec0ff */
[----:B------:R-:W-:Y:S02]  /*c540*/  SHF.R.U64 R48, R48, 0x3, RZ ;  /* 0x0000000330307819 */ /* 0x000fe400000012ff */
        /* <DEDUP_REMOVED lines=18> */
[----:B------:R-:W-:Y:S01]  /*c670*/  LOP3.LUT R15, R10, 0x380, RZ, 0xc0, !PT ;  /* 0x000003800a0f7812 */ /* 0x000fe200078ec0ff */
        /* <DEDUP_REMOVED lines=38> */
[----:B------:R-:W5:Y:S04]  /*c8e0*/  LD.E.128 R52, desc[UR38][R52.64] ;  /* 0x0000002634347980 */ /* 0x000f68000c101d00 */
[----:B------:R0:W5:Y:S01]  /*c8f0*/  LD.E.128 R12, desc[UR38][R10.64] ;  /* 0x000000260a0c7980 */ /* 0x000162000c101d00 */
[----:B------:R-:W-:-:S03]  /*c900*/  IMAD.IADD R83, R3, 0x1, R200 ;  /* 0x0000000103537824 */ /* 0x000fc600078e02c8 */
[----:B------:R-:W5:Y:S04]  /*c910*/  LD.E.128 R56, desc[UR38][R56.64] ;  /* 0x0000002638387980 */ /* 0x000f68000c101d00 */
[----:B------:R-:W5:Y:S01]  /*c920*/  LD.E.128 R60, desc[UR38][R60.64] ;  /* 0x000000263c3c7980 */ /* 0x000f62000c101d00 */
[----:B0-----:R-:W-:Y:S01]  /*c930*/  IMAD.WIDE.U32 R10, R4, UR4, RZ ;  /* 0x00000004040a7c25 */ /* 0x001fe2000f8e00ff */
[----:B------:R-:W-:Y:S02]  /*c940*/  ULDC.64 UR4, c[0x0][0xbe8] ;  /* 0x0002fa0000047ab9 */ /* 0x000fe40000000a00 */
[----:B------:R-:W5:Y:S01]  /*c950*/  LD.E.128 R64, desc[UR38][R64.64] ;  /* 0x0000002640407980 */ /* 0x000f62000c101d00 */
[----:B------:R-:W-:Y:S02]  /*c960*/  IMAD.IADD R11, R11, 0x1, R9 ;  /* 0x000000010b0b7824 */ /* 0x000fe400078e0209 */
[----:B------:R-:W-:Y:S01]  /*c970*/  IMAD R9, R76, 0x20, R3 ;  /* 0x000000204c097824 */ /* 0x000fe200078e0203 */
[----:B------:R-:W5:Y:S01]  /*c980*/  LD.E.128 R68, desc[UR38][R68.64] ;  /* 0x0000002644447980 */ /* 0x000f62000c101d00 */
[----:B------:R-:W-:-:S03]  /*c990*/  IMAD.WIDE.U32 R10, R208, UR4, R10 ;  /* 0x00000004d00a7c25 */ /* 0x000fc6000f8e000a */
[----:B------:R-:W5:Y:S01]  /*c9a0*/  LD.E.128 R72, desc[UR38][R72.64] ;  /* 0x0000002648487980 */ /* 0x000f62000c101d00 */
[----:B------:R-:W-:Y:S01]  /*c9b0*/  IMAD.IADD R78, R200, 0x1, R9 ;  /* 0x00000001c84e7824 */ /* 0x000fe200078e0209 */
[----:B------:R-:W-:Y:S01]  /*c9c0*/  SHF.R.S32.HI R76, RZ, 0x1f, R207 ;  /* 0x0000001fff4c7819 */ /* 0x000fe200000114cf */
[----:B------:R-:W-:Y:S01]  /*c9d0*/  IMAD R11, R208, UR5, R11 ;  /* 0x00000005d00b7c24 */ /* 0x000fe2000f8e020b */
[----:B------:R-:W-:Y:S01]  /*c9e0*/  ULDC.64 UR4, c[0x0][0xbf0] ;  /* 0x0002fc0000047ab9 */ /* 0x000fe20000000a00 */
[----:B--2---:R-:W-:Y:S01]  /*c9f0*/  @P4 IMAD.HI.U32 R4, R78, R77, RZ ;  /* 0x0000004d4e044227 */ /* 0x004fe200078e00ff */
[----:B------:R-:W-:Y:S01]  /*ca00*/  @!PT LDS RZ, [RZ] ;  /* 0x00000000fffff984 */ /* 0x000fe20000000800 */
[----:B------:R-:W-:Y:S01]  /*ca10*/  @!PT LDS RZ, [RZ] ;  /* 0x00000000fffff984 */ /* 0x000fe20000000800 */
[----:B------:R-:W-:Y:S01]  /*ca20*/  @!PT LDS RZ, [RZ] ;  /* 0x00000000fffff984 */ /* 0x000fe20000000800 */
[----:B------:R-:W-:Y:S01]  /*ca30*/  @!PT LDS RZ, [RZ] ;  /* 0x00000000fffff984 */ /* 0x000fe20000000800 */
[----:B------:R0:W-:Y:S06]  /*ca40*/  MEMBAR.ALL.CTA ;  /* 0x0000000000007992 */ /* 0x0001ec0000008000 */
[----:B0-----:R-:W0:Y:S01]  /*ca50*/  FENCE.VIEW.ASYNC.S ;  /* 0x00000000000073c6 */ /* 0x001e220000000000 */
[----:B------:R-:W-:Y:S01]  /*ca60*/  IMAD.MOV.U32 R9, RZ, RZ, R78 ;  /* 0x000000ffff097224 */ /* 0x000fe200078e004e */
[----:B---3--:R-:W-:Y:S01]  /*ca70*/  @P4 SHF.R.U32.HI R9, RZ, R79, R4 ;  /* 0x0000004fff094219 */ /* 0x008fe20000011604 */
[----:B------:R-:W-:-:S02]  /*ca80*/  IMAD R76, R76, UR4, RZ ;  /* 0x000000044c4c7c24 */ /* 0x000fc4000f8e02ff */
        /* <DEDUP_REMOVED lines=8> */
[----:B------:R-:W-:-:S02]  /*cb10*/  IMAD R79, R9, UR5, R4 ;  /* 0x00000005094f7c24 */ /* 0x000fc4000f8e0204 */
[----:B------:R-:W-:Y:S01]  /*cb20*/  IMAD.WIDE.U32 R10, R9, UR4, R10 ;  /* 0x00000004090a7c25 */ /* 0x000fe2000f8e000a */
[----:B------:R-:W-:Y:S01]  /*cb30*/  SHF.R.S32.HI R4, RZ, 0x1f, R77 ;  /* 0x0000001fff047819 */ /* 0x000fe2000001144d */
[----:B------:R-:W-:Y:S02]  /*cb40*/  ULDC.64 UR4, c[0x0][0xbd8] ;  /* 0x0002f60000047ab9 */ /* 0x000fe40000000a00 */
[----:B------:R-:W-:Y:S02]  /*cb50*/  IMAD.IADD R11, R11, 0x1, R79 ;  /* 0x000000010b0b7824 */ /* 0x000fe400078e024f */
[----:B------:R-:W-:Y:S02]  /*cb60*/  IMAD R4, R4, UR4, RZ ;  /* 0x0000000404047c24 */ /* 0x000fe4000f8e02ff */
[----:B------:R-:W-:-:S04]  /*cb70*/  IMAD.WIDE.U32 R10, R77, UR4, R10 ;  /* 0x000000044d0a7c25 */ /* 0x000fc8000f8e000a */
[----:B------:R-:W-:Y:S01]  /*cb80*/  IMAD R79, R77, UR5, R4 ;  /* 0x000000054d4f7c24 */ /* 0x000fe2000f8e0204 */
[----:B------:R-:W-:Y:S01]  /*cb90*/  ULDC.64 UR4, c[0x0][0xb80] ;  /* 0x0002e00000047ab9 */ /* 0x000fe20000000a00 */
        /* <DEDUP_REMOVED lines=11> */
[C---:B------:R-:W-:Y:S01]  /*cc50*/  VIADD R86, R2.reuse, 0x80 ;  /* 0x0000008002567836 */ /* 0x040fe20000000000 */
[----:B0-----:R0:W-:Y:S01]  /*cc60*/  SYNCS.ARRIVE.TRANS64.RED.A1T0 RZ, [R0+URZ], RZ ;  /* 0x000000ff00ff79a7 */ /* 0x0011e2000810043f */
[----:B------:R-:W-:Y:S01]  /*cc70*/  VIADD R88, R2, 0xc0 ;  /* 0x000000c002587836 */ /* 0x000fe20000000000 */
[----:B------:R1:W2:Y:S01]  /*cc80*/  SHFL.IDX PT, R81, R4, RZ, 0x181f ;  /* 0x00181fff04517589 */ /* 0x0002a200000e0000 */
[----:B------:R-:W-:Y:S03]  /*cc90*/  BSSY B1, `(.L_x_5379) ;  /* 0x0000018000017945 */ /* 0x000fe60003800000 */
[----:B------:R1:W3:Y:S01]  /*cca0*/  SHFL.IDX PT, R3, R9, RZ, 0x181f ;  /* 0x00181fff09037589 */ /* 0x0002e200000e0000 */
[----:B------:R-:W-:-:S02]  /*ccb0*/  SHF.R.S32.HI R84, RZ, 0x1f, R82 ;  /* 0x0000001fff547819 */ /* 0x000fc40000011452 */
[----:B0-----:R-:W-:Y:S02]  /*ccc0*/  SHF.R.S32.HI R0, RZ, 0x1f, R2 ;  /* 0x0000001fff007819 */ /* 0x001fe40000011402 */
[----:B------:R-:W-:Y:S02]  /*ccd0*/  SHF.R.S32.HI R85, RZ, 0x1f, R86 ;  /* 0x0000001fff557819 */ /* 0x000fe40000011456 */
[----:B------:R-:W-:Y:S01]  /*cce0*/  SHF.R.S32.HI R87, RZ, 0x1f, R88 ;  /* 0x0000001fff577819 */ /* 0x000fe20000011458 */
[----:B-1----:R-:W-:Y:S06]  /*ccf0*/  @P2 BRA `(.L_x_5380) ;  /* 0x0000000000442947 */ /* 0x002fec0003800000 */
        /* <DEDUP_REMOVED lines=17> */
.L_x_5380:
[----:B------:R-:W-:Y:S05]  /*ce10*/  BSYNC B1 ;  /* 0x0000000000017941 */ /* 0x000fea0003800000 */
.L_x_5379:
[----:B---3--:R1:W3:Y:S01]  /*ce20*/  SHFL.IDX PT, R3, R9, 0x1, 0x181f ;  /* 0x00381f0009037f89 */ /* 0x0082e200000e0000 */
        /* <DEDUP_REMOVED lines=20> */
.L_x_5382:
[----:B------:R-:W-:Y:S05]  /*cf70*/  BSYNC B1 ;  /* 0x0000000000017941 */ /* 0x000fea0003800000 */
.L_x_5381:
        /* <DEDUP_REMOVED lines=21> */
.L_x_5384:
[----:B------:R-:W-:Y:S05]  /*d0d0*/  BSYNC B1 ;  /* 0x0000000000017941 */ /* 0x000fea0003800000 */
.L_x_5383:
        /* <DEDUP_REMOVED lines=12> */
[-C--:B-1-3--:R-:W-:Y:S02]  /*d1a0*/  @!P3 LEA.HI.X R9, R2, R15.reuse, R0, 0x1, P0 ;  /* 0x0000000f0209b211 */ /* 0x08afe400000f0c00 */
        /* <DEDUP_REMOVED lines=11> */
.L_x_5378:
[----:B0-----:R-:W0:Y:S01]  /*d260*/  @P4 LDC R13, c[0x0][0xcec] ;  /* 0x00033b00ff0d4b82 */ /* 0x001e220000000800 */
[----:B------:R-:W-:Y:S01]  /*d270*/  ULDC.64 UR4, c[0x0][0xc08] ;  /* 0x0003020000047ab9 */ /* 0x000fe20000000a00 */
[----:B------:R-:W-:Y:S01]  /*d280*/  ULDC.64 UR6, c[0x0][0xc30] ;  /* 0x00030c0000067ab9 */ /* 0x000fe20000000a00 */
[----:B------:R-:W-:Y:S01]  /*d290*/  IMAD R9, R9, UR4, RZ ;  /* 0x0000000409097c24 */ /* 0x000fe2000f8e02ff */
[----:B------:R-:W-:Y:S01]  /*d2a0*/  ISETP.GE.AND P0, PT, R14, R8, PT ;  /* 0x000000080e00720c */ /* 0x000fe20003f06270 */
[C---:B------:R-:W-:Y:S01]  /*d2b0*/  IMAD.WIDE.U32 R2, R4.reuse, UR4, RZ ;  /* 0x0000000404027c25 */ /* 0x040fe2000f8e00ff */
[----:B------:R-:W-:Y:S01]  /*d2c0*/  BSSY B1, `(.L_x_5386) ;  /* 0x00000eb000017945 */ /* 0x000fe20003800000 */
[----:B------:R-:W-:Y:S01]  /*d2d0*/  SHF.R.S32.HI R22, RZ, 0x1f, R213 ;  /* 0x0000001fff167819 */ /* 0x000fe200000114d5 */
[----:B------:R-:W1:Y:S01]  /*d2e0*/  @P4 LDC R10, c[0x0][0xcf0] ;  /* 0x00033c00ff0a4b82 */ /* 0x000e620000000800 */
[----:B------:R-:W-:Y:S01]  /*d2f0*/  IMAD R9, R4, UR5, R9 ;  /* 0x0000000504097c24 */ /* 0x000fe2000f8e0209 */
[----:B------:R-:W-:Y:S01]  /*d300*/  ULDC.64 UR4, c[0x0][0xc38] ;  /* 0x00030e0000047ab9 */ /* 0x000fe20000000a00 */
[----:B------:R-:W-:Y:S01]  /*d310*/  SHF.R.S32.HI R4, RZ, 0x1f, R207 ;  /* 0x0000001fff047819 */ /* 0x000fe200000114cf */
[----:B------:R-:W-:Y:S01]  /*d320*/  VIADD R163, R201, 0x80 ;  /* 0x00000080c9a37836 */ /* 0x000fe20000000000 */
[----:B------:R-:W-:Y:S01]  /*d330*/  SHF.R.S32.HI R153, RZ, 0x1f, R229 ;  /* 0x0000001fff997819 */ /* 0x000fe200000114e5 */
[----:B------:R-:W-:Y:S01]  /*d340*/  IMAD.IADD R3, R3, 0x1, R9 ;  /* 0x0000000103037824 */ /* 0x000fe200078e0209 */
[----:B------:R-:W-:Y:S01]  /*d350*/  SHF.R.S32.HI R154, RZ, 0x1f, R230 ;  /* 0x0000001fff9a7819 */ /* 0x000fe200000114e6 */
[----:B------:R-:W-:Y:S01]  /*d360*/  IMAD.MOV.U32 R9, RZ, RZ, R18 ;  /* 0x000000ffff097224 */ /* 0x000fe200078e0012 */
[----:B------:R-:W-:Y:S01]  /*d370*/  SHF.R.S32.HI R155, RZ, 0x1f, R231 ;  /* 0x0000001fff9b7819 */ /* 0x000fe200000114e7 */
[----:B------:R-:W-:Y:S01]  /*d380*/  IMAD.WIDE.U32 R2, R208, UR4, R2 ;  /* 0x00000004d0027c25 */ /* 0x000fe2000f8e0002 */
[----:B------:R-:W-:-:S02]  /*d390*/  SHF.R.S32.HI R156, RZ, 0x1f, R232 ;  /* 0x0000001fff9c7819 */ /* 0x000fc400000114e8 */
[----:B------:R-:W-:Y:S01]  /*d3a0*/  SHF.R.S32.HI R157, RZ, 0x1f, R233 ;  /* 0x0000001fff9d7819 */ /* 0x000fe200000114e9 */
[----:B------:R-:W-:Y:S01]  /*d3b0*/  IMAD R3, R208, UR5, R3 ;  /* 0x00000005d0037c24 */ /* 0x000fe2000f8e0203 */
[----:B------:R-:W-:Y:S01]  /*d3c0*/  ULDC.64 UR4, c[0x0][0xc40] ;  /* 0x0003100000047ab9 */ /* 0x000fe20000000a00 */
[----:B0-----:R-:W-:Y:S01]  /*d3d0*/  @P4 IMAD.HI.U32 R13, R18, R13, RZ ;  /* 0x0000000d120d4227 */ /* 0x001fe200078e00ff */
[----:B------:R-:W-:Y:S02]  /*d3e0*/  SHF.R.S32.HI R159, RZ, 0x1f, R235 ;  /* 0x0000001fff9f7819 */ /* 0x000fe400000114eb */
[----:B------:R-:W-:Y:S01]  /*d3f0*/  SHF.R.S32.HI R160, RZ, 0x1f, R236 ;  /* 0x0000001fffa07819 */ /* 0x000fe200000114ec */
[----:B------:R-:W-:Y:S01]  /*d400*/  IMAD R4, R4, UR4, RZ ;  /* 0x0000000404047c24 */ /* 0x000fe2000f8e02ff */
[----:B------:R-:W-:Y:S01]  /*d410*/  SHF.R.S32.HI R161, RZ, 0x1f, R237 ;  /* 0x0000001fffa17819 */ /* 0x000fe200000114ed */
[----:B------:R-:W-:Y:S01]  /*d420*/  IMAD.WIDE.U32 R2, R207, UR4, R2 ;  /* 0x00000004cf027c25 */ /* 0x000fe2000f8e0002 */
[----:B------:R-:W-:-:S02]  /*d430*/  SHF.R.S32.HI R163, RZ, 0x1f, R163 ;  /* 0x0000001fffa37819 */ /* 0x000fc400000114a3 */
[----:B-1----:R-:W-:Y:S01]  /*d440*/  @P4 SHF.R.U32.HI R9, RZ, R10, R13 ;  /* 0x0000000aff094219 */ /* 0x002fe2000001160d */
[----:B------:R-:W-:Y:S01]  /*d450*/  IMAD R11, R207, UR5, R4 ;  /* 0x00000005cf0b7c24 */ /* 0x000fe2000f8e0204 */
[----:B------:R-:W-:Y:S01]  /*d460*/  ULDC.64 UR4, c[0x0][0xc48] ;  /* 0x0003120000047ab9 */ /* 0x000fe20000000a00 */
[----:B------:R-:W-:Y:S01]  /*d470*/  VIADD R165, R201, 0x78 ;  /* 0x00000078c9a57836 */ /* 0x000fe20000000000 */
[----:B------:R-:W-:Y:S01]  /*d480*/  SHF.R.S32.HI R4, RZ, 0x1f, R9 ;  /* 0x0000001fff047819 */ /* 0x000fe20000011409 */
[----:B------:R-:W-:Y:S02]  /*d490*/  IMAD.IADD R3, R3, 0x1, R11 ;  /* 0x0000000103037824 */ /* 0x000fe400078e020b */
[----:B------:R-:W-:Y:S01]  /*d4a0*/  IMAD.MOV R11, RZ, RZ, -R9 ;  /* 0x000000ffff0b7224 */ /* 0x000fe200078e0a09 */
[----:B------:R-:W-:Y:S01]  /*d4b0*/  SHF.R.S32.HI R165, RZ, 0x1f, R165 ;  /* 0x0000001fffa57819 */ /* 0x000fe200000114a5 */
[----:B------:R-:W-:-:S04]  /*d4c0*/  IMAD.WIDE.U32 R2, R158, UR4, R2 ;  /* 0x000000049e027c25 */ /* 0x000fc8000f8e0002 */
[----:B------:R-:W-:Y:S01]  /*d4d0*/  IMAD R11, R152, R11, R18 ;  /* 0x0000000b980b7224 */ /* 0x000fe200078e0212 */
[----:B------:R-:W-:Y:S01]  /*d4e0*/  SHF.R.S32.HI R152, RZ, 0x1f, R228 ;  /* 0x0000001fff987819 */ /* 0x000fe200000114e4 */
[----:B------:R-:W-:Y:S02]  /*d4f0*/  IMAD R4, R4, UR6, RZ ;  /* 0x0000000604047c24 */ /* 0x000fe4000f8e02ff */
[----:B------:R-:W-:Y:S01]  /*d500*/  IMAD R3, R158, UR5, R3 ;  /* 0x000000059e037c24 */ /* 0x000fe2000f8e0203 */
[----:B------:R-:W-:Y:S01]  /*d510*/  ULDC.64 UR4, c[0x0][0xc28] ;  /* 0x00030a0000047ab9 */ /* 0x000fe20000000a00 */
[C---:B------:R-:W-:Y:S01]  /*d520*/  IMAD R13, R9.reuse, UR7, R4 ;  /* 0x00000007090d7c24 */ /* 0x040fe2000f8e0204 */
[----:B------:R-:W-:Y:S01]  /*d530*/  SHF.R.S32.HI R4, RZ, 0x1f, R11 ;  /* 0x0000001fff047819 */ /* 0x000fe2000001140b */
[----:B------:R-:W-:Y:S01]  /*d540*/  IMAD.WIDE.U32 R2, R9, UR6, R2 ;  /* 0x0000000609027c25 */ /* 0x000fe2000f8e0002 */
[----:B------:R-:W-:-:S03]  /*d550*/  SHF.R.S32.HI R158, RZ, 0x1f, R234 ;  /* 0x0000001fff9e7819 */ /* 0x000fc600000114ea */
[----:B------:R-:W-:Y:S02]  /*d560*/  IMAD R4, R4, UR4, RZ ;  /* 0x0000000404047c24 */ /* 0x000fe4000f8e02ff */
[----:B------:R-:W-:Y:S02]  /*d570*/  IMAD.IADD R3, R3, 0x1, R13 ;  /* 0x0000000103037824 */ /* 0x000fe400078e020d */
[C---:B------:R-:W-:Y:S02]  /*d580*/  IMAD R9, R11.reuse, UR5, R4 ;  /* 0x000000050b097c24 */ /* 0x040fe4000f8e0204 */
[----:B------:R-:W-:Y:S01]  /*d590*/  IMAD.WIDE.U32 R2, R11, UR4, R2 ;  /* 0x000000040b027c25 */ /* 0x000fe2000f8e0002 */
[----:B------:R-:W-:-:S03]  /*d5a0*/  ULDC.64 UR4, c[0x0][0xc00] ;  /* 0x0003000000047ab9 */ /* 0x000fc60000000a00 */
[----:B------:R-:W-:Y:S01]  /*d5b0*/  VIADD R4, R0, 0x32420 ;  /* 0x0003242000047836 */ /* 0x000fe20000000000 */
[C---:B------:R-:W-:Y:S01]  /*d5c0*/  LEA R0, P1, R2.reuse, UR4, 0x2 ;  /* 0x0000000402007c11 */ /* 0x040fe2000f8210ff */
[----:B------:R-:W-:Y:S02]  /*d5d0*/  IMAD.IADD R3, R3, 0x1, R9 ;  /* 0x0000000103037824 */ /* 0x000fe400078e0209 */
[C---:B------:R-:W-:Y:S01]  /*d5e0*/  VIADD R167, R201.reuse, 0x70 ;  /* 0x00000070c9a77836 */ /* 0x040fe20000000000 */
[----:B------:R-:W-:Y:S01]  /*d5f0*/  PRMT R9, RZ, 0x654, R4 ;  /* 0x00000654ff097816 */ /* 0x000fe20000000004 */
[C---:B------:R-:W-:Y:S01]  /*d600*/  VIADD R169, R201.reuse, 0x68 ;  /* 0x00000068c9a97836 */ /* 0x040fe20000000000 */
[----:B------:R-:W-:Y:S01]  /*d610*/  LEA.HI.X R4, R2, UR5, R3, 0x2, P1 ;  /* 0x0000000502047c11 */ /* 0x000fe200088f1403 */
[C---:B------:R-:W-:Y:S01]  /*d620*/  VIADD R171, R201.reuse, 0x60 ;  /* 0x00000060c9ab7836 */ /* 0x040fe20000000000 */
[----:B------:R0:W-:Y:S01]  /*d630*/  SYNCS.ARRIVE.TRANS64.RED.A1T0 RZ, [R9+URZ], RZ ;  /* 0x000000ff09ff79a7 */ /* 0x0001e2000810043f */
[C---:B------:R-:W-:Y:S01]  /*d640*/  VIADD R173, R201.reuse, 0x58 ;  /* 0x00000058c9ad7836 */ /* 0x040fe20000000000 */
[----:B------:R0:W1:Y:S01]  /*d650*/  SHFL.IDX PT, R2, R0, RZ, 0x1c1f ;  /* 0x001c1fff00027589 */ /* 0x00006200000e0000 */
[C---:B------:R-:W-:Y:S01]  /*d660*/  VIADD R175, R201.reuse, 0x50 ;  /* 0x00000050c9af7836 */ /* 0x040fe20000000000 */
[----:B------:R-:W-:Y:S01]  /*d670*/  SHF.R.S32.HI R167, RZ, 0x1f, R167 ;  /* 0x0000001fffa77819 */ /* 0x000fe200000114a7 */
[C---:B------:R-:W-:Y:S01]  /*d680*/  VIADD R177, R201.reuse, 0x48 ;  /* 0x00000048c9b17836 */ /* 0x040fe20000000000 */
[----:B------:R0:W2:Y:S01]  /*d690*/  SHFL.IDX PT, R3, R4, RZ, 0x1c1f ;  /* 0x001c1fff04037589 */ /* 0x0000a200000e0000 */
        /* <DEDUP_REMOVED lines=36> */
[----:B------:R-:W-:Y:S01]  /*d8e0*/  VIADD R192, R201, 0x8 ;  /* 0x00000008c9c07836 */ /* 0x000fe20000000000 */
[----:B012---:R-:W-:Y:S06]  /*d8f0*/  @P0 BRA `(.L_x_5387) ;  /* 0x00000008001c0947 */ /* 0x007fec0003800000 */
[----:B------:R-:W-:Y:S01]  /*d900*/  ULDC UR4, c[0x0][0xbc8] ;  /* 0x0002f20000047ab9 */ /* 0x000fe20000000800 */
[C---:B------:R-:W-:Y:S01]  /*d910*/  VIADD R17, R201.reuse, 0xe8 ;  /* 0x000000e8c9117836 */ /* 0x040fe20000000000 */
[----:B------:R-:W-:Y:S01]  /*d920*/  ISETP.GE.AND P4, PT, R192, UR4, PT ;  /* 0x00000004c0007c0c */ /* 0x000fe2000bf86270 */
[C---:B------:R-:W-:Y:S01]  /*d930*/  VIADD R23, R201.reuse, 0xf8 ;  /* 0x000000f8c9177836 */ /* 0x040fe20000000000 */
[----:B------:R-:W-:Y:S02]  /*d940*/  ISETP.GE.AND P3, PT, R190, UR4, PT ;  /* 0x00000004be007c0c */ /* 0x000fe4000bf66270 */
[----:B------:R-:W-:Y:S02]  /*d950*/  ISETP.GE.AND P5, PT, R201, UR4, PT ;  /* 0x00000004c9007c0c */ /* 0x000fe4000bfa6270 */
[----:B------:R-:W-:Y:S02]  /*d960*/  ISETP.GE.AND P1, PT, R186, UR4, PT ;  /* 0x00000004ba007c0c */ /* 0x000fe4000bf26270 */
[----:B------:R-:W-:-:S02]  /*d970*/  ISETP.GE.AND P0, PT, R188, UR4, PT ;  /* 0x00000004bc007c0c */ /* 0x000fc4000bf06270 */
[----:B------:R-:W-:-:S03]  /*d980*/  SHF.R.S32.HI R9, RZ, 0x1f, R210 ;  /* 0x0000001fff097819 */ /* 0x000fc600000114d2 */
[-C--:B------:R-:W-:Y:S02]  /*d990*/  @!P4 LEA R10, P2, R192, R2.reuse, 0x2 ;  /* 0x00000002c00ac211 */ /* 0x080fe400078410ff */
[----:B------:R-:W-:Y:S02]  /*d9a0*/  @!P3 LEA R12, P6, R190, R2, 0x2 ;  /* 0x00000002be0cb211 */ /* 0x000fe400078c10ff */
[----:B------:R-:W-:Y:S01]  /*d9b0*/  @!P5 IMAD.WIDE R14, R201, 0x4, R2 ;  /* 0x00000004c90ed825 */ /* 0x000fe200078e0202 */
[-C--:B------:R-:W-:Y:S02]  /*d9c0*/  @!P4 LEA.HI.X R11, R192, R3.reuse, R193, 0x2, P2 ;  /* 0x00000003c00bc211 */ /* 0x080fe400010f14c1 */
[----:B------:R-:W-:Y:S02]  /*d9d0*/  ISETP.GE.AND P2, PT, R184, UR4, PT ;  /* 0x00000004b8007c0c */ /* 0x000fe4000bf46270 */
[----:B------:R-:W-:Y:S01]  /*d9e0*/  @!P3 LEA.HI.X R13, R190, R3, R191, 0x2, P6 ;  /* 0x00000003be0db211 */ /* 0x000fe200030f14bf */
[----:B------:R0:W-:Y:S04]  /*d9f0*/  @!P5 ST.E.64 desc[UR38][R14.64], R24 ;  /* 0x000000180e00d985 */ /* 0x0001e8000c101b26 */
[----:B------:R1:W-:Y:S01]  /*da00*/  @!P4 ST.E.64 desc[UR38][R10.64], R28 ;  /* 0x0000001c0a00c985 */ /* 0x0003e2000c101b26 */
[----:B------:R-:W-:-:S03]  /*da10*/  ISETP.GE.AND P4, PT, R180, UR4, PT ;  /* 0x00000004b4007c0c */ /* 0x000fc6000bf86270 */
[----:B------:R2:W-:Y:S01]  /*da20*/  @!P3 ST.E.64 desc[UR38][R12.64], R32 ;  /* 0x000000200c00b985 */ /* 0x0005e2000c101b26 */
[----:B------:R-:W-:Y:S01]  /*da30*/  ISETP.GE.AND P3, PT, R182, UR4, PT ;  /* 0x00000004b6007c0c */ /* 0x000fe2000bf66270 */
[----:B0-----:R-:W-:Y:S01]  /*da40*/  VIADD R25, R201, 0xf0 ;  /* 0x000000f0c9197836 */ /* 0x001fe20000000000 */
[-C--:B-1----:R-:W-:Y:S02]  /*da50*/  @!P0 LEA R10, P6, R188, R2.reuse, 0x2 ;  /* 0x00000002bc0a8211 */ /* 0x082fe400078c10ff */
[-C--:B--2---:R-:W-:Y:S02]  /*da60*/  @!P1 LEA R12, P5, R186, R2.reuse, 0x2 ;  /* 0x00000002ba0c9211 */ /* 0x084fe400078a10ff */
        /* <DEDUP_REMOVED lines=10> */
[-C--:B0-----:R-:W-:Y:S02]  /*db10*/  @!P3 LEA R10, P6, R182, R2.reuse, 0x2 ;  /* 0x00000002b60ab211 */ /* 0x081fe400078c10ff */
[-C--:B-1----:R-:W-:Y:S02]  /*db20*/  @!P4 LEA R12, P2, R180, R2.reuse, 0x2 ;  /* 0x00000002b40cc211 */ /* 0x082fe400078410ff */
        /* <DEDUP_REMOVED lines=9> */
[-C--:B0-----:R-:W-:Y:S02]  /*dbc0*/  @!P0 LEA R10, P4, R176, R2.reuse, 0x2 ;  /* 0x00000002b00a8211 */ /* 0x081fe400078810ff */
[----:B-1----:R-:W-:Y:S02]  /*dbd0*/  @!P1 LEA R12, P5, R174, R2, 0x2 ;  /* 0x00000002ae0c9211 */ /* 0x002fe400078a10ff */
        /* <DEDUP_REMOVED lines=11> */
[-C--:B0-----:R-:W-:Y:S02]  /*dc90*/  @!P3 LEA R10, P6, R170, R2.reuse, 0x2 ;  /* 0x00000002aa0ab211 */ /* 0x081fe400078c10ff */
[-C--:B-1----:R-:W-:Y:S02]  /*dca0*/  @!P4 LEA R12, P2, R168, R2.reuse, 0x2 ;  /* 0x00000002a80cc211 */ /* 0x082fe400078410ff */
        /* <DEDUP_REMOVED lines=22> */
[CC--:B-1----:R-:W-:Y:S02]  /*de10*/  @!P4 LEA R12, P0, R235.reuse, R2.reuse, 0x2 ;  /* 0x00000002eb0cc211 */ /* 0x0c2fe400078010ff */
[-C--:B------:R-:W-:Y:S02]  /*de20*/  @!P5 LEA.HI.X R11, R236, R3.reuse, R160, 0x2, P1 ;  /* 0x00000003ec0bd211 */ /* 0x080fe400008f14a0 */
[----:B------:R-:W-:Y:S02]  /*de30*/  ISETP.GE.AND P1, PT, R232, UR4, PT ;  /* 0x00000004e8007c0c */ /* 0x000fe4000bf26270 */
[----:B--2---:R-:W-:Y:S01]  /*de40*/  @!P3 LEA R14, P6, R234, R2, 0x2 ;  /* 0x00000002ea0eb211 */ /* 0x004fe200078c10ff */
[----:B------:R0:W-:Y:S01]  /*de50*/  @!P5 ST.E.64 desc[UR38][R10.64], R96 ;  /* 0x000000600a00d985 */ /* 0x0001e2000c101b26 */
[----:B------:R-:W-:-:S02]  /*de60*/  @!P4 LEA.HI.X R13, R235, R3, R159, 0x2, P0 ;  /* 0x00000003eb0dc211 */ /* 0x000fc400000f149f */
[----:B------:R-:W-:Y:S02]  /*de70*/  @!P3 LEA.HI.X R15, R234, R3, R158, 0x2, P6 ;  /* 0x00000003ea0fb211 */ /* 0x000fe400030f149e */
[----:B------:R-:W-:Y:S01]  /*de80*/  ISETP.GE.AND P0, PT, R231, UR4, PT ;  /* 0x00000004e7007c0c */ /* 0x000fe2000bf06270 */
[----:B------:R1:W-:Y:S01]  /*de90*/  @!P4 ST.E.64 desc[UR38][R12.64], R100 ;  /* 0x000000640c00c985 */ /* 0x0003e2000c101b26 */
[----:B------:R-:W-:-:S03]  /*dea0*/  ISETP.GE.AND P4, PT, R229, UR4, PT ;  /* 0x00000004e5007c0c */ /* 0x000fc6000bf86270 */
[----:B------:R2:W-:Y:S01]  /*deb0*/  @!P3 ST.E.64 desc[UR38][R14.64], R104 ;  /* 0x000000680e00b985 */ /* 0x0005e2000c101b26 */
[----:B------:R-:W-:Y:S02]  /*dec0*/  ISETP.GE.AND P3, PT, R230, UR4, PT ;  /* 0x00000004e6007c0c */ /* 0x000fe4000bf66270 */
[----:B0-----:R-:W-:-:S04]  /*ded0*/  @!P2 LEA R10, P6, R233, R2, 0x2 ;  /* 0x00000002e90aa211 */ /* 0x001fc800078c10ff */
[----:B------:R-:W-:Y:S02]  /*dee0*/  @!P2 LEA.HI.X R11, R233, R3, R157, 0x2, P6 ;  /* 0x00000003e90ba211 */ /* 0x000fe400030f149d */
[----:B-1----:R-:W-:-:S03]  /*def0*/  @!P1 LEA R12, P5, R232, R2, 0x2 ;  /* 0x00000002e80c9211 */ /* 0x002fc600078a10ff */
[----:B------:R0:W-:Y:S01]  /*df00*/  @!P2 ST.E.64 desc[UR38][R10.64], R108 ;  /* 0x0000006c0a00a985 */ /* 0x0001e2000c101b26 */
[-C--:B------:R-:W-:Y:S02]  /*df10*/  @!P1 LEA.HI.X R13, R232, R3.reuse, R156, 0x2, P5 ;  /* 0x00000003e80d9211 */ /* 0x080fe400028f149c */
[-C--:B--2---:R-:W-:Y:S02]  /*df20*/  @!P0 LEA R14, P6, R231, R2.reuse, 0x2 ;  /* 0x00000002e70e8211 */ /* 0x084fe400078c10ff */
[-C--:B------:R-:W-:Y:S01]  /*df30*/  @!P4 LEA R20, P5, R229, R2.reuse, 0x2 ;  /* 0x00000002e514c211 */ /* 0x080fe200078a10ff */
[----:B------:R1:W-:Y:S01]  /*df40*/  @!P1 ST.E.64 desc[UR38][R12.64], R112 ;  /* 0x000000700c009985 */ /* 0x0003e2000c101b26 */
[----:B------:R-:W-:Y:S02]  /*df50*/  @!P3 LEA R18, P1, R230, R2, 0x2 ;  /* 0x00000002e612b211 */ /* 0x000fe400078210ff */
[----:B------:R-:W-:Y:S02]  /*df60*/  @!P0 LEA.HI.X R15, R231, R3, R155, 0x2, P6 ;  /* 0x00000003e70f8211 */ /* 0x000fe400030f149b */
[----:B------:R-:W-:-:S02]  /*df70*/  ISETP.GE.AND P2, PT, R228, UR4, PT ;  /* 0x00000004e4007c0c */ /* 0x000fc4000bf46270 */
[-C--:B------:R-:W-:Y:S01]  /*df80*/  @!P3 LEA.HI.X R19, R230, R3.reuse, R154, 0x2, P1 ;  /* 0x00000003e613b211 */ /* 0x080fe200008f149a */
[----:B------:R2:W-:Y:S01]  /*df90*/  @!P0 ST.E.64 desc[UR38][R14.64], R116 ;  /* 0x000000740e008985 */ /* 0x0005e2000c101b26 */
[----:B------:R-:W-:Y:S02]  /*dfa0*/  ISETP.GE.AND P1, PT, R213, UR4, PT ;  /* 0x00000004d5007c0c */ /* 0x000fe4000bf26270 */
[----:B------:R-:W-:Y:S01]  /*dfb0*/  @!P4 LEA.HI.X R21, R229, R3, R153, 0x2, P5 ;  /* 0x00000003e515c211 */ /* 0x000fe200028f1499 */
[----:B------:R3:W-:Y:S01]  /*dfc0*/  @!P3 ST.E.64 desc[UR38][R18.64], R120 ;  /* 0x000000781200b985 */ /* 0x0007e2000c101b26 */
[----:B------:R-:W-:Y:S02]  /*dfd0*/  ISETP.GE.AND P0, PT, R210, UR4, PT ;  /* 0x00000004d2007c0c */ /* 0x000fe4000bf06270 */
[----:B------:R-:W-:Y:S01]  /*dfe0*/  ISETP.GE.AND P3, PT, R25, UR4, PT ;  /* 0x0000000419007c0c */ /* 0x000fe2000bf66270 */
[----:B------:R4:W-:Y:S01]  /*dff0*/  @!P4 ST.E.64 desc[UR38][R20.64], R124 ;  /* 0x0000007c1400c985 */ /* 0x0009e2000c101b26 */
[----:B------:R-:W-:-:S02]  /*e000*/  ISETP.GE.AND P4, PT, R17, UR4, PT ;  /* 0x0000000411007c0c */ /* 0x000fc4000bf86270 */
[----:B0-----:R-:W-:-:S03]  /*e010*/  @!P2 LEA R10, P5, R228, R2, 0x2 ;  /* 0x00000002e40aa211 */ /* 0x001fc600078a10ff */
[CC--:B-1----:R-:W-:Y:S02]  /*e020*/  @!P1 LEA R12, P6, R213.reuse, R2.reuse, 0x2 ;  /* 0x00000002d50c9211 */ /* 0x0c2fe400078c10ff */
[-C--:B------:R-:W-:Y:S02]  /*e030*/  @!P2 LEA.HI.X R11, R228, R3.reuse, R152, 0x2, P5 ;  /* 0x00000003e40ba211 */ /* 0x080fe400028f1498 */
[C---:B--2---:R-:W-:Y:S02]  /*e040*/  @!P0 LEA R14, P5, R210.reuse, R2, 0x2 ;  /* 0x00000002d20e8211 */ /* 0x044fe400078a10ff */
[-C--:B------:R-:W-:Y:S01]  /*e050*/  @!P1 LEA.HI.X R13, R213, R3.reuse, R22, 0x2, P6 ;  /* 0x00000003d50d9211 */ /* 0x080fe200030f1416 */
[----:B------:R0:W-:Y:S01]  /*e060*/  @!P2 ST.E.64 desc[UR38][R10.64], R128 ;  /* 0x000000800a00a985 */ /* 0x0001e2000c101b26 */
[----:B------:R-:W-:Y:S02]  /*e070*/  ISETP.GE.AND P6, PT, R23, UR4, PT ;  /* 0x0000000417007c0c */ /* 0x000fe4000bfc6270 */
[----:B------:R-:W-:Y:S01]  /*e080*/  @!P0 LEA.HI.X R15, R210, R3, R9, 0x2, P5 ;  /* 0x00000003d20f8211 */ /* 0x000fe200028f1409 */
[----:B------:R0:W-:Y:S01]  /*e090*/  @!P1 ST.E.64 desc[UR38][R12.64], R132 ;  /* 0x000000840c009985 */ /* 0x0001e2000c101b26 */
[----:B---3--:R-:W-:-:S02]  /*e0a0*/  SHF.R.S32.HI R19, RZ, 0x1f, R17 ;  /* 0x0000001fff137819 */ /* 0x008fc40000011411 */
[CC--:B------:R-:W-:Y:S01]  /*e0b0*/  @!P4 LEA R18, P5, R17.reuse, R2.reuse, 0x2 ;  /* 0x000000021112c211 */ /* 0x0c0fe200078a10ff */
[----:B------:R0:W-:Y:S01]  /*e0c0*/  @!P0 ST.E.64 desc[UR38][R14.64], R136 ;  /* 0x000000880e008985 */ /* 0x0001e2000c101b26 */
[----:B------:R-:W-:Y:S02]  /*e0d0*/  SHF.R.S32.HI R9, RZ, 0x1f, R25 ;  /* 0x0000001fff097819 */ /* 0x000fe40000011419 */
[----:B------:R-:W-:Y:S02]  /*e0e0*/  @!P4 LEA.HI.X R19, R17, R3, R19, 0x2, P5 ;  /* 0x000000031113c211 */ /* 0x000fe400028f1413 */
[----:B----4-:R-:W-:-:S03]  /*e0f0*/  @!P3 LEA R20, P5, R25, R2, 0x2 ;  /* 0x000000021914b211 */ /* 0x010fc600078a10ff */
[----:B------:R0:W-:Y:S01]  /*e100*/  @!P4 ST.E.64 desc[UR38][R18.64], R140 ;  /* 0x0000008c1200c985 */ /* 0x0001e2000c101b26 */
[-C--:B------:R-:W-:Y:S02]  /*e110*/  @!P3 LEA.HI.X R21, R25, R3.reuse, R9, 0x2, P5 ;  /* 0x000000031915b211 */ /* 0x080fe400028f1409 */
[----:B------:R-:W-:Y:S02]  /*e120*/  SHF.R.S32.HI R9, RZ, 0x1f, R23 ;  /* 0x0000001fff097819 */ /* 0x000fe40000011417 */
[C---:B------:R-:W-:Y:S01]  /*e130*/  @!P6 LEA R2, P5, R23.reuse, R2, 0x2 ;  /* 0x000000021702e211 */ /* 0x040fe200078a10ff */
[----:B------:R0:W-:Y:S03]  /*e140*/  @!P3 ST.E.64 desc[UR38][R20.64], R144 ;  /* 0x000000901400b985 */ /* 0x0001e6000c101b26 */
[----:B------:R-:W-:-:S05]  /*e150*/  @!P6 LEA.HI.X R3, R23, R3, R9, 0x2, P5 ;  /* 0x000000031703e211 */ /* 0x000fca00028f1409 */
[----:B------:R0:W-:Y:S04]  /*e160*/  @!P6 ST.E.64 desc[UR38][R2.64], R148 ;  /* 0x000000940200e985 */ /* 0x0001e8000c101b26 */
.L_x_5387:
[----:B------:R-:W-:Y:S05]  /*e170*/  BSYNC B1 ;  /* 0x0000000000017941 */ /* 0x000fea0003800000 */
.L_x_5386:
[----:B------:R-:W-:Y:S01]  /*e180*/  ISETP.GE.AND P0, PT, R16, R8, PT ;  /* 0x000000081000720c */ /* 0x000fe20003f06270 */
[----:B0-----:R0:W1:Y:S04]  /*e190*/  SHFL.IDX PT, R3, R4, 0x1, 0x1c1f ;  /* 0x003c1f0004037f89 */ /* 0x00106800000e0000 */
[----:B------:R0:W2:Y:S08]  /*e1a0*/  SHFL.IDX PT, R2, R0, 0x1, 0x1c1f ;  /* 0x003c1f0000027f89 */ /* 0x0000b000000e0000 */
[----:B0-----:R-:W-:Y:S05]  /*e1b0*/  @P0 BRA `(.L_x_5385) ;  /* 0x0000001400b80947 */ /* 0x001fea0003800000 */
        /* <DEDUP_REMOVED lines=9> */
[CC--:B--2---:R-:W-:Y:S02]  /*e250*/  @!P5 LEA R10, P3, R192.reuse, R2.reuse, 0x2 ;  /* 0x00000002c00ad211 */ /* 0x0c4fe400078610ff */
[----:B-1----:R-:W-:Y:S02]  /*e260*/  @!P4 IMAD.WIDE R8, R201, 0x4, R2 ;  /* 0x00000004c908c825 */ /* 0x002fe400078e0202 */
[-C--:B------:R-:W-:Y:S02]  /*e270*/  @!P5 LEA.HI.X R11, R192, R3.reuse, R193, 0x2, P3 ;  /* 0x00000003c00bd211 */ /* 0x080fe400018f14c1 */
[-C--:B------:R-:W-:Y:S01]  /*e280*/  @!P2 LEA R12, P6, R190, R2.reuse, 0x2 ;  /* 0x00000002be0ca211 */ /* 0x080fe200078c10ff */
[----:B------:R0:W-:Y:S01]  /*e290*/  @!P4 ST.E.64 desc[UR38][R8.64], R26 ;  /* 0x0000001a0800c985 */ /* 0x0001e2000c101b26 */
[----:B------:R-:W-:Y:S02]  /*e2a0*/  ISETP.GE.AND P3, PT, R184, UR4, PT ;  /* 0x00000004b8007c0c */ /* 0x000fe4000bf66270 */
[----:B------:R-:W-:Y:S01]  /*e2b0*/  @!P2 LEA.HI.X R13, R190, R3, R191, 0x2, P6 ;  /* 0x00000003be0da211 */ /* 0x000fe200030f14bf */
[----:B------:R1:W-:Y:S01]  /*e2c0*/  @!P5 ST.E.64 desc[UR38][R10.64], R30 ;  /* 0x0000001e0a00d985 */ /* 0x0003e2000c101b26 */
[----:B------:R-:W-:-:S02]  /*e2d0*/  @!P1 LEA R14, P5, R188, R2, 0x2 ;  /* 0x00000002bc0e9211 */ /* 0x000fc400078a10ff */
[----:B------:R-:W-:Y:S01]  /*e2e0*/  ISETP.GE.AND P4, PT, R182, UR4, PT ;  /* 0x00000004b6007c0c */ /* 0x000fe2000bf86270 */
[----:B------:R2:W-:Y:S01]  /*e2f0*/  @!P2 ST.E.64 desc[UR38][R12.64], R34 ;  /* 0x000000220c00a985 */ /* 0x0005e2000c101b26 */
[-C--:B------:R-:W-:Y:S02]  /*e300*/  @!P0 LEA R16, P6, R186, R2.reuse, 0x2 ;  /* 0x00000002ba108211 */ /* 0x080fe400078c10ff */
        /* <DEDUP_REMOVED lines=8> */
[-C--:B-1----:R-:W-:Y:S02]  /*e390*/  @!P4 LEA R10, P2, R182, R2.reuse, 0x2 ;  /* 0x00000002b60ac211 */ /* 0x082fe400078410ff */
[-C--:B------:R-:W-:Y:S02]  /*e3a0*/  @!P3 LEA.HI.X R9, R184, R3.reuse, R185, 0x2, P6 ;  /* 0x00000003b809b211 */ /* 0x080fe400030f14b9 */
[----:B------:R-:W-:Y:S02]  /*e3b0*/  @!P5 LEA R18, P6, R180, R2, 0x2 ;  /* 0x00000002b412d211 */ /* 0x000fe400078c10ff */
[----:B------:R-:W-:Y:S01]  /*e3c0*/  @!P4 LEA.HI.X R11, R182, R3, R183, 0x2, P2 ;  /* 0x00000003b60bc211 */ /* 0x000fe200010f14b7 */
[----:B------:R1:W-:Y:S01]  /*e3d0*/  @!P3 ST.E.64 desc[UR38][R8.64], R46 ;  /* 0x0000002e0800b985 */ /* 0x0003e2000c101b26 */
[----:B------:R-:W-:-:S02]  /*e3e0*/  ISETP.GE.AND P2, PT, R174, UR4, PT ;  /* 0x00000004ae007c0c */ /* 0x000fc4000bf46270 */
[-C--:B------:R-:W-:Y:S01]  /*e3f0*/  @!P5 LEA.HI.X R19, R180, R3.reuse, R181, 0x2, P6 ;  /* 0x00000003b413d211 */ /* 0x080fe200030f14b5 */
[----:B------:R4:W-:Y:S01]  /*e400*/  @!P4 ST.E.64 desc[UR38][R10.64], R50 ;  /* 0x000000320a00c985 */ /* 0x0009e2000c101b26 */
[-C--:B--2---:R-:W-:Y:S02]  /*e410*/  @!P0 LEA R12, P4, R178, R2.reuse, 0x2 ;  /* 0x00000002b20c8211 */ /* 0x084fe400078810ff */
        /* <DEDUP_REMOVED lines=8> */
[-C--:B0-----:R-:W-:Y:S01]  /*e4a0*/  @!P2 LEA R16, P6, R174, R2.reuse, 0x2 ;  /* 0x00000002ae10a211 */ /* 0x081fe200078c10ff */
        /* <DEDUP_REMOVED lines=20> */
[-C--:B-1----:R-:W-:Y:S02]  /*e5f0*/  @!P0 LEA R16, P6, R162, R2.reuse, 0x2 ;  /* 0x00000002a2108211 */ /* 0x082fe400078c10ff */
        /* <DEDUP_REMOVED lines=52> */
[-C--:B------:R-:W-:Y:S01]  /*e940*/  @!P4 LEA.HI.X R9, R213, R3.reuse, R22, 0x2, P6 ;  /* 0x00000003d509c211 */ /* 0x080fe200030f1416 */
[----:B---3--:R-:W-:Y:S01]  /*e950*/  VIADD R19, R201, 0xf8 ;  /* 0x000000f8c9137836 */ /* 0x008fe20000000000 */
[----:B------:R-:W-:Y:S02]  /*e960*/  SHF.R.S32.HI R0, RZ, 0x1f, R23 ;  /* 0x0000001fff007819 */ /* 0x000fe40000011417 */
[C---:B------:R-:W-:Y:S01]  /*e970*/  @!P2 LEA R16, P6, R23.reuse, R2, 0x2 ;  /* 0x000000021710a211 */ /* 0x040fe200078c10ff */
[----:B------:R0:W-:Y:S01]  /*e980*/  @!P4 ST.E.64 desc[UR38][R8.64], R134 ;  /* 0x000000860800c985 */ /* 0x0001e2000c101b26 */
[-C--:B------:R-:W-:Y:S02]  /*e990*/  @!P5 LEA.HI.X R11, R210, R3.reuse, R21, 0x2, P3 ;  /* 0x00000003d20bd211 */ /* 0x080fe400018f1415 */
[----:B------:R-:W-:-:S02]  /*e9a0*/  @!P2 LEA.HI.X R17, R23, R3, R0, 0x2, P6 ;  /* 0x000000031711a211 */ /* 0x000fc400030f1400 */
        /* <DEDUP_REMOVED lines=10> */
.L_x_5376:
[----:B------:R-:W3:Y:S01]  /*ea50*/  LDC.64 R8, c[0x0][0xd00] ;  /* 0x00034000ff087b82 */ /* 0x000ee20000000a00 */
[----:B------:R-:W-:Y:S01]  /*ea60*/  ULDC.64 UR4, c[0x0][0xd08] ;  /* 0x0003420000047ab9 */ /* 0x000fe20000000a00 */
[----:B------:R-:W-:Y:S01]  /*ea70*/  IMAD.MOV.U32 R17, RZ, RZ, RZ ;  /* 0x000000ffff117224 */ /* 0x000fe200078e00ff */
[----:B------:R-:W-:-:S04]  /*ea80*/  ISETP.NE.U32.AND P0, PT, RZ, UR4, PT ;  /* 0x00000004ff007c0c */ /* 0x000fc8000bf05070 */
[----:B------:R-:W-:Y:S01]  /*ea90*/  ISETP.NE.AND.EX P1, PT, RZ, UR5, PT, P0 ;  /* 0x00000005ff007c0c */ /* 0x000fe2000bf25300 */
[----:B------:R-:W4:Y:S01]  /*eaa0*/  LDC.64 R2, c[0x0][0xd00] ;  /* 0x00034000ff027b82 */ /* 0x000f220000000a00 */
[----:B---3--:R-:W-:-:S04]  /*eab0*/  ISETP.NE.U32.AND P0, PT, R8, RZ, PT ;  /* 0x000000ff0800720c */ /* 0x008fc80003f05070 */
[----:B------:R-:W-:-:S07]  /*eac0*/  ISETP.NE.AND.EX P0, PT, R9, RZ, PT, P0 ;  /* 0x000000ff0900720c */ /* 0x000fce0003f05300 */
[----:B------:R-:W3:Y:S01]  /*ead0*/  @P1 LDC.64 R8, c[0x0][0xd08] ;  /* 0x00034200ff081b82 */ /* 0x000ee20000000a00 */
[----:B------:R-:W-:Y:S01]  /*eae0*/  ULDC UR4, c[0x0][0xb88] ;  /* 0x0002e20000047ab9 */ /* 0x000fe20000000800 */
[----:B----4-:R-:W-:-:S04]  /*eaf0*/  IMAD.WIDE R10, R207, 0x4, R2 ;  /* 0x00000004cf0a7825 */ /* 0x010fc800078e0202 */
[----:B-1----:R-:W-:Y:S01]  /*eb00*/  IMAD.U32 R0, RZ, RZ, UR4 ;  /* 0x00000004ff007e24 */ /* 0x002fe2000f8e00ff */
[----:B------:R1:W5:Y:S01]  /*eb10*/  @P0 LDG.E R17, desc[UR38][R10.64] ;  /* 0x000000260a110981 */ /* 0x000362000c1e1900 */
[----:B--2---:R-:W2:Y:S01]  /*eb20*/  S2R R4, SR_TID.X ;  /* 0x0000000000047919 */ /* 0x004ea20000002100 */
[----:B---3--:R-:W-:-:S05]  /*eb30*/  @P1 IMAD.WIDE R2, R207, 0x4, R8 ;  /* 0x00000004cf021825 */ /* 0x008fca00078e0208 */
[----:B------:R1:W5:Y:S01]  /*eb40*/  @P1 LDG.E R0, desc[UR38][R2.64] ;  /* 0x0000002602001981 */ /* 0x000362000c1e1900 */
[----:B------:R-:W-:-:S13]  /*eb50*/  ISETP.NE.AND P2, PT, R209, RZ, PT ;  /* 0x000000ffd100720c */ /* 0x000fda0003f45270 */
[----:B------:R-:W3:Y:S01]  /*eb60*/  @!P2 LDC R209, c[0x0][0xbd4] ;  /* 0x0002f500ffd1ab82 */ /* 0x000ee20000000800 */
[----:B--2---:R-:W-:-:S05]  /*eb70*/  VIADD R20, R4, 0xffffff80 ;  /* 0xffffff8004147836 */ /* 0x004fca0000000000 */
[----:B------:R-:W-:Y:S02]  /*eb80*/  ISETP.GT.AND P3, PT, R20, 0x7f, PT ;  /* 0x0000007f1400780c */ /* 0x000fe40003f64270 */
[----:B---3--:R-:W-:Y:S01]  /*eb90*/  ISETP.GT.AND P2, PT, R209, 0x1, PT ;  /* 0x00000001d100780c */ /* 0x008fe20003f44270 */
[----:B-1----:R-:W-:-:S12]  /*eba0*/  @P1 BRA `(.L_x_5388) ;  /* 0x0000000000101947 */ /* 0x002fd80003800000 */
[----:B------:R-:W-:Y:S05]  /*ebb0*/  @!P0 BRA `(.L_x_5388) ;  /* 0x00000000000c8947 */ /* 0x000fea0003800000 */
[----:B------:R-:W2:Y:S04]  /*ebc0*/  LDG.E R3, desc[UR38][R10.64] ;  /* 0x000000260a037981 */ /* 0x000ea8000c1e1900 */
[----:B-----5:R-:W2:Y:S02]  /*ebd0*/  LDG.E R0, desc[UR38][R10.64+0x4] ;  /* 0x000004260a007981 */ /* 0x020ea4000c1e1900 */
[----:B--2---:R-:W-:-:S07]  /*ebe0*/  IMAD.IADD R0, R0, 0x1, -R3 ;  /* 0x0000000100007824 */ /* 0x004fce00078e0a03 */
.L_x_5388:
[----:B------:R-:W-:Y:S01]  /*ebf0*/  BSSY B1, `(.L_x_5389) ;  /* 0x0000036000017945 */ /* 0x000fe20003800000 */
[----:B------:R-:W-:Y:S02]  /*ec00*/  SEL R207, R207, RZ, !P0 ;  /* 0x000000ffcfcf7207 */ /* 0x000fe40004000000 */
[----:B------:R-:W-:Y:S02]  /*ec10*/  SEL R211, R211, RZ, !P0 ;  /* 0x000000ffd3d37207 */ /* 0x000fe40004000000 */
[----:B-----5:R-:W-:Y:S01]  /*ec20*/  SHF.R.S32.HI R18, RZ, 0x1f, R17 ;  /* 0x0000001fff127819 */ /* 0x020fe20000011411 */
[----:B------:R-:W-:Y:S06]  /*ec30*/  @P3 BRA `(.L_x_5390) ;  /* 0x0000000000c43947 */ /* 0x000fec0003800000 */
[----:B------:R-:W1:Y:S01]  /*ec40*/  LDC R29, c[0x0][0xce8] ;  /* 0x00033a00ff1d7b82 */ /* 0x000e620000000800 */
[----:B------:R-:W-:Y:S01]  /*ec50*/  IADD3 R25, R200, -0x80, R4 ;  /* 0xffffff80c8197810 */ /* 0x000fe20007ffe004 */
[----:B-1----:R-:W-:-:S05]  /*ec60*/  IMAD R2, R0, R29, RZ ;  /* 0x0000001d00027224 */ /* 0x002fca00078e02ff */
[----:B------:R-:W-:-:S13]  /*ec70*/  ISETP.GE.AND P0, PT, R25, R2, PT ;  /* 0x000000021900720c */ /* 0x000fda0003f06270 */
[----:B------:R-:W-:Y:S05]  /*ec80*/  @P0 BRA `(.L_x_5390) ;  /* 0x0000000000b00947 */ /* 0x000fea0003800000 */
[----:B------:R-:W2:Y:S01]  /*ec90*/  LDL.LU R22, [R1+0x3c] ;  /* 0x00003c0001167983 */ /* 0x000ea20000300800 */
[----:B------:R-:W-:Y:S01]  /*eca0*/  ISETP.NE.AND P1, PT, R29, 0x1, PT ;  /* 0x000000011d00780c */ /* 0x000fe20003f25270 */
[----:B------:R-:W-:Y:S01]  /*ecb0*/  IMAD.MOV.U32 R16, RZ, RZ, 0xab8 ;  /* 0x00000ab8ff107424 */ /* 0x000fe200078e00ff */
[----:B------:R-:W-:Y:S01]  /*ecc0*/  ISETP.GT.AND P0, PT, R209, 0x1, PT ;  /* 0x00000001d100780c */ /* 0x000fe20003f04270 */
[----:B------:R-:W1:Y:S01]  /*ecd0*/  LDC.64 R26, c[0x0][0xca8] ;  /* 0x00032a00ff1a7b82 */ /* 0x000e620000000a00 */
[----:B------:R-:W-:Y:S02]  /*ece0*/  IMAD.MOV.U32 R19, RZ, RZ, R25 ;  /* 0x000000ffff137224 */ /* 0x000fe400078e0019 */
[----:B------:R-:W-:-:S05]  /*ecf0*/  SEL R16, R16, 0xa78, P0 ;  /* 0x00000a7810107807 */ /* 0x000fca0000000000 */
[----:B------:R-:W3:Y:S08]  /*ed00*/  LDC.64 R8, c[0x0][R16+0x220] ;  /* 0x0000880010087b82 */ /* 0x000ef00000000a00 */
[----:B------:R-:W4:Y:S08]  /*ed10*/  @P1 LDC R4, c[0x0][0xcec] ;  /* 0x00033b00ff041b82 */ /* 0x000f300000000800 */
[----:B------:R-:W5:Y:S08]  /*ed20*/  LDC.64 R2, c[0x0][R16+0x218] ;  /* 0x0000860010027b82 */ /* 0x000f700000000a00 */
[----:B------:R-:W0:Y:S01]  /*ed30*/  @P1 LDC R23, c[0x0][0xcf0] ;  /* 0x00033c00ff171b82 */ /* 0x000e220000000800 */
[----:B---3--:R-:W-:-:S02]  /*ed40*/  IMAD R9, R9, R207, RZ ;  /* 0x000000cf09097224 */ /* 0x008fc400078e02ff */
[----:B------:R-:W-:-:S05]  /*ed50*/  IMAD.WIDE.U32 R14, R8, R207, RZ ;  /* 0x000000cf080e7225 */ /* 0x000fca00078e00ff */
[----:B------:R-:W3:Y:S01]  /*ed60*/  LDC.64 R10, c[0x0][R16+0x228] ;  /* 0x00008a00100a7b82 */ /* 0x000ee20000000a00 */
[----:B----4-:R-:W-:-:S07]  /*ed70*/  @P1 IMAD.HI.U32 R4, R25, R4, RZ ;  /* 0x0000000419041227 */ /* 0x010fce00078e00ff */
[----:B------:R-:W4:Y:S01]  /*ed80*/  LDC.64 R12, c[0x0][R16+0x210] ;  /* 0x00008400100c7b82 */ /* 0x000f220000000a00 */
[-C--:B-----5:R-:W-:Y:S02]  /*ed90*/  IMAD R21, R3, R208.reuse, RZ ;  /* 0x000000d003157224 */ /* 0x0a0fe400078e02ff */
[----:B------:R-:W-:-:S04]  /*eda0*/  IMAD.WIDE.U32 R2, R2, R208, RZ ;  /* 0x000000d002027225 */ /* 0x000fc800078e00ff */
[----:B------:R-:W-:Y:S01]  /*edb0*/  IMAD.IADD R21, R3, 0x1, R21 ;  /* 0x0000000103157824 */ /* 0x000fe200078e0215 */
[----:B0-----:R-:W-:Y:S01]  /*edc0*/  @P1 SHF.R.U32.HI R19, RZ, R23, R4 ;  /* 0x00000017ff131219 */ /* 0x001fe20000011604 */
[----:B------:R-:W-:Y:S01]  /*edd0*/  IMAD R23, R8, R211, R9 ;  /* 0x000000d308177224 */ /* 0x000fe200078e0209 */
[----:B-1----:R-:W0:Y:S01]  /*ede0*/  @!P0 LDC R26, c[0x0][0xc50] ;  /* 0x00031400ff1a8b82 */ /* 0x002e220000000800 */
        /* <DEDUP_REMOVED lines=22> */
.L_x_5390:
[----:B------:R-:W-:Y:S05]  /*ef50*/  BSYNC B1 ;  /* 0x0000000000017941 */ /* 0x000fea0003800000 */
.L_x_5389:
[----:B------:R-:W-:Y:S05]  /*ef60*/  @P2 BRA `(.L_x_5385) ;  /* 0x00000008004c2947 */ /* 0x000fea0003800000 */
[----:B------:R-:W2:Y:S01]  /*ef70*/  LDC R15, c[0x0][0xce8] ;  /* 0x00033a00ff0f7b82 */ /* 0x000ea20000000800 */
[----:B-1----:R-:W-:Y:S01]  /*ef80*/  SHF.R.S32.HI R3, RZ, 0x1f, R20 ;  /* 0x0000001fff037819 */ /* 0x002fe20000011414 */
        /* <DEDUP_REMOVED lines=14> */
[----:B------:R-:W-:Y:S02]  /*f070*/  IMAD.IADD R13, R200, 0x1, R9 ;  /* 0x00000001c80d7824 */ /* 0x000fe400078e0209 */
[----:B------:R-:W-:Y:S01]  /*f080*/  IMAD R3, R208, UR5, R3 ;  /* 0x00000005d0037c24 */ /* 0x000fe2000f8e0203 */
[----:B------:R-:W-:Y:S01]  /*f090*/  ULDC.64 UR4, c[0x0][0xbf0] ;  /* 0x0002fc0000047ab9 */ /* 0x000fe20000000a00 */
[----:B------:R-:W-:Y:S02]  /*f0a0*/  IMAD.MOV.U32 R9, RZ, RZ, R13 ;  /* 0x000000ffff097224 */ /* 0x000fe400078e000d */
[----:B------:R-:W-:Y:S02]  /*f0b0*/  IMAD R8, R211, UR4, RZ ;  /* 0x00000004d3087c24 */ /* 0x000fe4000f8e02ff */
[----:B------:R-:W-:Y:S02]  /*f0c0*/  IMAD.WIDE.U32 R2, R207, UR4, R2 ;  /* 0x00000004cf027c25 */ /* 0x000fe4000f8e0002 */
[----:B------:R-:W1:Y:S02]  /*f0d0*/  @P0 LDC R4, c[0x0][0xcec] ;  /* 0x00033b00ff040b82 */ /* 0x000e640000000800 */
[----:B------:R-:W-:-:S06]  /*f0e0*/  IMAD.IADD R200, R17, 0x1, R200 ;  /* 0x0000000111c87824 */ /* 0x000fcc00078e02c8 */
[----:B------:R-:W2:Y:S01]  /*f0f0*/  @P0 LDC R11, c[0x0][0xcf0] ;  /* 0x00033c00ff0b0b82 */ /* 0x000ea20000000800 */
[----:B-1----:R-:W-:-:S05]  /*f100*/  @P0 IMAD.HI.U32 R4, R13, R4, RZ ;  /* 0x000000040d040227 */ /* 0x002fca00078e00ff */
        /* <DEDUP_REMOVED lines=54> */
.L_x_5392:
[----:B------:R-:W-:Y:S05]  /*f470*/  BSYNC B1 ;  /* 0x0000000000017941 */ /* 0x000fea0003800000 */
.L_x_5391:
        /* <DEDUP_REMOVED lines=21> */
.L_x_5394:
[----:B------:R-:W-:Y:S05]  /*f5d0*/  BSYNC B1 ;  /* 0x0000000000017941 */ /* 0x000fea0003800000 */
.L_x_5393:
        /* <DEDUP_REMOVED lines=21> */
.L_x_5396:
[----:B------:R-:W-:Y:S05]  /*f730*/  BSYNC B1 ;  /* 0x0000000000017941 */ /* 0x000fea0003800000 */
.L_x_5395:
[----:B0-----:R-:W-:Y:S01]  /*f740*/  VIADD R0, R200, 0x60 ;  /* 0x00000060c8007836 */ /* 0x001fe20000000000 */
[----:B-1-3--:R-:W3:Y:S04]  /*f750*/  SHFL.IDX PT, R4, R4, 0x3, 0x181f ;  /* 0x00781f0004047f89 */ /* 0x00aee800000e0000 */
        /* <DEDUP_REMOVED lines=8> */
[----:B0-2---:R-:W-:-:S04]  /*f7e0*/  @!P3 LEA R8, P4, R9, R2, 0x1 ;  /* 0x000000020908b211 */ /* 0x005fc800078808ff */
        /* <DEDUP_REMOVED lines=11> */
.L_x_5385:
[----:B------:R-:W-:Y:S05]  /*f8a0*/  BSYNC B0 ;  /* 0x0000000000007941 */ /* 0x000fea0003800000 */
.L_x_5375:
[----:B------:R-:W-:Y:S02]  /*f8b0*/  ULDC UR4, c[0x0][0xd3c] ;  /* 0x00034f0000047ab9 */ /* 0x000fe40000000800 */
[----:B------:R-:W-:-:S13]  /*f8c0*/  ISETP.GE.AND P0, PT, R7, UR4, PT ;  /* 0x0000000407007c0c */ /* 0x000fda000bf06270 */
[----:B------:R-:W-:Y:S05]  /*f8d0*/  @!P0 BRA `(.L_x_5397) ;  /* 0xffffff1800208947 */ /* 0x000fea000383ffff */
[----:B------:R-:W-:Y:S05]  /*f8e0*/  EXIT ;  /* 0x000000000000794d */ /* 0x000fea0003800000 */
.L_x_5337:
        /* <DEDUP_REMOVED lines=20> */
.L_x_5398:
        /* <DEDUP_REMOVED lines=44> */
.L_x_5402:
        /* <DEDUP_REMOVED lines=39> */
.L_x_5400:
        /* <DEDUP_REMOVED lines=12> */
.L_x_5403:
[----:B---34-:R-:W-:Y:S01]  /*10020*/  IMAD R3, R4, UR5, R8 ;  /* 0x0000000504037c24 */ /* 0x018fe2000f8e0208 */
[----:B-1----:R-:W-:Y:S01]  /*10030*/  ISETP.NE.AND P0, PT, R7, 0x1, PT ;  /* 0x000000010700780c */ /* 0x002fe20003f05270 */
[----:B------:R-:W-:-:S03]  /*10040*/  VIADD R13, R9, UR4 ;  /* 0x00000004090d7c36 */ /* 0x000fc60008000000 */
[----:B------:R1:W-:Y:S01]  /*10050*/  STL [R1], R3 ;  /* 0x0000000301007387 */ /* 0x0003e20000100800 */
[----:B------:R-:W-:-:S03]  /*10060*/  IADD3 R4, -R3, UR6, RZ ;  /* 0x0000000603047c10 */ /* 0x000fc6000fffe1ff */
[----:B------:R1:W-:Y:S05]  /*10070*/  STL [R1+0xc], R13 ;  /* 0x00000c0d01007387 */ /* 0x0003ea0000100800 */
[----:B------:R-:W-:Y:S05]  /*10080*/  @!P0 BRA `(.L_x_5404) ;  /* 0x0000000000e08947 */ /* 0x000fea0003800000 */
[----:B0-2---:R-:W-:Y:S01]  /*10090*/  IABS R6, R5 ;  /* 0x0000000500067213 */ /* 0x005fe20000000000 */
[----:B------:R-:W-:Y:S01]  /*100a0*/  IMAD.MOV.U32 R2, RZ, RZ, RZ ;  /* 0x000000ffff027224 */ /* 0x000fe200078e00ff */
[----:B------:R-:W-:Y:S02]  /*100b0*/  IABS R8, R7 ;  /* 0x0000000700087213 */ /* 0x000fe40000000000 */
[----:B------:R-:W0:Y:S08]  /*100c0*/  I2F.RP R9, R6 ;  /* 0x0000000600097306 */ /* 0x000e300000209400 */
[----:B------:R-:W-:Y:S08]  /*100d0*/  I2F.RP R12, R8 ;  /* 0x00000008000c7306 */ /* 0x000ff00000209400 */
[----:B0-----:R-:W1:Y:S02]  /*100e0*/  MUFU.RCP R9, R9 ;  /* 0x0000000900097308 */ /* 0x001e640000001000 */
[----:B-1----:R-:W-:-:S06]  /*100f0*/  VIADD R3, R9, 0xffffffe ;  /* 0x0ffffffe09037836 */ /* 0x002fcc0000000000 */
[----:B------:R-:W0:Y:S02]  /*10100*/  F2I.FTZ.U32.TRUNC.NTZ R3, R3 ;  /* 0x0000000300037305 */ /* 0x000e24000021f000 */
[----:B0-----:R-:W-:-:S04]  /*10110*/  IMAD.MOV R11, RZ, RZ, -R3 ;  /* 0x000000ffff0b7224 */ /* 0x001fc800078e0a03 */
[----:B------:R-:W-:-:S04]  /*10120*/  IMAD R11, R11, R6, RZ ;  /* 0x000000060b0b7224 */ /* 0x000fc800078e02ff */
[----:B------:R-:W-:Y:S01]  /*10130*/  IMAD.HI.U32 R10, R3, R11, R2 ;  /* 0x0000000b030a7227 */ /* 0x000fe200078e0002 */
[----:B------:R-:W-:Y:S01]  /*10140*/  IABS R11, R4 ;  /* 0x00000004000b7213 */ /* 0x000fe20000000000 */
[----:B------:R-:W0:Y:S01]  /*10150*/  MUFU.RCP R2, R12 ;  /* 0x0000000c00027308 */ /* 0x000e220000001000 */
[----:B------:R-:W-:-:S03]  /*10160*/  IABS R3, R5 ;  /* 0x0000000500037213 */ /* 0x000fc60000000000 */
[----:B------:R-:W-:-:S04]  /*10170*/  IMAD.HI.U32 R9, R10, R11, RZ ;  /* 0x0000000b0a097227 */ /* 0x000fc800078e00ff */
[----:B------:R-:W-:-:S04]  /*10180*/  IMAD.MOV R14, RZ, RZ, -R3 ;  /* 0x000000ffff0e7224 */ /* 0x000fc800078e0a03 */
[----:B------:R-:W-:Y:S02]  /*10190*/  IMAD R11, R9, R14, R11 ;  /* 0x0000000e090b7224 */ /* 0x000fe400078e020b */
[----:B0-----:R-:W-:-:S03]  /*101a0*/  VIADD R3, R2, 0xffffffe ;  /* 0x0ffffffe02037836 */ /* 0x001fc60000000000 */
[----:B------:R-:W-:Y:S01]  /*101b0*/  ISETP.GT.U32.AND P1, PT, R6, R11, PT ;  /* 0x0000000b0600720c */ /* 0x000fe20003f24070 */
[----:B------:R-:W-:Y:S02]  /*101c0*/  IMAD.MOV.U32 R2, RZ, RZ, RZ ;  /* 0x000000ffff027224 */ /* 0x000fe400078e00ff */
        /* <DEDUP_REMOVED lines=24> */
[----:B------:R-:W-:Y:S01]  /*10350*/  ISETP.GE.U32.AND P0, PT, R3, R8, PT ;  /* 0x000000080300720c */ /* 0x000fe20003f06070 */
[----:B------:R-:W-:-:S04]  /*10360*/  IMAD.MOV R3, RZ, RZ, -R9 ;  /* 0x000000ffff037224 */ /* 0x000fc800078e0a09 */
[----:B------:R-:W-:-:S08]  /*10370*/  IMAD R3, R5, R3, R4 ;  /* 0x0000000305037224 */ /* 0x000fd000078e0204 */
[----:B------:R-:W-:-:S04]  /*10380*/  @P0 VIADD R6, R6, 0x1 ;  /* 0x0000000106060836 */ /* 0x000fc80000000000 */
        /* <DEDUP_REMOVED lines=8> */
.L_x_5404:
        /* <DEDUP_REMOVED lines=15> */
[----:B------:R-:W-:Y:S02]  /*10500*/  IMAD.MOV R12, RZ, RZ, -R11 ;  /* 0x000000ffff0c7224 */ /* 0x000fe400078e0a0b */
[----:B------:R-:W-:Y:S01]  /*10510*/  IMAD.HI.U32 R11, R2, R3, RZ ;  /* 0x00000003020b7227 */ /* 0x000fe200078e00ff */
[----:B------:R-:W-:-:S03]  /*10520*/  LOP3.LUT R2, R4, R7, RZ, 0x3c, !PT ;  /* 0x0000000704027212 */ /* 0x000fc600078e3cff */
[----:B------:R-:W-:Y:S01]  /*10530*/  IMAD R3, R11, R12, R3 ;  /* 0x0000000c0b037224 */ /* 0x000fe200078e0203 */
[----:B------:R-:W-:-:S04]  /*10540*/  ISETP.GE.AND P2, PT, R2, RZ, PT ;  /* 0x000000ff0200720c */ /* 0x000fc80003f46270 */
        /* <DEDUP_REMOVED lines=11> */
[----:B------:R-:W-:-:S03]  /*10600*/  IMAD R7, R7, R11, R4 ;  /* 0x0000000b07077224 */ /* 0x000fc600078e0204 */
[----:B------:R-:W-:Y:S02]  /*10610*/  VIADDMNMX R6, R3, UR5, R6, PT ;  /* 0x0000000503067c46 */ /* 0x000fe4000b800106 */
[----:B------:R-:W-:Y:S02]  /*10620*/  IADD3 R8, R8, 0x1000000, R7 ;  /* 0x0100000008087810 */ /* 0x000fe40007ffe007 */
[----:B------:R-:W-:-:S04]  /*10630*/  IABS R9, R6 ;  /* 0x0000000600097213 */ /* 0x000fc80000000000 */
[----:B------:R-:W0:Y:S08]  /*10640*/  I2F.RP R10, R9 ;  /* 0x00000009000a7306 */ /* 0x000e300000209400 */
[----:B0-----:R-:W0:Y:S02]  /*10650*/  MUFU.RCP R10, R10 ;  /* 0x0000000a000a7308 */ /* 0x001e240000001000 */
[----:B0-----:R-:W-:Y:S01]  /*10660*/  VIADD R2, R10, 0xffffffe ;  /* 0x0ffffffe0a027836 */ /* 0x001fe20000000000 */
[----:B------:R-:W-:-:S05]  /*10670*/  IABS R10, R6 ;  /* 0x00000006000a7213 */ /* 0x000fca0000000000 */
[----:B------:R0:W1:Y:S02]  /*10680*/  F2I.FTZ.U32.TRUNC.NTZ R3, R2 ;  /* 0x0000000200037305 */ /* 0x000064000021f000 */
[----:B0-----:R-:W-:Y:S02]  /*10690*/  IMAD.MOV.U32 R2, RZ, RZ, RZ ;  /* 0x000000ffff027224 */ /* 0x001fe400078e00ff */
[----:B-1----:R-:W-:-:S04]  /*106a0*/  IMAD.MOV R4, RZ, RZ, -R3 ;  /* 0x000000ffff047224 */ /* 0x002fc800078e0a03 */
[----:B------:R-:W-:Y:S01]  /*106b0*/  IMAD R11, R4, R9, RZ ;  /* 0x00000009040b7224 */ /* 0x000fe200078e02ff */
[----:B------:R-:W-:-:S03]  /*106c0*/  IABS R4, R7 ;  /* 0x0000000700047213 */ /* 0x000fc60000000000 */
[----:B------:R-:W-:-:S04]  /*106d0*/  IMAD.HI.U32 R3, R3, R11, R2 ;  /* 0x0000000b03037227 */ /* 0x000fc800078e0002 */
        /* <DEDUP_REMOVED lines=16> */
.L_x_5405:
[----:B01----:R-:W-:-:S05]  /*107e0*/  LOP3.LUT R2, RZ, R3, RZ, 0x33, !PT ;  /* 0x00000003ff027212 */ /* 0x003fca00078e33ff */
[----:B------:R-:W-:-:S05]  /*107f0*/  IMAD.IADD R2, R5, 0x1, R2 ;  /* 0x0000000105027824 */ /* 0x000fca00078e0202 */
[----:B------:R1:W-:Y:S01]  /*10800*/  STL [R1+0x4], R2 ;  /* 0x0000040201007387 */ /* 0x0003e20000100800 */
[----:B------:R-:W-:Y:S05]  /*10810*/  BRA `(.L_x_5406) ;  /* 0x0000000000107947 */ /* 0x000fea0003800000 */
.L_x_5401:
[----:B------:R-:W-:Y:S01]  /*10820*/  IMAD.U32 R2, RZ, RZ, UR6 ;  /* 0x00000006ff027e24 */ /* 0x000fe2000f8e00ff */
[----:B------:R0:W-:Y:S04]  /*10830*/  STL [R1+0x4], RZ ;  /* 0x000004ff01007387 */ /* 0x0001e80000100800 */
[----:B------:R0:W-:Y:S04]  /*10840*/  STL [R1+0x8], RZ ;  /* 0x000008ff01007387 */ /* 0x0001e80000100800 */
[----:B------:R0:W-:Y:S02]  /*10850*/  STL [R1], R2 ;  /* 0x0000000201007387 */ /* 0x0001e40000100800 */
.L_x_5406:
        /* <DEDUP_REMOVED lines=10> */
.L_x_5399:
        /* <DEDUP_REMOVED lines=8> */
[----:B-1----:R-:W1:Y:S01]  /*10980*/  S2R R5, SR_TID.X ;  /* 0x0000000000057919 */ /* 0x002e620000002100 */
        /* <DEDUP_REMOVED lines=8> */
[C---:B-1----:R-:W-:Y:S01]  /*10a10*/  LOP3.LUT R4, R5.reuse, 0x7f, RZ, 0xc0, !PT ;  /* 0x0000007f05047812 */ /* 0x042fe200078ec0ff */
[----:B--2---:R-:W-:-:S05]  /*10a20*/  IMAD.SHL.U32 R0, R5, 0x8, RZ ;  /* 0x0000000805007824 */ /* 0x004fca00078e00ff */
        /* <DEDUP_REMOVED lines=16> */
.L_x_5517:
[----:B--2---:R-:W2:Y:S01]  /*10b30*/  LDL R0, [R1+0xc] ;  /* 0x00000c0001007983 */ /* 0x004ea20000100800 */
[----:B-1----:R-:W2:Y:S01]  /*10b40*/  LDC.64 R2, c[0x0][0xd88] ;  /* 0x00036200ff027b82 */ /* 0x002ea20000000a00 */
[----:B------:R-:W-:Y:S05]  /*10b50*/  YIELD ;  /* 0x0000000000007946 */ /* 0x000fea0003800000 */
[----:B------:R-:W-:Y:S01]  /*10b60*/  ULDC.64 UR4, c[0x0][0xb20] ;  /* 0x0002c80000047ab9 */ /* 0x000fe20000000a00 */
[----:B0-----:R-:W-:Y:S01]  /*10b70*/  IMAD.MOV.U32 R6, RZ, RZ, RZ ;  /* 0x000000ffff067224 */ /* 0x001fe200078e00ff */
        /* <DEDUP_REMOVED lines=51> */
.L_x_5408:
        /* <DEDUP_REMOVED lines=18> */
.L_x_5409:
[----:B------:R-:W-:Y:S05]  /*10fd0*/  @!P0 BRA `(.L_x_5410) ;  /* 0x00000000000c8947 */ /* 0x000fea0003800000 */
[----:B------:R-:W3:Y:S04]  /*10fe0*/  LDG.E R6, desc[UR38][R4.64] ;  /* 0x0000002604067981 */ /* 0x000ee8000c1e1900 */
[----:B------:R-:W3:Y:S02]  /*10ff0*/  LDG.E R4, desc[UR38][R4.64+0x4] ;  /* 0x0000042604047981 */ /* 0x000ee4000c1e1900 */
[----:B---3--:R-:W-:-:S07]  /*11000*/  IMAD.IADD R6, R4, 0x1, -R6 ;  /* 0x0000000104067824 */ /* 0x008fce00078e0a06 */
.L_x_5410:
[----:B------:R-:W3:Y:S01]  /*11010*/  LDL R5, [R1+0x4] ;  /* 0x0000040001057983 */ /* 0x000ee20000100800 */
[----:B-----5:R-:W-:Y:S01]  /*11020*/  IMAD.IADD R6, R6, 0x1, -R0 ;  /* 0x0000000106067824 */ /* 0x020fe200078e0a00 */
[----:B------:R-:W-:Y:S01]  /*11030*/  BSSY B0, `(.L_x_5411) ;  /* 0x000003a000007945 */ /* 0x000fe20003800000 */
[----:B------:R-:W4:Y:S02]  /*11040*/  LDC R0, c[0x0][0x448] ;  /* 0x00011200ff007b82 */ /* 0x000f240000000800 */
[----:B----4-:R-:W-:-:S13]  /*11050*/  ISETP.NE.AND P0, PT, R0, 0x1, PT ;  /* 0x000000010000780c */ /* 0x010fda0003f05270 */
[----:B--2---:R-:W2:Y:S08]  /*11060*/  @P0 LDC R2, c[0x0][0x44c] ;  /* 0x00011300ff020b82 */ /* 0x004eb00000000800 */
[----:B------:R-:W4:Y:S01]  /*11070*/  @P0 LDC R4, c[0x0][0x450] ;  /* 0x00011400ff040b82 */ /* 0x000f220000000800 */
[----:B---3--:R-:W-:Y:S02]  /*11080*/  IMAD.SHL.U32 R0, R5, 0x80, RZ ;  /* 0x0000008005007824 */ /* 0x008fe400078e00ff */
[----:B------:R-:W-:-:S02]  /*11090*/  IMAD.MOV.U32 R5, RZ, RZ, RZ ;  /* 0x000000ffff057224 */ /* 0x000fc400078e00ff */
[----:B------:R-:W-:Y:S02]  /*110a0*/  VIADD R0, R0, 0x7f ;  /* 0x0000007f00007836 */ /* 0x000fe40000000000 */
[----:B------:R-:W-:Y:S02]  /*110b0*/  IMAD.MOV.U32 R10, RZ, RZ, R5 ;  /* 0x000000ffff0a7224 */ /* 0x000fe400078e0005 */
[----:B--2---:R-:W-:-:S05]  /*110c0*/  @P0 IMAD.HI.U32 R2, R0, R2, RZ ;  /* 0x0000000200020227 */ /* 0x004fca00078e00ff */
[----:B----4-:R-:W-:Y:S01]  /*110d0*/  @P0 SHF.R.U32.HI R0, RZ, R4, R2 ;  /* 0x00000004ff000219 */ /* 0x010fe20000011602 */
[C---:B------:R-:W-:Y:S01]  /*110e0*/  VIADD R4, R6.reuse, 0x5f ;  /* 0x0000005f06047836 */ /* 0x040fe20000000000 */
[----:B------:R-:W-:Y:S02]  /*110f0*/  IADD3 R2, R6, 0x60, -R9 ;  /* 0x0000006006027810 */ /* 0x000fe40007ffe809 */
[----:B01----:R-:W-:-:S03]  /*11100*/  LOP3.LUT R9, R3, 0xff, RZ, 0xc0, !PT ;  /* 0x000000ff03097812 */ /* 0x003fc600078ec0ff */
[----:B------:R-:W-:Y:S02]  /*11110*/  IMAD.IADD R2, R2, 0x1, R0 ;  /* 0x0000000102027824 */ /* 0x000fe400078e0200 */
[----:B------:R-:W-:-:S04]  /*11120*/  IMAD.HI R0, R4, 0x2aaaaaab, RZ ;  /* 0x2aaaaaab04007827 */ /* 0x000fc800078e02ff */
[----:B------:R-:W-:Y:S01]  /*11130*/  IMAD.HI R2, R2, 0x2aaaaaab, RZ ;  /* 0x2aaaaaab02027827 */ /* 0x000fe200078e02ff */
[----:B------:R-:W-:-:S04]  /*11140*/  SHF.R.U32.HI R4, RZ, 0x1f, R0 ;  /* 0x0000001fff047819 */ /* 0x000fc80000011600 */
[----:B------:R-:W-:Y:S02]  /*11150*/  LEA.HI.SX32 R4, R0, R4, 0x1c ;  /* 0x0000000400047211 */ /* 0x000fe400078fe2ff */
[----:B------:R-:W-:-:S04]  /*11160*/  SHF.R.U32.HI R0, RZ, 0x1f, R2 ;  /* 0x0000001fff007819 */ /* 0x000fc80000011602 */
[----:B------:R-:W-:-:S04]  /*11170*/  LEA.HI.SX32 R0, R2, R0, 0x1c ;  /* 0x0000000002007211 */ /* 0x000fc800078fe2ff */
[----:B------:R-:W-:Y:S02]  /*11180*/  VIMNMX R8, R4, R0, PT ;  /* 0x0000000004087248 */ /* 0x000fe40003fe0100 */
[----:B------:R-:W-:Y:S02]  /*11190*/  SHF.R.U32.HI R0, RZ, 0x10, R3 ;  /* 0x00000010ff007819 */ /* 0x000fe40000011603 */
[----:B------:R-:W-:Y:S01]  /*111a0*/  ISETP.GE.AND P1, PT, R8, 0x1, PT ;  /* 0x000000010800780c */ /* 0x000fe20003f26270 */
[----:B------:R0:W-:Y:S01]  /*111b0*/  STL [R1+0x3c], R8 ;  /* 0x00003c0801007387 */ /* 0x0001e20000100800 */
[----:B------:R-:W-:-:S03]  /*111c0*/  ISETP.NE.AND P0, PT, R0, RZ, PT ;  /* 0x000000ff0000720c */ /* 0x000fc60003f05270 */
[----:B------:R0:W-:Y:S04]  /*111d0*/  STL [R1+0x44], R5 ;  /* 0x0000440501007387 */ /* 0x0001e80000100800 */
[----:B------:R0:W-:Y:S06]  /*111e0*/  STL [R1+0x74], R9 ;  /* 0x0000740901007387 */ /* 0x0001ec0000100800 */
[----:B------:R-:W1:Y:S01]  /*111f0*/  @!P0 LDC R0, c[0x0][0xae8] ;  /* 0x0002ba00ff008b82 */ /* 0x000e620000000800 */
        /* <DEDUP_REMOVED lines=29> */
.L_x_5412:
[----:B------:R-:W-:Y:S05]  /*113d0*/  BSYNC B0 ;  /* 0x0000000000007941 */ /* 0x000fea0003800000 */
.L_x_5411:
        /* <DEDUP_REMOVED lines=12> */
[----:B------:R-:W1:Y:S01]  /*114a0*/  S2R R3, SR_LANEID ;  /* 0x0000000000037919 */ /* 0x000e620000000000 */
[----:B------:R-:W-:Y:S02]  /*114b0*/  VOTEU.ANY UR4, UPT, PT ;  /* 0x0000000000047886 */ /* 0x000fe400038e0100 */
[----:B------:R-:W1:Y:S08]  /*114c0*/  FLO.U32 R0, UR4 ;  /* 0x0000000400007d00 */ /* 0x000e7000080e0000 */
[----:B0-----:R-:W0:Y:S01]  /*114d0*/  POPC R5, UR4 ;  /* 0x0000000400057d09 */ /* 0x001e220008000000 */
[----:B-1----:R-:W-:-:S02]  /*114e0*/  ISETP.EQ.U32.AND P0, PT, R0, R3, PT ;  /* 0x000000030000720c */ /* 0x002fc40003f02070 */
[----:B------:R-:W0:Y:S11]  /*114f0*/  LDC.64 R2, c[0x0][0xd60] ;  /* 0x00035800ff027b82 */ /* 0x000e360000000a00 */
[----:B0-----:R-:W3:Y:S01]  /*11500*/  @P0 ATOMG.E.ADD.STRONG.GPU PT, R3, desc[UR38][R2.64], R5 ;  /* 0x00000005020309a8 */ /* 0x001ee200081ee1e6 */
[----:B------:R-:W0:Y:S02]  /*11510*/  S2R R4, SR_LTMASK ;  /* 0x0000000000047919 */ /* 0x000e240000003900 */
[----:B0-----:R-:W-:-:S04]  /*11520*/  LOP3.LUT R4, R4, UR4, RZ, 0xc0, !PT ;  /* 0x0000000404047c12 */ /* 0x001fc8000f8ec0ff */
[----:B------:R-:W0:Y:S01]  /*11530*/  POPC R7, R4 ;  /* 0x0000000400077309 */ /* 0x000e220000000000 */
[----:B---3--:R-:W0:Y:S02]  /*11540*/  SHFL.IDX PT, R0, R3, R0, 0x1f ;  /* 0x00001f0003007589 */ /* 0x008e2400000e0000 */
[----:B0-----:R-:W-:-:S05]  /*11550*/  IADD3 R0, R0, UR40, R7 ;  /* 0x0000002800007c10 */ /* 0x001fca000fffe007 */
[----:B------:R4:W-:Y:S01]  /*11560*/  STL [R1], R0 ;  /* 0x0000000001007387 */ /* 0x0009e20000100800 */
[----:B------:R-:W-:Y:S05]  /*11570*/  BRA `(.L_x_5415) ;  /* 0x00000048004c7947 */ /* 0x000fea0003800000 */
.L_x_5414:
        /* <DEDUP_REMOVED lines=20> */
.L_x_5417:
[----:B------:R-:W-:Y:S05]  /*116c0*/  BSYNC B6 ;  /* 0x0000000000067941 */ /* 0x000fea0003800000 */
.L_x_5416:
        /* <DEDUP_REMOVED lines=9> */
[----:B------:R-:W-:Y:S02]  /*11760*/  IMAD.U32 R4, RZ, RZ, UR6 ;  /* 0x00000006ff047e24 */ /* 0x000fe4000f8e00ff */
[----:B0-----:R-:W-:Y:S02]  /*11770*/  IMAD.U32 R5, RZ, RZ, UR7 ;  /* 0x00000007ff057e24 */ /* 0x001fe4000f8e00ff */
[----:B------:R-:W-:Y:S02]  /*11780*/  IMAD.U32 R6, RZ, RZ, UR8 ;  /* 0x00000008ff067e24 */ /* 0x000fe4000f8e00ff */
[----:B------:R-:W-:-:S02]  /*11790*/  IMAD.U32 R7, RZ, RZ, UR9 ;  /* 0x00000009ff077e24 */ /* 0x000fc4000f8e00ff */
[----:B--2---:R-:W-:Y:S02]  /*117a0*/  IMAD.U32 R10, RZ, RZ, UR4 ;  /* 0x00000004ff0a7e24 */ /* 0x004fe4000f8e00ff */
[----:B------:R-:W-:Y:S02]  /*117b0*/  IMAD.U32 R11, RZ, RZ, UR5 ;  /* 0x00000005ff0b7e24 */ /* 0x000fe4000f8e00ff */
[----:B------:R-:W-:Y:S02]  /*117c0*/  IMAD.MOV.U32 R8, RZ, RZ, 0x70 ;  /* 0x00000070ff087424 */ /* 0x000fe400078e00ff */
[----:B------:R-:W-:Y:S02]  /*117d0*/  IMAD.MOV.U32 R12, RZ, RZ, 0x1 ;  /* 0x00000001ff0c7424 */ /* 0x000fe400078e00ff */
[----:B-1----:R-:W-:-:S07]  /*117e0*/  IMAD.MOV.U32 R13, RZ, RZ, RZ ;  /* 0x000000ffff0d7224 */ /* 0x002fce00078e00ff */
[----:B------:R-:W-:-:S07]  /*117f0*/  LEPC R20, `(.L_x_5420) ;  /* 0x000000001014794e */ /* 0x000fce0000000000 */
[----:B---3--:R-:W-:Y:S05]  /*11800*/  CALL.ABS.NOINC R2 ;  /* 0x0000000002007343 */ /* 0x008fea0003c00000 */
.L_x_5420:
        /* <DEDUP_REMOVED lines=16> */
.L_x_5419:
[----:B------:R-:W-:Y:S05]  /*11910*/  BSYNC B6 ;  /* 0x0000000000067941 */ /* 0x000fea0003800000 */
.L_x_5418:
[----:B------:R-:W3:Y:S01]  /*11920*/  LDL.LU R4, [R1+0x18] ;  /* 0x0000180001047983 */ /* 0x000ee20000300800 */
[----:B------:R-:W-:-:S03]  /*11930*/  ULDC.64 UR4, c[0x0][0xaf0] ;  /* 0x0002bc0000047ab9 */ /* 0x000fc60000000a00 */
[----:B------:R-:W4:Y:S01]  /*11940*/  LDL R7, [R1+0x8] ;  /* 0x0000080001077983 */ /* 0x000f220000100800 */
[----:B------:R-:W-:-:S03]  /*11950*/  ISETP.NE.U32.AND P0, PT, RZ, UR4, PT ;  /* 0x00000004ff007c0c */ /* 0x000fc6000bf05070 */
[----:B------:R-:W5:Y:S01]  /*11960*/  LDL R0, [R1+0x40] ;  /* 0x0000400001007983 */ /* 0x000f620000100800 */
[----:B------:R-:W-:-:S13]  /*11970*/  ISETP.NE.AND.EX P0, PT, RZ, UR5, PT, P0 ;  /* 0x00000005ff007c0c */ /* 0x000fda000bf05300 */
[----:B------:R-:W-:-:S04]  /*11980*/  @P0 IADD3 R2, P1, R16, UR4, RZ ;  /* 0x0000000410020c10 */ /* 0x000fc8000ff3e0ff */
[----:B---3--:R-:W-:Y:S01]  /*11990*/  @P0 IADD3.X R3, R4, UR5, RZ, P1, !PT ;  /* 0x0000000504030c10 */ /* 0x008fe20008ffe4ff */
[----:B------:R-:W-:-:S04]  /*119a0*/  ULDC.64 UR4, c[0x0][0xb00] ;  /* 0x0002c00000047ab9 */ /* 0x000fc80000000a00 */
[----:B----4-:R1:W0:Y:S02]  /*119b0*/  @P0 LDG.E R7, desc[UR38][R2.64] ;  /* 0x0000002602070981 */ /* 0x010224000c1e1900 */
        /* <DEDUP_REMOVED lines=14> */
.L_x_5534:
        /* <DEDUP_REMOVED lines=11> */
.L_x_5537:
        /* <DEDUP_REMOVED lines=24> */
.L_x_5424:
[----:B-1----:R-:W3:Y:S01]  /*11cd0*/  LDL R2, [R1+0x14] ;  /* 0x0000140001027983 */ /* 0x002ee20000100800 */
[----:B0-----:R-:W-:Y:S01]  /*11ce0*/  IMAD R0, R19, 0x8, R18 ;  /* 0x0000000813007824 */ /* 0x001fe200078e0212 */
[----:B---3--:R-:W-:-:S04]  /*11cf0*/  SHF.L.U32 R2, R2, 0x1f, RZ ;  /* 0x0000001f02027819 */ /* 0x008fc800000006ff */
[----:B------:R-:W0:Y:S02]  /*11d00*/  SYNCS.PHASECHK.TRANS64.TRYWAIT P0, [R0+URZ+0x32440], R2 ;  /* 0x03244002000075a7 */ /* 0x000e24000800017f */
[----:B0-----:R-:W-:Y:S05]  /*11d10*/  @!P0 BRA `(.L_x_5425) ;  /* 0x0000005800d88947 */ /* 0x001fea0003800000 */
.L_x_5538:
        /* <DEDUP_REMOVED lines=11> */
.L_x_5426:
        /* <DEDUP_REMOVED lines=24> */
.L_x_5422:
[----:B0-----:R-:W3:Y:S04]  /*11f50*/  LDL.LU R4, [R1+0x28] ;  /* 0x0000280001047983 */ /* 0x001ee80000300800 */
[----:B------:R-:W4:Y:S04]  /*11f60*/  LDL.LU R3, [R1+0x48] ;  /* 0x0000480001037983 */ /* 0x000f280000300800 */
[----:B-1----:R-:W5:Y:S01]  /*11f70*/  LDL R2, [R1+0x2c] ;  /* 0x00002c0001027983 */ /* 0x002f620000100800 */
        /* <DEDUP_REMOVED lines=10> */
[----:B------:R5:W-:Y:S02]  /*12020*/  STL [R1+0x38], R0 ;  /* 0x0000380001007387 */ /* 0x000be40000100800 */
[----:B-----5:R-:W-:-:S05]  /*12030*/  SHF.R.S32.HI R0, RZ, 0x1f, R2 ;  /* 0x0000001fff007819 */ /* 0x020fca0000011402 */
        /* <DEDUP_REMOVED lines=19> */
.L_x_5428:
[----:B------:R-:W-:Y:S05]  /*12170*/  BSYNC B6 ;  /* 0x0000000000067941 */ /* 0x000fea0003800000 */
.L_x_5427:
[----:B--2---:R-:W2:Y:S01]  /*12180*/  LDL R10, [R1+0x4] ;  /* 0x00000400010a7983 */ /* 0x004ea20000100800 */
        /* <DEDUP_REMOVED lines=15> */
[----:B------:R-:W0:Y:S03]  /*12280*/  @P0 LDC R2, c[0x0][0x44c] ;  /* 0x00011300ff020b82 */ /* 0x000e260000000800 */
[----:B--2---:R-:W-:-:S04]  /*12290*/  IMAD R5, R10, 0x80, R0 ;  /* 0x000000800a057824 */ /* 0x004fc800078e0200 */
        /* <DEDUP_REMOVED lines=30> */
[C---:B0-----:R-:W-:Y:S01]  /*12480*/  IMAD.WIDE.U32 R4, R0.reuse, UR4, R2 ;  /* 0x0000000400047c25 */ /* 0x041fe2000f8e0002 */
        /* <DEDUP_REMOVED lines=14> */
[----:B------:R-:W0:Y:S03]  /*12570*/  SHFL.IDX PT, R5, R3, RZ, 0x181f ;  /* 0x00181fff03057589 */ /* 0x000e2600000e0000 */
[----:B------:R-:W-:Y:S02]  /*12580*/  IMAD R10, R10, 0x80, R6 ;  /* 0x000000800a0a7824 */ /* 0x000fe400078e0206 */
[----:B------:R-:W1:Y:S04]  /*12590*/  SHFL.IDX PT, R6, R3, 0x1, 0x181f ;  /* 0x00381f0003067f89 */ /* 0x000e6800000e0000 */
[----:B------:R-:W-:Y:S01]  /*125a0*/  STL [R1+0x4], R10 ;  /* 0x0000040a01007387 */ /* 0x000fe20000100800 */
[----:B--2---:R-:W-:-:S05]  /*125b0*/  IMAD R0, R11, R7, RZ ;  /* 0x000000070b007224 */ /* 0x004fca00078e02ff */
[C---:B------:R-:W-:Y:S01]  /*125c0*/  ISETP.GE.AND P1, PT, R10.reuse, R0, PT ;  /* 0x000000000a00720c */ /* 0x040fe20003f26270 */
[----:B------:R-:W2:Y:S01]  /*125d0*/  SHFL.IDX PT, R7, R2, 0x1, 0x181f ;  /* 0x00381f0002077f89 */ /* 0x000ea200000e0000 */
[----:B------:R-:W-:-:S11]  /*125e0*/  VIADD R11, R10, 0x10 ;  /* 0x000000100a0b7836 */ /* 0x000fd60000000000 */
        /* <DEDUP_REMOVED lines=71> */
.L_x_5555:
        /* <DEDUP_REMOVED lines=12> */
.L_x_5430:
        /* <DEDUP_REMOVED lines=37> */
.L_x_5432:
[----:B------:R-:W-:Y:S05]  /*12d70*/  BSYNC B6 ;  /* 0x0000000000067941 */ /* 0x000fea0003800000 */
.L_x_5431:
        /* <DEDUP_REMOVED lines=10> */
[----:B--2---:R-:W-:-:S12]  /*12e20*/  IMAD.MOV.U32 R3, RZ, RZ, R5 ;  /* 0x000000ffff037224 */ /* 0x004fd800078e0005 */
        /* <DEDUP_REMOVED lines=12> */
[----:B0-----:R-:W-:-:S04]  /*12ef0*/  @P0 SHF.R.U32.HI R0, RZ, R5, R4 ;  /* 0x00000005ff000219 */ /* 0x001fc80000011604 */
[--C-:B------:R-:W-:Y:S01]  /*12f00*/  SHF.R.S32.HI R4, RZ, 0x1f, R0.reuse ;  /* 0x0000001fff047819 */ /* 0x100fe20000011400 */
[----:B------:R-:W-:Y:S02]  /*12f10*/  IMAD.MOV R6, RZ, RZ, -R0 ;  /* 0x000000ffff067224 */ /* 0x000fe400078e0a00 */
[----:B------:R-:W-:-:S04]  /*12f20*/  IMAD.WIDE.U32 R2, R0, UR4, R2 ;  /* 0x0000000400027c25 */ /* 0x000fc8000f8e0002 */
[----:B------:R-:W-:Y:S02]  /*12f30*/  IMAD R4, R4, UR4, RZ ;  /* 0x0000000404047c24 */ /* 0x000fe4000f8e02ff */
[----:B------:R-:W-:Y:S02]  /*12f40*/  IMAD R6, R7, R6, R8 ;  /* 0x0000000607067224 */ /* 0x000fe400078e0208 */
[----:B------:R-:W-:Y:S01]  /*12f50*/  IMAD R0, R0, UR5, R4 ;  /* 0x0000000500007c24 */ /* 0x000fe2000f8e0204 */
[----:B------:R-:W-:Y:S01]  /*12f60*/  ULDC.64 UR4, c[0x0][0x3c8] ;  /* 0x0000f20000047ab9 */ /* 0x000fe20000000a00 */
[----:B-1----:R-:W-:Y:S02]  /*12f70*/  IMAD.SHL.U32 R8, R9, 0x8, RZ ;  /* 0x0000000809087824 */ /* 0x002fe400078e00ff */
        /* <DEDUP_REMOVED lines=99> */
.L_x_5573:
        /* <DEDUP_REMOVED lines=14> */
.L_x_5435:
[----:B------:R-:W-:Y:S05]  /*13690*/  BSYNC B0 ;  /* 0x0000000000007941 */ /* 0x000fea0003800000 */
.L_x_5434:
[----:B------:R-:W-:Y:S01]  /*136a0*/  NOP ;  /* 0x0000000000007918 */ /* 0x000fe20000000000 */
[----:B------:R-:W-:-:S13]  /*136b0*/  PLOP3.LUT P0, PT, PT, PT, PT, 0x80, 0x0 ;  /* 0x000000000000781c */ /* 0x000fda0003f0f070 */
.L_x_5436:
        /* <DEDUP_REMOVED lines=18> */
.L_x_5574:
[----:B------:R-:W-:Y:S05]  /*137e0*/  BSYNC B0 ;  /* 0x0000000000007941 */ /* 0x000fea0003800000 */
.L_x_5437:
        /* <DEDUP_REMOVED lines=13> */
.L_x_5575:
[----:B------:R-:W-:Y:S05]  /*138c0*/  BSYNC B1 ;  /* 0x0000000000017941 */ /* 0x000fea0003800000 */
.L_x_5441:
        /* <DEDUP_REMOVED lines=9> */
.L_x_5444:
[----:B------:R-:W-:Y:S05]  /*13960*/  BSYNC B1 ;  /* 0x0000000000017941 */ /* 0x000fea0003800000 */
.L_x_5443:
        /* <DEDUP_REMOVED lines=12> */
.L_x_5445:
        /* <DEDUP_REMOVED lines=15> */
.L_x_5446:
        /* <DEDUP_REMOVED lines=15> */
.L_x_5447:
        /* <DEDUP_REMOVED lines=15> */
.L_x_5448:
        /* <DEDUP_REMOVED lines=10> */
.L_x_5440:
[----:B------:R-:W-:Y:S05]  /*13da0*/  BSYNC B0 ;  /* 0x0000000000007941 */ /* 0x000fea0003800000 */
.L_x_5439:
        /* <DEDUP_REMOVED lines=54> */
.L_x_5455:
        /* <DEDUP_REMOVED lines=8> */
.L_x_5576:
[----:B------:R-:W-:Y:S05]  /*14190*/  BSYNC B3 ;  /* 0x0000000000037941 */ /* 0x000fea0003800000 */
.L_x_5456:
        /* <DEDUP_REMOVED lines=9> */
.L_x_5459:
[----:B------:R-:W-:Y:S05]  /*14230*/  BSYNC B3 ;  /* 0x0000000000037941 */ /* 0x000fea0003800000 */
.L_x_5458:
        /* <DEDUP_REMOVED lines=12> */
.L_x_5460:
        /* <DEDUP_REMOVED lines=13> */
.L_x_5577:
[----:B------:R-:W-:Y:S05]  /*143d0*/  BSYNC B3 ;  /* 0x0000000000037941 */ /* 0x000fea0003800000 */
.L_x_5461:
        /* <DEDUP_REMOVED lines=11> */
.L_x_5464:
[----:B------:R-:W-:Y:S05]  /*14490*/  BSYNC B3 ;  /* 0x0000000000037941 */ /* 0x000fea0003800000 */
.L_x_5463:
        /* <DEDUP_REMOVED lines=9> */
.L_x_5465:
        /* <DEDUP_REMOVED lines=15> */
.L_x_5466:
        /* <DEDUP_REMOVED lines=15> */
.L_x_5467:
        /* <DEDUP_REMOVED lines=15> */
.L_x_5468:
        /* <DEDUP_REMOVED lines=10> */
.L_x_5454:
[----:B------:R-:W-:Y:S05]  /*148a0*/  BSYNC B1 ;  /* 0x0000000000017941 */ /* 0x000fea0003800000 */
.L_x_5453:
[----:B------:R-:W2:Y:S02]  /*148b0*/  LDL.LU R5, [R1+0x40] ;  /* 0x0000400001057983 */ /* 0x000ea40000300800 */
[----:B--2---:R-:W-:-:S07]  /*148c0*/  VIADD R0, R5, 0xfffffffd ;  /* 0xfffffffd05007836 */ /* 0x004fce0000000000 */
.L_x_5452:
[----:B------:R-:W-:Y:S05]  /*148d0*/  BSYNC B2 ;  /* 0x0000000000027941 */ /* 0x000fea0003800000 */
.L_x_5451:
[----:B------:R-:W-:Y:S01]  /*148e0*/  VIADD R8, R8, 0xfffffffe ;  /* 0xfffffffe08087836 */ /* 0x000fe20000000000 */
[----:B------:R-:W-:-:S04]  /*148f0*/  LOP3.LUT R4, RZ, R4, RZ, 0x33, !PT ;  /* 0x00000004ff047212 */ /* 0x000fc800078e33ff */
[----:B------:R-:W-:-:S13]  /*14900*/  ISETP.NE.AND P0, PT, R8, R4, PT ;  /* 0x000000040800720c */ /* 0x000fda0003f05270 */
[----:B------:R-:W-:Y:S05]  /*14910*/  @!P0 BRA `(.L_x_5450) ;  /* 0x0000001000f88947 */ /* 0x000fea0003800000 */
.L_x_5501:
        /* <DEDUP_REMOVED lines=35> */
.L_x_5471:
        /* <DEDUP_REMOVED lines=8> */
.L_x_5578:
[----:B------:R-:W-:Y:S05]  /*14bd0*/  BSYNC B2 ;  /* 0x0000000000027941 */ /* 0x000fea0003800000 */
.L_x_5472:
        /* <DEDUP_REMOVED lines=9> */
.L_x_5475:
[----:B------:R-:W-:Y:S05]  /*14c70*/  BSYNC B2 ;  /* 0x0000000000027941 */ /* 0x000fea0003800000 */
.L_x_5474:
        /* <DEDUP_REMOVED lines=12> */
.L_x_5476:
        /* <DEDUP_REMOVED lines=13> */
.L_x_5579:
[----:B------:R-:W-:Y:S05]  /*14e10*/  BSYNC B2 ;  /* 0x0000000000027941 */ /* 0x000fea0003800000 */
.L_x_5477:
        /* <DEDUP_REMOVED lines=11> */
.L_x_5480:
[----:B------:R-:W-:Y:S05]  /*14ed0*/  BSYNC B2 ;  /* 0x0000000000027941 */ /* 0x000fea0003800000 */
.L_x_5479:
        /* <DEDUP_REMOVED lines=9> */
.L_x_5481:
        /* <DEDUP_REMOVED lines=15> */
.L_x_5482:
        /* <DEDUP_REMOVED lines=15> */
.L_x_5483:
        /* <DEDUP_REMOVED lines=15> */
.L_x_5484:
        /* <DEDUP_REMOVED lines=10> */
.L_x_5470:
[----:B------:R-:W-:Y:S05]  /*152e0*/  BSYNC B1 ;  /* 0x0000000000017941 */ /* 0x000fea0003800000 */
.L_x_5469:
        /* <DEDUP_REMOVED lines=35> */
.L_x_5487:
        /* <DEDUP_REMOVED lines=8> */
.L_x_5580:
[----:B------:R-:W-:Y:S05]  /*155a0*/  BSYNC B2 ;  /* 0x0000000000027941 */ /* 0x000fea0003800000 */
.L_x_5488:
        /* <DEDUP_REMOVED lines=9> */
.L_x_5491:
[----:B------:R-:W-:Y:S05]  /*15640*/  BSYNC B2 ;  /* 0x0000000000027941 */ /* 0x000fea0003800000 */
.L_x_5490:
        /* <DEDUP_REMOVED lines=12> */
.L_x_5492:
        /* <DEDUP_REMOVED lines=13> */
.L_x_5581:
[----:B------:R-:W-:Y:S05]  /*157e0*/  BSYNC B2 ;  /* 0x0000000000027941 */ /* 0x000fea0003800000 */
.L_x_5493:
        /* <DEDUP_REMOVED lines=11> */
.L_x_5496:
[----:B------:R-:W-:Y:S05]  /*158a0*/  BSYNC B2 ;  /* 0x0000000000027941 */ /* 0x000fea0003800000 */
.L_x_5495:
        /* <DEDUP_REMOVED lines=9> */
.L_x_5497:
        /* <DEDUP_REMOVED lines=15> */
.L_x_5498:
        /* <DEDUP_REMOVED lines=15> */
.L_x_5499:
        /* <DEDUP_REMOVED lines=15> */
.L_x_5500:
        /* <DEDUP_REMOVED lines=10> */
.L_x_5486:
[----:B------:R-:W-:Y:S05]  /*15cb0*/  BSYNC B1 ;  /* 0x0000000000017941 */ /* 0x000fea0003800000 */
.L_x_5485:
[----:B------:R-:W2:Y:S01]  /*15cc0*/  LDL R5, [R1+0x24] ;  /* 0x0000240001057983 */ /* 0x000ea20000100800 */
[----:B------:R-:W-:Y:S01]  /*15cd0*/  VIADD R0, R0, 0xfffffffe ;  /* 0xfffffffe00007836 */ /* 0x000fe20000000000 */
[----:B--2---:R-:W-:-:S13]  /*15ce0*/  ISETP.GT.AND P0, PT, R6, R5, PT ;  /* 0x000000050600720c */ /* 0x004fda0003f04270 */
[----:B------:R-:W-:Y:S05]  /*15cf0*/  @P0 BRA `(.L_x_5501) ;  /* 0xffffffec00080947 */ /* 0x000fea000383ffff */
.L_x_5450:
[----:B------:R-:W-:Y:S05]  /*15d00*/  BSYNC B0 ;  /* 0x0000000000007941 */ /* 0x000fea0003800000 */
.L_x_5449:
        /* <DEDUP_REMOVED lines=24> */
.L_x_5503:
[----:B------:R-:W-:Y:S05]  /*15e90*/  BSYNC B0 ;  /* 0x0000000000007941 */ /* 0x000fea0003800000 */
.L_x_5502:
[----:B------:R-:W-:-:S07]  /*15ea0*/  SEL R19, R19, RZ, P0 ;  /* 0x000000ff13137207 */ /* 0x000fce0000000000 */
.L_x_5415:
[----:B------:R-:W-:Y:S05]  /*15eb0*/  BSYNC B7 ;  /* 0x0000000000077941 */ /* 0x000fea0003800000 */
.L_x_5413:
        /* <DEDUP_REMOVED lines=9> */
[----:B0-2---:R-:W0:Y:S04]  /*15f50*/  LDS.128 R4, [R18+0x324d0] ;  /* 0x0324d00012047984 */ /* 0x005e280000000c00 */
[----:B0-----:R2:W-:Y:S04]  /*15f60*/  STL.64 [R1], R4 ;  /* 0x0000000401007387 */ /* 0x0015e80000100a00 */
[----:B------:R2:W-:Y:S01]  /*15f70*/  STL.64 [R1+0x8], R6 ;  /* 0x0000080601007387 */ /* 0x0005e20000100a00 */
[----:B------:R-:W-:Y:S06]  /*15f80*/  BAR.ARV 0x4, 0x180 ;  /* 0x0106000000007b1d */ /* 0x000fec0000002000 */
[----:B------:R-:W-:Y:S05]  /*15f90*/  BRA `(.L_x_5505) ;  /* 0x0000001000347947 */ /* 0x000fea0003800000 */
.L_x_5504:
[----:B------:R-:W3:Y:S01]  /*15fa0*/  S2R R0, SR_TID.X ;  /* 0x0000000000007919 */ /* 0x000ee20000002100 */
[----:B------:R-:W-:Y:S01]  /*15fb0*/  UMOV UR4, 0xffffffff ;  /* 0xffffffff00047882 */ /* 0x000fe20000000000 */
[----:B---3--:R-:W-:-:S04]  /*15fc0*/  LOP3.LUT R16, R0, 0x1f, RZ, 0xc0, !PT ;  /* 0x0000001f00107812 */ /* 0x008fc800078ec0ff */
[----:B------:R-:W-:Y:S01]  /*15fd0*/  ISETP.NE.AND P0, PT, R16, 0x1f, PT ;  /* 0x0000001f1000780c */ /* 0x000fe20003f05270 */
[----:B------:R-:W-:-:S12]  /*15fe0*/  BRA.DIV UR4, `(.L_x_5506) ;  /* 0x0000003604087947 */ /* 0x000fd8000b800000 */
[----:B------:R-:W3:Y:S01]  /*15ff0*/  LDL.LU R3, [R1] ;  /* 0x0000000001037983 */ /* 0x000ee20000300800 */
[----:B------:R-:W-:-:S03]  /*16000*/  ULDC UR4, c[0x0][0xd3c] ;  /* 0x00034f0000047ab9 */ /* 0x000fc60000000800 */
[----:B------:R-:W4:Y:S01]  /*16010*/  LDL R4, [R1+0xc] ;  /* 0x00000c0001047983 */ /* 0x000f220000100800 */
[----:B---3--:R-:W-:Y:S02]  /*16020*/  IMAD.MOV.U32 R7, RZ, RZ, R3 ;  /* 0x000000ffff077224 */ /* 0x008fe400078e0003 */
[----:B----4-:R-:W-:-:S05]  /*16030*/  IMAD.IADD R0, R4, 0x1, R16 ;  /* 0x0000000104007824 */ /* 0x010fca00078e0210 */
[----:B------:R-:W-:-:S13]  /*16040*/  ISETP.GE.OR P1, PT, R0, UR4, !P0 ;  /* 0x0000000400007c0c */ /* 0x000fda000c726670 */
[----:B-1----:R-:W1:Y:S08]  /*16050*/  @!P1 LDC.64 R2, c[0x0][0xd80] ;  /* 0x00036000ff029b82 */ /* 0x002e700000000a00 */
[----:B0-----:R-:W0:Y:S01]  /*16060*/  @!P1 LDC.64 R4, c[0x0][0xd78] ;  /* 0x00035e00ff049b82 */ /* 0x001e220000000a00 */
[----:B-1----:R-:W-:-:S05]  /*16070*/  @!P1 IMAD.WIDE R2, R0, 0x4, R2 ;  /* 0x0000000400029825 */ /* 0x002fca00078e0202 */
[----:B--2---:R0:W2:Y:S02]  /*16080*/  @!P1 LDG.E R6, desc[UR38][R2.64] ;  /* 0x0000002602069981 */ /* 0x0040a4000c1e1900 */
[----:B0-----:R-:W-:-:S06]  /*16090*/  @!P1 IMAD.WIDE R2, R0, 0x4, R4 ;  /* 0x0000000400029825 */ /* 0x001fcc00078e0204 */
        /* <DEDUP_REMOVED lines=30> */
.L_x_5591:
[----:B------:R-:W-:Y:S02]  /*16280*/  ULDC UR4, c[0x0][0xd38] ;  /* 0x00034e0000047ab9 */ /* 0x000fe40000000800 */
[----:B------:R-:W-:-:S04]  /*16290*/  IMAD.U32 R7, RZ, RZ, UR4 ;  /* 0x00000004ff077e24 */ /* 0x000fc8000f8e00ff */
[----:B-1----:R-:W-:-:S04]  /*162a0*/  IMAD R10, R10, R7, RZ ;  /* 0x000000070a0a7224 */ /* 0x002fc800078e02ff */
[----:B------:R-:W-:-:S05]  /*162b0*/  IMAD.IADD R4, R9, 0x1, R10 ;  /* 0x0000000109047824 */ /* 0x000fca00078e020a */
[----:B------:R-:W-:-:S13]  /*162c0*/  ISETP.GT.AND P6, PT, R4, R0, PT ;  /* 0x000000000400720c */ /* 0x000fda0003fc4270 */
[----:B------:R-:W-:Y:S05]  /*162d0*/  @P6 BRA `(.L_x_5507) ;  /* 0x0000000000ac6947 */ /* 0x000fea0003800000 */
.L_x_5510:
        /* <DEDUP_REMOVED lines=37> */
.L_x_5599:
[----:B------:R-:W-:Y:S02]  /*16530*/  ULDC UR4, c[0x0][0xd38] ;  /* 0x00034e0000047ab9 */ /* 0x000fe40000000800 */
[----:B------:R-:W-:-:S04]  /*16540*/  IMAD.U32 R7, RZ, RZ, UR4 ;  /* 0x00000004ff077e24 */ /* 0x000fc8000f8e00ff */
[----:B-1----:R-:W-:-:S04]  /*16550*/  IMAD R10, R10, R7, RZ ;  /* 0x000000070a0a7224 */ /* 0x002fc800078e02ff */
[----:B------:R-:W-:-:S05]  /*16560*/  IMAD.IADD R4, R10, 0x1, R4 ;  /* 0x000000010a047824 */ /* 0x000fca00078e0204 */
[----:B------:R-:W-:-:S13]  /*16570*/  ISETP.GT.AND P6, PT, R4, R0, PT ;  /* 0x000000000400720c */ /* 0x000fda0003fc4270 */
[----:B------:R-:W-:Y:S05]  /*16580*/  @!P6 BRA `(.L_x_5510) ;  /* 0xfffffffc0054e947 */ /* 0x000fea000383ffff */
.L_x_5507:
        /* <DEDUP_REMOVED lines=12> */
.L_x_5604:
[----:B------:R-:W-:-:S13]  /*16650*/  ISETP.NE.AND P0, PT, R3, RZ, PT ;  /* 0x000000ff0300720c */ /* 0x000fda0003f05270 */
[----:B------:R-:W-:Y:S05]  /*16660*/  @!P0 BRA `(.L_x_5512) ;  /* 0x0000000000148947 */ /* 0x000fea0003800000 */
[----:B------:R-:W-:Y:S01]  /*16670*/  UMOV UR4, 0xffffffff ;  /* 0xffffffff00047882 */ /* 0x000fe20000000000 */
[----:B---3--:R-:W-:Y:S02]  /*16680*/  VIADD R9, R9, 0xffffffff ;  /* 0xffffffff09097836 */ /* 0x008fe40000000000 */
[----:B------:R-:W-:Y:S05]  /*16690*/  BRA.DIV UR4, `(.L_x_5513) ;  /* 0x0000003604fc7947 */ /* 0x000fea000b800000 */
[----:B0-----:R0:W2:Y:S02]  /*166a0*/  SHFL.IDX PT, R2, R2, R9, 0x1f ;  /* 0x00001f0902027589 */ /* 0x0010a400000e0000 */
.L_x_5607:
[----:B--2---:R-:W-:-:S07]  /*166b0*/  IMAD.MOV.U32 R8, RZ, RZ, R2 ;  /* 0x000000ffff087224 */ /* 0x004fce00078e0002 */
.L_x_5512:
[----:B0-----:R-:W-:Y:S01]  /*166c0*/  IMAD R2, R8, R7, R10 ;  /* 0x0000000708027224 */ /* 0x001fe200078e020a */
[----:B------:R-:W-:-:S03]  /*166d0*/  ISETP.NE.AND P0, PT, R6, 0x1, PT ;  /* 0x000000010600780c */ /* 0x000fc60003f05270 */
[----:B------:R-:W-:Y:S01]  /*166e0*/  IMAD.IADD R0, R0, 0x1, -R2 ;  /* 0x0000000100007824 */ /* 0x000fe200078e0a02 */
[----:B------:R0:W-:Y:S09]  /*166f0*/  STL [R1], R2 ;  /* 0x0000000201007387 */ /* 0x0001f20000100800 */
        /* <DEDUP_REMOVED lines=58> */
.L_x_5514:
        /* <DEDUP_REMOVED lines=56> */
[----:B------:R-:W-:-:S06]  /*16e20*/  @P0 VIADD R2, R2, 0x1 ;  /* 0x0000000102020836 */ /* 0x000fcc0000000000 */
[----:B------:R-:W-:Y:S01]  /*16e30*/  @!P2 IMAD.MOV R2, RZ, RZ, -R2 ;  /* 0x000000ffff02a224 */ /* 0x000fe200078e0a02 */
[----:B------:R-:W-:Y:S01]  /*16e40*/  @!P1 LOP3.LUT R2, RZ, R6, RZ, 0x33, !PT ;  /* 0x00000006ff029212 */ /* 0x000fe200078e33ff */
[----:B------:R-:W-:-:S04]  /*16e50*/  IMAD.MOV R6, RZ, RZ, -R6 ;  /* 0x000000ffff067224 */ /* 0x000fc800078e0a06 */
[----:B------:R-:W-:Y:S02]  /*16e60*/  IMAD R3, R2, R6, R0 ;  /* 0x0000000602037224 */ /* 0x000fe400078e0200 */
[----:B------:R-:W-:-:S03]  /*16e70*/  IMAD.MOV.U32 R0, RZ, RZ, R2 ;  /* 0x000000ffff007224 */ /* 0x000fc600078e0002 */
[----:B------:R1:W-:Y:S04]  /*16e80*/  STL [R1+0x8], R3 ;  /* 0x0000080301007387 */ /* 0x0003e80000100800 */
.L_x_5515:
[----:B-1----:R-:W-:-:S05]  /*16e90*/  LOP3.LUT R3, RZ, R0, RZ, 0x33, !PT ;  /* 0x00000000ff037212 */ /* 0x002fca00078e33ff */
[----:B------:R-:W-:-:S05]  /*16ea0*/  IMAD.IADD R0, R4, 0x1, R3 ;  /* 0x0000000104007824 */ /* 0x000fca00078e0203 */
[----:B------:R2:W-:Y:S01]  /*16eb0*/  STL [R1+0x4], R0 ;  /* 0x0000040001007387 */ /* 0x0005e20000100800 */
[----:B------:R-:W-:Y:S05]  /*16ec0*/  BRA `(.L_x_5516) ;  /* 0x0000000000287947 */ /* 0x000fea0003800000 */
.L_x_5508:
        /* <DEDUP_REMOVED lines=10> */
.L_x_5516:
[----:B01----:R-:W3:Y:S04]  /*16f70*/  LDL R2, [R1+0xc] ;  /* 0x00000c0001027983 */ /* 0x003ee80000100800 */
[----:B------:R-:W4:Y:S04]  /*16f80*/  LDL R3, [R1+0x8] ;  /* 0x0000080001037983 */ /* 0x000f280000100800 */
[----:B------:R-:W5:Y:S04]  /*16f90*/  LDL R4, [R1] ;  /* 0x0000000001047983 */ /* 0x000f680000100800 */
[----:B------:R-:W5:Y:S01]  /*16fa0*/  LDL R5, [R1+0x4] ;  /* 0x0000040001057983 */ /* 0x000f620000100800 */
[----:B--2---:R-:W0:Y:S01]  /*16fb0*/  S2R R0, SR_TID.X ;  /* 0x0000000000007919 */ /* 0x004e220000002100 */
[----:B------:R-:W-:Y:S05]  /*16fc0*/  WARPSYNC.ALL ;  /* 0x0000000000007948 */ /* 0x000fea0003800000 */
[----:B0-----:R-:W-:Y:S01]  /*16fd0*/  LOP3.LUT R0, R0, 0x1f, RZ, 0xc0, !PT ;  /* 0x0000001f00007812 */ /* 0x001fe200078ec0ff */
[----:B------:R-:W-:Y:S03]  /*16fe0*/  BAR.SYNC.DEFER_BLOCKING 0x4, 0x180 ;  /* 0x0106000000007b1d */ /* 0x000fe60000010000 */
[----:B------:R-:W-:-:S13]  /*16ff0*/  ISETP.NE.AND P0, PT, R0, RZ, PT ;  /* 0x000000ff0000720c */ /* 0x000fda0003f05270 */
[----:B------:R-:W0:Y:S01]  /*17000*/  @!P0 S2R R0, SR_CgaCtaId ;  /* 0x0000000000008919 */ /* 0x000e220000008800 */
[----:B---3--:R-:W-:Y:S01]  /*17010*/  IMAD.MOV.U32 R7, RZ, RZ, R2 ;  /* 0x000000ffff077224 */ /* 0x008fe200078e0002 */
[----:B------:R-:W-:Y:S01]  /*17020*/  @!P0 MOV R2, 0x400 ;  /* 0x0000040000028802 */ /* 0x000fe20000000f00 */
[----:B----4-:R-:W-:-:S03]  /*17030*/  IMAD.MOV.U32 R6, RZ, RZ, R3 ;  /* 0x000000ffff067224 */ /* 0x010fc600078e0003 */
[----:B0-----:R-:W-:-:S05]  /*17040*/  @!P0 LEA R18, R0, R2, 0x18 ;  /* 0x0000000200128211 */ /* 0x001fca00078ec0ff */
[----:B-----5:R0:W-:Y:S01]  /*17050*/  @!P0 STS.128 [R18+0x324d0], R4 ;  /* 0x0324d00412008388 */ /* 0x0201e20000000c00 */
[----:B------:R-:W-:Y:S06]  /*17060*/  BAR.ARV 0x5, 0x180 ;  /* 0x0146000000007b1d */ /* 0x000fec0000002000 */
.L_x_5505:
[----:B------:R-:W3:Y:S01]  /*17070*/  LDL R0, [R1+0xc] ;  /* 0x00000c0001007983 */ /* 0x000ee20000100800 */
[----:B------:R-:W-:Y:S02]  /*17080*/  ULDC UR4, c[0x0][0xd3c] ;  /* 0x00034f0000047ab9 */ /* 0x000fe40000000800 */
[----:B---3--:R-:W-:-:S13]  /*17090*/  ISETP.GE.AND P0, PT, R0, UR4, PT ;  /* 0x0000000400007c0c */ /* 0x008fda000bf06270 */
[----:B------:R-:W-:Y:S05]  /*170a0*/  @!P0 BRA `(.L_x_5517) ;  /* 0xffffff9800a08947 */ /* 0x000fea000383ffff */
[----:B------:R-:W-:Y:S05]  /*170b0*/  BSYNC B8 ;  /* 0x0000000000087941 */ /* 0x000fea0003800000 */
.L_x_5407:
[----:B--2---:R-:W2:Y:S01]  /*170c0*/  LDL.LU R0, [R1+0x70] ;  /* 0x0000700001007983 */ /* 0x004ea20000300800 */
        /* <DEDUP_REMOVED lines=11> */
.L_x_5608:
[----:B------:R-:W-:Y:S05]  /*17180*/  BSYNC B0 ;  /* 0x0000000000007941 */ /* 0x000fea0003800000 */
.L_x_5518:
[----:B------:R-:W-:-:S03]  /*17190*/  UMOV UR4, 0xffffffff ;  /* 0xffffffff00047882 */ /* 0x000fc60000000000 */
[----:B------:R-:W-:Y:S05]  /*171a0*/  BRA.DIV UR4, `(.L_x_5520) ;  /* 0x0000002e04787947 */ /* 0x000fea000b800000 */
[----:B------:R-:W1:Y:S02]  /*171b0*/  S2R R2, SR_TID.X ;  /* 0x0000000000027919 */ /* 0x000e640000002100 */
[----:B-1----:R-:W-:-:S04]  /*171c0*/  SHF.R.U32.HI R2, RZ, 0x5, R2 ;  /* 0x00000005ff027819 */ /* 0x002fc80000011602 */
[----:B------:R-:W-:-:S05]  /*171d0*/  LOP3.LUT R2, R2, 0x3, RZ, 0xc0, !PT ;  /* 0x0000000302027812 */ /* 0x000fca00078ec0ff */
[----:B------:R1:W2:Y:S02]  /*171e0*/  SHFL.IDX PT, R14, R2, RZ, 0x1f ;  /* 0x00001fff020e7589 */ /* 0x0002a400000e0000 */
.L_x_5611:
[----:B--2---:R-:W-:Y:S01]  /*171f0*/  ISETP.NE.AND P0, PT, R14, RZ, PT ;  /* 0x000000ff0e00720c */ /* 0x004fe20003f05270 */
[----:B------:R-:W-:-:S12]  /*17200*/  BSSY B0, `(.L_x_5521) ;  /* 0x0000025000007945 */ /* 0x000fd80003800000 */
[----:B------:R-:W-:Y:S05]  /*17210*/  @P0 BRA `(.L_x_5522) ;  /* 0x00000000008c0947 */ /* 0x000fea0003800000 */
[----:B------:R-:W-:-:S03]  /*17220*/  UMOV UR4, 0xffffffff ;  /* 0xffffffff00047882 */ /* 0x000fc60000000000 */
[----:B------:R-:W-:Y:S05]  /*17230*/  BRA.DIV UR4, `(.L_x_5523) ;  /* 0x0000002e04887947 */ /* 0x000fea000b800000 */
[----:B------:R-:W-:-:S13]  /*17240*/  ELECT P6, URZ, PT ;  /* 0x00000000003f782f */ /* 0x000fda00038c0000 */
.L_x_5614:
[----:B------:R-:W-:Y:S05]  /*17250*/  @!P6 BRA `(.L_x_5522) ;  /* 0x00000000007ce947 */ /* 0x000fea0003800000 */
[----:B-1----:R-:W2:Y:S02]  /*17260*/  LDL.LU R2, [R1+0x78] ;  /* 0x0000780001027983 */ /* 0x002ea40000300800 */
[----:B--2---:R-:W-:-:S04]  /*17270*/  LOP3.LUT R2, R2, 0x2, RZ, 0xfc, !PT ;  /* 0x0000000202027812 */ /* 0x004fc800078efcff */
[----:B------:R-:W-:-:S13]  /*17280*/  ISETP.NE.AND P2, PT, R2, 0x3, PT ;  /* 0x000000030200780c */ /* 0x000fda0003f45270 */
[----:B------:R-:W-:Y:S05]  /*17290*/  @!P2 BRA `(.L_x_5524) ;  /* 0x000000000004a947 */ /* 0x000fea0003800000 */
[----:B------:R-:W-:Y:S01]  /*172a0*/  BPT.TRAP 0x1 ;  /* 0x000000040000795c */ /* 0x000fe20000300000 */
.L_x_5524:
        /* <DEDUP_REMOVED lines=13> */
.L_x_5615:
[----:B------:R-:W1:Y:S02]  /*17380*/  SYNCS.PHASECHK.TRANS64.TRYWAIT P0, [R7+URZ], R2 ;  /* 0x00000002070075a7 */ /* 0x000e64000800017f */
[----:B-1----:R-:W-:Y:S05]  /*17390*/  @!P0 BRA `(.L_x_5526) ;  /* 0x0000002c00648947 */ /* 0x002fea0003800000 */
.L_x_5616:
[----:B------:R-:W-:Y:S05]  /*173a0*/  @!P2 BRA `(.L_x_5527) ;  /* 0x000000000004a947 */ /* 0x000fea0003800000 */
[----:B------:R-:W-:Y:S01]  /*173b0*/  BPT.TRAP 0x1 ;  /* 0x000000040000795c */ /* 0x000fe20000300000 */
.L_x_5527:
[----:B------:R-:W-:-:S04]  /*173c0*/  VIADD R0, R0, 0x32460 ;  /* 0x0003246000007836 */ /* 0x000fc80000000000 */
[----:B------:R-:W-:-:S04]  /*173d0*/  IMAD R4, R19, 0x8, R0 ;  /* 0x0000000813047824 */ /* 0x000fc800078e0200 */
[----:B------:R-:W2:Y:S02]  /*173e0*/  SYNCS.PHASECHK.TRANS64.TRYWAIT P0, [R4+URZ], R5 ;  /* 0x00000005040075a7 */ /* 0x000ea4000800017f */
[----:B--2---:R-:W-:Y:S05]  /*173f0*/  @!P0 BRA `(.L_x_5528) ;  /* 0x0000002c00608947 */ /* 0x004fea0003800000 */
.L_x_5617:
[----:B------:R-:W-:-:S07]  /*17400*/  IMAD R3, R3, 0x8, R0 ;  /* 0x0000000803037824 */ /* 0x000fce00078e0200 */
.L_x_5529:
[----:B---3--:R3:W4:Y:S02]  /*17410*/  SYNCS.PHASECHK.TRANS64.TRYWAIT P0, [R3+URZ], R2 ;  /* 0x00000002030075a7 */ /* 0x008724000800017f */
[----:B----4-:R-:W-:Y:S05]  /*17420*/  @!P0 NANOSLEEP.SYNCS 0x989680 ;  /* 0x009896800000895d */ /* 0x010fea0003900000 */
[----:B------:R-:W4:Y:S02]  /*17430*/  @!P0 SYNCS.PHASECHK.TRANS64 P0, [R3+URZ], R2 ;  /* 0x00000002030085a7 */ /* 0x000f24000800007f */
[----:B----4-:R-:W-:Y:S05]  /*17440*/  @!P0 BRA `(.L_x_5529) ;  /* 0xfffffffc00f08947 */ /* 0x010fea000383ffff */
.L_x_5522:
[----:B------:R-:W-:Y:S05]  /*17450*/  BSYNC B0 ;  /* 0x0000000000007941 */ /* 0x000fea0003800000 */
.L_x_5521:
[----:B------:R-:W-:Y:S05]  /*17460*/  EXIT ;  /* 0x000000000000794d */ /* 0x000fea0003800000 */
.L_x_5345:
[----:B0-----:R0:W1:Y:S02]  /*17470*/  SYNCS.PHASECHK.TRANS64.TRYWAIT P0, [R5+URZ+0x32400], R2 ;  /* 0x03240002050075a7 */ /* 0x001064000800017f */
[----:B-1----:R-:W-:Y:S05]  /*17480*/  @!P0 NANOSLEEP.SYNCS 0x989680 ;  /* 0x009896800000895d */ /* 0x002fea0003900000 */
[----:B------:R-:W1:Y:S02]  /*17490*/  @!P0 SYNCS.PHASECHK.TRANS64 P0, [R5+URZ+0x32400], R2 ;  /* 0x03240002050085a7 */ /* 0x000e64000800007f */
[----:B-1----:R-:W-:Y:S05]  /*174a0*/  @!P0 BRA `(.L_x_5345) ;  /* 0xfffffffc00f08947 */ /* 0x002fea000383ffff */
[----:B------:R-:W-:Y:S05]  /*174b0*/  BRA `(.L_x_5530) ;  /* 0xfffffea800e47947 */ /* 0x000fea000383ffff */
.L_x_5349:
[----:B---3--:R3:W4:Y:S02]  /*174c0*/  SYNCS.PHASECHK.TRANS64.TRYWAIT P1, [R0+URZ+0x32430], R3 ;  /* 0x03243003000075a7 */ /* 0x008724000802017f */
[----:B----4-:R-:W-:Y:S05]  /*174d0*/  @!P1 NANOSLEEP.SYNCS 0x989680 ;  /* 0x009896800000995d */ /* 0x010fea0003900000 */
[----:B------:R-:W4:Y:S02]  /*174e0*/  @!P1 SYNCS.PHASECHK.TRANS64 P1, [R0+URZ+0x32430], R3 ;  /* 0x03243003000095a7 */ /* 0x000f24000802007f */
[----:B----4-:R-:W-:Y:S05]  /*174f0*/  @!P1 BRA `(.L_x_5349) ;  /* 0xfffffffc00f09947 */ /* 0x010fea000383ffff */
[----:B------:R-:W-:Y:S05]  /*17500*/  BRA `(.L_x_5348) ;  /* 0xfffffeac000c7947 */ /* 0x000fea000383ffff */
.L_x_5350:
[----:B----4-:R4:W0:Y:S02]  /*17510*/  SYNCS.PHASECHK.TRANS64.TRYWAIT P1, [R5+URZ+0x32410], R2 ;  /* 0x03241002050075a7 */ /* 0x010824000802017f */
[----:B0-----:R-:W-:Y:S05]  /*17520*/  @!P1 NANOSLEEP.SYNCS 0x989680 ;  /* 0x009896800000995d */ /* 0x001fea0003900000 */
[----:B------:R-:W0:Y:S02]  /*17530*/  @!P1 SYNCS.PHASECHK.TRANS64 P1, [R5+URZ+0x32410], R2 ;  /* 0x03241002050095a7 */ /* 0x000e24000802007f */
[----:B0-----:R-:W-:Y:S05]  /*17540*/  @!P1 BRA `(.L_x_5350) ;  /* 0xfffffffc00f09947 */ /* 0x001fea000383ffff */
[----:B------:R-:W-:Y:S05]  /*17550*/  BRA `(.L_x_5531) ;  /* 0xfffffeac00b87947 */ /* 0x000fea000383ffff */
.L_x_5354:
[----:B------:R0:W0:Y:S02]  /*17560*/  SYNCS.PHASECHK.TRANS64.TRYWAIT P1, [R0+URZ+0x32450], R3 ;  /* 0x03245003000075a7 */ /* 0x000024000802017f */
[----:B0-----:R-:W-:Y:S05]  /*17570*/  @!P1 NANOSLEEP.SYNCS 0x989680 ;  /* 0x009896800000995d */ /* 0x001fea0003900000 */
[----:B------:R-:W0:Y:S02]  /*17580*/  @!P1 SYNCS.PHASECHK.TRANS64 P1, [R0+URZ+0x32450], R3 ;  /* 0x03245003000095a7 */ /* 0x000e24000802007f */
[----:B0-----:R-:W-:Y:S05]  /*17590*/  @!P1 BRA `(.L_x_5354) ;  /* 0xfffffffc00f09947 */ /* 0x001fea000383ffff */
[----:B------:R-:W-:Y:S05]  /*175a0*/  BRA `(.L_x_5353) ;  /* 0xfffffeac00c47947 */ /* 0x000fea000383ffff */
.L_x_5359:
[----:B-1----:R-:W-:-:S04]  /*175b0*/  IMAD.U32 R20, RZ, RZ, UR5 ;  /* 0x00000005ff147e24 */ /* 0x002fc8000f8e00ff */
[----:B------:R1:W2:Y:S03]  /*175c0*/  SYNCS.PHASECHK.TRANS64.TRYWAIT P2, [R20+URZ+0x32430], R13 ;  /* 0x0324300d140075a7 */ /* 0x0002a6000804017f */
[----:B--2---:R-:W-:Y:S05]  /*175d0*/  @!P2 NANOSLEEP.SYNCS 0x989680 ;  /* 0x009896800000a95d */ /* 0x004fea0003900000 */
[----:B------:R-:W2:Y:S02]  /*175e0*/  @!P2 SYNCS.PHASECHK.TRANS64 P2, [R20+URZ+0x32430], R13 ;  /* 0x0324300d1400a5a7 */ /* 0x000ea4000804007f */
[----:B--2---:R-:W-:Y:S05]  /*175f0*/  @!P2 BRA `(.L_x_5359) ;  /* 0xfffffffc00eca947 */ /* 0x004fea000383ffff */
[----:B------:R-:W-:Y:S05]  /*17600*/  BRA `(.L_x_5358) ;  /* 0xfffffed800087947 */ /* 0x000fea000383ffff */
.L_x_5363:
[----:B-1----:R-:W-:-:S04]  /*17610*/  IMAD.U32 R20, RZ, RZ, UR5 ;  /* 0x00000005ff147e24 */ /* 0x002fc8000f8e00ff */
[----:B------:R1:W3:Y:S03]  /*17620*/  SYNCS.PHASECHK.TRANS64.TRYWAIT P2, [R20+URZ+0x32450], R13 ;  /* 0x0324500d140075a7 */ /* 0x0002e6000804017f */
[----:B---3--:R-:W-:Y:S05]  /*17630*/  @!P2 NANOSLEEP.SYNCS 0x989680 ;  /* 0x009896800000a95d */ /* 0x008fea0003900000 */
[----:B------:R-:W3:Y:S02]  /*17640*/  @!P2 SYNCS.PHASECHK.TRANS64 P2, [R20+URZ+0x32450], R13 ;  /* 0x0324500d1400a5a7 */ /* 0x000ee4000804007f */
[----:B---3--:R-:W-:Y:S05]  /*17650*/  @!P2 BRA `(.L_x_5363) ;  /* 0xfffffffc00eca947 */ /* 0x008fea000383ffff */
[----:B------:R-:W-:Y:S05]  /*17660*/  BRA `(.L_x_5362) ;  /* 0xfffffed800847947 */ /* 0x000fea000383ffff */
.L_x_5369:
[----:B-1----:R-:W-:-:S04]  /*17670*/  IMAD.U32 R20, RZ, RZ, UR5 ;  /* 0x00000005ff147e24 */ /* 0x002fc8000f8e00ff */
[----:B------:R1:W2:Y:S03]  /*17680*/  SYNCS.PHASECHK.TRANS64.TRYWAIT P2, [R20+URZ+0x32430], R13 ;  /* 0x0324300d140075a7 */ /* 0x0002a6000804017f */
[----:B--2---:R-:W-:Y:S05]  /*17690*/  @!P2 NANOSLEEP.SYNCS 0x989680 ;  /* 0x009896800000a95d */ /* 0x004fea0003900000 */
[----:B------:R-:W2:Y:S02]  /*176a0*/  @!P2 SYNCS.PHASECHK.TRANS64 P2, [R20+URZ+0x32430], R13 ;  /* 0x0324300d1400a5a7 */ /* 0x000ea4000804007f */
[----:B--2---:R-:W-:Y:S05]  /*176b0*/  @!P2 BRA `(.L_x_5369) ;  /* 0xfffffffc00eca947 */ /* 0x004fea000383ffff */
[----:B------:R-:W-:Y:S05]  /*176c0*/  BRA `(.L_x_5368) ;  /* 0xffffff0400fc7947 */ /* 0x000fea000383ffff */
.L_x_5373:
[----:B-1----:R-:W-:-:S04]  /*176d0*/  IMAD.U32 R20, RZ, RZ, UR5 ;  /* 0x00000005ff147e24 */ /* 0x002fc8000f8e00ff */
[----:B------:R1:W3:Y:S03]  /*176e0*/  SYNCS.PHASECHK.TRANS64.TRYWAIT P2, [R20+URZ+0x32450], R13 ;  /* 0x0324500d140075a7 */ /* 0x0002e6000804017f */
[----:B---3--:R-:W-:Y:S05]  /*176f0*/  @!P2 NANOSLEEP.SYNCS 0x989680 ;  /* 0x009896800000a95d */ /* 0x008fea0003900000 */
[----:B------:R-:W3:Y:S02]  /*17700*/  @!P2 SYNCS.PHASECHK.TRANS64 P2, [R20+URZ+0x32450], R13 ;  /* 0x0324500d1400a5a7 */ /* 0x000ee4000804007f */
[----:B---3--:R-:W-:Y:S05]  /*17710*/  @!P2 BRA `(.L_x_5373) ;  /* 0xfffffffc00eca947 */ /* 0x008fea000383ffff */
[----:B------:R-:W-:Y:S05]  /*17720*/  BRA `(.L_x_5372) ;  /* 0xffffff0800787947 */ /* 0x000fea000383ffff */
.L_x_5421:
        /* <DEDUP_REMOVED lines=11> */
.L_x_5533:
[----:B------:R-:W-:Y:S05]  /*177e0*/  BSYNC B0 ;  /* 0x0000000000007941 */ /* 0x000fea0003800000 */
.L_x_5532:
[----:B------:R-:W-:Y:S05]  /*177f0*/  BRA `(.L_x_5534) ;  /* 0xffffffa000a87947 */ /* 0x000fea000383ffff */
.L_x_5423:
[----:B------:R-:W-:Y:S01]  /*17800*/  BSSY B0, `(.L_x_5535) ;  /* 0x0000006000007945 */ /* 0x000fe20003800000 */
[----:B------:R-:W-:-:S07]  /*17810*/  IMAD.MOV.U32 R15, RZ, RZ, -0x1 ;  /* 0xffffffffff0f7424 */ /* 0x000fce00078e00ff */
[----:B0-2---:R-:W-:Y:S05]  /*17820*/  WARPSYNC.COLLECTIVE R15, `(.L_x_5536) ;  /* 0x000000000f0c7348 */ /* 0x005fea0003c00000 */
[----:B------:R-:W-:Y:S02]  /*17830*/  ELECT P6, UR62, PT ;  /* 0x00000000003e782f */ /* 0x000fe400038c0000 */
[----:B------:R-:W-:Y:S01]  /*17840*/  MOV R14, UR62 ;  /* 0x0000003e000e7c02 */ /* 0x000fe20008000f00 */
[----:B0-2---:R-:W-:Y:S10]  /*17850*/  ENDCOLLECTIVE ;  /* 0x000000000000791b */ /* 0x005ff40003800000 */
.L_x_5536:
[----:B------:R-:W-:Y:S05]  /*17860*/  BSYNC B0 ;  /* 0x0000000000007941 */ /* 0x000fea0003800000 */
.L_x_5535:
[----:B------:R-:W-:Y:S05]  /*17870*/  BRA `(.L_x_5537) ;  /* 0xffffffa000b47947 */ /* 0x000fea000383ffff */
.L_x_5425:
[----:B0-----:R0:W1:Y:S02]  /*17880*/  SYNCS.PHASECHK.TRANS64.TRYWAIT P0, [R0+URZ+0x32440], R2 ;  /* 0x03244002000075a7 */ /* 0x001064000800017f */
[----:B-1----:R-:W-:Y:S05]  /*17890*/  @!P0 NANOSLEEP.SYNCS 0x989680 ;  /* 0x009896800000895d */ /* 0x002fea0003900000 */
[----:B------:R-:W1:Y:S02]  /*178a0*/  @!P0 SYNCS.PHASECHK.TRANS64 P0, [R0+URZ+0x32440], R2 ;  /* 0x03244002000085a7 */ /* 0x000e64000800007f */
[----:B-1----:R-:W-:Y:S05]  /*178b0*/  @!P0 BRA `(.L_x_5425) ;  /* 0xfffffffc00f08947 */ /* 0x002fea000383ffff */
[----:B------:R-:W-:Y:S05]  /*178c0*/  BRA `(.L_x_5538) ;  /* 0xffffffa400147947 */ /* 0x000fea000383ffff */
.L_x_5429:
        /* <DEDUP_REMOVED lines=9> */
.L_x_5539:
[----:B------:R-:W-:Y:S02]  /*17960*/  IMAD.MOV.U32 R13, RZ, RZ, R3 ;  /* 0x000000ffff0d7224 */ /* 0x000fe400078e0003 */
[----:B------:R-:W-:Y:S01]  /*17970*/  IMAD.MOV.U32 R4, RZ, RZ, R14 ;  /* 0x000000ffff047224 */ /* 0x000fe200078e000e */
[----:B------:R-:W-:-:S07]  /*17980*/  LOP3.LUT R6, R6, 0x7f, RZ, 0xc0, !PT ;  /* 0x0000007f06067812 */ /* 0x000fce00078ec0ff */
[----:B------:R-:W-:Y:S05]  /*17990*/  WARPSYNC.COLLECTIVE R15, `(.L_x_5540) ;  /* 0x000000000f087348 */ /* 0x000fea0003c00000 */
[----:B------:R0:W1:Y:S02]  /*179a0*/  SHFL.IDX P6, R14, R13, R12, R11 ;  /* 0x0000000c0d0e7389 */ /* 0x00006400000c000b */
[----:B01----:R-:W-:Y:S01]  /*179b0*/  ENDCOLLECTIVE ;  /* 0x000000000000791b */ /* 0x003fe20003800000 */
.L_x_5540:
[----:B------:R-:W-:-:S05]  /*179c0*/  SHF.R.U32.HI R6, RZ, 0x3, R6 ;  /* 0x00000003ff067819 */ /* 0x000fca0000011606 */
[----:B------:R-:W-:-:S05]  /*179d0*/  IMAD R10, R10, 0x80, R6 ;  /* 0x000000800a0a7824 */ /* 0x000fca00078e0206 */
[----:B------:R0:W-:Y:S01]  /*179e0*/  STL [R1+0x4], R10 ;  /* 0x0000040a01007387 */ /* 0x0001e20000100800 */
[----:B------:R-:W-:Y:S02]  /*179f0*/  IMAD.MOV.U32 R13, RZ, RZ, R2 ;  /* 0x000000ffff0d7224 */ /* 0x000fe400078e0002 */
[----:B------:R-:W-:Y:S02]  /*17a00*/  IMAD.MOV.U32 R12, RZ, RZ, 0x1 ;  /* 0x00000001ff0c7424 */ /* 0x000fe400078e00ff */
[----:B------:R-:W-:-:S07]  /*17a10*/  IMAD.MOV.U32 R5, RZ, RZ, R14 ;  /* 0x000000ffff057224 */ /* 0x000fce00078e000e */
[----:B0-----:R-:W-:Y:S05]  /*17a20*/  WARPSYNC.COLLECTIVE R15, `(.L_x_5541) ;  /* 0x000000000f087348 */ /* 0x001fea0003c00000 */
[----:B------:R1:W2:Y:S02]  /*17a30*/  SHFL.IDX P6, R14, R13, R12, R11 ;  /* 0x0000000c0d0e7389 */ /* 0x0002a400000c000b */
[----:B012---:R-:W-:Y:S01]  /*17a40*/  ENDCOLLECTIVE ;  /* 0x000000000000791b */ /* 0x007fe20003800000 */
.L_x_5541:
[----:B------:R-:W-:Y:S02]  /*17a50*/  IMAD.MOV.U32 R13, RZ, RZ, R3 ;  /* 0x000000ffff0d7224 */ /* 0x000fe400078e0003 */
[----:B------:R-:W-:Y:S02]  /*17a60*/  IMAD R0, R0, R7, RZ ;  /* 0x0000000700007224 */ /* 0x000fe400078e02ff */
[----:B------:R-:W-:-:S07]  /*17a70*/  IMAD.MOV.U32 R7, RZ, RZ, R14 ;  /* 0x000000ffff077224 */ /* 0x000fce00078e000e */
[----:B------:R-:W-:Y:S05]  /*17a80*/  WARPSYNC.COLLECTIVE R15, `(.L_x_5542) ;  /* 0x000000000f087348 */ /* 0x000fea0003c00000 */
[----:B------:R0:W1:Y:S02]  /*17a90*/  SHFL.IDX P6, R14, R13, R12, R11 ;  /* 0x0000000c0d0e7389 */ /* 0x00006400000c000b */
[----:B01----:R-:W-:Y:S01]  /*17aa0*/  ENDCOLLECTIVE ;  /* 0x000000000000791b */ /* 0x003fe20003800000 */
.L_x_5542:
        /* <DEDUP_REMOVED lines=10> */
.L_x_5543:
        /* <DEDUP_REMOVED lines=15> */
.L_x_5544:
        /* <DEDUP_REMOVED lines=19> */
.L_x_5545:
        /* <DEDUP_REMOVED lines=10> */
.L_x_5546:
        /* <DEDUP_REMOVED lines=13> */
.L_x_5547:
        /* <DEDUP_REMOVED lines=10> */
.L_x_5548:
        /* <DEDUP_REMOVED lines=13> */
.L_x_5549:
        /* <DEDUP_REMOVED lines=10> */
.L_x_5550:
        /* <DEDUP_REMOVED lines=13> */
.L_x_5551:
        /* <DEDUP_REMOVED lines=10> */
.L_x_5552:
        /* <DEDUP_REMOVED lines=11> */
.L_x_5553:
        /* <DEDUP_REMOVED lines=14> */
.L_x_5554:
[----:B------:R-:W-:Y:S01]  /*183f0*/  IMAD.MOV.U32 R3, RZ, RZ, R14 ;  /* 0x000000ffff037224 */ /* 0x000fe200078e000e */
[----:B------:R-:W-:Y:S06]  /*18400*/  BRA `(.L_x_5555) ;  /* 0xffffffa400947947 */ /* 0x000fec000383ffff */
.L_x_5433:
        /* <DEDUP_REMOVED lines=12> */
[-C--:B----4-:R-:W-:Y:S01]  /*184d0*/  ISETP.GE.AND P5, PT, R15, R3.reuse, PT ;  /* 0x000000030f00720c */ /* 0x090fe20003fa6270 */
[----:B------:R-:W-:Y:S01]  /*184e0*/  IMAD.MOV.U32 R15, RZ, RZ, -0x1 ;  /* 0xffffffffff0f7424 */ /* 0x000fe200078e00ff */
[----:B-----5:R-:W-:Y:S02]  /*184f0*/  ISETP.GE.AND P6, PT, R14, R3, PT ;  /* 0x000000030e00720c */ /* 0x020fe40003fc6270 */
[----:B------:R-:W-:-:S07]  /*18500*/  LOP3.LUT R9, R9, 0xffffffef, RZ, 0xc0, !PT ;  /* 0xffffffef09097812 */ /* 0x000fce00078ec0ff */
[----:B------:R-:W-:Y:S02]  /*18510*/  @P4 LOP3.LUT R9, R9, 0x10, RZ, 0xfc, !PT ;  /* 0x0000001009094812 */ /* 0x000fe400078efcff */
[----:B------:R-:W-:Y:S01]  /*18520*/  ISETP.GE.AND P4, PT, R13, R3, PT ;  /* 0x000000030d00720c */ /* 0x000fe20003f86270 */
[----:B------:R-:W-:Y:S01]  /*18530*/  IMAD.MOV.U32 R13, RZ, RZ, R0 ;  /* 0x000000ffff0d7224 */ /* 0x000fe200078e0000 */
[----:B------:R-:W-:-:S04]  /*18540*/  LOP3.LUT R9, R9, 0xfffffff7, RZ, 0xc0, !PT ;  /* 0xfffffff709097812 */ /* 0x000fc800078ec0ff */
        /* <DEDUP_REMOVED lines=16> */
.L_x_5557:
[----:B------:R-:W-:Y:S05]  /*18650*/  BSYNC B0 ;  /* 0x0000000000007941 */ /* 0x000fea0003800000 */
.L_x_5556:
        /* <DEDUP_REMOVED lines=10> */
.L_x_5558:
        /* <DEDUP_REMOVED lines=16> */
.L_x_5559:
        /* <DEDUP_REMOVED lines=15> */
.L_x_5560:
        /* <DEDUP_REMOVED lines=12> */
.L_x_5561:
        /* <DEDUP_REMOVED lines=12> */
.L_x_5562:
        /* <DEDUP_REMOVED lines=12> */
.L_x_5563:
        /* <DEDUP_REMOVED lines=12> */
.L_x_5564:
        /* <DEDUP_REMOVED lines=12> */
.L_x_5565:
        /* <DEDUP_REMOVED lines=12> */
.L_x_5566:
        /* <DEDUP_REMOVED lines=12> */
.L_x_5567:
        /* <DEDUP_REMOVED lines=11> */
.L_x_5568:
        /* <DEDUP_REMOVED lines=16> */
.L_x_5569:
[----:B------:R-:W-:Y:S02]  /*18fe0*/  IMAD.MOV.U32 R13, RZ, RZ, R2 ;  /* 0x000000ffff0d7224 */ /* 0x000fe400078e0002 */
[----:B------:R-:W-:-:S07]  /*18ff0*/  IMAD.MOV.U32 R6, RZ, RZ, R14 ;  /* 0x000000ffff067224 */ /* 0x000fce00078e000e */
[----:B------:R-:W-:Y:S05]  /*19000*/  WARPSYNC.COLLECTIVE R15, `(.L_x_5570) ;  /* 0x000000000f087348 */ /* 0x000fea0003c00000 */
[----:B------:R0:W1:Y:S02]  /*19010*/  SHFL.IDX P6, R14, R13, R12, R11 ;  /* 0x0000000c0d0e7389 */ /* 0x00006400000c000b */
[----:B01----:R-:W-:Y:S01]  /*19020*/  ENDCOLLECTIVE ;  /* 0x000000000000791b */ /* 0x003fe20003800000 */
.L_x_5570:
[----:B------:R-:W-:Y:S02]  /*19030*/  IMAD.MOV.U32 R13, RZ, RZ, R0 ;  /* 0x000000ffff0d7224 */ /* 0x000fe400078e0000 */
[----:B------:R-:W-:Y:S02]  /*19040*/  IMAD.MOV.U32 R12, RZ, RZ, 0x7 ;  /* 0x00000007ff0c7424 */ /* 0x000fe400078e00ff */
[----:B------:R-:W-:-:S07]  /*19050*/  IMAD.MOV.U32 R4, RZ, RZ, R14 ;  /* 0x000000ffff047224 */ /* 0x000fce00078e000e */
[----:B------:R-:W-:Y:S05]  /*19060*/  WARPSYNC.COLLECTIVE R15, `(.L_x_5571) ;  /* 0x000000000f087348 */ /* 0x000fea0003c00000 */
[----:B------:R0:W1:Y:S02]  /*19070*/  SHFL.IDX P6, R14, R13, R12, R11 ;  /* 0x0000000c0d0e7389 */ /* 0x00006400000c000b */
[----:B01----:R-:W-:Y:S01]  /*19080*/  ENDCOLLECTIVE ;  /* 0x000000000000791b */ /* 0x003fe20003800000 */
.L_x_5571:
        /* <DEDUP_REMOVED lines=14> */
.L_x_5572:
[----:B------:R-:W-:Y:S01]  /*19170*/  IMAD.MOV.U32 R2, RZ, RZ, R14 ;  /* 0x000000ffff027224 */ /* 0x000fe200078e000e */
[----:B------:R-:W-:Y:S06]  /*19180*/  BRA `(.L_x_5573) ;  /* 0xffffffa400087947 */ /* 0x000fec000383ffff */
.L_x_5438:
[----:B0-----:R0:W1:Y:S02]  /*19190*/  SYNCS.PHASECHK.TRANS64.TRYWAIT P0, [R18+URZ+0x32420], R0 ;  /* 0x03242000120075a7 */ /* 0x001064000800017f */
[----:B-1----:R-:W-:Y:S05]  /*191a0*/  @!P0 NANOSLEEP.SYNCS 0x989680 ;  /* 0x009896800000895d */ /* 0x002fea0003900000 */
[----:B------:R-:W1:Y:S02]  /*191b0*/  @!P0 SYNCS.PHASECHK.TRANS64 P0, [R18+URZ+0x32420], R0 ;  /* 0x03242000120085a7 */ /* 0x000e64000800007f */
[----:B-1----:R-:W-:Y:S05]  /*191c0*/  @!P0 BRA `(.L_x_5438) ;  /* 0xfffffffc00f08947 */ /* 0x002fea000383ffff */
[----:B------:R-:W-:Y:S05]  /*191d0*/  BRA `(.L_x_5574) ;  /* 0xffffffa400807947 */ /* 0x000fea000383ffff */
.L_x_5442:
[----:B0-----:R0:W1:Y:S02]  /*191e0*/  SYNCS.PHASECHK.TRANS64.TRYWAIT P0, [R2+URZ+0x32460], R0 ;  /* 0x03246000020075a7 */ /* 0x001064000800017f */
[----:B-1----:R-:W-:Y:S05]  /*191f0*/  @!P0 NANOSLEEP.SYNCS 0x989680 ;  /* 0x009896800000895d */ /* 0x002fea0003900000 */
[----:B------:R-:W1:Y:S02]  /*19200*/  @!P0 SYNCS.PHASECHK.TRANS64 P0, [R2+URZ+0x32460], R0 ;  /* 0x03246000020085a7 */ /* 0x000e64000800007f */
[----:B-1----:R-:W-:Y:S05]  /*19210*/  @!P0 BRA `(.L_x_5442) ;  /* 0xfffffffc00f08947 */ /* 0x002fea000383ffff */
[----:B------:R-:W-:Y:S05]  /*19220*/  BRA `(.L_x_5575) ;  /* 0xffffffa400a47947 */ /* 0x000fea000383ffff */
.L_x_5457:
[----:B-1----:R1:W2:Y:S02]  /*19230*/  SYNCS.PHASECHK.TRANS64.TRYWAIT P0, [R2+URZ+0x32440], R6 ;  /* 0x03244006020075a7 */ /* 0x0022a4000800017f */
[----:B--2---:R-:W-:Y:S05]  /*19240*/  @!P0 NANOSLEEP.SYNCS 0x989680 ;  /* 0x009896800000895d */ /* 0x004fea0003900000 */
[----:B------:R-:W2:Y:S02]  /*19250*/  @!P0 SYNCS.PHASECHK.TRANS64 P0, [R2+URZ+0x32440], R6 ;  /* 0x03244006020085a7 */ /* 0x000ea4000800007f */
[----:B--2---:R-:W-:Y:S05]  /*19260*/  @!P0 BRA `(.L_x_5457) ;  /* 0xfffffffc00f08947 */ /* 0x004fea000383ffff */
[----:B------:R-:W-:Y:S05]  /*19270*/  BRA `(.L_x_5576) ;  /* 0xffffffac00c47947 */ /* 0x000fea000383ffff */
.L_x_5462:
[----:B0-----:R0:W2:Y:S02]  /*19280*/  SYNCS.PHASECHK.TRANS64.TRYWAIT P0, [R2+URZ+0x32460], R6 ;  /* 0x03246006020075a7 */ /* 0x0010a4000800017f */
[----:B--2---:R-:W-:Y:S05]  /*19290*/  @!P0 NANOSLEEP.SYNCS 0x989680 ;  /* 0x009896800000895d */ /* 0x004fea0003900000 */
[----:B------:R-:W2:Y:S02]  /*192a0*/  @!P0 SYNCS.PHASECHK.TRANS64 P0, [R2+URZ+0x32460], R6 ;  /* 0x03246006020085a7 */ /* 0x000ea4000800007f */
[----:B--2---:R-:W-:Y:S05]  /*192b0*/  @!P0 BRA `(.L_x_5462) ;  /* 0xfffffffc00f08947 */ /* 0x004fea000383ffff */
[----:B------:R-:W-:Y:S05]  /*192c0*/  BRA `(.L_x_5577) ;  /* 0xffffffb000407947 */ /* 0x000fea000383ffff */
.L_x_5473:
[----:B-1----:R1:W2:Y:S02]  /*192d0*/  SYNCS.PHASECHK.TRANS64.TRYWAIT P0, [R2+URZ+0x32440], R3 ;  /* 0x03244003020075a7 */ /* 0x0022a4000800017f */
[----:B--2---:R-:W-:Y:S05]  /*192e0*/  @!P0 NANOSLEEP.SYNCS 0x989680 ;  /* 0x009896800000895d */ /* 0x004fea0003900000 */
[----:B------:R-:W2:Y:S02]  /*192f0*/  @!P0 SYNCS.PHASECHK.TRANS64 P0, [R2+URZ+0x32440], R3 ;  /* 0x03244003020085a7 */ /* 0x000ea4000800007f */
[----:B--2---:R-:W-:Y:S05]  /*19300*/  @!P0 BRA `(.L_x_5473) ;  /* 0xfffffffc00f08947 */ /* 0x004fea000383ffff */
[----:B------:R-:W-:Y:S05]  /*19310*/  BRA `(.L_x_5578) ;  /* 0xffffffb8002c7947 */ /* 0x000fea000383ffff */
.L_x_5478:
[----:B--2---:R2:W3:Y:S02]  /*19320*/  SYNCS.PHASECHK.TRANS64.TRYWAIT P0, [R2+URZ+0x32460], R3 ;  /* 0x03246003020075a7 */ /* 0x0044e4000800017f */
[----:B---3--:R-:W-:Y:S05]  /*19330*/  @!P0 NANOSLEEP.SYNCS 0x989680 ;  /* 0x009896800000895d */ /* 0x008fea0003900000 */
[----:B------:R-:W3:Y:S02]  /*19340*/  @!P0 SYNCS.PHASECHK.TRANS64 P0, [R2+URZ+0x32460], R3 ;  /* 0x03246003020085a7 */ /* 0x000ee4000800007f */
[----:B---3--:R-:W-:Y:S05]  /*19350*/  @!P0 BRA `(.L_x_5478) ;  /* 0xfffffffc00f08947 */ /* 0x008fea000383ffff */
[----:B------:R-:W-:Y:S05]  /*19360*/  BRA `(.L_x_5579) ;  /* 0xffffffb800a87947 */ /* 0x000fea000383ffff */
.L_x_5489:
[----:B-1----:R1:W2:Y:S02]  /*19370*/  SYNCS.PHASECHK.TRANS64.TRYWAIT P0, [R3+URZ+0x32440], R2 ;  /* 0x03244002030075a7 */ /* 0x0022a4000800017f */
[----:B--2---:R-:W-:Y:S05]  /*19380*/  @!P0 NANOSLEEP.SYNCS 0x989680 ;  /* 0x009896800000895d */ /* 0x004fea0003900000 */
[----:B------:R-:W2:Y:S02]  /*19390*/  @!P0 SYNCS.PHASECHK.TRANS64 P0, [R3+URZ+0x32440], R2 ;  /* 0x03244002030085a7 */ /* 0x000ea4000800007f */
[----:B--2---:R-:W-:Y:S05]  /*193a0*/  @!P0 BRA `(.L_x_5489) ;  /* 0xfffffffc00f08947 */ /* 0x004fea000383ffff */
[----:B------:R-:W-:Y:S05]  /*193b0*/  BRA `(.L_x_5580) ;  /* 0xffffffc000787947 */ /* 0x000fea000383ffff */
.L_x_5494:
[----:B--2---:R2:W3:Y:S02]  /*193c0*/  SYNCS.PHASECHK.TRANS64.TRYWAIT P0, [R3+URZ+0x32460], R2 ;  /* 0x03246002030075a7 */ /* 0x0044e4000800017f */
[----:B---3--:R-:W-:Y:S05]  /*193d0*/  @!P0 NANOSLEEP.SYNCS 0x989680 ;  /* 0x009896800000895d */ /* 0x008fea0003900000 */
[----:B------:R-:W3:Y:S02]  /*193e0*/  @!P0 SYNCS.PHASECHK.TRANS64 P0, [R3+URZ+0x32460], R2 ;  /* 0x03246002030085a7 */ /* 0x000ee4000800007f */
[----:B---3--:R-:W-:Y:S05]  /*193f0*/  @!P0 BRA `(.L_x_5494) ;  /* 0xfffffffc00f08947 */ /* 0x008fea000383ffff */
[----:B------:R-:W-:Y:S05]  /*19400*/  BRA `(.L_x_5581) ;  /* 0xffffffc000f47947 */ /* 0x000fea000383ffff */
.L_x_5506:
        /* <DEDUP_REMOVED lines=9> */
.L_x_5583:
[----:B------:R-:W-:Y:S05]  /*194a0*/  BSYNC B0 ;  /* 0x0000000000007941 */ /* 0x000fea0003800000 */
.L_x_5582:
        /* <DEDUP_REMOVED lines=9> */
.L_x_5584:
        /* <DEDUP_REMOVED lines=26> */
.L_x_5585:
        /* <DEDUP_REMOVED lines=8> */
.L_x_5586:
        /* <DEDUP_REMOVED lines=8> */
.L_x_5587:
        /* <DEDUP_REMOVED lines=8> */
.L_x_5588:
        /* <DEDUP_REMOVED lines=8> */
.L_x_5589:
        /* <DEDUP_REMOVED lines=9> */
.L_x_5590:
[----:B------:R-:W-:Y:S01]  /*19970*/  IMAD.MOV.U32 R10, RZ, RZ, R14 ;  /* 0x000000ffff0a7224 */ /* 0x000fe200078e000e */
[----:B------:R-:W-:Y:S06]  /*19980*/  BRA `(.L_x_5591) ;  /* 0xffffffc8003c7947 */ /* 0x000fec000383ffff */
.L_x_5509:
        /* <DEDUP_REMOVED lines=8> */
.L_x_5593:
[----:B------:R-:W-:Y:S05]  /*19a10*/  BSYNC B0 ;  /* 0x0000000000007941 */ /* 0x000fea0003800000 */
.L_x_5592:
        /* <DEDUP_REMOVED lines=10> */
.L_x_5594:
        /* <DEDUP_REMOVED lines=8> */
.L_x_5595:
        /* <DEDUP_REMOVED lines=8> */
.L_x_5596:
        /* <DEDUP_REMOVED lines=8> */
.L_x_5597:
        /* <DEDUP_REMOVED lines=9> */
.L_x_5598:
[----:B------:R-:W-:Y:S01]  /*19cd0*/  IMAD.MOV.U32 R10, RZ, RZ, R14 ;  /* 0x000000ffff0a7224 */ /* 0x000fe200078e000e */
[----:B------:R-:W-:Y:S06]  /*19ce0*/  BRA `(.L_x_5599) ;  /* 0xffffffc800107947 */ /* 0x000fec000383ffff */
.L_x_5511:
[----:B------:R-:W-:Y:S01]  /*19cf0*/  BSSY B0, `(.L_x_5600) ;  /* 0x0000006000007945 */ /* 0x000fe20003800000 */
[----:B------:R-:W-:Y:S01]  /*19d00*/  PLOP3.LUT P6, PT, P6, PT, PT, 0x8, 0x0 ;  /* 0x000000000000781c */ /* 0x000fe200037ce170 */
[----:B------:R-:W-:-:S12]  /*19d10*/  IMAD.MOV.U32 R15, RZ, RZ, -0x1 ;  /* 0xffffffffff0f7424 */ /* 0x000fd800078e00ff */
[----:B0-----:R-:W-:Y:S05]  /*19d20*/  WARPSYNC.COLLECTIVE R15, `(.L_x_5601) ;  /* 0x000000000f087348 */ /* 0x001fea0003c00000 */
[----:B------:R-:W-:Y:S01]  /*19d30*/  VOTE.ANY R14, PT, P6 ;  /* 0x00000000000e7806 */ /* 0x000fe200030e0100 */
[----:B0-----:R-:W-:Y:S06]  /*19d40*/  ENDCOLLECTIVE ;  /* 0x000000000000791b */ /* 0x001fec0003800000 */
.L_x_5601:
[----:B------:R-:W-:Y:S05]  /*19d50*/  BSYNC B0 ;  /* 0x0000000000007941 */ /* 0x000fea0003800000 */
.L_x_5600:
        /* <DEDUP_REMOVED lines=10> */
.L_x_5602:
[----:B------:R-:W-:Y:S02]  /*19e00*/  IMAD.MOV.U32 R13, RZ, RZ, R6 ;  /* 0x000000ffff0d7224 */ /* 0x000fe400078e0006 */
[----:B------:R-:W-:-:S07]  /*19e10*/  IMAD.MOV.U32 R4, RZ, RZ, R14 ;  /* 0x000000ffff047224 */ /* 0x000fce00078e000e */
[----:B------:R-:W-:Y:S05]  /*19e20*/  WARPSYNC.COLLECTIVE R15, `(.L_x_5603) ;  /* 0x000000000f087348 */ /* 0x000fea0003c00000 */
[----:B------:R0:W1:Y:S02]  /*19e30*/  SHFL.IDX P6, R14, R13, R12, R11 ;  /* 0x0000000c0d0e7389 */ /* 0x00006400000c000b */
[----:B01----:R-:W-:Y:S01]  /*19e40*/  ENDCOLLECTIVE ;  /* 0x000000000000791b */ /* 0x003fe20003800000 */
.L_x_5603:
[----:B------:R-:W-:Y:S02]  /*19e50*/  IMAD.MOV.U32 R6, RZ, RZ, R14 ;  /* 0x000000ffff067224 */ /* 0x000fe400078e000e */
[----:B------:R-:W-:-:S05]  /*19e60*/  IMAD.IADD R5, R9, 0x1, R16 ;  /* 0x0000000109057824 */ /* 0x000fca00078e0210 */
[----:B------:R1:W-:Y:S01]  /*19e70*/  STL [R1+0xc], R5 ;  /* 0x00000c0501007387 */ /* 0x0003e20000100800 */
[----:B------:R-:W-:Y:S05]  /*19e80*/  BRA `(.L_x_5604) ;  /* 0xffffffc400f07947 */ /* 0x000fea000383ffff */
.L_x_5513:
        /* <DEDUP_REMOVED lines=8> */
.L_x_5606:
[----:B------:R-:W-:Y:S05]  /*19f10*/  BSYNC B0 ;  /* 0x0000000000007941 */ /* 0x000fea0003800000 */
.L_x_5605:
[----:B------:R-:W-:Y:S01]  /*19f20*/  IMAD.MOV.U32 R2, RZ, RZ, R14 ;  /* 0x000000ffff027224 */ /* 0x000fe200078e000e */
[----:B------:R-:W-:Y:S06]  /*19f30*/  BRA `(.L_x_5607) ;  /* 0xffffffc400dc7947 */ /* 0x000fec000383ffff */
.L_x_5519:
[----:B0-----:R0:W1:Y:S02]  /*19f40*/  SYNCS.PHASECHK.TRANS64.TRYWAIT P0, [R0+URZ+0x32420], R3 ;  /* 0x03242003000075a7 */ /* 0x001064000800017f */
[----:B-1----:R-:W-:Y:S05]  /*19f50*/  @!P0 NANOSLEEP.SYNCS 0x989680 ;  /* 0x009896800000895d */ /* 0x002fea0003900000 */
[----:B------:R-:W1:Y:S02]  /*19f60*/  @!P0 SYNCS.PHASECHK.TRANS64 P0, [R0+URZ+0x32420], R3 ;  /* 0x03242003000085a7 */ /* 0x000e64000800007f */
[----:B-1----:R-:W-:Y:S05]  /*19f70*/  @!P0 BRA `(.L_x_5519) ;  /* 0xfffffffc00f08947 */ /* 0x002fea000383ffff */
[----:B------:R-:W-:Y:S05]  /*19f80*/  BRA `(.L_x_5608) ;  /* 0xffffffd0007c7947 */ /* 0x000fea000383ffff */
.L_x_5520:
        /* <DEDUP_REMOVED lines=11> */
.L_x_5610:
[----:B------:R-:W-:Y:S05]  /*1a040*/  BSYNC B0 ;  /* 0x0000000000007941 */ /* 0x000fea0003800000 */
.L_x_5609:
[----:B------:R-:W-:Y:S05]  /*1a050*/  BRA `(.L_x_5611) ;  /* 0xffffffd000647947 */ /* 0x000fea000383ffff */
.L_x_5523:
[----:B------:R-:W-:Y:S01]  /*1a060*/  BSSY B1, `(.L_x_5612) ;  /* 0x0000006000017945 */ /* 0x000fe20003800000 */
[----:B------:R-:W-:-:S07]  /*1a070*/  IMAD.MOV.U32 R15, RZ, RZ, -0x1 ;  /* 0xffffffffff0f7424 */ /* 0x000fce00078e00ff */
[----:B01----:R-:W-:Y:S05]  /*1a080*/  WARPSYNC.COLLECTIVE R15, `(.L_x_5613) ;  /* 0x000000000f0c7348 */ /* 0x003fea0003c00000 */
[----:B------:R-:W-:Y:S02]  /*1a090*/  ELECT P6, UR62, PT ;  /* 0x00000000003e782f */ /* 0x000fe400038c0000 */
[----:B------:R-:W-:Y:S01]  /*1a0a0*/  MOV R14, UR62 ;  /* 0x0000003e000e7c02 */ /* 0x000fe20008000f00 */
[----:B01----:R-:W-:Y:S10]  /*1a0b0*/  ENDCOLLECTIVE ;  /* 0x000000000000791b */ /* 0x003ff40003800000 */
.L_x_5613:
[----:B------:R-:W-:Y:S05]  /*1a0c0*/  BSYNC B1 ;  /* 0x0000000000017941 */ /* 0x000fea0003800000 */
.L_x_5612:
[----:B------:R-:W-:Y:S05]  /*1a0d0*/  BRA `(.L_x_5614) ;  /* 0xffffffd0005c7947 */ /* 0x000fea000383ffff */
.L_x_5525:
[----:B0-----:R0:W1:Y:S02]  /*1a0e0*/  SYNCS.PHASECHK.TRANS64.TRYWAIT P0, [R6+URZ], R5 ;  /* 0x00000005060075a7 */ /* 0x001064000800017f */
[----:B-1----:R-:W-:Y:S05]  /*1a0f0*/  @!P0 NANOSLEEP.SYNCS 0x989680 ;  /* 0x009896800000895d */ /* 0x002fea0003900000 */
[----:B------:R-:W1:Y:S02]  /*1a100*/  @!P0 SYNCS.PHASECHK.TRANS64 P0, [R6+URZ], R5 ;  /* 0x00000005060085a7 */ /* 0x000e64000800007f */
[----:B-1----:R-:W-:Y:S05]  /*1a110*/  @!P0 BRA `(.L_x_5525) ;  /* 0xfffffffc00f08947 */ /* 0x002fea000383ffff */
[----:B------:R-:W-:Y:S05]  /*1a120*/  BRA `(.L_x_5615) ;  /* 0xffffffd000947947 */ /* 0x000fea000383ffff */
.L_x_5526:
[----:B-1----:R1:W2:Y:S02]  /*1a130*/  SYNCS.PHASECHK.TRANS64.TRYWAIT P0, [R7+URZ], R2 ;  /* 0x00000002070075a7 */ /* 0x0022a4000800017f */
[----:B--2---:R-:W-:Y:S05]  /*1a140*/  @!P0 NANOSLEEP.SYNCS 0x989680 ;  /* 0x009896800000895d */ /* 0x004fea0003900000 */
[----:B------:R-:W2:Y:S02]  /*1a150*/  @!P0 SYNCS.PHASECHK.TRANS64 P0, [R7+URZ], R2 ;  /* 0x00000002070085a7 */ /* 0x000ea4000800007f */
[----:B--2---:R-:W-:Y:S05]  /*1a160*/  @!P0 BRA `(.L_x_5526) ;  /* 0xfffffffc00f08947 */ /* 0x004fea000383ffff */
[----:B------:R-:W-:Y:S05]  /*1a170*/  BRA `(.L_x_5616) ;  /* 0xffffffd000887947 */ /* 0x000fea000383ffff */
.L_x_5528:
[----:B--2---:R2:W3:Y:S02]  /*1a180*/  SYNCS.PHASECHK.TRANS64.TRYWAIT P0, [R4+URZ], R5 ;  /* 0x00000005040075a7 */ /* 0x0044e4000800017f */
[----:B---3--:R-:W-:Y:S05]  /*1a190*/  @!P0 NANOSLEEP.SYNCS 0x989680 ;  /* 0x009896800000895d */ /* 0x008fea0003900000 */
[----:B------:R-:W3:Y:S02]  /*1a1a0*/  @!P0 SYNCS.PHASECHK.TRANS64 P0, [R4+URZ], R5 ;  /* 0x00000005040085a7 */ /* 0x000ee4000800007f */
[----:B---3--:R-:W-:Y:S05]  /*1a1b0*/  @!P0 BRA `(.L_x_5528) ;  /* 0xfffffffc00f08947 */ /* 0x008fea000383ffff */
[----:B------:R-:W-:Y:S05]  /*1a1c0*/  BRA `(.L_x_5617) ;  /* 0xffffffd0008c7947 */ /* 0x000fea000383ffff */
.L_x_5618:
        /* <DEDUP_REMOVED lines=11> */
.L_x_6147:


//--------------------- .text._ZN7cutlass13device_kernelIN5flash11enable_sm90INS1_16FlashAttnFwdSm90INS1_25CollectiveMainloopFwdSm90ILi2EN4cute5tupleIJNS5_1CILi1EEES8_S8_EEENS6_IJNS7_ILi128EEENS7_ILi96EEENS7_ILi64EEEEEELi256ENS_10bfloat16_tEfNS_4arch4Sm90ELb1ELb0ELb1ELb1ELb0ELb1ELb1ELb1ELb0ELb1ELb1ELb0EEENS1_21CollectiveEpilogueFwdINS6_IJSA_NS7_ILi256EEESB_EEES9_SE_SG_Li256ELb1ELb1ELb1ELb0EEENS1_36VarlenDynamicPersistentTileSchedulerILi128ELi96ELi256ELi128ELb1ELb1ELb1ELb1ELb1ELb1EEEEEEEEEvNT_6ParamsE --------------------------
	.section	.text._ZN7cutlass13device_kernelIN5flash11enable_sm90INS1_16FlashAttnFwdSm90INS1_25CollectiveMainloopFwdSm90ILi2EN4cute5tupleIJNS5_1CILi1EEES8_S8_EEENS6_IJNS7_ILi128EEENS7_ILi96EEENS7_ILi64EEEEEELi256ENS_10bfloat16_tEfNS_4arch4Sm90ELb1ELb0ELb1ELb1ELb0ELb1ELb1ELb1ELb0ELb1ELb1ELb0EEENS1_21CollectiveEpilogueFwdINS6_IJSA_NS7_ILi256EEESB_EEES9_SE_SG_Li256ELb1ELb1ELb1ELb0EEENS1_36VarlenDynamicPersistentTileSchedulerILi128ELi96ELi256ELi128ELb1ELb1ELb1ELb1ELb1ELb1EEEEEEEEEvNT_6ParamsE,"ax",@progbits
	.align	128
.text._ZN7cutlass13device_kernelIN5flash11enable_sm90INS1_16FlashAttnFwdSm90INS1_25CollectiveMainloopFwdSm90ILi2EN4cute5tupleIJNS5_1CILi1EEES8_S8_EEENS6_IJNS7_ILi128EEENS7_ILi96EEENS7_ILi64EEEEEELi256ENS_10bfloat16_tEfNS_4arch4Sm90ELb1ELb0ELb1ELb1ELb0ELb1ELb1ELb1ELb0ELb1ELb1ELb0EEENS1_21CollectiveEpilogueFwdINS6_IJSA_NS7_ILi256EEESB_EEES9_SE_SG_Li256ELb1ELb1ELb1ELb0EEENS1_36VarlenDynamicPersistentTileSchedulerILi128ELi96ELi256ELi128ELb1ELb1ELb1ELb1ELb1ELb1EEEEEEEEEvNT_6ParamsE:
        .type           _ZN7cutlass13device_kernelIN5flash11enable_sm90INS1_16FlashAttnFwdSm90INS1_25CollectiveMainloopFwdSm90ILi2EN4cute5tupleIJNS5_1CILi1EEES8_S8_EEENS6_IJNS7_ILi128EEENS7_ILi96EEENS7_ILi64EEEEEELi256ENS_10bfloat16_tEfNS_4arch4Sm90ELb1ELb0ELb1ELb1ELb0ELb1ELb1ELb1ELb0ELb1ELb1ELb0EEENS1_21CollectiveEpilogueFwdINS6_IJSA_NS7_ILi256EEESB_EEES9_SE_SG_Li256ELb1ELb1ELb1ELb0EEENS1_36VarlenDynamicPersistentTileSchedulerILi128ELi96ELi256ELi128ELb1ELb1ELb1ELb1ELb1ELb1EEEEEEEEEvNT_6ParamsE,@function
        .size           _ZN7cutlass13device_kernelIN5flash11enable_sm90INS1_16FlashAttnFwdSm90INS1_25CollectiveMainloopFwdSm90ILi2EN4cute5tupleIJNS5_1CILi1EEES8_S8_EEENS6_IJNS7_ILi128EEENS7_ILi96EEENS7_ILi64EEEEEELi256ENS_10bfloat16_tEfNS_4arch4Sm90ELb1ELb0ELb1ELb1ELb0ELb1ELb1ELb1ELb0ELb1ELb1ELb0EEENS1_21CollectiveEpilogueFwdINS6_IJSA_NS7_ILi256EEESB_EEES9_SE_SG_Li256ELb1ELb1ELb1ELb0EEENS1_36VarlenDynamicPersistentTileSchedulerILi128ELi96ELi256ELi128ELb1ELb1ELb1ELb1ELb1ELb1EEEEEEEEEvNT_6ParamsE,(.L_x_6148 - _ZN7cutlass13device_kernelIN5flash11enable_sm90INS1_16FlashAttnFwdSm90INS1_25CollectiveMainloopFwdSm90ILi2EN4cute5tupleIJNS5_1CILi1EEES8_S8_EEENS6_IJNS7_ILi128EEENS7_ILi96EEENS7_ILi64EEEEEELi256ENS_10bfloat16_tEfNS_4arch4Sm90ELb1ELb0ELb1ELb1ELb0ELb1ELb1ELb1ELb0ELb1ELb1ELb0EEENS1_21CollectiveEpilogueFwdINS6_IJSA_NS7_ILi256EEESB_EEES9_SE_SG_Li256ELb1ELb1ELb1ELb0EEENS1_36VarlenDynamicPersistentTileSchedulerILi128ELi96ELi256ELi128ELb1ELb1ELb1ELb1ELb1ELb1EEEEEEEEEvNT_6ParamsE)
        .other          _ZN7cutlass13device_kernelIN5flash11enable_sm90INS1_16FlashAttnFwdSm90INS1_25CollectiveMainloopFwdSm90ILi2EN4cute5tupleIJNS5_1CILi1EEES8_S8_EEENS6_IJNS7_ILi128EEENS7_ILi96EEENS7_ILi64EEEEEELi256ENS_10bfloat16_tEfNS_4arch4Sm90ELb1ELb0ELb1ELb1ELb0ELb1ELb1ELb1ELb0ELb1ELb1ELb0EEENS1_21CollectiveEpilogueFwdINS6_IJSA_NS7_ILi256EEESB_EEES9_SE_SG_Li256ELb1ELb1ELb1ELb0EEENS1_36VarlenDynamicPersistentTileSchedulerILi128ELi96ELi256ELi128ELb1ELb1ELb1ELb1ELb1ELb1EEEEEEEEEvNT_6ParamsE,@"STO_CUDA_ENTRY STV_DEFAULT"
_ZN7cutlass13device_kernelIN5flash11enable_sm90INS1_16FlashAttnFwdSm90INS1_25CollectiveMainloopFwdSm90ILi2EN4cute5tupleIJNS5_1CILi1EEES8_S8_EEENS6_IJNS7_ILi128EEENS7_ILi96EEENS7_ILi64EEEEEELi256ENS_10bfloat16_tEfNS_4arch4Sm90ELb1ELb0ELb1ELb1ELb0ELb1ELb1ELb1ELb0ELb1ELb1ELb0EEENS1_21CollectiveEpilogueFwdINS6_IJSA_NS7_ILi256EEESB_EEES9_SE_SG_Li256ELb1ELb1ELb1ELb0EEENS1_36VarlenDynamicPersistentTileSchedulerILi128ELi96ELi256ELi128ELb1ELb1ELb1ELb1ELb1ELb1EEEEEEEEEvNT_6ParamsE:
        /* <DEDUP_REMOVED lines=24> */
.L_x_5620:
[----:B------:R-:W-:Y:S05]  /*0180*/  BSYNC B0 ;  /* 0x0000000000007941 */ /* 0x000fea0003800000 */
.L_x_5619:
        /* <DEDUP_REMOVED lines=43> */
.L_x_5621:
        /* <DEDUP_REMOVED lines=22> */
.L_x_5622:
        /* <DEDUP_REMOVED lines=18> */
.L_x_5623:
        /* <DEDUP_REMOVED lines=22> */
.L_x_5624:
        /* <DEDUP_REMOVED lines=22> */
.L_x_5625:
[----:B------:R-:W-:Y:S01]  /*0980*/  PLOP3.LUT P0, PT, PT, PT, UP0, 0x80, 0x0 ;  /* 0x000000000000781c */ /* 0x000fe20003f0f008 */
[----:B------:R-:W-:Y:S01]  /*0990*/  UMOV UR36, 0x1 ;  /* 0x0000000100247882 */ /* 0x000fe20000000000 */
[----:B------:R-:W-:Y:S01]  /*09a0*/  NOP ;  /* 0x0000000000007918 */ /* 0x000fe20000000000 */
[----:B------:R-:W-:Y:S01]  /*09b0*/  USEL UR36, UR36, 0x2, !UP0 ;  /* 0x0000000224247887 */ /* 0x000fe2000c000000 */
[----:B------:R-:W-:Y:S01]  /*09c0*/  BSSY B9, `(.L_x_5626) ;  /* 0x00022a7000097945 */ /* 0x000fe20003800000 */
[----:B------:R-:W-:Y:S01]  /*09d0*/  ULDC.64 UR40, c[0x0][0x208] ;  /* 0x0000820000287ab9 */ /* 0x000fe20000000a00 */
[----:B0123--:R-:W-:Y:S07]  /*09e0*/  BAR.SYNC.DEFER_BLOCKING 0x0 ;  /* 0x0000000000007b1d */ /* 0x00ffee0000010000 */
[----:B------:R-:W-:Y:S05]  /*09f0*/  @!P0 BRA `(.L_x_5627) ;  /* 0x00000194006c8947 */ /* 0x000fea0003800000 */
.L_x_5628:
[----:B------:R-:W-:-:S08]  /*0a00*/  NOP ;  /* 0x0000000000007918 */ /* 0x000fd00000000000 */
[----:B------:R-:W0:Y:S02]  /*0a10*/  USETMAXREG.TRY_ALLOC.CTAPOOL UP0, 0xf0 ;  /* 0x000000f0000079c8 */ /* 0x000e240008000600 */
[----:B0-----:R-:W-:-:S13]  /*0a20*/  PLOP3.LUT P0, PT, PT, PT, UP0, 0x80, 0x0 ;  /* 0x000000000000781c */ /* 0x001fda0003f0f008 */
[----:B------:R-:W-:Y:S05]  /*0a30*/  @!P0 BRA `(.L_x_5628) ;  /* 0xfffffffc00f08947 */ /* 0x000fea000383ffff */
[----:B------:R-:W2:Y:S01]  /*0a40*/  LDL.LU R0, [R1+0x48] ;  /* 0x0000480001007983 */ /* 0x000ea20000300800 */
[----:B------:R-:W-:Y:S01]  /*0a50*/  SHF.R.U32.HI R2, RZ, 0x7, R6 ;  /* 0x00000007ff027819 */ /* 0x000fe20000011606 */
[----:B------:R-:W0:Y:S01]  /*0a60*/  S2UR UR5, SR_CgaCtaId ;  /* 0x00000000000579c3 */ /* 0x000e220000008800 */
[----:B------:R-:W-:-:S07]  /*0a70*/  UMOV UR4, 0x400 ;  /* 0x0000040000047882 */ /* 0x000fce0000000000 */
[----:B------:R-:W-:Y:S06]  /*0a80*/  BAR.ARV 0x8, 0x180 ;  /* 0x0206000000007b1d */ /* 0x000fec0000002000 */
[----:B------:R-:W-:-:S13]  /*0a90*/  ISETP.NE.AND P0, PT, R2, 0x1, PT ;  /* 0x000000010200780c */ /* 0x000fda0003f05270 */
[----:B------:R-:W-:Y:S06]  /*0aa0*/  @!P0 BAR.ARV 0x9, 0x100 ;  /* 0x0244000000008b1d */ /* 0x000fec0000002000 */
[----:B0-----:R-:W-:Y:S02]  /*0ab0*/  ULEA UR4, UR5, UR4, 0x18 ;  /* 0x0000000405047291 */ /* 0x001fe4000f8ec03f */
[----:B------:R-:W-:Y:S04]  /*0ac0*/  BAR.SYNC.DEFER_BLOCKING 0x5, 0x180 ;  /* 0x0146000000007b1d */ /* 0x000fe80000010000 */
[----:B------:R-:W-:-:S02]  /*0ad0*/  IMAD.U32 R19, RZ, RZ, UR4 ;  /* 0x00000004ff137e24 */ /* 0x000fc4000f8e00ff */
[----:B------:R-:W-:-:S03]  /*0ae0*/  ULDC UR4, c[0x0][0xd3c] ;  /* 0x00034f0000047ab9 */ /* 0x000fc60000000800 */
[----:B------:R-:W0:Y:S01]  /*0af0*/  LDS.128 R12, [R19+0x324d0] ;  /* 0x0324d000130c7984 */ /* 0x000e220000000c00 */
[----:B------:R-:W-:Y:S06]  /*0b00*/  BAR.ARV 0x4, 0x180 ;  /* 0x0106000000007b1d */ /* 0x000fec0000002000 */
[----:B--2---:R-:W-:-:S04]  /*0b10*/  LOP3.LUT R0, R0, 0xfffffffb, RZ, 0xc0, !PT ;  /* 0xfffffffb00007812 */ /* 0x004fc800078ec0ff */
[----:B------:R-:W-:Y:S02]  /*0b20*/  @P0 LOP3.LUT R0, R0, 0x4, RZ, 0xfc, !PT ;  /* 0x0000000400000812 */ /* 0x000fe400078efcff */
[----:B0-----:R-:W-:-:S03]  /*0b30*/  ISETP.GE.AND P0, PT, R15, UR4, PT ;  /* 0x000000040f007c0c */ /* 0x001fc6000bf06270 */
[----:B------:R0:W-:Y:S10]  /*0b40*/  STL [R1+0x48], R0 ;  /* 0x0000480001007387 */ /* 0x0001f40000100800 */
[----:B0-----:R-:W-:Y:S05]  /*0b50*/  @P0 BRA `(.L_x_5629) ;  /* 0x0000022800340947 */ /* 0x001fea0003800000 */
[----:B------:R-:W-:Y:S01]  /*0b60*/  VIADD R6, R6, 0xffffff80 ;  /* 0xffffff8006067836 */ /* 0x000fe20000000000 */
[----:B------:R-:W-:Y:S01]  /*0b70*/  ULOP3.LUT UR37, UR36, 0x1, URZ, 0xfc, !UPT ;  /* 0x0000000124257892 */ /* 0x000fe2000f8efc3f */
[----:B------:R-:W-:Y:S02]  /*0b80*/  IMAD.MOV.U32 R18, RZ, RZ, RZ ;  /* 0x000000ffff127224 */ /* 0x000fe400078e00ff */
[----:B------:R-:W-:Y:S01]  /*0b90*/  IMAD.MOV.U32 R202, RZ, RZ, RZ ;  /* 0x000000ffffca7224 */ /* 0x000fe200078e00ff */
[----:B------:R-:W-:Y:S01]  /*0ba0*/  SHF.R.S32.HI R3, RZ, 0x1f, R6 ;  /* 0x0000001fff037819 */ /* 0x000fe20000011406 */
[----:B------:R-:W-:-:S03]  /*0bb0*/  IMAD.MOV.U32 R23, RZ, RZ, RZ ;  /* 0x000000ffff177224 */ /* 0x000fc600078e00ff */
        /* <DEDUP_REMOVED lines=14> */
[----:B------:R-:W-:Y:S02]  /*0ca0*/  SHF.R.S32.HI R8, RZ, 0x1f, R10 ;  /* 0x0000001fff087819 */ /* 0x000fe4000001140a */
[----:B------:R-:W-:Y:S02]  /*0cb0*/  LEA.HI R9, R9, R21, RZ, 0x5 ;  /* 0x0000001509097211 */ /* 0x000fe400078f28ff */
[----:B------:R-:W-:Y:S02]  /*0cc0*/  LEA.HI R8, R8, R11, RZ, 0x3 ;  /* 0x0000000b08087211 */ /* 0x000fe400078f18ff */
[----:B------:R-:W-:Y:S02]  /*0cd0*/  LOP3.LUT R4, R4, 0x1ffffffe, RZ, 0xc0, !PT ;  /* 0x1ffffffe04047812 */ /* 0x000fe400078ec0ff */
[----:B------:R-:W-:Y:S01]  /*0ce0*/  LOP3.LUT R12, R8, 0xfffffff8, RZ, 0xc0, !PT ;  /* 0xfffffff8080c7812 */ /* 0x000fe200078ec0ff */
[----:B------:R-:W-:Y:S01]  /*0cf0*/  IMAD.IADD R8, R5, 0x1, -R0 ;  /* 0x0000000105087824 */ /* 0x000fe200078e0a00 */
[-C--:B------:R-:W-:Y:S01]  /*0d00*/  LEA.HI R0, R3, R6.reuse, RZ, 0x5 ;  /* 0x0000000603007211 */ /* 0x080fe200078f28ff */
[----:B------:R-:W-:Y:S01]  /*0d10*/  IMAD.IADD R4, R7, 0x1, -R4 ;  /* 0x0000000107047824 */ /* 0x000fe200078e0a04 */
[----:B------:R-:W-:Y:S01]  /*0d20*/  LEA.HI R3, R3, R6, RZ, 0x3 ;  /* 0x0000000603037211 */ /* 0x000fe200078f18ff */
[----:B------:R-:W-:Y:S01]  /*0d30*/  IMAD.IADD R12, R11, 0x1, -R12 ;  /* 0x000000010b0c7824 */ /* 0x000fe200078e0a0c */
[----:B------:R-:W-:-:S02]  /*0d40*/  SHF.R.S32.HI R9, RZ, 0x5, R9 ;  /* 0x00000005ff097819 */ /* 0x000fc40000011409 */
[----:B------:R-:W-:Y:S02]  /*0d50*/  LOP3.LUT R7, R3, 0xfffffff8, RZ, 0xc0, !PT ;  /* 0xfffffff803077812 */ /* 0x000fe400078ec0ff */
[----:B------:R-:W-:Y:S01]  /*0d60*/  LOP3.LUT R3, R22, 0xfffffffc, RZ, 0xc0, !PT ;  /* 0xfffffffc16037812 */ /* 0x000fe200078ec0ff */
[----:B------:R-:W-:Y:S01]  /*0d70*/  IMAD R9, R9, 0x10, R12 ;  /* 0x0000001009097824 */ /* 0x000fe200078e020c */
[----:B------:R-:W-:Y:S01]  /*0d80*/  SHF.R.S32.HI R22, RZ, 0x2, R22 ;  /* 0x00000002ff167819 */ /* 0x000fe20000011416 */
[----:B------:R-:W-:Y:S01]  /*0d90*/  IMAD.IADD R228, R6, 0x1, -R7 ;  /* 0x0000000106e47824 */ /* 0x000fe200078e0a07 */
[----:B------:R-:W-:Y:S01]  /*0da0*/  LOP3.LUT R5, R2, 0x3fffff0, RZ, 0xc0, !PT ;  /* 0x03fffff002057812 */ /* 0x000fe200078ec0ff */
[----:B------:R-:W-:Y:S01]  /*0db0*/  IMAD R20, R8, 0x40, R9 ;  /* 0x0000004008147824 */ /* 0x000fe200078e0209 */
[----:B------:R-:W-:Y:S01]  /*0dc0*/  SHF.R.S32.HI R16, RZ, 0x5, R0 ;  /* 0x00000005ff107819 */ /* 0x000fe20000011400 */
[----:B------:R-:W-:Y:S01]  /*0dd0*/  VIADD R9, R22, 0x40 ;  /* 0x0000004016097836 */ /* 0x000fe20000000000 */
[----:B------:R-:W-:Y:S01]  /*0de0*/  LOP3.LUT R10, R10, 0x7ffffffc, RZ, 0xc0, !PT ;  /* 0x7ffffffc0a0a7812 */ /* 0x000fe200078ec0ff */
[----:B------:R-:W-:-:S02]  /*0df0*/  IMAD.IADD R5, R6, 0x1, -R5 ;  /* 0x0000000106057824 */ /* 0x000fc400078e0a05 */
[----:B------:R-:W-:Y:S01]  /*0e00*/  IMAD.IADD R3, R6, 0x1, -R3 ;  /* 0x0000000106037824 */ /* 0x000fe200078e0a03 */
[----:B------:R-:W-:Y:S01]  /*0e10*/  SHF.R.S32.HI R8, RZ, 0x1f, R9 ;  /* 0x0000001fff087819 */ /* 0x000fe20000011409 */
[----:B------:R-:W-:Y:S01]  /*0e20*/  IMAD R5, R16, 0x10, R5 ;  /* 0x0000001010057824 */ /* 0x000fe200078e0205 */
[----:B------:R0:W-:Y:S01]  /*0e30*/  STL [R1+0x64], R16 ;  /* 0x0000641001007387 */ /* 0x0001e20000100800 */
[----:B------:R-:W-:Y:S01]  /*0e40*/  IMAD.SHL.U32 R228, R228, 0x8, RZ ;  /* 0x00000008e4e47824 */ /* 0x000fe200078e00ff */
[----:B------:R-:W-:Y:S01]  /*0e50*/  LEA.HI R0, R3, R3, RZ, 0x1 ;  /* 0x0000000303007211 */ /* 0x000fe200078f08ff */
[----:B------:R-:W-:Y:S01]  /*0e60*/  IMAD R11, R5, 0x8, R4 ;  /* 0x00000008050b7824 */ /* 0x000fe200078e0204 */
[----:B------:R-:W-:Y:S01]  /*0e70*/  LEA.HI R8, R8, R9, RZ, 0x3 ;  /* 0x0000000908087211 */ /* 0x000fe200078f18ff */
[----:B------:R-:W-:Y:S01]  /*0e80*/  IMAD.SHL.U32 R200, R3, 0x4, RZ ;  /* 0x0000000403c87824 */ /* 0x000fe200078e00ff */
[----:B------:R-:W-:Y:S01]  /*0e90*/  SHF.R.S32.HI R4, RZ, 0x1f, R22 ;  /* 0x0000001fff047819 */ /* 0x000fe20000011416 */
[----:B------:R-:W-:Y:S01]  /*0ea0*/  IMAD.SHL.U32 R4, R9, 0x40, RZ ;  /* 0x0000004009047824 */ /* 0x000fe200078e00ff */
[----:B------:R-:W-:Y:S01]  /*0eb0*/  LOP3.LUT R0, R0, 0x1ffffffe, RZ, 0xc0, !PT ;  /* 0x1ffffffe00007812 */ /* 0x000fe200078ec0ff */
[----:B------:R-:W-:Y:S01]  /*0ec0*/  IMAD.SHL.U32 R8, R8, 0x40, RZ ;  /* 0x0000004008087824 */ /* 0x000fe200078e00ff */
[----:B------:R-:W-:Y:S01]  /*0ed0*/  STL [R1+0x198], R20 ;  /* 0x0001981401007387 */ /* 0x000fe20000100800 */
[----:B0-----:R-:W-:-:S02]  /*0ee0*/  IMAD.SHL.U32 R16, R3, 0x8, RZ ;  /* 0x0000000803107824 */ /* 0x001fc400078e00ff */
[----:B------:R-:W-:Y:S01]  /*0ef0*/  IMAD.IADD R0, R3, 0x1, -R0 ;  /* 0x0000000103007824 */ /* 0x000fe200078e0a00 */
[----:B------:R-:W-:Y:S01]  /*0f00*/  LOP3.LUT R3, R4, 0x1c0, RZ, 0xc0, !PT ;  /* 0x000001c004037812 */ /* 0x000fe200078ec0ff */
[----:B------:R-:W-:Y:S01]  /*0f10*/  STL [R1+0x8c], RZ ;  /* 0x00008cff01007387 */ /* 0x000fe20000100800 */
[----:B------:R-:W-:Y:S01]  /*0f20*/  SHF.R.S32.HI R4, RZ, 0x1f, R228 ;  /* 0x0000001fff047819 */ /* 0x000fe200000114e4 */
[----:B------:R-:W-:Y:S01]  /*0f30*/  IMAD.IADD R10, R21, 0x1, -R10 ;  /* 0x00000001150a7824 */ /* 0x000fe200078e0a0a */
[----:B------:R-:W-:Y:S01]  /*0f40*/  LOP3.LUT R4, R8, 0xfffffe00, RZ, 0xc0, !PT ;  /* 0xfffffe0008047812 */ /* 0x000fe200078ec0ff */
[----:B------:R-:W-:Y:S01]  /*0f50*/  VIADD R8, R228, 0x80 ;  /* 0x00000080e4087836 */ /* 0x000fe20000000000 */
[----:B------:R-:W-:Y:S01]  /*0f60*/  SHF.R.U32.HI R9, RZ, 0x3, R3 ;  /* 0x00000003ff097819 */ /* 0x000fe20000011603 */
[----:B------:R-:W-:Y:S01]  /*0f70*/  IMAD.SHL.U32 R45, R10, 0x2, RZ ;  /* 0x000000020a2d7824 */ /* 0x000fe200078e00ff */
[----:B------:R-:W-:Y:S01]  /*0f80*/  LOP3.LUT R3, R3, 0x38, R16, 0xf8, !PT ;  /* 0x0000003803037812 */ /* 0x000fe200078ef810 */
[----:B------:R0:W-:Y:S01]  /*0f90*/  STL [R1+0x68], R4 ;  /* 0x0000680401007387 */ /* 0x0001e20000100800 */
[----:B------:R-:W-:-:S02]  /*0fa0*/  VIADD R12, R228, 0x40 ;  /* 0x00000040e40c7836 */ /* 0x000fc40000000000 */
[C---:B------:R-:W-:Y:S01]  /*0fb0*/  VIADD R44, R45.reuse, 0x8 ;  /* 0x000000082d2c7836 */ /* 0x040fe20000000000 */
[----:B------:R-:W-:Y:S01]  /*0fc0*/  STL [R1+0x5c], R45 ;  /* 0x00005c2d01007387 */ /* 0x000fe20000100800 */
[C---:B------:R-:W-:Y:S01]  /*0fd0*/  VIADD R43, R45.reuse, 0x10 ;  /* 0x000000102d2b7836 */ /* 0x040fe20000000000 */
[----:B------:R-:W-:Y:S01]  /*0fe0*/  SHF.R.S32.HI R12, RZ, 0x1f, R12 ;  /* 0x0000001fff0c7819 */ /* 0x000fe2000001140c */
[C---:B------:R-:W-:Y:S02]  /*0ff0*/  VIADD R42, R45.reuse, 0x18 ;  /* 0x000000182d2a7836 */ /* 0x040fe40000000000 */
[C---:B------:R-:W-:Y:S01]  /*1000*/  VIADD R41, R45.reuse, 0x20 ;  /* 0x000000202d297836 */ /* 0x040fe20000000000 */
[----:B0-----:R-:W-:Y:S01]  /*1010*/  LOP3.LUT R4, R4, R3, R9, 0xf6, !PT ;  /* 0x0000000304047212 */ /* 0x001fe200078ef609 */
[----:B------:R-:W-:Y:S01]  /*1020*/  VIADD R40, R45, 0x28 ;  /* 0x000000282d287836 */ /* 0x000fe20000000000 */
[----:B------:R-:W-:Y:S01]  /*1030*/  SHF.R.S32.HI R9, RZ, 0x1f, R8 ;  /* 0x0000001fff097819 */ /* 0x000fe20000011408 */
[----:B------:R-:W-:-:S02]  /*1040*/  IMAD.SHL.U32 R8, R11, 0x8, RZ ;  /* 0x000000080b087824 */ /* 0x000fc400078e00ff */
[----:B------:R-:W-:Y:S01]  /*1050*/  IMAD R3, R4, 0x2, R19 ;  /* 0x0000000204037824 */ /* 0x000fe200078e0213 */
[----:B------:R-:W-:Y:S01]  /*1060*/  SHF.R.S32.HI R4, RZ, 0x1f, R44 ;  /* 0x0000001fff047819 */ /* 0x000fe2000001142c */
[C---:B------:R-:W-:Y:S01]  /*1070*/  VIADD R39, R45.reuse, 0x30 ;  /* 0x000000302d277836 */ /* 0x040fe20000000000 */
[----:B------:R-:W-:Y:S01]  /*1080*/  STL [R1+0x19c], R8 ;  /* 0x00019c0801007387 */ /* 0x000fe20000100800 */
[C---:B------:R-:W-:Y:S02]  /*1090*/  VIADD R38, R45.reuse, 0x38 ;  /* 0x000000382d267836 */ /* 0x040fe40000000000 */
[C---:B------:R-:W-:Y:S01]  /*10a0*/  VIADD R37, R45.reuse, 0x40 ;  /* 0x000000402d257836 */ /* 0x040fe20000000000 */
[----:B------:R-:W-:Y:S01]  /*10b0*/  STL [R1+0x194], R3 ;  /* 0x0001940301007387 */ /* 0x000fe20000100800 */
[C---:B------:R-:W-:Y:S02]  /*10c0*/  VIADD R36, R45.reuse, 0x48 ;  /* 0x000000482d247836 */ /* 0x040fe40000000000 */
[C---:B------:R-:W-:Y:S01]  /*10d0*/  VIADD R35, R45.reuse, 0x50 ;  /* 0x000000502d237836 */ /* 0x040fe20000000000 */
[----:B------:R-:W-:Y:S01]  /*10e0*/  STL [R1+0x10c], R44 ;  /* 0x00010c2c01007387 */ /* 0x000fe20000100800 */
[----:B------:R-:W-:-:S02]  /*10f0*/  VIADD R34, R45, 0x58 ;  /* 0x000000582d227836 */ /* 0x000fc40000000000 */
[C---:B------:R-:W-:Y:S01]  /*1100*/  VIADD R33, R45.reuse, 0x60 ;  /* 0x000000602d217836 */ /* 0x040fe20000000000 */
[----:B------:R0:W-:Y:S01]  /*1110*/  STL [R1+0x108], R43 ;  /* 0x0001082b01007387 */ /* 0x0001e20000100800 */
[C---:B------:R-:W-:Y:S02]  /*1120*/  VIADD R32, R45.reuse, 0x68 ;  /* 0x000000682d207836 */ /* 0x040fe40000000000 */
[C---:B------:R-:W-:Y:S01]  /*1130*/  VIADD R31, R45.reuse, 0x70 ;  /* 0x000000702d1f7836 */ /* 0x040fe20000000000 */
[----:B------:R-:W-:Y:S01]  /*1140*/  STL [R1+0x104], R42 ;  /* 0x0001042a01007387 */ /* 0x000fe20000100800 */
[C---:B------:R-:W-:Y:S02]  /*1150*/  VIADD R30, R45.reuse, 0x78 ;  /* 0x000000782d1e7836 */ /* 0x040fe40000000000 */
[C---:B------:R-:W-:Y:S01]  /*1160*/  VIADD R29, R45.reuse, 0x80 ;  /* 0x000000802d1d7836 */ /* 0x040fe20000000000 */
[----:B------:R1:W-:Y:S01]  /*1170*/  STL [R1+0x100], R41 ;  /* 0x0001002901007387 */ /* 0x0003e20000100800 */
[C---:B------:R-:W-:Y:S01]  /*1180*/  VIADD R28, R45.reuse, 0x88 ;  /* 0x000000882d1c7836 */ /* 0x040fe20000000000 */
[----:B0-----:R-:W-:Y:S01]  /*1190*/  SHF.R.S32.HI R43, RZ, 0x1f, R43 ;  /* 0x0000001fff2b7819 */ /* 0x001fe2000001142b */
[C---:B------:R-:W-:Y:S01]  /*11a0*/  VIADD R27, R45.reuse, 0x90 ;  /* 0x000000902d1b7836 */ /* 0x040fe20000000000 */
[----:B------:R0:W-:Y:S01]  /*11b0*/  STL [R1+0xfc], R40 ;  /* 0x0000fc2801007387 */ /* 0x0001e20000100800 */
[----:B------:R-:W-:-:S02]  /*11c0*/  VIADD R26, R45, 0x98 ;  /* 0x000000982d1a7836 */ /* 0x000fc40000000000 */
[C---:B------:R-:W-:Y:S01]  /*11d0*/  VIADD R25, R45.reuse, 0xa0 ;  /* 0x000000a02d197836 */ /* 0x040fe20000000000 */
[----:B------:R-:W-:Y:S01]  /*11e0*/  STL [R1+0xf8], R39 ;  /* 0x0000f82701007387 */ /* 0x000fe20000100800 */
[C---:B------:R-:W-:Y:S01]  /*11f0*/  VIADD R24, R45.reuse, 0xa8 ;  /* 0x000000a82d187836 */ /* 0x040fe20000000000 */
[----:B-1----:R-:W-:Y:S01]  /*1200*/  SHF.R.S32.HI R41, RZ, 0x1f, R41 ;  /* 0x0000001fff297819 */ /* 0x002fe20000011429 */
[----:B------:R-:W-:Y:S01]  /*1210*/  IMAD.MOV.U32 R7, RZ, RZ, R15 ;  /* 0x000000ffff077224 */ /* 0x000fe200078e000f */
[----:B------:R1:W-:Y:S01]  /*1220*/  STL [R1+0xf4], R38 ;  /* 0x0000f42601007387 */ /* 0x0003e20000100800 */
[C---:B------:R-:W-:Y:S01]  /*1230*/  VIADD R21, R45.reuse, 0xb0 ;  /* 0x000000b02d157836 */ /* 0x040fe20000000000 */
[----:B0-----:R-:W-:Y:S01]  /*1240*/  SHF.R.S32.HI R40, RZ, 0x1f, R40 ;  /* 0x0000001fff287819 */ /* 0x001fe20000011428 */
[----:B------:R-:W-:Y:S01]  /*1250*/  IMAD.MOV.U32 R6, RZ, RZ, R14 ;  /* 0x000000ffff067224 */ /* 0x000fe200078e000e */
[----:B------:R0:W-:Y:S01]  /*1260*/  STL [R1+0xf0], R37 ;  /* 0x0000f02501007387 */ /* 0x0001e20000100800 */
[----:B------:R-:W-:-:S02]  /*1270*/  VIADD R15, R45, 0xb8 ;  /* 0x000000b82d0f7836 */ /* 0x000fc40000000000 */
[----:B------:R-:W-:Y:S01]  /*1280*/  IMAD.MOV.U32 R5, RZ, RZ, R13 ;  /* 0x000000ffff057224 */ /* 0x000fe200078e000d */
[----:B------:R-:W-:Y:S01]  /*1290*/  STL [R1+0xec], R36 ;  /* 0x0000ec2401007387 */ /* 0x000fe20000100800 */
[C---:B------:R-:W-:Y:S01]  /*12a0*/  VIADD R14, R45.reuse, 0xc0 ;  /* 0x000000c02d0e7836 */ /* 0x040fe20000000000 */
[----:B-1----:R-:W-:Y:S01]  /*12b0*/  SHF.R.S32.HI R38, RZ, 0x1f, R38 ;  /* 0x0000001fff267819 */ /* 0x002fe20000011426 */
        /* <DEDUP_REMOVED lines=11> */
[----:B------:R-:W-:Y:S01]  /*1370*/  VIADD R3, R45, 0xf8 ;  /* 0x000000f82d037836 */ /* 0x000fe20000000000 */
[----:B------:R1:W-:Y:S01]  /*1380*/  STL [R1+0xdc], R32 ;  /* 0x0000dc2001007387 */ /* 0x0003e20000100800 */
[----:B------:R-:W-:Y:S01]  /*1390*/  IMAD R0, R0, 0x8, R20 ;  /* 0x0000000800007824 */ /* 0x000fe200078e0214 */
[----:B0-----:R-:W-:Y:S01]  /*13a0*/  SHF.R.S32.HI R34, RZ, 0x1f, R34 ;  /* 0x0000001fff227819 */ /* 0x001fe20000011422 */
[----:B------:R-:W-:Y:S01]  /*13b0*/  IMAD.MOV.U32 R2, RZ, RZ, RZ ;  /* 0x000000ffff027224 */ /* 0x000fe200078e00ff */
[----:B------:R0:W-:Y:S01]  /*13c0*/  STL [R1+0xd8], R31 ;  /* 0x0000d81f01007387 */ /* 0x0001e20000100800 */
[----:B------:R-:W-:-:S03]  /*13d0*/  VIADD R203, R200, 0x10 ;  /* 0x00000010c8cb7836 */ /* 0x000fc60000000000 */
[----:B------:R-:W-:Y:S01]  /*13e0*/  STL [R1+0xd4], R30 ;  /* 0x0000d41e01007387 */ /* 0x000fe20000100800 */
[----:B-1----:R-:W-:-:S03]  /*13f0*/  SHF.R.S32.HI R32, RZ, 0x1f, R32 ;  /* 0x0000001fff207819 */ /* 0x002fc60000011420 */
[----:B------:R1:W-:Y:S01]  /*1400*/  STL [R1+0xd0], R29 ;  /* 0x0000d01d01007387 */ /* 0x0003e20000100800 */
[----:B0-----:R-:W-:-:S03]  /*1410*/  SHF.R.S32.HI R31, RZ, 0x1f, R31 ;  /* 0x0000001fff1f7819 */ /* 0x001fc6000001141f */
[----:B------:R0:W-:Y:S04]  /*1420*/  STL [R1+0xcc], R28 ;  /* 0x0000cc1c01007387 */ /* 0x0001e80000100800 */
        /* <DEDUP_REMOVED lines=20> */
[----:B------:R2:W-:Y:S01]  /*1570*/  STL [R1+0x190], R4 ;  /* 0x0001900401007387 */ /* 0x0005e20000100800 */
[----:B-1----:R-:W-:-:S03]  /*1580*/  SHF.R.S32.HI R10, RZ, 0x1f, R10 ;  /* 0x0000001fff0a7819 */ /* 0x002fc6000001140a */
[----:B------:R-:W-:Y:S01]  /*1590*/  STL [R1+0x98], R8 ;  /* 0x0000980801007387 */ /* 0x000fe20000100800 */
[----:B0-----:R-:W-:-:S03]  /*15a0*/  SHF.R.S32.HI R9, RZ, 0x1f, R9 ;  /* 0x0000001fff097819 */ /* 0x001fc60000011409 */
[----:B------:R-:W-:Y:S01]  /*15b0*/  STL [R1+0x18c], R43 ;  /* 0x00018c2b01007387 */ /* 0x000fe20000100800 */
[----:B--2---:R-:W-:-:S03]  /*15c0*/  SHF.R.S32.HI R4, RZ, 0x1f, R42 ;  /* 0x0000001fff047819 */ /* 0x004fc6000001142a */
[----:B------:R0:W-:Y:S04]  /*15d0*/  STL [R1+0x94], R3 ;  /* 0x0000940301007387 */ /* 0x0001e80000100800 */
[----:B------:R1:W-:Y:S04]  /*15e0*/  STL [R1+0x188], R4 ;  /* 0x0001880401007387 */ /* 0x0003e80000100800 */
[----:B------:R-:W-:Y:S01]  /*15f0*/  STL [R1+0x184], R41 ;  /* 0x0001842901007387 */ /* 0x000fe20000100800 */
[----:B0-----:R-:W-:-:S03]  /*1600*/  SHF.R.S32.HI R3, RZ, 0x1f, R3 ;  /* 0x0000001fff037819 */ /* 0x001fc60000011403 */
[----:B------:R-:W-:Y:S01]  /*1610*/  STL [R1+0x180], R40 ;  /* 0x0001802801007387 */ /* 0x000fe20000100800 */
[----:B-1----:R-:W-:-:S05]  /*1620*/  SHF.R.S32.HI R4, RZ, 0x1f, R39 ;  /* 0x0000001fff047819 */ /* 0x002fca0000011427 */
[----:B------:R0:W-:Y:S04]  /*1630*/  STL [R1+0x17c], R4 ;  /* 0x00017c0401007387 */ /* 0x0001e80000100800 */
[----:B------:R-:W-:Y:S04]  /*1640*/  STL [R1+0x178], R38 ;  /* 0x0001782601007387 */ /* 0x000fe80000100800 */
[----:B------:R-:W-:Y:S01]  /*1650*/  STL [R1+0x174], R37 ;  /* 0x0001742501007387 */ /* 0x000fe20000100800 */
[----:B0-----:R-:W-:-:S05]  /*1660*/  SHF.R.S32.HI R4, RZ, 0x1f, R36 ;  /* 0x0000001fff047819 */ /* 0x001fca0000011424 */
        /* <DEDUP_REMOVED lines=25> */
[----:B------:R1:W-:Y:S04]  /*1800*/  STL [R1+0x124], R10 ;  /* 0x0001240a01007387 */ /* 0x0003e80000100800 */
[----:B------:R1:W-:Y:S01]  /*1810*/  STL [R1+0x120], R9 ;  /* 0x0001200901007387 */ /* 0x0003e20000100800 */
[----:B0-----:R-:W-:-:S05]  /*1820*/  SHF.R.S32.HI R4, RZ, 0x1f, R8 ;  /* 0x0000001fff047819 */ /* 0x001fca0000011408 */
[----:B------:R1:W-:Y:S04]  /*1830*/  STL [R1+0x11c], R4 ;  /* 0x00011c0401007387 */ /* 0x0003e80000100800 */
[----:B------:R1:W-:Y:S04]  /*1840*/  STL [R1+0x6c], R0 ;  /* 0x00006c0001007387 */ /* 0x0003e80000100800 */
[----:B------:R1:W-:Y:S02]  /*1850*/  STL [R1+0x118], R3 ;  /* 0x0001180301007387 */ /* 0x0003e40000100800 */
.L_x_5791:
[----:B0123--:R-:W0:Y:S02]  /*1860*/  LDC.64 R8, c[0x0][0xd88] ;  /* 0x00036200ff087b82 */ /* 0x00fe240000000a00 */
[----:B0-----:R-:W-:-:S05]  /*1870*/  IMAD.WIDE R8, R7, 0x4, R8 ;  /* 0x0000000407087825 */ /* 0x001fca00078e0208 */
[----:B------:R-:W2:Y:S01]  /*1880*/  LDG.E R33, desc[UR40][R8.64] ;  /* 0x0000002808217981 */ /* 0x000ea2000c1e1900 */
[----:B------:R-:W-:Y:S05]  /*1890*/  YIELD ;  /* 0x0000000000007946 */ /* 0x000fea0003800000 */
[----:B------:R-:W-:Y:S01]  /*18a0*/  ULDC.64 UR4, c[0x0][0xb20] ;  /* 0x0002c80000047ab9 */ /* 0x000fe20000000a00 */
[----:B------:R-:W-:Y:S01]  /*18b0*/  ULDC.64 UR8, c[0x0][0xb10] ;  /* 0x0002c40000087ab9 */ /* 0x000fe20000000a00 */
[----:B------:R-:W-:Y:S01]  /*18c0*/  ISETP.NE.U32.AND P1, PT, RZ, UR4, PT ;  /* 0x00000004ff007c0c */ /* 0x000fe2000bf25070 */
[----:B------:R-:W-:Y:S01]  /*18d0*/  IMAD.MOV.U32 R15, RZ, RZ, RZ ;  /* 0x000000ffff0f7224 */ /* 0x000fe200078e00ff */
[----:B------:R-:W-:Y:S01]  /*18e0*/  ULDC.64 UR6, c[0x0][0xb00] ;  /* 0x0002c00000067ab9 */ /* 0x000fe20000000a00 */
[----:B------:R-:W-:Y:S01]  /*18f0*/  IMAD.MOV.U32 R31, RZ, RZ, RZ ;  /* 0x000000ffff1f7224 */ /* 0x000fe200078e00ff */
[----:B------:R-:W-:-:S02]  /*1900*/  ISETP.NE.AND.EX P1, PT, RZ, UR5, PT, P1 ;  /* 0x00000005ff007c0c */ /* 0x000fc4000bf25310 */
[----:B------:R-:W-:-:S04]  /*1910*/  ISETP.NE.U32.AND P0, PT, RZ, UR6, PT ;  /* 0x00000006ff007c0c */ /* 0x000fc8000bf05070 */
[----:B------:R-:W-:Y:S02]  /*1920*/  ISETP.NE.AND.EX P0, PT, RZ, UR7, PT, P0 ;  /* 0x00000007ff007c0c */ /* 0x000fe4000bf05300 */
[----:B--2---:R-:W-:Y:S01]  /*1930*/  SHF.R.S32.HI R0, RZ, 0x1f, R33 ;  /* 0x0000001fff007819 */ /* 0x004fe20000011421 */
[----:B------:R-:W-:-:S04]  /*1940*/  IMAD.SHL.U32 R35, R33, 0x4, RZ ;  /* 0x0000000421237824 */ /* 0x000fc800078e00ff */
[C---:B------:R-:W-:Y:S01]  /*1950*/  @P1 LEA R10, P2, R33.reuse, UR4, 0x2 ;  /* 0x00000004210a1c11 */ /* 0x040fe2000f8410ff */
[----:B------:R-:W-:Y:S01]  /*1960*/  STL [R1+0x80], R33 ;  /* 0x0000802101007387 */ /* 0x000fe20000100800 */
[C-C-:B------:R-:W-:Y:S02]  /*1970*/  SHF.L.U64.HI R34, R33.reuse, 0x2, R0.reuse ;  /* 0x0000000221227819 */ /* 0x140fe40000010200 */
[----:B------:R-:W-:Y:S01]  /*1980*/  @P1 LEA.HI.X R11, R33, UR5, R0, 0x2, P2 ;  /* 0x00000005210b1c11 */ /* 0x000fe200090f1400 */
[----:B------:R-:W-:Y:S01]  /*1990*/  ULDC UR4, c[0x0][0x288] ;  /* 0x0000a20000047ab9 */ /* 0x000fe20000000800 */
[----:B------:R-:W-:Y:S01]  /*19a0*/  ISETP.NE.U32.AND P2, PT, RZ, UR8, PT ;  /* 0x00000008ff007c0c */ /* 0x000fe2000bf45070 */
[----:B------:R0:W-:Y:S01]  /*19b0*/  STL [R1+0x110], R0 ;  /* 0x0001100001007387 */ /* 0x0001e20000100800 */
[----:B------:R-:W-:Y:S02]  /*19c0*/  IADD3 R12, P3, R35, UR6, RZ ;  /* 0x00000006230c7c10 */ /* 0x000fe4000ff7e0ff */
[----:B------:R-:W-:Y:S01]  /*19d0*/  ISETP.NE.AND.EX P2, PT, RZ, UR9, PT, P2 ;  /* 0x00000009ff007c0c */ /* 0x000fe2000bf45320 */
[----:B------:R1:W5:Y:S01]  /*19e0*/  @P1 LDG.E R15, desc[UR40][R10.64] ;  /* 0x000000280a0f1981 */ /* 0x000362000c1e1900 */
[----:B------:R-:W-:-:S03]  /*19f0*/  IADD3.X R13, R34, UR7, RZ, P3, !PT ;  /* 0x00000007220d7c10 */ /* 0x000fc60009ffe4ff */
[----:B------:R1:W-:Y:S01]  /*1a00*/  STL [R1+0x84], R35 ;  /* 0x0000842301007387 */ /* 0x0003e20000100800 */
[----:B0-----:R-:W-:Y:S01]  /*1a10*/  IMAD.U32 R0, RZ, RZ, UR4 ;  /* 0x00000004ff007e24 */ /* 0x001fe2000f8e00ff */
[----:B------:R-:W-:Y:S02]  /*1a20*/  ULDC.64 UR4, c[0x0][0x418] ;  /* 0x0001060000047ab9 */ /* 0x000fe40000000a00 */
[----:B------:R1:W5:Y:S04]  /*1a30*/  @P0 LDG.E R31, desc[UR40][R12.64] ;  /* 0x000000280c1f0981 */ /* 0x000368000c1e1900 */
[----:B------:R-:W-:Y:S01]  /*1a40*/  @P2 IADD3 R8, P1, R35, UR8, RZ ;  /* 0x0000000823082c10 */ /* 0x000fe2000ff3e0ff */
[----:B------:R1:W-:Y:S03]  /*1a50*/  STL [R1+0x88], R34 ;  /* 0x0000882201007387 */ /* 0x0003e60000100800 */
[----:B------:R-:W-:-:S05]  /*1a60*/  @P2 IADD3.X R9, R34, UR9, RZ, P1, !PT ;  /* 0x0000000922092c10 */ /* 0x000fca0008ffe4ff */
[----:B------:R-:W2:Y:S01]  /*1a70*/  @P2 LDG.E R0, desc[UR40][R8.64] ;  /* 0x0000002808002981 */ /* 0x000ea2000c1e1900 */
        /* <DEDUP_REMOVED lines=9> */
[----:B--2---:R1:W-:Y:S01]  /*1b10*/  STL [R1+0x24], R0 ;  /* 0x0000240001007387 */ /* 0x0043e20000100800 */
[----:B----4-:R-:W-:Y:S01]  /*1b20*/  IMAD.MOV.U32 R14, RZ, RZ, R0 ;  /* 0x000000ffff0e7224 */ /* 0x010fe200078e0000 */
[----:B------:R-:W-:Y:S06]  /*1b30*/  @P2 BRA `(.L_x_5630) ;  /* 0x0000000000282947 */ /* 0x000fec0003800000 */
[----:B------:R-:W-:Y:S02]  /*1b40*/  ULDC.64 UR4, c[0x0][0xaf8] ;  /* 0x0002be0000047ab9 */ /* 0x000fe40000000a00 */
[----:B------:R-:W-:-:S04]  /*1b50*/  ISETP.NE.U32.AND P1, PT, RZ, UR4, PT ;  /* 0x00000004ff007c0c */ /* 0x000fc8000bf25070 */
[----:B------:R-:W-:-:S13]  /*1b60*/  ISETP.NE.AND.EX P1, PT, RZ, UR5, PT, P1 ;  /* 0x00000005ff007c0c */ /* 0x000fda000bf25310 */
[----:B------:R-:W-:Y:S05]  /*1b70*/  @!P1 BRA `(.L_x_5630) ;  /* 0x0000000000189947 */ /* 0x000fea0003800000 */
[----:B------:R-:W0:Y:S02]  /*1b80*/  LDC.64 R8, c[0x0][0xaf8] ;  /* 0x0002be00ff087b82 */ /* 0x000e240000000a00 */
[----:B0-----:R-:W-:-:S05]  /*1b90*/  IMAD.WIDE R8, R33, 0x4, R8 ;  /* 0x0000000421087825 */ /* 0x001fca00078e0208 */
[----:B-1----:R-:W2:Y:S04]  /*1ba0*/  LDG.E R0, desc[UR40][R8.64] ;  /* 0x0000002808007981 */ /* 0x002ea8000c1e1900 */
[----:B------:R-:W2:Y:S02]  /*1bb0*/  LDG.E R3, desc[UR40][R8.64+0x4] ;  /* 0x0000042808037981 */ /* 0x000ea4000c1e1900 */
[----:B--2---:R-:W-:-:S05]  /*1bc0*/  IMAD.IADD R14, R3, 0x1, -R0 ;  /* 0x00000001030e7824 */ /* 0x004fca00078e0a00 */
[----:B------:R0:W-:Y:S02]  /*1bd0*/  STL [R1+0x24], R14 ;  /* 0x0000240e01007387 */ /* 0x0001e40000100800 */
.L_x_5630:
[C---:B------:R-:W-:Y:S01]  /*1be0*/  LOP3.LUT R32, R6.reuse, 0xffff, RZ, 0xc0, !PT ;  /* 0x0000ffff06207812 */ /* 0x040fe200078ec0ff */
[----:B------:R-:W-:Y:S01]  /*1bf0*/  ULDC.64 UR4, c[0x0][0xb18] ;  /* 0x0002c60000047ab9 */ /* 0x000fe20000000a00 */
[C---:B------:R-:W-:Y:S02]  /*1c00*/  LOP3.LUT R3, R6.reuse, 0xff000000, RZ, 0xc0, !PT ;  /* 0xff00000006037812 */ /* 0x040fe400078ec0ff */
[----:B------:R-:W-:Y:S01]  /*1c10*/  ISETP.NE.U32.AND P1, PT, RZ, UR4, PT ;  /* 0x00000004ff007c0c */ /* 0x000fe2000bf25070 */
[----:B------:R2:W-:Y:S01]  /*1c20*/  STL [R1+0x78], R32 ;  /* 0x0000782001007387 */ /* 0x0005e20000100800 */
[----:B-1----:R-:W-:Y:S02]  /*1c30*/  LOP3.LUT R0, R6, 0xff0000, RZ, 0xc0, !PT ;  /* 0x00ff000006007812 */ /* 0x002fe400078ec0ff */
[----:B------:R-:W-:Y:S02]  /*1c40*/  ISETP.NE.AND.EX P1, PT, RZ, UR5, PT, P1 ;  /* 0x00000005ff007c0c */ /* 0x000fe4000bf25310 */
[----:B------:R-:W-:-:S04]  /*1c50*/  SHF.R.U32.HI R3, RZ, 0x8, R3 ;  /* 0x00000008ff037819 */ /* 0x000fc80000011603 */
[----:B------:R-:W-:-:S07]  /*1c60*/  LEA.HI R10, R0, R3, RZ, 0x10 ;  /* 0x00000003000a7211 */ /* 0x000fce00078f80ff */
[----:B--2---:R-:W-:Y:S05]  /*1c70*/  @!P1 BRA `(.L_x_5631) ;  /* 0x0000000000109947 */ /* 0x004fea0003800000 */
[----:B------:R-:W-:-:S04]  /*1c80*/  IADD3 R6, P0, R35, UR4, RZ ;  /* 0x0000000423067c10 */ /* 0x000fc8000ff1e0ff */
[----:B------:R-:W-:-:S05]  /*1c90*/  IADD3.X R7, R34, UR5, RZ, P0, !PT ;  /* 0x0000000522077c10 */ /* 0x000fca00087fe4ff */
[----:B------:R1:W5:Y:S01]  /*1ca0*/  LDG.E R30, desc[UR40][R6.64] ;  /* 0x00000028061e7981 */ /* 0x000362000c1e1900 */
[----:B------:R-:W-:Y:S05]  /*1cb0*/  BRA `(.L_x_5632) ;  /* 0x0000000000107947 */ /* 0x000fea0003800000 */
.L_x_5631:
[----:B------:R-:W-:Y:S05]  /*1cc0*/  @!P0 BRA `(.L_x_5632) ;  /* 0x00000000000c8947 */ /* 0x000fea0003800000 */
[----:B------:R-:W2:Y:S04]  /*1cd0*/  LDG.E R3, desc[UR40][R12.64] ;  /* 0x000000280c037981 */ /* 0x000ea8000c1e1900 */
[----:B------:R-:W2:Y:S02]  /*1ce0*/  LDG.E R30, desc[UR40][R12.64+0x4] ;  /* 0x000004280c1e7981 */ /* 0x000ea4000c1e1900 */
[----:B--2---:R-:W-:-:S07]  /*1cf0*/  IMAD.IADD R30, R30, 0x1, -R3 ;  /* 0x000000011e1e7824 */ /* 0x004fce00078e0a03 */
.L_x_5632:
[----:B------:R-:W-:Y:S01]  /*1d00*/  ULDC.64 UR4, c[0x0][0xb08] ;  /* 0x0002c20000047ab9 */ /* 0x000fe20000000a00 */
[----:B------:R-:W2:Y:S01]  /*1d10*/  LDC R4, c[0x0][0x448] ;  /* 0x00011200ff047b82 */ /* 0x000ea20000000800 */
[----:B------:R-:W-:-:S04]  /*1d20*/  ISETP.NE.U32.AND P0, PT, RZ, UR4, PT ;  /* 0x00000004ff007c0c */ /* 0x000fc8000bf05070 */
[----:B------:R-:W-:Y:S01]  /*1d30*/  ISETP.NE.AND.EX P0, PT, RZ, UR5, PT, P0 ;  /* 0x00000005ff007c0c */ /* 0x000fe2000bf05300 */
[----:B------:R-:W-:-:S12]  /*1d40*/  ULDC.64 UR4, c[0x0][0xb28] ;  /* 0x0002ca0000047ab9 */ /* 0x000fd80000000a00 */
[----:B-1----:R-:W1:Y:S02]  /*1d50*/  @P0 LDC.64 R6, c[0x0][0xb08] ;  /* 0x0002c200ff060b82 */ /* 0x002e640000000a00 */
[----:B-1----:R-:W-:-:S05]  /*1d60*/  @P0 IMAD.WIDE R6, R33, 0x4, R6 ;  /* 0x0000000421060825 */ /* 0x002fca00078e0206 */
[----:B------:R-:W3:Y:S04]  /*1d70*/  @P0 LDG.E R0, desc[UR40][R6.64] ;  /* 0x0000002806000981 */ /* 0x000ee8000c1e1900 */
[----:B------:R1:W3:Y:S01]  /*1d80*/  @P0 LDG.E R3, desc[UR40][R6.64+0x4] ;  /* 0x0000042806030981 */ /* 0x0002e2000c1e1900 */
[----:B------:R-:W-:Y:S01]  /*1d90*/  ISETP.NE.U32.AND P1, PT, RZ, UR4, PT ;  /* 0x00000004ff007c0c */ /* 0x000fe2000bf25070 */
[----:B-----5:R-:W-:-:S03]  /*1da0*/  IMAD.MOV.U32 R152, RZ, RZ, R30 ;  /* 0x000000ffff987224 */ /* 0x020fc600078e001e */
[----:B------:R-:W-:-:S13]  /*1db0*/  ISETP.NE.AND.EX P1, PT, RZ, UR5, PT, P1 ;  /* 0x00000005ff007c0c */ /* 0x000fda000bf25310 */
[----:B------:R-:W-:-:S04]  /*1dc0*/  @P1 IADD3 R8, P2, R35, UR4, RZ ;  /* 0x0000000423081c10 */ /* 0x000fc8000ff5e0ff */
[----:B------:R-:W-:-:S05]  /*1dd0*/  @P1 IADD3.X R9, R34, UR5, RZ, P2, !PT ;  /* 0x0000000522091c10 */ /* 0x000fca00097fe4ff */
[----:B------:R4:W5:Y:S01]  /*1de0*/  @P1 LDG.E R152, desc[UR40][R8.64] ;  /* 0x0000002808981981 */ /* 0x000962000c1e1900 */
[----:B--2---:R-:W-:Y:S01]  /*1df0*/  ISETP.NE.AND P1, PT, R4, 0x1, PT ;  /* 0x000000010400780c */ /* 0x004fe20003f25270 */
[----:B------:R-:W-:Y:S01]  /*1e00*/  IMAD.SHL.U32 R5, R5, 0x80, RZ ;  /* 0x0000008005057824 */ /* 0x000fe200078e00ff */
[----:B------:R-:W-:Y:S01]  /*1e10*/  LOP3.LUT R12, R10, 0xff, RZ, 0xc0, !PT ;  /* 0x000000ff0a0c7812 */ /* 0x000fe200078ec0ff */
[----:B------:R-:W-:Y:S01]  /*1e20*/  IMAD.IADD R15, R30, 0x1, -R15 ;  /* 0x000000011e0f7824 */ /* 0x000fe200078e0a0f */
[----:B------:R-:W-:Y:S01]  /*1e30*/  BSSY B0, `(.L_x_5633) ;  /* 0x0000037000007945 */ /* 0x000fe20003800000 */
[----:B------:R-:W-:Y:S01]  /*1e40*/  VIADD R4, R5, 0x7f ;  /* 0x0000007f05047836 */ /* 0x000fe20000000000 */
[----:B------:R2:W-:Y:S07]  /*1e50*/  STL [R1+0x50], R5 ;  /* 0x0000500501007387 */ /* 0x0005ee0000100800 */
[----:B------:R-:W0:Y:S08]  /*1e60*/  @P1 LDC R11, c[0x0][0x44c] ;  /* 0x00011300ff0b1b82 */ /* 0x000e300000000800 */
[----:B-1----:R-:W1:Y:S01]  /*1e70*/  @P1 LDC R7, c[0x0][0x450] ;  /* 0x00011400ff071b82 */ /* 0x002e620000000800 */
[----:B---3--:R-:W-:-:S02]  /*1e80*/  @P0 IMAD.IADD R24, R3, 0x1, -R0 ;  /* 0x0000000103180824 */ /* 0x008fc400078e0a00 */
[----:B0-----:R-:W-:-:S04]  /*1e90*/  @P1 IMAD.HI.U32 R0, R4, R11, RZ ;  /* 0x0000000b04001227 */ /* 0x001fc800078e00ff */
[----:B--2---:R-:W-:Y:S01]  /*1ea0*/  IMAD.IADD R5, R15, 0x1, R24 ;  /* 0x000000010f057824 */ /* 0x004fe200078e0218 */
[----:B-1----:R-:W-:-:S03]  /*1eb0*/  @P1 SHF.R.U32.HI R4, RZ, R7, R0 ;  /* 0x00000007ff041219 */ /* 0x002fc60000011600 */
[C---:B------:R-:W-:Y:S01]  /*1ec0*/  VIADD R0, R5.reuse, 0x5f ;  /* 0x0000005f05007836 */ /* 0x040fe20000000000 */
[----:B------:R-:W-:Y:S01]  /*1ed0*/  IADD3 R60, R5, 0x60, -R14 ;  /* 0x00000060053c7810 */ /* 0x000fe20007ffe80e */
[----:B------:R0:W-:Y:S02]  /*1ee0*/  STL [R1+0x28], R5 ;  /* 0x0000280501007387 */ /* 0x0001e40000100800 */
[----:B------:R-:W-:Y:S02]  /*1ef0*/  IMAD.HI R0, R0, 0x2aaaaaab, RZ ;  /* 0x2aaaaaab00007827 */ /* 0x000fe400078e02ff */
[----:B------:R1:W-:Y:S02]  /*1f00*/  STL [R1+0x90], R12 ;  /* 0x0000900c01007387 */ /* 0x0003e40000100800 */
[----:B------:R-:W-:Y:S01]  /*1f10*/  IMAD.IADD R4, R60, 0x1, R4 ;  /* 0x000000013c047824 */ /* 0x000fe200078e0204 */
[----:B------:R-:W-:-:S03]  /*1f20*/  SHF.R.U32.HI R29, RZ, 0x1f, R0 ;  /* 0x0000001fff1d7819 */ /* 0x000fc60000011600 */
[----:B------:R-:W-:Y:S01]  /*1f30*/  IMAD.HI R4, R4, 0x2aaaaaab, RZ ;  /* 0x2aaaaaab04047827 */ /* 0x000fe200078e02ff */
[----:B0-----:R-:W-:Y:S02]  /*1f40*/  SHF.R.U32.HI R5, RZ, 0x10, R10 ;  /* 0x00000010ff057819 */ /* 0x001fe4000001160a */
[----:B------:R-:W-:Y:S01]  /*1f50*/  LEA.HI.SX32 R29, R0, R29, 0x1c ;  /* 0x0000001d001d7211 */ /* 0x000fe200078fe2ff */
[----:B------:R-:W-:Y:S01]  /*1f60*/  IMAD.MOV.U32 R0, RZ, RZ, RZ ;  /* 0x000000ffff007224 */ /* 0x000fe200078e00ff */
[----:B------:R-:W-:Y:S01]  /*1f70*/  SHF.R.U32.HI R3, RZ, 0x1f, R4 ;  /* 0x0000001fff037819 */ /* 0x000fe20000011604 */
[----:B------:R1:W-:Y:S03]  /*1f80*/  STL [R1+0x7c], R5 ;  /* 0x00007c0501007387 */ /* 0x0003e60000100800 */
[----:B------:R-:W-:-:S04]  /*1f90*/  LEA.HI.SX32 R4, R4, R3, 0x1c ;  /* 0x0000000304047211 */ /* 0x000fc800078fe2ff */
[----:B----4-:R-:W-:-:S04]  /*1fa0*/  VIMNMX R9, R29, R4, PT ;  /* 0x000000041d097248 */ /* 0x010fc80003fe0100 */
[----:B------:R-:W-:-:S13]  /*1fb0*/  ISETP.GE.AND P0, PT, R9, 0x1, PT ;  /* 0x000000010900780c */ /* 0x000fda0003f06270 */
[----:B-1----:R-:W-:Y:S05]  /*1fc0*/  @!P0 BRA `(.L_x_5634) ;  /* 0x0000000000748947 */ /* 0x002fea0003800000 */
        /* <DEDUP_REMOVED lines=29> */
.L_x_5634:
[----:B------:R-:W-:Y:S05]  /*21a0*/  BSYNC B0 ;  /* 0x0000000000007941 */ /* 0x000fea0003800000 */
.L_x_5633:
        /* <DEDUP_REMOVED lines=37> */
.L_x_5637:
[----:B------:R-:W-:Y:S05]  /*2400*/  BSYNC B6 ;  /* 0x0000000000067941 */ /* 0x000fea0003800000 */
.L_x_5636:
        /* <DEDUP_REMOVED lines=20> */
.L_x_5639:
[----:B------:R-:W-:Y:S05]  /*2550*/  BSYNC B6 ;  /* 0x0000000000067941 */ /* 0x000fea0003800000 */
.L_x_5638:
[----:B------:R-:W-:Y:S01]  /*2560*/  ULDC.64 UR4, c[0x0][0xaf0] ;  /* 0x0002bc0000047ab9 */ /* 0x000fe20000000a00 */
[----:B------:R-:W-:Y:S01]  /*2570*/  IMAD.MOV.U32 R0, RZ, RZ, R33 ;  /* 0x000000ffff007224 */ /* 0x000fe200078e0021 */
[----:B------:R-:W-:Y:S01]  /*2580*/  ISETP.NE.U32.AND P0, PT, RZ, UR4, PT ;  /* 0x00000004ff007c0c */ /* 0x000fe2000bf05070 */
[----:B------:R-:W0:Y:S01]  /*2590*/  LDC.64 R8, c[0x0][0x300] ;  /* 0x0000c000ff087b82 */ /* 0x000e220000000a00 */
[----:B------:R-:W1:Y:S02]  /*25a0*/  S2R R42, SR_TID.X ;  /* 0x00000000002a7919 */ /* 0x000e640000002100 */
[----:B------:R-:W-:Y:S01]  /*25b0*/  ISETP.NE.AND.EX P0, PT, RZ, UR5, PT, P0 ;  /* 0x00000005ff007c0c */ /* 0x000fe2000bf05300 */
[----:B------:R-:W-:Y:S01]  /*25c0*/  IMAD.IADD R59, R31, 0x1, R30 ;  /* 0x000000011f3b7824 */ /* 0x000fe200078e021e */
[----:B------:R-:W2:Y:S01]  /*25d0*/  S2R R11, SR_TID.X ;  /* 0x00000000000b7919 */ /* 0x000ea20000002100 */
[----:B------:R-:W-:Y:S02]  /*25e0*/  SHF.R.S32.HI R17, RZ, 0x1f, R16 ;  /* 0x0000001fff117819 */ /* 0x000fe40000011410 */
[----:B------:R-:W-:Y:S01]  /*25f0*/  SHF.R.S32.HI R40, RZ, 0x1f, R22 ;  /* 0x0000001fff287819 */ /* 0x000fe20000011416 */
[C---:B------:R-:W-:Y:S01]  /*2600*/  VIADD R64, R16.reuse, 0x60 ;  /* 0x0000006010407836 */ /* 0x040fe20000000000 */
[----:B------:R-:W3:Y:S01]  /*2610*/  LDC.64 R14, c[0x0][0x3f8] ;  /* 0x0000fe00ff0e7b82 */ /* 0x000ee20000000a00 */
[C---:B------:R-:W-:Y:S01]  /*2620*/  VIADD R12, R16.reuse, 0xe0 ;  /* 0x000000e0100c7836 */ /* 0x040fe20000000000 */
[----:B------:R-:W4:Y:S04]  /*2630*/  LDL R38, [R1+0x68] ;  /* 0x0000680001267983 */ /* 0x000f280000100800 */
[----:B------:R-:W-:Y:S01]  /*2640*/  @P0 IADD3 R6, P1, R35, UR4, RZ ;  /* 0x0000000423060c10 */ /* 0x000fe2000ff3e0ff */
[----:B------:R-:W-:Y:S01]  /*2650*/  VIADD R65, R16, 0x80 ;  /* 0x0000008010417836 */ /* 0x000fe20000000000 */
[----:B------:R-:W3:Y:S02]  /*2660*/  LDC.64 R56, c[0x0][0x408] ;  /* 0x00010200ff387b82 */ /* 0x000ee40000000a00 */
[----:B------:R-:W-:Y:S01]  /*2670*/  @P0 IADD3.X R7, R34, UR5, RZ, P1, !PT ;  /* 0x0000000522070c10 */ /* 0x000fe20008ffe4ff */
[----:B------:R-:W-:-:S04]  /*2680*/  ULDC.64 UR4, c[0x0][0xb00] ;  /* 0x0002c00000047ab9 */ /* 0x000fc80000000a00 */
[----:B------:R2:W4:Y:S01]  /*2690*/  @P0 LDG.E R0, desc[UR40][R6.64] ;  /* 0x0000002806000981 */ /* 0x000522000c1e1900 */
[----:B------:R-:W-:Y:S01]  /*26a0*/  SHF.R.S32.HI R33, RZ, 0x1f, R59 ;  /* 0x0000001fff217819 */ /* 0x000fe2000001143b */
[-C--:B0-----:R-:W-:Y:S01]  /*26b0*/  IMAD.WIDE.U32 R4, R59, R8.reuse, RZ ;  /* 0x000000083b047225 */ /* 0x081fe200078e00ff */
[----:B------:R-:W-:Y:S01]  /*26c0*/  ISETP.NE.U32.AND P0, PT, RZ, UR4, PT ;  /* 0x00000004ff007c0c */ /* 0x000fe2000bf05070 */
[----:B------:R-:W0:Y:S02]  /*26d0*/  LDC R75, c[0x0][0x3f4] ;  /* 0x0000fd00ff4b7b82 */ /* 0x000e240000000800 */
[----:B------:R-:W-:Y:S01]  /*26e0*/  IMAD R10, R33, R8, RZ ;  /* 0x00000008210a7224 */ /* 0x000fe200078e02ff */
[----:B------:R-:W-:Y:S01]  /*26f0*/  ISETP.NE.AND.EX P0, PT, RZ, UR5, PT, P0 ;  /* 0x00000005ff007c0c */ /* 0x000fe2000bf05300 */
[----:B------:R-:W-:Y:S01]  /*2700*/  ULDC.64 UR4, c[0x0][0x308] ;  /* 0x0000c20000047ab9 */ /* 0x000fe20000000a00 */
[----:B-1----:R-:W-:Y:S01]  /*2710*/  SHF.R.U32.HI R42, RZ, 0x7, R42 ;  /* 0x00000007ff2a7819 */ /* 0x002fe2000001162a */
[----:B------:R-:W-:-:S02]  /*2720*/  IMAD R3, R59, R9, R10 ;  /* 0x000000093b037224 */ /* 0x000fc400078e020a */
[----:B------:R-:W-:Y:S01]  /*2730*/  IMAD.WIDE.U32 R62, R22, R8, R16 ;  /* 0x00000008163e7225 */ /* 0x000fe200078e0010 */
[----:B------:R-:W-:-:S03]  /*2740*/  ISETP.NE.AND P6, PT, R42, 0x1, PT ;  /* 0x000000012a00780c */ /* 0x000fc60003fc5270 */
[----:B------:R-:W-:Y:S02]  /*2750*/  IMAD.IADD R5, R5, 0x1, R3 ;  /* 0x0000000105057824 */ /* 0x000fe400078e0203 */
[----:B--2---:R-:W-:Y:S02]  /*2760*/  VIADD R11, R11, 0xffffff80 ;  /* 0xffffff800b0b7836 */ /* 0x004fe40000000000 */
[----:B------:R-:W-:-:S03]  /*2770*/  IMAD.WIDE.U32 R4, R32, UR4, R4 ;  /* 0x0000000420047c25 */ /* 0x000fc6000f8e0004 */
[----:B------:R-:W-:Y:S01]  /*2780*/  SHF.R.S32.HI R6, RZ, 0x1f, R11 ;  /* 0x0000001fff067819 */ /* 0x000fe2000001140b */
[----:B------:R-:W-:Y:S01]  /*2790*/  IMAD R5, R32, UR5, R5 ;  /* 0x0000000520057c24 */ /* 0x000fe2000f8e0205 */
[----:B------:R-:W-:Y:S01]  /*27a0*/  ULDC.64 UR4, c[0x0][0x310] ;  /* 0x0000c40000047ab9 */ /* 0x000fe20000000a00 */
[----:B------:R-:W-:Y:S01]  /*27b0*/  VIADD R66, R16, 0xa0 ;  /* 0x000000a010427836 */ /* 0x000fe20000000000 */
[----:B------:R-:W-:Y:S01]  /*27c0*/  LEA.HI R36, R6, R11, RZ, 0x2 ;  /* 0x0000000b06247211 */ /* 0x000fe200078f10ff */
[----:B------:R-:W-:Y:S01]  /*27d0*/  VIADD R11, R16, 0xc0 ;  /* 0x000000c0100b7836 */ /* 0x000fe20000000000 */
[----:B------:R-:W-:Y:S01]  /*27e0*/  SHF.R.S32.HI R201, RZ, 0x1f, R200 ;  /* 0x0000001fffc97819 */ /* 0x000fe200000114c8 */
[----:B---3--:R-:W-:-:S04]  /*27f0*/  IMAD R30, R40, R56, RZ ;  /* 0x00000038281e7224 */ /* 0x008fc800078e02ff */
[C---:B------:R-:W-:Y:S02]  /*2800*/  IMAD R39, R22.reuse, R57, R30 ;  /* 0x0000003916277224 */ /* 0x040fe400078e021e */
[----:B------:R-:W-:-:S04]  /*2810*/  IMAD.WIDE.U32 R30, R22, R56, R16 ;  /* 0x00000038161e7225 */ /* 0x000fc800078e0010 */
[----:B------:R-:W-:Y:S01]  /*2820*/  IMAD.IADD R31, R39, 0x1, R31 ;  /* 0x00000001271f7824 */ /* 0x000fe200078e021f */
[----:B----4-:R-:W-:Y:S02]  /*2830*/  SHF.R.S32.HI R3, RZ, 0x1f, R0 ;  /* 0x0000001fff037819 */ /* 0x010fe40000011400 */
        /* <DEDUP_REMOVED lines=12> */
[----:B------:R-:W-:Y:S01]  /*2900*/  ISETP.GE.AND P0, PT, R16, UR4, PT ;  /* 0x0000000410007c0c */ /* 0x000fe2000bf06270 */
[----:B------:R-:W-:Y:S01]  /*2910*/  ULDC.64 UR6, c[0x0][0x330] ;  /* 0x0000cc0000067ab9 */ /* 0x000fe20000000a00 */
[----:B------:R-:W-:-:S02]  /*2920*/  ISETP.GE.AND P1, PT, R0, UR4, PT ;  /* 0x0000000400007c0c */ /* 0x000fc4000bf26270 */
[----:B------:R-:W-:Y:S01]  /*2930*/  IADD3.X R62, R61, R63, R10, P2, !PT ;  /* 0x0000003f3d3e7210 */ /* 0x000fe200017fe40a */
[----:B------:R-:W-:Y:S01]  /*2940*/  VIADD R63, R16, 0x40 ;  /* 0x00000040103f7836 */ /* 0x000fe20000000000 */
[----:B------:R-:W-:Y:S02]  /*2950*/  SEL R7, RZ, 0xffffffff, P1 ;  /* 0xffffffffff077807 */ /* 0x000fe40000800000 */
[----:B------:R-:W-:Y:S02]  /*2960*/  SEL R6, RZ, 0x1, P0 ;  /* 0x00000001ff067807 */ /* 0x000fe40000000000 */
[----:B------:R-:W-:Y:S01]  /*2970*/  ISETP.GE.AND P0, PT, R63, UR4, PT ;  /* 0x000000043f007c0c */ /* 0x000fe2000bf06270 */
[----:B------:R-:W-:Y:S01]  /*2980*/  IMAD.SHL.U32 R7, R7, 0x2, RZ ;  /* 0x0000000207077824 */ /* 0x000fe200078e00ff */
        /* <DEDUP_REMOVED lines=11> */
[----:B------:R-:W-:-:S02]  /*2a40*/  LOP3.LUT R10, R12, R10, R11, 0xfe, !PT ;  /* 0x0000000a0c0a7212 */ /* 0x000fc400078efe0b */
[----:B------:R-:W-:Y:S02]  /*2a50*/  SEL R11, RZ, 0x10, P0 ;  /* 0x00000010ff0b7807 */ /* 0x000fe40000000000 */
[----:B------:R-:W-:-:S04]  /*2a60*/  SEL R12, RZ, 0x20, P1 ;  /* 0x00000020ff0c7807 */ /* 0x000fc80000800000 */
[----:B------:R-:W-:Y:S02]  /*2a70*/  LOP3.LUT R11, R12, R10, R11, 0xfe, !PT ;  /* 0x0000000a0c0b7212 */ /* 0x000fe400078efe0b */
[----:B------:R-:W-:Y:S01]  /*2a80*/  SEL R10, RZ, 0x40, P2 ;  /* 0x00000040ff0a7807 */ /* 0x000fe20001000000 */
[----:B------:R-:W-:-:S03]  /*2a90*/  IMAD R13, R13, UR4, RZ ;  /* 0x000000040d0d7c24 */ /* 0x000fc6000f8e02ff */
[----:B------:R-:W-:Y:S01]  /*2aa0*/  LOP3.LUT R95, R11, R10, RZ, 0xfc, !PT ;  /* 0x0000000a0b5f7212 */ /* 0x000fe200078efcff */
[-C--:B------:R-:W-:Y:S02]  /*2ab0*/  IMAD R10, R40, R14.reuse, RZ ;  /* 0x0000000e280a7224 */ /* 0x080fe400078e02ff */
[----:B------:R-:W-:Y:S02]  /*2ac0*/  IMAD R93, R21, UR5, R13 ;  /* 0x00000005155d7c24 */ /* 0x000fe4000f8e020d */
[C---:B------:R-:W-:Y:S02]  /*2ad0*/  IMAD R37, R22.reuse, R15, R10 ;  /* 0x0000000f16257224 */ /* 0x040fe400078e020a */
[----:B------:R-:W-:-:S04]  /*2ae0*/  IMAD.WIDE.U32 R10, R22, R14, R200 ;  /* 0x0000000e160a7225 */ /* 0x000fc800078e00c8 */
[----:B------:R-:W-:-:S04]  /*2af0*/  IMAD.WIDE.U32 R12, R22, R14, R16 ;  /* 0x0000000e160c7225 */ /* 0x000fc800078e0010 */
[----:B------:R-:W-:Y:S02]  /*2b00*/  IMAD.IADD R11, R11, 0x1, R37 ;  /* 0x000000010b0b7824 */ /* 0x000fe400078e0225 */
[----:B------:R-:W-:Y:S01]  /*2b10*/  IMAD.IADD R13, R37, 0x1, R13 ;  /* 0x00000001250d7824 */ /* 0x000fe200078e020d */
[----:B-----5:R-:W-:Y:S01]  /*2b20*/  SHF.R.S32.HI R37, RZ, 0x1f, R152 ;  /* 0x0000001fff257819 */ /* 0x020fe20000011498 */
[----:B------:R-:W-:Y:S01]  /*2b30*/  IMAD.WIDE.U32 R6, R21, UR4, R6 ;  /* 0x0000000415067c25 */ /* 0x000fe2000f8e0006 */
[----:B0-----:R-:W-:Y:S01]  /*2b40*/  ISETP.GE.AND P0, PT, R16, R75, PT ;  /* 0x0000004b1000720c */ /* 0x001fe20003f06270 */
[----:B------:R-:W-:Y:S02]  /*2b50*/  ULDC UR4, c[0x0][0x2f4] ;  /* 0x0000bd0000047ab9 */ /* 0x000fe40000000800 */
[----:B------:R-:W-:-:S04]  /*2b60*/  IMAD.WIDE.U32 R20, R22, R56, R200 ;  /* 0x0000003816147225 */ /* 0x000fc800078e00c8 */
[----:B------:R-:W-:Y:S02]  /*2b70*/  IMAD R34, R37, R14, RZ ;  /* 0x0000000e25227224 */ /* 0x000fe400078e02ff */
[----:B------:R-:W-:Y:S02]  /*2b80*/  IMAD.IADD R21, R21, 0x1, R39 ;  /* 0x0000000115157824 */ /* 0x000fe400078e0227 */
[----:B------:R-:W-:Y:S02]  /*2b90*/  IMAD R39, R152, R15, R34 ;  /* 0x0000000f98277224 */ /* 0x000fe400078e0222 */
[----:B------:R-:W2:Y:S01]  /*2ba0*/  LDL R34, [R1+0x64] ;  /* 0x0000640001227983 */ /* 0x000ea20000100800 */
[----:B------:R-:W-:Y:S02]  /*2bb0*/  IADD3 R58, P1, R22, R59, RZ ;  /* 0x0000003b163a7210 */ /* 0x000fe40007f3e0ff */
[----:B------:R-:W-:-:S03]  /*2bc0*/  SEL R35, R75, RZ, P0 ;  /* 0x000000ff4b237207 */ /* 0x000fc60000000000 */
[----:B------:R-:W-:Y:S02]  /*2bd0*/  IMAD.X R59, R40, 0x1, R33, P1 ;  /* 0x00000001283b7824 */ /* 0x000fe400008e0621 */
[----:B------:R-:W-:Y:S02]  /*2be0*/  IMAD.IADD R35, R16, 0x1, R35 ;  /* 0x0000000110237824 */ /* 0x000fe400078e0223 */
[----:B------:R-:W-:Y:S01]  /*2bf0*/  VIADD R40, R22, 0x40 ;  /* 0x0000004016287836 */ /* 0x000fe20000000000 */
[----:B------:R-:W-:Y:S02]  /*2c00*/  SHF.R.S32.HI R43, RZ, 0x1f, R36 ;  /* 0x0000001fff2b7819 */ /* 0x000fe40000011424 */
[----:B------:R-:W-:Y:S01]  /*2c10*/  SHF.R.S32.HI R32, RZ, 0x1f, R35 ;  /* 0x0000001fff207819 */ /* 0x000fe20000011423 */
[----:B------:R-:W-:Y:S01]  /*2c20*/  IMAD.SHL.U32 R40, R40, 0x40, RZ ;  /* 0x0000004028287824 */ /* 0x000fe200078e00ff */
[----:B------:R-:W-:Y:S02]  /*2c30*/  LEA.HI R43, R43, R22, RZ, 0x3 ;  /* 0x000000162b2b7211 */ /* 0x000fe400078f18ff */
[----:B------:R-:W-:-:S02]  /*2c40*/  LEA.HI R32, R32, R35, RZ, 0x3 ;  /* 0x0000002320207211 */ /* 0x000fc400078f18ff */
[----:B------:R-:W-:Y:S02]  /*2c50*/  LOP3.LUT R40, R40, 0x1c0, RZ, 0xc0, !PT ;  /* 0x000001c028287812 */ /* 0x000fe400078ec0ff */
[----:B------:R-:W-:Y:S02]  /*2c60*/  LOP3.LUT R43, R43, 0xfffffff8, RZ, 0xc0, !PT ;  /* 0xfffffff82b2b7812 */ /* 0x000fe400078ec0ff */
[----:B------:R-:W-:Y:S01]  /*2c70*/  LOP3.LUT R33, R40, 0x38, R32, 0xf8, !PT ;  /* 0x0000003828217812 */ /* 0x000fe200078ef820 */
[C---:B------:R-:W-:Y:S02]  /*2c80*/  VIADD R40, R22.reuse, 0x40 ;  /* 0x0000004016287836 */ /* 0x040fe40000000000 */
[----:B------:R-:W-:Y:S02]  /*2c90*/  IMAD.IADD R43, R22, 0x1, -R43 ;  /* 0x00000001162b7824 */ /* 0x000fe400078e0a2b */
[----:B------:R-:W-:Y:S02]  /*2ca0*/  IMAD.SHL.U32 R40, R40, 0x40, RZ ;  /* 0x0000004028287824 */ /* 0x000fe400078e00ff */
[----:B------:R-:W-:Y:S01]  /*2cb0*/  IMAD.SHL.U32 R83, R43, 0x40, RZ ;  /* 0x000000402b537824 */ /* 0x000fe200078e00ff */
[----:B------:R-:W-:Y:S01]  /*2cc0*/  SHF.L.U64.HI R67, R8, 0x6, R9 ;  /* 0x0000000608437819 */ /* 0x000fe20000010209 */
[----:B------:R-:W-:Y:S01]  /*2cd0*/  IMAD R35, R9, 0x60, RZ ;  /* 0x0000006009237824 */ /* 0x000fe200078e02ff */
[----:B------:R-:W-:Y:S01]  /*2ce0*/  LOP3.LUT R40, R40, 0x1c0, RZ, 0xc0, !PT ;  /* 0x000001c028287812 */ /* 0x000fe200078ec0ff */
[C---:B------:R-:W-:Y:S01]  /*2cf0*/  IMAD.SHL.U32 R68, R8.reuse, 0x40, RZ ;  /* 0x0000004008447824 */ /* 0x040fe200078e00ff */
[----:B------:R-:W-:Y:S01]  /*2d00*/  LOP3.LUT R83, R83, 0x1c0, RZ, 0xc0, !PT ;  /* 0x000001c053537812 */ /* 0x000fe200078ec0ff */
[----:B------:R-:W-:Y:S01]  /*2d10*/  IMAD.WIDE.U32 R8, R8, 0x60, RZ ;  /* 0x0000006008087825 */ /* 0x000fe200078e00ff */
[----:B------:R-:W-:-:S02]  /*2d20*/  SHF.R.U32.HI R40, RZ, 0x3, R40 ;  /* 0x00000003ff287819 */ /* 0x000fc40000011628 */
[----:B------:R-:W-:Y:S01]  /*2d30*/  SHF.R.U32.HI R86, RZ, 0x3, R83 ;  /* 0x00000003ff567819 */ /* 0x000fe20000011653 */
[----:B------:R-:W-:Y:S01]  /*2d40*/  IMAD.IADD R76, R9, 0x1, R35 ;  /* 0x00000001094c7824 */ /* 0x000fe200078e0223 */
[----:B------:R-:W-:Y:S01]  /*2d50*/  LOP3.LUT R35, R83, 0x18, R16, 0xf8, !PT ;  /* 0x0000001853237812 */ /* 0x000fe200078ef810 */
[----:B------:R-:W-:Y:S01]  /*2d60*/  IMAD.MOV.U32 R89, RZ, RZ, 0x20 ;  /* 0x00000020ff597424 */ /* 0x000fe200078e00ff */
[----:B------:R-:W-:Y:S01]  /*2d70*/  LOP3.LUT R88, R33, R40, RZ, 0x3c, !PT ;  /* 0x0000002821587212 */ /* 0x000fe200078e3cff */
[----:B------:R-:W-:Y:S01]  /*2d80*/  IMAD R37, R37, R56, RZ ;  /* 0x0000003825257224 */ /* 0x000fe200078e02ff */
[----:B------:R-:W-:Y:S02]  /*2d90*/  LOP3.LUT P1, RZ, R43, 0x4, RZ, 0xc0, !PT ;  /* 0x000000042bff7812 */ /* 0x000fe4000782c0ff */
[----:B------:R-:W-:Y:S02]  /*2da0*/  LOP3.LUT R33, R83, 0x38, R32, 0xf8, !PT ;  /* 0x0000003853217812 */ /* 0x000fe400078ef820 */
[----:B------:R-:W-:Y:S01]  /*2db0*/  LOP3.LUT R35, R35, R86, RZ, 0x3c, !PT ;  /* 0x0000005623237212 */ /* 0x000fe200078e3cff */
[----:B------:R-:W-:Y:S01]  /*2dc0*/  IMAD R77, R15, 0x60, RZ ;  /* 0x000000600f4d7824 */ /* 0x000fe200078e02ff */
[C---:B------:R-:W-:Y:S01]  /*2dd0*/  SHF.L.U64.HI R69, R14.reuse, 0x6, R15 ;  /* 0x000000060e457819 */ /* 0x040fe2000001020f */
[----:B------:R-:W-:Y:S01]  /*2de0*/  IMAD.SHL.U32 R70, R14, 0x40, RZ ;  /* 0x000000400e467824 */ /* 0x000fe200078e00ff */
[----:B------:R-:W-:Y:S01]  /*2df0*/  SHF.L.U64.HI R71, R56, 0x6, R57 ;  /* 0x0000000638477819 */ /* 0x000fe20000010239 */
[----:B------:R-:W-:Y:S01]  /*2e00*/  IMAD.WIDE.U32 R10, R152, R14, R10 ;  /* 0x0000000e980a7225 */ /* 0x000fe200078e000a */
[----:B------:R-:W-:-:S02]  /*2e10*/  SEL R89, R89, 0xffffffe0, !P1 ;  /* 0xffffffe059597807 */ /* 0x000fc40004800000 */
[----:B------:R-:W-:Y:S01]  /*2e20*/  LOP3.LUT R33, R33, R86, RZ, 0x3c, !PT ;  /* 0x0000005621217212 */ /* 0x000fe200078e3cff */
[----:B------:R-:W-:Y:S01]  /*2e30*/  IMAD.WIDE.U32 R12, R152, R14, R12 ;  /* 0x0000000e980c7225 */ /* 0x000fe200078e000c */
[----:B------:R-:W-:Y:S02]  /*2e40*/  SEL R94, RZ, 0xffffff80, P3 ;  /* 0xffffff80ff5e7807 */ /* 0x000fe40001800000 */
[----:B------:R-:W-:Y:S01]  /*2e50*/  LOP3.LUT R85, R32, 0xfffffff8, RZ, 0xc0, !PT ;  /* 0xfffffff820557812 */ /* 0x000fe200078ec0ff */
[----:B------:R-:W-:Y:S02]  /*2e60*/  IMAD R37, R152, R57, R37 ;  /* 0x0000003998257224 */ /* 0x000fe400078e0225 */
[----:B------:R-:W-:Y:S02]  /*2e70*/  IMAD R41, R57, 0x60, RZ ;  /* 0x0000006039297824 */ /* 0x000fe400078e02ff */
[----:B------:R-:W-:Y:S02]  /*2e80*/  IMAD.SHL.U32 R72, R56, 0x40, RZ ;  /* 0x0000004038487824 */ /* 0x000fe400078e00ff */
[----:B------:R-:W-:-:S04]  /*2e90*/  IMAD.WIDE.U32 R20, R152, R56, R20 ;  /* 0x0000003898147225 */ /* 0x000fc800078e0014 */
[----:B------:R-:W-:Y:S02]  /*2ea0*/  VIADD R44, R22, 0x40 ;  /* 0x00000040162c7836 */ /* 0x000fe40000000000 */
[----:B------:R-:W-:Y:S01]  /*2eb0*/  IMAD.WIDE.U32 R30, R152, R56, R30 ;  /* 0x00000038981e7225 */ /* 0x000fe200078e001e */
[----:B------:R-:W-:-:S03]  /*2ec0*/  LOP3.LUT R94, R95, 0x80, R94, 0xc8, !PT ;  /* 0x000000805f5e7812 */ /* 0x000fc600078ec85e */
[----:B------:R-:W-:-:S04]  /*2ed0*/  IMAD.WIDE.U32 R14, R14, 0x60, RZ ;  /* 0x000000600e0e7825 */ /* 0x000fc800078e00ff */
[----:B------:R-:W-:Y:S01]  /*2ee0*/  IMAD.WIDE.U32 R56, R56, 0x60, RZ ;  /* 0x0000006038387825 */ /* 0x000fe200078e00ff */
[----:B------:R-:W-:Y:S02]  /*2ef0*/  SHF.R.S32.HI R73, RZ, 0x1f, R44 ;  /* 0x0000001fff497819 */ /* 0x000fe4000001142c */
[----:B------:R-:W-:Y:S01]  /*2f00*/  SHF.R.S32.HI R84, RZ, 0x3, R32 ;  /* 0x00000003ff547819 */ /* 0x000fe20000011420 */
[----:B------:R-:W-:Y:S01]  /*2f10*/  VIADD R74, R42, 0x8 ;  /* 0x000000082a4a7836 */ /* 0x000fe20000000000 */
[----:B------:R-:W-:Y:S01]  /*2f20*/  SHF.R.S32.HI R87, RZ, 0x1f, R85 ;  /* 0x0000001fff577819 */ /* 0x000fe20000011455 */
[----:B------:R-:W-:Y:S01]  /*2f30*/  IMAD.SHL.U32 R75, R75, 0x2, RZ ;  /* 0x000000024b4b7824 */ /* 0x000fe200078e00ff */
[----:B------:R-:W-:Y:S01]  /*2f40*/  ISETP.GE.AND P1, PT, R16, UR4, PT ;  /* 0x0000000410007c0c */ /* 0x000fe2000bf26270 */
[----:B------:R-:W-:Y:S01]  /*2f50*/  IMAD.IADD R77, R15, 0x1, R77 ;  /* 0x000000010f4d7824 */ /* 0x000fe200078e024d */
[----:B------:R-:W-:Y:S01]  /*2f60*/  ISETP.GE.AND P2, PT, R0, UR4, PT ;  /* 0x0000000400007c0c */ /* 0x000fe2000bf46270 */
[----:B------:R-:W-:Y:S01]  /*2f70*/  IMAD.IADD R78, R57, 0x1, R41 ;  /* 0x00000001394e7824 */ /* 0x000fe200078e0229 */
[----:B------:R-:W-:Y:S01]  /*2f80*/  LOP3.LUT R95, R95, 0x40, RZ, 0xc0, !PT ;  /* 0x000000405f5f7812 */ /* 0x000fe200078ec0ff */
[----:B------:R-:W-:-:S02]  /*2f90*/  IMAD.IADD R79, R11, 0x1, R39 ;  /* 0x000000010b4f7824 */ /* 0x000fc400078e0227 */
[----:B------:R-:W-:Y:S02]  /*2fa0*/  IMAD.IADD R80, R39, 0x1, R13 ;  /* 0x0000000127507824 */ /* 0x000fe400078e020d */
[----:B------:R-:W-:Y:S02]  /*2fb0*/  IMAD.IADD R81, R21, 0x1, R37 ;  /* 0x0000000115517824 */ /* 0x000fe400078e0225 */
[----:B------:R-:W-:Y:S02]  /*2fc0*/  IMAD.IADD R82, R37, 0x1, R31 ;  /* 0x0000000125527824 */ /* 0x000fe400078e021f */
[----:B------:R-:W-:Y:S02]  /*2fd0*/  IMAD.IADD R88, R38, 0x1, R88 ;  /* 0x0000000126587824 */ /* 0x000fe400078e0258 */
[----:B------:R-:W-:Y:S01]  /*2fe0*/  IMAD.IADD R93, R7, 0x1, R93 ;  /* 0x00000001075d7824 */ /* 0x000fe200078e025d */
[----:B------:R-:W-:Y:S01]  /*2ff0*/  @!P6 BAR.SYNC.DEFER_BLOCKING 0x9, 0x100 ;  /* 0x024400000000eb1d */ /* 0x000fe20000010000 */
[----:B--2---:R-:W-:-:S02]  /*3000*/  IMAD R90, R34, 0x200, R35 ;  /* 0x00000200225a7824 */ /* 0x004fc400078e0223 */
[----:B------:R-:W-:Y:S02]  /*3010*/  IMAD R91, R34, 0x200, R33 ;  /* 0x00000200225b7824 */ /* 0x000fe400078e0221 */
[----:B------:R-:W-:-:S07]  /*3020*/  IMAD.IADD R92, R89, 0x1, R90 ;  /* 0x00000001595c7824 */ /* 0x000fce00078e025a */
.L_x_5687:
        /* <DEDUP_REMOVED lines=26> */
[----:B---3--:R-:W-:Y:S05]  /*31d0*/  @!P3 BRA `(.L_x_5641) ;  /* 0x0000002800b4b947 */ /* 0x008fea0003800000 */
        /* <DEDUP_REMOVED lines=41> */
.L_x_5644:
[----:B------:R-:W-:Y:S05]  /*3470*/  BSYNC B1 ;  /* 0x0000000000017941 */ /* 0x000fea0003800000 */
.L_x_5643:
[----:B0-----:R-:W-:Y:S01]  /*3480*/  VIADD R36, R22, 0x40 ;  /* 0x0000004016247836 */ /* 0x001fe20000000000 */
[----:B------:R-:W-:Y:S01]  /*3490*/  BSSY B1, `(.L_x_5645) ;  /* 0x000001c000017945 */ /* 0x000fe20003800000 */
[----:B------:R-:W-:Y:S01]  /*34a0*/  CS2R R44, SRZ ;  /* 0x00000000002c7805 */ /* 0x000fe2000001ff00 */
[----:B-----5:R-:W-:Y:S01]  /*34b0*/  IMAD.MOV.U32 R98, RZ, RZ, R50 ;  /* 0x000000ffff627224 */ /* 0x020fe200078e0032 */
[----:B------:R-:W-:Y:S02]  /*34c0*/  CS2R R46, SRZ ;  /* 0x00000000002e7805 */ /* 0x000fe4000001ff00 */
[----:B------:R-:W-:Y:S02]  /*34d0*/  ISETP.GE.AND P5, PT, R36, R106, PT ;  /* 0x0000006a2400720c */ /* 0x000fe40003fa6270 */
[----:B------:R-:W-:Y:S01]  /*34e0*/  CS2R R36, SRZ ;  /* 0x0000000000247805 */ /* 0x000fe2000001ff00 */
[----:B------:R-:W-:-:S10]  /*34f0*/  IMAD.MOV.U32 R99, RZ, RZ, R51 ;  /* 0x000000ffff637224 */ /* 0x000fd400078e0033 */
        /* <DEDUP_REMOVED lines=21> */
.L_x_5646:
[----:B------:R-:W-:Y:S05]  /*3650*/  BSYNC B1 ;  /* 0x0000000000017941 */ /* 0x000fea0003800000 */
.L_x_5645:
        /* <DEDUP_REMOVED lines=25> */
[----:B------:R-:W-:Y:S02]  /*37f0*/  IMAD.MOV.U32 R34, RZ, RZ, R46 ;  /* 0x000000ffff227224 */ /* 0x000fe400078e002e */
[----:B------:R-:W-:-:S03]  /*3800*/  IMAD.MOV.U32 R35, RZ, RZ, R47 ;  /* 0x000000ffff237224 */ /* 0x000fc600078e002f */
[----:B------:R-:W-:Y:S02]  /*3810*/  PRMT R100, R32, 0x5410, R34 ;  /* 0x0000541020647816 */ /* 0x000fe40000000022 */
[----:B------:R-:W-:Y:S01]  /*3820*/  PRMT R101, R33, 0x5410, R35 ;  /* 0x0000541021657816 */ /* 0x000fe20000000023 */
[----:B------:R-:W-:Y:S06]  /*3830*/  @!P3 BRA `(.L_x_5647) ;  /* 0x000000000004b947 */ /* 0x000fec0003800000 */
[----:B------:R-:W-:Y:S01]  /*3840*/  BPT.TRAP 0x1 ;  /* 0x000000040000795c */ /* 0x000fe20000300000 */
.L_x_5647:
[----:B------:R-:W-:Y:S01]  /*3850*/  IMAD R96, R18, 0x8, R19 ;  /* 0x0000000812607824 */ /* 0x000fe200078e0213 */
[----:B------:R-:W-:Y:S01]  /*3860*/  SHF.L.U32 R107, R202, 0x1f, RZ ;  /* 0x0000001fca6b7819 */ /* 0x000fe200000006ff */
[----:B------:R-:W-:Y:S03]  /*3870*/  BSSY B1, `(.L_x_5648) ;  /* 0x0000003000017945 */ /* 0x000fe60003800000 */
[----:B------:R-:W0:Y:S02]  /*3880*/  SYNCS.PHASECHK.TRANS64.TRYWAIT P6, [R96+URZ+0x32490], R107 ;  /* 0x0324906b600075a7 */ /* 0x000e2400080c017f */
[----:B0-----:R-:W-:Y:S05]  /*3890*/  @!P6 BRA `(.L_x_5649) ;  /* 0x000001f800ece947 */ /* 0x001fea0003800000 */
.L_x_5962:
[----:B------:R-:W-:Y:S05]  /*38a0*/  BSYNC B1 ;  /* 0x0000000000017941 */ /* 0x000fea0003800000 */
.L_x_5648:
        /* <DEDUP_REMOVED lines=52> */
.L_x_5655:
[----:B------:R-:W-:Y:S05]  /*3bf0*/  BSYNC B3 ;  /* 0x0000000000037941 */ /* 0x000fea0003800000 */
.L_x_5654:
[----:B--2---:R1:W-:Y:S02]  /*3c00*/  STG.E.128 desc[UR40][R42.64], R32 ;  /* 0x000000202a007986 */ /* 0x0043e4000c101d28 */
.L_x_5653:
[----:B------:R-:W-:Y:S05]  /*3c10*/  BSYNC B2 ;  /* 0x0000000000027941 */ /* 0x000fea0003800000 */
.L_x_5652:
        /* <DEDUP_REMOVED lines=50> */
.L_x_5657:
[----:B------:R-:W-:Y:S05]  /*3f40*/  BSYNC B2 ;  /* 0x0000000000027941 */ /* 0x000fea0003800000 */
.L_x_5656:
[----:B--2---:R2:W-:Y:S02]  /*3f50*/  STG.E.128 desc[UR40][R42.64+0x40], R32 ;  /* 0x000040202a007986 */ /* 0x0045e4000c101d28 */
.L_x_5651:
[----:B------:R-:W-:Y:S05]  /*3f60*/  BSYNC B1 ;  /* 0x0000000000017941 */ /* 0x000fea0003800000 */
.L_x_5650:
        /* <DEDUP_REMOVED lines=53> */
.L_x_5662:
[----:B------:R-:W-:Y:S05]  /*42c0*/  BSYNC B2 ;  /* 0x0000000000027941 */ /* 0x000fea0003800000 */
.L_x_5661:
[----:B--2---:R3:W-:Y:S02]  /*42d0*/  STG.E.128 desc[UR40][R40.64], R32 ;  /* 0x0000002028007986 */ /* 0x0047e4000c101d28 */
.L_x_5660:
[----:B------:R-:W-:Y:S05]  /*42e0*/  BSYNC B1 ;  /* 0x0000000000017941 */ /* 0x000fea0003800000 */
.L_x_5659:
        /* <DEDUP_REMOVED lines=51> */
.L_x_5664:
[----:B------:R-:W-:Y:S05]  /*4620*/  BSYNC B1 ;  /* 0x0000000000017941 */ /* 0x000fea0003800000 */
.L_x_5663:
[----:B--2---:R4:W-:Y:S01]  /*4630*/  STG.E.128 desc[UR40][R40.64+0x40], R32 ;  /* 0x0000402028007986 */ /* 0x0049e2000c101d28 */
[----:B------:R-:W-:Y:S05]  /*4640*/  BRA `(.L_x_5658) ;  /* 0x0000001800047947 */ /* 0x000fea0003800000 */
.L_x_5642:
[----:B------:R-:W-:-:S05]  /*4650*/  VIADD R36, R22, 0x40 ;  /* 0x0000004016247836 */ /* 0x000fca0000000000 */
        /* <DEDUP_REMOVED lines=73> */
.L_x_5665:
        /* <DEDUP_REMOVED lines=9> */
.L_x_5963:
[----:B------:R-:W-:Y:S05]  /*4b80*/  BSYNC B1 ;  /* 0x0000000000017941 */ /* 0x000fea0003800000 */
.L_x_5666:
[----:B------:R-:W-:Y:S01]  /*4b90*/  ISETP.GE.OR P5, PT, R22, R106, P1 ;  /* 0x0000006a1600720c */ /* 0x000fe20000fa6670 */
[----:B------:R-:W-:-:S12]  /*4ba0*/  BSSY B1, `(.L_x_5668) ;  /* 0x0000084000017945 */ /* 0x000fd80003800000 */
[----:B------:R-:W-:Y:S05]  /*4bb0*/  @P5 BRA `(.L_x_5669) ;  /* 0x0000000800085947 */ /* 0x000fea0003800000 */
[----:B------:R-:W3:Y:S01]  /*4bc0*/  LDL R50, [R1+0x64] ;  /* 0x0000640001327983 */ /* 0x000ee20000100800 */
[----:B------:R-:W-:Y:S01]  /*4bd0*/  SHF.R.S32.HI R48, RZ, 0x1f, R22 ;  /* 0x0000001fff307819 */ /* 0x000fe20000011416 */
[----:B--2---:R-:W-:-:S04]  /*4be0*/  IMAD.WIDE.U32 R104, R22, R102, R100 ;  /* 0x0000006616687225 */ /* 0x004fc800078e0064 */
[----:B------:R-:W-:-:S04]  /*4bf0*/  IMAD R48, R48, R102, RZ ;  /* 0x0000006630307224 */ /* 0x000fc800078e02ff */
[----:B------:R-:W-:Y:S01]  /*4c00*/  IMAD R49, R22, R103, R48 ;  /* 0x0000006716317224 */ /* 0x000fe200078e0230 */
[----:B------:R-:W-:-:S03]  /*4c10*/  SEL R48, R75, R110, !P0 ;  /* 0x0000006e4b307207 */ /* 0x000fc60004000000 */
[----:B------:R-:W-:Y:S01]  /*4c20*/  IMAD.IADD R114, R49, 0x1, R105 ;  /* 0x0000000131727824 */ /* 0x000fe200078e0269 */
[----:B------:R-:W-:-:S04]  /*4c30*/  SHF.R.S32.HI R49, RZ, 0x1f, R48 ;  /* 0x0000001fff317819 */ /* 0x000fc80000011430 */
[----:B------:R-:W-:-:S04]  /*4c40*/  LEA.HI R49, R49, R48, RZ, 0x4 ;  /* 0x0000003031317211 */ /* 0x000fc800078f20ff */
[----:B------:R-:W-:-:S05]  /*4c50*/  LEA.HI.SX32 R49, R49, R84, 0x1c ;  /* 0x0000005431317211 */ /* 0x000fca00078fe2ff */
[----:B------:R-:W-:-:S05]  /*4c60*/  IMAD.SHL.U32 R111, R49, 0x8, RZ ;  /* 0x00000008316f7824 */ /* 0x000fca00078e00ff */
[----:B------:R-:W-:-:S04]  /*4c70*/  LOP3.LUT R49, R83, 0x38, R111, 0xf8, !PT ;  /* 0x0000003853317812 */ /* 0x000fc800078ef86f */
[----:B------:R-:W-:Y:S01]  /*4c80*/  LOP3.LUT R49, R49, R86, RZ, 0x3c, !PT ;  /* 0x0000005631317212 */ /* 0x000fe200078e3cff */
[----:B------:R-:W-:-:S04]  /*4c90*/  IMAD R48, R18, 0x1800, R91 ;  /* 0x0000180012307824 */ /* 0x000fc800078e025b */
[----:B------:R-:W-:Y:S01]  /*4ca0*/  IMAD R48, R48, 0x2, R19 ;  /* 0x0000000230307824 */ /* 0x000fe200078e0213 */
[----:B------:R-:W-:Y:S01]  /*4cb0*/  IADD3 R109, P5, P6, R4, R104, R85 ;  /* 0x00000068046d7210 */ /* 0x000fe20007ebe055 */
[----:B------:R-:W-:Y:S03]  /*4cc0*/  BSSY B2, `(.L_x_5670) ;  /* 0x0000065000027945 */ /* 0x000fe60003800000 */
[----:B------:R-:W-:Y:S01]  /*4cd0*/  IADD3.X R112, R61, R114, R87, P5, P6 ;  /* 0x000000723d707210 */ /* 0x000fe20002fec457 */
[----:B---3--:R-:W-:-:S04]  /*4ce0*/  IMAD R49, R50, 0x200, R49 ;  /* 0x0000020032317824 */ /* 0x008fc800078e0231 */
        /* <DEDUP_REMOVED lines=8> */
[----:B------:R-:W-:Y:S02]  /*4d70*/  PRMT R117, R118, 0x5410, R117 ;  /* 0x0000541076757816 */ /* 0x000fe40000000075 */
[----:B------:R-:W-:Y:S01]  /*4d80*/  PRMT R113, R116, 0x5410, R113 ;  /* 0x0000541074717816 */ /* 0x000fe20000000071 */
[----:B-1----:R-:W-:Y:S01]  /*4d90*/  IMAD.U32 R116, R49, 0x10000, RZ ;  /* 0x0001000031747824 */ /* 0x002fe200078e00ff */
[C---:B------:R-:W-:Y:S01]  /*4da0*/  LOP3.LUT R130, R117.reuse, 0xffff0000, RZ, 0xc0, !PT ;  /* 0xffff000075827812 */ /* 0x040fe200078ec0ff */
[----:B------:R-:W-:Y:S01]  /*4db0*/  IMAD.U32 R119, R117, 0x10000, RZ ;  /* 0x0001000075777824 */ /* 0x000fe200078e00ff */
[----:B------:R-:W-:Y:S01]  /*4dc0*/  LOP3.LUT R53, R53, 0xffff0000, RZ, 0xc0, !PT ;  /* 0xffff000035357812 */ /* 0x000fe200078ec0ff */
[----:B------:R-:W-:Y:S01]  /*4dd0*/  IMAD.U32 R118, R113, 0x10000, RZ ;  /* 0x0001000071767824 */ /* 0x000fe200078e00ff */
[----:B------:R-:W-:Y:S01]  /*4de0*/  LOP3.LUT R49, R49, 0xffff0000, RZ, 0xc0, !PT ;  /* 0xffff000031317812 */ /* 0x000fe200078ec0ff */
[CC--:B------:R-:W-:Y:S01]  /*4df0*/  FMUL.FTZ R129, R115.reuse, R119.reuse ;  /* 0x0000007773817220 */ /* 0x0c0fe20000410000 */
[----:B------:R-:W-:Y:S01]  /*4e00*/  SHF.R.U32.HI R117, RZ, 0x10, R35 ;  /* 0x00000010ff757819 */ /* 0x000fe20000011623 */
[----:B------:R-:W-:Y:S01]  /*4e10*/  FMUL.FTZ R120, R115, R118 ;  /* 0x0000007673787220 */ /* 0x000fe20000410000 */
[----:B------:R-:W-:Y:S01]  /*4e20*/  FMUL.FTZ R132, R53, R130 ;  /* 0x0000008235847220 */ /* 0x000fe20000410000 */
[C---:B------:R-:W-:Y:S01]  /*4e30*/  FFMA.FTZ R118, R116.reuse, R118, -R129 ;  /* 0x0000007674767223 */ /* 0x040fe20000010881 */
[----:B------:R-:W-:Y:S01]  /*4e40*/  PRMT R117, R131, 0x5410, R117 ;  /* 0x0000541083757816 */ /* 0x000fe20000000075 */
[----:B------:R-:W-:Y:S01]  /*4e50*/  FFMA.FTZ R116, R116, R119, R120 ;  /* 0x0000007774747223 */ /* 0x000fe20000010078 */
[----:B------:R-:W-:Y:S01]  /*4e60*/  LOP3.LUT R120, R113, 0xffff0000, RZ, 0xc0, !PT ;  /* 0xffff000071787812 */ /* 0x000fe200078ec0ff */
[----:B------:R-:W-:Y:S01]  /*4e70*/  IMAD.U32 R115, R55, 0x10000, RZ ;  /* 0x0001000037737824 */ /* 0x000fe200078e00ff */
[----:B------:R-:W-:-:S02]  /*4e80*/  SHF.R.U32.HI R119, RZ, 0x10, R39 ;  /* 0x00000010ff777819 */ /* 0x000fc40000011627 */
[----:B------:R-:W-:Y:S01]  /*4e90*/  SHF.R.U64 R32, R32, 0x10, R33 ;  /* 0x0000001020207819 */ /* 0x000fe20000001221 */
[-C--:B------:R-:W-:Y:S01]  /*4ea0*/  FMUL.FTZ R113, R53, R120.reuse ;  /* 0x0000007835717220 */ /* 0x080fe20000410000 */
[----:B------:R-:W-:Y:S01]  /*4eb0*/  PRMT R119, R134, 0x5410, R119 ;  /* 0x0000541086777816 */ /* 0x000fe20000000077 */
[----:B------:R-:W-:Y:S01]  /*4ec0*/  FFMA.FTZ R53, R49, R120, -R132 ;  /* 0x0000007831357223 */ /* 0x000fe20000010884 */
[----:B------:R-:W-:Y:S02]  /*4ed0*/  IMAD.U32 R120, R117, 0x10000, RZ ;  /* 0x0001000075787824 */ /* 0x000fe400078e00ff */
[----:B------:R-:W-:Y:S01]  /*4ee0*/  FFMA.FTZ R49, R49, R130, R113 ;  /* 0x0000008231317223 */ /* 0x000fe20000010071 */
[----:B------:R-:W-:Y:S01]  /*4ef0*/  IMAD.U32 R113, R51, 0x10000, RZ ;  /* 0x0001000033717824 */ /* 0x000fe200078e00ff */
[----:B------:R-:W-:Y:S01]  /*4f00*/  SHF.R.U64 R37, R36, 0x10, R37 ;  /* 0x0000001024257819 */ /* 0x000fe20000001225 */
[----:B------:R-:W-:Y:S02]  /*4f10*/  IMAD.U32 R130, R119, 0x10000, RZ ;  /* 0x0001000077827824 */ /* 0x000fe400078e00ff */
[----:B------:R-:W-:Y:S01]  /*4f20*/  FMUL.FTZ R129, R115, R120 ;  /* 0x0000007873817220 */ /* 0x000fe20000410000 */
[----:B------:R-:W-:Y:S01]  /*4f30*/  LOP3.LUT R119, R119, 0xffff0000, RZ, 0xc0, !PT ;  /* 0xffff000077777812 */ /* 0x000fe200078ec0ff */
[----:B------:R-:W-:-:S02]  /*4f40*/  IMAD.U32 R36, R52, 0x10000, RZ ;  /* 0x0001000034247824 */ /* 0x000fc400078e00ff */
[----:B------:R-:W-:Y:S01]  /*4f50*/  FMUL.FTZ R132, R115, R130 ;  /* 0x0000008273847220 */ /* 0x000fe20000410000 */
[----:B------:R-:W-:Y:S01]  /*4f60*/  PRMT R37, R135, 0x5410, R37 ;  /* 0x0000541087257816 */ /* 0x000fe20000000025 */
[----:B------:R-:W-:Y:S01]  /*4f70*/  IMAD.U32 R33, R48, 0x10000, RZ ;  /* 0x0001000030217824 */ /* 0x000fe200078e00ff */
[----:B------:R-:W-:Y:S01]  /*4f80*/  LOP3.LUT R51, R51, 0xffff0000, RZ, 0xc0, !PT ;  /* 0xffff000033337812 */ /* 0x000fe200078ec0ff */
[----:B------:R-:W-:Y:S01]  /*4f90*/  FFMA.FTZ R115, R113, R120, -R132 ;  /* 0x0000007871737223 */ /* 0x000fe20000010884 */
[----:B------:R-:W-:Y:S01]  /*4fa0*/  LOP3.LUT R120, R55, 0xffff0000, RZ, 0xc0, !PT ;  /* 0xffff000037787812 */ /* 0x000fe200078ec0ff */
[----:B------:R-:W-:Y:S01]  /*4fb0*/  FFMA.FTZ R113, R113, R130, R129 ;  /* 0x0000008271717223 */ /* 0x000fe20000010081 */
[----:B------:R-:W-:Y:S02]  /*4fc0*/  PRMT R55, R122, 0x5432, R32 ;  /* 0x000054327a377816 */ /* 0x000fe40000000020 */
[----:B------:R-:W-:Y:S01]  /*4fd0*/  LOP3.LUT R32, R117, 0xffff0000, RZ, 0xc0, !PT ;  /* 0xffff000075207812 */ /* 0x000fe200078ec0ff */
[----:B------:R-:W-:Y:S01]  /*4fe0*/  FMUL.FTZ R130, R120, R119 ;  /* 0x0000007778827220 */ /* 0x000fe20000410000 */
[----:B------:R-:W-:Y:S01]  /*4ff0*/  IMAD.U32 R117, R37, 0x10000, RZ ;  /* 0x0001000025757824 */ /* 0x000fe200078e00ff */
[----:B------:R-:W-:-:S02]  /*5000*/  LOP3.LUT R52, R52, 0xffff0000, RZ, 0xc0, !PT ;  /* 0xffff000034347812 */ /* 0x000fc400078ec0ff */
[-C--:B------:R-:W-:Y:S01]  /*5010*/  FMUL.FTZ R120, R120, R32.reuse ;  /* 0x0000002078787220 */ /* 0x080fe20000410000 */
[----:B------:R-:W-:Y:S01]  /*5020*/  FFMA.FTZ R32, R51, R32, -R130 ;  /* 0x0000002033207223 */ /* 0x000fe20000010882 */
[----:B------:R-:W-:Y:S01]  /*5030*/  LOP3.LUT R37, R37, 0xffff0000, RZ, 0xc0, !PT ;  /* 0xffff000025257812 */ /* 0x000fe200078ec0ff */
[----:B------:R-:W-:Y:S01]  /*5040*/  FMUL.FTZ R130, R36, R117 ;  /* 0x0000007524827220 */ /* 0x000fe20000410000 */
[----:B------:R-:W-:Y:S01]  /*5050*/  FFMA.FTZ R120, R51, R119, R120 ;  /* 0x0000007733787223 */ /* 0x000fe20000010078 */
[----:B------:R-:W-:Y:S01]  /*5060*/  IMAD.U32 R51, R55, 0x10000, RZ ;  /* 0x0001000037337824 */ /* 0x000fe200078e00ff */
[----:B------:R-:W-:Y:S01]  /*5070*/  SHF.R.U64 R39, R38, 0x10, R39 ;  /* 0x0000001026277819 */ /* 0x000fe20000001227 */
[----:B------:R-:W-:Y:S01]  /*5080*/  IMAD.U32 R38, R54, 0x10000, RZ ;  /* 0x0001000036267824 */ /* 0x000fe200078e00ff */
[----:B------:R-:W-:Y:S01]  /*5090*/  SHF.R.U64 R34, R34, 0x10, R35 ;  /* 0x0000001022227819 */ /* 0x000fe20000001223 */
[-C--:B------:R-:W-:Y:S01]  /*50a0*/  FMUL.FTZ R132, R36, R51.reuse ;  /* 0x0000003324847220 */ /* 0x080fe20000410000 */
[----:B------:R-:W-:Y:S01]  /*50b0*/  LOP3.LUT R48, R48, 0xffff0000, RZ, 0xc0, !PT ;  /* 0xffff000030307812 */ /* 0x000fe200078ec0ff */
[----:B------:R-:W-:Y:S01]  /*50c0*/  FFMA.FTZ R36, R33, R51, -R130 ;  /* 0x0000003321247223 */ /* 0x000fe20000010882 */
[----:B------:R-:W-:Y:S01]  /*50d0*/  LOP3.LUT R55, R55, 0xffff0000, RZ, 0xc0, !PT ;  /* 0xffff000037377812 */ /* 0x000fe200078ec0ff */
[C---:B------:R-:W-:Y:S01]  /*50e0*/  FMUL.FTZ R51, R52.reuse, R37 ;  /* 0x0000002534337220 */ /* 0x040fe20000410000 */
[----:B------:R-:W-:Y:S01]  /*50f0*/  PRMT R39, R133, 0x5410, R39 ;  /* 0x0000541085277816 */ /* 0x000fe20000000027 */
[----:B------:R-:W-:Y:S01]  /*5100*/  FFMA.FTZ R33, R33, R117, R132 ;  /* 0x0000007521217223 */ /* 0x000fe20000010084 */
[----:B------:R-:W-:Y:S01]  /*5110*/  PRMT R34, R121, 0x5432, R34 ;  /* 0x0000543279227816 */ /* 0x000fe20000000022 */
[-C--:B------:R-:W-:Y:S01]  /*5120*/  FMUL.FTZ R119, R52, R55.reuse ;  /* 0x0000003734777220 */ /* 0x080fe20000410000 */
[----:B------:R-:W-:Y:S01]  /*5130*/  FFMA.FTZ R51, R48, R55, -R51 ;  /* 0x0000003730337223 */ /* 0x000fe20000010833 */
[----:B------:R-:W-:Y:S01]  /*5140*/  LOP3.LUT R54, R54, 0xffff0000, RZ, 0xc0, !PT ;  /* 0xffff000036367812 */ /* 0x000fe200078ec0ff */
[C---:B------:R-:W-:Y:S01]  /*5150*/  IMAD.U32 R55, R39.reuse, 0x10000, RZ ;  /* 0x0001000027377824 */ /* 0x040fe200078e00ff */
[----:B------:R-:W-:Y:S01]  /*5160*/  LOP3.LUT R117, R39, 0xffff0000, RZ, 0xc0, !PT ;  /* 0xffff000027757812 */ /* 0x000fe200078ec0ff */
[C---:B------:R-:W-:Y:S01]  /*5170*/  IMAD.U32 R52, R34.reuse, 0x10000, RZ ;  /* 0x0001000022347824 */ /* 0x040fe200078e00ff */
[----:B------:R-:W-:Y:S01]  /*5180*/  LOP3.LUT R39, R34, 0xffff0000, RZ, 0xc0, !PT ;  /* 0xffff000022277812 */ /* 0x000fe200078ec0ff */
[----:B------:R-:W-:-:S02]  /*5190*/  IMAD.U32 R35, R50, 0x10000, RZ ;  /* 0x0001000032237824 */ /* 0x000fc400078e00ff */
[----:B------:R-:W-:Y:S01]  /*51a0*/  FFMA.FTZ R48, R48, R37, R119 ;  /* 0x0000002530307223 */ /* 0x000fe20000010077 */
[----:B------:R-:W-:Y:S01]  /*51b0*/  FMUL.FTZ R34, R38, R55 ;  /* 0x0000003726227220 */ /* 0x000fe20000410000 */
[----:B------:R-:W-:Y:S01]  /*51c0*/  LOP3.LUT R50, R50, 0xffff0000, RZ, 0xc0, !PT ;  /* 0xffff000032327812 */ /* 0x000fe200078ec0ff */
[----:B------:R-:W-:Y:S01]  /*51d0*/  FMUL.FTZ R37, R54, R117 ;  /* 0x0000007536257220 */ /* 0x000fe20000410000 */
[-C--:B------:R-:W-:Y:S01]  /*51e0*/  FMUL.FTZ R38, R38, R52.reuse ;  /* 0x0000003426267220 */ /* 0x080fe20000410000 */
[----:B------:R-:W-:Y:S01]  /*51f0*/  FMUL.FTZ R54, R54, R39 ;  /* 0x0000002736367220 */ /* 0x000fe20000410000 */
[----:B------:R-:W-:Y:S01]  /*5200*/  FFMA.FTZ R34, R35, R52, -R34 ;  /* 0x0000003423227223 */ /* 0x000fe20000010822 */
[----:B------:R-:W-:Y:S01]  /*5210*/  F2FP.BF16.F32.PACK_AB R53, R53, R118 ;  /* 0x000000763535723e */ /* 0x000fe200000010ff */
[----:B------:R-:W-:Y:S01]  /*5220*/  FFMA.FTZ R38, R35, R55, R38 ;  /* 0x0000003723267223 */ /* 0x000fe20000010026 */
[----:B------:R-:W-:Y:S01]  /*5230*/  F2FP.BF16.F32.PACK_AB R52, R51, R36 ;  /* 0x000000243334723e */ /* 0x000fe200000010ff */
[C---:B------:R-:W-:Y:S01]  /*5240*/  FFMA.FTZ R37, R50.reuse, R39, -R37 ;  /* 0x0000002732257223 */ /* 0x040fe20000010825 */
[----:B------:R-:W-:Y:S01]  /*5250*/  FFMA.FTZ R117, R50, R117, R54 ;  /* 0x0000007532757223 */ /* 0x000fe20000010036 */
[----:B------:R-:W-:-:S02]  /*5260*/  F2FP.BF16.F32.PACK_AB R32, R32, R115 ;  /* 0x000000732020723e */ /* 0x000fc400000010ff */
        /* <DEDUP_REMOVED lines=10> */
.L_x_5671:
[----:B------:R-:W-:Y:S05]  /*5310*/  BSYNC B2 ;  /* 0x0000000000027941 */ /* 0x000fea0003800000 */
.L_x_5670:
        /* <DEDUP_REMOVED lines=12> */
.L_x_5669:
[----:B------:R-:W-:Y:S05]  /*53e0*/  BSYNC B1 ;  /* 0x0000000000017941 */ /* 0x000fea0003800000 */
.L_x_5668:
[----:B-1----:R-:W-:Y:S02]  /*53f0*/  VIADD R33, R22, 0x40 ;  /* 0x0000004016217836 */ /* 0x002fe40000000000 */
[-C--:B--2---:R-:W-:Y:S02]  /*5400*/  IMAD R32, R73, R102.reuse, RZ ;  /* 0x0000006649207224 */ /* 0x084fe400078e02ff */
[C---:B------:R-:W-:Y:S01]  /*5410*/  IMAD.WIDE.U32 R100, R33.reuse, R102, R100 ;  /* 0x0000006621647225 */ /* 0x040fe200078e0064 */
[----:B------:R-:W-:-:S03]  /*5420*/  ISETP.GE.OR P5, PT, R33, R106, P1 ;  /* 0x0000006a2100720c */ /* 0x000fc60000fa6670 */
[----:B------:R-:W-:-:S10]  /*5430*/  IMAD R103, R33, R103, R32 ;  /* 0x0000006721677224 */ /* 0x000fd400078e0220 */
[----:B------:R-:W-:Y:S05]  /*5440*/  @P5 BRA `(.L_x_5658) ;  /* 0x0000000800845947 */ /* 0x000fea0003800000 */
[----:B------:R-:W2:Y:S01]  /*5450*/  LDL R34, [R1+0x68] ;  /* 0x0000680001227983 */ /* 0x000ea20000100800 */
[----:B------:R-:W-:Y:S01]  /*5460*/  IMAD.IADD R50, R101, 0x1, R103 ;  /* 0x0000000165327824 */ /* 0x000fe200078e0267 */
[----:B------:R-:W-:Y:S01]  /*5470*/  IADD3 R32, P5, P6, R4, R100, R85 ;  /* 0x0000006404207210 */ /* 0x000fe20007ebe055 */
[C---:B------:R-:W-:Y:S01]  /*5480*/  VIADD R35, R22.reuse, 0x40 ;  /* 0x0000004016237836 */ /* 0x040fe20000000000 */
[----:B------:R-:W-:Y:S01]  /*5490*/  SEL R110, R75, R110, !P0 ;  /* 0x0000006e4b6e7207 */ /* 0x000fe20004000000 */
[----:B------:R-:W-:Y:S01]  /*54a0*/  VIADD R36, R22, 0x40 ;  /* 0x0000004016247836 */ /* 0x000fe20000000000 */
[----:B------:R-:W-:Y:S01]  /*54b0*/  IADD3.X R33, R61, R50, R87, P5, P6 ;  /* 0x000000323d217210 */ /* 0x000fe20002fec457 */
[----:B------:R-:W-:Y:S01]  /*54c0*/  IMAD.SHL.U32 R35, R35, 0x40, RZ ;  /* 0x0000004023237824 */ /* 0x000fe200078e00ff */
[----:B------:R-:W-:Y:S01]  /*54d0*/  LEA R48, P5, R32, R98, 0x1 ;  /* 0x0000006220307211 */ /* 0x000fe200078a08ff */
[----:B------:R-:W-:Y:S01]  /*54e0*/  IMAD.SHL.U32 R36, R36, 0x40, RZ ;  /* 0x0000004024247824 */ /* 0x000fe200078e00ff */
[----:B------:R-:W-:Y:S02]  /*54f0*/  BSSY B1, `(.L_x_5672) ;  /* 0x0000071000017945 */ /* 0x000fe40003800000 */
[----:B------:R-:W-:-:S02]  /*5500*/  LEA.HI.X R49, R32, R99, R33, 0x1, P5 ;  /* 0x0000006320317211 */ /* 0x000fc400028f0c21 */
[----:B------:R-:W-:Y:S02]  /*5510*/  SHF.R.S32.HI R33, RZ, 0x1f, R110 ;  /* 0x0000001fff217819 */ /* 0x000fe4000001146e */
[----:B------:R-:W-:Y:S02]  /*5520*/  LOP3.LUT R35, R35, 0x1c0, RZ, 0xc0, !PT ;  /* 0x000001c023237812 */ /* 0x000fe400078ec0ff */
[----:B------:R-:W-:Y:S02]  /*5530*/  LEA.HI R33, R33, R110, RZ, 0x4 ;  /* 0x0000006e21217211 */ /* 0x000fe400078f20ff */
[----:B------:R-:W-:Y:S02]  /*5540*/  LOP3.LUT R36, R36, 0x1c0, RZ, 0xc0, !PT ;  /* 0x000001c024247812 */ /* 0x000fe400078ec0ff */
[----:B------:R-:W-:Y:S02]  /*5550*/  LEA.HI.SX32 R33, R33, R84, 0x1c ;  /* 0x0000005421217211 */ /* 0x000fe400078fe2ff */
[----:B------:R-:W-:-:S03]  /*5560*/  SHF.R.U32.HI R35, RZ, 0x3, R35 ;  /* 0x00000003ff237819 */ /* 0x000fc60000011623 */
[----:B------:R-:W-:-:S05]  /*5570*/  IMAD.SHL.U32 R51, R33, 0x8, RZ ;  /* 0x0000000821337824 */ /* 0x000fca00078e00ff */
[----:B------:R-:W-:-:S04]  /*5580*/  LOP3.LUT R32, R36, 0x38, R51, 0xf8, !PT ;  /* 0x0000003824207812 */ /* 0x000fc800078ef833 */
[----:B------:R-:W-:-:S05]  /*5590*/  LOP3.LUT R32, R32, R35, RZ, 0x3c, !PT ;  /* 0x0000002320207212 */ /* 0x000fca00078e3cff */
[----:B--2---:R-:W-:Y:S02]  /*55a0*/  IMAD.IADD R33, R34, 0x1, R32 ;  /* 0x0000000122217824 */ /* 0x004fe400078e0220 */
        /* <DEDUP_REMOVED lines=101> */
.L_x_5673:
[----:B------:R-:W-:Y:S05]  /*5c00*/  BSYNC B1 ;  /* 0x0000000000017941 */ /* 0x000fea0003800000 */
.L_x_5672:
        /* <DEDUP_REMOVED lines=10> */
.L_x_5641:
[----:B------:R-:W-:-:S06]  /*5cb0*/  UISETP.NE.AND UP0, UPT, UR37, 0x3, UPT ;  /* 0x000000032500788c */ /* 0x000fcc000bf05270 */
[----:B------:R-:W-:-:S13]  /*5cc0*/  PLOP3.LUT P3, PT, PT, PT, UP0, 0x80, 0x0 ;  /* 0x000000000000781c */ /* 0x000fda0003f6f008 */
[----:B------:R-:W-:Y:S05]  /*5cd0*/  @!P3 BRA `(.L_x_5674) ;  /* 0x000000000004b947 */ /* 0x000fea0003800000 */
[----:B------:R-:W-:Y:S01]  /*5ce0*/  BPT.TRAP 0x1 ;  /* 0x000000040000795c */ /* 0x000fe20000300000 */
.L_x_5674:
[----:B------:R-:W-:Y:S01]  /*5cf0*/  IMAD R96, R18, 0x8, R19 ;  /* 0x0000000812607824 */ /* 0x000fe200078e0213 */
[----:B------:R-:W-:Y:S01]  /*5d00*/  SHF.L.U32 R107, R202, 0x1f, RZ ;  /* 0x0000001fca6b7819 */ /* 0x000fe200000006ff */
[----:B------:R-:W-:Y:S01]  /*5d10*/  IMAD R106, R27, -0x60, R24 ;  /* 0xffffffa01b6a7824 */ /* 0x000fe200078e0218 */
[----:B------:R-:W-:Y:S02]  /*5d20*/  BSSY B1, `(.L_x_5675) ;  /* 0x0000004000017945 */ /* 0x000fe40003800000 */
[----:B------:R-:W0:Y:S02]  /*5d30*/  SYNCS.PHASECHK.TRANS64.TRYWAIT P4, [R96+URZ+0x32490], R107 ;  /* 0x0324906b600075a7 */ /* 0x000e24000808017f */
[----:B------:R-:W-:Y:S01]  /*5d40*/  VIMNMX R106, R106, 0x60, PT ;  /* 0x000000606a6a7848 */ /* 0x000fe20003fe0100 */
[----:B0-----:R-:W-:Y:S06]  /*5d50*/  @!P4 BRA `(.L_x_5676) ;  /* 0x000001d400e4c947 */ /* 0x001fec0003800000 */
.L_x_5964:
[----:B------:R-:W-:Y:S05]  /*5d60*/  BSYNC B1 ;  /* 0x0000000000017941 */ /* 0x000fea0003800000 */
.L_x_5675:
[CC--:B------:R-:W-:Y:S01]  /*5d70*/  ISETP.GE.AND P5, PT, R22.reuse, R106.reuse, PT ;  /* 0x0000006a1600720c */ /* 0x0c0fe20003fa6270 */
[----:B------:R-:W-:Y:S01]  /*5d80*/  VIADD R32, R22, 0x40 ;  /* 0x0000004016207836 */ /* 0x000fe20000000000 */
[----:B------:R-:W-:Y:S04]  /*5d90*/  BSSY B1, `(.L_x_5677) ;  /* 0x0000007000017945 */ /* 0x000fe80003800000 */
[----:B------:R-:W-:-:S07]  /*5da0*/  ISETP.GE.AND P4, PT, R32, R106, PT ;  /* 0x0000006a2000720c */ /* 0x000fce0003f86270 */
[----:B------:R-:W-:Y:S06]  /*5db0*/  @P5 BRA `(.L_x_5678) ;  /* 0x0000000000105947 */ /* 0x000fec0003800000 */
[----:B------:R-:W1:Y:S04]  /*5dc0*/  @!P1 LDS.128 R32, [R104] ;  /* 0x0000000068209984 */ /* 0x000e680000000c00 */
[----:B------:R-:W2:Y:S04]  /*5dd0*/  @!P2 LDS.128 R36, [R103] ;  /* 0x000000006724a984 */ /* 0x000ea80000000c00 */
[----:B-1----:R1:W-:Y:S04]  /*5de0*/  @!P1 STG.E.128 desc[UR40][R42.64], R32 ;  /* 0x000000202a009986 */ /* 0x0023e8000c101d28 */
[----:B--2---:R1:W-:Y:S02]  /*5df0*/  @!P2 STG.E.128 desc[UR40][R42.64+0x40], R36 ;  /* 0x000040242a00a986 */ /* 0x0043e4000c101d28 */
.L_x_5678:
[----:B------:R-:W-:Y:S05]  /*5e00*/  BSYNC B1 ;  /* 0x0000000000017941 */ /* 0x000fea0003800000 */
.L_x_5677:
[----:B------:R-:W-:Y:S05]  /*5e10*/  @P4 BRA `(.L_x_5658) ;  /* 0x0000000000104947 */ /* 0x000fea0003800000 */
[----:B-1----:R-:W1:Y:S04]  /*5e20*/  @!P1 LDS.128 R32, [R104+0x2000] ;  /* 0x0020000068209984 */ /* 0x002e680000000c00 */
[----:B------:R-:W2:Y:S04]  /*5e30*/  @!P2 LDS.128 R36, [R103+0x2000] ;  /* 0x002000006724a984 */ /* 0x000ea80000000c00 */
[----:B-1----:R1:W-:Y:S04]  /*5e40*/  @!P1 STG.E.128 desc[UR40][R40.64], R32 ;  /* 0x0000002028009986 */ /* 0x0023e8000c101d28 */
[----:B--2---:R1:W-:Y:S02]  /*5e50*/  @!P2 STG.E.128 desc[UR40][R40.64+0x40], R36 ;  /* 0x000040242800a986 */ /* 0x0043e4000c101d28 */
.L_x_5658:
[----:B------:R-:W-:Y:S05]  /*5e60*/  BSYNC B0 ;  /* 0x0000000000007941 */ /* 0x000fea0003800000 */
.L_x_5640:
        /* <DEDUP_REMOVED lines=17> */
.L_x_5680:
[----:B------:R-:W-:Y:S05]  /*5f80*/  BSYNC B0 ;  /* 0x0000000000007941 */ /* 0x000fea0003800000 */
.L_x_5679:
[----:B------:R-:W2:Y:S01]  /*5f90*/  SYNCS.PHASECHK.TRANS64.TRYWAIT P3, [R96+URZ+0x324b0], R107 ;  /* 0x0324b06b600075a7 */ /* 0x000ea2000806017f */
[----:B------:R-:W-:Y:S01]  /*5fa0*/  ULDC UR38, c[0x0][0x320] ;  /* 0x0000c80000267ab9 */ /* 0x000fe20000000800 */
[----:B------:R-:W-:Y:S01]  /*5fb0*/  ULDC.64 UR44, c[0x0][0x328] ;  /* 0x0000ca00002c7ab9 */ /* 0x000fe20000000a00 */
[----:B------:R-:W-:Y:S01]  /*5fc0*/  ULDC.64 UR46, c[0x0][0x318] ;  /* 0x0000c600002e7ab9 */ /* 0x000fe20000000a00 */
[----:B------:R-:W-:Y:S01]  /*5fd0*/  BSSY B0, `(.L_x_5681) ;  /* 0x0000003000007945 */ /* 0x000fe20003800000 */
[----:B-1----:R-:W-:-:S03]  /*5fe0*/  IMAD R32, R18, 0x6000, R90 ;  /* 0x0000600012207824 */ /* 0x002fc600078e025a */
[----:B--2---:R-:W-:Y:S05]  /*5ff0*/  @!P3 BRA `(.L_x_5682) ;  /* 0x000001d40050b947 */ /* 0x004fea0003800000 */
.L_x_5965:
[----:B------:R-:W-:Y:S05]  /*6000*/  BSYNC B0 ;  /* 0x0000000000007941 */ /* 0x000fea0003800000 */
.L_x_5681:
        /* <DEDUP_REMOVED lines=39> */
.L_x_5684:
[----:B------:R-:W-:Y:S05]  /*6280*/  BSYNC B0 ;  /* 0x0000000000007941 */ /* 0x000fea0003800000 */
.L_x_5683:
[----:B--2---:R-:W-:Y:S01]  /*6290*/  VIADD R32, R22, 0x40 ;  /* 0x0000004016207836 */ /* 0x004fe20000000000 */
[----:B------:R-:W-:Y:S04]  /*62a0*/  BSSY B0, `(.L_x_5685) ;  /* 0x0000025000007945 */ /* 0x000fe80003800000 */
[----:B------:R-:W-:-:S13]  /*62b0*/  ISETP.GE.AND P3, PT, R32, R106, PT ;  /* 0x0000006a2000720c */ /* 0x000fda0003f66270 */
[----:B------:R-:W-:Y:S05]  /*62c0*/  @P3 BRA `(.L_x_5686) ;  /* 0x0000000000883947 */ /* 0x000fea0003800000 */
[----:B------:R-:W-:Y:S01]  /*62d0*/  IADD3 R35, P3, R36, 0x40, RZ ;  /* 0x0000004024237810 */ /* 0x000fe20007f7e0ff */
        /* <DEDUP_REMOVED lines=33> */
.L_x_5686:
[----:B------:R-:W-:Y:S05]  /*64f0*/  BSYNC B0 ;  /* 0x0000000000007941 */ /* 0x000fea0003800000 */
.L_x_5685:
[----:B------:R-:W-:Y:S01]  /*6500*/  @!PT LDS RZ, [RZ] ;  /* 0x00000000fffff984 */ /* 0x000fe20000000800 */
[----:B------:R-:W-:Y:S01]  /*6510*/  @!PT LDS RZ, [RZ] ;  /* 0x00000000fffff984 */ /* 0x000fe20000000800 */
[----:B------:R-:W-:Y:S01]  /*6520*/  @!PT LDS RZ, [RZ] ;  /* 0x00000000fffff984 */ /* 0x000fe20000000800 */
[----:B------:R-:W-:Y:S01]  /*6530*/  @!PT LDS RZ, [RZ] ;  /* 0x00000000fffff984 */ /* 0x000fe20000000800 */
[----:B------:R3:W-:Y:S06]  /*6540*/  MEMBAR.ALL.CTA ;  /* 0x0000000000007992 */ /* 0x0007ec0000008000 */
[----:B---3--:R-:W3:Y:S02]  /*6550*/  FENCE.VIEW.ASYNC.S ;  /* 0x00000000000073c6 */ /* 0x008ee40000000000 */
[----:B---3--:R3:W-:Y:S01]  /*6560*/  BAR.SYNC.DEFER_BLOCKING R74, 0x80 ;  /* 0x0002004a0000751d */ /* 0x0087e20000010000 */
[----:B------:R-:W-:Y:S01]  /*6570*/  ISETP.NE.AND P5, PT, R97, RZ, PT ;  /* 0x000000ff6100720c */ /* 0x000fe20003fa5270 */
[----:B------:R-:W-:-:S02]  /*6580*/  VIADD R18, R18, 0x1 ;  /* 0x0000000112127836 */ /* 0x000fc40000000000 */
[----:B01----:R-:W-:-:S03]  /*6590*/  @!P4 VIADD R96, R96, 0x324c0 ;  /* 0x000324c06060c836 */ /* 0x003fc60000000000 */
[C---:B------:R-:W-:Y:S02]  /*65a0*/  ISETP.NE.AND P3, PT, R18.reuse, 0x2, PT ;  /* 0x000000021200780c */ /* 0x040fe40003f65270 */
[----:B------:R-:W-:Y:S02]  /*65b0*/  @!P4 PRMT R96, RZ, 0x654, R96 ;  /* 0x00000654ff60c816 */ /* 0x000fe40000000060 */
[----:B--2---:R-:W-:Y:S02]  /*65c0*/  SEL R33, RZ, 0x1, P3 ;  /* 0x00000001ff217807 */ /* 0x004fe40001800000 */
        /* <DEDUP_REMOVED lines=9> */
.L_x_5635:
[----:B------:R-:W2:Y:S01]  /*6660*/  LDL R3, [R1+0x50] ;  /* 0x0000500001037983 */ /* 0x000ea20000100800 */
[----:B------:R-:W0:Y:S01]  /*6670*/  LDC R0, c[0x0][0x448] ;  /* 0x00011200ff007b82 */ /* 0x000e220000000800 */
[----:B------:R-:W-:Y:S01]  /*6680*/  IMAD.MOV.U32 R210, RZ, RZ, RZ ;  /* 0x000000ffffd27224 */ /* 0x000fe200078e00ff */
[----:B0-----:R-:W-:-:S13]  /*6690*/  ISETP.NE.AND P1, PT, R0, 0x1, PT ;  /* 0x000000010000780c */ /* 0x001fda0003f25270 */
[----:B------:R-:W0:Y:S08]  /*66a0*/  @P1 LDC R0, c[0x0][0x44c] ;  /* 0x00011300ff001b82 */ /* 0x000e300000000800 */
[----:B------:R-:W1:Y:S01]  /*66b0*/  @P1 LDC R5, c[0x0][0x450] ;  /* 0x00011400ff051b82 */ /* 0x000e620000000800 */
[----:B--2---:R-:W-:-:S04]  /*66c0*/  VIADD R3, R3, 0x7f ;  /* 0x0000007f03037836 */ /* 0x004fc80000000000 */
        /* <DEDUP_REMOVED lines=12> */
.L_x_5688:
[----:B------:R-:W-:Y:S04]  /*6790*/  BSSY B0, `(.L_x_5689) ;  /* 0x0000020000007945 */ /* 0x000fe80003800000 */
[----:B------:R-:W-:Y:S05]  /*67a0*/  @!P1 BRA `(.L_x_5690) ;  /* 0x0000000000789947 */ /* 0x000fea0003800000 */
[----:B------:R-:W2:Y:S01]  /*67b0*/  LDL R0, [R1+0x7c] ;  /* 0x00007c0001007983 */ /* 0x000ea20000100800 */
[----:B------:R-:W-:Y:S01]  /*67c0*/  ULDC UR4, c[0x0][0xae8] ;  /* 0x0002ba0000047ab9 */ /* 0x000fe20000000800 */
[----:B--2---:R-:W-:-:S04]  /*67d0*/  ISETP.NE.AND P0, PT, R0, RZ, PT ;  /* 0x000000ff0000720c */ /* 0x004fc80003f05270 */
        /* <DEDUP_REMOVED lines=27> */
.L_x_5690:
[----:B------:R-:W-:Y:S05]  /*6990*/  BSYNC B0 ;  /* 0x0000000000007941 */ /* 0x000fea0003800000 */
.L_x_5689:
[----:B------:R-:W2:Y:S01]  /*69a0*/  LDL R0, [R1+0x90] ;  /* 0x0000900001007983 */ /* 0x000ea20000100800 */
[----:B------:R-:W-:Y:S01]  /*69b0*/  PLOP3.LUT P0, PT, PT, PT, PT, 0x80, 0x0 ;  /* 0x000000000000781c */ /* 0x000fe20003f0f070 */
[----:B------:R-:W-:Y:S01]  /*69c0*/  IMAD.MOV.U32 R3, RZ, RZ, RZ ;  /* 0x000000ffff037224 */ /* 0x000fe200078e00ff */
        /* <DEDUP_REMOVED lines=28> */
[----:B---3--:R-:W-:Y:S02]  /*6b90*/  CS2R R96, SRZ ;  /* 0x0000000000607805 */ /* 0x008fe4000001ff00 */
        /* <DEDUP_REMOVED lines=35> */
[----:B--2---:R-:W-:-:S05]  /*6dd0*/  IMAD R0, R0, R210, RZ ;  /* 0x000000d200007224 */ /* 0x004fca00078e02ff */
[----:B------:R0:W-:Y:S01]  /*6de0*/  STL [R1+0x60], R0 ;  /* 0x0000600001007387 */ /* 0x0001e20000100800 */
[----:B------:R-:W-:Y:S02]  /*6df0*/  VIADDMNMX R210, R0, R210, R29, PT ;  /* 0x000000d200d27246 */ /* 0x000fe4000380011d */
[----:B------:R-:W-:Y:S02]  /*6e00*/  CS2R R28, SRZ ;  /* 0x00000000001c7805 */ /* 0x000fe4000001ff00 */
[----:B------:R-:W-:-:S13]  /*6e10*/  ISETP.GT.AND P1, PT, R210, R0, PT ;  /* 0x00000000d200720c */ /* 0x000fda0003f24270 */
[----:B0-----:R-:W-:Y:S05]  /*6e20*/  @!P1 BRA `(.L_x_5691) ;  /* 0x000000d000e49947 */ /* 0x001fea0003800000 */
        /* <DEDUP_REMOVED lines=8> */
.L_x_5968:
[----:B-1----:R-:W-:Y:S01]  /*6eb0*/  LEA.HI R0, R14, R14, RZ, 0x1 ;  /* 0x0000000e0e007211 */ /* 0x002fe200078f08ff */
[----:B------:R-:W-:Y:S01]  /*6ec0*/  VIADD R24, R19, 0x18400 ;  /* 0x0001840013187836 */ /* 0x000fe20000000000 */
[----:B------:R-:W-:Y:S01]  /*6ed0*/  BSSY B6, `(.L_x_5693) ;  /* 0x000001d000067945 */ /* 0x000fe20003800000 */
[----:B------:R-:W-:Y:S01]  /*6ee0*/  IMAD.MOV.U32 R225, RZ, RZ, 0x40000040 ;  /* 0x40000040ffe17424 */ /* 0x000fe200078e00ff */
[----:B------:R-:W-:Y:S02]  /*6ef0*/  LOP3.LUT R3, R0, 0x7fffe, RZ, 0xc0, !PT ;  /* 0x0007fffe00037812 */ /* 0x000fe400078ec0ff */
[----:B------:R-:W-:-:S03]  /*6f00*/  LOP3.LUT P0, RZ, R24, 0x1bf, RZ, 0xc0, !PT ;  /* 0x000001bf18ff7812 */ /* 0x000fc6000780c0ff */
[----:B------:R-:W-:-:S04]  /*6f10*/  IMAD.IADD R3, R14, 0x1, -R3 ;  /* 0x000000010e037824 */ /* 0x000fc800078e0a03 */
[----:B------:R-:W-:-:S05]  /*6f20*/  IMAD R3, R3, 0x2000, R24 ;  /* 0x0000200003037824 */ /* 0x000fca00078e0218 */
[----:B------:R-:W-:Y:S01]  /*6f30*/  SHF.R.U32.HI R0, RZ, 0x4, R3 ;  /* 0x00000004ff007819 */ /* 0x000fe20000011603 */
[----:B------:R-:W-:-:S03]  /*6f40*/  VIADD R3, R3, 0xa000 ;  /* 0x0000a00003037836 */ /* 0x000fc60000000000 */
[----:B------:R-:W-:Y:S02]  /*6f50*/  LOP3.LUT R0, R0, 0x3fff, RZ, 0xc0, !PT ;  /* 0x00003fff00007812 */ /* 0x000fe400078ec0ff */
[----:B------:R-:W-:Y:S02]  /*6f60*/  SHF.R.U32.HI R3, RZ, 0x4, R3 ;  /* 0x00000004ff037819 */ /* 0x000fe40000011603 */
[----:B------:R-:W-:Y:S02]  /*6f70*/  LOP3.LUT R224, R0, 0x10000, RZ, 0xfc, !PT ;  /* 0x0001000000e07812 */ /* 0x000fe400078efcff */
        /* <DEDUP_REMOVED lines=18> */
.L_x_5694:
[----:B------:R-:W-:Y:S05]  /*70a0*/  BSYNC B6 ;  /* 0x0000000000067941 */ /* 0x000fea0003800000 */
.L_x_5693:
[----:B------:R-:W-:Y:S02]  /*70b0*/  ULDC UR4, c[0x0][0x3f4] ;  /* 0x0000fd0000047ab9 */ /* 0x000fe40000000800 */
[----:B------:R-:W-:-:S13]  /*70c0*/  ISETP.LT.AND P0, PT, RZ, UR4, PT ;  /* 0x00000004ff007c0c */ /* 0x000fda000bf01270 */
[----:B------:R-:W-:Y:S05]  /*70d0*/  @P0 BRA `(.L_x_5695) ;  /* 0x0000000000400947 */ /* 0x000fea0003800000 */
[----:B------:R-:W2:Y:S02]  /*70e0*/  LDL R20, [R1+0x8c] ;  /* 0x00008c0001147983 */ /* 0x000ea40000100800 */
[----:B--2---:R-:W-:-:S04]  /*70f0*/  LEA.HI R0, R20, R20, RZ, 0x1 ;  /* 0x0000001414007211 */ /* 0x004fc800078f08ff */
        /* <DEDUP_REMOVED lines=8> */
.L_x_5698:
[----:B--2---:R2:W3:Y:S02]  /*7180*/  SYNCS.PHASECHK.TRANS64.TRYWAIT P0, [R19+URZ+0x32400], R4 ;  /* 0x03240004130075a7 */ /* 0x0044e4000800017f */
[----:B---3--:R-:W-:Y:S05]  /*7190*/  @!P0 NANOSLEEP.SYNCS 0x989680 ;  /* 0x009896800000895d */ /* 0x008fea0003900000 */
[----:B------:R-:W3:Y:S02]  /*71a0*/  @!P0 SYNCS.PHASECHK.TRANS64 P0, [R19+URZ+0x32400], R4 ;  /* 0x03240004130085a7 */ /* 0x000ee4000800007f */
[----:B---3--:R-:W-:Y:S05]  /*71b0*/  @!P0 BRA `(.L_x_5698) ;  /* 0xfffffffc00f08947 */ /* 0x008fea000383ffff */
.L_x_5697:
[----:B------:R-:W-:Y:S05]  /*71c0*/  BSYNC B0 ;  /* 0x0000000000007941 */ /* 0x000fea0003800000 */
.L_x_5696:
[----:B------:R-:W-:Y:S05]  /*71d0*/  BRA `(.L_x_5699) ;  /* 0x0000002c00d07947 */ /* 0x000fea0003800000 */
.L_x_5695:
        /* <DEDUP_REMOVED lines=30> */
.L_x_5701:
[----:B------:R-:W-:Y:S05]  /*73c0*/  BSYNC B6 ;  /* 0x0000000000067941 */ /* 0x000fea0003800000 */
.L_x_5700:
[----:B------:R-:W2:Y:S01]  /*73d0*/  LDL R35, [R1+0x50] ;  /* 0x0000500001237983 */ /* 0x000ea20000100800 */
[----:B------:R-:W-:Y:S01]  /*73e0*/  LEA.HI R31, R31, R26, RZ, 0x2 ;  /* 0x0000001a1f1f7211 */ /* 0x000fe200078f10ff */
[----:B------:R-:W-:Y:S01]  /*73f0*/  ULDC.U8 UR4, c[0x0][0x410] ;  /* 0x0001040000047ab9 */ /* 0x000fe20000000000 */
[----:B------:R-:W-:Y:S01]  /*7400*/  BSSY B0, `(.L_x_5702) ;  /* 0x00002c9000007945 */ /* 0x000fe20003800000 */
[----:B------:R-:W-:Y:S02]  /*7410*/  ISETP.NE.AND P0, PT, RZ, UR4, PT ;  /* 0x00000004ff007c0c */ /* 0x000fe4000bf05270 */
[----:B------:R-:W-:Y:S02]  /*7420*/  SHF.R.S32.HI R3, RZ, 0x1f, R31 ;  /* 0x0000001fff037819 */ /* 0x000fe4000001141f */
[----:B------:R-:W-:Y:S02]  /*7430*/  LOP3.LUT R31, R31, 0xfffffffc, RZ, 0xc0, !PT ;  /* 0xfffffffc1f1f7812 */ /* 0x000fe400078ec0ff */
[----:B------:R-:W-:-:S03]  /*7440*/  LEA.HI R3, R3, R22, RZ, 0x3 ;  /* 0x0000001603037211 */ /* 0x000fc600078f18ff */
[----:B------:R-:W-:Y:S01]  /*7450*/  IMAD.IADD R26, R26, 0x1, -R31 ;  /* 0x000000011a1a7824 */ /* 0x000fe200078e0a1f */
[----:B------:R-:W-:-:S05]  /*7460*/  LOP3.LUT R3, R3, 0xfffffff8, RZ, 0xc0, !PT ;  /* 0xfffffff803037812 */ /* 0x000fca00078ec0ff */
[C---:B------:R-:W-:Y:S02]  /*7470*/  IMAD.IADD R37, R22.reuse, 0x1, -R3 ;  /* 0x0000000116257824 */ /* 0x040fe400078e0a03 */
[----:B--2---:R-:W-:Y:S01]  /*7480*/  IMAD.IADD R41, R22, 0x1, R35 ;  /* 0x0000000116297824 */ /* 0x004fe200078e0223 */
        /* <DEDUP_REMOVED lines=36> */
.L_x_5974:
[----:B------:R-:W5:Y:S01]  /*76d0*/  LDL R8, [R1+0x24] ;  /* 0x0000240001087983 */ /* 0x000f620000100800 */
[----:B------:R-:W-:Y:S01]  /*76e0*/  BSSY B1, `(.L_x_5705) ;  /* 0x000001e000017945 */ /* 0x000fe20003800000 */
[----:B------:R-:W-:Y:S02]  /*76f0*/  CS2R R26, SRZ ;  /* 0x00000000001a7805 */ /* 0x000fe4000001ff00 */
[----:B------:R-:W-:Y:S02]  /*7700*/  CS2R R24, SRZ ;  /* 0x0000000000187805 */ /* 0x000fe4000001ff00 */
[----:B------:R-:W-:Y:S02]  /*7710*/  CS2R R28, SRZ ;  /* 0x00000000001c7805 */ /* 0x000fe4000001ff00 */
[----:B------:R-:W-:Y:S01]  /*7720*/  CS2R R20, SRZ ;  /* 0x0000000000147805 */ /* 0x000fe2000001ff00 */
[----:B-----5:R-:W-:-:S05]  /*7730*/  IMAD R36, R8, R36, RZ ;  /* 0x0000002408247224 */ /* 0x020fca00078e02ff */
[----:B------:R-:W-:-:S13]  /*7740*/  ISETP.GE.AND P0, PT, R41, R36, PT ;  /* 0x000000242900720c */ /* 0x000fda0003f06270 */
        /* <DEDUP_REMOVED lines=8> */
[C---:B------:R-:W-:Y:S02]  /*77d0*/  @!P2 IMAD.WIDE R32, R200.reuse, 0x2, R8 ;  /* 0x00000002c820a825 */ /* 0x040fe400078e0208 */
        /* <DEDUP_REMOVED lines=14> */
.L_x_5706:
[----:B------:R-:W-:Y:S05]  /*78c0*/  BSYNC B1 ;  /* 0x0000000000017941 */ /* 0x000fea0003800000 */
.L_x_5705:
        /* <DEDUP_REMOVED lines=16> */
[----:B-1----:R-:W1:Y:S04]  /*79d0*/  SHFL.IDX PT, R4, R4, 0x1, 0x1c1f ;  /* 0x003c1f0004047f89 */ /* 0x002e6800000e0000 */
[----:B------:R-:W3:Y:S04]  /*79e0*/  SHFL.IDX PT, R7, R7, 0x1, 0x1c1f ;  /* 0x003c1f0007077f89 */ /* 0x000ee800000e0000 */
[----:B0-----:R-:W4:Y:S02]  /*79f0*/  SHFL.IDX PT, R30, R30, 0x1, 0x1c1f ;  /* 0x003c1f001e1e7f89 */ /* 0x001f2400000e0000 */
.L_x_5980:
[----:B------:R-:W5:Y:S01]  /*7a00*/  LDL R5, [R1+0x8c] ;  /* 0x00008c0001057983 */ /* 0x000f620000100800 */
[----:B------:R-:W-:Y:S01]  /*7a10*/  VIADD R41, R41, 0x40 ;  /* 0x0000004029297836 */ /* 0x000fe20000000000 */
[----:B------:R-:W-:Y:S01]  /*7a20*/  BSSY B1, `(.L_x_5708) ;  /* 0x0000020000017945 */ /* 0x000fe20003800000 */
[----:B------:R-:W-:Y:S02]  /*7a30*/  CS2R R10, SRZ ;  /* 0x00000000000a7805 */ /* 0x000fe4000001ff00 */
[----:B------:R-:W-:Y:S02]  /*7a40*/  CS2R R14, SRZ ;  /* 0x00000000000e7805 */ /* 0x000fe4000001ff00 */
[----:B------:R-:W-:Y:S02]  /*7a50*/  CS2R R12, SRZ ;  /* 0x00000000000c7805 */ /* 0x000fe4000001ff00 */
[----:B------:R-:W-:Y:S02]  /*7a60*/  ISETP.GE.AND P0, PT, R41, R36, PT ;  /* 0x000000242900720c */ /* 0x000fe40003f06270 */
[----:B-----5:R-:W-:-:S04]  /*7a70*/  LEA.HI R0, R5, R5, RZ, 0x1 ;  /* 0x0000000505007211 */ /* 0x020fc800078f08ff */
[----:B------:R-:W-:-:S05]  /*7a80*/  LOP3.LUT R0, R0, 0xfffffffe, RZ, 0xc0, !PT ;  /* 0xfffffffe00007812 */ /* 0x000fca00078ec0ff */
[----:B------:R-:W-:-:S05]  /*7a90*/  IMAD.IADD R0, R5, 0x1, -R0 ;  /* 0x0000000105007824 */ /* 0x000fca00078e0a00 */
[----:B------:R-:W-:Y:S01]  /*7aa0*/  SHF.L.U32 R34, R0, 0x1f, RZ ;  /* 0x0000001f00227819 */ /* 0x000fe200000006ff */
[----:B------:R-:W-:Y:S06]  /*7ab0*/  @P0 BRA `(.L_x_5709) ;  /* 0x0000000000580947 */ /* 0x000fec0003800000 */
[----:B------:R-:W-:Y:S01]  /*7ac0*/  ULDC UR4, c[0x0][0x3f4] ;  /* 0x0000fd0000047ab9 */ /* 0x000fe20000000800 */
[----:B--2---:R-:W-:Y:S01]  /*7ad0*/  IMAD.MOV.U32 R5, RZ, RZ, R3 ;  /* 0x000000ffff057224 */ /* 0x004fe200078e0003 */
[----:B------:R-:W-:Y:S02]  /*7ae0*/  ISETP.GE.AND P2, PT, R200, UR4, PT ;  /* 0x00000004c8007c0c */ /* 0x000fe4000bf46270 */
[----:B------:R-:W-:Y:S02]  /*7af0*/  CS2R R14, SRZ ;  /* 0x00000000000e7805 */ /* 0x000fe4000001ff00 */
[----:B------:R-:W-:Y:S01]  /*7b00*/  ISETP.GE.AND P3, PT, R203, UR4, PT ;  /* 0x00000004cb007c0c */ /* 0x000fe2000bf66270 */
[----:B----4-:R-:W-:Y:S02]  /*7b10*/  IMAD.MOV.U32 R10, RZ, RZ, R30 ;  /* 0x000000ffff0a7224 */ /* 0x010fe400078e001e */
[----:B---3--:R-:W-:-:S06]  /*7b20*/  IMAD.MOV.U32 R11, RZ, RZ, R7 ;  /* 0x000000ffff0b7224 */ /* 0x008fcc00078e0007 */
[----:B-1----:R-:W-:-:S04]  /*7b30*/  @!P2 IMAD.WIDE R32, R200, 0x2, R4 ;  /* 0x00000002c820a825 */ /* 0x002fc800078e0204 */
[C---:B------:R-:W-:Y:S01]  /*7b40*/  @!P3 SHF.L.U64.HI R38, R203.reuse, 0x1, R38 ;  /* 0x00000001cb26b819 */ /* 0x040fe20000010226 */
[----:B------:R-:W-:Y:S01]  /*7b50*/  @!P3 IMAD.SHL.U32 R5, R203, 0x2, RZ ;  /* 0x00000002cb05b824 */ /* 0x000fe200078e00ff */
[----:B------:R-:W-:Y:S02]  /*7b60*/  CS2R R8, SRZ ;  /* 0x0000000000087805 */ /* 0x000fe4000001ff00 */
[----:B------:R-:W-:Y:S01]  /*7b70*/  CS2R R12, SRZ ;  /* 0x00000000000c7805 */ /* 0x000fe2000001ff00 */
[----:B------:R0:W5:Y:S01]  /*7b80*/  @!P2 LD.E.64 R14, desc[UR40][R32.64] ;  /* 0x00000028200ea980 */ /* 0x000162000c101b00 */
[-C--:B------:R-:W-:Y:S02]  /*7b90*/  @!P3 IADD3 R4, P0, R4, R5.reuse, RZ ;  /* 0x000000050404b210 */ /* 0x080fe40007f1e0ff */
[----:B------:R-:W-:Y:S01]  /*7ba0*/  @!P3 IADD3 R6, P1, R30, R5, RZ ;  /* 0x000000051e06b210 */ /* 0x000fe20007f3e0ff */
[----:B------:R-:W-:Y:S01]  /*7bb0*/  @!P2 IMAD.WIDE R30, R200, 0x2, R10 ;  /* 0x00000002c81ea825 */ /* 0x000fe200078e020a */
[----:B------:R-:W-:-:S03]  /*7bc0*/  CS2R R10, SRZ ;  /* 0x00000000000a7805 */ /* 0x000fc6000001ff00 */
[--C-:B------:R-:W-:Y:S01]  /*7bd0*/  @!P3 IMAD.X R5, R3, 0x1, R38.reuse, P0 ;  /* 0x000000010305b824 */ /* 0x100fe200000e0626 */
[----:B------:R0:W5:Y:S01]  /*7be0*/  @!P2 LD.E.64 R8, desc[UR40][R30.64] ;  /* 0x000000281e08a980 */ /* 0x000162000c101b00 */
[----:B------:R-:W-:-:S03]  /*7bf0*/  @!P3 IMAD.X R7, R7, 0x1, R38, P1 ;  /* 0x000000010707b824 */ /* 0x000fc600008e0626 */
[----:B------:R0:W5:Y:S04]  /*7c00*/  @!P3 LD.E.64 R12, desc[UR40][R4.64] ;  /* 0x00000028040cb980 */ /* 0x000168000c101b00 */
[----:B------:R0:W5:Y:S02]  /*7c10*/  @!P3 LD.E.64 R10, desc[UR40][R6.64] ;  /* 0x00000028060ab980 */ /* 0x000164000c101b00 */
.L_x_5709:
[----:B------:R-:W-:Y:S05]  /*7c20*/  BSYNC B1 ;  /* 0x0000000000017941 */ /* 0x000fea0003800000 */
.L_x_5708:
[----:B0---4-:R-:W4:Y:S01]  /*7c30*/  LDL R30, [R1+0x64] ;  /* 0x00006400011e7983 */ /* 0x011f220000100800 */
[----:B------:R-:W0:Y:S01]  /*7c40*/  SYNCS.PHASECHK.TRANS64.TRYWAIT P0, [R19+URZ+0x32400], R34 ;  /* 0x03240022130075a7 */ /* 0x000e22000800017f */
[----:B--2---:R-:W-:Y:S01]  /*7c50*/  IMAD.SHL.U32 R3, R37, 0x40, RZ ;  /* 0x0000004025037824 */ /* 0x004fe200078e00ff */
[----:B------:R-:W-:Y:S01]  /*7c60*/  VIADDMNMX R31, R36, -R35, 0x80, PT ;  /* 0x00000080241f7446 */ /* 0x000fe20003800923 */
[----:B-----5:R-:W-:Y:S01]  /*7c70*/  IMAD.MOV.U32 R5, RZ, RZ, R8 ;  /* 0x000000ffff057224 */ /* 0x020fe200078e0008 */
[----:B------:R-:W-:Y:S01]  /*7c80*/  BSSY B1, `(.L_x_5710) ;  /* 0x0000019000017945 */ /* 0x000fe20003800000 */
[----:B---3--:R-:W-:Y:S01]  /*7c90*/  IMAD.MOV.U32 R7, RZ, RZ, R14 ;  /* 0x000000ffff077224 */ /* 0x008fe200078e000e */
[----:B------:R-:W-:Y:S01]  /*7ca0*/  LOP3.LUT R3, R3, 0x1c0, RZ, 0xc0, !PT ;  /* 0x000001c003037812 */ /* 0x000fe200078ec0ff */
[----:B------:R-:W-:Y:S01]  /*7cb0*/  IMAD.MOV.U32 R6, RZ, RZ, R11 ;  /* 0x000000ffff067224 */ /* 0x000fe200078e000b */
[----:B------:R-:W-:Y:S01]  /*7cc0*/  PRMT R44, R5, 0x7610, R44 ;  /* 0x00007610052c7816 */ /* 0x000fe2000000002c */
[----:B------:R-:W-:Y:S01]  /*7cd0*/  IMAD.MOV.U32 R5, RZ, RZ, R10 ;  /* 0x000000ffff057224 */ /* 0x000fe200078e000a */
[----:B-1----:R-:W-:-:S02]  /*7ce0*/  LOP3.LUT R4, R3, 0x18, R16, 0xf8, !PT ;  /* 0x0000001803047812 */ /* 0x002fc400078ef810 */
[----:B------:R-:W-:Y:S02]  /*7cf0*/  SHF.R.U32.HI R3, RZ, 0x3, R3 ;  /* 0x00000003ff037819 */ /* 0x000fe40000011603 */
[----:B------:R-:W-:Y:S02]  /*7d00*/  PRMT R46, R46, 0x5410, R7 ;  /* 0x000054102e2e7816 */ /* 0x000fe40000000007 */
[----:B------:R-:W-:Y:S01]  /*7d10*/  LOP3.LUT R3, R4, R3, RZ, 0x3c, !PT ;  /* 0x0000000304037212 */ /* 0x000fe200078e3cff */
[----:B------:R-:W-:Y:S01]  /*7d20*/  IMAD.MOV.U32 R4, RZ, RZ, R9 ;  /* 0x000000ffff047224 */ /* 0x000fe200078e0009 */
[----:B------:R-:W-:Y:S01]  /*7d30*/  PRMT R45, R5, 0x5410, R6 ;  /* 0x00005410052d7816 */ /* 0x000fe20000000006 */
[----:B------:R-:W-:Y:S01]  /*7d40*/  IMAD.MOV.U32 R5, RZ, RZ, R13 ;  /* 0x000000ffff057224 */ /* 0x000fe200078e000d */
[----:B------:R-:W-:Y:S02]  /*7d50*/  LOP3.LUT P2, RZ, R37, 0x4, RZ, 0xc0, !PT ;  /* 0x0000000425ff7812 */ /* 0x000fe4000784c0ff */
[----:B------:R-:W-:Y:S01]  /*7d60*/  PRMT R44, R44, 0x5410, R4 ;  /* 0x000054102c2c7816 */ /* 0x000fe20000000004 */
[----:B------:R-:W-:Y:S01]  /*7d70*/  IMAD.MOV.U32 R4, RZ, RZ, R12 ;  /* 0x000000ffff047224 */ /* 0x000fe200078e000c */
[----:B------:R-:W-:-:S04]  /*7d80*/  ISETP.GE.AND P1, PT, R22, R31, PT ;  /* 0x0000001f1600720c */ /* 0x000fc80003f26270 */
[----:B------:R-:W-:Y:S01]  /*7d90*/  PRMT R47, R47, 0x5410, R4 ;  /* 0x000054102f2f7816 */ /* 0x000fe20000000004 */
[----:B----4-:R-:W-:Y:S02]  /*7da0*/  IMAD R30, R30, 0x200, R3 ;  /* 0x000002001e1e7824 */ /* 0x010fe400078e0203 */
[----:B------:R-:W-:Y:S02]  /*7db0*/  IMAD.MOV.U32 R3, RZ, RZ, R15 ;  /* 0x000000ffff037224 */ /* 0x000fe400078e000f */
[----:B------:R-:W-:-:S03]  /*7dc0*/  IMAD R30, R30, 0x2, R19 ;  /* 0x000000021e1e7824 */ /* 0x000fc600078e0213 */
[----:B------:R-:W-:Y:S01]  /*7dd0*/  PRMT R46, R3, 0x7610, R46 ;  /* 0x00007610032e7816 */ /* 0x000fe2000000002e */
[C---:B------:R-:W-:Y:S02]  /*7de0*/  VIADD R4, R30.reuse, 0x18400 ;  /* 0x000184001e047836 */ /* 0x040fe40000000000 */
[----:B------:R-:W-:Y:S01]  /*7df0*/  VIADD R3, R30, 0x18440 ;  /* 0x000184401e037836 */ /* 0x000fe20000000000 */
[----:B0-----:R-:W-:Y:S06]  /*7e00*/  @!P0 BRA `(.L_x_5711) ;  /* 0x000001b800e88947 */ /* 0x001fec0003800000 */
.L_x_5981:
[----:B------:R-:W-:Y:S05]  /*7e10*/  BSYNC B1 ;  /* 0x0000000000017941 */ /* 0x000fea0003800000 */
.L_x_5710:
        /* <DEDUP_REMOVED lines=17> */
[----:B0-----:R-:W-:Y:S01]  /*7f30*/  IMAD.U32 R34, R33, 0x10000, RZ ;  /* 0x0001000021227824 */ /* 0x001fe200078e00ff */
        /* <DEDUP_REMOVED lines=37> */
.L_x_5715:
[----:B------:R-:W-:Y:S05]  /*8190*/  BSYNC B2 ;  /* 0x0000000000027941 */ /* 0x000fea0003800000 */
.L_x_5714:
        /* <DEDUP_REMOVED lines=19> */
[----:B0-----:R-:W-:Y:S01]  /*82d0*/  FMUL.FTZ R34, R21, R28 ;  /* 0x0000001c15227220 */ /* 0x001fe20000410000 */
        /* <DEDUP_REMOVED lines=27> */
.L_x_5713:
[----:B------:R-:W-:Y:S05]  /*8490*/  BSYNC B1 ;  /* 0x0000000000017941 */ /* 0x000fea0003800000 */
.L_x_5712:
[----:B-12---:R-:W-:-:S05]  /*84a0*/  VIADD R4, R22, 0x40 ;  /* 0x0000004016047836 */ /* 0x006fca0000000000 */
[----:B------:R-:W-:-:S13]  /*84b0*/  ISETP.GE.AND P0, PT, R4, R31, PT ;  /* 0x0000001f0400720c */ /* 0x000fda0003f06270 */
        /* <DEDUP_REMOVED lines=52> */
.L_x_5718:
[----:B------:R-:W-:Y:S05]  /*8800*/  BSYNC B1 ;  /* 0x0000000000017941 */ /* 0x000fea0003800000 */
.L_x_5717:
        /* <DEDUP_REMOVED lines=48> */
.L_x_5703:
        /* <DEDUP_REMOVED lines=30> */
[----:B------:R-:W2:Y:S01]  /*8cf0*/  LDL R0, [R1+0x24] ;  /* 0x0000240001007983 */ /* 0x000ea20000100800 */
[----:B------:R-:W1:Y:S03]  /*8d00*/  LDC R39, c[0x0][0x3f4] ;  /* 0x0000fd00ff277b82 */ /* 0x000e660000000800 */
[----:B------:R-:W3:Y:S04]  /*8d10*/  SHFL.IDX PT, R3, R24, RZ, 0x1c1f ;  /* 0x001c1fff18037589 */ /* 0x000ee800000e0000 */
[----:B------:R-:W-:Y:S04]  /*8d20*/  SHFL.IDX PT, R14, R27, RZ, 0x1c1f ;  /* 0x001c1fff1b0e7589 */ /* 0x000fe800000e0000 */
[----:B------:R-:W-:Y:S01]  /*8d30*/  SHFL.IDX PT, R4, R25, RZ, 0x1c1f ;  /* 0x001c1fff19047589 */ /* 0x000fe200000e0000 */
[----:B-1----:R-:W-:Y:S01]  /*8d40*/  ISETP.GE.AND P0, PT, R16, R39, PT ;  /* 0x000000271000720c */ /* 0x002fe20003f06270 */
[----:B--2---:R-:W-:-:S02]  /*8d50*/  IMAD R34, R0, R34, RZ ;  /* 0x0000002200227224 */ /* 0x004fc400078e02ff */
[----:B------:R-:W1:Y:S03]  /*8d60*/  SHFL.IDX PT, R0, R26, RZ, 0x1c1f ;  /* 0x001c1fff1a007589 */ /* 0x000e6600000e0000 */
[----:B------:R-:W-:-:S13]  /*8d70*/  ISETP.GE.OR P1, PT, R41, R34, P0 ;  /* 0x000000222900720c */ /* 0x000fda0000726670 */
[C---:B------:R-:W-:Y:S01]  /*8d80*/  @!P1 IMAD.SHL.U32 R5, R16.reuse, 0x2, RZ ;  /* 0x0000000210059824 */ /* 0x040fe200078e00ff */
[----:B------:R-:W-:-:S04]  /*8d90*/  @!P1 SHF.L.U64.HI R21, R16, 0x1, R43 ;  /* 0x0000000110159819 */ /* 0x000fc8000001022b */
[----:B---3--:R-:W-:-:S05]  /*8da0*/  @!P1 IADD3 R6, P2, R3, R5, RZ ;  /* 0x0000000503069210 */ /* 0x008fca0007f5e0ff */
[----:B-1----:R-:W-:-:S05]  /*8db0*/  @!P1 IMAD.X R7, R0, 0x1, R21, P2 ;  /* 0x0000000100079824 */ /* 0x002fca00010e0615 */
[----:B------:R-:W2:Y:S01]  /*8dc0*/  @!P1 LD.E.128 R8, desc[UR40][R6.64] ;  /* 0x0000002806089980 */ /* 0x000ea2000c101d00 */
[----:B------:R-:W-:-:S05]  /*8dd0*/  @!P1 IADD3 R14, P2, R14, R5, RZ ;  /* 0x000000050e0e9210 */ /* 0x000fca0007f5e0ff */
[----:B------:R-:W-:Y:S02]  /*8de0*/  @!P1 IMAD.X R5, R4, 0x1, R21, P2 ;  /* 0x0000000104059824 */ /* 0x000fe400010e0615 */
[----:B------:R-:W-:-:S06]  /*8df0*/  @!P1 IMAD.MOV.U32 R4, RZ, RZ, R14 ;  /* 0x000000ffff049224 */ /* 0x000fcc00078e000e */
[----:B------:R-:W3:Y:S01]  /*8e00*/  @!P1 LD.E.128 R4, desc[UR40][R4.64] ;  /* 0x0000002804049980 */ /* 0x000ee2000c101d00 */
[----:B------:R-:W-:Y:S02]  /*8e10*/  CS2R R20, SRZ ;  /* 0x0000000000147805 */ /* 0x000fe4000001ff00 */
[----:B------:R-:W-:Y:S02]  /*8e20*/  CS2R R28, SRZ ;  /* 0x00000000001c7805 */ /* 0x000fe4000001ff00 */
[----:B------:R-:W-:Y:S01]  /*8e30*/  CS2R R30, SRZ ;  /* 0x00000000001e7805 */ /* 0x000fe2000001ff00 */
[----:B------:R-:W1:Y:S01]  /*8e40*/  SHFL.IDX PT, R24, R24, 0x1, 0x1c1f ;  /* 0x003c1f0018187f89 */ /* 0x000e6200000e0000 */
[----:B------:R-:W-:-:S03]  /*8e50*/  CS2R R32, SRZ ;  /* 0x0000000000207805 */ /* 0x000fc6000001ff00 */
[----:B------:R4:W0:Y:S04]  /*8e60*/  SHFL.IDX PT, R14, R27, 0x1, 0x1c1f ;  /* 0x003c1f001b0e7f89 */ /* 0x00082800000e0000 */
[----:B------:R-:W0:Y:S01]  /*8e70*/  SHFL.IDX PT, R25, R25, 0x1, 0x1c1f ;  /* 0x003c1f0019197f89 */ /* 0x000e2200000e0000 */
[----:B--2---:R-:W-:Y:S02]  /*8e80*/  @!P1 IMAD.MOV.U32 R21, RZ, RZ, R9 ;  /* 0x000000ffff159224 */ /* 0x004fe400078e0009 */
[----:B------:R-:W-:Y:S02]  /*8e90*/  @!P1 IMAD.MOV.U32 R20, RZ, RZ, R8 ;  /* 0x000000ffff149224 */ /* 0x000fe400078e0008 */
[----:B------:R-:W-:Y:S02]  /*8ea0*/  IMAD.MOV.U32 R3, RZ, RZ, R21 ;  /* 0x000000ffff037224 */ /* 0x000fe400078e0015 */
[----:B------:R-:W-:-:S02]  /*8eb0*/  IMAD.MOV.U32 R0, RZ, RZ, R20 ;  /* 0x000000ffff007224 */ /* 0x000fc400078e0014 */
[----:B------:R-:W-:Y:S01]  /*8ec0*/  @!P1 IMAD.MOV.U32 R28, RZ, RZ, R10 ;  /* 0x000000ffff1c9224 */ /* 0x000fe200078e000a */
[----:B------:R-:W-:Y:S01]  /*8ed0*/  PRMT R49, R3, 0x7610, R49 ;  /* 0x0000761003317816 */ /* 0x000fe20000000031 */
[----:B------:R-:W-:Y:S01]  /*8ee0*/  @!P1 IMAD.MOV.U32 R29, RZ, RZ, R11 ;  /* 0x000000ffff1d9224 */ /* 0x000fe200078e000b */
[----:B------:R4:W2:Y:S01]  /*8ef0*/  SHFL.IDX PT, R3, R26, 0x1, 0x1c1f ;  /* 0x003c1f001a037f89 */ /* 0x0008a200000e0000 */
[----:B------:R-:W-:Y:S01]  /*8f00*/  PRMT R36, R36, 0x5410, R0 ;  /* 0x0000541024247816 */ /* 0x000fe20000000000 */
[----:B------:R-:W-:Y:S02]  /*8f10*/  IMAD.MOV.U32 R0, RZ, RZ, R28 ;  /* 0x000000ffff007224 */ /* 0x000fe400078e001c */
[----:B---3--:R-:W-:Y:S02]  /*8f20*/  @!P1 IMAD.MOV.U32 R30, RZ, RZ, R4 ;  /* 0x000000ffff1e9224 */ /* 0x008fe400078e0004 */
[----:B------:R-:W-:Y:S01]  /*8f30*/  @!P1 IMAD.MOV.U32 R31, RZ, RZ, R5 ;  /* 0x000000ffff1f9224 */ /* 0x000fe200078e0005 */
[----:B------:R-:W-:Y:S01]  /*8f40*/  PRMT R35, R0, 0x7610, R35 ;  /* 0x0000761000237816 */ /* 0x000fe20000000023 */
[----:B------:R-:W-:-:S02]  /*8f50*/  @!P1 IMAD.MOV.U32 R32, RZ, RZ, R6 ;  /* 0x000000ffff209224 */ /* 0x000fc400078e0006 */
[----:B------:R-:W-:Y:S02]  /*8f60*/  @!P1 IMAD.MOV.U32 R33, RZ, RZ, R7 ;  /* 0x000000ffff219224 */ /* 0x000fe400078e0007 */
[----:B------:R-:W-:Y:S02]  /*8f70*/  IMAD.MOV.U32 R0, RZ, RZ, R30 ;  /* 0x000000ffff007224 */ /* 0x000fe400078e001e */
[----:B------:R-:W-:Y:S02]  /*8f80*/  IMAD.MOV.U32 R4, RZ, RZ, R31 ;  /* 0x000000ffff047224 */ /* 0x000fe400078e001f */
[----:B------:R-:W-:Y:S02]  /*8f90*/  IMAD.MOV.U32 R5, RZ, RZ, R32 ;  /* 0x000000ffff057224 */ /* 0x000fe400078e0020 */
[----:B------:R-:W-:Y:S01]  /*8fa0*/  IMAD.MOV.U32 R8, RZ, RZ, R29 ;  /* 0x000000ffff087224 */ /* 0x000fe200078e001d */
[----:B------:R-:W-:Y:S01]  /*8fb0*/  PRMT R35, R35, 0x5410, R4 ;  /* 0x0000541023237816 */ /* 0x000fe20000000004 */
[----:B------:R-:W-:Y:S01]  /*8fc0*/  IMAD.MOV.U32 R6, RZ, RZ, R33 ;  /* 0x000000ffff067224 */ /* 0x000fe200078e0021 */
[----:B------:R-:W-:-:S02]  /*8fd0*/  PRMT R45, R0, 0x5410, R5 ;  /* 0x00005410002d7816 */ /* 0x000fc40000000005 */
[----:B------:R-:W-:Y:S02]  /*8fe0*/  CS2R R4, SRZ ;  /* 0x0000000000047805 */ /* 0x000fe4000001ff00 */
[----:B------:R-:W-:Y:S02]  /*8ff0*/  PRMT R36, R8, 0x7610, R36 ;  /* 0x0000761008247816 */ /* 0x000fe40000000024 */
[----:B012-4-:R-:W-:-:S07]  /*9000*/  PRMT R48, R6, 0x7610, R48 ;  /* 0x0000761006307816 */ /* 0x017fce0000000030 */
.L_x_5991:
        /* <DEDUP_REMOVED lines=24> */
.L_x_5721:
[----:B------:R-:W-:Y:S05]  /*9190*/  BSYNC B1 ;  /* 0x0000000000017941 */ /* 0x000fea0003800000 */
.L_x_5720:
[----:B------:R-:W2:Y:S01]  /*91a0*/  LDL R3, [R1+0x50] ;  /* 0x0000500001037983 */ /* 0x000ea20000100800 */
[----:B------:R-:W0:Y:S01]  /*91b0*/  SYNCS.PHASECHK.TRANS64.TRYWAIT P1, [R19+URZ+0x32400], R12 ;  /* 0x0324000c130075a7 */ /* 0x000e22000802017f */
[----:B------:R-:W-:Y:S01]  /*91c0*/  VIADD R15, R22, 0x40 ;  /* 0x00000040160f7836 */ /* 0x000fe20000000000 */
[----:B------:R-:W-:Y:S01]  /*91d0*/  BSSY B1, `(.L_x_5722) ;  /* 0x0000013000017945 */ /* 0x000fe20003800000 */
[----:B-----5:R-:W-:Y:S02]  /*91e0*/  IMAD.MOV.U32 R13, RZ, RZ, R4 ;  /* 0x000000ffff0d7224 */ /* 0x020fe400078e0004 */
[----:B------:R-:W-:-:S03]  /*91f0*/  IMAD.MOV.U32 R14, RZ, RZ, R5 ;  /* 0x000000ffff0e7224 */ /* 0x000fc600078e0005 */
[----:B------:R-:W-:Y:S01]  /*9200*/  PRMT R55, R13, 0x7610, R55 ;  /* 0x000076100d377816 */ /* 0x000fe20000000037 */
[----:B------:R-:W-:Y:S01]  /*9210*/  IMAD.MOV.U32 R13, RZ, RZ, R7 ;  /* 0x000000ffff0d7224 */ /* 0x000fe200078e0007 */
[----:B------:R-:W-:Y:S01]  /*9220*/  PRMT R56, R14, 0x7610, R56 ;  /* 0x000076100e387816 */ /* 0x000fe20000000038 */
[----:B------:R-:W-:-:S03]  /*9230*/  IMAD.MOV.U32 R14, RZ, RZ, R8 ;  /* 0x000000ffff0e7224 */ /* 0x000fc600078e0008 */
[----:B------:R-:W-:Y:S02]  /*9240*/  PRMT R55, R55, 0x5410, R13 ;  /* 0x0000541037377816 */ /* 0x000fe4000000000d */
[----:B------:R-:W-:Y:S02]  /*9250*/  PRMT R56, R56, 0x5410, R14 ;  /* 0x0000541038387816 */ /* 0x000fe4000000000e */
[----:B--2---:R-:W-:Y:S01]  /*9260*/  VIADDMNMX R3, R34, -R3, 0x80, PT ;  /* 0x0000008022037446 */ /* 0x004fe20003800903 */
[----:B------:R-:W-:-:S03]  /*9270*/  IMAD.MOV.U32 R34, RZ, RZ, R11 ;  /* 0x000000ffff227224 */ /* 0x000fc600078e000b */
[-C--:B------:R-:W-:Y:S02]  /*9280*/  ISETP.GE.OR P2, PT, R22, R3.reuse, P0 ;  /* 0x000000031600720c */ /* 0x080fe40000746670 */
[----:B------:R-:W-:Y:S01]  /*9290*/  ISETP.GE.OR P0, PT, R15, R3, P0 ;  /* 0x000000030f00720c */ /* 0x000fe20000706670 */
[----:B------:R-:W-:Y:S02]  /*92a0*/  IMAD.MOV.U32 R3, RZ, RZ, R6 ;  /* 0x000000ffff037224 */ /* 0x000fe400078e0006 */
[----:B------:R-:W-:-:S03]  /*92b0*/  IMAD.MOV.U32 R15, RZ, RZ, R9 ;  /* 0x000000ffff0f7224 */ /* 0x000fc600078e0009 */
[----:B------:R-:W-:Y:S01]  /*92c0*/  PRMT R57, R3, 0x7610, R57 ;  /* 0x0000761003397816 */ /* 0x000fe20000000039 */
[----:B------:R-:W-:Y:S01]  /*92d0*/  IMAD.MOV.U32 R3, RZ, RZ, R10 ;  /* 0x000000ffff037224 */ /* 0x000fe200078e000a */
[----:B------:R-:W-:Y:S01]  /*92e0*/  PRMT R58, R15, 0x7610, R58 ;  /* 0x000076100f3a7816 */ /* 0x000fe2000000003a */
[----:B0-----:R-:W-:Y:S06]  /*92f0*/  @!P1 BRA `(.L_x_5723) ;  /* 0x000001ac002c9947 */ /* 0x001fec0003800000 */
.L_x_5992:
[----:B------:R-:W-:Y:S05]  /*9300*/  BSYNC B1 ;  /* 0x0000000000017941 */ /* 0x000fea0003800000 */
.L_x_5722:
[----:B------:R-:W-:Y:S04]  /*9310*/  BSSY B1, `(.L_x_5724) ;  /* 0x000006b000017945 */ /* 0x000fe80003800000 */
[----:B------:R-:W-:Y:S05]  /*9320*/  @P2 BRA `(.L_x_5725) ;  /* 0x0000000400a42947 */ /* 0x000fea0003800000 */
[----:B------:R-:W2:Y:S01]  /*9330*/  LDL R15, [R1+0x64] ;  /* 0x00006400010f7983 */ /* 0x000ea20000100800 */
[----:B------:R-:W-:Y:S01]  /*9340*/  IMAD.SHL.U32 R37, R37, 0x40, RZ ;  /* 0x0000004025257824 */ /* 0x000fe200078e00ff */
[----:B------:R-:W-:Y:S01]  /*9350*/  SHF.R.U64 R43, R30, 0x10, R31 ;  /* 0x000000101e2b7819 */ /* 0x000fe2000000121f */
[----:B------:R-:W-:Y:S01]  /*9360*/  IMAD.IADD R13, R16, 0x1, R39 ;  /* 0x00000001100d7824 */ /* 0x000fe200078e0227 */
[----:B------:R-:W-:Y:S02]  /*9370*/  SHF.R.U64 R40, R20, 0x10, R21 ;  /* 0x0000001014287819 */ /* 0x000fe40000001215 */
[----:B------:R-:W-:Y:S02]  /*9380*/  LOP3.LUT R37, R37, 0x1c0, RZ, 0xc0, !PT ;  /* 0x000001c025257812 */ /* 0x000fe400078ec0ff */
[----:B------:R-:W-:Y:S02]  /*9390*/  SHF.R.U64 R46, R32, 0x10, R33 ;  /* 0x00000010202e7819 */ /* 0x000fe40000001221 */
[----:B------:R-:W-:-:S02]  /*93a0*/  SHF.R.U32.HI R14, RZ, 0x3, R37 ;  /* 0x00000003ff0e7819 */ /* 0x000fc40000011625 */
[C---:B------:R-:W-:Y:S02]  /*93b0*/  LOP3.LUT R13, R37.reuse, 0x38, R13, 0xf8, !PT ;  /* 0x00000038250d7812 */ /* 0x040fe400078ef80d */
[----:B0-----:R-:W-:Y:S02]  /*93c0*/  LOP3.LUT R12, R37, 0x38, R16, 0xf8, !PT ;  /* 0x00000038250c7812 */ /* 0x001fe400078ef810 */
[-C--:B------:R-:W-:Y:S02]  /*93d0*/  LOP3.LUT R13, R13, R14.reuse, RZ, 0x3c, !PT ;  /* 0x0000000e0d0d7212 */ /* 0x080fe400078e3cff */
[----:B------:R-:W-:Y:S02]  /*93e0*/  LOP3.LUT R12, R12, R14, RZ, 0x3c, !PT ;  /* 0x0000000e0c0c7212 */ /* 0x000fe400078e3cff */
[----:B------:R-:W-:Y:S02]  /*93f0*/  PRMT R43, R45, 0x5410, R43 ;  /* 0x000054102d2b7816 */ /* 0x000fe4000000002b */
[----:B------:R-:W-:-:S02]  /*9400*/  SHF.R.U64 R42, R28, 0x10, R29 ;  /* 0x000000101c2a7819 */ /* 0x000fc4000000121d */
[----:B------:R-:W-:Y:S02]  /*9410*/  SHF.R.U32.HI R44, RZ, 0x10, R31 ;  /* 0x00000010ff2c7819 */ /* 0x000fe4000001161f */
[----:B------:R-:W-:Y:S02]  /*9420*/  PRMT R40, R36, 0x5432, R40 ;  /* 0x0000543224287816 */ /* 0x000fe40000000028 */
[----:B------:R-:W-:Y:S02]  /*9430*/  SHF.R.U32.HI R41, RZ, 0x10, R21 ;  /* 0x00000010ff297819 */ /* 0x000fe40000011615 */
[----:B------:R-:W-:Y:S01]  /*9440*/  PRMT R46, R45, 0x5432, R46 ;  /* 0x000054322d2e7816 */ /* 0x000fe2000000002e */
[----:B------:R-:W-:Y:S01]  /*9450*/  IMAD.U32 R45, R43, 0x10000, RZ ;  /* 0x000100002b2d7824 */ /* 0x000fe200078e00ff */
[C---:B------:R-:W-:Y:S02]  /*9460*/  PRMT R42, R35.reuse, 0x5410, R42 ;  /* 0x00005410232a7816 */ /* 0x040fe4000000002a */
[----:B------:R-:W-:Y:S01]  /*9470*/  PRMT R44, R35, 0x5432, R44 ;  /* 0x00005432232c7816 */ /* 0x000fe2000000002c */
[----:B------:R-:W-:Y:S01]  /*9480*/  IMAD.U32 R35, R40, 0x10000, RZ ;  /* 0x0001000028237824 */ /* 0x000fe200078e00ff */
[----:B------:R-:W-:-:S02]  /*9490*/  PRMT R41, R49, 0x5410, R41 ;  /* 0x0000541031297816 */ /* 0x000fc40000000029 */
[----:B------:R-:W-:Y:S02]  /*94a0*/  SHF.R.U32.HI R29, RZ, 0x10, R29 ;  /* 0x00000010ff1d7819 */ /* 0x000fe4000001161d */
[----:B------:R-:W-:Y:S02]  /*94b0*/  SHF.R.U32.HI R47, RZ, 0x10, R33 ;  /* 0x00000010ff2f7819 */ /* 0x000fe40000011621 */
[----:B------:R-:W-:Y:S02]  /*94c0*/  LOP3.LUT R43, R43, 0xffff0000, RZ, 0xc0, !PT ;  /* 0xffff00002b2b7812 */ /* 0x000fe400078ec0ff */
[----:B------:R-:W-:Y:S02]  /*94d0*/  PRMT R36, R36, 0x5410, R29 ;  /* 0x0000541024247816 */ /* 0x000fe4000000001d */
[----:B------:R-:W-:Y:S01]  /*94e0*/  PRMT R47, R48, 0x5410, R47 ;  /* 0x00005410302f7816 */ /* 0x000fe2000000002f */
[C---:B--2---:R-:W-:Y:S02]  /*94f0*/  IMAD R38, R15.reuse, 0x200, R13 ;  /* 0x000002000f267824 */ /* 0x044fe400078e020d */
[----:B------:R-:W-:-:S02]  /*9500*/  IMAD R12, R15, 0x200, R12 ;  /* 0x000002000f0c7824 */ /* 0x000fc400078e020c */
        /* <DEDUP_REMOVED lines=75> */
.L_x_5725:
[----:B------:R-:W-:Y:S05]  /*99c0*/  BSYNC B1 ;  /* 0x0000000000017941 */ /* 0x000fea0003800000 */
.L_x_5724:
[----:B------:R-:W-:Y:S01]  /*99d0*/  PRMT R21, R3, 0x5410, R34 ;  /* 0x0000541003157816 */ /* 0x000fe20000000022 */
[----:B------:R-:W-:Y:S06]  /*99e0*/  @P0 BRA `(.L_x_5716) ;  /* 0x0000000400a80947 */ /* 0x000fec0003800000 */
[----:B01----:R-:W2:Y:S01]  /*99f0*/  LDL R12, [R1+0x68] ;  /* 0x00006800010c7983 */ /* 0x003ea20000100800 */
[C---:B------:R-:W-:Y:S02]  /*9a00*/  VIADD R13, R22.reuse, 0x40 ;  /* 0x00000040160d7836 */ /* 0x040fe40000000000 */
[----:B------:R-:W-:Y:S01]  /*9a10*/  VIADD R14, R22, 0x40 ;  /* 0x00000040160e7836 */ /* 0x000fe20000000000 */
[----:B------:R-:W3:Y:S01]  /*9a20*/  LDL R41, [R1+0x194] ;  /* 0x0001940001297983 */ /* 0x000ee20000100800 */
[----:B------:R-:W-:Y:S02]  /*9a30*/  IMAD.SHL.U32 R13, R13, 0x40, RZ ;  /* 0x000000400d0d7824 */ /* 0x000fe400078e00ff */
[----:B------:R-:W-:Y:S02]  /*9a40*/  IMAD.SHL.U32 R14, R14, 0x40, RZ ;  /* 0x000000400e0e7824 */ /* 0x000fe400078e00ff */
[----:B------:R-:W-:Y:S01]  /*9a50*/  IMAD.IADD R3, R16, 0x1, R39 ;  /* 0x0000000110037824 */ /* 0x000fe200078e0227 */
[----:B------:R-:W-:-:S02]  /*9a60*/  LOP3.LUT R13, R13, 0x1c0, RZ, 0xc0, !PT ;  /* 0x000001c00d0d7812 */ /* 0x000fc400078ec0ff */
[----:B------:R-:W-:Y:S02]  /*9a70*/  LOP3.LUT R14, R14, 0x1c0, RZ, 0xc0, !PT ;  /* 0x000001c00e0e7812 */ /* 0x000fe400078ec0ff */
[----:B------:R-:W-:Y:S02]  /*9a80*/  SHF.R.U32.HI R13, RZ, 0x3, R13 ;  /* 0x00000003ff0d7819 */ /* 0x000fe4000001160d */
[----:B------:R-:W-:-:S04]  /*9a90*/  LOP3.LUT R3, R14, 0x38, R3, 0xf8, !PT ;  /* 0x000000380e037812 */ /* 0x000fc800078ef803 */
[----:B------:R-:W-:Y:S02]  /*9aa0*/  LOP3.LUT R3, R3, R13, RZ, 0x3c, !PT ;  /* 0x0000000d03037212 */ /* 0x000fe400078e3cff */
[----:B------:R-:W-:Y:S02]  /*9ab0*/  SHF.R.U64 R33, R4, 0x10, R5 ;  /* 0x0000001004217819 */ /* 0x000fe40000001205 */
[----:B------:R-:W-:Y:S02]  /*9ac0*/  SHF.R.U64 R28, R8, 0x10, R9 ;  /* 0x00000010081c7819 */ /* 0x000fe40000001209 */
[----:B------:R-:W-:Y:S02]  /*9ad0*/  PRMT R33, R55, 0x5410, R33 ;  /* 0x0000541037217816 */ /* 0x000fe40000000021 */
[----:B------:R-:W-:Y:S02]  /*9ae0*/  SHF.R.U32.HI R29, RZ, 0x10, R9 ;  /* 0x00000010ff1d7819 */ /* 0x000fe40000011609 */
[----:B------:R-:W-:Y:S01]  /*9af0*/  PRMT R28, R56, 0x5432, R28 ;  /* 0x00005432381c7816 */ /* 0x000fe2000000001c */
[----:B------:R-:W-:Y:S01]  /*9b00*/  IMAD.U32 R34, R33, 0x10000, RZ ;  /* 0x0001000021227824 */ /* 0x000fe200078e00ff */
[----:B------:R-:W-:-:S02]  /*9b10*/  SHF.R.U32.HI R35, RZ, 0x10, R5 ;  /* 0x00000010ff237819 */ /* 0x000fc40000011605 */
[----:B------:R-:W-:Y:S01]  /*9b20*/  SHF.R.U32.HI R38, RZ, 0x10, R7 ;  /* 0x00000010ff267819 */ /* 0x000fe20000011607 */
[----:B------:R-:W-:Y:S01]  /*9b30*/  IMAD.U32 R30, R28, 0x10000, RZ ;  /* 0x000100001c1e7824 */ /* 0x000fe200078e00ff */
[----:B------:R-:W-:Y:S02]  /*9b40*/  PRMT R29, R58, 0x5410, R29 ;  /* 0x000054103a1d7816 */ /* 0x000fe4000000001d */
[----:B------:R-:W-:Y:S02]  /*9b50*/  PRMT R35, R56, 0x5410, R35 ;  /* 0x0000541038237816 */ /* 0x000fe40000000023 */
[--C-:B------:R-:W-:Y:S02]  /*9b60*/  SHF.R.U64 R31, R10, 0x10, R11.reuse ;  /* 0x000000100a1f7819 */ /* 0x100fe4000000120b */
[----:B------:R-:W-:Y:S02]  /*9b70*/  SHF.R.U32.HI R32, RZ, 0x10, R11 ;  /* 0x00000010ff207819 */ /* 0x000fe4000001160b */
[----:B------:R-:W-:Y:S01]  /*9b80*/  PRMT R38, R55, 0x5432, R38 ;  /* 0x0000543237267816 */ /* 0x000fe20000000026 */
[----:B------:R-:W-:Y:S01]  /*9b90*/  IMAD.U32 R36, R35, 0x10000, RZ ;  /* 0x0001000023247824 */ /* 0x000fe200078e00ff */
[----:B------:R-:W-:-:S02]  /*9ba0*/  PRMT R31, R21, 0x5410, R31 ;  /* 0x00005410151f7816 */ /* 0x000fc4000000001f */
[----:B------:R-:W-:Y:S02]  /*9bb0*/  PRMT R32, R21, 0x5432, R32 ;  /* 0x0000543215207816 */ /* 0x000fe40000000020 */
[----:B------:R-:W-:Y:S02]  /*9bc0*/  LOP3.LUT R33, R33, 0xffff0000, RZ, 0xc0, !PT ;  /* 0xffff000021217812 */ /* 0x000fe400078ec0ff */
[----:B------:R-:W-:-:S04]  /*9bd0*/  SHF.R.U64 R37, R6, 0x10, R7 ;  /* 0x0000001006257819 */ /* 0x000fc80000001207 */
[----:B------:R-:W-:Y:S02]  /*9be0*/  PRMT R37, R57, 0x5410, R37 ;  /* 0x0000541039257816 */ /* 0x000fe40000000025 */
[----:B------:R-:W-:Y:S01]  /*9bf0*/  LOP3.LUT R35, R35, 0xffff0000, RZ, 0xc0, !PT ;  /* 0xffff000023237812 */ /* 0x000fe200078ec0ff */
[----:B--2---:R-:W-:-:S04]  /*9c00*/  IMAD.IADD R20, R12, 0x1, R3 ;  /* 0x000000010c147824 */ /* 0x004fc800078e0203 */
[----:B------:R-:W-:Y:S01]  /*9c10*/  IMAD R20, R20, 0x2, R19 ;  /* 0x0000000214147824 */ /* 0x000fe200078e0213 */
[----:B---3--:R-:W0:Y:S04]  /*9c20*/  LDS.128 R12, [R41+0x18400] ;  /* 0x01840000290c7984 */ /* 0x008e280000000c00 */
[----:B------:R-:W1:Y:S01]  /*9c30*/  LDS.128 R24, [R20+0x18400] ;  /* 0x0184000014187984 */ /* 0x000e620000000c00 */
[----:B0-----:R-:W-:Y:S02]  /*9c40*/  IMAD.U32 R3, R12, 0x10000, RZ ;  /* 0x000100000c037824 */ /* 0x001fe400078e00ff */
[----:B-1----:R-:W-:-:S04]  /*9c50*/  IMAD.U32 R9, R24, 0x10000, RZ ;  /* 0x0001000018097824 */ /* 0x002fc800078e00ff */
[C---:B------:R-:W-:Y:S01]  /*9c60*/  FMUL.FTZ R40, R9.reuse, R34 ;  /* 0x0000002209287220 */ /* 0x040fe20000410000 */
[-C--:B------:R-:W-:Y:S01]  /*9c70*/  FMUL.FTZ R42, R9, R30.reuse ;  /* 0x0000001e092a7220 */ /* 0x080fe20000410000 */
[----:B------:R-:W-:Y:S02]  /*9c80*/  IMAD.U32 R11, R25, 0x10000, RZ ;  /* 0x00010000190b7824 */ /* 0x000fe400078e00ff */
[----:B------:R-:W-:Y:S01]  /*9c90*/  FFMA.FTZ R40, R3, R30, -R40 ;  /* 0x0000001e03287223 */ /* 0x000fe20000010828 */
[----:B------:R-:W-:Y:S02]  /*9ca0*/  IMAD.U32 R30, R29, 0x10000, RZ ;  /* 0x000100001d1e7824 */ /* 0x000fe400078e00ff */
[----:B------:R-:W-:Y:S02]  /*9cb0*/  IMAD.U32 R21, R27, 0x10000, RZ ;  /* 0x000100001b157824 */ /* 0x000fe400078e00ff */
[----:B------:R-:W-:Y:S02]  /*9cc0*/  IMAD.U32 R9, R38, 0x10000, RZ ;  /* 0x0001000026097824 */ /* 0x000fe400078e00ff */
[----:B------:R-:W-:Y:S01]  /*9cd0*/  FFMA.FTZ R42, R3, R34, R42 ;  /* 0x00000022032a7223 */ /* 0x000fe2000001002a */
[----:B------:R-:W-:-:S02]  /*9ce0*/  IMAD.U32 R5, R13, 0x10000, RZ ;  /* 0x000100000d057824 */ /* 0x000fc400078e00ff */
[C---:B------:R-:W-:Y:S01]  /*9cf0*/  FMUL.FTZ R44, R11.reuse, R36 ;  /* 0x000000240b2c7220 */ /* 0x040fe20000410000 */
[-C--:B------:R-:W-:Y:S01]  /*9d00*/  FMUL.FTZ R34, R11, R30.reuse ;  /* 0x0000001e0b227220 */ /* 0x080fe20000410000 */
[----:B------:R-:W-:Y:S02]  /*9d10*/  IMAD.U32 R8, R15, 0x10000, RZ ;  /* 0x000100000f087824 */ /* 0x000fe400078e00ff */
[----:B------:R-:W-:Y:S01]  /*9d20*/  FMUL.FTZ R11, R21, R9 ;  /* 0x00000009150b7220 */ /* 0x000fe20000410000 */
[----:B------:R-:W-:Y:S01]  /*9d30*/  IMAD.U32 R3, R32, 0x10000, RZ ;  /* 0x0001000020037824 */ /* 0x000fe200078e00ff */
[----:B------:R-:W-:Y:S01]  /*9d40*/  LOP3.LUT R10, R24, 0xffff0000, RZ, 0xc0, !PT ;  /* 0xffff0000180a7812 */ /* 0x000fe200078ec0ff */
[----:B------:R-:W-:Y:S01]  /*9d50*/  FFMA.FTZ R44, R5, R30, -R44 ;  /* 0x0000001e052c7223 */ /* 0x000fe2000001082c */
[----:B------:R-:W-:Y:S01]  /*9d60*/  LOP3.LUT R24, R25, 0xffff0000, RZ, 0xc0, !PT ;  /* 0xffff000019187812 */ /* 0x000fe200078ec0ff */
[-C--:B------:R-:W-:Y:S01]  /*9d70*/  FMUL.FTZ R30, R21, R3.reuse ;  /* 0x00000003151e7220 */ /* 0x080fe20000410000 */
[----:B------:R-:W-:Y:S01]  /*9d80*/  FFMA.FTZ R25, R8, R3, -R11 ;  /* 0x0000000308197223 */ /* 0x000fe2000001080b */
[----:B------:R-:W-:Y:S01]  /*9d90*/  LOP3.LUT R4, R12, 0xffff0000, RZ, 0xc0, !PT ;  /* 0xffff00000c047812 */ /* 0x000fe200078ec0ff */
[----:B------:R-:W-:Y:S01]  /*9da0*/  FFMA.FTZ R34, R5, R36, R34 ;  /* 0x0000002405227223 */ /* 0x000fe20000010022 */
[----:B------:R-:W-:Y:S01]  /*9db0*/  LOP3.LUT R3, R28, 0xffff0000, RZ, 0xc0, !PT ;  /* 0xffff00001c037812 */ /* 0x000fe200078ec0ff */
[----:B------:R-:W-:Y:S01]  /*9dc0*/  FMUL.FTZ R5, R10, R33 ;  /* 0x000000210a057220 */ /* 0x000fe20000410000 */
[----:B------:R-:W-:Y:S01]  /*9dd0*/  FFMA.FTZ R30, R8, R9, R30 ;  /* 0x00000009081e7223 */ /* 0x000fe2000001001e */
[----:B------:R-:W-:Y:S01]  /*9de0*/  LOP3.LUT R12, R13, 0xffff0000, RZ, 0xc0, !PT ;  /* 0xffff00000d0c7812 */ /* 0x000fe200078ec0ff */
[----:B------:R-:W-:-:S02]  /*9df0*/  IMAD.U32 R13, R26, 0x10000, RZ ;  /* 0x000100001a0d7824 */ /* 0x000fc400078e00ff */
[-C--:B------:R-:W-:Y:S01]  /*9e00*/  FMUL.FTZ R9, R10, R3.reuse ;  /* 0x000000030a097220 */ /* 0x080fe20000410000 */
[C---:B------:R-:W-:Y:S01]  /*9e10*/  FFMA.FTZ R11, R4.reuse, R3, -R5 ;  /* 0x00000003040b7223 */ /* 0x040fe20000010805 */
[----:B------:R-:W-:Y:S02]  /*9e20*/  IMAD.U32 R5, R37, 0x10000, RZ ;  /* 0x0001000025057824 */ /* 0x000fe400078e00ff */
[----:B------:R-:W-:Y:S01]  /*9e30*/  FFMA.FTZ R33, R4, R33, R9 ;  /* 0x0000002104217223 */ /* 0x000fe20000010009 */
[C---:B------:R-:W-:Y:S02]  /*9e40*/  IMAD.U32 R6, R14.reuse, 0x10000, RZ ;  /* 0x000100000e067824 */ /* 0x040fe400078e00ff */
[----:B------:R-:W-:Y:S01]  /*9e50*/  FMUL.FTZ R9, R13, R5 ;  /* 0x000000050d097220 */ /* 0x000fe20000410000 */
[----:B------:R-:W-:Y:S01]  /*9e60*/  IMAD.U32 R3, R31, 0x10000, RZ ;  /* 0x000100001f037824 */ /* 0x000fe200078e00ff */
[----:B------:R-:W-:Y:S02]  /*9e70*/  LOP3.LUT R7, R14, 0xffff0000, RZ, 0xc0, !PT ;  /* 0xffff00000e077812 */ /* 0x000fe400078ec0ff */
[----:B------:R-:W-:Y:S01]  /*9e80*/  LOP3.LUT R14, R15, 0xffff0000, RZ, 0xc0, !PT ;  /* 0xffff00000f0e7812 */ /* 0x000fe200078ec0ff */
[-C--:B------:R-:W-:Y:S01]  /*9e90*/  FFMA.FTZ R10, R6, R3.reuse, -R9 ;  /* 0x00000003060a7223 */ /* 0x080fe20000010809 */
[----:B------:R-:W-:Y:S01]  /*9ea0*/  LOP3.LUT R15, R26, 0xffff0000, RZ, 0xc0, !PT ;  /* 0xffff00001a0f7812 */ /* 0x000fe200078ec0ff */
[----:B------:R-:W-:Y:S01]  /*9eb0*/  FMUL.FTZ R13, R13, R3 ;  /* 0x000000030d0d7220 */ /* 0x000fe20000410000 */
[----:B------:R-:W-:-:S02]  /*9ec0*/  LOP3.LUT R29, R29, 0xffff0000, RZ, 0xc0, !PT ;  /* 0xffff00001d1d7812 */ /* 0x000fc400078ec0ff */
[----:B------:R-:W-:Y:S02]  /*9ed0*/  LOP3.LUT R26, R27, 0xffff0000, RZ, 0xc0, !PT ;  /* 0xffff00001b1a7812 */ /* 0x000fe400078ec0ff */
[----:B------:R-:W-:Y:S02]  /*9ee0*/  LOP3.LUT R8, R37, 0xffff0000, RZ, 0xc0, !PT ;  /* 0xffff000025087812 */ /* 0x000fe400078ec0ff */
[----:B------:R-:W-:Y:S02]  /*9ef0*/  LOP3.LUT R9, R38, 0xffff0000, RZ, 0xc0, !PT ;  /* 0xffff000026097812 */ /* 0x000fe400078ec0ff */
[----:B------:R-:W-:Y:S02]  /*9f00*/  LOP3.LUT R4, R31, 0xffff0000, RZ, 0xc0, !PT ;  /* 0xffff00001f047812 */ /* 0x000fe400078ec0ff */
[----:B------:R-:W-:Y:S01]  /*9f10*/  LOP3.LUT R3, R32, 0xffff0000, RZ, 0xc0, !PT ;  /* 0xffff000020037812 */ /* 0x000fe200078ec0ff */
[C---:B------:R-:W-:Y:S01]  /*9f20*/  FMUL.FTZ R21, R24.reuse, R35 ;  /* 0x0000002318157220 */ /* 0x040fe20000410000 */
[----:B------:R-:W-:Y:S01]  /*9f30*/  FMUL.FTZ R24, R24, R29 ;  /* 0x0000001d18187220 */ /* 0x000fe20000410000 */
[----:B------:R-:W-:Y:S01]  /*9f40*/  FFMA.FTZ R13, R6, R5, R13 ;  /* 0x00000005060d7223 */ /* 0x000fe2000001000d */
[C---:B------:R-:W-:Y:S01]  /*9f50*/  FMUL.FTZ R6, R15.reuse, R8 ;  /* 0x000000080f067220 */ /* 0x040fe20000410000 */
[C---:B------:R-:W-:Y:S01]  /*9f60*/  FMUL.FTZ R27, R26.reuse, R9 ;  /* 0x000000091a1b7220 */ /* 0x040fe20000410000 */
[-C--:B------:R-:W-:Y:S01]  /*9f70*/  FMUL.FTZ R5, R15, R4.reuse ;  /* 0x000000040f057220 */ /* 0x080fe20000410000 */
[----:B------:R-:W-:Y:S01]  /*9f80*/  FMUL.FTZ R26, R26, R3 ;  /* 0x000000031a1a7220 */ /* 0x000fe20000410000 */
[C---:B------:R-:W-:Y:S01]  /*9f90*/  FFMA.FTZ R35, R12.reuse, R35, R24 ;  /* 0x000000230c237223 */ /* 0x040fe20000010018 */
[----:B------:R-:W-:Y:S01]  /*9fa0*/  FFMA.FTZ R21, R12, R29, -R21 ;  /* 0x0000001d0c157223 */ /* 0x000fe20000010815 */
        /* <DEDUP_REMOVED lines=14> */
.L_x_5716:
[----:B------:R-:W-:Y:S05]  /*a090*/  BSYNC B0 ;  /* 0x0000000000007941 */ /* 0x000fea0003800000 */
.L_x_5702:
        /* <DEDUP_REMOVED lines=8> */
.L_x_5699:
[----:B---3--:R-:W3:Y:S01]  /*a120*/  S2R R3, SR_TID.X ;  /* 0x0000000000037919 */ /* 0x008ee20000002100 */
[----:B-12---:R-:W-:Y:S01]  /*a130*/  IMAD.U32 R4, RZ, RZ, UR37 ;  /* 0x00000025ff047e24 */ /* 0x006fe2000f8e00ff */
[----:B------:R-:W-:Y:S05]  /*a140*/  WARPSYNC.ALL ;  /* 0x0000000000007948 */ /* 0x000fea0003800000 */
[----:B------:R-:W-:Y:S02]  /*a150*/  ISETP.NE.AND P1, PT, R4, 0x3, PT ;  /* 0x000000030400780c */ /* 0x000fe40003f25270 */
[----:B---3--:R-:W-:-:S05]  /*a160*/  SHF.R.U32.HI R3, RZ, 0x7, R3 ;  /* 0x00000007ff037819 */ /* 0x008fca0000011603 */
[----:B------:R-:W-:-:S05]  /*a170*/  VIADD R3, R3, 0x8 ;  /* 0x0000000803037836 */ /* 0x000fca0000000000 */
[----:B------:R1:W-:Y:S06]  /*a180*/  BAR.SYNC.DEFER_BLOCKING R3, 0x100 ;  /* 0x000400030000751d */ /* 0x0003ec0000010000 */
[----:B------:R-:W-:Y:S05]  /*a190*/  @!P1 BRA `(.L_x_5726) ;  /* 0x0000000000049947 */ /* 0x000fea0003800000 */
[----:B------:R-:W-:Y:S01]  /*a1a0*/  BPT.TRAP 0x1 ;  /* 0x000000040000795c */ /* 0x000fe20000300000 */
.L_x_5726:
[----:B------:R-:W-:Y:S01]  /*a1b0*/  IMAD R179, R2, 0x8, R19 ;  /* 0x0000000802b37824 */ /* 0x000fe200078e0213 */
[----:B------:R-:W-:-:S04]  /*a1c0*/  SHF.L.U32 R8, R23, 0x1f, RZ ;  /* 0x0000001f17087819 */ /* 0x000fc800000006ff */
[----:B------:R2:W3:Y:S01]  /*a1d0*/  SYNCS.PHASECHK.TRANS64.TRYWAIT P0, [R179+URZ+0x32430], R8 ;  /* 0x03243008b30075a7 */ /* 0x0004e2000800017f */
[----:B------:R-:W-:Y:S05]  /*a1e0*/  @!P1 BRA `(.L_x_5727) ;  /* 0x0000000000049947 */ /* 0x000fea0003800000 */
[----:B------:R-:W-:Y:S01]  /*a1f0*/  BPT.TRAP 0x1 ;  /* 0x000000040000795c */ /* 0x000fe20000300000 */
.L_x_5727:
[----:B------:R-:W-:-:S05]  /*a200*/  VIADD R4, R19, 0x1c400 ;  /* 0x0001c40013047836 */ /* 0x000fca0000000000 */
[----:B------:R-:W-:-:S04]  /*a210*/  SHF.R.U32.HI R4, RZ, 0x4, R4 ;  /* 0x00000004ff047819 */ /* 0x000fc80000011604 */
[----:B------:R-:W-:-:S04]  /*a220*/  LOP3.LUT R4, R4, 0x3fff, RZ, 0xc0, !PT ;  /* 0x00003fff04047812 */ /* 0x000fc800078ec0ff */
[----:B------:R-:W-:-:S05]  /*a230*/  LOP3.LUT R4, R4, 0x10000, RZ, 0xfc, !PT ;  /* 0x0001000004047812 */ /* 0x000fca00078efcff */
[----:B------:R4:W-:Y:S01]  /*a240*/  STL [R1+0x4c], R4 ;  /* 0x00004c0401007387 */ /* 0x0009e20000100800 */
[----:B---3--:R-:W-:Y:S05]  /*a250*/  @P0 BRA `(.L_x_5728) ;  /* 0x0000000000080947 */ /* 0x008fea0003800000 */
[----:B------:R-:W3:Y:S02]  /*a260*/  SYNCS.PHASECHK.TRANS64.TRYWAIT P0, [R179+URZ+0x32430], R8 ;  /* 0x03243008b30075a7 */ /* 0x000ee4000800017f */
[----:B---3--:R-:W-:Y:S05]  /*a270*/  @!P0 BRA `(.L_x_5729) ;  /* 0x0000019c00608947 */ /* 0x008fea0003800000 */
.L_x_5728:
[----:B----4-:R-:W4:Y:S01]  /*a280*/  LDL R4, [R1+0x4c] ;  /* 0x00004c0001047983 */ /* 0x010f220000100800 */
[----:B------:R-:W-:Y:S01]  /*a290*/  IMAD.MOV.U32 R5, RZ, RZ, 0x40000040 ;  /* 0x40000040ff057424 */ /* 0x000fe200078e00ff */
[----:B------:R-:W-:Y:S05]  /*a2a0*/  WARPSYNC.ALL ;  /* 0x0000000000007948 */ /* 0x000fea0003800000 */
[C---:B------:R-:W-:Y:S01]  /*a2b0*/  R2UR UR4, R224.reuse ;  /* 0x00000000e00472ca */ /* 0x040fe200000e0000 */
[----:B0-----:R-:W-:Y:S01]  /*a2c0*/  WARPGROUP.ARRIVE ;  /* 0x00000000000079c5 */ /* 0x001fe20000000000 */
[----:B------:R-:W-:Y:S01]  /*a2d0*/  R2UR UR5, R225 ;  /* 0x00000000e10572ca */ /* 0x000fe200000e0000 */
[----:B------:R-:W-:Y:S01]  /*a2e0*/  VIADD R14, R224, 0x2 ;  /* 0x00000002e00e7836 */ /* 0x000fe20000000000 */
[----:B------:R-:W-:Y:S01]  /*a2f0*/  R2UR UR7, R5 ;  /* 0x00000000050772ca */ /* 0x000fe200000e0000 */
[----:B------:R-:W-:Y:S01]  /*a300*/  IMAD.MOV.U32 R15, RZ, RZ, 0x40000040 ;  /* 0x40000040ff0f7424 */ /* 0x000fe200078e00ff */
[----:B------:R-:W-:Y:S01]  /*a310*/  SHF.L.U32 R0, R0, 0x1f, RZ ;  /* 0x0000001f00007819 */ /* 0x000fe200000006ff */
[----:B------:R-:W-:Y:S01]  /*a320*/  IMAD.MOV.U32 R7, RZ, RZ, 0x40000040 ;  /* 0x40000040ff077424 */ /* 0x000fe200078e00ff */
[----:B------:R-:W-:Y:S01]  /*a330*/  BSSY B0, `(.L_x_5730) ;  /* 0x0000028000007945 */ /* 0x000fe20003800000 */
[----:B------:R-:W-:Y:S01]  /*a340*/  VIADD R12, R224, 0x4 ;  /* 0x00000004e00c7836 */ /* 0x000fe20000000000 */
[----:B------:R0:W-:Y:S01]  /*a350*/  STL.64 [R1+0x10], R14 ;  /* 0x0000100e01007387 */ /* 0x0001e20000100a00 */
[----:B------:R-:W-:-:S02]  /*a360*/  IMAD.MOV.U32 R13, RZ, RZ, 0x40000040 ;  /* 0x40000040ff0d7424 */ /* 0x000fc400078e00ff */
[----:B------:R-:W-:Y:S02]  /*a370*/  VIADD R10, R224, 0x6 ;  /* 0x00000006e00a7836 */ /* 0x000fe40000000000 */
[----:B------:R-:W-:Y:S01]  /*a380*/  IMAD.MOV.U32 R11, RZ, RZ, 0x40000040 ;  /* 0x40000040ff0b7424 */ /* 0x000fe200078e00ff */
[----:B------:R0:W-:Y:S01]  /*a390*/  STL.64 [R1+0x8], R12 ;  /* 0x0000080c01007387 */ /* 0x0001e20000100a00 */
[----:B------:R-:W-:-:S03]  /*a3a0*/  IMAD.MOV.U32 R5, RZ, RZ, 0x40000040 ;  /* 0x40000040ff057424 */ /* 0x000fc600078e00ff */
[----:B------:R0:W-:Y:S01]  /*a3b0*/  STL.64 [R1], R10 ;  /* 0x0000000a01007387 */ /* 0x0001e20000100a00 */
[----:B----4-:R-:W-:-:S04]  /*a3c0*/  IMAD R4, R2, 0x300, R4 ;  /* 0x0000030002047824 */ /* 0x010fc800078e0204 */
[C---:B------:R-:W-:Y:S01]  /*a3d0*/  VIADD R6, R4.reuse, 0x2 ;  /* 0x0000000204067836 */ /* 0x040fe20000000000 */
[----:B------:R-:W-:-:S13]  /*a3e0*/  R2UR UR6, R4 ;  /* 0x00000000040672ca */ /* 0x000fda00000e0000 */
[----:B------:R-:W-:Y:S01]  /*a3f0*/  HGMMA.64x96x16.F32.BF16 R24, gdesc[UR4], RZ, !UPT, gsb0 ;  /* 0x01600000041879f0 */ /* 0x000fe2000c0018ff */
[----:B------:R-:W-:Y:S02]  /*a400*/  R2UR UR4, R14 ;  /* 0x000000000e0472ca */ /* 0x000fe400000e0000 */
[----:B------:R-:W-:Y:S02]  /*a410*/  R2UR UR5, R15 ;  /* 0x000000000f0572ca */ /* 0x000fe400000e0000 */
[----:B------:R-:W-:Y:S01]  /*a420*/  R2UR UR6, R6 ;  /* 0x00000000060672ca */ /* 0x000fe200000e0000 */
[C---:B------:R-:W-:Y:S01]  /*a430*/  VIADD R6, R4.reuse, 0x4 ;  /* 0x0000000404067836 */ /* 0x040fe20000000000 */
[----:B------:R-:W-:Y:S01]  /*a440*/  R2UR UR7, R7 ;  /* 0x00000000070772ca */ /* 0x000fe200000e0000 */
[----:B------:R-:W-:Y:S02]  /*a450*/  IMAD.MOV.U32 R7, RZ, RZ, 0x40000040 ;  /* 0x40000040ff077424 */ /* 0x000fe400078e00ff */
        /* <DEDUP_REMOVED lines=19> */
[----:B------:R-:W4:Y:S02]  /*a590*/  SYNCS.PHASECHK.TRANS64.TRYWAIT P0, [R19+URZ+0x32410], R0 ;  /* 0x03241000130075a7 */ /* 0x000f24000800017f */
[----:B0---4-:R-:W-:Y:S05]  /*a5a0*/  @!P0 BRA `(.L_x_5731) ;  /* 0x0000019800a88947 */ /* 0x011fea0003800000 */
.L_x_5993:
[----:B------:R-:W-:Y:S05]  /*a5b0*/  BSYNC B0 ;  /* 0x0000000000007941 */ /* 0x000fea0003800000 */
.L_x_5730:
[----:B------:R-:W-:Y:S05]  /*a5c0*/  @!P1 BRA `(.L_x_5732) ;  /* 0x0000000000049947 */ /* 0x000fea0003800000 */
[----:B------:R-:W-:Y:S01]  /*a5d0*/  BPT.TRAP 0x1 ;  /* 0x000000040000795c */ /* 0x000fe20000300000 */
.L_x_5732:
[----:B------:R4:W0:Y:S01]  /*a5e0*/  SYNCS.PHASECHK.TRANS64.TRYWAIT P2, [R179+URZ+0x32450], R8 ;  /* 0x03245008b30075a7 */ /* 0x000822000804017f */
[----:B------:R-:W-:Y:S05]  /*a5f0*/  @!P1 BRA `(.L_x_5733) ;  /* 0x0000000000049947 */ /* 0x000fea0003800000 */
[----:B------:R-:W-:Y:S01]  /*a600*/  BPT.TRAP 0x1 ;  /* 0x000000040000795c */ /* 0x000fe20000300000 */
.L_x_5733:
[----:B0-----:R-:W0:Y:S01]  /*a610*/  S2R R0, SR_TID.X ;  /* 0x0000000000007919 */ /* 0x001e220000002100 */
[----:B------:R-:W-:Y:S01]  /*a620*/  BSSY B0, `(.L_x_5734) ;  /* 0x0000006000007945 */ /* 0x000fe20003800000 */
[----:B0-----:R-:W-:-:S04]  /*a630*/  LOP3.LUT R0, R0, 0x7f, RZ, 0xc0, !PT ;  /* 0x0000007f00007812 */ /* 0x001fc800078ec0ff */
[----:B------:R-:W-:Y:S01]  /*a640*/  ISETP.NE.AND P0, PT, R0, RZ, PT ;  /* 0x000000ff0000720c */ /* 0x000fe20003f05270 */
[----:B------:R-:W-:-:S12]  /*a650*/  @P2 BRA `(.L_x_5735) ;  /* 0x0000000000082947 */ /* 0x000fd80003800000 */
[----:B------:R-:W0:Y:S02]  /*a660*/  SYNCS.PHASECHK.TRANS64.TRYWAIT P2, [R179+URZ+0x32450], R8 ;  /* 0x03245008b30075a7 */ /* 0x000e24000804017f */
[----:B0-----:R-:W-:Y:S05]  /*a670*/  @!P2 BRA `(.L_x_5736) ;  /* 0x000001980088a947 */ /* 0x001fea0003800000 */
.L_x_5735:
[----:B------:R-:W-:Y:S05]  /*a680*/  BSYNC B0 ;  /* 0x0000000000007941 */ /* 0x000fea0003800000 */
.L_x_5734:
[----:B------:R-:W-:Y:S05]  /*a690*/  WARPSYNC.ALL ;  /* 0x0000000000007948 */ /* 0x000fea0003800000 */
[----:B------:R-:W-:Y:S01]  /*a6a0*/  R2UR UR42, R19 ;  /* 0x00000000132a72ca */ /* 0x000fe200000e0000 */
[----:B------:R-:W-:Y:S01]  /*a6b0*/  IMAD.MOV.U32 R73, RZ, RZ, 0xc00 ;  /* 0x00000c00ff497424 */ /* 0x000fe200078e00ff */
[----:B------:R-:W-:Y:S01]  /*a6c0*/  LOP3.LUT R4, R72, 0x10000, RZ, 0xfc, !PT ;  /* 0x0001000048047812 */ /* 0x000fe200078efcff */
[----:B------:R-:W-:Y:S01]  /*a6d0*/  IMAD.MOV.U32 R5, RZ, RZ, 0x40000040 ;  /* 0x40000040ff057424 */ /* 0x000fe200078e00ff */
[----:B------:R-:W-:Y:S01]  /*a6e0*/  WARPGROUP.ARRIVE ;  /* 0x00000000000079c5 */ /* 0x000fe20000000000 */
[----:B------:R-:W-:Y:S01]  /*a6f0*/  IMAD.MOV.U32 R237, RZ, RZ, 0x40000040 ;  /* 0x40000040ffed7424 */ /* 0x000fe200078e00ff */
[----:B------:R-:W2:Y:S01]  /*a700*/  LDL.LU R78, [R1+0x48] ;  /* 0x00004800014e7983 */ /* 0x000ea20000300800 */
[----:B------:R-:W-:Y:S01]  /*a710*/  IMAD.MOV.U32 R7, RZ, RZ, 0x40000040 ;  /* 0x40000040ff077424 */ /* 0x000fe200078e00ff */
[----:B------:R-:W0:Y:S01]  /*a720*/  LDC R83, c[0x0][0x448] ;  /* 0x00011200ff537b82 */ /* 0x000e220000000800 */
[----:B------:R-:W-:Y:S01]  /*a730*/  IMAD.MOV.U32 R235, RZ, RZ, 0x40000040 ;  /* 0x40000040ffeb7424 */ /* 0x000fe200078e00ff */
[----:B------:R-:W-:Y:S01]  /*a740*/  ULDC UR43, c[0x0][0xa80] ;  /* 0x0002a000002b7ab9 */ /* 0x000fe20000000800 */
[----:B------:R-:W-:Y:S01]  /*a750*/  IMAD.MOV.U32 R233, RZ, RZ, 0x40000040 ;  /* 0x40000040ffe97424 */ /* 0x000fe200078e00ff */
[----:B------:R-:W-:Y:S01]  /*a760*/  ULDC UR50, c[0x0][0xad0] ;  /* 0x0002b40000327ab9 */ /* 0x000fe20000000800 */
[----:B------:R-:W-:Y:S01]  /*a770*/  UIADD3 UR42, UR42, 0x400, URZ ;  /* 0x000004002a2a7890 */ /* 0x000fe2000fffe03f */
[C---:B------:R-:W-:Y:S01]  /*a780*/  R2UR UR4, R4.reuse ;  /* 0x00000000040472ca */ /* 0x040fe200000e0000 */
[C---:B------:R-:W-:Y:S01]  /*a790*/  VIADD R236, R4.reuse, 0x2 ;  /* 0x0000000204ec7836 */ /* 0x040fe20000000000 */
[----:B------:R-:W-:Y:S01]  /*a7a0*/  R2UR UR5, R5 ;  /* 0x00000000050572ca */ /* 0x000fe200000e0000 */
[----:B------:R-:W-:Y:S01]  /*a7b0*/  USHF.R.U32.HI UR42, URZ, 0x4, UR42 ;  /* 0x000000043f2a7899 */ /* 0x000fe2000801162a */
[C---:B------:R-:W-:Y:S01]  /*a7c0*/  VIADD R234, R4.reuse, 0x4 ;  /* 0x0000000404ea7836 */ /* 0x040fe20000000000 */
[----:B------:R-:W2:Y:S01]  /*a7d0*/  LDL R79, [R1+0x6c] ;  /* 0x00006c00014f7983 */ /* 0x000ea20000100800 */
[----:B------:R-:W-:Y:S01]  /*a7e0*/  IMAD.MOV.U32 R227, RZ, RZ, 0x40000040 ;  /* 0x40000040ffe37424 */ /* 0x000fe200078e00ff */
[----:B------:R-:W-:Y:S01]  /*a7f0*/  ULOP3.LUT UR42, UR42, 0x3fff, URZ, 0xc0, !UPT ;  /* 0x00003fff2a2a7892 */ /* 0x000fe2000f8ec03f */
[C---:B------:R-:W-:Y:S01]  /*a800*/  VIADD R232, R4.reuse, 0x6 ;  /* 0x0000000604e87836 */ /* 0x040fe20000000000 */
[----:B------:R-:W2:Y:S01]  /*a810*/  LDL R81, [R1+0x50] ;  /* 0x0000500001517983 */ /* 0x000ea20000100800 */
[C---:B------:R-:W-:Y:S01]  /*a820*/  VIADD R226, R4.reuse, 0x400 ;  /* 0x0000040004e27836 */ /* 0x040fe20000000000 */
[----:B------:R-:W-:Y:S01]  /*a830*/  ULOP3.LUT UR39, UR42, 0x10000, URZ, 0xfc, !UPT ;  /* 0x000100002a277892 */ /* 0x000fe2000f8efc3f */
[C---:B------:R-:W-:Y:S01]  /*a840*/  VIADD R214, R4.reuse, 0x402 ;  /* 0x0000040204d67836 */ /* 0x040fe20000000000 */
[----:B------:R-:W2:Y:S01]  /*a850*/  LDL R182, [R1+0x28] ;  /* 0x0000280001b67983 */ /* 0x000ea20000100800 */
[----:B------:R-:W-:Y:S01]  /*a860*/  IMAD.MOV.U32 R215, RZ, RZ, 0x40000040 ;  /* 0x40000040ffd77424 */ /* 0x000fe200078e00ff */
[----:B------:R-:W-:Y:S01]  /*a870*/  ULDC UR51, c[0x0][0xad0] ;  /* 0x0002b40000337ab9 */ /* 0x000fe20000000800 */
[----:B------:R-:W-:Y:S01]  /*a880*/  VIADD R212, R4, 0x404 ;  /* 0x0000040404d47836 */ /* 0x000fe20000000000 */
[----:B------:R-:W2:Y:S01]  /*a890*/  LDL R183, [R1+0x24] ;  /* 0x0000240001b77983 */ /* 0x000ea20000100800 */
[----:B------:R-:W-:Y:S01]  /*a8a0*/  IMAD R72, R2, R73, UR39 ;  /* 0x0000002702487e24 */ /* 0x000fe2000f8e0249 */
[----:B0-----:R-:W-:Y:S01]  /*a8b0*/  ISETP.NE.AND P5, PT, R83, 0x1, PT ;  /* 0x000000015300780c */ /* 0x001fe20003fa5270 */
[----:B------:R-:W-:Y:S01]  /*a8c0*/  IMAD.MOV.U32 R73, RZ, RZ, 0x40000040 ;  /* 0x40000040ff497424 */ /* 0x000fe200078e00ff */
[----:B------:R-:W-:Y:S01]  /*a8d0*/  ULDC UR48, c[0x0][0xa80] ;  /* 0x0002a00000307ab9 */ /* 0x000fe20000000800 */
[C---:B------:R-:W-:Y:S01]  /*a8e0*/  VIADD R6, R72.reuse, 0x2 ;  /* 0x0000000248067836 */ /* 0x040fe20000000000 */
[----:B------:R-:W-:Y:S01]  /*a8f0*/  R2UR UR6, R72 ;  /* 0x00000000480672ca */ /* 0x000fe200000e0000 */
[----:B------:R-:W-:Y:S01]  /*a900*/  IMAD.MOV.U32 R213, RZ, RZ, 0x40000040 ;  /* 0x40000040ffd57424 */ /* 0x000fe200078e00ff */
[----:B------:R-:W-:Y:S01]  /*a910*/  R2UR UR7, R73 ;  /* 0x00000000490772ca */ /* 0x000fe200000e0000 */
[----:B------:R-:W-:Y:S01]  /*a920*/  VIADD R208, R4, 0x406 ;  /* 0x0000040604d07836 */ /* 0x000fe20000000000 */
[----:B------:R-:W-:Y:S01]  /*a930*/  ULDC UR49, c[0x0][0xa80] ;  /* 0x0002a00000317ab9 */ /* 0x000fe20000000800 */
[----:B------:R-:W-:-:S02]  /*a940*/  IMAD.MOV.U32 R209, RZ, RZ, 0x40000040 ;  /* 0x40000040ffd17424 */ /* 0x000fc400078e00ff */
[C---:B------:R-:W-:Y:S02]  /*a950*/  VIADD R206, R4.reuse, 0x800 ;  /* 0x0000080004ce7836 */ /* 0x040fe40000000000 */
[----:B------:R-:W-:Y:S02]  /*a960*/  IMAD.MOV.U32 R207, RZ, RZ, 0x40000040 ;  /* 0x40000040ffcf7424 */ /* 0x000fe400078e00ff */
[----:B------:R-:W-:Y:S02]  /*a970*/  VIADD R204, R4, 0x802 ;  /* 0x0000080204cc7836 */ /* 0x000fe40000000000 */
[----:B------:R-:W-:Y:S02]  /*a980*/  IMAD.MOV.U32 R205, RZ, RZ, 0x40000040 ;  /* 0x40000040ffcd7424 */ /* 0x000fe400078e00ff */
[----:B------:R-:W-:Y:S01]  /*a990*/  HGMMA.64x96x16.F32.BF16 R24, gdesc[UR4], R24, gsb0 ;  /* 0x01600000041879f0 */ /* 0x000fe20008001818 */
[----:B------:R-:W-:Y:S01]  /*a9a0*/  R2UR UR4, R236 ;  /* 0x00000000ec0472ca */ /* 0x000fe200000e0000 */
[----:B------:R-:W-:Y:S01]  /*a9b0*/  VIADD R20, R4, 0x804 ;  /* 0x0000080404147836 */ /* 0x000fe20000000000 */
[----:B------:R-:W-:Y:S01]  /*a9c0*/  R2UR UR5, R237 ;  /* 0x00000000ed0572ca */ /* 0x000fe200000e0000 */
[----:B------:R-:W-:Y:S01]  /*a9d0*/  IMAD.MOV.U32 R21, RZ, RZ, 0x40000040 ;  /* 0x40000040ff157424 */ /* 0x000fe200078e00ff */
[----:B------:R-:W-:Y:S01]  /*a9e0*/  R2UR UR6, R6 ;  /* 0x00000000060672ca */ /* 0x000fe200000e0000 */
[----:B------:R-:W-:Y:S01]  /*a9f0*/  VIADD R6, R72, 0x4 ;  /* 0x0000000448067836 */ /* 0x000fe20000000000 */
[----:B------:R-:W-:Y:S01]  /*aa00*/  R2UR UR7, R7 ;  /* 0x00000000070772ca */ /* 0x000fe200000e0000 */
[----:B------:R-:W-:-:S02]  /*aa10*/  IMAD.MOV.U32 R7, RZ, RZ, 0x40000040 ;  /* 0x40000040ff077424 */ /* 0x000fc400078e00ff */
[C---:B------:R-:W-:Y:S02]  /*aa20*/  VIADD R14, R4.reuse, 0x806 ;  /* 0x00000806040e7836 */ /* 0x040fe40000000000 */
[----:B------:R-:W-:Y:S02]  /*aa30*/  IMAD.MOV.U32 R15, RZ, RZ, 0x40000040 ;  /* 0x40000040ff0f7424 */ /* 0x000fe400078e00ff */
[C---:B------:R-:W-:Y:S02]  /*aa40*/  VIADD R12, R4.reuse, 0xc00 ;  /* 0x00000c00040c7836 */ /* 0x040fe40000000000 */
[----:B------:R-:W-:Y:S02]  /*aa50*/  IMAD.MOV.U32 R13, RZ, RZ, 0x40000040 ;  /* 0x40000040ff0d7424 */ /* 0x000fe400078e00ff */
[----:B------:R-:W-:Y:S02]  /*aa60*/  VIADD R10, R4, 0xc02 ;  /* 0x00000c02040a7836 */ /* 0x000fe40000000000 */
[----:B------:R-:W-:-:S02]  /*aa70*/  IMAD.MOV.U32 R11, RZ, RZ, 0x40000040 ;  /* 0x40000040ff0b7424 */ /* 0x000fc400078e00ff */
[----:B--234-:R-:W-:Y:S02]  /*aa80*/  VIADD R8, R4, 0xc04 ;  /* 0x00000c0404087836 */ /* 0x01cfe40000000000 */
[----:B------:R-:W-:Y:S02]  /*aa90*/  IMAD.MOV.U32 R9, RZ, RZ, 0x40000040 ;  /* 0x40000040ff097424 */ /* 0x000fe400078e00ff */
[----:B------:R-:W-:Y:S01]  /*aaa0*/  IMAD.MOV.U32 R73, RZ, RZ, 0x40000040 ;  /* 0x40000040ff497424 */ /* 0x000fe200078e00ff */
[----:B------:R-:W-:Y:S02]  /*aab0*/  WARPGROUP.DEPBAR.LE gsb0, 0x0 ;  /* 0x00008000000079c5 */ /* 0x000fe40000010000 */
        /* <DEDUP_REMOVED lines=131> */
[----:B------:R-:W2:Y:S01]  /*b2f0*/  LDL R30, [R1+0x5c] ;  /* 0x00005c00011e7983 */ /* 0x000ea20000100800 */
[----:B------:R-:W-:Y:S01]  /*b300*/  FMUL.FTZ R24, R28, UR4 ;  /* 0x000000041c187c20 */ /* 0x000fe20008410000 */
[----:B------:R-:W-:Y:S01]  /*b310*/  FMUL.FTZ R82, R29, UR4 ;  /* 0x000000041d527c20 */ /* 0x000fe20008410000 */
[----:B------:R-:W0:Y:S01]  /*b320*/  @P5 LDC R28, c[0x0][0x44c] ;  /* 0x00011300ff1c5b82 */ /* 0x000e220000000800 */
[----:B------:R-:W-:Y:S01]  /*b330*/  LOP3.LUT R78, R78, 0xfffffffe, RZ, 0xc0, !PT ;  /* 0xfffffffe4e4e7812 */ /* 0x000fe200078ec0ff */
[----:B------:R-:W-:Y:S01]  /*b340*/  FMUL.FTZ R77, R34, UR4 ;  /* 0x00000004224d7c20 */ /* 0x000fe20008410000 */
[----:B------:R-:W-:Y:S01]  /*b350*/  FMUL.FTZ R0, R25, UR4 ;  /* 0x0000000419007c20 */ /* 0x000fe20008410000 */
[----:B------:R-:W3:Y:S01]  /*b360*/  MUFU.TANH R84, R84 ;  /* 0x0000005400547308 */ /* 0x000ee20000002400 */
[----:B------:R-:W-:Y:S01]  /*b370*/  FMUL.FTZ R80, R33, UR4 ;  /* 0x0000000421507c20 */ /* 0x000fe20008410000 */
[----:B------:R-:W-:Y:S01]  /*b380*/  FMUL.FTZ R73, R26, UR4 ;  /* 0x000000041a497c20 */ /* 0x000fe20008410000 */
[----:B------:R-:W-:Y:S01]  /*b390*/  FMUL.FTZ R72, R27, UR4 ;  /* 0x000000041b487c20 */ /* 0x000fe20008410000 */
[----:B------:R-:W4:Y:S01]  /*b3a0*/  @P5 LDC R29, c[0x0][0x450] ;  /* 0x00011400ff1d5b82 */ /* 0x000f220000000800 */
[----:B------:R-:W-:Y:S01]  /*b3b0*/  @P5 LOP3.LUT R78, R78, 0x1, RZ, 0xfc, !PT ;  /* 0x000000014e4e5812 */ /* 0x000fe200078efcff */
[----:B------:R-:W-:Y:S01]  /*b3c0*/  FMUL.FTZ R34, R45, UR4 ;  /* 0x000000042d227c20 */ /* 0x000fe20008410000 */
[----:B------:R-:W-:Y:S01]  /*b3d0*/  FMUL.FTZ R25, R32, UR4 ;  /* 0x0000000420197c20 */ /* 0x000fe20008410000 */
[----:B------:R-:W1:Y:S01]  /*b3e0*/  MUFU.TANH R0, R0 ;  /* 0x0000000000007308 */ /* 0x000e620000002400 */
[----:B------:R-:W-:Y:S01]  /*b3f0*/  FMUL.FTZ R76, R35, UR4 ;  /* 0x00000004234c7c20 */ /* 0x000fe20008410000 */
[----:B------:R3:W-:Y:S01]  /*b400*/  STL [R1+0x48], R78 ;  /* 0x0000484e01007387 */ /* 0x0007e20000100800 */
[----:B------:R-:W-:-:S02]  /*b410*/  IMAD R45, R210, -0x60, R182 ;  /* 0xffffffa0d22d7824 */ /* 0x000fc400078e02b6 */
[----:B------:R-:W-:Y:S01]  /*b420*/  FMUL.FTZ R40, R40, UR4 ;  /* 0x0000000428287c20 */ /* 0x000fe20008410000 */
[----:B------:R-:W-:Y:S02]  /*b430*/  FMUL.FTZ R74, R31, UR4 ;  /* 0x000000041f4a7c20 */ /* 0x000fe40008410000 */
[----:B------:R-:W1:Y:S01]  /*b440*/  MUFU.TANH R24, R24 ;  /* 0x0000001800187308 */ /* 0x000e620000002400 */
[----:B------:R-:W-:Y:S01]  /*b450*/  FMUL.FTZ R26, R36, UR4 ;  /* 0x00000004241a7c20 */ /* 0x000fe20008410000 */
[----:B---3--:R-:W-:Y:S01]  /*b460*/  FMUL.FTZ R78, R38, UR4 ;  /* 0x00000004264e7c20 */ /* 0x008fe20008410000 */
[----:B------:R-:W-:Y:S01]  /*b470*/  FMUL.FTZ R38, R39, UR4 ;  /* 0x0000000427267c20 */ /* 0x000fe20008410000 */
[----:B------:R-:W-:-:S04]  /*b480*/  IMAD.IADD R39, R79, 0x1, R81 ;  /* 0x000000014f277824 */ /* 0x000fc800078e0251 */
[----:B------:R-:W3:Y:S01]  /*b490*/  MUFU.TANH R82, R82 ;  /* 0x0000005200527308 */ /* 0x000ee20000002400 */
[----:B------:R-:W-:Y:S01]  /*b4a0*/  FMUL.FTZ R32, R52, UR4 ;  /* 0x0000000434207c20 */ /* 0x000fe20008410000 */
[----:B0-----:R-:W-:-:S06]  /*b4b0*/  @P5 IMAD.HI.U32 R28, R39, R28, RZ ;  /* 0x0000001c271c5227 */ /* 0x001fcc00078e00ff */
[----:B------:R-:W0:Y:S01]  /*b4c0*/  MUFU.TANH R25, R25 ;  /* 0x0000001900197308 */ /* 0x000e220000002400 */
[----:B----4-:R-:W-:Y:S01]  /*b4d0*/  @P5 SHF.R.U32.HI R39, RZ, R29, R28 ;  /* 0x0000001dff275219 */ /* 0x010fe2000001161c */
[----:B------:R-:W-:Y:S01]  /*b4e0*/  FMUL.FTZ R27, R37, UR4 ;  /* 0x00000004251b7c20 */ /* 0x000fe20008410000 */
[----:B------:R-:W-:Y:S01]  /*b4f0*/  FMUL.FTZ R35, R48, UR4 ;  /* 0x0000000430237c20 */ /* 0x000fe20008410000 */
[----:B------:R-:W-:Y:S01]  /*b500*/  FMUL.FTZ R33, R49, UR4 ;  /* 0x0000000431217c20 */ /* 0x000fe20008410000 */
[----:B------:R-:W-:Y:S01]  /*b510*/  FMUL.FTZ R57, R57, UR4 ;  /* 0x0000000439397c20 */ /* 0x000fe20008410000 */
[----:B------:R-:W4:Y:S02]  /*b520*/  SHFL.IDX PT, R79, R39, RZ, 0x1c1f ;  /* 0x001c1fff274f7589 */ /* 0x000f2400000e0000 */
        /* <DEDUP_REMOVED lines=17> */
[----:B------:R-:W0:Y:S01]  /*b640*/  S2R R83, SR_TID.X ;  /* 0x0000000000537919 */ /* 0x000e220000002100 */
[----:B------:R-:W-:Y:S01]  /*b650*/  ULOP3.LUT UR42, UR42, 0x3000000, URZ, 0xfc, !UPT ;  /* 0x030000002a2a7892 */ /* 0x000fe2000f8efc3f */
[----:B------:R-:W-:Y:S01]  /*b660*/  IMAD.MOV.U32 R180, RZ, RZ, R81 ;  /* 0x000000ffffb47224 */ /* 0x000fe200078e0051 */
[----:B------:R-:W3:Y:S04]  /*b670*/  LDL R181, [R1+0x60] ;  /* 0x0000600001b57983 */ /* 0x000ee80000100800 */
[----:B------:R-:W0:Y:S08]  /*b680*/  MUFU.TANH R40, R40 ;  /* 0x0000002800287308 */ /* 0x000e300000002400 */
[----:B------:R-:W0:Y:S08]  /*b690*/  MUFU.TANH R36, R36 ;  /* 0x0000002400247308 */ /* 0x000e300000002400 */
[----:B------:R-:W0:Y:S08]  /*b6a0*/  MUFU.TANH R37, R37 ;  /* 0x0000002500257308 */ /* 0x000e300000002400 */
[----:B------:R-:W0:Y:S01]  /*b6b0*/  MUFU.TANH R34, R34 ;  /* 0x0000002200227308 */ /* 0x000e220000002400 */
[----:B------:R-:W-:-:S07]  /*b6c0*/  FMUL.FTZ R31, R53, UR4 ;  /* 0x00000004351f7c20 */ /* 0x000fce0008410000 */
[----:B------:R-:W0:Y:S08]  /*b6d0*/  MUFU.TANH R35, R35 ;  /* 0x0000002300237308 */ /* 0x000e300000002400 */
[----:B------:R-:W0:Y:S08]  /*b6e0*/  MUFU.TANH R33, R33 ;  /* 0x0000002100217308 */ /* 0x000e300000002400 */
[----:B------:R-:W0:Y:S08]  /*b6f0*/  MUFU.TANH R32, R32 ;  /* 0x0000002000207308 */ /* 0x000e300000002400 */
[----:B------:R-:W0:Y:S08]  /*b700*/  MUFU.TANH R31, R31 ;  /* 0x0000001f001f7308 */ /* 0x000e300000002400 */
[----:B------:R-:W-:Y:S08]  /*b710*/  MUFU.TANH R28, R57 ;  /* 0x00000039001c7308 */ /* 0x000ff00000002400 */
[----:B------:R-:W-:Y:S08]  /*b720*/  MUFU.TANH R65, R65 ;  /* 0x0000004100417308 */ /* 0x000ff00000002400 */
[----:B------:R-:W-:Y:S01]  /*b730*/  MUFU.TANH R69, R69 ;  /* 0x0000004500457308 */ /* 0x000fe20000002400 */
[----:B------:R-:W-:Y:S01]  /*b740*/  FMUL.FTZ R49, R46, UR4 ;  /* 0x000000042e317c20 */ /* 0x000fe20008410000 */
[----:B------:R-:W0:Y:S06]  /*b750*/  SHFL.IDX PT, R39, R39, 0x1, 0x1c1f ;  /* 0x003c1f0027277f89 */ /* 0x000e2c00000e0000 */
[----:B------:R-:W-:Y:S08]  /*b760*/  MUFU.TANH R73, R73 ;  /* 0x0000004900497308 */ /* 0x000ff00000002400 */
[----:B------:R-:W-:Y:S08]  /*b770*/  MUFU.TANH R72, R72 ;  /* 0x0000004800487308 */ /* 0x000ff00000002400 */
[----:B------:R-:W-:Y:S08]  /*b780*/  MUFU.TANH R75, R75 ;  /* 0x0000004b004b7308 */ /* 0x000ff00000002400 */
[----:B------:R-:W-:Y:S08]  /*b790*/  MUFU.TANH R74, R74 ;  /* 0x0000004a004a7308 */ /* 0x000ff00000002400 */
[----:B------:R-:W-:Y:S08]  /*b7a0*/  MUFU.TANH R77, R77 ;  /* 0x0000004d004d7308 */ /* 0x000ff00000002400 */
[----:B------:R-:W-:Y:S01]  /*b7b0*/  MUFU.TANH R76, R76 ;  /* 0x0000004c004c7308 */ /* 0x000fe20000002400 */
[----:B--2---:R-:W-:-:S02]  /*b7c0*/  IADD3 R86, -R30, 0x61, R45 ;  /* 0x000000611e567810 */ /* 0x004fc40007ffe12d */
[----:B------:R-:W-:-:S03]  /*b7d0*/  IADD3 R45, -R30, 0x60, R45 ;  /* 0x000000601e2d7810 */ /* 0x000fc60007ffe12d */
[----:B------:R-:W-:-:S05]  /*b7e0*/  IMAD.IADD R86, R86, 0x1, -R183 ;  /* 0x0000000156567824 */ /* 0x000fca00078e0ab7 */
[----:B----4-:R-:W-:-:S04]  /*b7f0*/  VIADDMNMX R79, R79, R86, R45, PT ;  /* 0x000000564f4f7246 */ /* 0x010fc8000380012d */
[C---:B------:R-:W-:Y:S02]  /*b800*/  ISETP.GT.AND P3, PT, R79.reuse, RZ, PT ;  /* 0x000000ff4f00720c */ /* 0x040fe40003f64270 */
[C---:B------:R-:W-:Y:S02]  /*b810*/  ISETP.GT.AND P4, PT, R79.reuse, 0x1, PT ;  /* 0x000000014f00780c */ /* 0x040fe40003f84270 */
[C---:B------:R-:W-:Y:S02]  /*b820*/  ISETP.GT.AND P2, PT, R79.reuse, 0x8, PT ;  /* 0x000000084f00780c */ /* 0x040fe40003f44270 */
[----:B------:R-:W-:Y:S02]  /*b830*/  FSEL R84, R84, -INF , P3 ;  /* 0xff80000054547808 */ /* 0x000fe40001800000 */
[----:B-1----:R-:W-:Y:S02]  /*b840*/  FSEL R52, R0, -INF , P4 ;  /* 0xff80000000347808 */ /* 0x002fe40002000000 */
[----:B------:R-:W-:-:S02]  /*b850*/  ISETP.GT.AND P3, PT, R79, 0x9, PT ;  /* 0x000000094f00780c */ /* 0x000fc40003f64270 */
[----:B------:R-:W-:Y:S02]  /*b860*/  FSEL R48, R24, -INF , P2 ;  /* 0xff80000018307808 */ /* 0x000fe40001000000 */
[----:B------:R-:W-:Y:S02]  /*b870*/  FMNMX.FTZ R29, R84, R52, !PT ;  /* 0x00000034541d7209 */ /* 0x000fe40007810000 */
[C---:B------:R-:W-:Y:S02]  /*b880*/  ISETP.GT.AND P2, PT, R79.reuse, 0x10, PT ;  /* 0x000000104f00780c */ /* 0x040fe40003f44270 */
[----:B---3--:R-:W-:Y:S02]  /*b890*/  FSEL R82, R82, -INF , P3 ;  /* 0xff80000052527808 */ /* 0x008fe40001800000 */
[----:B------:R-:W-:Y:S01]  /*b8a0*/  FMNMX.FTZ R29, R48, R29, !PT ;  /* 0x0000001d301d7209 */ /* 0x000fe20007810000 */
[----:B------:R-:W-:Y:S01]  /*b8b0*/  FMUL.FTZ R0, R56, UR4 ;  /* 0x0000000438007c20 */ /* 0x000fe20008410000 */
[----:B------:R-:W-:-:S02]  /*b8c0*/  ISETP.GT.AND P3, PT, R79, 0x11, PT ;  /* 0x000000114f00780c */ /* 0x000fc40003f64270 */
[----:B0-----:R-:W-:Y:S02]  /*b8d0*/  FSEL R56, R25, -INF , P2 ;  /* 0xff80000019387808 */ /* 0x001fe40001000000 */
[----:B------:R-:W-:Y:S02]  /*b8e0*/  FMNMX.FTZ R29, R82, R29, !PT ;  /* 0x0000001d521d7209 */ /* 0x000fe40007810000 */
[C---:B------:R-:W-:Y:S02]  /*b8f0*/  ISETP.GT.AND P2, PT, R79.reuse, 0x18, PT ;  /* 0x000000184f00780c */ /* 0x040fe40003f44270 */
[----:B------:R-:W-:Y:S02]  /*b900*/  FSEL R80, R80, -INF , P3 ;  /* 0xff80000050507808 */ /* 0x000fe40001800000 */
[----:B------:R-:W-:Y:S02]  /*b910*/  FMNMX.FTZ R29, R56, R29, !PT ;  /* 0x0000001d381d7209 */ /* 0x000fe40007810000 */
[----:B------:R-:W-:-:S02]  /*b920*/  ISETP.GT.AND P3, PT, R79, 0x19, PT ;  /* 0x000000194f00780c */ /* 0x000fc40003f64270 */
[----:B------:R-:W-:Y:S02]  /*b930*/  FSEL R44, R26, -INF , P2 ;  /* 0xff8000001a2c7808 */ /* 0x000fe40001000000 */
[----:B------:R-:W-:Y:S02]  /*b940*/  FMNMX.FTZ R29, R80, R29, !PT ;  /* 0x0000001d501d7209 */ /* 0x000fe40007810000 */
[----:B------:R-:W-:Y:S02]  /*b950*/  ISETP.GT.AND P2, PT, R79, 0x20, PT ;  /* 0x000000204f00780c */ /* 0x000fe40003f44270 */
[----:B------:R-:W-:Y:S02]  /*b960*/  FSEL R41, R27, -INF , P3 ;  /* 0xff8000001b297808 */ /* 0x000fe40001800000 */
[----:B------:R-:W-:Y:S02]  /*b970*/  FMNMX.FTZ R24, R44, R29, !PT ;  /* 0x0000001d2c187209 */ /* 0x000fe40007810000 */
[----:B------:R-:W-:-:S02]  /*b980*/  ISETP.GT.AND P3, PT, R79, 0x21, PT ;  /* 0x000000214f00780c */ /* 0x000fc40003f64270 */
[----:B------:R-:W-:Y:S02]  /*b990*/  FSEL R40, R40, -INF , P2 ;  /* 0xff80000028287808 */ /* 0x000fe40001000000 */
[----:B------:R-:W-:Y:S02]  /*b9a0*/  FMNMX.FTZ R25, R41, R24, !PT ;  /* 0x0000001829197209 */ /* 0x000fe40007810000 */
[C---:B------:R-:W-:Y:S02]  /*b9b0*/  ISETP.GT.AND P2, PT, R79.reuse, 0x28, PT ;  /* 0x000000284f00780c */ /* 0x040fe40003f44270 */
[----:B------:R-:W-:Y:S02]  /*b9c0*/  FSEL R36, R36, -INF , P3 ;  /* 0xff80000024247808 */ /* 0x000fe40001800000 */
[----:B------:R-:W-:Y:S01]  /*b9d0*/  FMNMX.FTZ R25, R40, R25, !PT ;  /* 0x0000001928197209 */ /* 0x000fe20007810000 */
[----:B------:R0:W1:Y:S01]  /*b9e0*/  MUFU.TANH R30, R0 ;  /* 0x00000000001e7308 */ /* 0x0000620000002400 */
[----:B------:R-:W-:-:S02]  /*b9f0*/  ISETP.GT.AND P3, PT, R79, 0x29, PT ;  /* 0x000000294f00780c */ /* 0x000fc40003f64270 */
[----:B------:R-:W-:Y:S02]  /*ba00*/  FSEL R37, R37, -INF , P2 ;  /* 0xff80000025257808 */ /* 0x000fe40001000000 */
[----:B------:R-:W-:Y:S02]  /*ba10*/  ISETP.GT.AND P2, PT, R79, 0x30, PT ;  /* 0x000000304f00780c */ /* 0x000fe40003f44270 */
[----:B0-----:R-:W-:Y:S02]  /*ba20*/  FMNMX.FTZ R0, R36, R25, !PT ;  /* 0x0000001924007209 */ /* 0x001fe40007810000 */
[----:B------:R-:W-:Y:S02]  /*ba30*/  FSEL R34, R34, -INF , P3 ;  /* 0xff80000022227808 */ /* 0x000fe40001800000 */
[----:B------:R-:W-:Y:S02]  /*ba40*/  FMNMX.FTZ R25, R37, R0, !PT ;  /* 0x0000000025197209 */ /* 0x000fe40007810000 */
[----:B------:R-:W-:-:S02]  /*ba50*/  ISETP.GT.AND P3, PT, R79, 0x31, PT ;  /* 0x000000314f00780c */ /* 0x000fc40003f64270 */
[----:B------:R-:W-:Y:S02]  /*ba60*/  FSEL R35, R35, -INF , P2 ;  /* 0xff80000023237808 */ /* 0x000fe40001000000 */
[----:B------:R-:W-:Y:S02]  /*ba70*/  FMNMX.FTZ R0, R34, R25, !PT ;  /* 0x0000001922007209 */ /* 0x000fe40007810000 */
[----:B------:R-:W-:Y:S02]  /*ba80*/  ISETP.GT.AND P2, PT, R79, 0x38, PT ;  /* 0x000000384f00780c */ /* 0x000fe40003f44270 */
[----:B------:R-:W-:Y:S02]  /*ba90*/  FSEL R33, R33, -INF , P3 ;  /* 0xff80000021217808 */ /* 0x000fe40001800000 */
[----:B------:R-:W-:Y:S01]  /*baa0*/  FMNMX.FTZ R0, R35, R0, !PT ;  /* 0x0000000023007209 */ /* 0x000fe20007810000 */
[----:B------:R-:W0:Y:S01]  /*bab0*/  MUFU.TANH R29, R60 ;  /* 0x0000003c001d7308 */ /* 0x000e220000002400 */
[----:B------:R-:W-:-:S02]  /*bac0*/  ISETP.GT.AND P3, PT, R79, 0x39, PT ;  /* 0x000000394f00780c */ /* 0x000fc40003f64270 */
[----:B------:R-:W-:Y:S02]  /*bad0*/  FSEL R32, R32, -INF , P2 ;  /* 0xff80000020207808 */ /* 0x000fe40001000000 */
[----:B------:R-:W-:Y:S02]  /*bae0*/  FMNMX.FTZ R25, R33, R0, !PT ;  /* 0x0000000021197209 */ /* 0x000fe40007810000 */
[----:B------:R-:W-:Y:S01]  /*baf0*/  ISETP.GT.AND P2, PT, R79, 0x40, PT ;  /* 0x000000404f00780c */ /* 0x000fe20003f44270 */
[----:B------:R-:W2:Y:S01]  /*bb00*/  MUFU.TANH R26, R61 ;  /* 0x0000003d001a7308 */ /* 0x000ea20000002400 */
[----:B------:R-:W-:Y:S02]  /*bb10*/  FSEL R31, R31, -INF , P3 ;  /* 0xff8000001f1f7808 */ /* 0x000fe40001800000 */
[----:B------:R-:W-:Y:S02]  /*bb20*/  FMNMX.FTZ R0, R32, R25, !PT ;  /* 0x0000001920007209 */ /* 0x000fe40007810000 */
[----:B------:R-:W-:-:S02]  /*bb30*/  ISETP.GT.AND P3, PT, R79, 0x41, PT ;  /* 0x000000414f00780c */ /* 0x000fc40003f64270 */
[----:B-1----:R-:W-:Y:S01]  /*bb40*/  FSEL R30, R30, -INF , P2 ;  /* 0xff8000001e1e7808 */ /* 0x002fe20001000000 */
[----:B------:R-:W1:Y:S01]  /*bb50*/  MUFU.TANH R27, R64 ;  /* 0x00000040001b7308 */ /* 0x000e620000002400 */
[----:B------:R-:W-:Y:S02]  /*bb60*/  FMNMX.FTZ R25, R31, R0, !PT ;  /* 0x000000001f197209 */ /* 0x000fe40007810000 */
[C---:B------:R-:W-:Y:S02]  /*bb70*/  ISETP.GT.AND P2, PT, R79.reuse, 0x48, PT ;  /* 0x000000484f00780c */ /* 0x040fe40003f44270 */
[----:B------:R-:W-:Y:S02]  /*bb80*/  FSEL R28, R28, -INF , P3 ;  /* 0xff8000001c1c7808 */ /* 0x000fe40001800000 */
[----:B------:R-:W-:Y:S01]  /*bb90*/  FMNMX.FTZ R25, R30, R25, !PT ;  /* 0x000000191e197209 */ /* 0x000fe20007810000 */
[----:B------:R-:W3:Y:S01]  /*bba0*/  MUFU.TANH R24, R68 ;  /* 0x0000004400187308 */ /* 0x000ee20000002400 */
[----:B------:R-:W-:-:S02]  /*bbb0*/  ISETP.GT.AND P3, PT, R79, 0x49, PT ;  /* 0x000000494f00780c */ /* 0x000fc40003f64270 */
[----:B0-----:R-:W-:Y:S02]  /*bbc0*/  FSEL R29, R29, -INF , P2 ;  /* 0xff8000001d1d7808 */ /* 0x001fe40001000000 */
[----:B------:R-:W-:Y:S02]  /*bbd0*/  FMNMX.FTZ R0, R28, R25, !PT ;  /* 0x000000191c007209 */ /* 0x000fe40007810000 */
[----:B------:R-:W-:Y:S02]  /*bbe0*/  ISETP.GT.AND P2, PT, R79, 0x50, PT ;  /* 0x000000504f00780c */ /* 0x000fe40003f44270 */
[----:B--2---:R-:W-:Y:S02]  /*bbf0*/  FSEL R26, R26, -INF , P3 ;  /* 0xff8000001a1a7808 */ /* 0x004fe40001800000 */
[----:B------:R-:W-:Y:S02]  /*bc00*/  FMNMX.FTZ R25, R29, R0, !PT ;  /* 0x000000001d197209 */ /* 0x000fe40007810000 */
[----:B------:R-:W-:-:S02]  /*bc10*/  ISETP.GT.AND P3, PT, R79, 0x51, PT ;  /* 0x000000514f00780c */ /* 0x000fc40003f64270 */
[----:B-1----:R-:W-:Y:S02]  /*bc20*/  FSEL R27, R27, -INF , P2 ;  /* 0xff8000001b1b7808 */ /* 0x002fe40001000000 */
[----:B------:R-:W-:Y:S02]  /*bc30*/  FMNMX.FTZ R0, R26, R25, !PT ;  /* 0x000000191a007209 */ /* 0x000fe40007810000 */
[----:B------:R-:W-:Y:S02]  /*bc40*/  ISETP.GT.AND P2, PT, R79, 0x58, PT ;  /* 0x000000584f00780c */ /* 0x000fe40003f44270 */
[----:B------:R-:W-:Y:S02]  /*bc50*/  FSEL R25, R65, -INF , P3 ;  /* 0xff80000041197808 */ /* 0x000fe40001800000 */
[----:B------:R-:W-:Y:S02]  /*bc60*/  FMNMX.FTZ R0, R27, R0, !PT ;  /* 0x000000001b007209 */ /* 0x000fe40007810000 */
[----:B------:R-:W-:-:S02]  /*bc70*/  ISETP.GT.AND P3, PT, R79, 0x59, PT ;  /* 0x000000594f00780c */ /* 0x000fc40003f64270 */
[----:B---3--:R-:W-:Y:S02]  /*bc80*/  FSEL R24, R24, -INF , P2 ;  /* 0xff80000018187808 */ /* 0x008fe40001000000 */
[----:B------:R-:W-:Y:S02]  /*bc90*/  FMNMX.FTZ R53, R25, R0, !PT ;  /* 0x0000000019357209 */ /* 0x000fe40007810000 */
[----:B------:R-:W-:Y:S02]  /*bca0*/  FSEL R0, R69, -INF , P3 ;  /* 0xff80000045007808 */ /* 0x000fe40001800000 */
[----:B------:R-:W-:-:S04]  /*bcb0*/  FMNMX.FTZ R53, R24, R53, !PT ;  /* 0x0000003518357209 */ /* 0x000fc80007810000 */
[----:B------:R-:W-:-:S05]  /*bcc0*/  FMNMX.FTZ R46, R0, R53, !PT ;  /* 0x00000035002e7209 */ /* 0x000fca0007810000 */
[----:B------:R-:W0:Y:S01]  /*bcd0*/  SHFL.BFLY PT, R61, R46, 0x2, 0x1f ;  /* 0x0c401f002e3d7f89 */ /* 0x000e2200000e0000 */
[----:B------:R-:W-:Y:S01]  /*bce0*/  FMUL.FTZ R53, R51, UR4 ;  /* 0x0000000433357c20 */ /* 0x000fe20008410000 */
[----:B------:R-:W-:-:S04]  /*bcf0*/  VIADDMNMX R45, R39, R86, R45, PT ;  /* 0x00000056272d7246 */ /* 0x000fc8000380012d */
[C---:B------:R-:W-:Y:S02]  /*bd00*/  ISETP.GT.AND P2, PT, R45.reuse, RZ, PT ;  /* 0x000000ff2d00720c */ /* 0x040fe40003f44270 */
[C---:B------:R-:W-:Y:S02]  /*bd10*/  ISETP.GT.AND P3, PT, R45.reuse, 0x1, PT ;  /* 0x000000012d00780c */ /* 0x040fe40003f64270 */
[----:B------:R-:W-:Y:S02]  /*bd20*/  ISETP.GT.AND P4, PT, R45, 0x8, PT ;  /* 0x000000082d00780c */ /* 0x000fe40003f84270 */
[----:B0-----:R-:W-:-:S05]  /*bd30*/  FMNMX.FTZ R176, R46, R61, !PT ;  /* 0x0000003d2eb07209 */ /* 0x001fca0007810000 */
[----:B------:R-:W0:Y:S01]  /*bd40*/  SHFL.BFLY PT, R51, R176, 0x1, 0x1f ;  /* 0x0c201f00b0337f89 */ /* 0x000e2200000e0000 */
[----:B------:R-:W-:Y:S02]  /*bd50*/  FSEL R73, R73, -INF , P2 ;  /* 0xff80000049497808 */ /* 0x000fe40001000000 */
[----:B------:R-:W-:Y:S01]  /*bd60*/  FSEL R72, R72, -INF , P3 ;  /* 0xff80000048487808 */ /* 0x000fe20001800000 */
[----:B------:R-:W1:Y:S01]  /*bd70*/  MUFU.TANH R78, R78 ;  /* 0x0000004e004e7308 */ /* 0x000e620000002400 */
[----:B------:R-:W-:Y:S02]  /*bd80*/  ISETP.GT.AND P2, PT, R45, 0x9, PT ;  /* 0x000000092d00780c */ /* 0x000fe40003f44270 */
[----:B------:R-:W-:Y:S02]  /*bd90*/  FSEL R75, R75, -INF , P4 ;  /* 0xff8000004b4b7808 */ /* 0x000fe40002000000 */
[----:B------:R-:W-:Y:S02]  /*bda0*/  FMNMX.FTZ R46, R73, R72, !PT ;  /* 0x00000048492e7209 */ /* 0x000fe40007810000 */
[----:B------:R-:W-:Y:S01]  /*bdb0*/  ISETP.GT.AND P3, PT, R45, 0x10, PT ;  /* 0x000000102d00780c */ /* 0x000fe20003f64270 */
[----:B------:R-:W2:Y:S01]  /*bdc0*/  MUFU.TANH R38, R38 ;  /* 0x0000002600267308 */ /* 0x000ea20000002400 */
[----:B------:R-:W-:-:S02]  /*bdd0*/  FSEL R74, R74, -INF , P2 ;  /* 0xff8000004a4a7808 */ /* 0x000fc40001000000 */
[----:B------:R-:W-:Y:S02]  /*bde0*/  FMNMX.FTZ R39, R75, R46, !PT ;  /* 0x0000002e4b277209 */ /* 0x000fe40007810000 */
[----:B------:R-:W-:Y:S02]  /*bdf0*/  ISETP.GT.AND P2, PT, R45, 0x11, PT ;  /* 0x000000112d00780c */ /* 0x000fe40003f44270 */
[----:B------:R-:W-:Y:S01]  /*be00*/  FSEL R77, R77, -INF , P3 ;  /* 0xff8000004d4d7808 */ /* 0x000fe20001800000 */
[----:B------:R-:W3:Y:S01]  /*be10*/  MUFU.TANH R42, R42 ;  /* 0x0000002a002a7308 */ /* 0x000ee20000002400 */
[----:B------:R-:W-:Y:S02]  /*be20*/  FMNMX.FTZ R46, R74, R39, !PT ;  /* 0x000000274a2e7209 */ /* 0x000fe40007810000 */
[----:B------:R-:W-:Y:S02]  /*be30*/  ISETP.GT.AND P3, PT, R45, 0x18, PT ;  /* 0x000000182d00780c */ /* 0x000fe40003f64270 */
[----:B0-----:R-:W-:-:S02]  /*be40*/  FMNMX.FTZ R176, R176, R51, !PT ;  /* 0x00000033b0b07209 */ /* 0x001fc40007810000 */
[----:B------:R-:W-:Y:S01]  /*be50*/  FSEL R76, R76, -INF , P2 ;  /* 0xff8000004c4c7808 */ /* 0x000fe20001000000 */
[----:B------:R-:W0:Y:S01]  /*be60*/  MUFU.TANH R43, R43 ;  /* 0x0000002b002b7308 */ /* 0x000e220000002400 */
[----:B------:R-:W-:Y:S01]  /*be70*/  FMNMX.FTZ R39, R77, R46, !PT ;  /* 0x0000002e4d277209 */ /* 0x000fe20007810000 */
[----:B------:R-:W-:Y:S01]  /*be80*/  FMUL.FTZ R60, R55, UR4 ;  /* 0x00000004373c7c20 */ /* 0x000fe20008410000 */
[----:B------:R-:W-:Y:S01]  /*be90*/  ISETP.GT.AND P2, PT, R45, 0x19, PT ;  /* 0x000000192d00780c */ /* 0x000fe20003f44270 */
[----:B------:R-:W-:Y:S01]  /*bea0*/  FMUL.FTZ R55, R176, UR43 ;  /* 0x0000002bb0377c20 */ /* 0x000fe20008410000 */
[----:B-1----:R-:W-:Y:S02]  /*beb0*/  FSEL R78, R78, -INF , P3 ;  /* 0xff8000004e4e7808 */ /* 0x002fe40001800000 */
[----:B------:R-:W-:Y:S01]  /*bec0*/  FMNMX.FTZ R51, R76, R39, !PT ;  /* 0x000000274c337209 */ /* 0x000fe20007810000 */
[----:B------:R-:W1:Y:S01]  /*bed0*/  MUFU.TANH R49, R49 ;  /* 0x0000003100317308 */ /* 0x000e620000002400 */
[----:B------:R-:W-:-:S02]  /*bee0*/  FSETP.NEU.FTZ.AND P4, PT, R176, -INF , PT ;  /* 0xff800000b000780b */ /* 0x000fc40003f9d000 */
[----:B------:R-:W-:Y:S02]  /*bef0*/  ISETP.GT.AND P3, PT, R45, 0x20, PT ;  /* 0x000000202d00780c */ /* 0x000fe40003f64270 */
[----:B--2---:R-:W-:Y:S02]  /*bf00*/  FSEL R46, R38, -INF , P2 ;  /* 0xff800000262e7808 */ /* 0x004fe40001000000 */
[----:B------:R-:W-:Y:S01]  /*bf10*/  FMNMX.FTZ R51, R78, R51, !PT ;  /* 0x000000334e337209 */ /* 0x000fe20007810000 */
[----:B------:R-:W-:Y:S01]  /*bf20*/  MUFU.TANH R47, R47 ;  /* 0x0000002f002f7308 */ /* 0x000fe20000002400 */
[----:B------:R-:W-:Y:S01]  /*bf30*/  FSEL R55, R55, RZ, P4 ;  /* 0x000000ff37377208 */ /* 0x000fe20002000000 */
[----:B------:R-:W-:Y:S01]  /*bf40*/  FMUL.FTZ R57, R54, UR4 ;  /* 0x0000000436397c20 */ /* 0x000fe20008410000 */
[----:B------:R-:W-:Y:S02]  /*bf50*/  ISETP.GT.AND P2, PT, R45, 0x21, PT ;  /* 0x000000212d00780c */ /* 0x000fe40003f44270 */
[----:B---3--:R-:W-:-:S02]  /*bf60*/  FSEL R42, R42, -INF , P3 ;  /* 0xff8000002a2a7808 */ /* 0x008fc40001800000 */
[----:B------:R-:W-:Y:S01]  /*bf70*/  FMNMX.FTZ R51, R46, R51, !PT ;  /* 0x000000332e337209 */ /* 0x000fe20007810000 */
[----:B------:R-:W2:Y:S01]  /*bf80*/  MUFU.TANH R50, R50 ;  /* 0x0000003200327308 */ /* 0x000ea20000002400 */
[--C-:B------:R-:W-:Y:S01]  /*bf90*/  FFMA.FTZ R54, R52, UR43, -R55.reuse ;  /* 0x0000002b34367c23 */ /* 0x100fe20008010837 */
[----:B------:R-:W-:Y:S02]  /*bfa0*/  ISETP.GT.AND P3, PT, R45, 0x28, PT ;  /* 0x000000282d00780c */ /* 0x000fe40003f64270 */
[----:B0-----:R-:W-:Y:S02]  /*bfb0*/  FSEL R52, R43, -INF , P2 ;  /* 0xff8000002b347808 */ /* 0x001fe40001000000 */
[----:B------:R-:W-:Y:S02]  /*bfc0*/  FMNMX.FTZ R51, R42, R51, !PT ;  /* 0x000000332a337209 */ /* 0x000fe40007810000 */
[----:B------:R-:W0:Y:S01]  /*bfd0*/  MUFU.TANH R53, R53 ;  /* 0x0000003500357308 */ /* 0x000e220000002400 */
[----:B------:R-:W-:Y:S01]  /*bfe0*/  FFMA.FTZ R154, R48, UR43, -R55 ;  /* 0x0000002b309a7c23 */ /* 0x000fe20008010837 */
[----:B------:R-:W-:-:S02]  /*bff0*/  ISETP.GT.AND P2, PT, R45, 0x29, PT ;  /* 0x000000292d00780c */ /* 0x000fc40003f44270 */
[----:B-1----:R-:W-:Y:S02]  /*c000*/  FSEL R48, R49, -INF , P3 ;  /* 0xff80000031307808 */ /* 0x002fe40001800000 */
[----:B------:R-:W-:Y:S02]  /*c010*/  FMNMX.FTZ R43, R52, R51, !PT ;  /* 0x00000033342b7209 */ /* 0x000fe40007810000 */
[----:B------:R-:W1:Y:S01]  /*c020*/  MUFU.TANH R57, R57 ;  /* 0x0000003900397308 */ /* 0x000e620000002400 */
[----:B------:R-:W-:Y:S01]  /*c030*/  ISETP.GT.AND P3, PT, R45, 0x30, PT ;  /* 0x000000302d00780c */ /* 0x000fe20003f64270 */
[----:B------:R-:W-:Y:S01]  /*c040*/  FMUL.FTZ R61, R59, UR4 ;  /* 0x000000043b3d7c20 */ /* 0x000fe20008410000 */
[----:B------:R-:W-:-:S05]  /*c050*/  FMNMX.FTZ R43, R48, R43, !PT ;  /* 0x0000002b302b7209 */ /* 0x000fca0007810000 */
[----:B------:R-:W3:Y:S01]  /*c060*/  MUFU.TANH R60, R60 ;  /* 0x0000003c003c7308 */ /* 0x000ee20000002400 */
[----:B--2---:R-:W-:Y:S01]  /*c070*/  FSEL R38, R50, -INF , P3 ;  /* 0xff80000032267808 */ /* 0x004fe20001800000 */
[----:B------:R-:W-:-:S06]  /*c080*/  FMUL.FTZ R59, R62, UR4 ;  /* 0x000000043e3b7c20 */ /* 0x000fcc0008410000 */
[----:B------:R2:W-:Y:S01]  /*c090*/  MUFU.EX2 R39, R54 ;  /* 0x0000003600277308 */ /* 0x0005e20000000800 */
[----:B------:R-:W-:Y:S02]  /*c0a0*/  ISETP.GT.AND P3, PT, R45, 0x38, PT ;  /* 0x000000382d00780c */ /* 0x000fe40003f64270 */
[----:B--2---:R-:W-:-:S05]  /*c0b0*/  FSEL R54, R47, -INF , P2 ;  /* 0xff8000002f367808 */ /* 0x004fca0001000000 */
[----:B------:R-:W2:Y:S01]  /*c0c0*/  MUFU.TANH R58, R58 ;  /* 0x0000003a003a7308 */ /* 0x000ea20000002400 */
[----:B------:R-:W-:Y:S02]  /*c0d0*/  ISETP.GT.AND P2, PT, R45, 0x31, PT ;  /* 0x000000312d00780c */ /* 0x000fe40003f44270 */
[----:B------:R-:W-:Y:S02]  /*c0e0*/  FMNMX.FTZ R43, R54, R43, !PT ;  /* 0x0000002b362b7209 */ /* 0x000fe40007810000 */
[----:B0-----:R-:W-:Y:S02]  /*c0f0*/  FSEL R50, R53, -INF , P2 ;  /* 0xff80000035327808 */ /* 0x001fe40001000000 */
[----:B------:R-:W-:Y:S01]  /*c100*/  FMNMX.FTZ R43, R38, R43, !PT ;  /* 0x0000002b262b7209 */ /* 0x000fe20007810000 */
[----:B------:R-:W0:Y:S01]  /*c110*/  MUFU.TANH R61, R61 ;  /* 0x0000003d003d7308 */ /* 0x000e220000002400 */
[----:B------:R-:W-:Y:S01]  /*c120*/  FFMA.FTZ R156, R56, UR43, -R55 ;  /* 0x0000002b389c7c23 */ /* 0x000fe20008010837 */
[----:B------:R-:W-:Y:S01]  /*c130*/  ISETP.GT.AND P2, PT, R45, 0x39, PT ;  /* 0x000000392d00780c */ /* 0x000fe20003f44270 */
[----:B------:R-:W-:Y:S01]  /*c140*/  FMUL.FTZ R62, R66, UR4 ;  /* 0x00000004423e7c20 */ /* 0x000fe20008410000 */
[----:B-1----:R-:W-:-:S02]  /*c150*/  FSEL R56, R57, -INF , P3 ;  /* 0xff80000039387808 */ /* 0x002fc40001800000 */
[----:B------:R-:W-:Y:S02]  /*c160*/  FMNMX.FTZ R43, R50, R43, !PT ;  /* 0x0000002b322b7209 */ /* 0x000fe40007810000 */
[----:B------:R-:W1:Y:S01]  /*c170*/  MUFU.TANH R59, R59 ;  /* 0x0000003b003b7308 */ /* 0x000e620000002400 */
[----:B---3--:R-:W-:Y:S01]  /*c180*/  FSEL R57, R60, -INF , P2 ;  /* 0xff8000003c397808 */ /* 0x008fe20001000000 */
[----:B------:R-:W-:Y:S01]  /*c190*/  FMUL.FTZ R64, R67, UR4 ;  /* 0x0000000443407c20 */ /* 0x000fe20008410000 */
[----:B------:R-:W-:Y:S02]  /*c1a0*/  ISETP.GT.AND P3, PT, R45, 0x40, PT ;  /* 0x000000402d00780c */ /* 0x000fe40003f64270 */
[----:B------:R-:W-:-:S03]  /*c1b0*/  FMNMX.FTZ R60, R56, R43, !PT ;  /* 0x0000002b383c7209 */ /* 0x000fc60007810000 */
[----:B------:R-:W3:Y:S01]  /*c1c0*/  MUFU.TANH R63, R63 ;  /* 0x0000003f003f7308 */ /* 0x000ee20000002400 */
[----:B------:R-:W-:Y:S01]  /*c1d0*/  ISETP.GT.AND P2, PT, R45, 0x41, PT ;  /* 0x000000412d00780c */ /* 0x000fe20003f44270 */
[----:B------:R-:W-:Y:S01]  /*c1e0*/  FMUL.FTZ R65, R70, UR4 ;  /* 0x0000000446417c20 */ /* 0x000fe20008410000 */
[----:B--2---:R-:W-:Y:S02]  /*c1f0*/  FSEL R58, R58, -INF , P3 ;  /* 0xff8000003a3a7808 */ /* 0x004fe40001800000 */
[----:B------:R-:W-:-:S03]  /*c200*/  FMNMX.FTZ R43, R57, R60, !PT ;  /* 0x0000003c392b7209 */ /* 0x000fc60007810000 */
[----:B------:R-:W2:Y:S01]  /*c210*/  MUFU.TANH R62, R62 ;  /* 0x0000003e003e7308 */ /* 0x000ea20000002400 */
[----:B------:R-:W-:Y:S01]  /*c220*/  FFMA.FTZ R158, R44, UR43, -R55 ;  /* 0x0000002b2c9e7c23 */ /* 0x000fe20008010837 */
[----:B------:R-:W-:Y:S01]  /*c230*/  ISETP.GT.AND P3, PT, R45, 0x48, PT ;  /* 0x000000482d00780c */ /* 0x000fe20003f64270 */
[----:B------:R-:W-:Y:S01]  /*c240*/  FMUL.FTZ R66, R71, UR4 ;  /* 0x0000000447427c20 */ /* 0x000fe20008410000 */
[----:B0-----:R-:W-:Y:S02]  /*c250*/  FSEL R44, R61, -INF , P2 ;  /* 0xff8000003d2c7808 */ /* 0x001fe40001000000 */
[----:B------:R-:W-:Y:S02]  /*c260*/  FMNMX.FTZ R43, R58, R43, !PT ;  /* 0x0000002b3a2b7209 */ /* 0x000fe40007810000 */
[----:B------:R-:W0:Y:S01]  /*c270*/  MUFU.TANH R64, R64 ;  /* 0x0000004000407308 */ /* 0x000e220000002400 */
[----:B------:R-:W-:Y:S02]  /*c280*/  ISETP.GT.AND P2, PT, R45, 0x49, PT ;  /* 0x000000492d00780c */ /* 0x000fe40003f44270 */
[----:B-1----:R-:W-:-:S02]  /*c290*/  FSEL R59, R59, -INF , P3 ;  /* 0xff8000003b3b7808 */ /* 0x002fc40001800000 */
[----:B------:R-:W-:-:S03]  /*c2a0*/  FMNMX.FTZ R68, R44, R43, !PT ;  /* 0x0000002b2c447209 */ /* 0x000fc60007810000 */
[----:B------:R-:W1:Y:S01]  /*c2b0*/  MUFU.TANH R65, R65 ;  /* 0x0000004100417308 */ /* 0x000e620000002400 */
[----:B------:R-:W-:Y:S01]  /*c2c0*/  FFMA.FTZ R49, R41, UR43, -R55 ;  /* 0x0000002b29317c23 */ /* 0x000fe20008010837 */
[----:B------:R-:W-:Y:S02]  /*c2d0*/  ISETP.GT.AND P3, PT, R45, 0x50, PT ;  /* 0x000000502d00780c */ /* 0x000fe40003f64270 */
[----:B---3--:R-:W-:Y:S02]  /*c2e0*/  FSEL R60, R63, -INF , P2 ;  /* 0xff8000003f3c7808 */ /* 0x008fe40001000000 */
[----:B------:R-:W-:Y:S02]  /*c2f0*/  FMNMX.FTZ R41, R59, R68, !PT ;  /* 0x000000443b297209 */ /* 0x000fe40007810000 */
[----:B------:R-:W3:Y:S01]  /*c300*/  MUFU.TANH R66, R66 ;  /* 0x0000004200427308 */ /* 0x000ee20000002400 */
[----:B--2---:R-:W-:Y:S02]  /*c310*/  FSEL R61, R62, -INF , P3 ;  /* 0xff8000003e3d7808 */ /* 0x004fe40001800000 */
[----:B------:R-:W-:-:S02]  /*c320*/  ISETP.GT.AND P2, PT, R45, 0x51, PT ;  /* 0x000000512d00780c */ /* 0x000fc40003f44270 */
[----:B------:R-:W-:Y:S01]  /*c330*/  FMNMX.FTZ R62, R60, R41, !PT ;  /* 0x000000293c3e7209 */ /* 0x000fe20007810000 */
[----:B------:R-:W-:Y:S01]  /*c340*/  FFMA.FTZ R160, R40, UR43, -R55 ;  /* 0x0000002b28a07c23 */ /* 0x000fe20008010837 */
[----:B------:R-:W-:Y:S02]  /*c350*/  ISETP.GT.AND P3, PT, R45, 0x58, PT ;  /* 0x000000582d00780c */ /* 0x000fe40003f64270 */
[----:B0-----:R-:W-:Y:S02]  /*c360*/  FSEL R40, R64, -INF , P2 ;  /* 0xff80000040287808 */ /* 0x001fe40001000000 */
[----:B------:R-:W-:Y:S02]  /*c370*/  FMNMX.FTZ R41, R61, R62, !PT ;  /* 0x0000003e3d297209 */ /* 0x000fe40007810000 */
[----:B------:R-:W-:Y:S02]  /*c380*/  ISETP.GT.AND P2, PT, R45, 0x59, PT ;  /* 0x000000592d00780c */ /* 0x000fe40003f44270 */
[----:B-1----:R-:W-:-:S02]  /*c390*/  FSEL R62, R65, -INF , P3 ;  /* 0xff800000413e7808 */ /* 0x002fc40001800000 */
[----:B------:R-:W-:Y:S01]  /*c3a0*/  FMNMX.FTZ R43, R40, R41, !PT ;  /* 0x00000029282b7209 */ /* 0x000fe20007810000 */
[----:B------:R-:W-:Y:S01]  /*c3b0*/  FFMA.FTZ R45, R36, UR43, -R55 ;  /* 0x0000002b242d7c23 */ /* 0x000fe20008010837 */
[----:B---3--:R-:W-:Y:S02]  /*c3c0*/  FSEL R36, R66, -INF , P2 ;  /* 0xff80000042247808 */ /* 0x008fe40001000000 */
[----:B------:R-:W-:-:S04]  /*c3d0*/  FMNMX.FTZ R43, R62, R43, !PT ;  /* 0x0000002b3e2b7209 */ /* 0x000fc80007810000 */
[----:B------:R-:W-:Y:S01]  /*c3e0*/  FMNMX.FTZ R43, R36, R43, !PT ;  /* 0x0000002b242b7209 */ /* 0x000fe20007810000 */
[----:B------:R-:W-:-:S04]  /*c3f0*/  FFMA.FTZ R47, R34, UR43, -R55 ;  /* 0x0000002b222f7c23 */ /* 0x000fc80008010837 */
[----:B------:R-:W0:Y:S01]  /*c400*/  SHFL.BFLY PT, R34, R43, 0x2, 0x1f ;  /* 0x0c401f002b227f89 */ /* 0x000e2200000e0000 */
[--C-:B------:R-:W-:Y:S01]  /*c410*/  FFMA.FTZ R164, R35, UR43, -R55.reuse ;  /* 0x0000002b23a47c23 */ /* 0x100fe20008010837 */
[--C-:B------:R-:W-:Y:S01]  /*c420*/  FFMA.FTZ R35, R33, UR43, -R55.reuse ;  /* 0x0000002b21237c23 */ /* 0x100fe20008010837 */
[----:B------:R-:W-:Y:S01]  /*c430*/  FFMA.FTZ R33, R31, UR43, -R55 ;  /* 0x0000002b1f217c23 */ /* 0x000fe20008010837 */
[----:B0-----:R-:W-:-:S05]  /*c440*/  FMNMX.FTZ R34, R43, R34, !PT ;  /* 0x000000222b227209 */ /* 0x001fca0007810000 */
[----:B------:R-:W0:Y:S01]  /*c450*/  SHFL.BFLY PT, R31, R34, 0x1, 0x1f ;  /* 0x0c201f00221f7f89 */ /* 0x000e2200000e0000 */
[----:B------:R-:W-:Y:S08]  /*c460*/  MUFU.EX2 R41, R45 ;  /* 0x0000002d00297308 */ /* 0x000ff00000000800 */
[----:B------:R1:W-:Y:S02]  /*c470*/  MUFU.EX2 R45, R35 ;  /* 0x00000023002d7308 */ /* 0x0003e40000000800 */
[----:B-1----:R-:W-:Y:S01]  /*c480*/  FFMA.FTZ R35, R25, UR43, -R55 ;  /* 0x0000002b19237c23 */ /* 0x002fe20008010837 */
[----:B0-----:R-:W-:-:S04]  /*c490*/  FMNMX.FTZ R178, R34, R31, !PT ;  /* 0x0000001f22b27209 */ /* 0x001fc80007810000 */
[C---:B------:R-:W-:Y:S01]  /*c4a0*/  FSETP.NEU.FTZ.AND P2, PT, R178.reuse, -INF , PT ;  /* 0xff800000b200780b */ /* 0x040fe20003f5d000 */
[----:B------:R-:W-:Y:S01]  /*c4b0*/  FMUL.FTZ R25, R178, UR43 ;  /* 0x0000002bb2197c20 */ /* 0x000fe20008410000 */
[----:B-----5:R-:W-:-:S04]  /*c4c0*/  FFMA.FTZ R152, R84, UR43, -R55 ;  /* 0x0000002b54987c23 */ /* 0x020fc80008010837 */
[----:B------:R-:W-:Y:S01]  /*c4d0*/  FSEL R25, R25, RZ, P2 ;  /* 0x000000ff19197208 */ /* 0x000fe20001000000 */
[--C-:B------:R-:W-:Y:S01]  /*c4e0*/  FFMA.FTZ R31, R0, UR43, -R55.reuse ;  /* 0x0000002b001f7c23 */ /* 0x100fe20008010837 */
[--C-:B------:R-:W-:Y:S01]  /*c4f0*/  FFMA.FTZ R43, R26, UR43, -R55.reuse ;  /* 0x0000002b1a2b7c23 */ /* 0x100fe20008010837 */
[----:B------:R-:W-:Y:S01]  /*c500*/  FFMA.FTZ R174, R24, UR43, -R55 ;  /* 0x0000002b18ae7c23 */ /* 0x000fe20008010837 */
[----:B------:R-:W0:Y:S01]  /*c510*/  @P5 LDC R26, c[0x0][0x44c] ;  /* 0x00011300ff1a5b82 */ /* 0x000e220000000800 */
[--C-:B------:R-:W-:Y:S01]  /*c520*/  FFMA.FTZ R153, R73, UR43, -R25.reuse ;  /* 0x0000002b49997c23 */ /* 0x100fe20008010819 */
[----:B------:R-:W-:Y:S01]  /*c530*/  FFMA.FTZ R0, R72, UR43, -R25 ;  /* 0x0000002b48007c23 */ /* 0x000fe20008010819 */
[----:B------:R-:W-:Y:S01]  /*c540*/  SHF.R.U32.HI R83, RZ, 0x7, R83 ;  /* 0x00000007ff537819 */ /* 0x000fe20000011653 */
[----:B------:R-:W-:Y:S01]  /*c550*/  FFMA.FTZ R155, R75, UR43, -R25 ;  /* 0x0000002b4b9b7c23 */ /* 0x000fe20008010819 */
[----:B------:R-:W-:Y:S01]  /*c560*/  @!P0 VIADD R24, R179, 0x32440 ;  /* 0x00032440b3188836 */ /* 0x000fe20000000000 */
[----:B------:R-:W1:Y:S01]  /*c570*/  MUFU.EX2 R152, R152 ;  /* 0x0000009800987308 */ /* 0x000e620000000800 */
[--C-:B------:R-:W-:Y:S01]  /*c580*/  FFMA.FTZ R172, R27, UR43, -R55.reuse ;  /* 0x0000002b1bac7c23 */ /* 0x100fe20008010837 */
[----:B------:R-:W-:Y:S01]  /*c590*/  FFMA.FTZ R168, R30, UR43, -R55 ;  /* 0x0000002b1ea87c23 */ /* 0x000fe20008010837 */
[----:B------:R-:W-:Y:S01]  /*c5a0*/  IADD3 R177, -R83, 0xb, RZ ;  /* 0x0000000b53b17810 */ /* 0x000fe20007ffe1ff */
[----:B------:R-:W2:Y:S01]  /*c5b0*/  @P5 LDC R27, c[0x0][0x450] ;  /* 0x00011400ff1b5b82 */ /* 0x000ea20000000800 */
[----:B------:R-:W-:-:S03]  /*c5c0*/  FFMA.FTZ R30, R74, UR43, -R25 ;  /* 0x0000002b4a1e7c23 */ /* 0x000fc60008010819 */
[----:B------:R-:W-:Y:S01]  /*c5d0*/  MUFU.EX2 R153, R153 ;  /* 0x0000009900997308 */ /* 0x000fe20000000800 */
[----:B------:R-:W-:Y:S01]  /*c5e0*/  FFMA.FTZ R82, R82, UR43, -R55 ;  /* 0x0000002b52527c23 */ /* 0x000fe20008010837 */
[----:B------:R-:W-:Y:S01]  /*c5f0*/  @!P0 PRMT R24, RZ, 0x654, R24 ;  /* 0x00000654ff188816 */ /* 0x000fe20000000018 */
[----:B------:R-:W-:Y:S01]  /*c600*/  FFMA.FTZ R157, R77, UR43, -R25 ;  /* 0x0000002b4d9d7c23 */ /* 0x000fe20008010819 */
[----:B------:R3:W-:Y:S06]  /*c610*/  BAR.ARV R177, 0x100 ;  /* 0x000400b10000751d */ /* 0x0007ec0000002000 */
[----:B------:R-:W4:Y:S01]  /*c620*/  MUFU.EX2 R0, R0 ;  /* 0x0000000000007308 */ /* 0x000f220000000800 */
[----:B------:R3:W-:Y:S01]  /*c630*/  @!P0 SYNCS.ARRIVE.TRANS64.RED.A1T0 RZ, [R24+URZ], RZ ;  /* 0x000000ff18ff89a7 */ /* 0x0007e2000810043f */
[----:B------:R-:W-:Y:S01]  /*c640*/  FFMA.FTZ R166, R32, UR43, -R55 ;  /* 0x0000002b20a67c23 */ /* 0x000fe20008010837 */
[--C-:B------:R-:W-:Y:S01]  /*c650*/  FFMA.FTZ R161, R42, UR43, -R25.reuse ;  /* 0x0000002b2aa17c23 */ /* 0x100fe20008010819 */
[----:B------:R1:W-:Y:S01]  /*c660*/  BAR.SYNC.DEFER_BLOCKING R3, 0x100 ;  /* 0x000400030000751d */ /* 0x0003e20000010000 */
[----:B------:R-:W-:-:S05]  /*c670*/  FFMA.FTZ R165, R38, UR43, -R25 ;  /* 0x0000002b26a57c23 */ /* 0x000fca0008010819 */
[----:B------:R-:W4:Y:S01]  /*c680*/  MUFU.EX2 R154, R154 ;  /* 0x0000009a009a7308 */ /* 0x000f220000000800 */
[----:B------:R-:W-:Y:S01]  /*c690*/  FFMA.FTZ R53, R80, UR43, -R55 ;  /* 0x0000002b50357c23 */ /* 0x000fe20008010837 */
[--C-:B------:R-:W-:Y:S01]  /*c6a0*/  FFMA.FTZ R64, R76, UR43, -R25.reuse ;  /* 0x0000002b4c407c23 */ /* 0x100fe20008010819 */
[----:B------:R-:W-:-:S05]  /*c6b0*/  FFMA.FTZ R159, R78, UR43, -R25 ;  /* 0x0000002b4e9f7c23 */ /* 0x000fca0008010819 */
[----:B------:R-:W0:Y:S01]  /*c6c0*/  MUFU.EX2 R155, R155 ;  /* 0x0000009b009b7308 */ /* 0x000e220000000800 */
[--C-:B------:R-:W-:Y:S01]  /*c6d0*/  FFMA.FTZ R32, R46, UR43, -R25.reuse ;  /* 0x0000002b2e207c23 */ /* 0x100fe20008010819 */
[--C-:B------:R-:W-:Y:S01]  /*c6e0*/  FFMA.FTZ R34, R52, UR43, -R25.reuse ;  /* 0x0000002b34227c23 */ /* 0x100fe20008010819 */
[--C-:B------:R-:W-:Y:S01]  /*c6f0*/  FFMA.FTZ R163, R48, UR43, -R25.reuse ;  /* 0x0000002b30a37c23 */ /* 0x100fe20008010819 */
[--C-:B------:R-:W-:Y:S01]  /*c700*/  FFMA.FTZ R42, R54, UR43, -R25.reuse ;  /* 0x0000002b362a7c23 */ /* 0x100fe20008010819 */
[--C-:B------:R-:W-:Y:S01]  /*c710*/  FFMA.FTZ R38, R50, UR43, -R25.reuse ;  /* 0x0000002b32267c23 */ /* 0x100fe20008010819 */
[--C-:B------:R-:W-:Y:S02]  /*c720*/  FFMA.FTZ R167, R56, UR43, -R25.reuse ;  /* 0x0000002b38a77c23 */ /* 0x100fe40008010819 */
[----:B------:R-:W2:Y:S01]  /*c730*/  MUFU.EX2 R51, R82 ;  /* 0x0000005200337308 */ /* 0x000ea20000000800 */
[--C-:B------:R-:W-:Y:S01]  /*c740*/  FFMA.FTZ R57, R57, UR43, -R25.reuse ;  /* 0x0000002b39397c23 */ /* 0x100fe20008010819 */
[--C-:B------:R-:W-:Y:S01]  /*c750*/  FFMA.FTZ R169, R58, UR43, -R25.reuse ;  /* 0x0000002b3aa97c23 */ /* 0x100fe20008010819 */
[--C-:B-1----:R-:W-:Y:S01]  /*c760*/  FFMA.FTZ R3, R44, UR43, -R25.reuse ;  /* 0x0000002b2c037c23 */ /* 0x102fe20008010819 */
[--C-:B------:R-:W-:Y:S01]  /*c770*/  FFMA.FTZ R59, R59, UR43, -R25.reuse ;  /* 0x0000002b3b3b7c23 */ /* 0x100fe20008010819 */
[--C-:B------:R-:W-:Y:S01]  /*c780*/  FFMA.FTZ R60, R60, UR43, -R25.reuse ;  /* 0x0000002b3c3c7c23 */ /* 0x100fe20008010819 */
[--C-:B------:R-:W-:Y:S01]  /*c790*/  FFMA.FTZ R61, R61, UR43, -R25.reuse ;  /* 0x0000002b3d3d7c23 */ /* 0x100fe20008010819 */
[--C-:B------:R-:W-:Y:S01]  /*c7a0*/  FFMA.FTZ R40, R40, UR43, -R25.reuse ;  /* 0x0000002b28287c23 */ /* 0x100fe20008010819 */
[----:B------:R-:W1:Y:S01]  /*c7b0*/  MUFU.EX2 R30, R30 ;  /* 0x0000001e001e7308 */ /* 0x000e620000000800 */
[--C-:B------:R-:W-:Y:S01]  /*c7c0*/  FFMA.FTZ R62, R62, UR43, -R25.reuse ;  /* 0x0000002b3e3e7c23 */ /* 0x100fe20008010819 */
[----:B------:R-:W-:Y:S01]  /*c7d0*/  FFMA.FTZ R36, R36, UR43, -R25 ;  /* 0x0000002b24247c23 */ /* 0x000fe20008010819 */
[----:B------:R-:W-:-:S02]  /*c7e0*/  IMAD.MOV.U32 R25, RZ, RZ, 0x40000040 ;  /* 0x40000040ff197424 */ /* 0x000fc400078e00ff */
[----:B------:R-:W-:Y:S01]  /*c7f0*/  FFMA.FTZ R170, R29, UR43, -R55 ;  /* 0x0000002b1daa7c23 */ /* 0x000fe20008010837 */
[----:B------:R-:W-:Y:S02]  /*c800*/  IMAD.MOV.U32 R29, RZ, RZ, 0xc00 ;  /* 0x00000c00ff1d7424 */ /* 0x000fe400078e00ff */
[----:B------:R-:W1:Y:S01]  /*c810*/  MUFU.EX2 R156, R156 ;  /* 0x0000009c009c7308 */ /* 0x000e620000000800 */
[----:B------:R-:W-:Y:S01]  /*c820*/  R2UR UR7, R25 ;  /* 0x00000000190772ca */ /* 0x000fe200000e0000 */
[----:B------:R-:W-:Y:S01]  /*c830*/  FADD.FTZ R25, R152, R39 ;  /* 0x0000002798197221 */ /* 0x000fe20000010000 */
[----:B---3--:R-:W-:-:S05]  /*c840*/  IMAD R24, R2, R29, UR42 ;  /* 0x0000002a02187e24 */ /* 0x008fca000f8e021d */
[----:B------:R-:W3:Y:S01]  /*c850*/  MUFU.EX2 R157, R157 ;  /* 0x0000009d009d7308 */ /* 0x000ee20000000800 */
[----:B----4-:R-:W-:Y:S01]  /*c860*/  FADD.FTZ R44, R153, R0 ;  /* 0x00000000992c7221 */ /* 0x010fe20000010000 */
[----:B------:R-:W-:Y:S02]  /*c870*/  IMAD.MOV.U32 R29, RZ, RZ, 0x40000040 ;  /* 0x40000040ff1d7424 */ /* 0x000fe400078e00ff */
[----:B------:R-:W-:-:S04]  /*c880*/  FADD.FTZ R46, R154, R25 ;  /* 0x000000199a2e7221 */ /* 0x000fc80000010000 */
[----:B------:R-:W4:Y:S01]  /*c890*/  MUFU.EX2 R53, R53 ;  /* 0x0000003500357308 */ /* 0x000f220000000800 */
[----:B0-----:R-:W-:-:S04]  /*c8a0*/  @P5 IMAD.HI.U32 R26, R81, R26, RZ ;  /* 0x0000001a511a5227 */ /* 0x001fc800078e00ff */
[----:B------:R-:W-:-:S03]  /*c8b0*/  FADD.FTZ R25, R155, R44 ;  /* 0x0000002c9b197221 */ /* 0x000fc60000010000 */
[----:B------:R-:W0:Y:S01]  /*c8c0*/  MUFU.EX2 R64, R64 ;  /* 0x0000004000407308 */ /* 0x000e220000000800 */
[--C-:B------:R-:W-:Y:S01]  /*c8d0*/  FFMA.FTZ R162, R37, UR43, -R55.reuse ;  /* 0x0000002b25a27c23 */ /* 0x100fe20008010837 */
[----:B------:R-:W-:Y:S01]  /*c8e0*/  FFMA.FTZ R37, R28, UR43, -R55 ;  /* 0x0000002b1c257c23 */ /* 0x000fe20008010837 */
[----:B------:R-:W-:-:S05]  /*c8f0*/  R2UR UR11, R29 ;  /* 0x000000001d0b72ca */ /* 0x000fca00000e0000 */
[----:B------:R-:W0:Y:S01]  /*c900*/  MUFU.EX2 R158, R158 ;  /* 0x0000009e009e7308 */ /* 0x000e220000000800 */
[----:B------:R-:W-:Y:S02]  /*c910*/  VIADD R28, R24, 0x80 ;  /* 0x00000080181c7836 */ /* 0x000fe40000000000 */
[----:B--2---:R-:W-:Y:S01]  /*c920*/  FADD.FTZ R29, R51, R46 ;  /* 0x0000002e331d7221 */ /* 0x004fe20000010000 */
[----:B------:R-:W-:-:S04]  /*c930*/  @P5 SHF.R.U32.HI R180, RZ, R27, R26 ;  /* 0x0000001bffb45219 */ /* 0x000fc8000001161a */
[----:B------:R-:W2:Y:S01]  /*c940*/  MUFU.EX2 R159, R159 ;  /* 0x0000009f009f7308 */ /* 0x000ea20000000800 */
[----:B-1----:R-:W-:Y:S01]  /*c950*/  FADD.FTZ R46, R30, R25 ;  /* 0x000000191e2e7221 */ /* 0x002fe20000010000 */
[----:B------:R-:W-:Y:S02]  /*c960*/  IMAD.MOV.U32 R27, RZ, RZ, 0x40000040 ;  /* 0x40000040ff1b7424 */ /* 0x000fe400078e00ff */
[----:B------:R-:W-:-:S04]  /*c970*/  FADD.FTZ R48, R156, R29 ;  /* 0x0000001d9c307221 */ /* 0x000fc80000010000 */
[----:B------:R-:W1:Y:S01]  /*c980*/  MUFU.EX2 R49, R49 ;  /* 0x0000003100317308 */ /* 0x000e620000000800 */
[----:B------:R-:W-:Y:S01]  /*c990*/  R2UR UR10, R28 ;  /* 0x000000001c0a72ca */ /* 0x000fe200000e0000 */
[----:B---3--:R-:W-:-:S06]  /*c9a0*/  FADD.FTZ R25, R157, R46 ;  /* 0x0000002e9d197221 */ /* 0x008fcc0000010000 */
[----:B------:R-:W3:Y:S01]  /*c9b0*/  MUFU.EX2 R32, R32 ;  /* 0x0000002000207308 */ /* 0x000ee20000000800 */
[C---:B------:R-:W-:Y:S01]  /*c9c0*/  VIADD R28, R24.reuse, 0x180 ;  /* 0x00000180181c7836 */ /* 0x040fe20000000000 */
[----:B------:R-:W-:Y:S01]  /*c9d0*/  R2UR UR15, R27 ;  /* 0x000000001b0f72ca */ /* 0x000fe200000e0000 */
[----:B------:R-:W-:-:S05]  /*c9e0*/  VIADD R26, R24, 0x100 ;  /* 0x00000100181a7836 */ /* 0x000fca0000000000 */
[----:B------:R-:W3:Y:S01]  /*c9f0*/  MUFU.EX2 R160, R160 ;  /* 0x000000a000a07308 */ /* 0x000ee20000000800 */
[----:B----4-:R-:W-:Y:S01]  /*ca00*/  FADD.FTZ R27, R53, R48 ;  /* 0x00000030351b7221 */ /* 0x010fe20000010000 */
[----:B0-----:R-:W-:-:S06]  /*ca10*/  FADD.FTZ R46, R64, R25 ;  /* 0x00000019402e7221 */ /* 0x001fcc0000010000 */
[----:B------:R-:W0:Y:S01]  /*ca20*/  MUFU.EX2 R161, R161 ;  /* 0x000000a100a17308 */ /* 0x000e220000000800 */
[----:B------:R-:W-:Y:S01]  /*ca30*/  IMAD.MOV.U32 R29, RZ, RZ, 0x40000040 ;  /* 0x40000040ff1d7424 */ /* 0x000fe200078e00ff */
[----:B------:R-:W-:Y:S01]  /*ca40*/  R2UR UR18, R28 ;  /* 0x000000001c1272ca */ /* 0x000fe200000e0000 */
[----:B------:R-:W-:-:S05]  /*ca50*/  FADD.FTZ R28, R158, R27 ;  /* 0x0000001b9e1c7221 */ /* 0x000fca0000010000 */
[----:B------:R-:W4:Y:S01]  /*ca60*/  MUFU.EX2 R34, R34 ;  /* 0x0000002200227308 */ /* 0x000f220000000800 */
[----:B------:R-:W-:Y:S01]  /*ca70*/  R2UR UR14, R26 ;  /* 0x000000001a0e72ca */ /* 0x000fe200000e0000 */
[----:B--2---:R-:W-:Y:S01]  /*ca80*/  FADD.FTZ R25, R159, R46 ;  /* 0x0000002e9f197221 */ /* 0x004fe20000010000 */
[----:B------:R-:W-:Y:S01]  /*ca90*/  VIADD R26, R24, 0x200 ;  /* 0x00000200181a7836 */ /* 0x000fe20000000000 */
[----:B------:R-:W-:-:S04]  /*caa0*/  R2UR UR19, R29 ;  /* 0x000000001d1372ca */ /* 0x000fc800000e0000 */
[----:B------:R-:W2:Y:S01]  /*cab0*/  MUFU.EX2 R162, R162 ;  /* 0x000000a200a27308 */ /* 0x000ea20000000800 */
[----:B------:R-:W-:Y:S02]  /*cac0*/  IMAD.MOV.U32 R27, RZ, RZ, 0x40000040 ;  /* 0x40000040ff1b7424 */ /* 0x000fe400078e00ff */
[----:B-1----:R-:W-:Y:S01]  /*cad0*/  FADD.FTZ R29, R49, R28 ;  /* 0x0000001c311d7221 */ /* 0x002fe20000010000 */
[----:B---3--:R-:W-:-:S04]  /*cae0*/  FADD.FTZ R46, R32, R25 ;  /* 0x00000019202e7221 */ /* 0x008fc80000010000 */
[----:B------:R-:W-:Y:S01]  /*caf0*/  MUFU.EX2 R163, R163 ;  /* 0x000000a300a37308 */ /* 0x000fe20000000800 */
[----:B------:R-:W-:Y:S01]  /*cb00*/  R2UR UR6, R24 ;  /* 0x00000000180672ca */ /* 0x000fe200000e0000 */
[----:B------:R-:W-:Y:S01]  /*cb10*/  IMAD.MOV.U32 R25, RZ, RZ, 0x40000040 ;  /* 0x40000040ff197424 */ /* 0x000fe200078e00ff */
[----:B------:R-:W-:Y:S01]  /*cb20*/  R2UR UR22, R26 ;  /* 0x000000001a1672ca */ /* 0x000fe200000e0000 */
[----:B------:R-:W-:-:S04]  /*cb30*/  VIADD R24, R24, 0x280 ;  /* 0x0000028018187836 */ /* 0x000fc80000000000 */
[----:B------:R-:W1:Y:S01]  /*cb40*/  MUFU.EX2 R47, R47 ;  /* 0x0000002f002f7308 */ /* 0x000e620000000800 */
[----:B------:R-:W-:Y:S01]  /*cb50*/  R2UR UR23, R27 ;  /* 0x000000001b1772ca */ /* 0x000fe200000e0000 */
[----:B------:R-:W-:Y:S01]  /*cb60*/  FADD.FTZ R26, R160, R29 ;  /* 0x0000001da01a7221 */ /* 0x000fe20000010000 */
[----:B0-----:R-:W-:-:S05]  /*cb70*/  FADD.FTZ R27, R161, R46 ;  /* 0x0000002ea11b7221 */ /* 0x001fca0000010000 */
[----:B------:R-:W-:Y:S01]  /*cb80*/  MUFU.EX2 R42, R42 ;  /* 0x0000002a002a7308 */ /* 0x000fe20000000800 */
[----:B------:R-:W-:Y:S01]  /*cb90*/  R2UR UR27, R25 ;  /* 0x00000000191b72ca */ /* 0x000fe200000e0000 */
[----:B------:R-:W-:Y:S01]  /*cba0*/  FADD.FTZ R25, R41, R26 ;  /* 0x0000001a29197221 */ /* 0x000fe20000010000 */
[----:B------:R-:W-:-:S05]  /*cbb0*/  R2UR UR26, R24 ;  /* 0x00000000181a72ca */ /* 0x000fca00000e0000 */
[----:B------:R-:W0:Y:S01]  /*cbc0*/  MUFU.EX2 R164, R164 ;  /* 0x000000a400a47308 */ /* 0x000e220000000800 */
[----:B----4-:R-:W-:-:S07]  /*cbd0*/  FADD.FTZ R24, R34, R27 ;  /* 0x0000001b22187221 */ /* 0x010fce0000010000 */
[----:B------:R-:W3:Y:S01]  /*cbe0*/  MUFU.EX2 R165, R165 ;  /* 0x000000a500a57308 */ /* 0x000ee20000000800 */
[----:B--2---:R-:W-:-:S07]  /*cbf0*/  FADD.FTZ R26, R162, R25 ;  /* 0x00000019a21a7221 */ /* 0x004fce0000010000 */
[----:B------:R-:W2:Y:S01]  /*cc00*/  MUFU.EX2 R38, R38 ;  /* 0x0000002600267308 */ /* 0x000ea20000000800 */
[----:B-1----:R-:W-:-:S07]  /*cc10*/  FADD.FTZ R25, R47, R26 ;  /* 0x0000001a2f197221 */ /* 0x002fce0000010000 */
[----:B------:R-:W1:Y:S01]  /*cc20*/  MUFU.EX2 R167, R167 ;  /* 0x000000a700a77308 */ /* 0x000e620000000800 */
[----:B------:R-:W-:-:S07]  /*cc30*/  F2FP.BF16.F32.PACK_AB R153, R0, R153 ;  /* 0x000000990099723e */ /* 0x000fce00000010ff */
[----:B------:R4:W-:Y:S01]  /*cc40*/  MUFU.EX2 R28, R3 ;  /* 0x00000003001c7308 */ /* 0x0009e20000000800 */
[----:B0-----:R-:W-:-:S07]  /*cc50*/  FADD.FTZ R0, R164, R25 ;  /* 0x00000019a4007221 */ /* 0x001fce0000010000 */
[----:B------:R-:W0:Y:S01]  /*cc60*/  MUFU.EX2 R166, R166 ;  /* 0x000000a600a67308 */ /* 0x000e220000000800 */
[----:B----4-:R-:W-:-:S04]  /*cc70*/  FADD.FTZ R3, R163, R24 ;  /* 0x00000018a3037221 */ /* 0x010fc80000010000 */
[----:B------:R-:W-:-:S03]  /*cc80*/  FADD.FTZ R24, R42, R3 ;  /* 0x000000032a187221 */ /* 0x000fc60000010000 */
[----:B------:R-:W4:Y:S01]  /*cc90*/  MUFU.EX2 R44, R57 ;  /* 0x00000039002c7308 */ /* 0x000f220000000800 */
[----:B---3--:R-:W-:-:S07]  /*cca0*/  FADD.FTZ R3, R165, R24 ;  /* 0x00000018a5037221 */ /* 0x008fce0000010000 */
[----:B------:R-:W3:Y:S01]  /*ccb0*/  MUFU.EX2 R33, R33 ;  /* 0x0000002100217308 */ /* 0x000ee20000000800 */
[----:B------:R-:W-:Y:S01]  /*ccc0*/  FADD.FTZ R25, R45, R0 ;  /* 0x000000002d197221 */ /* 0x000fe20000010000 */
[----:B--2---:R-:W-:-:S06]  /*ccd0*/  FADD.FTZ R0, R38, R3 ;  /* 0x0000000326007221 */ /* 0x004fcc0000010000 */
[----:B------:R-:W2:Y:S08]  /*cce0*/  MUFU.EX2 R169, R169 ;  /* 0x000000a900a97308 */ /* 0x000eb00000000800 */
[----:B------:R-:W2:Y:S01]  /*ccf0*/  MUFU.EX2 R168, R168 ;  /* 0x000000a800a87308 */ /* 0x000ea20000000800 */
[----:B-1----:R-:W-:Y:S01]  /*cd00*/  FADD.FTZ R3, R167, R0 ;  /* 0x00000000a7037221 */ /* 0x002fe20000010000 */
[----:B0-----:R-:W-:-:S06]  /*cd10*/  FADD.FTZ R24, R166, R25 ;  /* 0x00000019a6187221 */ /* 0x001fcc0000010000 */
[----:B------:R-:W0:Y:S01]  /*cd20*/  MUFU.EX2 R37, R37 ;  /* 0x0000002500257308 */ /* 0x000e220000000800 */
[----:B----4-:R-:W-:Y:S01]  /*cd30*/  FADD.FTZ R0, R44, R3 ;  /* 0x000000032c007221 */ /* 0x010fe20000010000 */
[----:B---3--:R-:W-:-:S06]  /*cd40*/  FADD.FTZ R25, R33, R24 ;  /* 0x0000001821197221 */ /* 0x008fcc0000010000 */
[----:B------:R-:W1:Y:S08]  /*cd50*/  MUFU.EX2 R59, R59 ;  /* 0x0000003b003b7308 */ /* 0x000e700000000800 */
[----:B------:R-:W3:Y:S01]  /*cd60*/  MUFU.EX2 R170, R170 ;  /* 0x000000aa00aa7308 */ /* 0x000ee20000000800 */
[----:B--2---:R-:W-:Y:S01]  /*cd70*/  FADD.FTZ R3, R169, R0 ;  /* 0x00000000a9037221 */ /* 0x004fe20000010000 */
[----:B------:R-:W-:-:S06]  /*cd80*/  FADD.FTZ R24, R168, R25 ;  /* 0x00000019a8187221 */ /* 0x000fcc0000010000 */
[----:B------:R-:W2:Y:S08]  /*cd90*/  MUFU.EX2 R60, R60 ;  /* 0x0000003c003c7308 */ /* 0x000eb00000000800 */
[----:B------:R-:W4:Y:S01]  /*cda0*/  MUFU.EX2 R43, R43 ;  /* 0x0000002b002b7308 */ /* 0x000f220000000800 */
[----:B------:R-:W-:Y:S01]  /*cdb0*/  FADD.FTZ R0, R28, R3 ;  /* 0x000000031c007221 */ /* 0x000fe20000010000 */
[----:B0-----:R-:W-:-:S06]  /*cdc0*/  FADD.FTZ R25, R37, R24 ;  /* 0x0000001825197221 */ /* 0x001fcc0000010000 */
[----:B------:R-:W0:Y:S08]  /*cdd0*/  MUFU.EX2 R61, R61 ;  /* 0x0000003d003d7308 */ /* 0x000e300000000800 */
[----:B------:R-:W0:Y:S01]  /*cde0*/  MUFU.EX2 R172, R172 ;  /* 0x000000ac00ac7308 */ /* 0x000e220000000800 */
[----:B-1----:R-:W-:Y:S01]  /*cdf0*/  FADD.FTZ R3, R59, R0 ;  /* 0x000000003b037221 */ /* 0x002fe20000010000 */
[----:B---3--:R-:W-:-:S06]  /*ce00*/  FADD.FTZ R24, R170, R25 ;  /* 0x00000019aa187221 */ /* 0x008fcc0000010000 */
[----:B------:R-:W1:Y:S08]  /*ce10*/  MUFU.EX2 R40, R40 ;  /* 0x0000002800287308 */ /* 0x000e700000000800 */
[----:B------:R-:W3:Y:S01]  /*ce20*/  MUFU.EX2 R35, R35 ;  /* 0x0000002300237308 */ /* 0x000ee20000000800 */
[----:B--2---:R-:W-:Y:S01]  /*ce30*/  FADD.FTZ R0, R60, R3 ;  /* 0x000000033c007221 */ /* 0x004fe20000010000 */
[----:B----4-:R-:W-:-:S06]  /*ce40*/  FADD.FTZ R25, R43, R24 ;  /* 0x000000182b197221 */ /* 0x010fcc0000010000 */
[----:B------:R-:W2:Y:S08]  /*ce50*/  MUFU.EX2 R62, R62 ;  /* 0x0000003e003e7308 */ /* 0x000eb00000000800 */
[----:B------:R-:W4:Y:S01]  /*ce60*/  MUFU.EX2 R174, R174 ;  /* 0x000000ae00ae7308 */ /* 0x000f220000000800 */
[----:B0-----:R-:W-:Y:S01]  /*ce70*/  FADD.FTZ R3, R61, R0 ;  /* 0x000000003d037221 */ /* 0x001fe20000010000 */
[----:B------:R-:W-:-:S06]  /*ce80*/  FADD.FTZ R24, R172, R25 ;  /* 0x00000019ac187221 */ /* 0x000fcc0000010000 */
[----:B------:R-:W0:Y:S08]  /*ce90*/  MUFU.EX2 R175, R36 ;  /* 0x0000002400af7308 */ /* 0x000e300000000800 */
[----:B------:R-:W0:Y:S01]  /*cea0*/  MUFU.EX2 R31, R31 ;  /* 0x0000001f001f7308 */ /* 0x000e220000000800 */
[----:B-1----:R-:W-:Y:S01]  /*ceb0*/  FADD.FTZ R3, R40, R3 ;  /* 0x0000000328037221 */ /* 0x002fe20000010000 */
[----:B---3--:R-:W-:Y:S01]  /*cec0*/  FADD.FTZ R25, R35, R24 ;  /* 0x0000001823197221 */ /* 0x008fe20000010000 */
[----:B------:R-:W-:-:S02]  /*ced0*/  F2FP.BF16.F32.PACK_AB R152, R39, R152 ;  /* 0x000000982798723e */ /* 0x000fc400000010ff */
[----:B--2---:R-:W-:Y:S01]  /*cee0*/  FADD.FTZ R24, R62, R3 ;  /* 0x000000033e187221 */ /* 0x004fe20000010000 */
[----:B----4-:R-:W-:Y:S01]  /*cef0*/  FADD.FTZ R0, R174, R25 ;  /* 0x00000019ae007221 */ /* 0x010fe20000010000 */
[----:B------:R-:W-:Y:S02]  /*cf00*/  F2FP.BF16.F32.PACK_AB R154, R51, R154 ;  /* 0x0000009a339a723e */ /* 0x000fe400000010ff */
[----:B------:R-:W-:Y:S01]  /*cf10*/  F2FP.BF16.F32.PACK_AB R155, R30, R155 ;  /* 0x0000009b1e9b723e */ /* 0x000fe200000010ff */
[----:B0-----:R-:W-:Y:S01]  /*cf20*/  FADD.FTZ R3, R175, R24 ;  /* 0x00000018af037221 */ /* 0x001fe20000010000 */
[----:B------:R-:W-:Y:S02]  /*cf30*/  F2FP.BF16.F32.PACK_AB R156, R53, R156 ;  /* 0x0000009c359c723e */ /* 0x000fe400000010ff */
[----:B------:R-:W-:Y:S02]  /*cf40*/  F2FP.BF16.F32.PACK_AB R157, R64, R157 ;  /* 0x0000009d409d723e */ /* 0x000fe400000010ff */
[----:B------:R-:W-:-:S02]  /*cf50*/  F2FP.BF16.F32.PACK_AB R158, R49, R158 ;  /* 0x0000009e319e723e */ /* 0x000fc400000010ff */
[----:B------:R-:W-:Y:S01]  /*cf60*/  F2FP.BF16.F32.PACK_AB R159, R32, R159 ;  /* 0x0000009f209f723e */ /* 0x000fe200000010ff */
[----:B------:R-:W-:Y:S01]  /*cf70*/  FADD.FTZ R0, R31, R0 ;  /* 0x000000001f007221 */ /* 0x000fe20000010000 */
        /* <DEDUP_REMOVED lines=16> */
[----:B------:R-:W-:-:S06]  /*d080*/  WARPGROUP.ARRIVE ;  /* 0x00000000000079c5 */ /* 0x000fcc0000000000 */
        /* <DEDUP_REMOVED lines=16> */
[----:B------:R-:W-:Y:S01]  /*d190*/  HGMMA.64x256x16.F32.BF16 R24, R168, gdesc[UR20].tnspB, R24, gsb0 ;  /* 0x43e00014a8187df0 */ /* 0x000fe20008001818 */
[----:B------:R-:W-:-:S05]  /*d1a0*/  IADD3 R152, R180, R182, -R183 ;  /* 0x000000b6b4987210 */ /* 0x000fca0007ffe8b7 */
[----:B------:R-:W-:-:S05]  /*d1b0*/  IMAD.HI R152, R152, 0x2aaaaaab, RZ ;  /* 0x2aaaaaab98987827 */ /* 0x000fca00078e02ff */
[----:B------:R-:W-:-:S04]  /*d1c0*/  SHF.R.U32.HI R153, RZ, 0x1f, R152 ;  /* 0x0000001fff997819 */ /* 0x000fc80000011698 */
[----:B------:R-:W-:-:S04]  /*d1d0*/  LEA.HI.SX32 R153, R152, R153, 0x1c ;  /* 0x0000009998997211 */ /* 0x000fc800078fe2ff */
[----:B------:R-:W-:Y:S01]  /*d1e0*/  VIMNMX R154, R181, R153, !PT ;  /* 0x00000099b59a7248 */ /* 0x000fe20007fe0100 */
[----:B------:R-:W-:-:S04]  /*d1f0*/  VIADD R210, R210, 0xfffffffe ;  /* 0xfffffffed2d27836 */ /* 0x000fc80000000000 */
[----:B------:R0:W-:Y:S01]  /*d200*/  STL [R1+0x2c], R154 ;  /* 0x00002c9a01007387 */ /* 0x0001e20000100800 */
[----:B------:R-:W-:Y:S01]  /*d210*/  ISETP.GE.AND P2, PT, R210, R154, PT ;  /* 0x0000009ad200720c */ /* 0x000fe20003f46270 */
[----:B------:R-:W-:-:S05]  /*d220*/  @!P0 VIADD R179, R179, 0x32460 ;  /* 0x00032460b3b38836 */ /* 0x000fca0000000000 */
[----:B------:R-:W-:Y:S01]  /*d230*/  @!P0 PRMT R179, RZ, 0x654, R179 ;  /* 0x00000654ffb38816 */ /* 0x000fe200000000b3 */
[----:B------:R-:W-:Y:S02]  /*d240*/  WARPGROUP.DEPBAR.LE gsb0, 0x0 ;  /* 0x00008000000079c5 */ /* 0x000fe40000010000 */
[----:B------:R-:W-:-:S06]  /*d250*/  WARPGROUP.ARRIVE ;  /* 0x00000000000079c5 */ /* 0x000fcc0000000000 */
[----:B------:R-:W-:Y:S03]  /*d260*/  HGMMA.64x256x16.F32.BF16 R24, R172, gdesc[UR24].tnspB, R24, gsb0 ;  /* 0x43e00018ac187df0 */ /* 0x000fe60008001818 */
[----:B------:R-:W-:Y:S02]  /*d270*/  WARPGROUP.DEPBAR.LE gsb0, 0x0 ;  /* 0x00008000000079c5 */ /* 0x000fe40000010000 */
[----:B------:R0:W-:Y:S01]  /*d280*/  @!P0 SYNCS.ARRIVE.TRANS64.RED.A1T0 RZ, [R179+URZ], RZ ;  /* 0x000000ffb3ff89a7 */ /* 0x0001e2000810043f */
[----:B------:R-:W-:Y:S05]  /*d290*/  @!P2 BRA `(.L_x_5737) ;  /* 0x000000340068a947 */ /* 0x000fea0003800000 */
[----:B------:R-:W-:Y:S02]  /*d2a0*/  IMAD.MOV.U32 R216, RZ, RZ, R178 ;  /* 0x000000ffffd87224 */ /* 0x000fe400078e00b2 */
[----:B------:R-:W-:-:S07]  /*d2b0*/  IMAD.MOV.U32 R217, RZ, RZ, R176 ;  /* 0x000000ffffd97224 */ /* 0x000fce00078e00b0 */
.L_x_5747:
        /* <DEDUP_REMOVED lines=8> */
.L_x_5738:
[----:B------:R-:W-:Y:S01]  /*d340*/  IMAD R211, R2, 0x8, R19 ;  /* 0x0000000802d37824 */ /* 0x000fe200078e0213 */
[----:B------:R-:W-:-:S04]  /*d350*/  SHF.L.U32 R218, R23, 0x1f, RZ ;  /* 0x0000001f17da7819 */ /* 0x000fc800000006ff */
[----:B------:R1:W2:Y:S01]  /*d360*/  SYNCS.PHASECHK.TRANS64.TRYWAIT P2, [R211+URZ+0x32430], R218 ;  /* 0x032430dad30075a7 */ /* 0x0002a2000804017f */
[----:B------:R-:W-:Y:S05]  /*d370*/  @!P1 BRA `(.L_x_5739) ;  /* 0x0000000000049947 */ /* 0x000fea0003800000 */
[----:B------:R-:W-:Y:S01]  /*d380*/  BPT.TRAP 0x1 ;  /* 0x000000040000795c */ /* 0x000fe20000300000 */
.L_x_5739:
[----:B------:R-:W3:Y:S01]  /*d390*/  LDL R152, [R1+0x4c] ;  /* 0x00004c0001987983 */ /* 0x000ee20000100800 */
[----:B------:R-:W-:Y:S02]  /*d3a0*/  IMAD.MOV.U32 R157, RZ, RZ, 0x40000040 ;  /* 0x40000040ff9d7424 */ /* 0x000fe400078e00ff */
[----:B---3--:R-:W-:Y:S01]  /*d3b0*/  IMAD R156, R2, 0x300, R152 ;  /* 0x00000300029c7824 */ /* 0x008fe200078e0298 */
[----:B--2---:R-:W-:Y:S06]  /*d3c0*/  @P2 BRA `(.L_x_5740) ;  /* 0x0000000000082947 */ /* 0x004fec0003800000 */
[----:B------:R-:W2:Y:S02]  /*d3d0*/  SYNCS.PHASECHK.TRANS64.TRYWAIT P2, [R211+URZ+0x32430], R218 ;  /* 0x032430dad30075a7 */ /* 0x000ea4000804017f */
[----:B--2---:R-:W-:Y:S05]  /*d3e0*/  @!P2 BRA `(.L_x_5741) ;  /* 0x0000016c0040a947 */ /* 0x004fea0003800000 */
.L_x_5740:
[----:B------:R-:W3:Y:S04]  /*d3f0*/  LDL.64 R230, [R1+0x10] ;  /* 0x0000100001e67983 */ /* 0x000ee80000100a00 */
[----:B------:R-:W4:Y:S01]  /*d400*/  LDL.64 R222, [R1+0x8] ;  /* 0x0000080001de7983 */ /* 0x000f220000100a00 */
[----:B------:R-:W-:Y:S05]  /*d410*/  WARPSYNC.ALL ;  /* 0x0000000000007948 */ /* 0x000fea0003800000 */
[----:B------:R-:W5:Y:S01]  /*d420*/  LDL.64 R220, [R1] ;  /* 0x0000000001dc7983 */ /* 0x000f620000100a00 */
[C---:B------:R-:W-:Y:S01]  /*d430*/  R2UR UR6, R156.reuse ;  /* 0x000000009c0672ca */ /* 0x040fe200000e0000 */
[C---:B0-----:R-:W-:Y:S01]  /*d440*/  VIADD R154, R156.reuse, 0x2 ;  /* 0x000000029c9a7836 */ /* 0x041fe20000000000 */
        /* <DEDUP_REMOVED lines=14> */
[----:B------:R-:W-:-:S06]  /*d530*/  WARPGROUP.ARRIVE ;  /* 0x00000000000079c5 */ /* 0x000fcc0000000000 */
[----:B------:R-:W-:Y:S03]  /*d540*/  HGMMA.64x96x16.F32.BF16 R152, gdesc[UR4], RZ, !UPT, gsb0 ;  /* 0x01600000049879f0 */ /* 0x000fe6000c0018ff */
[----:B------:R-:W-:Y:S02]  /*d550*/  WARPGROUP.DEPBAR.LE gsb0, 0x0 ;  /* 0x00008000000079c5 */ /* 0x000fe40000010000 */
[----:B------:R-:W-:Y:S01]  /*d560*/  WARPGROUP.ARRIVE ;  /* 0x00000000000079c5 */ /* 0x000fe20000000000 */
[----:B---3--:R-:W-:Y:S02]  /*d570*/  R2UR UR8, R230 ;  /* 0x00000000e60872ca */ /* 0x008fe400000e0000 */
[----:B------:R-:W-:Y:S02]  /*d580*/  R2UR UR9, R231 ;  /* 0x00000000e70972ca */ /* 0x000fe400000e0000 */
[----:B----4-:R-:W-:-:S02]  /*d590*/  R2UR UR12, R222 ;  /* 0x00000000de0c72ca */ /* 0x010fc400000e0000 */
[----:B------:R-:W-:Y:S02]  /*d5a0*/  R2UR UR13, R223 ;  /* 0x00000000df0d72ca */ /* 0x000fe400000e0000 */
[----:B-----5:R-:W-:Y:S02]  /*d5b0*/  R2UR UR16, R220 ;  /* 0x00000000dc1072ca */ /* 0x020fe400000e0000 */
[----:B------:R-:W-:-:S05]  /*d5c0*/  R2UR UR17, R221 ;  /* 0x00000000dd1172ca */ /* 0x000fca00000e0000 */
        /* <DEDUP_REMOVED lines=10> */
.L_x_5742:
[----:B------:R0:W3:Y:S01]  /*d670*/  SYNCS.PHASECHK.TRANS64.TRYWAIT P2, [R211+URZ+0x32450], R218 ;  /* 0x032450dad30075a7 */ /* 0x0000e2000804017f */
[----:B------:R-:W-:Y:S05]  /*d680*/  @!P1 BRA `(.L_x_5743) ;  /* 0x0000000000049947 */ /* 0x000fea0003800000 */
[----:B------:R-:W-:Y:S01]  /*d690*/  BPT.TRAP 0x1 ;  /* 0x000000040000795c */ /* 0x000fe20000300000 */
.L_x_5743:
[----:B------:R-:W-:Y:S04]  /*d6a0*/  BSSY B0, `(.L_x_5744) ;  /* 0x0000004000007945 */ /* 0x000fe80003800000 */
[----:B---3--:R-:W-:Y:S05]  /*d6b0*/  @P2 BRA `(.L_x_5745) ;  /* 0x0000000000082947 */ /* 0x008fea0003800000 */
[----:B------:R-:W3:Y:S02]  /*d6c0*/  SYNCS.PHASECHK.TRANS64.TRYWAIT P2, [R211+URZ+0x32450], R218 ;  /* 0x032450dad30075a7 */ /* 0x000ee4000804017f */
[----:B---3--:R-:W-:Y:S05]  /*d6d0*/  @!P2 BRA `(.L_x_5746) ;  /* 0x000001680098a947 */ /* 0x008fea0003800000 */
.L_x_5745:
[----:B------:R-:W-:Y:S05]  /*d6e0*/  BSYNC B0 ;  /* 0x0000000000007941 */ /* 0x000fea0003800000 */
.L_x_5744:
[----:B------:R-:W-:Y:S05]  /*d6f0*/  WARPSYNC.ALL ;  /* 0x0000000000007948 */ /* 0x000fea0003800000 */
[----:B------:R-:W0:Y:S01]  /*d700*/  LDL R229, [R1+0x50] ;  /* 0x0000500001e57983 */ /* 0x000e220000100800 */
[----:B------:R-:W4:Y:S03]  /*d710*/  LDC R219, c[0x0][0x448] ;  /* 0x00011200ffdb7b82 */ /* 0x000f260000000800 */
[----:B------:R-:W0:Y:S01]  /*d720*/  LDL R222, [R1+0x6c] ;  /* 0x00006c0001de7983 */ /* 0x000e220000100800 */
[----:B----4-:R-:W-:-:S13]  /*d730*/  ISETP.NE.AND P2, PT, R219, 0x1, PT ;  /* 0x00000001db00780c */ /* 0x010fda0003f45270 */
[----:B------:R-:W4:Y:S08]  /*d740*/  @P2 LDC R220, c[0x0][0x44c] ;  /* 0x00011300ffdc2b82 */ /* 0x000f300000000800 */
[----:B------:R-:W5:Y:S01]  /*d750*/  @P2 LDC R219, c[0x0][0x450] ;  /* 0x00011400ffdb2b82 */ /* 0x000f620000000800 */
[----:B------:R-:W-:Y:S01]  /*d760*/  IMAD.MOV.U32 R221, RZ, RZ, 0x40000040 ;  /* 0x40000040ffdd7424 */ /* 0x000fe200078e00ff */
[----:B------:R-:W-:-:S02]  /*d770*/  R2UR UR4, R4 ;  /* 0x00000000040472ca */ /* 0x000fc400000e0000 */
[----:B------:R-:W-:Y:S02]  /*d780*/  R2UR UR5, R5 ;  /* 0x00000000050572ca */ /* 0x000fe400000e0000 */
[----:B------:R-:W-:Y:S01]  /*d790*/  R2UR UR7, R221 ;  /* 0x00000000dd0772ca */ /* 0x000fe200000e0000 */
[----:B------:R-:W-:Y:S01]  /*d7a0*/  WARPGROUP.ARRIVE ;  /* 0x00000000000079c5 */ /* 0x000fe20000000000 */
[----:B------:R-:W-:Y:S02]  /*d7b0*/  IMAD.MOV.U32 R223, RZ, RZ, 0x40000040 ;  /* 0x40000040ffdf7424 */ /* 0x000fe400078e00ff */
[----:B0123--:R-:W-:Y:S02]  /*d7c0*/  IMAD.IADD R218, R222, 0x1, R229 ;  /* 0x00000001deda7824 */ /* 0x00ffe400078e02e5 */
[----:B------:R-:W-:Y:S01]  /*d7d0*/  IMAD.MOV.U32 R221, RZ, RZ, 0x40000040 ;  /* 0x40000040ffdd7424 */ /* 0x000fe200078e00ff */
[----:B------:R-:W2:Y:S01]  /*d7e0*/  LDL R229, [R1+0x5c] ;  /* 0x00005c0001e57983 */ /* 0x000ea20000100800 */
[----:B----4-:R-:W-:-:S05]  /*d7f0*/  @P2 IMAD.HI.U32 R220, R218, R220, RZ ;  /* 0x000000dcdadc2227 */ /* 0x010fca00078e00ff */
[----:B-----5:R-:W-:Y:S01]  /*d800*/  @P2 SHF.R.U32.HI R218, RZ, R219, R220 ;  /* 0x000000dbffda2219 */ /* 0x020fe200000116dc */
[----:B------:R-:W-:-:S04]  /*d810*/  IMAD.MOV.U32 R220, RZ, RZ, 0xc00 ;  /* 0x00000c00ffdc7424 */ /* 0x000fc800078e00ff */
[----:B------:R-:W-:-:S05]  /*d820*/  IMAD R220, R2, R220, UR39 ;  /* 0x0000002702dc7e24 */ /* 0x000fca000f8e02dc */
[----:B------:R-:W-:-:S13]  /*d830*/  R2UR UR6, R220 ;  /* 0x00000000dc0672ca */ /* 0x000fda00000e0000 */
[----:B------:R-:W-:Y:S01]  /*d840*/  HGMMA.64x96x16.F32.BF16 R152, gdesc[UR4], R152, gsb0 ;  /* 0x01600000049879f0 */ /* 0x000fe20008001898 */
[----:B------:R-:W-:Y:S01]  /*d850*/  VIADD R222, R220, 0x2 ;  /* 0x00000002dcde7836 */ /* 0x000fe20000000000 */
[----:B------:R-:W-:Y:S02]  /*d860*/  R2UR UR7, R223 ;  /* 0x00000000df0772ca */ /* 0x000fe400000e0000 */
[----:B------:R-:W-:Y:S02]  /*d870*/  R2UR UR4, R236 ;  /* 0x00000000ec0472ca */ /* 0x000fe400000e0000 */
        /* <DEDUP_REMOVED lines=119> */
[----:B------:R-:W-:Y:S01]  /*dff0*/  VIADD R220, R220, 0x906 ;  /* 0x00000906dcdc7836 */ /* 0x000fe20000000000 */
        /* <DEDUP_REMOVED lines=17> */
[----:B------:R0:W1:Y:S08]  /*e110*/  MUFU.TANH R165, R172 ;  /* 0x000000ac00a57308 */ /* 0x0000700000002400 */
[----:B------:R3:W4:Y:S01]  /*e120*/  MUFU.TANH R164, R169 ;  /* 0x000000a900a47308 */ /* 0x0007220000002400 */
[----:B0-----:R-:W-:-:S02]  /*e130*/  FMUL.FTZ R172, R173, UR51 ;  /* 0x00000033adac7c20 */ /* 0x001fc40008410000 */
[----:B------:R-:W5:Y:S04]  /*e140*/  LDL R173, [R1+0x28] ;  /* 0x0000280001ad7983 */ /* 0x000f680000100800 */
[----:B---3--:R-:W5:Y:S01]  /*e150*/  LDL R169, [R1+0x24] ;  /* 0x0000240001a97983 */ /* 0x008f620000100800 */
[----:B------:R-:W-:Y:S01]  /*e160*/  FMUL.FTZ R176, R176, UR51 ;  /* 0x00000033b0b07c20 */ /* 0x000fe20008410000 */
[----:B------:R-:W-:Y:S01]  /*e170*/  FMUL.FTZ R220, R160, UR51 ;  /* 0x00000033a0dc7c20 */ /* 0x000fe20008410000 */
[----:B------:R-:W-:Y:S02]  /*e180*/  FMUL.FTZ R160, R168, UR51 ;  /* 0x00000033a8a07c20 */ /* 0x000fe40008410000 */
[----:B------:R0:W3:Y:S02]  /*e190*/  MUFU.TANH R168, R176 ;  /* 0x000000b000a87308 */ /* 0x0000e40000002400 */
[----:B0-----:R-:W0:Y:S01]  /*e1a0*/  SHFL.IDX PT, R176, R218, RZ, 0x1c1f ;  /* 0x001c1fffdab07589 */ /* 0x001e2200000e0000 */
[----:B------:R-:W-:Y:S01]  /*e1b0*/  FMUL.FTZ R223, R153, UR51 ;  /* 0x0000003399df7c20 */ /* 0x000fe20008410000 */
[----:B------:R-:W-:Y:S01]  /*e1c0*/  FMUL.FTZ R219, R152, UR51 ;  /* 0x0000003398db7c20 */ /* 0x000fe20008410000 */
[----:B------:R-:W-:Y:S01]  /*e1d0*/  FMUL.FTZ R156, R156, UR51 ;  /* 0x000000339c9c7c20 */ /* 0x000fe20008410000 */
[----:B------:R-:W-:Y:S01]  /*e1e0*/  IMAD R153, R210, -0x60, RZ ;  /* 0xffffffa0d2997824 */ /* 0x000fe200078e02ff */
[----:B------:R-:W0:Y:S04]  /*e1f0*/  SHFL.IDX PT, R152, R218, 0x1, 0x1c1f ;  /* 0x003c1f00da987f89 */ /* 0x000e2800000e0000 */
[----:B--2---:R-:W-:Y:S01]  /*e200*/  IADD3 R153, -R229, 0x1, R153 ;  /* 0x00000001e5997810 */ /* 0x004fe20007ffe199 */
[----:B------:R-:W2:Y:S08]  /*e210*/  MUFU.TANH R156, R156 ;  /* 0x0000009c009c7308 */ /* 0x000eb00000002400 */
[----:B------:R-:W2:Y:S08]  /*e220*/  MUFU.TANH R219, R219 ;  /* 0x000000db00db7308 */ /* 0x000eb00000002400 */
[----:B------:R-:W2:Y:S08]  /*e230*/  MUFU.TANH R223, R223 ;  /* 0x000000df00df7308 */ /* 0x000eb00000002400 */
[----:B------:R-:W2:Y:S08]  /*e240*/  MUFU.TANH R157, R157 ;  /* 0x0000009d009d7308 */ /* 0x000eb00000002400 */
[----:B------:R-:W2:Y:S08]  /*e250*/  MUFU.TANH R222, R222 ;  /* 0x000000de00de7308 */ /* 0x000eb00000002400 */
[----:B------:R-:W2:Y:S01]  /*e260*/  MUFU.TANH R220, R220 ;  /* 0x000000dc00dc7308 */ /* 0x000ea20000002400 */
[----:B------:R-:W-:-:S07]  /*e270*/  FMUL.FTZ R231, R177, UR51 ;  /* 0x00000033b1e77c20 */ /* 0x000fce0008410000 */
[----:B------:R-:W2:Y:S01]  /*e280*/  MUFU.TANH R160, R160 ;  /* 0x000000a000a07308 */ /* 0x000ea20000002400 */
[----:B------:R-:W-:-:S07]  /*e290*/  FMUL.FTZ R230, R180, UR51 ;  /* 0x00000033b4e67c20 */ /* 0x000fce0008410000 */
[----:B------:R-:W2:Y:S01]  /*e2a0*/  MUFU.TANH R161, R161 ;  /* 0x000000a100a17308 */ /* 0x000ea20000002400 */
[----:B------:R-:W-:-:S07]  /*e2b0*/  FMUL.FTZ R229, R181, UR51 ;  /* 0x00000033b5e57c20 */ /* 0x000fce0008410000 */
[----:B------:R-:W2:Y:S01]  /*e2c0*/  MUFU.TANH R221, R221 ;  /* 0x000000dd00dd7308 */ /* 0x000ea20000002400 */
[----:B-1----:R-:W-:-:S07]  /*e2d0*/  IMAD.MOV.U32 R181, RZ, RZ, R165 ;  /* 0x000000ffffb57224 */ /* 0x002fce00078e00a5 */
[----:B------:R-:W1:Y:S01]  /*e2e0*/  MUFU.TANH R172, R172 ;  /* 0x000000ac00ac7308 */ /* 0x000e620000002400 */
[----:B----4-:R-:W-:Y:S02]  /*e2f0*/  IMAD.MOV.U32 R180, RZ, RZ, R164 ;  /* 0x000000ffffb47224 */ /* 0x010fe400078e00a4 */
[----:B------:R-:W-:Y:S01]  /*e300*/  FMUL.FTZ R164, R184, UR51 ;  /* 0x00000033b8a47c20 */ /* 0x000fe20008410000 */
[----:B------:R-:W-:Y:S01]  /*e310*/  FMUL.FTZ R165, R185, UR51 ;  /* 0x00000033b9a57c20 */ /* 0x000fe20008410000 */
[----:B---3--:R-:W-:-:S03]  /*e320*/  IMAD.MOV.U32 R185, RZ, RZ, R168 ;  /* 0x000000ffffb97224 */ /* 0x008fc600078e00a8 */
[----:B------:R-:W3:Y:S01]  /*e330*/  MUFU.TANH R231, R231 ;  /* 0x000000e700e77308 */ /* 0x000ee20000002400 */
[----:B------:R-:W-:Y:S01]  /*e340*/  FMUL.FTZ R168, R188, UR51 ;  /* 0x00000033bca87c20 */ /* 0x000fe20008410000 */
[----:B------:R-:W-:-:S06]  /*e350*/  FMUL.FTZ R192, R192, UR51 ;  /* 0x00000033c0c07c20 */ /* 0x000fcc0008410000 */
[----:B------:R-:W4:Y:S08]  /*e360*/  MUFU.TANH R230, R230 ;  /* 0x000000e600e67308 */ /* 0x000f300000002400 */
[----:B------:R-:W4:Y:S08]  /*e370*/  MUFU.TANH R229, R229 ;  /* 0x000000e500e57308 */ /* 0x000f300000002400 */
[----:B------:R-:W4:Y:S08]  /*e380*/  MUFU.TANH R164, R164 ;  /* 0x000000a400a47308 */ /* 0x000f300000002400 */
[----:B------:R-:W4:Y:S08]  /*e390*/  MUFU.TANH R165, R165 ;  /* 0x000000a500a57308 */ /* 0x000f300000002400 */
[----:B------:R-:W4:Y:S01]  /*e3a0*/  MUFU.TANH R168, R168 ;  /* 0x000000a800a87308 */ /* 0x000f220000002400 */
[----:B------:R-:W-:Y:S01]  /*e3b0*/  FMUL.FTZ R188, R196, UR51 ;  /* 0x00000033c4bc7c20 */ /* 0x000fe20008410000 */
[----:B------:R-:W-:-:S06]  /*e3c0*/  FMUL.FTZ R154, R154, UR51 ;  /* 0x000000339a9a7c20 */ /* 0x000fcc0008410000 */
[----:B------:R-:W-:Y:S01]  /*e3d0*/  MUFU.TANH R188, R188 ;  /* 0x000000bc00bc7308 */ /* 0x000fe20000002400 */
[----:B-----5:R-:W-:-:S05]  /*e3e0*/  IADD3 R153, -R169, R153, R173 ;  /* 0x00000099a9997210 */ /* 0x020fca0007ffe1ad */
[----:B0-----:R-:W-:-:S05]  /*e3f0*/  IMAD.IADD R176, R153, 0x1, R176 ;  /* 0x0000000199b07824 */ /* 0x001fca00078e02b0 */
[C---:B------:R-:W-:Y:S02]  /*e400*/  ISETP.GT.AND P3, PT, R176.reuse, 0x8, PT ;  /* 0x00000008b000780c */ /* 0x040fe40003f64270 */
[C---:B------:R-:W-:Y:S02]  /*e410*/  ISETP.GT.AND P2, PT, R176.reuse, RZ, PT ;  /* 0x000000ffb000720c */ /* 0x040fe40003f44270 */
[----:B------:R-:W-:Y:S02]  /*e420*/  ISETP.GT.AND P4, PT, R176, 0x1, PT ;  /* 0x00000001b000780c */ /* 0x000fe40003f84270 */
[----:B--2---:R-:W-:Y:S01]  /*e430*/  FSEL R177, R156, -INF , P3 ;  /* 0xff8000009cb17808 */ /* 0x004fe20001800000 */
[----:B------:R-:W-:Y:S01]  /*e440*/  IMAD.IADD R152, R153, 0x1, R152 ;  /* 0x0000000199987824 */ /* 0x000fe200078e0298 */
[----:B------:R-:W-:Y:S02]  /*e450*/  ISETP.GT.AND P3, PT, R176, 0x11, PT ;  /* 0x00000011b000780c */ /* 0x000fe40003f64270 */
[----:B------:R-:W-:-:S02]  /*e460*/  FSEL R153, R219, -INF , P2 ;  /* 0xff800000db997808 */ /* 0x000fc40001000000 */
[----:B------:R-:W-:Y:S02]  /*e470*/  FSEL R223, R223, -INF , P4 ;  /* 0xff800000dfdf7808 */ /* 0x000fe40002000000 */
[C---:B------:R-:W-:Y:S02]  /*e480*/  ISETP.GT.AND P2, PT, R176.reuse, 0x9, PT ;  /* 0x00000009b000780c */ /* 0x040fe40003f44270 */
[C---:B------:R-:W-:Y:S02]  /*e490*/  ISETP.GT.AND P4, PT, R176.reuse, 0x10, PT ;  /* 0x00000010b000780c */ /* 0x040fe40003f84270 */
[----:B------:R-:W-:Y:S02]  /*e4a0*/  FSEL R218, R157, -INF , P3 ;  /* 0xff8000009dda7808 */ /* 0x000fe40001800000 */
[----:B------:R-:W-:Y:S02]  /*e4b0*/  ISETP.GT.AND P3, PT, R176, 0x20, PT ;  /* 0x00000020b000780c */ /* 0x000fe40003f64270 */
[----:B------:R-:W-:-:S02]  /*e4c0*/  FSEL R222, R222, -INF , P2 ;  /* 0xff800000dede7808 */ /* 0x000fc40001000000 */
[----:B------:R-:W-:Y:S01]  /*e4d0*/  FSEL R220, R220, -INF , P4 ;  /* 0xff800000dcdc7808 */ /* 0x000fe20002000000 */
[----:B------:R-:W-:Y:S01]  /*e4e0*/  FMUL.FTZ R169, R189, UR51 ;  /* 0x00000033bda97c20 */ /* 0x000fe20008410000 */
[C---:B------:R-:W-:Y:S02]  /*e4f0*/  ISETP.GT.AND P2, PT, R176.reuse, 0x18, PT ;  /* 0x00000018b000780c */ /* 0x040fe40003f44270 */
[----:B------:R-:W-:Y:S02]  /*e500*/  ISETP.GT.AND P4, PT, R176, 0x19, PT ;  /* 0x00000019b000780c */ /* 0x000fe40003f84270 */
[----:B------:R-:W-:Y:S02]  /*e510*/  FSEL R173, R160, -INF , P3 ;  /* 0xff800000a0ad7808 */ /* 0x000fe40001800000 */
[----:B------:R-:W-:Y:S02]  /*e520*/  ISETP.GT.AND P3, PT, R176, 0x29, PT ;  /* 0x00000029b000780c */ /* 0x000fe40003f64270 */
[----:B------:R-:W-:-:S02]  /*e530*/  FSEL R219, R161, -INF , P2 ;  /* 0xff800000a1db7808 */ /* 0x000fc40001000000 */
[----:B------:R-:W-:Y:S02]  /*e540*/  FSEL R221, R221, -INF , P4 ;  /* 0xff800000dddd7808 */ /* 0x000fe40002000000 */
[C---:B------:R-:W-:Y:S02]  /*e550*/  ISETP.GT.AND P2, PT, R176.reuse, 0x21, PT ;  /* 0x00000021b000780c */ /* 0x040fe40003f44270 */
[----:B------:R-:W-:Y:S01]  /*e560*/  ISETP.GT.AND P4, PT, R176, 0x28, PT ;  /* 0x00000028b000780c */ /* 0x000fe20003f84270 */
[----:B------:R-:W0:Y:S01]  /*e570*/  MUFU.TANH R169, R169 ;  /* 0x000000a900a97308 */ /* 0x000e220000002400 */
[----:B-1----:R-:W-:Y:S02]  /*e580*/  FSEL R184, R172, -INF , P3 ;  /* 0xff800000acb87808 */ /* 0x002fe40001800000 */
[----:B------:R-:W-:Y:S02]  /*e590*/  FSEL R180, R180, -INF , P2 ;  /* 0xff800000b4b47808 */ /* 0x000fe40001000000 */
[----:B------:R-:W-:-:S03]  /*e5a0*/  FSEL R181, R181, -INF , P4 ;  /* 0xff800000b5b57808 */ /* 0x000fc60002000000 */
[----:B------:R-:W1:Y:S01]  /*e5b0*/  MUFU.TANH R172, R192 ;  /* 0x000000c000ac7308 */ /* 0x000e620000002400 */
[C---:B------:R-:W-:Y:S02]  /*e5c0*/  ISETP.GT.AND P2, PT, R176.reuse, 0x30, PT ;  /* 0x00000030b000780c */ /* 0x040fe40003f44270 */
[C---:B------:R-:W-:Y:S02]  /*e5d0*/  ISETP.GT.AND P4, PT, R176.reuse, 0x31, PT ;  /* 0x00000031b000780c */ /* 0x040fe40003f84270 */
[----:B------:R-:W-:Y:S02]  /*e5e0*/  ISETP.GT.AND P3, PT, R176, 0x38, PT ;  /* 0x00000038b000780c */ /* 0x000fe40003f64270 */
[----:B------:R-:W-:Y:S02]  /*e5f0*/  FSEL R156, R185, -INF , P2 ;  /* 0xff800000b99c7808 */ /* 0x000fe40001000000 */
[----:B---3--:R-:W-:Y:S02]  /*e600*/  FSEL R157, R231, -INF , P4 ;  /* 0xff800000e79d7808 */ /* 0x008fe40002000000 */
[----:B----4-:R-:W-:-:S02]  /*e610*/  FSEL R160, R230, -INF , P3 ;  /* 0xff800000e6a07808 */ /* 0x010fc40001800000 */
[C---:B------:R-:W-:Y:S02]  /*e620*/  ISETP.GT.AND P2, PT, R176.reuse, 0x39, PT ;  /* 0x00000039b000780c */ /* 0x040fe40003f44270 */
[C---:B------:R-:W-:Y:S02]  /*e630*/  ISETP.GT.AND P4, PT, R176.reuse, 0x40, PT ;  /* 0x00000040b000780c */ /* 0x040fe40003f84270 */
[----:B------:R-:W-:Y:S02]  /*e640*/  ISETP.GT.AND P3, PT, R176, 0x41, PT ;  /* 0x00000041b000780c */ /* 0x000fe40003f64270 */
[----:B------:R-:W-:Y:S02]  /*e650*/  FSEL R161, R229, -INF , P2 ;  /* 0xff800000e5a17808 */ /* 0x000fe40001000000 */
[----:B------:R-:W-:Y:S02]  /*e660*/  FSEL R164, R164, -INF , P4 ;  /* 0xff800000a4a47808 */ /* 0x000fe40002000000 */
[----:B------:R-:W-:-:S02]  /*e670*/  FSEL R165, R165, -INF , P3 ;  /* 0xff800000a5a57808 */ /* 0x000fc40001800000 */
[C---:B------:R-:W-:Y:S02]  /*e680*/  ISETP.GT.AND P2, PT, R176.reuse, 0x48, PT ;  /* 0x00000048b000780c */ /* 0x040fe40003f44270 */
[C---:B------:R-:W-:Y:S02]  /*e690*/  ISETP.GT.AND P4, PT, R176.reuse, 0x49, PT ;  /* 0x00000049b000780c */ /* 0x040fe40003f84270 */
[----:B------:R-:W-:Y:S02]  /*e6a0*/  ISETP.GT.AND P3, PT, R176, 0x50, PT ;  /* 0x00000050b000780c */ /* 0x000fe40003f64270 */
[----:B------:R-:W-:Y:S02]  /*e6b0*/  FSEL R168, R168, -INF , P2 ;  /* 0xff800000a8a87808 */ /* 0x000fe40001000000 */
[----:B0-----:R-:W-:Y:S02]  /*e6c0*/  FSEL R169, R169, -INF , P4 ;  /* 0xff800000a9a97808 */ /* 0x001fe40002000000 */
[----:B-1----:R-:W-:-:S02]  /*e6d0*/  FSEL R172, R172, -INF , P3 ;  /* 0xff800000acac7808 */ /* 0x002fc40001800000 */
[C---:B------:R-:W-:Y:S02]  /*e6e0*/  ISETP.GT.AND P2, PT, R176.reuse, 0x51, PT ;  /* 0x00000051b000780c */ /* 0x040fe40003f44270 */
[C---:B------:R-:W-:Y:S02]  /*e6f0*/  ISETP.GT.AND P4, PT, R176.reuse, 0x58, PT ;  /* 0x00000058b000780c */ /* 0x040fe40003f84270 */
[----:B------:R-:W-:Y:S02]  /*e700*/  ISETP.GT.AND P3, PT, R176, 0x59, PT ;  /* 0x00000059b000780c */ /* 0x000fe40003f64270 */
        /* <DEDUP_REMOVED lines=13> */
[----:B------:R-:W-:Y:S01]  /*e7e0*/  FMNMX.FTZ R176, R157, R176, !PT ;  /* 0x000000b09db07209 */ /* 0x000fe20007810000 */
[----:B------:R-:W-:-:S03]  /*e7f0*/  FMUL.FTZ R185, R193, UR51 ;  /* 0x00000033c1b97c20 */ /* 0x000fc60008410000 */
[----:B------:R-:W-:-:S04]  /*e800*/  FMNMX.FTZ R176, R160, R176, !PT ;  /* 0x000000b0a0b07209 */ /* 0x000fc80007810000 */
[----:B------:R-:W-:Y:S01]  /*e810*/  FMNMX.FTZ R176, R161, R176, !PT ;  /* 0x000000b0a1b07209 */ /* 0x000fe20007810000 */
[----:B------:R-:W0:Y:S01]  /*e820*/  MUFU.TANH R185, R185 ;  /* 0x000000b900b97308 */ /* 0x000e220000002400 */
[----:B------:R-:W-:Y:S02]  /*e830*/  FMUL.FTZ R189, R197, UR51 ;  /* 0x00000033c5bd7c20 */ /* 0x000fe40008410000 */
[----:B------:R-:W-:-:S04]  /*e840*/  FMNMX.FTZ R176, R164, R176, !PT ;  /* 0x000000b0a4b07209 */ /* 0x000fc80007810000 */
[----:B------:R-:W-:Y:S01]  /*e850*/  FMNMX.FTZ R176, R165, R176, !PT ;  /* 0x000000b0a5b07209 */ /* 0x000fe20007810000 */
[----:B------:R1:W-:Y:S08]  /*e860*/  MUFU.TANH R231, R154 ;  /* 0x0000009a00e77308 */ /* 0x0003f00000002400 */
[----:B------:R-:W2:Y:S01]  /*e870*/  MUFU.TANH R189, R189 ;  /* 0x000000bd00bd7308 */ /* 0x000ea20000002400 */
[----:B-1----:R-:W-:-:S04]  /*e880*/  FMNMX.FTZ R154, R168, R176, !PT ;  /* 0x000000b0a89a7209 */ /* 0x002fc80007810000 */
[----:B------:R-:W-:Y:S02]  /*e890*/  FMNMX.FTZ R154, R169, R154, !PT ;  /* 0x0000009aa99a7209 */ /* 0x000fe40007810000 */
[----:B0-----:R-:W-:Y:S02]  /*e8a0*/  FSEL R185, R185, -INF , P2 ;  /* 0xff800000b9b97808 */ /* 0x001fe40001000000 */
[----:B------:R-:W-:Y:S02]  /*e8b0*/  FMNMX.FTZ R154, R172, R154, !PT ;  /* 0x0000009aac9a7209 */ /* 0x000fe40007810000 */
[----:B------:R-:W-:Y:S02]  /*e8c0*/  FSEL R188, R188, -INF , P4 ;  /* 0xff800000bcbc7808 */ /* 0x000fe40002000000 */
[----:B------:R-:W-:Y:S02]  /*e8d0*/  FMNMX.FTZ R154, R185, R154, !PT ;  /* 0x0000009ab99a7209 */ /* 0x000fe40007810000 */
[----:B--2---:R-:W-:-:S02]  /*e8e0*/  FSEL R189, R189, -INF , P3 ;  /* 0xff800000bdbd7808 */ /* 0x004fc40001800000 */
[----:B------:R-:W-:Y:S01]  /*e8f0*/  FMNMX.FTZ R154, R188, R154, !PT ;  /* 0x0000009abc9a7209 */ /* 0x000fe20007810000 */
[----:B------:R-:W-:-:S03]  /*e900*/  FMUL.FTZ R192, R155, UR51 ;  /* 0x000000339bc07c20 */ /* 0x000fc60008410000 */
[----:B------:R-:W-:Y:S01]  /*e910*/  FMNMX.FTZ R154, R189, R154, !PT ;  /* 0x0000009abd9a7209 */ /* 0x000fe20007810000 */
[----:B------:R-:W-:-:S04]  /*e920*/  FMUL.FTZ R155, R158, UR51 ;  /* 0x000000339e9b7c20 */ /* 0x000fc80008410000 */
[----:B------:R-:W0:Y:S01]  /*e930*/  SHFL.BFLY PT, R158, R154, 0x2, 0x1f ;  /* 0x0c401f009a9e7f89 */ /* 0x000e2200000e0000 */
[----:B------:R-:W-:Y:S01]  /*e940*/  FMUL.FTZ R229, R159, UR51 ;  /* 0x000000339fe57c20 */ /* 0x000fe20008410000 */
[----:B------:R-:W1:Y:S01]  /*e950*/  MUFU.TANH R192, R192 ;  /* 0x000000c000c07308 */ /* 0x000e620000002400 */
[----:B------:R-:W-:Y:S01]  /*e960*/  FMUL.FTZ R196, R162, UR51 ;  /* 0x00000033a2c47c20 */ /* 0x000fe20008410000 */
[----:B------:R-:W-:Y:S01]  /*e970*/  FMUL.FTZ R197, R163, UR51 ;  /* 0x00000033a3c57c20 */ /* 0x000fe20008410000 */
[----:B0-----:R-:W-:-:S05]  /*e980*/  FMNMX.FTZ R158, R154, R158, !PT ;  /* 0x0000009e9a9e7209 */ /* 0x001fca0007810000 */
[----:B------:R-:W0:Y:S01]  /*e990*/  SHFL.BFLY PT, R176, R158, 0x1, 0x1f ;  /* 0x0c201f009eb07f89 */ /* 0x000e2200000e0000 */
[----:B------:R-:W2:Y:S01]  /*e9a0*/  MUFU.TANH R155, R155 ;  /* 0x0000009b009b7308 */ /* 0x000ea20000002400 */
[----:B------:R-:W-:Y:S02]  /*e9b0*/  IMAD.MOV.U32 R159, RZ, RZ, R231 ;  /* 0x000000ffff9f7224 */ /* 0x000fe400078e00e7 */
[----:B------:R-:W-:Y:S01]  /*e9c0*/  FMUL.FTZ R231, R166, UR51 ;  /* 0x00000033a6e77c20 */ /* 0x000fe20008410000 */
[----:B------:R-:W-:-:S04]  /*e9d0*/  FMUL.FTZ R230, R167, UR51 ;  /* 0x00000033a7e67c20 */ /* 0x000fc80008410000 */
[----:B------:R-:W3:Y:S01]  /*e9e0*/  MUFU.TANH R229, R229 ;  /* 0x000000e500e57308 */ /* 0x000ee20000002400 */
[----:B------:R-:W-:Y:S01]  /*e9f0*/  ISETP.GT.AND P3, PT, R152, RZ, PT ;  /* 0x000000ff9800720c */ /* 0x000fe20003f64270 */
[----:B------:R-:W-:Y:S01]  /*ea00*/  FMUL.FTZ R163, R170, UR51 ;  /* 0x00000033aaa37c20 */ /* 0x000fe20008410000 */
[----:B------:R-:W-:-:S05]  /*ea10*/  ISETP.GT.AND P4, PT, R152, 0x1, PT ;  /* 0x000000019800780c */ /* 0x000fca0003f84270 */
[----:B------:R-:W4:Y:S01]  /*ea20*/  MUFU.TANH R196, R196 ;  /* 0x000000c400c47308 */ /* 0x000f220000002400 */
[----:B------:R-:W-:-:S07]  /*ea30*/  FMUL.FTZ R170, R171, UR51 ;  /* 0x00000033abaa7c20 */ /* 0x000fce0008410000 */
[----:B------:R-:W5:Y:S01]  /*ea40*/  MUFU.TANH R197, R197 ;  /* 0x000000c500c57308 */ /* 0x000f620000002400 */
[----:B0-----:R-:W-:Y:S02]  /*ea50*/  FMNMX.FTZ R176, R158, R176, !PT ;  /* 0x000000b09eb07209 */ /* 0x001fe40007810000 */
[----:B------:R-:W-:Y:S02]  /*ea60*/  FSEL R158, R159, -INF , P3 ;  /* 0xff8000009f9e7808 */ /* 0x000fe40001800000 */
[----:B------:R-:W-:-:S03]  /*ea70*/  ISETP.GT.AND P3, PT, R152, 0x8, PT ;  /* 0x000000089800780c */ /* 0x000fc60003f64270 */
[----:B------:R-:W0:Y:S01]  /*ea80*/  MUFU.TANH R231, R231 ;  /* 0x000000e700e77308 */ /* 0x000e220000002400 */
[----:B-1----:R-:W-:Y:S01]  /*ea90*/  FSEL R159, R192, -INF , P4 ;  /* 0xff800000c09f7808 */ /* 0x002fe20002000000 */
[----:B------:R-:W-:Y:S01]  /*eaa0*/  FMUL.FTZ R166, R174, UR51 ;  /* 0x00000033aea67c20 */ /* 0x000fe20008410000 */
[----:B------:R-:W-:Y:S01]  /*eab0*/  ISETP.GT.AND P4, PT, R152, 0x9, PT ;  /* 0x000000099800780c */ /* 0x000fe20003f84270 */
[----:B------:R-:W-:-:S04]  /*eac0*/  FMUL.FTZ R193, R175, UR51 ;  /* 0x00000033afc17c20 */ /* 0x000fc80008410000 */
[----:B------:R-:W1:Y:S01]  /*ead0*/  MUFU.TANH R230, R230 ;  /* 0x000000e600e67308 */ /* 0x000e620000002400 */
[----:B------:R-:W-:Y:S02]  /*eae0*/  FSETP.NEU.FTZ.AND P2, PT, R176, -INF , PT ;  /* 0xff800000b000780b */ /* 0x000fe40003f5d000 */
[----:B--2---:R-:W-:Y:S02]  /*eaf0*/  FSEL R155, R155, -INF , P3 ;  /* 0xff8000009b9b7808 */ /* 0x004fe40001800000 */
[----:B------:R-:W-:-:S03]  /*eb00*/  ISETP.GT.AND P3, PT, R152, 0x10, PT ;  /* 0x000000109800780c */ /* 0x000fc60003f64270 */
[----:B------:R-:W2:Y:S01]  /*eb10*/  MUFU.TANH R163, R163 ;  /* 0x000000a300a37308 */ /* 0x000ea20000002400 */
[----:B---3--:R-:W-:Y:S01]  /*eb20*/  FSEL R229, R229, -INF , P4 ;  /* 0xff800000e5e57808 */ /* 0x008fe20002000000 */
[----:B------:R-:W-:Y:S01]  /*eb30*/  FMUL.FTZ R178, R178, UR51 ;  /* 0x00000033b2b27c20 */ /* 0x000fe20008410000 */
[----:B------:R-:W-:Y:S01]  /*eb40*/  ISETP.GT.AND P4, PT, R152, 0x11, PT ;  /* 0x000000119800780c */ /* 0x000fe20003f84270 */
[----:B------:R-:W-:-:S04]  /*eb50*/  FMUL.FTZ R171, R179, UR51 ;  /* 0x00000033b3ab7c20 */ /* 0x000fc80008410000 */
[----:B------:R-:W-:Y:S01]  /*eb60*/  MUFU.TANH R170, R170 ;  /* 0x000000aa00aa7308 */ /* 0x000fe20000002400 */
[----:B------:R-:W-:Y:S02]  /*eb70*/  FSEL R154, R176, RZ, P2 ;  /* 0x000000ffb09a7208 */ /* 0x000fe40001000000 */
[----:B----4-:R-:W-:Y:S02]  /*eb80*/  FSEL R196, R196, -INF , P3 ;  /* 0xff800000c4c47808 */ /* 0x010fe40001800000 */
[----:B------:R-:W-:-:S03]  /*eb90*/  ISETP.GT.AND P3, PT, R152, 0x18, PT ;  /* 0x000000189800780c */ /* 0x000fc60003f64270 */
[----:B------:R-:W3:Y:S01]  /*eba0*/  MUFU.TANH R166, R166 ;  /* 0x000000a600a67308 */ /* 0x000ee20000002400 */
[----:B-----5:R-:W-:Y:S01]  /*ebb0*/  FSEL R197, R197, -INF , P4 ;  /* 0xff800000c5c57808 */ /* 0x020fe20002000000 */
[----:B------:R-:W-:Y:S01]  /*ebc0*/  FMUL.FTZ R174, R182, UR51 ;  /* 0x00000033b6ae7c20 */ /* 0x000fe20008410000 */
[----:B------:R-:W-:Y:S01]  /*ebd0*/  ISETP.GT.AND P4, PT, R152, 0x19, PT ;  /* 0x000000199800780c */ /* 0x000fe20003f84270 */
[----:B------:R-:W-:-:S04]  /*ebe0*/  FADD.FTZ R154, -R154, R217 ;  /* 0x000000d99a9a7221 */ /* 0x000fc80000010100 */
[----:B------:R-:W4:Y:S01]  /*ebf0*/  MUFU.TANH R193, R193 ;  /* 0x000000c100c17308 */ /* 0x000f220000002400 */
[----:B------:R-:W-:Y:S01]  /*ec00*/  FMUL.FTZ R175, R183, UR51 ;  /* 0x00000033b7af7c20 */ /* 0x000fe20008410000 */
[----:B0-----:R-:W-:Y:S01]  /*ec10*/  FSEL R217, R231, -INF , P3 ;  /* 0xff800000e7d97808 */ /* 0x001fe20001800000 */
[----:B------:R-:W-:Y:S01]  /*ec20*/  FMUL.FTZ R190, R190, UR51 ;  /* 0x00000033bebe7c20 */ /* 0x000fe20008410000 */
[----:B------:R-:W-:Y:S02]  /*ec30*/  ISETP.GT.AND P3, PT, R152, 0x20, PT ;  /* 0x000000209800780c */ /* 0x000fe40003f64270 */
[----:B-1----:R-:W-:Y:S02]  /*ec40*/  FSEL R230, R230, -INF , P4 ;  /* 0xff800000e6e67808 */ /* 0x002fe40002000000 */
[----:B------:R-:W0:Y:S01]  /*ec50*/  MUFU.TANH R178, R178 ;  /* 0x000000b200b27308 */ /* 0x000e220000002400 */
[----:B------:R-:W-:Y:S01]  /*ec60*/  ISETP.GT.AND P4, PT, R152, 0x21, PT ;  /* 0x000000219800780c */ /* 0x000fe20003f84270 */
[----:B------:R-:W-:Y:S01]  /*ec70*/  FMUL.FTZ R167, R186, UR51 ;  /* 0x00000033baa77c20 */ /* 0x000fe20008410000 */
[----:B------:R-:W-:-:S05]  /*ec80*/  FMUL.FTZ R162, R187, UR51 ;  /* 0x00000033bba27c20 */ /* 0x000fca0008410000 */
[----:B------:R-:W1:Y:S01]  /*ec90*/  MUFU.TANH R171, R171 ;  /* 0x000000ab00ab7308 */ /* 0x000e620000002400 */
[----:B--2---:R-:W-:Y:S02]  /*eca0*/  FSEL R187, R163, -INF , P3 ;  /* 0xff800000a3bb7808 */ /* 0x004fe40001800000 */
[----:B------:R-:W-:-:S05]  /*ecb0*/  ISETP.GT.AND P3, PT, R152, 0x28, PT ;  /* 0x000000289800780c */ /* 0x000fca0003f64270 */
[----:B------:R-:W2:Y:S01]  /*ecc0*/  MUFU.TANH R174, R174 ;  /* 0x000000ae00ae7308 */ /* 0x000ea20000002400 */
[----:B------:R-:W-:-:S07]  /*ecd0*/  FMUL.FTZ R191, R191, UR51 ;  /* 0x00000033bfbf7c20 */ /* 0x000fce0008410000 */
[----:B------:R-:W5:Y:S01]  /*ece0*/  MUFU.TANH R175, R175 ;  /* 0x000000af00af7308 */ /* 0x000f620000002400 */
[----:B---3--:R-:W-:-:S07]  /*ecf0*/  FSEL R192, R166, -INF , P3 ;  /* 0xff800000a6c07808 */ /* 0x008fce0001800000 */
[----:B------:R3:W-:Y:S01]  /*ed00*/  MUFU.TANH R163, R190 ;  /* 0x000000be00a37308 */ /* 0x0007e20000002400 */
[----:B------:R-:W-:Y:S02]  /*ed10*/  ISETP.GT.AND P3, PT, R152, 0x30, PT ;  /* 0x000000309800780c */ /* 0x000fe40003f64270 */
[----:B---3--:R-:W-:Y:S02]  /*ed20*/  FSEL R190, R170, -INF , P4 ;  /* 0xff800000aabe7808 */ /* 0x008fe40002000000 */
[----:B------:R-:W-:-:S03]  /*ed30*/  ISETP.GT.AND P4, PT, R152, 0x29, PT ;  /* 0x000000299800780c */ /* 0x000fc60003f84270 */
[----:B------:R-:W3:Y:S01]  /*ed40*/  MUFU.TANH R167, R167 ;  /* 0x000000a700a77308 */ /* 0x000ee20000002400 */
[----:B----4-:R-:W-:Y:S02]  /*ed50*/  FSEL R193, R193, -INF , P4 ;  /* 0xff800000c1c17808 */ /* 0x010fe40002000000 */
[----:B------:R-:W-:-:S05]  /*ed60*/  ISETP.GT.AND P4, PT, R152, 0x31, PT ;  /* 0x000000319800780c */ /* 0x000fca0003f84270 */
[----:B------:R-:W4:Y:S01]  /*ed70*/  MUFU.TANH R162, R162 ;  /* 0x000000a200a27308 */ /* 0x000f220000002400 */
[----:B0-----:R-:W-:Y:S02]  /*ed80*/  FSEL R179, R178, -INF , P3 ;  /* 0xff800000b2b37808 */ /* 0x001fe40001800000 */
[----:B-1----:R-:W-:Y:S02]  /*ed90*/  FSEL R171, R171, -INF , P4 ;  /* 0xff800000abab7808 */ /* 0x002fe40002000000 */
[----:B------:R-:W-:-:S03]  /*eda0*/  ISETP.GT.AND P3, PT, R152, 0x38, PT ;  /* 0x000000389800780c */ /* 0x000fc60003f64270 */
[----:B------:R-:W0:Y:S01]  /*edb0*/  MUFU.TANH R166, R191 ;  /* 0x000000bf00a67308 */ /* 0x000e220000002400 */
[----:B------:R-:W-:Y:S01]  /*edc0*/  ISETP.GT.AND P4, PT, R152, 0x39, PT ;  /* 0x000000399800780c */ /* 0x000fe20003f84270 */
[----:B------:R-:W-:Y:S01]  /*edd0*/  UMOV UR43, UR49 ;  /* 0x00000031002b7c82 */ /* 0x000fe20008000000 */
[----:B--2---:R-:W-:Y:S02]  /*ede0*/  FSEL R174, R174, -INF , P3 ;  /* 0xff800000aeae7808 */ /* 0x004fe40001800000 */
[----:B-----5:R-:W-:Y:S01]  /*edf0*/  FSEL R175, R175, -INF , P4 ;  /* 0xff800000afaf7808 */ /* 0x020fe20002000000 */
[----:B------:R-:W-:Y:S01]  /*ee00*/  FMUL.FTZ R182, R176, UR43 ;  /* 0x0000002bb0b67c20 */ /* 0x000fe20008410000 */
[C---:B------:R-:W-:Y:S02]  /*ee10*/  ISETP.GT.AND P3, PT, R152.reuse, 0x40, PT ;  /* 0x000000409800780c */ /* 0x040fe40003f64270 */
[----:B------:R-:W-:Y:S02]  /*ee20*/  ISETP.GT.AND P4, PT, R152, 0x41, PT ;  /* 0x000000419800780c */ /* 0x000fe40003f84270 */
[----:B---3--:R-:W-:-:S02]  /*ee30*/  FSEL R167, R167, -INF , P3 ;  /* 0xff800000a7a77808 */ /* 0x008fc40001800000 */
[----:B----4-:R-:W-:Y:S02]  /*ee40*/  FSEL R162, R162, -INF , P4 ;  /* 0xff800000a2a27808 */ /* 0x010fe40002000000 */
[C---:B------:R-:W-:Y:S02]  /*ee50*/  ISETP.GT.AND P3, PT, R152.reuse, 0x48, PT ;  /* 0x000000489800780c */ /* 0x040fe40003f64270 */
[----:B------:R-:W-:Y:S02]  /*ee60*/  ISETP.GT.AND P4, PT, R152, 0x49, PT ;  /* 0x000000499800780c */ /* 0x000fe40003f84270 */
[----:B------:R-:W-:Y:S02]  /*ee70*/  FSEL R182, R182, RZ, P2 ;  /* 0x000000ffb6b67208 */ /* 0x000fe40001000000 */
[----:B------:R-:W-:Y:S02]  /*ee80*/  FSEL R163, R163, -INF , P3 ;  /* 0xff800000a3a37808 */ /* 0x000fe40001800000 */
[----:B0-----:R-:W-:Y:S01]  /*ee90*/  FSEL R166, R166, -INF , P4 ;  /* 0xff800000a6a67808 */ /* 0x001fe20002000000 */
[----:B------:R-:W-:Y:S01]  /*eea0*/  FMUL.FTZ R194, R194, UR51 ;  /* 0x00000033c2c27c20 */ /* 0x000fe20008410000 */
[----:B------:R-:W-:-:S02]  /*eeb0*/  ISETP.GT.AND P3, PT, R152, 0x50, PT ;  /* 0x000000509800780c */ /* 0x000fc40003f64270 */
[C---:B------:R-:W-:Y:S02]  /*eec0*/  ISETP.GT.AND P4, PT, R152.reuse, 0x51, PT ;  /* 0x000000519800780c */ /* 0x040fe40003f84270 */
[C---:B------:R-:W-:Y:S02]  /*eed0*/  ISETP.GT.AND P5, PT, R152.reuse, 0x58, PT ;  /* 0x000000589800780c */ /* 0x040fe40003fa4270 */
[----:B------:R-:W-:Y:S01]  /*eee0*/  ISETP.GT.AND P6, PT, R152, 0x59, PT ;  /* 0x000000599800780c */ /* 0x000fe20003fc4270 */
[----:B------:R-:W-:Y:S01]  /*eef0*/  FFMA.FTZ R152, R153, UR43, -R182 ;  /* 0x0000002b99987c23 */ /* 0x000fe200080108b6 */
[----:B------:R-:W-:Y:S01]  /*ef00*/  FMUL.FTZ R154, R154, UR43 ;  /* 0x0000002b9a9a7c20 */ /* 0x000fe20008410000 */
[----:B------:R-:W-:Y:S08]  /*ef10*/  MUFU.TANH R170, R194 ;  /* 0x000000c200aa7308 */ /* 0x000ff00000002400 */
[----:B------:R-:W-:Y:S08]  /*ef20*/  MUFU.EX2 R152, R152 ;  /* 0x0000009800987308 */ /* 0x000ff00000000800 */
[----:B------:R-:W0:Y:S02]  /*ef30*/  MUFU.EX2 R194, R154 ;  /* 0x0000009a00c27308 */ /* 0x000e240000000800 */
[----:B0-----:R-:W-:Y:S01]  /*ef40*/  FFMA.FTZ R153, R194, R0, R152 ;  /* 0x00000000c2997223 */ /* 0x001fe20000010098 */
[----:B------:R-:W-:-:S04]  /*ef50*/  FMNMX.FTZ R0, R158, R216, !PT ;  /* 0x000000d89e007209 */ /* 0x000fc80007810000 */
[----:B------:R-:W-:-:S04]  /*ef60*/  FMNMX.FTZ R0, R159, R0, !PT ;  /* 0x000000009f007209 */ /* 0x000fc80007810000 */
[----:B------:R-:W-:-:S04]  /*ef70*/  FMNMX.FTZ R0, R155, R0, !PT ;  /* 0x000000009b007209 */ /* 0x000fc80007810000 */
[----:B------:R-:W-:-:S04]  /*ef80*/  FMNMX.FTZ R0, R229, R0, !PT ;  /* 0x00000000e5007209 */ /* 0x000fc80007810000 */
[----:B------:R-:W-:-:S04]  /*ef90*/  FMNMX.FTZ R0, R196, R0, !PT ;  /* 0x00000000c4007209 */ /* 0x000fc80007810000 */
[----:B------:R-:W-:-:S04]  /*efa0*/  FMNMX.FTZ R0, R197, R0, !PT ;  /* 0x00000000c5007209 */ /* 0x000fc80007810000 */
[----:B------:R-:W-:Y:S01]  /*efb0*/  FMNMX.FTZ R0, R217, R0, !PT ;  /* 0x00000000d9007209 */ /* 0x000fe20007810000 */
[----:B------:R-:W-:-:S03]  /*efc0*/  FFMA.FTZ R154, R223, UR43, -R182 ;  /* 0x0000002bdf9a7c23 */ /* 0x000fc600080108b6 */
[----:B------:R-:W-:-:S04]  /*efd0*/  FMNMX.FTZ R0, R230, R0, !PT ;  /* 0x00000000e6007209 */ /* 0x000fc80007810000 */
[----:B------:R-:W-:Y:S01]  /*efe0*/  FMNMX.FTZ R0, R187, R0, !PT ;  /* 0x00000000bb007209 */ /* 0x000fe20007810000 */
[----:B------:R-:W0:Y:S03]  /*eff0*/  MUFU.EX2 R154, R154 ;  /* 0x0000009a009a7308 */ /* 0x000e260000000800 */
[----:B------:R-:W-:-:S04]  /*f000*/  FMNMX.FTZ R0, R190, R0, !PT ;  /* 0x00000000be007209 */ /* 0x000fc80007810000 */
[----:B------:R-:W-:-:S04]  /*f010*/  FMNMX.FTZ R0, R192, R0, !PT ;  /* 0x00000000c0007209 */ /* 0x000fc80007810000 */
[----:B------:R-:W-:-:S04]  /*f020*/  FMNMX.FTZ R0, R193, R0, !PT ;  /* 0x00000000c1007209 */ /* 0x000fc80007810000 */
[----:B------:R-:W-:Y:S01]  /*f030*/  FMNMX.FTZ R0, R179, R0, !PT ;  /* 0x00000000b3007209 */ /* 0x000fe20007810000 */
[C---:B0-----:R-:W-:Y:S01]  /*f040*/  FADD.FTZ R153, R154.reuse, R153 ;  /* 0x000000999a997221 */ /* 0x041fe20000010000 */
[----:B------:R-:W-:Y:S02]  /*f050*/  F2FP.BF16.F32.PACK_AB R152, R154, R152 ;  /* 0x000000989a98723e */ /* 0x000fe400000010ff */
[----:B------:R-:W-:Y:S01]  /*f060*/  FMNMX.FTZ R154, R171, R0, !PT ;  /* 0x00000000ab9a7209 */ /* 0x000fe20007810000 */
[----:B------:R-:W-:-:S03]  /*f070*/  FMUL.FTZ R195, R195, UR51 ;  /* 0x00000033c3c37c20 */ /* 0x000fc60008410000 */
[----:B------:R-:W-:Y:S01]  /*f080*/  FMNMX.FTZ R154, R174, R154, !PT ;  /* 0x0000009aae9a7209 */ /* 0x000fe20007810000 */
[----:B------:R-:W-:-:S03]  /*f090*/  FMUL.FTZ R183, R198, UR51 ;  /* 0x00000033c6b77c20 */ /* 0x000fc60008410000 */
[----:B------:R-:W-:Y:S01]  /*f0a0*/  FMNMX.FTZ R154, R175, R154, !PT ;  /* 0x0000009aaf9a7209 */ /* 0x000fe20007810000 */
[----:B------:R-:W0:Y:S01]  /*f0b0*/  MUFU.TANH R0, R195 ;  /* 0x000000c300007308 */ /* 0x000e220000002400 */
[----:B------:R-:W-:Y:S02]  /*f0c0*/  FMUL.FTZ R186, R199, UR51 ;  /* 0x00000033c7ba7c20 */ /* 0x000fe40008410000 */
[----:B------:R-:W-:-:S04]  /*f0d0*/  FMNMX.FTZ R154, R167, R154, !PT ;  /* 0x0000009aa79a7209 */ /* 0x000fc80007810000 */
[----:B------:R-:W-:Y:S01]  /*f0e0*/  FMNMX.FTZ R154, R162, R154, !PT ;  /* 0x0000009aa29a7209 */ /* 0x000fe20007810000 */
[----:B------:R-:W1:Y:S03]  /*f0f0*/  MUFU.TANH R183, R183 ;  /* 0x000000b700b77308 */ /* 0x000e660000002400 */
[----:B------:R-:W-:-:S05]  /*f100*/  FMNMX.FTZ R154, R163, R154, !PT ;  /* 0x0000009aa39a7209 */ /* 0x000fca0007810000 */
[----:B------:R-:W2:Y:S01]  /*f110*/  MUFU.TANH R186, R186 ;  /* 0x000000ba00ba7308 */ /* 0x000ea20000002400 */
[----:B------:R-:W-:Y:S02]  /*f120*/  FSEL R170, R170, -INF , P3 ;  /* 0xff800000aaaa7808 */ /* 0x000fe40001800000 */
[----:B------:R-:W-:Y:S02]  /*f130*/  FMNMX.FTZ R154, R166, R154, !PT ;  /* 0x0000009aa69a7209 */ /* 0x000fe40007810000 */
[----:B0-----:R-:W-:Y:S02]  /*f140*/  FSEL R0, R0, -INF , P4 ;  /* 0xff80000000007808 */ /* 0x001fe40002000000 */
[----:B------:R-:W-:Y:S02]  /*f150*/  FMNMX.FTZ R154, R170, R154, !PT ;  /* 0x0000009aaa9a7209 */ /* 0x000fe40007810000 */
[----:B-1----:R-:W-:Y:S02]  /*f160*/  FSEL R183, R183, -INF , P5 ;  /* 0xff800000b7b77808 */ /* 0x002fe40002800000 */
[----:B------:R-:W-:-:S04]  /*f170*/  FMNMX.FTZ R154, R0, R154, !PT ;  /* 0x0000009a009a7209 */ /* 0x000fc80007810000 */
[----:B------:R-:W-:Y:S02]  /*f180*/  FMNMX.FTZ R154, R183, R154, !PT ;  /* 0x0000009ab79a7209 */ /* 0x000fe40007810000 */
[----:B--2---:R-:W-:-:S04]  /*f190*/  FSEL R186, R186, -INF , P6 ;  /* 0xff800000baba7808 */ /* 0x004fc80003000000 */
[----:B------:R-:W-:-:S05]  /*f1a0*/  FMNMX.FTZ R178, R186, R154, !PT ;  /* 0x0000009abab27209 */ /* 0x000fca0007810000 */
[----:B------:R-:W0:Y:S02]  /*f1b0*/  SHFL.BFLY PT, R154, R178, 0x2, 0x1f ;  /* 0x0c401f00b29a7f89 */ /* 0x000e2400000e0000 */
[----:B0-----:R-:W-:Y:S01]  /*f1c0*/  FMNMX.FTZ R178, R178, R154, !PT ;  /* 0x0000009ab2b27209 */ /* 0x001fe20007810000 */
[----:B------:R-:W-:-:S04]  /*f1d0*/  FFMA.FTZ R154, R177, UR43, -R182 ;  /* 0x0000002bb19a7c23 */ /* 0x000fc800080108b6 */
[----:B------:R-:W0:Y:S01]  /*f1e0*/  SHFL.BFLY PT, R191, R178, 0x1, 0x1f ;  /* 0x0c201f00b2bf7f89 */ /* 0x000e2200000e0000 */
[----:B------:R-:W-:Y:S01]  /*f1f0*/  FFMA.FTZ R177, R222, UR43, -R182 ;  /* 0x0000002bdeb17c23 */ /* 0x000fe200080108b6 */
[----:B------:R-:W1:Y:S01]  /*f200*/  MUFU.EX2 R154, R154 ;  /* 0x0000009a009a7308 */ /* 0x000e620000000800 */
[----:B------:R-:W2:Y:S01]  /*f210*/  S2R R231, SR_TID.X ;  /* 0x0000000000e77919 */ /* 0x000ea20000002100 */
[-C--:B------:R-:W-:Y:S01]  /*f220*/  FMUL.FTZ R24, R24, R194.reuse ;  /* 0x000000c218187220 */ /* 0x080fe20000410000 */
[-C--:B------:R-:W-:Y:S01]  /*f230*/  FMUL.FTZ R25, R25, R194.reuse ;  /* 0x000000c219197220 */ /* 0x080fe20000410000 */
[-C--:B------:R-:W-:Y:S01]  /*f240*/  FMUL.FTZ R28, R28, R194.reuse ;  /* 0x000000c21c1c7220 */ /* 0x080fe20000410000 */
[-C--:B------:R-:W-:Y:S01]  /*f250*/  FMUL.FTZ R29, R29, R194.reuse ;  /* 0x000000c21d1d7220 */ /* 0x080fe20000410000 */
[-C--:B------:R-:W-:Y:S02]  /*f260*/  FMUL.FTZ R32, R32, R194.reuse ;  /* 0x000000c220207220 */ /* 0x080fe40000410000 */
        /* <DEDUP_REMOVED lines=14> */
[----:B0-----:R-:W-:Y:S01]  /*f350*/  FMNMX.FTZ R178, R178, R191, !PT ;  /* 0x000000bfb2b27209 */ /* 0x001fe20007810000 */
[-C--:B------:R-:W-:Y:S01]  /*f360*/  FMUL.FTZ R57, R57, R194.reuse ;  /* 0x000000c239397220 */ /* 0x080fe20000410000 */
[-C--:B------:R-:W-:Y:S01]  /*f370*/  FMUL.FTZ R60, R60, R194.reuse ;  /* 0x000000c23c3c7220 */ /* 0x080fe20000410000 */
[----:B------:R-:W-:Y:S01]  /*f380*/  FMUL.FTZ R61, R61, R194 ;  /* 0x000000c23d3d7220 */ /* 0x000fe20000410000 */
[C---:B------:R-:W-:Y:S01]  /*f390*/  FSETP.NEU.FTZ.AND P2, PT, R178.reuse, -INF , PT ;  /* 0xff800000b200780b */ /* 0x040fe20003f5d000 */
[----:B------:R-:W-:Y:S01]  /*f3a0*/  FMUL.FTZ R191, R178, UR43 ;  /* 0x0000002bb2bf7c20 */ /* 0x000fe20008410000 */
[C---:B---3--:R-:W-:Y:S01]  /*f3b0*/  FADD.FTZ R195, R177.reuse, R153 ;  /* 0x00000099b1c37221 */ /* 0x048fe20000010000 */
[----:B------:R-:W-:Y:S01]  /*f3c0*/  F2FP.BF16.F32.PACK_AB R154, R177, R154 ;  /* 0x0000009ab19a723e */ /* 0x000fe200000010ff */
[-C--:B------:R-:W-:Y:S01]  /*f3d0*/  FMUL.FTZ R64, R64, R194.reuse ;  /* 0x000000c240407220 */ /* 0x080fe20000410000 */
[----:B------:R-:W-:Y:S01]  /*f3e0*/  FSEL R177, R178, RZ, P2 ;  /* 0x000000ffb2b17208 */ /* 0x000fe20001000000 */
[-C--:B------:R-:W-:Y:S01]  /*f3f0*/  FMUL.FTZ R65, R65, R194.reuse ;  /* 0x000000c241417220 */ /* 0x080fe20000410000 */
[----:B------:R-:W-:Y:S01]  /*f400*/  FSEL R191, R191, RZ, P2 ;  /* 0x000000ffbfbf7208 */ /* 0x000fe20001000000 */
[-C--:B------:R-:W-:Y:S01]  /*f410*/  FMUL.FTZ R68, R68, R194.reuse ;  /* 0x000000c244447220 */ /* 0x080fe20000410000 */
[-C--:B------:R-:W-:Y:S01]  /*f420*/  FMUL.FTZ R69, R69, R194.reuse ;  /* 0x000000c245457220 */ /* 0x080fe20000410000 */
[----:B------:R-:W-:Y:S01]  /*f430*/  FADD.FTZ R177, -R177, R216 ;  /* 0x000000d8b1b17221 */ /* 0x000fe20000010100 */
[-C--:B------:R-:W-:Y:S01]  /*f440*/  FMUL.FTZ R72, R72, R194.reuse ;  /* 0x000000c248487220 */ /* 0x080fe20000410000 */
[--C-:B------:R-:W-:Y:S01]  /*f450*/  FFMA.FTZ R153, R158, UR43, -R191.reuse ;  /* 0x0000002b9e997c23 */ /* 0x100fe200080108bf */
[-C--:B------:R-:W-:Y:S01]  /*f460*/  FMUL.FTZ R73, R73, R194.reuse ;  /* 0x000000c249497220 */ /* 0x080fe20000410000 */
[----:B------:R-:W-:Y:S01]  /*f470*/  FMUL.FTZ R177, R177, UR43 ;  /* 0x0000002bb1b17c20 */ /* 0x000fe20008410000 */
        /* <DEDUP_REMOVED lines=11> */
[----:B------:R0:W1:Y:S01]  /*f530*/  MUFU.EX2 R216, R177 ;  /* 0x000000b100d87308 */ /* 0x0000620000000800 */
[----:B------:R-:W-:Y:S01]  /*f540*/  FFMA.FTZ R158, R159, UR43, -R191 ;  /* 0x0000002b9f9e7c23 */ /* 0x000fe200080108bf */
[----:B--2---:R-:W-:Y:S01]  /*f550*/  SHF.R.U32.HI R231, RZ, 0x7, R231 ;  /* 0x00000007ffe77819 */ /* 0x004fe200000116e7 */
[-C--:B------:R-:W-:Y:S01]  /*f560*/  FMUL.FTZ R96, R96, R194.reuse ;  /* 0x000000c260607220 */ /* 0x080fe20000410000 */
[-C--:B------:R-:W-:Y:S01]  /*f570*/  FMUL.FTZ R97, R97, R194.reuse ;  /* 0x000000c261617220 */ /* 0x080fe20000410000 */
[-C--:B------:R-:W-:Y:S01]  /*f580*/  FMUL.FTZ R100, R100, R194.reuse ;  /* 0x000000c264647220 */ /* 0x080fe20000410000 */
[-C--:B------:R-:W-:Y:S01]  /*f590*/  FMUL.FTZ R101, R101, R194.reuse ;  /* 0x000000c265657220 */ /* 0x080fe20000410000 */
[-C--:B------:R-:W-:Y:S01]  /*f5a0*/  FMUL.FTZ R104, R104, R194.reuse ;  /* 0x000000c268687220 */ /* 0x080fe20000410000 */
[-C--:B------:R-:W-:Y:S01]  /*f5b0*/  FMUL.FTZ R105, R105, R194.reuse ;  /* 0x000000c269697220 */ /* 0x080fe20000410000 */
[----:B0-----:R-:W-:Y:S01]  /*f5c0*/  IADD3 R177, -R231, 0xb, RZ ;  /* 0x0000000be7b17810 */ /* 0x001fe20007ffe1ff */
[----:B------:R-:W0:Y:S01]  /*f5d0*/  MUFU.EX2 R158, R158 ;  /* 0x0000009e009e7308 */ /* 0x000e220000000800 */
[-C--:B------:R-:W-:Y:S01]  /*f5e0*/  FMUL.FTZ R108, R108, R194.reuse ;  /* 0x000000c26c6c7220 */ /* 0x080fe20000410000 */
[-C--:B------:R-:W-:Y:S01]  /*f5f0*/  FMUL.FTZ R109, R109, R194.reuse ;  /* 0x000000c26d6d7220 */ /* 0x080fe20000410000 */
[-C--:B------:R-:W-:Y:S01]  /*f600*/  FMUL.FTZ R112, R112, R194.reuse ;  /* 0x000000c270707220 */ /* 0x080fe20000410000 */
[-C--:B------:R-:W-:Y:S01]  /*f610*/  FMUL.FTZ R113, R113, R194.reuse ;  /* 0x000000c271717220 */ /* 0x080fe20000410000 */
[-C--:B------:R-:W-:Y:S01]  /*f620*/  FMUL.FTZ R116, R116, R194.reuse ;  /* 0x000000c274747220 */ /* 0x080fe20000410000 */
[----:B------:R-:W-:Y:S01]  /*f630*/  FMUL.FTZ R117, R117, R194 ;  /* 0x000000c275757220 */ /* 0x000fe20000410000 */
[----:B-1----:R-:W-:Y:S01]  /*f640*/  FFMA.FTZ R198, R216, R3, R153 ;  /* 0x00000003d8c67223 */ /* 0x002fe20000010099 */
[----:B------:R-:W-:-:S02]  /*f650*/  @!P0 VIADD R3, R211, 0x32440 ;  /* 0x00032440d3038836 */ /* 0x000fc40000000000 */
[-C--:B------:R-:W-:Y:S01]  /*f660*/  FMUL.FTZ R120, R120, R194.reuse ;  /* 0x000000c278787220 */ /* 0x080fe20000410000 */
[-C--:B------:R-:W-:Y:S01]  /*f670*/  FMUL.FTZ R121, R121, R194.reuse ;  /* 0x000000c279797220 */ /* 0x080fe20000410000 */
[-C--:B------:R-:W-:Y:S01]  /*f680*/  FMUL.FTZ R124, R124, R194.reuse ;  /* 0x000000c27c7c7220 */ /* 0x080fe20000410000 */
[-C--:B------:R-:W-:Y:S01]  /*f690*/  FMUL.FTZ R125, R125, R194.reuse ;  /* 0x000000c27d7d7220 */ /* 0x080fe20000410000 */
[----:B------:R-:W-:Y:S01]  /*f6a0*/  @!P0 PRMT R3, RZ, 0x654, R3 ;  /* 0x00000654ff038816 */ /* 0x000fe20000000003 */
        /* <DEDUP_REMOVED lines=14> */
[----:B------:R-:W-:Y:S01]  /*f790*/  FMUL.FTZ R149, R149, R194 ;  /* 0x000000c295957220 */ /* 0x000fe20000410000 */
[--C-:B------:R-:W-:Y:S01]  /*f7a0*/  FFMA.FTZ R199, R155, UR43, -R191.reuse ;  /* 0x0000002b9bc77c23 */ /* 0x100fe200080108bf */
[----:B------:R-:W-:Y:S01]  /*f7b0*/  FFMA.FTZ R194, R229, UR43, -R191 ;  /* 0x0000002be5c27c23 */ /* 0x000fe200080108bf */
[----:B------:R2:W-:Y:S01]  /*f7c0*/  BAR.SYNC.DEFER_BLOCKING R3, 0x100 ;  /* 0x000400030000751d */ /* 0x0005e20000010000 */
[C---:B0-----:R-:W-:Y:S01]  /*f7d0*/  FADD.FTZ R198, R158.reuse, R198 ;  /* 0x000000c69ec67221 */ /* 0x041fe20000010000 */
[----:B------:R-:W-:-:S04]  /*f7e0*/  F2FP.BF16.F32.PACK_AB R153, R158, R153 ;  /* 0x000000999e99723e */ /* 0x000fc800000010ff */
[----:B------:R-:W-:Y:S01]  /*f7f0*/  MUFU.EX2 R199, R199 ;  /* 0x000000c700c77308 */ /* 0x000fe20000000800 */
[----:B------:R-:W-:Y:S02]  /*f800*/  IMAD.MOV.U32 R158, RZ, RZ, 0xc00 ;  /* 0x00000c00ff9e7424 */ /* 0x000fe400078e00ff */
[--C-:B------:R-:W-:Y:S01]  /*f810*/  FFMA.FTZ R164, R164, UR43, -R182.reuse ;  /* 0x0000002ba4a47c23 */ /* 0x100fe200080108b6 */
[--C-:B------:R-:W-:Y:S01]  /*f820*/  FFMA.FTZ R165, R165, UR43, -R182.reuse ;  /* 0x0000002ba5a57c23 */ /* 0x100fe200080108b6 */
[--C-:B------:R-:W-:Y:S01]  /*f830*/  FFMA.FTZ R168, R168, UR43, -R182.reuse ;  /* 0x0000002ba8a87c23 */ /* 0x100fe200080108b6 */
[----:B------:R-:W-:Y:S01]  /*f840*/  FFMA.FTZ R169, R169, UR43, -R182 ;  /* 0x0000002ba9a97c23 */ /* 0x000fe200080108b6 */
[----:B------:R-:W3:Y:S01]  /*f850*/  LDL R222, [R1+0x2c] ;  /* 0x00002c0001de7983 */ /* 0x000ee20000100800 */
[----:B------:R-:W0:Y:S01]  /*f860*/  MUFU.EX2 R194, R194 ;  /* 0x000000c200c27308 */ /* 0x000e220000000800 */
[----:B------:R-:W-:Y:S02]  /*f870*/  IMAD R158, R2, R158, UR42 ;  /* 0x0000002a029e7e24 */ /* 0x000fe4000f8e029e */
[----:B------:R-:W-:-:S02]  /*f880*/  IMAD.MOV.U32 R159, RZ, RZ, 0x40000040 ;  /* 0x40000040ff9f7424 */ /* 0x000fc400078e00ff */
[-C--:B------:R-:W-:Y:S01]  /*f890*/  FMUL.FTZ R26, R26, R216.reuse ;  /* 0x000000d81a1a7220 */ /* 0x080fe20000410000 */
[-C--:B------:R-:W-:Y:S01]  /*f8a0*/  FMUL.FTZ R27, R27, R216.reuse ;  /* 0x000000d81b1b7220 */ /* 0x080fe20000410000 */
[----:B------:R-:W-:Y:S01]  /*f8b0*/  R2UR UR6, R158 ;  /* 0x000000009e0672ca */ /* 0x000fe200000e0000 */
        /* <DEDUP_REMOVED lines=63> */
[----:B0-----:R-:W-:-:S05]  /*fcb0*/  F2FP.BF16.F32.PACK_AB R155, R194, R199 ;  /* 0x000000c7c29b723e */ /* 0x001fca00000010ff */
[----:B------:R-:W-:-:S06]  /*fcc0*/  WARPGROUP.ARRIVE ;  /* 0x00000000000079c5 */ /* 0x000fcc0000000000 */
[----:B------:R-:W-:Y:S01]  /*fcd0*/  HGMMA.64x256x16.F32.BF16 R24, R152, gdesc[UR4].tnspB, R24, gsb0 ;  /* 0x43e0000498187df0 */ /* 0x000fe20008001818 */
[--C-:B------:R-:W-:Y:S01]  /*fce0*/  FFMA.FTZ R159, R218, UR43, -R182.reuse ;  /* 0x0000002bda9f7c23 */ /* 0x100fe200080108b6 */
[--C-:B------:R-:W-:Y:S01]  /*fcf0*/  FFMA.FTZ R197, R197, UR43, -R191.reuse ;  /* 0x0000002bc5c57c23 */ /* 0x100fe200080108bf */
[--C-:B------:R-:W-:Y:S01]  /*fd00*/  FFMA.FTZ R216, R219, UR43, -R182.reuse ;  /* 0x0000002bdbd87c23 */ /* 0x100fe200080108b6 */
[----:B--2---:R-:W-:Y:S01]  /*fd10*/  FFMA.FTZ R3, R221, UR43, -R182 ;  /* 0x0000002bdd037c23 */ /* 0x004fe200080108b6 */
[----:B------:R-:W-:Y:S02]  /*fd20*/  FFMA.FTZ R217, R217, UR43, -R191 ;  /* 0x0000002bd9d97c23 */ /* 0x000fe400080108bf */
[----:B------:R-:W-:Y:S08]  /*fd30*/  MUFU.EX2 R159, R159 ;  /* 0x0000009f009f7308 */ /* 0x000ff00000000800 */
[----:B------:R-:W-:Y:S08]  /*fd40*/  MUFU.EX2 R197, R197 ;  /* 0x000000c500c57308 */ /* 0x000ff00000000800 */
[----:B------:R-:W-:Y:S08]  /*fd50*/  MUFU.EX2 R216, R216 ;  /* 0x000000d800d87308 */ /* 0x000ff00000000800 */
[----:B------:R-:W-:Y:S08]  /*fd60*/  MUFU.EX2 R3, R3 ;  /* 0x0000000300037308 */ /* 0x000ff00000000800 */
[----:B------:R-:W-:Y:S01]  /*fd70*/  MUFU.EX2 R217, R217 ;  /* 0x000000d900d97308 */ /* 0x000fe20000000800 */
[----:B------:R-:W-:-:S04]  /*fd80*/  FADD.FTZ R199, R199, R198 ;  /* 0x000000c6c7c77221 */ /* 0x000fc80000010000 */
[----:B------:R-:W-:Y:S01]  /*fd90*/  FADD.FTZ R199, R194, R199 ;  /* 0x000000c7c2c77221 */ /* 0x000fe20000010000 */
[--C-:B------:R-:W-:Y:S01]  /*fda0*/  FFMA.FTZ R194, R180, UR43, -R182.reuse ;  /* 0x0000002bb4c27c23 */ /* 0x100fe200080108b6 */
[----:B------:R-:W-:Y:S01]  /*fdb0*/  FFMA.FTZ R180, R184, UR43, -R182 ;  /* 0x0000002bb8b47c23 */ /* 0x000fe200080108b6 */
[--C-:B------:R-:W-:Y:S01]  /*fdc0*/  FFMA.FTZ R187, R187, UR43, -R191.reuse ;  /* 0x0000002bbbbb7c23 */ /* 0x100fe200080108bf */
[--C-:B------:R-:W-:Y:S01]  /*fdd0*/  FFMA.FTZ R190, R190, UR43, -R191.reuse ;  /* 0x0000002bbebe7c23 */ /* 0x100fe200080108bf */
[----:B------:R-:W-:Y:S02]  /*fde0*/  FFMA.FTZ R184, R193, UR43, -R191 ;  /* 0x0000002bc1b87c23 */ /* 0x000fe400080108bf */
[----:B------:R-:W-:Y:S08]  /*fdf0*/  MUFU.EX2 R194, R194 ;  /* 0x000000c200c27308 */ /* 0x000ff00000000800 */
[----:B------:R-:W-:Y:S08]  /*fe00*/  MUFU.EX2 R180, R180 ;  /* 0x000000b400b47308 */ /* 0x000ff00000000800 */
[----:B------:R-:W-:Y:S08]  /*fe10*/  MUFU.EX2 R187, R187 ;  /* 0x000000bb00bb7308 */ /* 0x000ff00000000800 */
[----:B------:R-:W-:Y:S01]  /*fe20*/  MUFU.EX2 R190, R190 ;  /* 0x000000be00be7308 */ /* 0x000fe20000000800 */
[----:B------:R-:W-:-:S02]  /*fe30*/  WARPGROUP.DEPBAR.LE gsb0, 0x0 ;  /* 0x00008000000079c5 */ /* 0x000fc40000010000 */
[----:B------:R-:W-:Y:S01]  /*fe40*/  FFMA.FTZ R154, R220, UR43, -R182 ;  /* 0x0000002bdc9a7c23 */ /* 0x000fe200080108b6 */
[--C-:B------:R-:W-:Y:S01]  /*fe50*/  FFMA.FTZ R155, R196, UR43, -R191.reuse ;  /* 0x0000002bc49b7c23 */ /* 0x100fe200080108bf */
[----:B------:R-:W-:-:S04]  /*fe60*/  FFMA.FTZ R196, R230, UR43, -R191 ;  /* 0x0000002be6c47c23 */ /* 0x000fc800080108bf */
[----:B------:R-:W0:Y:S08]  /*fe70*/  MUFU.EX2 R154, R154 ;  /* 0x0000009a009a7308 */ /* 0x000e300000000800 */
[----:B------:R-:W2:Y:S08]  /*fe80*/  MUFU.EX2 R155, R155 ;  /* 0x0000009b009b7308 */ /* 0x000eb00000000800 */
[----:B------:R-:W4:Y:S01]  /*fe90*/  MUFU.EX2 R196, R196 ;  /* 0x000000c400c47308 */ /* 0x000f220000000800 */
[----:B------:R-:W-:-:S02]  /*fea0*/  VIADD R152, R158, 0x80 ;  /* 0x000000809e987836 */ /* 0x000fc40000000000 */
[----:B------:R-:W-:Y:S02]  /*feb0*/  IMAD.MOV.U32 R153, RZ, RZ, 0x40000040 ;  /* 0x40000040ff997424 */ /* 0x000fe400078e00ff */
[----:B0-----:R-:W-:Y:S01]  /*fec0*/  FADD.FTZ R198, R154, R195 ;  /* 0x000000c39ac67221 */ /* 0x001fe20000010000 */
[----:B------:R-:W-:Y:S02]  /*fed0*/  R2UR UR6, R152 ;  /* 0x00000000980672ca */ /* 0x000fe400000e0000 */
[----:B------:R-:W-:Y:S01]  /*fee0*/  R2UR UR7, R153 ;  /* 0x00000000990772ca */ /* 0x000fe200000e0000 */
[----:B--2---:R-:W-:Y:S01]  /*fef0*/  FADD.FTZ R199, R155, R199 ;  /* 0x000000c79bc77221 */ /* 0x004fe20000010000 */
[----:B------:R-:W-:Y:S02]  /*ff00*/  F2FP.BF16.F32.PACK_AB R152, R159, R154 ;  /* 0x0000009a9f98723e */ /* 0x000fe400000010ff */
[----:B------:R-:W-:Y:S02]  /*ff10*/  F2FP.BF16.F32.PACK_AB R153, R197, R155 ;  /* 0x0000009bc599723e */ /* 0x000fe400000010ff */
[----:B------:R-:W-:-:S02]  /*ff20*/  F2FP.BF16.F32.PACK_AB R154, R3, R216 ;  /* 0x000000d8039a723e */ /* 0x000fc400000010ff */
[----:B----4-:R-:W-:-:S04]  /*ff30*/  F2FP.BF16.F32.PACK_AB R155, R196, R217 ;  /* 0x000000d9c49b723e */ /* 0x010fc800000010ff */
[----:B------:R-:W-:-:S06]  /*ff40*/  WARPGROUP.ARRIVE ;  /* 0x00000000000079c5 */ /* 0x000fcc0000000000 */
[----:B------:R-:W-:Y:S01]  /*ff50*/  HGMMA.64x256x16.F32.BF16 R24, R152, gdesc[UR4].tnspB, R24, gsb0 ;  /* 0x43e0000498187df0 */ /* 0x000fe20008001818 */
[--C-:B------:R-:W-:Y:S01]  /*ff60*/  FFMA.FTZ R195, R173, UR43, -R182.reuse ;  /* 0x0000002badc37c23 */ /* 0x100fe200080108b6 */
[----:B------:R-:W-:Y:S01]  /*ff70*/  FFMA.FTZ R173, R181, UR43, -R182 ;  /* 0x0000002bb5ad7c23 */ /* 0x000fe200080108b6 */
[--C-:B------:R-:W-:Y:S01]  /*ff80*/  FFMA.FTZ R181, R192, UR43, -R191.reuse ;  /* 0x0000002bc0b57c23 */ /* 0x100fe200080108bf */
[----:B------:R-:W-:Y:S08]  /*ff90*/  MUFU.EX2 R184, R184 ;  /* 0x000000b800b87308 */ /* 0x000ff00000000800 */
[----:B------:R-:W0:Y:S08]  /*ffa0*/  MUFU.EX2 R195, R195 ;  /* 0x000000c300c37308 */ /* 0x000e300000000800 */
[----:B------:R-:W2:Y:S08]  /*ffb0*/  MUFU.EX2 R173, R173 ;  /* 0x000000ad00ad7308 */ /* 0x000eb00000000800 */
[----:B------:R-:W4:Y:S01]  /*ffc0*/  MUFU.EX2 R181, R181 ;  /* 0x000000b500b57308 */ /* 0x000f220000000800 */
[----:B------:R-:W-:Y:S01]  /*ffd0*/  FADD.FTZ R198, R159, R198 ;  /* 0x000000c69fc67221 */ /* 0x000fe20000010000 */
[--C-:B------:R-:W-:Y:S01]  /*ffe0*/  FFMA.FTZ R192, R156, UR43, -R182.reuse ;  /* 0x0000002b9cc07c23 */ /* 0x100fe200080108b6 */
[--C-:B------:R-:W-:Y:S01]  /*fff0*/  FFMA.FTZ R159, R161, UR43, -R182.reuse ;  /* 0x0000002ba19f7c23 */ /* 0x100fe200080108b6 */
[--C-:B------:R-:W-:Y:S01]  /*10000*/  FFMA.FTZ R156, R157, UR43, -R182.reuse ;  /* 0x0000002b9d9c7c23 */ /* 0x100fe200080108b6 */
[--C-:B------:R-:W-:Y:S01]  /*10010*/  FFMA.FTZ R161, R171, UR43, -R191.reuse ;  /* 0x0000002baba17c23 */ /* 0x100fe200080108bf */
[----:B------:R-:W-:Y:S01]  /*10020*/  FFMA.FTZ R157, R160, UR43, -R182 ;  /* 0x0000002ba09d7c23 */ /* 0x000fe200080108b6 */
[--C-:B------:R-:W-:Y:S01]  /*10030*/  FFMA.FTZ R171, R174, UR43, -R191.reuse ;  /* 0x0000002baeab7c23 */ /* 0x100fe200080108bf */
[--C-:B------:R-:W-:Y:S01]  /*10040*/  FFMA.FTZ R160, R179, UR43, -R191.reuse ;  /* 0x0000002bb3a07c23 */ /* 0x100fe200080108bf */
[----:B------:R-:W-:Y:S01]  /*10050*/  FFMA.FTZ R174, R175, UR43, -R191 ;  /* 0x0000002bafae7c23 */ /* 0x000fe200080108bf */
[----:B------:R-:W-:Y:S08]  /*10060*/  MUFU.EX2 R192, R192 ;  /* 0x000000c000c07308 */ /* 0x000ff00000000800 */
[----:B------:R-:W5:Y:S08]  /*10070*/  MUFU.EX2 R156, R156 ;  /* 0x0000009c009c7308 */ /* 0x000f700000000800 */
[----:B------:R-:W-:Y:S08]  /*10080*/  MUFU.EX2 R157, R157 ;  /* 0x0000009d009d7308 */ /* 0x000ff00000000800 */
[----:B------:R-:W-:Y:S08]  /*10090*/  MUFU.EX2 R159, R159 ;  /* 0x0000009f009f7308 */ /* 0x000ff00000000800 */
[----:B------:R-:W-:Y:S08]  /*100a0*/  MUFU.EX2 R160, R160 ;  /* 0x000000a000a07308 */ /* 0x000ff00000000800 */
[----:B------:R-:W1:Y:S08]  /*100b0*/  MUFU.EX2 R161, R161 ;  /* 0x000000a100a17308 */ /* 0x000e700000000800 */
[----:B------:R-:W-:Y:S08]  /*100c0*/  MUFU.EX2 R171, R171 ;  /* 0x000000ab00ab7308 */ /* 0x000ff00000000800 */
[----:B------:R-:W3:Y:S01]  /*100d0*/  MUFU.EX2 R174, R174 ;  /* 0x000000ae00ae7308 */ /* 0x000ee20000000800 */
[----:B------:R-:W-:-:S02]  /*100e0*/  WARPGROUP.DEPBAR.LE gsb0, 0x0 ;  /* 0x00008000000079c5 */ /* 0x000fc40000010000 */
[----:B------:R-:W-:Y:S02]  /*100f0*/  VIADD R152, R158, 0x100 ;  /* 0x000001009e987836 */ /* 0x000fe40000000000 */
[----:B------:R-:W-:-:S03]  /*10100*/  IMAD.MOV.U32 R153, RZ, RZ, 0x40000040 ;  /* 0x40000040ff997424 */ /* 0x000fc600078e00ff */
[----:B------:R-:W-:Y:S02]  /*10110*/  R2UR UR6, R152 ;  /* 0x00000000980672ca */ /* 0x000fe400000e0000 */
[----:B------:R-:W-:Y:S02]  /*10120*/  R2UR UR7, R153 ;  /* 0x00000000990772ca */ /* 0x000fe400000e0000 */
[----:B0-----:R-:W-:Y:S02]  /*10130*/  F2FP.BF16.F32.PACK_AB R152, R194, R195 ;  /* 0x000000c3c298723e */ /* 0x001fe400000010ff */
[----:B------:R-:W-:Y:S02]  /*10140*/  F2FP.BF16.F32.PACK_AB R153, R190, R187 ;  /* 0x000000bbbe99723e */ /* 0x000fe400000010ff */
[----:B--2---:R-:W-:Y:S02]  /*10150*/  F2FP.BF16.F32.PACK_AB R154, R180, R173 ;  /* 0x000000adb49a723e */ /* 0x004fe400000010ff */
[----:B----4-:R-:W-:-:S04]  /*10160*/  F2FP.BF16.F32.PACK_AB R155, R184, R181 ;  /* 0x000000b5b89b723e */ /* 0x010fc800000010ff */
[----:B------:R-:W-:-:S06]  /*10170*/  WARPGROUP.ARRIVE ;  /* 0x00000000000079c5 */ /* 0x000fcc0000000000 */
[----:B------:R-:W-:Y:S01]  /*10180*/  HGMMA.64x256x16.F32.BF16 R24, R152, gdesc[UR4].tnspB, R24, gsb0 ;  /* 0x43e0000498187df0 */ /* 0x000fe20008001818 */
[----:B------:R-:W-:Y:S01]  /*10190*/  FADD.FTZ R216, R216, R198 ;  /* 0x000000c6d8d87221 */ /* 0x000fe20000010000 */
[--C-:B------:R-:W-:Y:S01]  /*101a0*/  FFMA.FTZ R162, R162, UR43, -R191.reuse ;  /* 0x0000002ba2a27c23 */ /* 0x100fe200080108bf */
[--C-:B------:R-:W-:Y:S01]  /*101b0*/  FFMA.FTZ R163, R163, UR43, -R191.reuse ;  /* 0x0000002ba3a37c23 */ /* 0x100fe200080108bf */
[--C-:B------:R-:W-:Y:S01]  /*101c0*/  FFMA.FTZ R166, R166, UR43, -R191.reuse ;  /* 0x0000002ba6a67c23 */ /* 0x100fe200080108bf */
[----:B------:R-:W-:Y:S01]  /*101d0*/  FADD.FTZ R216, R3, R216 ;  /* 0x000000d803d87221 */ /* 0x000fe20000010000 */
[----:B------:R-:W-:Y:S01]  /*101e0*/  FFMA.FTZ R3, R167, UR43, -R191 ;  /* 0x0000002ba7037c23 */ /* 0x000fe200080108bf */
[----:B------:R-:W-:Y:S08]  /*101f0*/  MUFU.EX2 R164, R164 ;  /* 0x000000a400a47308 */ /* 0x000ff00000000800 */
[----:B------:R-:W0:Y:S08]  /*10200*/  MUFU.EX2 R165, R165 ;  /* 0x000000a500a57308 */ /* 0x000e300000000800 */
[----:B------:R-:W-:Y:S08]  /*10210*/  MUFU.EX2 R168, R168 ;  /* 0x000000a800a87308 */ /* 0x000ff00000000800 */
[----:B------:R-:W-:Y:S08]  /*10220*/  MUFU.EX2 R169, R169 ;  /* 0x000000a900a97308 */ /* 0x000ff00000000800 */
[----:B------:R-:W-:Y:S08]  /*10230*/  MUFU.EX2 R3, R3 ;  /* 0x0000000300037308 */ /* 0x000ff00000000800 */
[----:B------:R-:W2:Y:S08]  /*10240*/  MUFU.EX2 R162, R162 ;  /* 0x000000a200a27308 */ /* 0x000eb00000000800 */
[----:B------:R-:W-:Y:S08]  /*10250*/  MUFU.EX2 R163, R163 ;  /* 0x000000a300a37308 */ /* 0x000ff00000000800 */
[----:B------:R-:W4:Y:S01]  /*10260*/  MUFU.EX2 R166, R166 ;  /* 0x000000a600a67308 */ /* 0x000f220000000800 */
[----:B------:R-:W-:-:S02]  /*10270*/  WARPGROUP.DEPBAR.LE gsb0, 0x0 ;  /* 0x00008000000079c5 */ /* 0x000fc40000010000 */
[----:B------:R-:W-:Y:S02]  /*10280*/  VIADD R152, R158, 0x180 ;  /* 0x000001809e987836 */ /* 0x000fe40000000000 */
[----:B------:R-:W-:-:S03]  /*10290*/  IMAD.MOV.U32 R153, RZ, RZ, 0x40000040 ;  /* 0x40000040ff997424 */ /* 0x000fc600078e00ff */
[----:B------:R-:W-:Y:S02]  /*102a0*/  R2UR UR6, R152 ;  /* 0x00000000980672ca */ /* 0x000fe400000e0000 */
[----:B------:R-:W-:Y:S02]  /*102b0*/  R2UR UR7, R153 ;  /* 0x00000000990772ca */ /* 0x000fe400000e0000 */
[----:B-----5:R-:W-:Y:S02]  /*102c0*/  F2FP.BF16.F32.PACK_AB R152, R156, R192 ;  /* 0x000000c09c98723e */ /* 0x020fe400000010ff */
[----:B-1----:R-:W-:Y:S02]  /*102d0*/  F2FP.BF16.F32.PACK_AB R153, R161, R160 ;  /* 0x000000a0a199723e */ /* 0x002fe400000010ff */
[----:B------:R-:W-:Y:S02]  /*102e0*/  F2FP.BF16.F32.PACK_AB R154, R159, R157 ;  /* 0x0000009d9f9a723e */ /* 0x000fe400000010ff */
[----:B---3--:R-:W-:-:S04]  /*102f0*/  F2FP.BF16.F32.PACK_AB R155, R174, R171 ;  /* 0x000000abae9b723e */ /* 0x008fc800000010ff */
[----:B------:R-:W-:-:S06]  /*10300*/  WARPGROUP.ARRIVE ;  /* 0x00000000000079c5 */ /* 0x000fcc0000000000 */
[----:B------:R-:W-:Y:S01]  /*10310*/  HGMMA.64x256x16.F32.BF16 R24, R152, gdesc[UR4].tnspB, R24, gsb0 ;  /* 0x43e0000498187df0 */ /* 0x000fe20008001818 */
[--C-:B------:R-:W-:Y:S01]  /*10320*/  FFMA.FTZ R172, R172, UR43, -R182.reuse ;  /* 0x0000002bacac7c23 */ /* 0x100fe200080108b6 */
[--C-:B------:R-:W-:Y:S01]  /*10330*/  FFMA.FTZ R185, R185, UR43, -R182.reuse ;  /* 0x0000002bb9b97c23 */ /* 0x100fe200080108b6 */
[--C-:B------:R-:W-:Y:S01]  /*10340*/  FFMA.FTZ R188, R188, UR43, -R182.reuse ;  /* 0x0000002bbcbc7c23 */ /* 0x100fe200080108b6 */
[----:B------:R-:W-:Y:S01]  /*10350*/  FFMA.FTZ R182, R189, UR43, -R182 ;  /* 0x0000002bbdb67c23 */ /* 0x000fe200080108b6 */
[--C-:B------:R-:W-:Y:S01]  /*10360*/  FFMA.FTZ R170, R170, UR43, -R191.reuse ;  /* 0x0000002baaaa7c23 */ /* 0x100fe200080108bf */
[--C-:B------:R-:W-:Y:S01]  /*10370*/  FFMA.FTZ R0, R0, UR43, -R191.reuse ;  /* 0x0000002b00007c23 */ /* 0x100fe200080108bf */
[--C-:B------:R-:W-:Y:S01]  /*10380*/  FFMA.FTZ R183, R183, UR43, -R191.reuse ;  /* 0x0000002bb7b77c23 */ /* 0x100fe200080108bf */
[----:B------:R-:W-:Y:S01]  /*10390*/  FFMA.FTZ R186, R186, UR43, -R191 ;  /* 0x0000002bbaba7c23 */ /* 0x000fe200080108bf */
[----:B------:R-:W1:Y:S08]  /*103a0*/  MUFU.EX2 R172, R172 ;  /* 0x000000ac00ac7308 */ /* 0x000e700000000800 */
[----:B------:R-:W-:Y:S08]  /*103b0*/  MUFU.EX2 R185, R185 ;  /* 0x000000b900b97308 */ /* 0x000ff00000000800 */
[----:B------:R-:W-:Y:S08]  /*103c0*/  MUFU.EX2 R188, R188 ;  /* 0x000000bc00bc7308 */ /* 0x000ff00000000800 */
[----:B------:R-:W-:Y:S08]  /*103d0*/  MUFU.EX2 R182, R182 ;  /* 0x000000b600b67308 */ /* 0x000ff00000000800 */
[----:B------:R-:W3:Y:S08]  /*103e0*/  MUFU.EX2 R170, R170 ;  /* 0x000000aa00aa7308 */ /* 0x000ef00000000800 */
[----:B------:R-:W5:Y:S08]  /*103f0*/  MUFU.EX2 R0, R0 ;  /* 0x0000000000007308 */ /* 0x000f700000000800 */
[----:B------:R-:W5:Y:S08]  /*10400*/  MUFU.EX2 R183, R183 ;  /* 0x000000b700b77308 */ /* 0x000f700000000800 */
[----:B------:R-:W5:Y:S01]  /*10410*/  MUFU.EX2 R186, R186 ;  /* 0x000000ba00ba7308 */ /* 0x000f620000000800 */
[----:B------:R-:W-:-:S02]  /*10420*/  WARPGROUP.DEPBAR.LE gsb0, 0x0 ;  /* 0x00008000000079c5 */ /* 0x000fc40000010000 */
[----:B------:R-:W-:Y:S02]  /*10430*/  VIADD R152, R158, 0x200 ;  /* 0x000002009e987836 */ /* 0x000fe40000000000 */
[----:B------:R-:W-:-:S03]  /*10440*/  IMAD.MOV.U32 R153, RZ, RZ, 0x40000040 ;  /* 0x40000040ff997424 */ /* 0x000fc600078e00ff */
[----:B------:R-:W-:Y:S02]  /*10450*/  R2UR UR6, R152 ;  /* 0x00000000980672ca */ /* 0x000fe400000e0000 */
[----:B------:R-:W-:Y:S02]  /*10460*/  R2UR UR7, R153 ;  /* 0x00000000990772ca */ /* 0x000fe400000e0000 */
[----:B0-----:R-:W-:Y:S02]  /*10470*/  F2FP.BF16.F32.PACK_AB R152, R165, R164 ;  /* 0x000000a4a598723e */ /* 0x001fe400000010ff */
[----:B--2---:R-:W-:Y:S02]  /*10480*/  F2FP.BF16.F32.PACK_AB R153, R162, R3 ;  /* 0x00000003a299723e */ /* 0x004fe400000010ff */
[----:B------:R-:W-:Y:S02]  /*10490*/  F2FP.BF16.F32.PACK_AB R154, R169, R168 ;  /* 0x000000a8a99a723e */ /* 0x000fe400000010ff */
[----:B----4-:R-:W-:-:S04]  /*104a0*/  F2FP.BF16.F32.PACK_AB R155, R166, R163 ;  /* 0x000000a3a69b723e */ /* 0x010fc800000010ff */
[----:B------:R-:W-:-:S06]  /*104b0*/  WARPGROUP.ARRIVE ;  /* 0x00000000000079c5 */ /* 0x000fcc0000000000 */
[----:B------:R-:W-:Y:S01]  /*104c0*/  HGMMA.64x256x16.F32.BF16 R24, R152, gdesc[UR4].tnspB, R24, gsb0 ;  /* 0x43e0000498187df0 */ /* 0x000fe20008001818 */
[----:B------:R-:W-:-:S04]  /*104d0*/  FADD.FTZ R199, R197, R199 ;  /* 0x000000c7c5c77221 */ /* 0x000fc80000010000 */
        /* <DEDUP_REMOVED lines=25> */
[----:B------:R-:W-:Y:S02]  /*10670*/  ISETP.GT.AND P2, PT, R210, R222, PT ;  /* 0x000000ded200720c */ /* 0x000fe40003f44270 */
[----:B------:R-:W-:Y:S01]  /*10680*/  FADD.FTZ R184, R166, R184 ;  /* 0x000000b8a6b87221 */ /* 0x000fe20000010000 */
[----:B------:R-:W-:Y:S02]  /*10690*/  @!P0 VIADD R211, R211, 0x32460 ;  /* 0x00032460d3d38836 */ /* 0x000fe40000000000 */
[----:B-1----:R-:W-:Y:S01]  /*106a0*/  FADD.FTZ R192, R172, R192 ;  /* 0x000000c0acc07221 */ /* 0x002fe20000010000 */
[----:B---3--:R-:W-:-:S03]  /*106b0*/  FADD.FTZ R184, R170, R184 ;  /* 0x000000b8aab87221 */ /* 0x008fc60000010000 */
[----:B------:R-:W-:Y:S01]  /*106c0*/  FADD.FTZ R192, R185, R192 ;  /* 0x000000c0b9c07221 */ /* 0x000fe20000010000 */
[----:B------:R-:W-:Y:S01]  /*106d0*/  @!P0 PRMT R211, RZ, 0x654, R211 ;  /* 0x00000654ffd38816 */ /* 0x000fe200000000d3 */
[----:B-----5:R-:W-:Y:S02]  /*106e0*/  FADD.FTZ R184, R0, R184 ;  /* 0x000000b800b87221 */ /* 0x020fe40000010000 */
[----:B------:R-:W-:Y:S02]  /*106f0*/  FADD.FTZ R192, R188, R192 ;  /* 0x000000c0bcc07221 */ /* 0x000fe40000010000 */
[----:B------:R-:W-:Y:S01]  /*10700*/  FADD.FTZ R184, R183, R184 ;  /* 0x000000b8b7b87221 */ /* 0x000fe20000010000 */
[----:B------:R-:W-:Y:S02]  /*10710*/  VIADD R210, R210, 0xffffffff ;  /* 0xffffffffd2d27836 */ /* 0x000fe40000000000 */
[----:B------:R-:W-:Y:S02]  /*10720*/  IMAD.MOV.U32 R216, RZ, RZ, R178 ;  /* 0x000000ffffd87224 */ /* 0x000fe400078e00b2 */
[----:B------:R-:W-:Y:S01]  /*10730*/  FADD.FTZ R3, R186, R184 ;  /* 0x000000b8ba037221 */ /* 0x000fe20000010000 */
[----:B------:R-:W-:Y:S01]  /*10740*/  IMAD.MOV.U32 R217, RZ, RZ, R176 ;  /* 0x000000ffffd97224 */ /* 0x000fe200078e00b0 */
[----:B------:R-:W-:-:S02]  /*10750*/  WARPGROUP.DEPBAR.LE gsb0, 0x0 ;  /* 0x00008000000079c5 */ /* 0x000fc40000010000 */
[----:B------:R-:W-:Y:S02]  /*10760*/  VIADD R152, R158, 0x280 ;  /* 0x000002809e987836 */ /* 0x000fe40000000000 */
[----:B------:R-:W-:-:S03]  /*10770*/  IMAD.MOV.U32 R153, RZ, RZ, 0x40000040 ;  /* 0x40000040ff997424 */ /* 0x000fc600078e00ff */
[----:B------:R-:W-:Y:S02]  /*10780*/  R2UR UR6, R152 ;  /* 0x00000000980672ca */ /* 0x000fe400000e0000 */
[----:B------:R-:W-:Y:S02]  /*10790*/  R2UR UR7, R153 ;  /* 0x00000000990772ca */ /* 0x000fe400000e0000 */
[----:B------:R-:W-:Y:S02]  /*107a0*/  F2FP.BF16.F32.PACK_AB R152, R185, R172 ;  /* 0x000000acb998723e */ /* 0x000fe400000010ff */
[----:B------:R-:W-:Y:S02]  /*107b0*/  F2FP.BF16.F32.PACK_AB R153, R0, R170 ;  /* 0x000000aa0099723e */ /* 0x000fe400000010ff */
[----:B------:R-:W-:Y:S02]  /*107c0*/  F2FP.BF16.F32.PACK_AB R154, R182, R188 ;  /* 0x000000bcb69a723e */ /* 0x000fe400000010ff */
[----:B------:R-:W-:-:S04]  /*107d0*/  F2FP.BF16.F32.PACK_AB R155, R186, R183 ;  /* 0x000000b7ba9b723e */ /* 0x000fc800000010ff */
[----:B------:R-:W-:-:S06]  /*107e0*/  WARPGROUP.ARRIVE ;  /* 0x00000000000079c5 */ /* 0x000fcc0000000000 */
[----:B------:R-:W-:Y:S01]  /*107f0*/  HGMMA.64x256x16.F32.BF16 R24, R152, gdesc[UR4].tnspB, R24, gsb0 ;  /* 0x43e0000498187df0 */ /* 0x000fe20008001818 */
[----:B------:R-:W-:Y:S02]  /*10800*/  FADD.FTZ R0, R182, R192 ;  /* 0x000000c0b6007221 */ /* 0x000fe40000010000 */
[----:B------:R-:W-:Y:S02]  /*10810*/  WARPGROUP.DEPBAR.LE gsb0, 0x0 ;  /* 0x00008000000079c5 */ /* 0x000fe40000010000 */
[----:B------:R1:W-:Y:S01]  /*10820*/  @!P0 SYNCS.ARRIVE.TRANS64.RED.A1T0 RZ, [R211+URZ], RZ ;  /* 0x000000ffd3ff89a7 */ /* 0x0003e2000810043f */
[----:B------:R-:W-:Y:S05]  /*10830*/  @P2 BRA `(.L_x_5747) ;  /* 0xffffffc800a02947 */ /* 0x000fea000383ffff */
.L_x_5737:
[----:B------:R-:W2:Y:S02]  /*10840*/  LDL R152, [R1+0x60] ;  /* 0x0000600001987983 */ /* 0x000ea40000100800 */
[----:B--2---:R-:W-:-:S13]  /*10850*/  ISETP.GE.AND P2, PT, R210, R152, PT ;  /* 0x00000098d200720c */ /* 0x004fda0003f46270 */
[----:B------:R-:W-:Y:S05]  /*10860*/  @!P2 BRA `(.L_x_5748) ;  /* 0x0000002c00bca947 */ /* 0x000fea0003800000 */
[----:B------:R-:W-:Y:S02]  /*10870*/  IMAD.MOV.U32 R216, RZ, RZ, R178 ;  /* 0x000000ffffd87224 */ /* 0x000fe400078e00b2 */
[----:B------:R-:W-:-:S07]  /*10880*/  IMAD.MOV.U32 R217, RZ, RZ, R176 ;  /* 0x000000ffffd97224 */ /* 0x000fce00078e00b0 */
.L_x_5758:
[----:B------:R-:W-:Y:S01]  /*10890*/  VIADD R2, R2, 0x1 ;  /* 0x0000000102027836 */ /* 0x000fe20000000000 */
[----:B------:R-:W-:Y:S05]  /*108a0*/  YIELD ;  /* 0x0000000000007946 */ /* 0x000fea0003800000 */
[----:B------:R-:W-:-:S04]  /*108b0*/  ISETP.NE.AND P2, PT, R2, 0x2, PT ;  /* 0x000000020200780c */ /* 0x000fc80003f45270 */
[----:B------:R-:W-:Y:S02]  /*108c0*/  SEL R152, RZ, 0x1, P2 ;  /* 0x00000001ff987807 */ /* 0x000fe40001000000 */
[----:B------:R-:W-:Y:S02]  /*108d0*/  SEL R2, R2, RZ, P2 ;  /* 0x000000ff02027207 */ /* 0x000fe40001000000 */
[----:B------:R-:W-:Y:S01]  /*108e0*/  LOP3.LUT R23, R23, R152, RZ, 0x3c, !PT ;  /* 0x0000009817177212 */ /* 0x000fe200078e3cff */
[----:B--2--5:R-:W-:Y:S06]  /*108f0*/  @!P1 BRA `(.L_x_5749) ;  /* 0x0000000000049947 */ /* 0x024fec0003800000 */
[----:B------:R-:W-:Y:S01]  /*10900*/  BPT.TRAP 0x1 ;  /* 0x000000040000795c */ /* 0x000fe20000300000 */
.L_x_5749:
[----:B-1----:R-:W-:Y:S01]  /*10910*/  IMAD R211, R2, 0x8, R19 ;  /* 0x0000000802d37824 */ /* 0x002fe200078e0213 */
[----:B------:R-:W-:-:S04]  /*10920*/  SHF.L.U32 R218, R23, 0x1f, RZ ;  /* 0x0000001f17da7819 */ /* 0x000fc800000006ff */
[----:B------:R1:W2:Y:S01]  /*10930*/  SYNCS.PHASECHK.TRANS64.TRYWAIT P2, [R211+URZ+0x32430], R218 ;  /* 0x032430dad30075a7 */ /* 0x0002a2000804017f */
[----:B------:R-:W-:Y:S05]  /*10940*/  @!P1 BRA `(.L_x_5750) ;  /* 0x0000000000049947 */ /* 0x000fea0003800000 */
[----:B------:R-:W-:Y:S01]  /*10950*/  BPT.TRAP 0x1 ;  /* 0x000000040000795c */ /* 0x000fe20000300000 */
.L_x_5750:
[----:B------:R-:W3:Y:S01]  /*10960*/  LDL R152, [R1+0x4c] ;  /* 0x00004c0001987983 */ /* 0x000ee20000100800 */
[----:B------:R-:W-:Y:S02]  /*10970*/  IMAD.MOV.U32 R157, RZ, RZ, 0x40000040 ;  /* 0x40000040ff9d7424 */ /* 0x000fe400078e00ff */
[----:B---3--:R-:W-:Y:S01]  /*10980*/  IMAD R156, R2, 0x300, R152 ;  /* 0x00000300029c7824 */ /* 0x008fe200078e0298 */
[----:B--2---:R-:W-:Y:S06]  /*10990*/  @P2 BRA `(.L_x_5751) ;  /* 0x0000000000082947 */ /* 0x004fec0003800000 */
[----:B------:R-:W2:Y:S02]  /*109a0*/  SYNCS.PHASECHK.TRANS64.TRYWAIT P2, [R211+URZ+0x32430], R218 ;  /* 0x032430dad30075a7 */ /* 0x000ea4000804017f */
[----:B--2---:R-:W-:Y:S05]  /*109b0*/  @!P2 BRA `(.L_x_5752) ;  /* 0x0000013400f4a947 */ /* 0x004fea0003800000 */
.L_x_5751:
        /* <DEDUP_REMOVED lines=40> */
.L_x_5753:
[----:B------:R0:W3:Y:S01]  /*10c40*/  SYNCS.PHASECHK.TRANS64.TRYWAIT P2, [R211+URZ+0x32450], R218 ;  /* 0x032450dad30075a7 */ /* 0x0000e2000804017f */
[----:B------:R-:W-:Y:S05]  /*10c50*/  @!P1 BRA `(.L_x_5754) ;  /* 0x0000000000049947 */ /* 0x000fea0003800000 */
[----:B------:R-:W-:Y:S01]  /*10c60*/  BPT.TRAP 0x1 ;  /* 0x000000040000795c */ /* 0x000fe20000300000 */
.L_x_5754:
[----:B------:R-:W-:Y:S04]  /*10c70*/  BSSY B0, `(.L_x_5755) ;  /* 0x0000004000007945 */ /* 0x000fe80003800000 */
[----:B---3--:R-:W-:Y:S05]  /*10c80*/  @P2 BRA `(.L_x_5756) ;  /* 0x0000000000082947 */ /* 0x008fea0003800000 */
[----:B------:R-:W3:Y:S02]  /*10c90*/  SYNCS.PHASECHK.TRANS64.TRYWAIT P2, [R211+URZ+0x32450], R218 ;  /* 0x032450dad30075a7 */ /* 0x000ee4000804017f */
[----:B---3--:R-:W-:Y:S05]  /*10ca0*/  @!P2 BRA `(.L_x_5757) ;  /* 0x00000134004ca947 */ /* 0x008fea0003800000 */
.L_x_5756:
[----:B------:R-:W-:Y:S05]  /*10cb0*/  BSYNC B0 ;  /* 0x0000000000007941 */ /* 0x000fea0003800000 */
.L_x_5755:
[----:B------:R-:W-:Y:S05]  /*10cc0*/  WARPSYNC.ALL ;  /* 0x0000000000007948 */ /* 0x000fea0003800000 */
[----:B0123--:R-:W-:Y:S01]  /*10cd0*/  IMAD.MOV.U32 R218, RZ, RZ, 0xc00 ;  /* 0x00000c00ffda7424 */ /* 0x00ffe200078e00ff */
[----:B------:R-:W-:Y:S01]  /*10ce0*/  R2UR UR4, R4 ;  /* 0x00000000040472ca */ /* 0x000fe200000e0000 */
[----:B------:R-:W-:Y:S01]  /*10cf0*/  IMAD.MOV.U32 R219, RZ, RZ, 0x40000040 ;  /* 0x40000040ffdb7424 */ /* 0x000fe200078e00ff */
[----:B------:R-:W-:Y:S01]  /*10d00*/  R2UR UR5, R5 ;  /* 0x00000000050572ca */ /* 0x000fe200000e0000 */
[----:B------:R-:W-:Y:S01]  /*10d10*/  IMAD R218, R2, R218, UR39 ;  /* 0x0000002702da7e24 */ /* 0x000fe2000f8e02da */
[----:B------:R-:W-:Y:S01]  /*10d20*/  WARPGROUP.ARRIVE ;  /* 0x00000000000079c5 */ /* 0x000fe20000000000 */
[----:B------:R-:W-:Y:S01]  /*10d30*/  IMAD.MOV.U32 R221, RZ, RZ, 0x40000040 ;  /* 0x40000040ffdd7424 */ /* 0x000fe200078e00ff */
[----:B------:R-:W-:Y:S01]  /*10d40*/  R2UR UR7, R219 ;  /* 0x00000000db0772ca */ /* 0x000fe200000e0000 */
[C---:B------:R-:W-:Y:S01]  /*10d50*/  VIADD R220, R218.reuse, 0x2 ;  /* 0x00000002dadc7836 */ /* 0x040fe20000000000 */
[----:B------:R-:W-:Y:S01]  /*10d60*/  R2UR UR6, R218 ;  /* 0x00000000da0672ca */ /* 0x000fe200000e0000 */
[----:B------:R-:W-:Y:S01]  /*10d70*/  IMAD.MOV.U32 R219, RZ, RZ, 0x40000040 ;  /* 0x40000040ffdb7424 */ /* 0x000fe200078e00ff */
[----:B------:R0:W-:Y:S01]  /*10d80*/  STL [R1+0x1b0], R22 ;  /* 0x0001b01601007387 */ /* 0x0001e20000100800 */
[----:B------:R-:W-:-:S03]  /*10d90*/  UMOV UR43, UR48 ;  /* 0x00000030002b7c82 */ /* 0x000fc60008000000 */
[----:B------:R-:W-:Y:S04]  /*10da0*/  STL [R1+0x1ac], R19 ;  /* 0x0001ac1301007387 */ /* 0x000fe80000100800 */
[----:B------:R1:W-:Y:S03]  /*10db0*/  STL [R1+0x1a8], R18 ;  /* 0x0001a81201007387 */ /* 0x0003e60000100800 */
[----:B------:R-:W-:Y:S01]  /*10dc0*/  HGMMA.64x96x16.F32.BF16 R152, gdesc[UR4], R152, gsb0 ;  /* 0x01600000049879f0 */ /* 0x000fe20008001898 */
[----:B------:R-:W-:Y:S01]  /*10dd0*/  R2UR UR6, R220 ;  /* 0x00000000dc0672ca */ /* 0x000fe200000e0000 */
[----:B------:R-:W-:Y:S01]  /*10de0*/  VIADD R220, R218, 0x4 ;  /* 0x00000004dadc7836 */ /* 0x000fe20000000000 */
[----:B------:R-:W-:Y:S01]  /*10df0*/  R2UR UR7, R221 ;  /* 0x00000000dd0772ca */ /* 0x000fe200000e0000 */
[----:B------:R-:W-:Y:S01]  /*10e00*/  IMAD.MOV.U32 R221, RZ, RZ, 0x40000040 ;  /* 0x40000040ffdd7424 */ /* 0x000fe200078e00ff */
[----:B------:R-:W-:Y:S01]  /*10e10*/  R2UR UR4, R236 ;  /* 0x00000000ec0472ca */ /* 0x000fe200000e0000 */
[----:B------:R-:W-:Y:S01]  /*10e20*/  STL [R1+0x1a4], R17 ;  /* 0x0001a41101007387 */ /* 0x000fe20000100800 */
[----:B------:R-:W-:-:S03]  /*10e30*/  R2UR UR5, R237 ;  /* 0x00000000ed0572ca */ /* 0x000fc600000e0000 */
[----:B------:R-:W-:Y:S01]  /*10e40*/  STL [R1+0x1a0], R16 ;  /* 0x0001a01001007387 */ /* 0x000fe20000100800 */
[----:B------:R-:W-:Y:S02]  /*10e50*/  WARPGROUP.DEPBAR.LE gsb0, 0x0 ;  /* 0x00008000000079c5 */ /* 0x000fe40000010000 */
[----:B------:R-:W-:-:S07]  /*10e60*/  WARPGROUP.ARRIVE ;  /* 0x00000000000079c5 */ /* 0x000fce0000000000 */
[----:B------:R-:W-:Y:S01]  /*10e70*/  HGMMA.64x96x16.F32.BF16 R152, gdesc[UR4], R152, gsb0 ;  /* 0x01600000049879f0 */ /* 0x000fe20008001898 */
[----:B------:R-:W-:Y:S01]  /*10e80*/  R2UR UR6, R220 ;  /* 0x00000000dc0672ca */ /* 0x000fe200000e0000 */
[----:B------:R-:W-:Y:S01]  /*10e90*/  VIADD R220, R218, 0x6 ;  /* 0x00000006dadc7836 */ /* 0x000fe20000000000 */
[----:B------:R-:W-:Y:S01]  /*10ea0*/  R2UR UR7, R221 ;  /* 0x00000000dd0772ca */ /* 0x000fe200000e0000 */
[----:B------:R-:W-:Y:S01]  /*10eb0*/  IMAD.MOV.U32 R221, RZ, RZ, 0x40000040 ;  /* 0x40000040ffdd7424 */ /* 0x000fe200078e00ff */
[----:B------:R-:W-:Y:S02]  /*10ec0*/  R2UR UR4, R234 ;  /* 0x00000000ea0472ca */ /* 0x000fe400000e0000 */
[----:B------:R-:W-:Y:S01]  /*10ed0*/  R2UR UR5, R235 ;  /* 0x00000000eb0572ca */ /* 0x000fe200000e0000 */
[----:B------:R-:W-:Y:S02]  /*10ee0*/  WARPGROUP.DEPBAR.LE gsb0, 0x0 ;  /* 0x00008000000079c5 */ /* 0x000fe40000010000 */
[----:B------:R-:W-:-:S10]  /*10ef0*/  WARPGROUP.ARRIVE ;  /* 0x00000000000079c5 */ /* 0x000fd40000000000 */
        /* <DEDUP_REMOVED lines=160> */
[----:B------:R-:W-:-:S02]  /*11900*/  FMUL.FTZ R191, R191, UR50 ;  /* 0x00000032bfbf7c20 */ /* 0x000fc40008410000 */
        /* <DEDUP_REMOVED lines=38> */
[----:B0-----:R-:W-:Y:S01]  /*11b70*/  MUFU.TANH R22, R154 ;  /* 0x0000009a00167308 */ /* 0x001fe20000002400 */
[----:B---3--:R-:W-:-:S07]  /*11b80*/  FMNMX.FTZ R169, R193, R169, !PT ;  /* 0x000000a9c1a97209 */ /* 0x008fce0007810000 */
[----:B------:R-:W0:Y:S01]  /*11b90*/  MUFU.TANH R181, R158 ;  /* 0x0000009e00b57308 */ /* 0x000e220000002400 */
[----:B----4-:R-:W-:-:S05]  /*11ba0*/  FMNMX.FTZ R169, R192, R169, !PT ;  /* 0x000000a9c0a97209 */ /* 0x010fca0007810000 */
[----:B------:R-:W2:Y:S02]  /*11bb0*/  SHFL.BFLY PT, R176, R169, 0x2, 0x1f ;  /* 0x0c401f00a9b07f89 */ /* 0x000ea400000e0000 */
[----:B------:R3:W-:Y:S08]  /*11bc0*/  MUFU.TANH R197, R170 ;  /* 0x000000aa00c57308 */ /* 0x0007f00000002400 */
[----:B-1----:R1:W-:Y:S01]  /*11bd0*/  MUFU.TANH R18, R162 ;  /* 0x000000a200127308 */ /* 0x0023e20000002400 */
[----:B---3--:R-:W-:-:S07]  /*11be0*/  IMAD.MOV.U32 R170, RZ, RZ, R180 ;  /* 0x000000ffffaa7224 */ /* 0x008fce00078e00b4 */
[----:B------:R-:W-:Y:S01]  /*11bf0*/  MUFU.TANH R19, R155 ;  /* 0x0000009b00137308 */ /* 0x000fe20000002400 */
[----:B--2---:R-:W-:-:S07]  /*11c00*/  FMNMX.FTZ R176, R169, R176, !PT ;  /* 0x000000b0a9b07209 */ /* 0x004fce0007810000 */
[----:B------:R-:W2:Y:S01]  /*11c10*/  MUFU.TANH R184, R159 ;  /* 0x0000009f00b87308 */ /* 0x000ea20000002400 */
[----:B------:R-:W3:Y:S07]  /*11c20*/  SHFL.BFLY PT, R154, R176, 0x1, 0x1f ;  /* 0x0c201f00b09a7f89 */ /* 0x000eee00000e0000 */
[----:B------:R4:W-:Y:S08]  /*11c30*/  MUFU.TANH R17, R163 ;  /* 0x000000a300117308 */ /* 0x0009f00000002400 */
[----:B------:R-:W2:Y:S08]  /*11c40*/  MUFU.TANH R196, R167 ;  /* 0x000000a700c47308 */ /* 0x000eb00000002400 */
[----:B------:R2:W-:Y:S01]  /*11c50*/  MUFU.TANH R16, R166 ;  /* 0x000000a600107308 */ /* 0x0005e20000002400 */
[----:B---3--:R-:W-:-:S05]  /*11c60*/  FMNMX.FTZ R176, R176, R154, !PT ;  /* 0x0000009ab0b07209 */ /* 0x008fca0007810000 */
[C---:B------:R-:W-:Y:S01]  /*11c70*/  FADD.FTZ R169, -R176.reuse, R217 ;  /* 0x000000d9b0a97221 */ /* 0x040fe20000010100 */
[----:B------:R-:W-:Y:S01]  /*11c80*/  FMUL.FTZ R180, R176, UR43 ;  /* 0x0000002bb0b47c20 */ /* 0x000fe20008410000 */
[----:B------:R-:W-:Y:S01]  /*11c90*/  IMAD.MOV.U32 R217, RZ, RZ, R177 ;  /* 0x000000ffffd97224 */ /* 0x000fe200078e00b1 */
[----:B------:R-:W3:Y:S01]  /*11ca0*/  MUFU.TANH R171, R171 ;  /* 0x000000ab00ab7308 */ /* 0x000ee20000002400 */
[----:B------:R-:W-:Y:S01]  /*11cb0*/  FMUL.FTZ R169, R169, UR43 ;  /* 0x0000002ba9a97c20 */ /* 0x000fe20008410000 */
[--C-:B------:R-:W-:Y:S01]  /*11cc0*/  FFMA.FTZ R177, R230, UR43, -R180.reuse ;  /* 0x0000002be6b17c23 */ /* 0x100fe200080108b4 */
[--C-:B------:R-:W-:Y:S01]  /*11cd0*/  FFMA.FTZ R158, R220, UR43, -R180.reuse ;  /* 0x0000002bdc9e7c23 */ /* 0x100fe200080108b4 */
[----:B0-----:R-:W-:Y:S02]  /*11ce0*/  IMAD.MOV.U32 R220, RZ, RZ, R181 ;  /* 0x000000ffffdc7224 */ /* 0x001fe400078e00b5 */
[--C-:B-1----:R-:W-:Y:S01]  /*11cf0*/  FFMA.FTZ R162, R152, UR43, -R180.reuse ;  /* 0x0000002b98a27c23 */ /* 0x102fe200080108b4 */
[--C-:B------:R-:W-:Y:S01]  /*11d00*/  FFMA.FTZ R181, R156, UR43, -R180.reuse ;  /* 0x0000002b9cb57c23 */ /* 0x100fe200080108b4 */
[--C-:B----4-:R-:W-:Y:S01]  /*11d10*/  FFMA.FTZ R163, R153, UR43, -R180.reuse ;  /* 0x0000002b99a37c23 */ /* 0x110fe200080108b4 */
[----:B------:R0:W-:Y:S01]  /*11d20*/  MUFU.EX2 R156, R169 ;  /* 0x000000a9009c7308 */ /* 0x0001e20000000800 */
[----:B------:R-:W-:Y:S01]  /*11d30*/  FFMA.FTZ R188, R221, UR43, -R180 ;  /* 0x0000002bddbc7c23 */ /* 0x000fe200080108b4 */
[----:B--2---:R-:W-:-:S02]  /*11d40*/  IMAD.MOV.U32 R221, RZ, RZ, R184 ;  /* 0x000000ffffdd7224 */ /* 0x004fc400078e00b8 */
[--C-:B------:R-:W-:Y:S01]  /*11d50*/  FFMA.FTZ R189, R229, UR43, -R180.reuse ;  /* 0x0000002be5bd7c23 */ /* 0x100fe200080108b4 */
[--C-:B------:R-:W-:Y:S01]  /*11d60*/  FFMA.FTZ R166, R160, UR43, -R180.reuse ;  /* 0x0000002ba0a67c23 */ /* 0x100fe200080108b4 */
[----:B------:R-:W-:Y:S01]  /*11d70*/  FMUL.FTZ R160, R175, UR50 ;  /* 0x00000032afa07c20 */ /* 0x000fe20008410000 */
[--C-:B------:R-:W-:Y:S01]  /*11d80*/  FFMA.FTZ R155, R222, UR43, -R180.reuse ;  /* 0x0000002bde9b7c23 */ /* 0x100fe200080108b4 */
[----:B------:R-:W-:Y:S01]  /*11d90*/  FFMA.FTZ R154, R223, UR43, -R180 ;  /* 0x0000002bdf9a7c23 */ /* 0x000fe200080108b4 */
[----:B------:R-:W1:Y:S01]  /*11da0*/  MUFU.EX2 R152, R177 ;  /* 0x000000b100987308 */ /* 0x000e620000000800 */
[----:B------:R-:W-:Y:S02]  /*11db0*/  IMAD.MOV.U32 R222, RZ, RZ, R196 ;  /* 0x000000ffffde7224 */ /* 0x000fe400078e00c4 */
[----:B------:R-:W-:Y:S01]  /*11dc0*/  FMUL.FTZ R196, R179, UR50 ;  /* 0x00000032b3c47c20 */ /* 0x000fe20008410000 */
[----:B------:R-:W-:Y:S02]  /*11dd0*/  IMAD.MOV.U32 R223, RZ, RZ, R197 ;  /* 0x000000ffffdf7224 */ /* 0x000fe400078e00c5 */
[----:B------:R-:W-:Y:S01]  /*11de0*/  FMUL.FTZ R197, R178, UR50 ;  /* 0x00000032b2c57c20 */ /* 0x000fe20008410000 */
[----:B---3--:R-:W-:-:S02]  /*11df0*/  IMAD.MOV.U32 R229, RZ, RZ, R171 ;  /* 0x000000ffffe57224 */ /* 0x008fc400078e00ab */
[--C-:B------:R-:W-:Y:S01]  /*11e00*/  FFMA.FTZ R185, R219, UR43, -R180.reuse ;  /* 0x0000002bdbb97c23 */ /* 0x100fe200080108b4 */
[--C-:B------:R-:W-:Y:S01]  /*11e10*/  FFMA.FTZ R159, R218, UR43, -R180.reuse ;  /* 0x0000002bda9f7c23 */ /* 0x100fe200080108b4 */
[----:B------:R-:W2:Y:S01]  /*11e20*/  MUFU.TANH R174, R174 ;  /* 0x000000ae00ae7308 */ /* 0x000ea20000002400 */
[--C-:B------:R-:W-:Y:S01]  /*11e30*/  FFMA.FTZ R184, R157, UR43, -R180.reuse ;  /* 0x0000002b9db87c23 */ /* 0x100fe200080108b4 */
[--C-:B------:R-:W-:Y:S01]  /*11e40*/  FFMA.FTZ R167, R161, UR43, -R180.reuse ;  /* 0x0000002ba1a77c23 */ /* 0x100fe200080108b4 */
[--C-:B------:R-:W-:Y:S01]  /*11e50*/  FFMA.FTZ R164, R164, UR43, -R180.reuse ;  /* 0x0000002ba4a47c23 */ /* 0x100fe200080108b4 */
[--C-:B------:R-:W-:Y:S01]  /*11e60*/  FFMA.FTZ R165, R165, UR43, -R180.reuse ;  /* 0x0000002ba5a57c23 */ /* 0x100fe200080108b4 */
[--C-:B------:R-:W-:Y:S01]  /*11e70*/  FFMA.FTZ R168, R168, UR43, -R180.reuse ;  /* 0x0000002ba8a87c23 */ /* 0x100fe200080108b4 */
[--C-:B0-----:R-:W-:Y:S01]  /*11e80*/  FFMA.FTZ R169, R217, UR43, -R180.reuse ;  /* 0x0000002bd9a97c23 */ /* 0x101fe200080108b4 */
[----:B------:R-:W-:Y:S01]  /*11e90*/  FFMA.FTZ R170, R170, UR43, -R180 ;  /* 0x0000002baaaa7c23 */ /* 0x000fe200080108b4 */
[----:B------:R-:W0:Y:S01]  /*11ea0*/  MUFU.EX2 R189, R189 ;  /* 0x000000bd00bd7308 */ /* 0x000e220000000800 */
[----:B-1----:R-:W-:Y:S01]  /*11eb0*/  FFMA.FTZ R153, R156, R0, R152 ;  /* 0x000000009c997223 */ /* 0x002fe20000010098 */
[----:B------:R-:W-:Y:S01]  /*11ec0*/  FMNMX.FTZ R0, R22, R216, !PT ;  /* 0x000000d816007209 */ /* 0x000fe20007810000 */
[--C-:B------:R-:W-:Y:S01]  /*11ed0*/  FFMA.FTZ R171, R231, UR43, -R180.reuse ;  /* 0x0000002be7ab7c23 */ /* 0x100fe200080108b4 */
[--C-:B------:R-:W-:Y:S01]  /*11ee0*/  FFMA.FTZ R172, R172, UR43, -R180.reuse ;  /* 0x0000002bacac7c23 */ /* 0x100fe200080108b4 */
[----:B------:R-:W-:Y:S01]  /*11ef0*/  FFMA.FTZ R173, R173, UR43, -R180 ;  /* 0x0000002badad7c23 */ /* 0x000fe200080108b4 */
[----:B------:R-:W-:Y:S01]  /*11f00*/  FMNMX.FTZ R0, R19, R0, !PT ;  /* 0x0000000013007209 */ /* 0x000fe20007810000 */
[----:B------:R-:W-:Y:S01]  /*11f10*/  FMUL.FTZ R217, R186, UR50 ;  /* 0x00000032bad97c20 */ /* 0x000fe20008410000 */
[----:B------:R-:W1:Y:S01]  /*11f20*/  MUFU.TANH R160, R160 ;  /* 0x000000a000a07308 */ /* 0x000e620000002400 */
[----:B--2---:R-:W-:Y:S01]  /*11f30*/  IMAD.MOV.U32 R230, RZ, RZ, R174 ;  /* 0x000000ffffe67224 */ /* 0x004fe200078e00ae */
[----:B------:R-:W-:Y:S01]  /*11f40*/  FMNMX.FTZ R0, R220, R0, !PT ;  /* 0x00000000dc007209 */ /* 0x000fe20007810000 */
[--C-:B------:R-:W-:Y:S01]  /*11f50*/  FFMA.FTZ R174, R193, UR43, -R180.reuse ;  /* 0x0000002bc1ae7c23 */ /* 0x100fe200080108b4 */
[----:B------:R-:W-:Y:S01]  /*11f60*/  FFMA.FTZ R180, R192, UR43, -R180 ;  /* 0x0000002bc0b47c23 */ /* 0x000fe200080108b4 */
[----:B------:R-:W-:Y:S01]  /*11f70*/  FMUL.FTZ R192, R182, UR50 ;  /* 0x00000032b6c07c20 */ /* 0x000fe20008410000 */
[----:B------:R-:W-:Y:S01]  /*11f80*/  FMNMX.FTZ R0, R221, R0, !PT ;  /* 0x00000000dd007209 */ /* 0x000fe20007810000 */
[----:B------:R-:W-:Y:S01]  /*11f90*/  FMUL.FTZ R193, R187, UR50 ;  /* 0x00000032bbc17c20 */ /* 0x000fe20008410000 */
[----:B------:R-:W2:Y:S01]  /*11fa0*/  MUFU.TANH R197, R197 ;  /* 0x000000c500c57308 */ /* 0x000ea20000002400 */
[C---:B0-----:R-:W-:Y:S01]  /*11fb0*/  FADD.FTZ R153, R189.reuse, R153 ;  /* 0x00000099bd997221 */ /* 0x041fe20000010000 */
[----:B------:R-:W-:Y:S01]  /*11fc0*/  FMNMX.FTZ R0, R18, R0, !PT ;  /* 0x0000000012007209 */ /* 0x000fe20007810000 */
[----:B------:R-:W-:Y:S01]  /*11fd0*/  FMUL.FTZ R175, R194, UR50 ;  /* 0x00000032c2af7c20 */ /* 0x000fe20008410000 */
[----:B------:R-:W-:Y:S01]  /*11fe0*/  F2FP.BF16.F32.PACK_AB R152, R189, R152 ;  /* 0x00000098bd98723e */ /* 0x000fe200000010ff */
[----:B------:R-:W-:Y:S01]  /*11ff0*/  FMUL.FTZ R189, R183, UR50 ;  /* 0x00000032b7bd7c20 */ /* 0x000fe20008410000 */
[----:B------:R-:W-:Y:S01]  /*12000*/  FMNMX.FTZ R0, R17, R0, !PT ;  /* 0x0000000011007209 */ /* 0x000fe20007810000 */
[----:B------:R-:W-:Y:S01]  /*12010*/  FMUL.FTZ R179, R195, UR50 ;  /* 0x00000032c3b37c20 */ /* 0x000fe20008410000 */
[----:B------:R-:W0:Y:S01]  /*12020*/  MUFU.TANH R196, R196 ;  /* 0x000000c400c47308 */ /* 0x000e220000002400 */
[----:B------:R-:W-:Y:S01]  /*12030*/  FMUL.FTZ R186, R198, UR50 ;  /* 0x00000032c6ba7c20 */ /* 0x000fe20008410000 */
[----:B------:R-:W-:Y:S01]  /*12040*/  FMNMX.FTZ R0, R16, R0, !PT ;  /* 0x0000000010007209 */ /* 0x000fe20007810000 */
[----:B------:R-:W-:-:S03]  /*12050*/  FMUL.FTZ R187, R199, UR50 ;  /* 0x00000032c7bb7c20 */ /* 0x000fc60008410000 */
[----:B------:R-:W-:Y:S02]  /*12060*/  FMNMX.FTZ R0, R222, R0, !PT ;  /* 0x00000000de007209 */ /* 0x000fe40007810000 */
[----:B------:R-:W3:Y:S02]  /*12070*/  MUFU.TANH R192, R192 ;  /* 0x000000c000c07308 */ /* 0x000ee40000002400 */
[----:B------:R-:W-:-:S04]  /*12080*/  FMNMX.FTZ R0, R223, R0, !PT ;  /* 0x00000000df007209 */ /* 0x000fc80007810000 */
[----:B------:R-:W-:Y:S02]  /*12090*/  FMNMX.FTZ R0, R229, R0, !PT ;  /* 0x00000000e5007209 */ /* 0x000fe40007810000 */
[----:B------:R-:W4:Y:S02]  /*120a0*/  MUFU.TANH R189, R189 ;  /* 0x000000bd00bd7308 */ /* 0x000f240000002400 */
[----:B------:R-:W-:-:S04]  /*120b0*/  FMNMX.FTZ R157, R230, R0, !PT ;  /* 0x00000000e69d7209 */ /* 0x000fc80007810000 */
[----:B-1----:R-:W-:Y:S02]  /*120c0*/  FMNMX.FTZ R157, R160, R157, !PT ;  /* 0x0000009da09d7209 */ /* 0x002fe40007810000 */
[----:B------:R-:W1:Y:S02]  /*120d0*/  MUFU.TANH R217, R217 ;  /* 0x000000d900d97308 */ /* 0x000e640000002400 */
[----:B--2---:R-:W-:-:S04]  /*120e0*/  FMNMX.FTZ R157, R197, R157, !PT ;  /* 0x0000009dc59d7209 */ /* 0x004fc80007810000 */
[----:B0-----:R-:W-:Y:S02]  /*120f0*/  FMNMX.FTZ R157, R196, R157, !PT ;  /* 0x0000009dc49d7209 */ /* 0x001fe40007810000 */
[----:B------:R-:W0:Y:S02]  /*12100*/  MUFU.TANH R193, R193 ;  /* 0x000000c100c17308 */ /* 0x000e240000002400 */
[----:B---3--:R-:W-:-:S04]  /*12110*/  FMNMX.FTZ R157, R192, R157, !PT ;  /* 0x0000009dc09d7209 */ /* 0x008fc80007810000 */
[----:B----4-:R-:W-:Y:S02]  /*12120*/  FMNMX.FTZ R157, R189, R157, !PT ;  /* 0x0000009dbd9d7209 */ /* 0x010fe40007810000 */
[----:B------:R-:W2:Y:S02]  /*12130*/  MUFU.TANH R190, R190 ;  /* 0x000000be00be7308 */ /* 0x000ea40000002400 */
[----:B-1----:R-:W-:-:S06]  /*12140*/  FMNMX.FTZ R157, R217, R157, !PT ;  /* 0x0000009dd99d7209 */ /* 0x002fcc0007810000 */
        /* <DEDUP_REMOVED lines=10> */
[----:B------:R-:W2:Y:S01]  /*121f0*/  MUFU.EX2 R154, R154 ;  /* 0x0000009a009a7308 */ /* 0x000ea20000000800 */
[----:B-1----:R-:W-:-:S07]  /*12200*/  FMNMX.FTZ R157, R186, R157, !PT ;  /* 0x0000009dba9d7209 */ /* 0x002fce0007810000 */
[----:B------:R-:W1:Y:S01]  /*12210*/  MUFU.EX2 R155, R155 ;  /* 0x0000009b009b7308 */ /* 0x000e620000000800 */
[----:B0-----:R-:W-:-:S05]  /*12220*/  FMNMX.FTZ R178, R187, R157, !PT ;  /* 0x0000009dbbb27209 */ /* 0x001fca0007810000 */
[----:B------:R-:W0:Y:S01]  /*12230*/  SHFL.BFLY PT, R157, R178, 0x2, 0x1f ;  /* 0x0c401f00b29d7f89 */ /* 0x000e2200000e0000 */
[----:B--2---:R-:W-:Y:S01]  /*12240*/  FADD.FTZ R161, R154, R153 ;  /* 0x000000999aa17221 */ /* 0x004fe20000010000 */
[----:B------:R-:W2:Y:S01]  /*12250*/  S2R R198, SR_TID.X ;  /* 0x0000000000c67919 */ /* 0x000ea20000002100 */
[----:B-1----:R-:W-:Y:S02]  /*12260*/  F2FP.BF16.F32.PACK_AB R154, R155, R154 ;  /* 0x0000009a9b9a723e */ /* 0x002fe400000010ff */
[----:B0-----:R-:W-:-:S05]  /*12270*/  FMNMX.FTZ R178, R178, R157, !PT ;  /* 0x0000009db2b27209 */ /* 0x001fca0007810000 */
[----:B------:R-:W0:Y:S02]  /*12280*/  SHFL.BFLY PT, R157, R178, 0x1, 0x1f ;  /* 0x0c201f00b29d7f89 */ /* 0x000e2400000e0000 */
[----:B0-----:R-:W-:-:S05]  /*12290*/  FMNMX.FTZ R178, R178, R157, !PT ;  /* 0x0000009db2b27209 */ /* 0x001fca0007810000 */
[C---:B------:R-:W-:Y:S01]  /*122a0*/  FADD.FTZ R157, -R178.reuse, R216 ;  /* 0x000000d8b29d7221 */ /* 0x040fe20000010100 */
[----:B------:R-:W-:-:S03]  /*122b0*/  FMUL.FTZ R191, R178, UR43 ;  /* 0x0000002bb2bf7c20 */ /* 0x000fc60008410000 */
[----:B------:R-:W-:Y:S01]  /*122c0*/  FMUL.FTZ R153, R157, UR43 ;  /* 0x0000002b9d997c20 */ /* 0x000fe20008410000 */
[----:B------:R-:W-:-:S03]  /*122d0*/  FADD.FTZ R157, R155, R161 ;  /* 0x000000a19b9d7221 */ /* 0x000fc60000010000 */
[----:B------:R0:W-:Y:S02]  /*122e0*/  MUFU.EX2 R155, R153 ;  /* 0x00000099009b7308 */ /* 0x0001e40000000800 */
[----:B0-----:R-:W-:Y:S01]  /*122f0*/  FFMA.FTZ R153, R22, UR43, -R191 ;  /* 0x0000002b16997c23 */ /* 0x001fe200080108bf */
[----:B--2---:R-:W-:Y:S01]  /*12300*/  SHF.R.U32.HI R198, RZ, 0x7, R198 ;  /* 0x00000007ffc67819 */ /* 0x004fe200000116c6 */
[-C--:B------:R-:W-:Y:S01]  /*12310*/  FMUL.FTZ R24, R24, R156.reuse ;  /* 0x0000009c18187220 */ /* 0x080fe20000410000 */
[-C--:B------:R-:W-:Y:S01]  /*12320*/  FMUL.FTZ R25, R25, R156.reuse ;  /* 0x0000009c19197220 */ /* 0x080fe20000410000 */
[-C--:B------:R-:W-:Y:S01]  /*12330*/  FMUL.FTZ R28, R28, R156.reuse ;  /* 0x0000009c1c1c7220 */ /* 0x080fe20000410000 */
[-C--:B------:R-:W-:Y:S01]  /*12340*/  FMUL.FTZ R29, R29, R156.reuse ;  /* 0x0000009c1d1d7220 */ /* 0x080fe20000410000 */
[----:B------:R-:W0:Y:S01]  /*12350*/  MUFU.EX2 R153, R153 ;  /* 0x0000009900997308 */ /* 0x000e220000000800 */
        /* <DEDUP_REMOVED lines=16> */
[----:B0-----:R-:W-:Y:S01]  /*12460*/  FFMA.FTZ R194, R155, R3, R153 ;  /* 0x000000039bc27223 */ /* 0x001fe20000010099 */
        /* <DEDUP_REMOVED lines=15> */
[----:B0-----:R-:W-:-:S02]  /*12560*/  VIADD R3, R198, 0x8 ;  /* 0x00000008c6037836 */ /* 0x001fc40000000000 */
        /* <DEDUP_REMOVED lines=34> */
[--C-:B------:R-:W-:Y:S01]  /*12790*/  FFMA.FTZ R161, R19, UR43, -R191.reuse ;  /* 0x0000002b13a17c23 */ /* 0x100fe200080108bf */
[--C-:B------:R-:W-:Y:S01]  /*127a0*/  FFMA.FTZ R156, R220, UR43, -R191.reuse ;  /* 0x0000002bdc9c7c23 */ /* 0x100fe200080108bf */
[----:B------:R-:W-:Y:S01]  /*127b0*/  FFMA.FTZ R195, R221, UR43, -R191 ;  /* 0x0000002bddc37c23 */ /* 0x000fe200080108bf */
[----:B------:R0:W-:Y:S01]  /*127c0*/  BAR.SYNC.DEFER_BLOCKING R3, 0x100 ;  /* 0x000400030000751d */ /* 0x0001e20000010000 */
[----:B------:R-:W-:-:S05]  /*127d0*/  IMAD.MOV.U32 R182, RZ, RZ, 0xc00 ;  /* 0x00000c00ffb67424 */ /* 0x000fca00078e00ff */
[----:B------:R-:W1:Y:S01]  /*127e0*/  MUFU.EX2 R161, R161 ;  /* 0x000000a100a17308 */ /* 0x000e620000000800 */
[----:B------:R-:W-:Y:S02]  /*127f0*/  IMAD.MOV.U32 R183, RZ, RZ, 0x40000040 ;  /* 0x40000040ffb77424 */ /* 0x000fe400078e00ff */
        /* <DEDUP_REMOVED lines=15> */
[----:B------:R-:W-:Y:S01]  /*128f0*/  IMAD R182, R2, R182, UR42 ;  /* 0x0000002a02b67e24 */ /* 0x000fe2000f8e02b6 */
[----:B------:R-:W-:Y:S01]  /*12900*/  R2UR UR7, R183 ;  /* 0x00000000b70772ca */ /* 0x000fe200000e0000 */
        /* <DEDUP_REMOVED lines=52> */
[----:B-1----:R-:W-:Y:S01]  /*12c50*/  F2FP.BF16.F32.PACK_AB R153, R161, R153 ;  /* 0x00000099a199723e */ /* 0x002fe200000010ff */
[----:B------:R-:W-:Y:S01]  /*12c60*/  MUFU.EX2 R185, R185 ;  /* 0x000000b900b97308 */ /* 0x000fe20000000800 */
[----:B---3--:R-:W-:-:S07]  /*12c70*/  F2FP.BF16.F32.PACK_AB R155, R195, R156 ;  /* 0x0000009cc39b723e */ /* 0x008fce00000010ff */
[----:B------:R-:W-:Y:S01]  /*12c80*/  MUFU.EX2 R181, R181 ;  /* 0x000000b500b57308 */ /* 0x000fe20000000800 */
[----:B------:R-:W-:-:S07]  /*12c90*/  WARPGROUP.ARRIVE ;  /* 0x00000000000079c5 */ /* 0x000fce0000000000 */
[----:B------:R-:W-:Y:S01]  /*12ca0*/  MUFU.EX2 R184, R184 ;  /* 0x000000b800b87308 */ /* 0x000fe20000000800 */
[----:B------:R-:W-:Y:S01]  /*12cb0*/  HGMMA.64x256x16.F32.BF16 R24, R152, gdesc[UR4].tnspB, R24, gsb0 ;  /* 0x43e0000498187df0 */ /* 0x000fe20008001818 */
[----:B------:R-:W-:Y:S01]  /*12cc0*/  FADD.FTZ R194, R161, R194 ;  /* 0x000000c2a1c27221 */ /* 0x000fe20000010000 */
[--C-:B------:R-:W-:Y:S01]  /*12cd0*/  FFMA.FTZ R183, R16, UR43, -R191.reuse ;  /* 0x0000002b10b77c23 */ /* 0x100fe200080108bf */
[--C-:B0-----:R-:W-:Y:S01]  /*12ce0*/  FFMA.FTZ R3, R222, UR43, -R191.reuse ;  /* 0x0000002bde037c23 */ /* 0x101fe200080108bf */
[--C-:B------:R-:W-:Y:S01]  /*12cf0*/  FFMA.FTZ R0, R0, UR43, -R191.reuse ;  /* 0x0000002b00007c23 */ /* 0x100fe200080108bf */
[----:B------:R2:W5:Y:S02]  /*12d00*/  LDL.LU R22, [R1+0x1b0] ;  /* 0x0001b00001167983 */ /* 0x0005640000300800 */
[----:B------:R0:W-:Y:S01]  /*12d10*/  MUFU.EX2 R161, R158 ;  /* 0x0000009e00a17308 */ /* 0x0001e20000000800 */
[----:B------:R-:W-:Y:S01]  /*12d20*/  FADD.FTZ R194, R156, R194 ;  /* 0x000000c29cc27221 */ /* 0x000fe20000010000 */
[--C-:B------:R-:W-:Y:S01]  /*12d30*/  FFMA.FTZ R198, R223, UR43, -R191.reuse ;  /* 0x0000002bdfc67c23 */ /* 0x100fe200080108bf */
[----:B------:R2:W5:Y:S01]  /*12d40*/  LDL.LU R19, [R1+0x1ac] ;  /* 0x0001ac0001137983 */ /* 0x0005620000300800 */
[----:B0-----:R-:W-:-:S04]  /*12d50*/  FFMA.FTZ R158, R18, UR43, -R191 ;  /* 0x0000002b129e7c23 */ /* 0x001fc800080108bf */
[----:B------:R-:W-:Y:S08]  /*12d60*/  MUFU.EX2 R183, R183 ;  /* 0x000000b700b77308 */ /* 0x000ff00000000800 */
[----:B------:R-:W-:Y:S01]  /*12d70*/  MUFU.EX2 R3, R3 ;  /* 0x0000000300037308 */ /* 0x000fe20000000800 */
[----:B------:R-:W-:Y:S01]  /*12d80*/  FADD.FTZ R194, R195, R194 ;  /* 0x000000c2c3c27221 */ /* 0x000fe20000010000 */
[----:B------:R2:W5:Y:S06]  /*12d90*/  LDL.LU R18, [R1+0x1a8] ;  /* 0x0001a80001127983 */ /* 0x00056c0000300800 */
[----:B------:R-:W0:Y:S02]  /*12da0*/  MUFU.EX2 R158, R158 ;  /* 0x0000009e009e7308 */ /* 0x000e240000000800 */
[----:B0-----:R-:W-:-:S06]  /*12db0*/  FADD.FTZ R194, R158, R194 ;  /* 0x000000c29ec27221 */ /* 0x001fcc0000010000 */
[----:B------:R-:W-:Y:S01]  /*12dc0*/  MUFU.EX2 R198, R198 ;  /* 0x000000c600c67308 */ /* 0x000fe20000000800 */
[----:B------:R-:W-:-:S07]  /*12dd0*/  WARPGROUP.DEPBAR.LE gsb0, 0x0 ;  /* 0x00008000000079c5 */ /* 0x000fce0000010000 */
[----:B------:R0:W1:Y:S08]  /*12de0*/  MUFU.EX2 R155, R188 ;  /* 0x000000bc009b7308 */ /* 0x0000700000000800 */
[----:B------:R3:W-:Y:S01]  /*12df0*/  MUFU.EX2 R154, R159 ;  /* 0x0000009f009a7308 */ /* 0x0007e20000000800 */
[----:B0-----:R-:W-:Y:S01]  /*12e00*/  FFMA.FTZ R188, R17, UR43, -R191 ;  /* 0x0000002b11bc7c23 */ /* 0x001fe200080108bf */
[----:B------:R-:W-:Y:S01]  /*12e10*/  VIADD R152, R182, 0x80 ;  /* 0x00000080b6987836 */ /* 0x000fe20000000000 */
[----:B------:R2:W5:Y:S05]  /*12e20*/  LDL.LU R17, [R1+0x1a4] ;  /* 0x0001a40001117983 */ /* 0x00056a0000300800 */
[----:B------:R-:W0:Y:S01]  /*12e30*/  MUFU.EX2 R188, R188 ;  /* 0x000000bc00bc7308 */ /* 0x000e220000000800 */
[----:B------:R-:W-:Y:S01]  /*12e40*/  IMAD.MOV.U32 R153, RZ, RZ, 0x40000040 ;  /* 0x40000040ff997424 */ /* 0x000fe200078e00ff */
[----:B------:R-:W-:Y:S01]  /*12e50*/  R2UR UR6, R152 ;  /* 0x00000000980672ca */ /* 0x000fe200000e0000 */
[----:B-1----:R-:W-:Y:S01]  /*12e60*/  FADD.FTZ R195, R155, R157 ;  /* 0x0000009d9bc37221 */ /* 0x002fe20000010000 */
[----:B------:R-:W-:Y:S01]  /*12e70*/  F2FP.BF16.F32.PACK_AB R156, R161, R155 ;  /* 0x0000009ba19c723e */ /* 0x000fe200000010ff */
[----:B------:R2:W5:Y:S01]  /*12e80*/  LDL.LU R16, [R1+0x1a0] ;  /* 0x0001a00001107983 */ /* 0x0005620000300800 */
[----:B------:R-:W-:-:S02]  /*12e90*/  R2UR UR7, R153 ;  /* 0x00000000990772ca */ /* 0x000fc400000e0000 */
[----:B---3--:R-:W-:Y:S02]  /*12ea0*/  F2FP.BF16.F32.PACK_AB R159, R3, R183 ;  /* 0x000000b7039f723e */ /* 0x008fe400000010ff */
[----:B0-----:R-:W-:Y:S01]  /*12eb0*/  F2FP.BF16.F32.PACK_AB R157, R188, R158 ;  /* 0x0000009ebc9d723e */ /* 0x001fe200000010ff */
[----:B------:R-:W-:Y:S01]  /*12ec0*/  FFMA.FTZ R155, R230, UR43, -R191 ;  /* 0x0000002be69b7c23 */ /* 0x000fe200080108bf */
[----:B------:R-:W-:Y:S01]  /*12ed0*/  F2FP.BF16.F32.PACK_AB R158, R154, R185 ;  /* 0x000000b99a9e723e */ /* 0x000fe200000010ff */
[----:B------:R-:W-:Y:S02]  /*12ee0*/  VIADD R152, R182, 0x100 ;  /* 0x00000100b6987836 */ /* 0x000fe40000000000 */
[----:B------:R-:W-:Y:S01]  /*12ef0*/  FADD.FTZ R195, R161, R195 ;  /* 0x000000c3a1c37221 */ /* 0x000fe20000010000 */
[----:B------:R-:W-:Y:S01]  /*12f00*/  FADD.FTZ R199, R188, R194 ;  /* 0x000000c2bcc77221 */ /* 0x000fe20000010000 */
[----:B------:R-:W-:Y:S01]  /*12f10*/  WARPGROUP.ARRIVE ;  /* 0x00000000000079c5 */ /* 0x000fe20000000000 */
[----:B------:R-:W-:Y:S01]  /*12f20*/  MUFU.EX2 R0, R0 ;  /* 0x0000000000007308 */ /* 0x000fe20000000800 */
[----:B------:R-:W3:Y:S04]  /*12f30*/  LDL R216, [R1+0x60] ;  /* 0x0000600001d87983 */ /* 0x000ee80000100800 */
[----:B------:R-:W-:Y:S03]  /*12f40*/  HGMMA.64x256x16.F32.BF16 R24, R156, gdesc[UR4].tnspB, R24, gsb0 ;  /* 0x43e000049c187df0 */ /* 0x000fe60008001818 */
[----:B------:R-:W-:Y:S01]  /*12f50*/  MUFU.EX2 R155, R155 ;  /* 0x0000009b009b7308 */ /* 0x000fe20000000800 */
[----:B------:R-:W-:Y:S01]  /*12f60*/  IMAD.MOV.U32 R153, RZ, RZ, 0x40000040 ;  /* 0x40000040ff997424 */ /* 0x000fe200078e00ff */
[----:B------:R-:W-:-:S04]  /*12f70*/  R2UR UR6, R152 ;  /* 0x00000000980672ca */ /* 0x000fc800000e0000 */
[----:B------:R-:W-:Y:S01]  /*12f80*/  R2UR UR7, R153 ;  /* 0x00000000990772ca */ /* 0x000fe200000e0000 */
[----:B------:R-:W-:Y:S01]  /*12f90*/  FADD.FTZ R194, R185, R195 ;  /* 0x000000c3b9c27221 */ /* 0x000fe20000010000 */
[----:B------:R-:W-:Y:S01]  /*12fa0*/  FADD.FTZ R199, R183, R199 ;  /* 0x000000c7b7c77221 */ /* 0x000fe20000010000 */
[--C-:B------:R-:W-:Y:S01]  /*12fb0*/  FFMA.FTZ R195, R197, UR43, -R191.reuse ;  /* 0x0000002bc5c37c23 */ /* 0x100fe200080108bf */
[--C-:B------:R-:W-:Y:S01]  /*12fc0*/  FFMA.FTZ R183, R196, UR43, -R191.reuse ;  /* 0x0000002bc4b77c23 */ /* 0x100fe200080108bf */
[--C-:B------:R-:W-:Y:S01]  /*12fd0*/  FFMA.FTZ R185, R192, UR43, -R191.reuse ;  /* 0x0000002bc0b97c23 */ /* 0x100fe200080108bf */
[----:B------:R-:W-:-:S03]  /*12fe0*/  FFMA.FTZ R188, R189, UR43, -R191 ;  /* 0x0000002bbdbc7c23 */ /* 0x000fc600080108bf */
[----:B------:R-:W-:Y:S08]  /*12ff0*/  MUFU.EX2 R195, R195 ;  /* 0x000000c300c37308 */ /* 0x000ff00000000800 */
[----:B------:R-:W-:Y:S08]  /*13000*/  MUFU.EX2 R183, R183 ;  /* 0x000000b700b77308 */ /* 0x000ff00000000800 */
[----:B------:R-:W-:Y:S08]  /*13010*/  MUFU.EX2 R185, R185 ;  /* 0x000000b900b97308 */ /* 0x000ff00000000800 */
[----:B------:R-:W-:Y:S01]  /*13020*/  MUFU.EX2 R188, R188 ;  /* 0x000000bc00bc7308 */ /* 0x000fe20000000800 */
[----:B------:R-:W-:-:S02]  /*13030*/  VIADD R152, R182, 0x180 ;  /* 0x00000180b6987836 */ /* 0x000fc40000000000 */
[----:B------:R-:W-:Y:S01]  /*13040*/  IMAD.MOV.U32 R153, RZ, RZ, 0x40000040 ;  /* 0x40000040ff997424 */ /* 0x000fe200078e00ff */
[----:B------:R-:W-:Y:S02]  /*13050*/  WARPGROUP.DEPBAR.LE gsb0, 0x0 ;  /* 0x00008000000079c5 */ /* 0x000fe40000010000 */
[--C-:B------:R-:W-:Y:S01]  /*13060*/  FFMA.FTZ R158, R229, UR43, -R191.reuse ;  /* 0x0000002be59e7c23 */ /* 0x100fe200080108bf */
[----:B------:R-:W-:Y:S01]  /*13070*/  FFMA.FTZ R156, R160, UR43, -R191 ;  /* 0x0000002ba09c7c23 */ /* 0x000fe200080108bf */
[----:B------:R-:W-:Y:S08]  /*13080*/  MUFU.EX2 R159, R162 ;  /* 0x000000a2009f7308 */ /* 0x000ff00000000800 */
[----:B------:R-:W0:Y:S08]  /*13090*/  MUFU.EX2 R157, R163 ;  /* 0x000000a3009d7308 */ /* 0x000e300000000800 */
[----:B------:R-:W1:Y:S08]  /*130a0*/  MUFU.EX2 R158, R158 ;  /* 0x0000009e009e7308 */ /* 0x000e700000000800 */
[----:B------:R-:W4:Y:S01]  /*130b0*/  MUFU.EX2 R156, R156 ;  /* 0x0000009c009c7308 */ /* 0x000f220000000800 */
[----:B0-----:R-:W-:-:S02]  /*130c0*/  F2FP.BF16.F32.PACK_AB R160, R157, R159 ;  /* 0x0000009f9da0723e */ /* 0x001fc400000010ff */
[----:B------:R-:W-:Y:S02]  /*130d0*/  F2FP.BF16.F32.PACK_AB R162, R184, R181 ;  /* 0x000000b5b8a2723e */ /* 0x000fe400000010ff */
[----:B-1----:R-:W-:Y:S02]  /*130e0*/  F2FP.BF16.F32.PACK_AB R161, R158, R198 ;  /* 0x000000c69ea1723e */ /* 0x002fe400000010ff */
[----:B----4-:R-:W-:-:S04]  /*130f0*/  F2FP.BF16.F32.PACK_AB R163, R156, R155 ;  /* 0x0000009b9ca3723e */ /* 0x010fc800000010ff */
[----:B------:R-:W-:-:S06]  /*13100*/  WARPGROUP.ARRIVE ;  /* 0x00000000000079c5 */ /* 0x000fcc0000000000 */
[----:B------:R-:W-:Y:S01]  /*13110*/  HGMMA.64x256x16.F32.BF16 R24, R160, gdesc[UR4].tnspB, R24, gsb0 ;  /* 0x43e00004a0187df0 */ /* 0x000fe20008001818 */
[----:B------:R-:W-:Y:S02]  /*13120*/  R2UR UR6, R152 ;  /* 0x00000000980672ca */ /* 0x000fe400000e0000 */
[----:B------:R-:W-:Y:S01]  /*13130*/  R2UR UR7, R153 ;  /* 0x00000000990772ca */ /* 0x000fe200000e0000 */
[----:B------:R-:W-:Y:S01]  /*13140*/  FADD.FTZ R189, R154, R194 ;  /* 0x000000c29abd7221 */ /* 0x000fe20000010000 */
[----:B------:R-:W-:Y:S01]  /*13150*/  FADD.FTZ R199, R3, R199 ;  /* 0x000000c703c77221 */ /* 0x000fe20000010000 */
[----:B------:R-:W-:Y:S02]  /*13160*/  MUFU.EX2 R154, R169 ;  /* 0x000000a9009a7308 */ /* 0x000fe40000000800 */
[----:B------:R-:W-:-:S06]  /*13170*/  FADD.FTZ R189, R159, R189 ;  /* 0x000000bd9fbd7221 */ /* 0x000fcc0000010000 */
[----:B------:R-:W0:Y:S08]  /*13180*/  MUFU.EX2 R3, R168 ;  /* 0x000000a800037308 */ /* 0x000e300000000800 */
[----:B------:R-:W-:Y:S01]  /*13190*/  MUFU.EX2 R159, R170 ;  /* 0x000000aa009f7308 */ /* 0x000fe20000000800 */
[----:B------:R-:W-:Y:S02]  /*131a0*/  VIADD R152, R182, 0x200 ;  /* 0x00000200b6987836 */ /* 0x000fe40000000000 */
[----:B------:R-:W-:Y:S01]  /*131b0*/  IMAD.MOV.U32 R153, RZ, RZ, 0x40000040 ;  /* 0x40000040ff997424 */ /* 0x000fe200078e00ff */
[----:B0-----:R-:W-:Y:S01]  /*131c0*/  F2FP.BF16.F32.PACK_AB R168, R154, R3 ;  /* 0x000000039aa8723e */ /* 0x001fe200000010ff */
[----:B------:R-:W-:-:S03]  /*131d0*/  WARPGROUP.DEPBAR.LE gsb0, 0x0 ;  /* 0x00008000000079c5 */ /* 0x000fc60000010000 */
[----:B------:R-:W-:Y:S08]  /*131e0*/  MUFU.EX2 R163, R166 ;  /* 0x000000a600a37308 */ /* 0x000ff00000000800 */
[----:B------:R-:W0:Y:S08]  /*131f0*/  MUFU.EX2 R160, R167 ;  /* 0x000000a700a07308 */ /* 0x000e300000000800 */
[----:B------:R0:W-:Y:S08]  /*13200*/  MUFU.EX2 R161, R164 ;  /* 0x000000a400a17308 */ /* 0x0001f00000000800 */
[----:B------:R1:W4:Y:S01]  /*13210*/  MUFU.EX2 R162, R165 ;  /* 0x000000a500a27308 */ /* 0x0003220000000800 */
        /* <DEDUP_REMOVED lines=8> */
[--C-:B------:R-:W-:Y:S01]  /*132a0*/  FFMA.FTZ R179, R179, UR43, -R191.reuse ;  /* 0x0000002bb3b37c23 */ /* 0x100fe200080108bf */
[--C-:B------:R-:W-:Y:S01]  /*132b0*/  FFMA.FTZ R186, R186, UR43, -R191.reuse ;  /* 0x0000002bbaba7c23 */ /* 0x100fe200080108bf */
[----:B------:R-:W-:Y:S01]  /*132c0*/  FFMA.FTZ R187, R187, UR43, -R191 ;  /* 0x0000002bbbbb7c23 */ /* 0x000fe200080108bf */
[----:B------:R-:W-:Y:S01]  /*132d0*/  FADD.FTZ R198, R198, R199 ;  /* 0x000000c7c6c67221 */ /* 0x000fe20000010000 */
[----:B------:R-:W-:Y:S01]  /*132e0*/  FFMA.FTZ R175, R175, UR43, -R191 ;  /* 0x0000002bafaf7c23 */ /* 0x000fe200080108bf */
[----:B------:R-:W-:Y:S01]  /*132f0*/  FADD.FTZ R189, R157, R189 ;  /* 0x000000bd9dbd7221 */ /* 0x000fe20000010000 */
[----:B------:R-:W-:Y:S01]  /*13300*/  MUFU.EX2 R180, R180 ;  /* 0x000000b400b47308 */ /* 0x000fe20000000800 */
[----:B------:R-:W-:-:S07]  /*13310*/  FADD.FTZ R198, R158, R198 ;  /* 0x000000c69ec67221 */ /* 0x000fce0000010000 */
[----:B------:R-:W-:Y:S08]  /*13320*/  MUFU.EX2 R157, R172 ;  /* 0x000000ac009d7308 */ /* 0x000ff00000000800 */
[----:B------:R-:W0:Y:S08]  /*13330*/  MUFU.EX2 R158, R173 ;  /* 0x000000ad009e7308 */ /* 0x000e300000000800 */
[----:B------:R-:W-:Y:S08]  /*13340*/  MUFU.EX2 R179, R179 ;  /* 0x000000b300b37308 */ /* 0x000ff00000000800 */
[----:B------:R-:W-:Y:S08]  /*13350*/  MUFU.EX2 R186, R186 ;  /* 0x000000ba00ba7308 */ /* 0x000ff00000000800 */
[----:B------:R-:W-:Y:S01]  /*13360*/  MUFU.EX2 R187, R187 ;  /* 0x000000bb00bb7308 */ /* 0x000fe20000000800 */
[----:B------:R-:W-:-:S02]  /*13370*/  VIADD R152, R182, 0x280 ;  /* 0x00000280b6987836 */ /* 0x000fc40000000000 */
[----:B------:R-:W-:Y:S01]  /*13380*/  IMAD.MOV.U32 R153, RZ, RZ, 0x40000040 ;  /* 0x40000040ff997424 */ /* 0x000fe200078e00ff */
[----:B0-----:R-:W-:Y:S01]  /*13390*/  F2FP.BF16.F32.PACK_AB R172, R158, R157 ;  /* 0x0000009d9eac723e */ /* 0x001fe200000010ff */
[----:B------:R-:W-:Y:S02]  /*133a0*/  WARPGROUP.DEPBAR.LE gsb0, 0x0 ;  /* 0x00008000000079c5 */ /* 0x000fe40000010000 */
[--C-:B------:R-:W-:Y:S01]  /*133b0*/  FFMA.FTZ R165, R217, UR43, -R191.reuse ;  /* 0x0000002bd9a57c23 */ /* 0x100fe200080108bf */
[--C-:B------:R-:W-:Y:S01]  /*133c0*/  FFMA.FTZ R166, R193, UR43, -R191.reuse ;  /* 0x0000002bc1a67c23 */ /* 0x100fe200080108bf */
[----:B------:R-:W-:Y:S01]  /*133d0*/  FFMA.FTZ R167, R190, UR43, -R191 ;  /* 0x0000002bbea77c23 */ /* 0x000fe200080108bf */
[----:B------:R-:W0:Y:S08]  /*133e0*/  MUFU.EX2 R164, R171 ;  /* 0x000000ab00a47308 */ /* 0x000e300000000800 */
[----:B------:R-:W-:Y:S08]  /*133f0*/  MUFU.EX2 R165, R165 ;  /* 0x000000a500a57308 */ /* 0x000ff00000000800 */
[----:B------:R-:W1:Y:S08]  /*13400*/  MUFU.EX2 R166, R166 ;  /* 0x000000a600a67308 */ /* 0x000e700000000800 */
[----:B------:R-:W4:Y:S01]  /*13410*/  MUFU.EX2 R167, R167 ;  /* 0x000000a700a77308 */ /* 0x000f220000000800 */
[----:B0-----:R-:W-:-:S02]  /*13420*/  F2FP.BF16.F32.PACK_AB R170, R164, R159 ;  /* 0x0000009fa4aa723e */ /* 0x001fc400000010ff */
[----:B-1----:R-:W-:Y:S02]  /*13430*/  F2FP.BF16.F32.PACK_AB R169, R166, R165 ;  /* 0x000000a5a6a9723e */ /* 0x002fe400000010ff */
[----:B----4-:R-:W-:-:S04]  /*13440*/  F2FP.BF16.F32.PACK_AB R171, R0, R167 ;  /* 0x000000a700ab723e */ /* 0x010fc800000010ff */
[----:B------:R-:W-:-:S06]  /*13450*/  WARPGROUP.ARRIVE ;  /* 0x00000000000079c5 */ /* 0x000fcc0000000000 */
[----:B------:R-:W-:Y:S01]  /*13460*/  HGMMA.64x256x16.F32.BF16 R24, R168, gdesc[UR4].tnspB, R24, gsb0 ;  /* 0x43e00004a8187df0 */ /* 0x000fe20008001818 */
[----:B------:R-:W-:Y:S02]  /*13470*/  R2UR UR6, R152 ;  /* 0x00000000980672ca */ /* 0x000fe400000e0000 */
[----:B------:R-:W-:Y:S01]  /*13480*/  R2UR UR7, R153 ;  /* 0x00000000990772ca */ /* 0x000fe200000e0000 */
        /* <DEDUP_REMOVED lines=18> */
[----:B---3--:R-:W-:Y:S02]  /*135b0*/  ISETP.GT.AND P2, PT, R210, R216, PT ;  /* 0x000000d8d200720c */ /* 0x008fe40003f44270 */
[----:B------:R-:W-:Y:S01]  /*135c0*/  FADD.FTZ R163, R164, R163 ;  /* 0x000000a3a4a37221 */ /* 0x000fe20000010000 */
[----:B------:R-:W-:Y:S01]  /*135d0*/  FADD.FTZ R195, R0, R195 ;  /* 0x000000c300c37221 */ /* 0x000fe20000010000 */
[----:B------:R-:W-:Y:S02]  /*135e0*/  @!P0 VIADD R211, R211, 0x32460 ;  /* 0x00032460d3d38836 */ /* 0x000fe40000000000 */
[----:B------:R-:W-:-:S03]  /*135f0*/  FADD.FTZ R163, R157, R163 ;  /* 0x000000a39da37221 */ /* 0x000fc60000010000 */
[----:B------:R-:W-:Y:S01]  /*13600*/  @!P0 PRMT R211, RZ, 0x654, R211 ;  /* 0x00000654ffd38816 */ /* 0x000fe200000000d3 */
[----:B------:R-:W-:Y:S01]  /*13610*/  FADD.FTZ R163, R158, R163 ;  /* 0x000000a39ea37221 */ /* 0x000fe20000010000 */
[----:B------:R-:W-:Y:S02]  /*13620*/  VIADD R210, R210, 0xffffffff ;  /* 0xffffffffd2d27836 */ /* 0x000fe40000000000 */
[----:B------:R-:W-:Y:S02]  /*13630*/  IMAD.MOV.U32 R216, RZ, RZ, R178 ;  /* 0x000000ffffd87224 */ /* 0x000fe400078e00b2 */
[----:B------:R-:W-:Y:S01]  /*13640*/  IMAD.MOV.U32 R217, RZ, RZ, R176 ;  /* 0x000000ffffd97224 */ /* 0x000fe200078e00b0 */
[----:B------:R-:W-:Y:S02]  /*13650*/  WARPGROUP.DEPBAR.LE gsb0, 0x0 ;  /* 0x00008000000079c5 */ /* 0x000fe40000010000 */
[----:B------:R-:W0:Y:S08]  /*13660*/  MUFU.EX2 R168, R174 ;  /* 0x000000ae00a87308 */ /* 0x000e300000000800 */
[----:B------:R1:W3:Y:S01]  /*13670*/  MUFU.EX2 R169, R175 ;  /* 0x000000af00a97308 */ /* 0x0002e20000000800 */
[----:B0-----:R-:W-:-:S02]  /*13680*/  F2FP.BF16.F32.PACK_AB R174, R180, R168 ;  /* 0x000000a8b4ae723e */ /* 0x001fc400000010ff */
[----:B-1----:R-:W-:Y:S02]  /*13690*/  F2FP.BF16.F32.PACK_AB R175, R187, R186 ;  /* 0x000000babbaf723e */ /* 0x002fe400000010ff */
[----:B---3--:R-:W-:-:S04]  /*136a0*/  F2FP.BF16.F32.PACK_AB R173, R179, R169 ;  /* 0x000000a9b3ad723e */ /* 0x008fc800000010ff */
[----:B------:R-:W-:-:S06]  /*136b0*/  WARPGROUP.ARRIVE ;  /* 0x00000000000079c5 */ /* 0x000fcc0000000000 */
[----:B------:R-:W-:Y:S01]  /*136c0*/  HGMMA.64x256x16.F32.BF16 R24, R172, gdesc[UR4].tnspB, R24, gsb0 ;  /* 0x43e00004ac187df0 */ /* 0x000fe20008001818 */
[----:B------:R-:W-:-:S04]  /*136d0*/  FADD.FTZ R195, R169, R195 ;  /* 0x000000c3a9c37221 */ /* 0x000fc80000010000 */
[----:B------:R-:W-:Y:S01]  /*136e0*/  FADD.FTZ R195, R179, R195 ;  /* 0x000000c3b3c37221 */ /* 0x000fe20000010000 */
[----:B------:R-:W-:-:S03]  /*136f0*/  FADD.FTZ R163, R168, R163 ;  /* 0x000000a3a8a37221 */ /* 0x000fc60000010000 */
[----:B------:R-:W-:Y:S01]  /*13700*/  FADD.FTZ R195, R186, R195 ;  /* 0x000000c3bac37221 */ /* 0x000fe20000010000 */
[----:B------:R-:W-:-:S03]  /*13710*/  FADD.FTZ R0, R180, R163 ;  /* 0x000000a3b4007221 */ /* 0x000fc60000010000 */
[----:B------:R-:W-:Y:S01]  /*13720*/  FADD.FTZ R3, R187, R195 ;  /* 0x000000c3bb037221 */ /* 0x000fe20000010000 */
[----:B------:R-:W-:Y:S02]  /*13730*/  WARPGROUP.DEPBAR.LE gsb0, 0x0 ;  /* 0x00008000000079c5 */ /* 0x000fe40000010000 */
[----:B------:R2:W-:Y:S01]  /*13740*/  @!P0 SYNCS.ARRIVE.TRANS64.RED.A1T0 RZ, [R211+URZ], RZ ;  /* 0x000000ffd3ff89a7 */ /* 0x0005e2000810043f */
[----:B------:R-:W-:Y:S05]  /*13750*/  @P2 BRA `(.L_x_5758) ;  /* 0xffffffd0004c2947 */ /* 0x000fea000383ffff */
.L_x_5748:
[----:B------:R-:W3:Y:S01]  /*13760*/  LDL.LU R152, [R1+0x8c] ;  /* 0x00008c0001987983 */ /* 0x000ee20000300800 */
[----:B------:R-:W-:Y:S05]  /*13770*/  WARPSYNC.ALL ;  /* 0x0000000000007948 */ /* 0x000fea0003800000 */
[----:B------:R-:W4:Y:S01]  /*13780*/  SHFL.BFLY PT, R5, R0, 0x2, 0x1f ;  /* 0x0c401f0000057f89 */ /* 0x000f2200000e0000 */
[----:B0-----:R-:W-:Y:S02]  /*13790*/  IMAD.MOV.U32 R154, RZ, RZ, -0x800000 ;  /* 0xff800000ff9a7424 */ /* 0x001fe400078e00ff */
[----:B------:R-:W-:Y:S01]  /*137a0*/  VIADD R2, R2, 0x1 ;  /* 0x0000000102027836 */ /* 0x000fe20000000000 */
[----:B------:R0:W-:Y:S08]  /*137b0*/  BAR.ARV R177, 0x100 ;  /* 0x000400b10000751d */ /* 0x0001f00000002000 */
[----:B------:R-:W-:Y:S06]  /*137c0*/  BAR.ARV 0x8, 0x180 ;  /* 0x0206000000007b1d */ /* 0x000fec0000002000 */
[----:B------:R-:W-:-:S04]  /*137d0*/  ISETP.NE.AND P1, PT, R2, 0x2, PT ;  /* 0x000000020200780c */ /* 0x000fc80003f25270 */
[----:B------:R-:W-:Y:S01]  /*137e0*/  SEL R2, R2, RZ, P1 ;  /* 0x000000ff02027207 */ /* 0x000fe20000800000 */
[----:B----4-:R-:W-:Y:S01]  /*137f0*/  FADD.FTZ R7, R5, R0 ;  /* 0x0000000005077221 */ /* 0x010fe20000010000 */
[----:B------:R-:W-:Y:S01]  /*13800*/  IMAD.U32 R5, RZ, RZ, UR43 ;  /* 0x0000002bff057e24 */ /* 0x000fe2000f8e00ff */
[----:B------:R-:W-:Y:S04]  /*13810*/  SHFL.BFLY PT, R0, R3, 0x2, 0x1f ;  /* 0x0c401f0003007f89 */ /* 0x000fe800000e0000 */
[----:B------:R-:W4:Y:S02]  /*13820*/  SHFL.BFLY PT, R4, R7, 0x1, 0x1f ;  /* 0x0c201f0007047f89 */ /* 0x000f2400000e0000 */
[----:B----4-:R-:W-:Y:S01]  /*13830*/  FADD.FTZ R8, R7, R4 ;  /* 0x0000000407087221 */ /* 0x010fe20000010000 */
[----:B------:R-:W-:Y:S01]  /*13840*/  FADD.FTZ R7, R0, R3 ;  /* 0x0000000300077221 */ /* 0x000fe20000010000 */
[----:B------:R-:W-:-:S02]  /*13850*/  IMAD.MOV.U32 R4, RZ, RZ, RZ ;  /* 0x000000ffff047224 */ /* 0x000fc400078e00ff */
[----:B------:R-:W-:Y:S01]  /*13860*/  IMAD.MOV.U32 R3, RZ, RZ, -0x800000 ;  /* 0xff800000ff037424 */ /* 0x000fe200078e00ff */
[----:B------:R-:W-:Y:S01]  /*13870*/  FSETP.NE.FTZ.AND P0, PT, R8, RZ, PT ;  /* 0x000000ff0800720b */ /* 0x000fe20003f15000 */
[----:B------:R-:W4:-:S12]  /*13880*/  SHFL.BFLY PT, R0, R7, 0x1, 0x1f ;  /* 0x0c201f0007007f89 */ /* 0x000f1800000e0000 */
[----:B------:R-:W1:Y:S01]  /*13890*/  @P0 MUFU.LG2 R6, R8 ;  /* 0x0000000800060308 */ /* 0x000e620000000c00 */
[----:B------:R-:W-:-:S07]  /*138a0*/  @P0 FMUL.FTZ R5, R5, 0.69314718246459960938 ;  /* 0x3f31721805050820 */ /* 0x000fce0000410000 */
[----:B------:R-:W2:Y:S01]  /*138b0*/  @P0 MUFU.RCP R4, R8 ;  /* 0x0000000800040308 */ /* 0x000ea20000001000 */
[----:B----4-:R-:W-:Y:S01]  /*138c0*/  FADD.FTZ R9, R7, R0 ;  /* 0x0000000007097221 */ /* 0x010fe20000010000 */
[----:B------:R-:W-:Y:S02]  /*138d0*/  IMAD.MOV.U32 R0, RZ, RZ, RZ ;  /* 0x000000ffff007224 */ /* 0x000fe400078e00ff */
[----:B-1----:R-:W-:-:S04]  /*138e0*/  @P0 FMUL.FTZ R6, R6, 0.69314718246459960938 ;  /* 0x3f31721806060820 */ /* 0x002fc80000410000 */
[----:B------:R-:W-:Y:S01]  /*138f0*/  @P0 FFMA.FTZ R154, R5, R176, R6 ;  /* 0x000000b0059a0223 */ /* 0x000fe20000010006 */
[----:B------:R-:W-:Y:S01]  /*13900*/  FSETP.NE.FTZ.AND P0, PT, R9, RZ, PT ;  /* 0x000000ff0900720b */ /* 0x000fe20003f15000 */
[----:B------:R-:W-:Y:S02]  /*13910*/  IMAD.U32 R5, RZ, RZ, UR43 ;  /* 0x0000002bff057e24 */ /* 0x000fe4000f8e00ff */
        /* <DEDUP_REMOVED lines=12> */
[-C--:B------:R-:W-:Y:S01]  /*139e0*/  FMUL.FTZ R44, R44, R4.reuse ;  /* 0x000000042c2c7220 */ /* 0x080fe20000410000 */
[-C--:B------:R-:W-:Y:S01]  /*139f0*/  FMUL.FTZ R45, R45, R4.reuse ;  /* 0x000000042d2d7220 */ /* 0x080fe20000410000 */
[-C--:B------:R-:W-:Y:S01]  /*13a00*/  FMUL.FTZ R48, R48, R4.reuse ;  /* 0x0000000430307220 */ /* 0x080fe20000410000 */
[-C--:B------:R-:W-:Y:S01]  /*13a10*/  FMUL.FTZ R49, R49, R4.reuse ;  /* 0x0000000431317220 */ /* 0x080fe20000410000 */
[-C--:B------:R-:W-:Y:S01]  /*13a20*/  FMUL.FTZ R52, R52, R4.reuse ;  /* 0x0000000434347220 */ /* 0x080fe20000410000 */
[-C--:B------:R-:W-:Y:S01]  /*13a30*/  FMUL.FTZ R53, R53, R4.reuse ;  /* 0x0000000435357220 */ /* 0x080fe20000410000 */
[----:B------:R-:W2:Y:S01]  /*13a40*/  @P0 MUFU.RCP R0, R9 ;  /* 0x0000000900000308 */ /* 0x000ea20000001000 */
        /* <DEDUP_REMOVED lines=11> */
[----:B------:R-:W-:Y:S01]  /*13b00*/  FMUL.FTZ R76, R76, R4 ;  /* 0x000000044c4c7220 */ /* 0x000fe20000410000 */
[----:B------:R-:W-:Y:S01]  /*13b10*/  @P0 FFMA.FTZ R3, R5, R178, R6 ;  /* 0x000000b205030223 */ /* 0x000fe20000010006 */
        /* <DEDUP_REMOVED lines=102> */
[----:B------:R-:W-:-:S02]  /*14180*/  PLOP3.LUT P0, PT, PT, PT, PT, 0x8, 0x0 ;  /* 0x000000000000781c */ /* 0x000fc40003f0e170 */
[----:B------:R-:W-:Y:S01]  /*14190*/  LOP3.LUT R23, R23, R0, RZ, 0x3c, !PT ;  /* 0x0000000017177212 */ /* 0x000fe200078e3cff */
[----:B---3--:R-:W-:-:S05]  /*141a0*/  VIADD R152, R152, 0x1 ;  /* 0x0000000198987836 */ /* 0x008fca0000000000 */
[----:B------:R0:W-:Y:S05]  /*141b0*/  STL [R1+0x8c], R152 ;  /* 0x00008c9801007387 */ /* 0x0001ea0000100800 */
.L_x_5691:
[----:B------:R-:W-:Y:S05]  /*141c0*/  WARPSYNC.ALL ;  /* 0x0000000000007948 */ /* 0x000fea0003800000 */
[----:B------:R-:W1:Y:S08]  /*141d0*/  S2UR UR5, SR_CgaCtaId ;  /* 0x00000000000579c3 */ /* 0x000e700000008800 */
[----:B------:R-:W-:Y:S06]  /*141e0*/  BAR.SYNC.DEFER_BLOCKING 0x5, 0x180 ;  /* 0x0146000000007b1d */ /* 0x000fec0000010000 */
[----:B------:R-:W-:Y:S01]  /*141f0*/  UMOV UR4, 0x400 ;  /* 0x0000040000047882 */ /* 0x000fe20000000000 */
[----:B------:R-:W-:Y:S01]  /*14200*/  BSSY B0, `(.L_x_5759) ;  /* 0x00005d6000007945 */ /* 0x000fe20003800000 */
[----:B-1----:R-:W-:-:S06]  /*14210*/  ULEA UR4, UR5, UR4, 0x18 ;  /* 0x0000000405047291 */ /* 0x002fcc000f8ec03f */
[----:B-----5:R-:W-:-:S05]  /*14220*/  IMAD.U32 R19, RZ, RZ, UR4 ;  /* 0x00000004ff137e24 */ /* 0x020fca000f8e00ff */
[----:B------:R1:W2:Y:S01]  /*14230*/  LDS.128 R4, [R19+0x324d0] ;  /* 0x0324d00013047984 */ /* 0x0002a20000000c00 */
[----:B------:R-:W-:Y:S06]  /*14240*/  BAR.ARV 0x4, 0x180 ;  /* 0x0106000000007b1d */ /* 0x000fec0000002000 */
[----:B------:R-:W-:Y:S05]  /*14250*/  @P0 BRA `(.L_x_5760) ;  /* 0x0000004c00080947 */ /* 0x000fea0003800000 */
[----:B------:R-:W0:Y:S01]  /*14260*/  LDL R8, [R1+0x19c] ;  /* 0x00019c0001087983 */ /* 0x000e220000100800 */
[----:B------:R-:W-:-:S03]  /*14270*/  ULDC UR4, c[0x0][0xbd4] ;  /* 0x0002f50000047ab9 */ /* 0x000fc60000000800 */
[----:B------:R-:W3:Y:S01]  /*14280*/  LDL.LU R10, [R1+0x7c] ;  /* 0x00007c00010a7983 */ /* 0x000ee20000300800 */
[----:B------:R-:W4:Y:S01]  /*14290*/  S2R R0, SR_SWINHI ;  /* 0x0000000000007919 */ /* 0x000f220000002f00 */
[----:B------:R-:W-:Y:S02]  /*142a0*/  F2FP.BF16.F32.PACK_AB R11, R31, R30 ;  /* 0x0000001e1f0b723e */ /* 0x000fe400000010ff */
[----:B------:R-:W-:Y:S01]  /*142b0*/  F2FP.BF16.F32.PACK_AB R12, R33, R32 ;  /* 0x00000020210c723e */ /* 0x000fe200000010ff */
[----:B------:R-:W2:Y:S01]  /*142c0*/  LDL.LU R156, [R1+0x84] ;  /* 0x00008400019c7983 */ /* 0x000ea20000300800 */
[----:B------:R-:W-:Y:S02]  /*142d0*/  F2FP.BF16.F32.PACK_AB R13, R35, R34 ;  /* 0x00000022230d723e */ /* 0x000fe400000010ff */
[----:B------:R-:W-:Y:S01]  /*142e0*/  F2FP.BF16.F32.PACK_AB R14, R37, R36 ;  /* 0x00000024250e723e */ /* 0x000fe200000010ff */
[----:B------:R-:W2:Y:S01]  /*142f0*/  LDL.LU R155, [R1+0x88] ;  /* 0x00008800019b7983 */ /* 0x000ea20000300800 */
[----:B------:R-:W-:-:S02]  /*14300*/  MOV R20, R19 ;  /* 0x0000001300147202 */ /* 0x000fc40000000f00 */
[----:B----4-:R-:W-:Y:S02]  /*14310*/  MOV R21, R0 ;  /* 0x0000000000157202 */ /* 0x010fe40000000f00 */
[----:B------:R-:W-:Y:S01]  /*14320*/  F2FP.BF16.F32.PACK_AB R15, R39, R38 ;  /* 0x00000026270f723e */ /* 0x000fe200000010ff */
[----:B0-----:R-:W-:Y:S01]  /*14330*/  IMAD.WIDE R152, R8, 0x2, R20 ;  /* 0x0000000208987825 */ /* 0x001fe200078e0214 */
[----:B---3--:R-:W-:-:S03]  /*14340*/  ISETP.NE.AND P0, PT, R10, RZ, PT ;  /* 0x000000ff0a00720c */ /* 0x008fc60003f05270 */
[----:B------:R-:W-:Y:S01]  /*14350*/  IMAD.MOV.U32 R9, RZ, RZ, R153 ;  /* 0x000000ffff097224 */ /* 0x000fe200078e0099 */
[----:B------:R-:W-:-:S04]  /*14360*/  LOP3.LUT R0, R152, 0x380, RZ, 0xc0, !PT ;  /* 0x0000038098007812 */ /* 0x000fc800078ec0ff */
[----:B------:R-:W-:-:S04]  /*14370*/  SHF.R.U64 R0, R0, 0x3, RZ ;  /* 0x0000000300007819 */ /* 0x000fc800000012ff */
[----:B------:R-:W-:Y:S02]  /*14380*/  LOP3.LUT R8, R0, R152, RZ, 0x3c, !PT ;  /* 0x0000009800087212 */ /* 0x000fe400078e3cff */
[----:B------:R-:W-:Y:S01]  /*14390*/  SEL R0, R10, UR4, P0 ;  /* 0x000000040a007c07 */ /* 0x000fe20008000000 */
[----:B------:R-:W-:Y:S05]  /*143a0*/  WARPSYNC.ALL ;  /* 0x0000000000007948 */ /* 0x000fea0003800000 */
[----:B--2---:R-:W-:Y:S01]  /*143b0*/  MOV R4, R8 ;  /* 0x0000000800047202 */ /* 0x004fe20000000f00 */
[----:B------:R-:W-:Y:S01]  /*143c0*/  ULDC.64 UR4, c[0x0][0xd00] ;  /* 0x0003400000047ab9 */ /* 0x000fe20000000a00 */
[----:B------:R-:W-:Y:S01]  /*143d0*/  F2FP.BF16.F32.PACK_AB R8, R25, R24 ;  /* 0x000000181908723e */ /* 0x000fe200000010ff */
[----:B------:R-:W-:Y:S01]  /*143e0*/  ULDC.64 UR6, c[0x0][0xd08] ;  /* 0x0003420000067ab9 */ /* 0x000fe20000000a00 */
[----:B------:R-:W-:-:S02]  /*143f0*/  F2FP.BF16.F32.PACK_AB R9, R27, R26 ;  /* 0x0000001a1b09723e */ /* 0x000fc400000010ff */
[----:B------:R-:W-:Y:S01]  /*14400*/  F2FP.BF16.F32.PACK_AB R10, R29, R28 ;  /* 0x0000001c1d0a723e */ /* 0x000fe200000010ff */
[----:B------:R-:W-:Y:S06]  /*14410*/  BAR.SYNC.DEFER_BLOCKING 0x1, 0x100 ;  /* 0x0044000000007b1d */ /* 0x000fec0000010000 */
[----:B------:R0:W-:Y:S02]  /*14420*/  STSM.16.M88.4 [R4], R8 ;  /* 0x0000000804007844 */ /* 0x0001e40000000200 */
[----:B0-----:R-:W-:-:S04]  /*14430*/  IADD3 R8, P0, R152, 0x20, RZ ;  /* 0x0000002098087810 */ /* 0x001fc80007f1e0ff */
[----:B------:R-:W-:Y:S01]  /*14440*/  LOP3.LUT R4, R8, 0x380, RZ, 0xc0, !PT ;  /* 0x0000038008047812 */ /* 0x000fe200078ec0ff */
[----:B------:R-:W-:-:S03]  /*14450*/  IMAD.X R9, RZ, RZ, R153, P0 ;  /* 0x000000ffff097224 */ /* 0x000fc600000e0699 */
[----:B------:R-:W-:-:S04]  /*14460*/  SHF.R.U64 R4, R4, 0x3, RZ ;  /* 0x0000000304047819 */ /* 0x000fc800000012ff */
[----:B------:R-:W-:-:S04]  /*14470*/  LOP3.LUT R8, R4, R8, RZ, 0x3c, !PT ;  /* 0x0000000804087212 */ /* 0x000fc800078e3cff */
[----:B------:R-:W-:-:S05]  /*14480*/  MOV R8, R8 ;  /* 0x0000000800087202 */ /* 0x000fca0000000f00 */
[----:B------:R0:W-:Y:S02]  /*14490*/  STSM.16.M88.4 [R8], R12 ;  /* 0x0000000c08007844 */ /* 0x0001e40000000200 */
[----:B0-----:R-:W-:-:S04]  /*144a0*/  IADD3 R8, P0, R152, 0x40, RZ ;  /* 0x0000004098087810 */ /* 0x001fc80007f1e0ff */
[----:B------:R-:W-:Y:S01]  /*144b0*/  LOP3.LUT R4, R8, 0x380, RZ, 0xc0, !PT ;  /* 0x0000038008047812 */ /* 0x000fe200078ec0ff */
[----:B------:R-:W-:-:S03]  /*144c0*/  IMAD.X R9, RZ, RZ, R153, P0 ;  /* 0x000000ffff097224 */ /* 0x000fc600000e0699 */
[----:B------:R-:W-:-:S04]  /*144d0*/  SHF.R.U64 R4, R4, 0x3, RZ ;  /* 0x0000000304047819 */ /* 0x000fc800000012ff */
[----:B------:R-:W-:Y:S02]  /*144e0*/  LOP3.LUT R8, R4, R8, RZ, 0x3c, !PT ;  /* 0x0000000804087212 */ /* 0x000fe400078e3cff */
[----:B------:R-:W-:Y:S02]  /*144f0*/  F2FP.BF16.F32.PACK_AB R10, R45, R44 ;  /* 0x0000002c2d0a723e */ /* 0x000fe400000010ff */
[----:B------:R-:W-:Y:S02]  /*14500*/  MOV R4, R8 ;  /* 0x0000000800047202 */ /* 0x000fe40000000f00 */
[----:B------:R-:W-:Y:S02]  /*14510*/  F2FP.BF16.F32.PACK_AB R8, R41, R40 ;  /* 0x000000282908723e */ /* 0x000fe400000010ff */
[----:B------:R-:W-:Y:S02]  /*14520*/  F2FP.BF16.F32.PACK_AB R9, R43, R42 ;  /* 0x0000002a2b09723e */ /* 0x000fe400000010ff */
[----:B------:R-:W-:-:S05]  /*14530*/  F2FP.BF16.F32.PACK_AB R11, R47, R46 ;  /* 0x0000002e2f0b723e */ /* 0x000fca00000010ff */
        /* <DEDUP_REMOVED lines=143> */
[----:B------:R0:W-:Y:S01]  /*14e30*/  STSM.16.M88.4 [R152], R12 ;  /* 0x0000000c98007844 */ /* 0x0001e20000000200 */
[----:B------:R-:W-:Y:S01]  /*14e40*/  BAR.SYNC.DEFER_BLOCKING 0x1, 0x100 ;  /* 0x0044000000007b1d */ /* 0x000fe20000010000 */
[----:B------:R-:W-:-:S04]  /*14e50*/  ISETP.NE.U32.AND P1, PT, RZ, UR4, PT ;  /* 0x00000004ff007c0c */ /* 0x000fc8000bf25070 */
[----:B------:R-:W-:Y:S02]  /*14e60*/  ISETP.NE.AND.EX P1, PT, RZ, UR5, PT, P1 ;  /* 0x00000005ff007c0c */ /* 0x000fe4000bf25310 */
[----:B------:R-:W-:Y:S01]  /*14e70*/  IADD3 R8, P0, R156, UR4, RZ ;  /* 0x000000049c087c10 */ /* 0x000fe2000ff1e0ff */
[----:B------:R-:W-:-:S03]  /*14e80*/  IMAD.MOV.U32 R4, RZ, RZ, RZ ;  /* 0x000000ffff047224 */ /* 0x000fc600078e00ff */
[----:B------:R-:W-:-:S07]  /*14e90*/  IADD3.X R9, R155, UR5, RZ, P0, !PT ;  /* 0x000000059b097c10 */ /* 0x000fce00087fe4ff */
[----:B------:R-:W5:Y:S01]  /*14ea0*/  @P1 LDG.E R4, desc[UR40][R8.64] ;  /* 0x0000002808041981 */ /* 0x000f62000c1e1900 */
[----:B------:R-:W-:-:S04]  /*14eb0*/  ISETP.NE.U32.AND P0, PT, RZ, UR6, PT ;  /* 0x00000006ff007c0c */ /* 0x000fc8000bf05070 */
[----:B------:R-:W-:-:S13]  /*14ec0*/  ISETP.NE.AND.EX P0, PT, RZ, UR7, PT, P0 ;  /* 0x00000007ff007c0c */ /* 0x000fda000bf05300 */
[----:B------:R-:W-:Y:S01]  /*14ed0*/  @P0 IADD3 R10, P2, R156, UR6, RZ ;  /* 0x000000069c0a0c10 */ /* 0x000fe2000ff5e0ff */
[----:B------:R-:W-:-:S03]  /*14ee0*/  ULDC UR6, c[0x0][0xb88] ;  /* 0x0002e20000067ab9 */ /* 0x000fc60000000800 */
[----:B------:R-:W-:Y:S02]  /*14ef0*/  @P0 IADD3.X R11, R155, UR7, RZ, P2, !PT ;  /* 0x000000079b0b0c10 */ /* 0x000fe400097fe4ff */
[----:B------:R-:W-:Y:S01]  /*14f00*/  ISETP.GT.AND P2, PT, R0, 0x1, PT ;  /* 0x000000010000780c */ /* 0x000fe20003f44270 */
[----:B------:R-:W-:Y:S02]  /*14f10*/  IMAD.MOV.U32 R0, RZ, RZ, 0xab8 ;  /* 0x00000ab8ff007424 */ /* 0x000fe400078e00ff */
[----:B0-----:R-:W-:-:S03]  /*14f20*/  IMAD.U32 R152, RZ, RZ, UR6 ;  /* 0x00000006ff987e24 */ /* 0x001fc6000f8e00ff */
[----:B------:R-:W-:-:S03]  /*14f30*/  SEL R0, R0, 0xa78, P2 ;  /* 0x00000a7800007807 */ /* 0x000fc60001000000 */
[----:B------:R0:W5:Y:S01]  /*14f40*/  @P0 LDG.E R152, desc[UR40][R10.64] ;  /* 0x000000280a980981 */ /* 0x000162000c1e1900 */
[----:B------:R2:W3:Y:S08]  /*14f50*/  LDC.64 R12, c[0x0][R0+0x220] ;  /* 0x00008800000c7b82 */ /* 0x0004f00000000a00 */
[----:B0-----:R2:W0:Y:S01]  /*14f60*/  LDC.64 R10, c[0x0][R0+0x218] ;  /* 0x00008600000a7b82 */ /* 0x0014220000000a00 */
[----:B------:R-:W-:Y:S05]  /*14f70*/  @P0 BRA `(.L_x_5761) ;  /* 0x0000000000100947 */ /* 0x000fea0003800000 */
[----:B------:R-:W-:Y:S05]  /*14f80*/  @!P1 BRA `(.L_x_5761) ;  /* 0x00000000000c9947 */ /* 0x000fea0003800000 */
[----:B-----5:R-:W4:Y:S04]  /*14f90*/  LDG.E R152, desc[UR40][R8.64] ;  /* 0x0000002808987981 */ /* 0x020f28000c1e1900 */
[----:B------:R-:W4:Y:S02]  /*14fa0*/  LDG.E R8, desc[UR40][R8.64+0x4] ;  /* 0x0000042808087981 */ /* 0x000f24000c1e1900 */
[----:B----4-:R-:W-:-:S07]  /*14fb0*/  IMAD.IADD R152, R8, 0x1, -R152 ;  /* 0x0000000108987824 */ /* 0x010fce00078e0a98 */
.L_x_5761:
[----:B------:R-:W4:Y:S01]  /*14fc0*/  LDL.LU R9, [R1+0x80] ;  /* 0x0000800001097983 */ /* 0x000f220000300800 */
[----:B------:R-:W1:Y:S03]  /*14fd0*/  LDC R157, c[0x0][0xce8] ;  /* 0x00033a00ff9d7b82 */ /* 0x000e660000000800 */
[----:B------:R-:W2:Y:S04]  /*14fe0*/  LDL.LU R8, [R1+0x110] ;  /* 0x0001100001087983 */ /* 0x000ea80000300800 */
[----:B------:R-:W0:Y:S04]  /*14ff0*/  LDL R159, [R1+0x78] ;  /* 0x00007800019f7983 */ /* 0x000e280000100800 */
[----:B------:R-:W3:Y:S04]  /*15000*/  LDL R158, [R1+0x90] ;  /* 0x00009000019e7983 */ /* 0x000ee80000100800 */
[----:B------:R-:W3:Y:S04]  /*15010*/  LDL R163, [R1+0x6c] ;  /* 0x00006c0001a37983 */ /* 0x000ee80000100800 */
[----:B------:R-:W3:Y:S04]  /*15020*/  LDL R160, [R1+0x50] ;  /* 0x0000500001a07983 */ /* 0x000ee80000100800 */
[----:B------:R-:W3:Y:S04]  /*15030*/  LDL R162, [R1+0x198] ;  /* 0x0001980001a27983 */ /* 0x000ee80000100800 */
[----:B------:R-:W3:Y:S01]  /*15040*/  LDL R161, [R1+0x114] ;  /* 0x0001140001a17983 */ /* 0x000ee20000100800 */
[----:B------:R-:W0:Y:S01]  /*15050*/  LDC.64 R14, c[0x0][R0+0x228] ;  /* 0x00008a00000e7b82 */ /* 0x000e220000000a00 */
[----:B------:R-:W-:-:S04]  /*15060*/  ISETP.NE.U32.AND P0, PT, RZ, UR4, PT ;  /* 0x00000004ff007c0c */ /* 0x000fc8000bf05070 */
[----:B------:R-:W-:Y:S02]  /*15070*/  ISETP.NE.AND.EX P0, PT, RZ, UR5, PT, P0 ;  /* 0x00000005ff007c0c */ /* 0x000fe4000bf05300 */
[----:B-1----:R-:W-:Y:S02]  /*15080*/  ISETP.NE.AND P1, PT, R157, 0x1, PT ;  /* 0x000000019d00780c */ /* 0x002fe40003f25270 */
[----:B----4-:R-:W-:Y:S02]  /*15090*/  SEL R9, R9, RZ, !P0 ;  /* 0x000000ff09097207 */ /* 0x010fe40004000000 */
[----:B--2---:R-:W-:-:S03]  /*150a0*/  SEL R155, R8, RZ, !P0 ;  /* 0x000000ff089b7207 */ /* 0x004fc60004000000 */
[----:B---3--:R-:W-:-:S04]  /*150b0*/  IMAD R8, R13, R9, RZ ;  /* 0x000000090d087224 */ /* 0x008fc800078e02ff */
[----:B------:R-:W-:Y:S02]  /*150c0*/  IMAD R155, R12, R155, R8 ;  /* 0x0000009b0c9b7224 */ /* 0x000fe400078e0208 */
[-C--:B0-----:R-:W-:Y:S02]  /*150d0*/  IMAD R8, R11, R159.reuse, RZ ;  /* 0x0000009f0b087224 */ /* 0x081fe400078e02ff */
[----:B------:R-:W-:-:S04]  /*150e0*/  IMAD.WIDE.U32 R10, R10, R159, RZ ;  /* 0x0000009f0a0a7225 */ /* 0x000fc800078e00ff */
[----:B------:R-:W-:-:S04]  /*150f0*/  IMAD.WIDE.U32 R12, R12, R9, RZ ;  /* 0x000000090c0c7225 */ /* 0x000fc800078e00ff */
[----:B------:R-:W-:Y:S02]  /*15100*/  IMAD.IADD R156, R11, 0x1, R8 ;  /* 0x000000010b9c7824 */ /* 0x000fe400078e0208 */
[----:B------:R-:W0:Y:S01]  /*15110*/  @P1 LDC R11, c[0x0][0xcec] ;  /* 0x00033b00ff0b1b82 */ /* 0x000e220000000800 */
[----:B-----5:R-:W-:-:S07]  /*15120*/  IADD3 R153, P0, P3, R12, R10, R4 ;  /* 0x0000000a0c997210 */ /* 0x020fce0007b1e004 */
[----:B------:R-:W1:Y:S01]  /*15130*/  @P1 LDC R10, c[0x0][0xcf0] ;  /* 0x00033c00ff0a1b82 */ /* 0x000e620000000800 */
[----:B------:R-:W-:Y:S01]  /*15140*/  SEL R12, R158, RZ, P2 ;  /* 0x000000ff9e0c7207 */ /* 0x000fe20001000000 */
[----:B------:R-:W-:Y:S01]  /*15150*/  IMAD.IADD R155, R13, 0x1, R155 ;  /* 0x000000010d9b7824 */ /* 0x000fe200078e029b */
[----:B------:R-:W-:-:S03]  /*15160*/  SHF.R.S32.HI R8, RZ, 0x1f, R4 ;  /* 0x0000001fff087819 */ /* 0x000fc60000011404 */
[-C--:B------:R-:W-:Y:S02]  /*15170*/  IMAD R15, R15, R12.reuse, RZ ;  /* 0x0000000c0f0f7224 */ /* 0x080fe400078e02ff */
[----:B------:R-:W-:Y:S01]  /*15180*/  IMAD.WIDE.U32 R12, R14, R12, RZ ;  /* 0x0000000c0e0c7225 */ /* 0x000fe200078e00ff */
[----:B------:R-:W-:-:S03]  /*15190*/  IADD3.X R14, R155, R156, R8, P0, P3 ;  /* 0x0000009c9b0e7210 */ /* 0x000fc600007e6408 */
[----:B------:R-:W-:-:S04]  /*151a0*/  IMAD.IADD R155, R163, 0x1, R160 ;  /* 0x00000001a39b7824 */ /* 0x000fc800078e02a0 */
[----:B0-----:R-:W-:-:S04]  /*151b0*/  @P1 IMAD.HI.U32 R11, R155, R11, RZ ;  /* 0x0000000b9b0b1227 */ /* 0x001fc800078e00ff */
[----:B------:R-:W-:Y:S01]  /*151c0*/  IMAD.MOV.U32 R156, RZ, RZ, R155 ;  /* 0x000000ffff9c7224 */ /* 0x000fe200078e009b */
[----:B-1----:R-:W-:Y:S02]  /*151d0*/  @P1 SHF.R.U32.HI R156, RZ, R10, R11 ;  /* 0x0000000aff9c1219 */ /* 0x002fe4000001160b */
[----:B------:R0:W1:Y:S01]  /*151e0*/  LDC.64 R10, c[0x0][R0+0x210] ;  /* 0x00008400000a7b82 */ /* 0x0000620000000a00 */
[----:B------:R-:W-:Y:S01]  /*151f0*/  IMAD.IADD R15, R13, 0x1, R15 ;  /* 0x000000010d0f7824 */ /* 0x000fe200078e020f */
[----:B------:R-:W-:Y:S02]  /*15200*/  IADD3 R12, P0, P3, R156, R153, R12 ;  /* 0x000000999c0c7210 */ /* 0x000fe40007b1e00c */
[----:B0-----:R-:W-:-:S04]  /*15210*/  SHF.R.S32.HI R0, RZ, 0x1f, R156 ;  /* 0x0000001fff007819 */ /* 0x001fc8000001149c */
[----:B------:R-:W-:Y:S02]  /*15220*/  IADD3.X R13, R0, R14, R15, P0, P3 ;  /* 0x0000000e000d7210 */ /* 0x000fe400007e640f */
[----:B------:R-:W0:Y:S01]  /*15230*/  LDC.64 R14, c[0x0][0xca8] ;  /* 0x00032a00ff0e7b82 */ /* 0x000e220000000a00 */
[----:B------:R-:W-:-:S04]  /*15240*/  IMAD.MOV R153, RZ, RZ, -R156 ;  /* 0x000000ffff997224 */ /* 0x000fc800078e0a9c */
[----:B------:R-:W-:-:S05]  /*15250*/  IMAD R153, R157, R153, R155 ;  /* 0x000000999d997224 */ /* 0x000fca00078e029b */
[----:B------:R-:W-:Y:S01]  /*15260*/  SHF.R.S32.HI R0, RZ, 0x1f, R153 ;  /* 0x0000001fff007819 */ /* 0x000fe20000011499 */
[----:B0-----:R-:W0:Y:S08]  /*15270*/  @!P2 LDC R14, c[0x0][0xc50] ;  /* 0x00031400ff0eab82 */ /* 0x001e300000000800 */
        /* <DEDUP_REMOVED lines=8> */
[----:B------:R-:W-:-:S03]  /*15300*/  IMAD.IADD R153, R162, 0x1, R160 ;  /* 0x00000001a2997824 */ /* 0x000fc600078e02a0 */
[----:B------:R-:W0:Y:S04]  /*15310*/  SHFL.IDX PT, R11, R0, RZ, 0x1c1f ;  /* 0x001c1fff000b7589 */ /* 0x000e2800000e0000 */
[----:B------:R-:W-:Y:S04]  /*15320*/  SHFL.IDX PT, R12, R14, 0x1, 0x1c1f ;  /* 0x003c1f000e0c7f89 */ /* 0x000fe800000e0000 */
[----:B------:R1:W2:Y:S01]  /*15330*/  SHFL.IDX PT, R13, R0, 0x1, 0x1c1f ;  /* 0x003c1f00000d7f89 */ /* 0x0002a200000e0000 */
[----:B------:R-:W-:Y:S01]  /*15340*/  LOP3.LUT P0, RZ, R161, 0x3, RZ, 0xc0, !PT ;  /* 0x00000003a1ff7812 */ /* 0x000fe2000780c0ff */
[----:B-1----:R-:W-:-:S02]  /*15350*/  IMAD R0, R152, R157, RZ ;  /* 0x0000009d98007224 */ /* 0x002fc400078e02ff */
[----:B------:R-:W-:-:S03]  /*15360*/  VIADD R152, R153, 0x8 ;  /* 0x0000000899987836 */ /* 0x000fc60000000000 */
        /* <DEDUP_REMOVED lines=67> */
[----:B------:R-:W-:Y:S01]  /*157a0*/  IMAD R11, R8, UR4, RZ ;  /* 0x00000004080b7c24 */ /* 0x000fe2000f8e02ff */
[----:B------:R-:W-:Y:S01]  /*157b0*/  LOP3.LUT R13, R20, 0x380, RZ, 0xc0, !PT ;  /* 0x00000380140d7812 */ /* 0x000fe200078ec0ff */
[----:B------:R-:W0:Y:S01]  /*157c0*/  @P1 LDC R8, c[0x0][0xcf0] ;  /* 0x00033c00ff081b82 */ /* 0x000e220000000800 */
        /* <DEDUP_REMOVED lines=16> */
[----:B------:R-:W-:Y:S02]  /*158d0*/  SHF.R.U64 R13, R13, 0x3, RZ ;  /* 0x000000030d0d7819 */ /* 0x000fe400000012ff */
[----:B------:R-:W-:Y:S01]  /*158e0*/  LOP3.LUT R68, R69, 0x380, RZ, 0xc0, !PT ;  /* 0x0000038045447812 */ /* 0x000fe200078ec0ff */
[----:B------:R-:W-:Y:S01]  /*158f0*/  IMAD.IADD R12, R3, 0x1, -R12 ;  /* 0x00000001030c7824 */ /* 0x000fe200078e0a0c */
[----:B------:R-:W-:Y:S01]  /*15900*/  LOP3.LUT R72, R73, 0x380, RZ, 0xc0, !PT ;  /* 0x0000038049487812 */ /* 0x000fe200078ec0ff */
[----:B------:R-:W5:Y:S01]  /*15910*/  LD.E.128 R60, desc[UR40][R60.64] ;  /* 0x000000283c3c7980 */ /* 0x000f62000c101d00 */
[----:B------:R-:W-:-:S02]  /*15920*/  LOP3.LUT R76, R77, 0x380, RZ, 0xc0, !PT ;  /* 0x000003804d4c7812 */ /* 0x000fc400078ec0ff */
[----:B------:R-:W-:Y:S01]  /*15930*/  LOP3.LUT R80, R81, 0x380, RZ, 0xc0, !PT ;  /* 0x0000038051507812 */ /* 0x000fe200078ec0ff */
[----:B------:R-:W5:Y:S01]  /*15940*/  LD.E.128 R84, desc[UR40][R84.64] ;  /* 0x0000002854547980 */ /* 0x000f62000c101d00 */
[----:B------:R-:W-:Y:S01]  /*15950*/  LOP3.LUT R20, R13, R20, RZ, 0x3c, !PT ;  /* 0x000000140d147212 */ /* 0x000fe200078e3cff */
[----:B------:R-:W-:Y:S01]  /*15960*/  IMAD R13, R4, UR5, R11 ;  /* 0x00000005040d7c24 */ /* 0x000fe2000f8e020b */
[----:B------:R-:W-:Y:S01]  /*15970*/  SHF.R.U64 R68, R68, 0x3, RZ ;  /* 0x0000000344447819 */ /* 0x000fe200000012ff */
[----:B------:R-:W-:Y:S01]  /*15980*/  IMAD.WIDE.U32 R10, R4, UR4, RZ ;  /* 0x00000004040a7c25 */ /* 0x000fe2000f8e00ff */
[----:B------:R-:W-:Y:S01]  /*15990*/  SHF.R.U64 R72, R72, 0x3, RZ ;  /* 0x0000000348487819 */ /* 0x000fe200000012ff */
[----:B------:R-:W-:Y:S01]  /*159a0*/  ULDC.64 UR4, c[0x0][0xbe8] ;  /* 0x0002fa0000047ab9 */ /* 0x000fe20000000a00 */
[----:B------:R-:W-:Y:S01]  /*159b0*/  SHF.R.U64 R76, R76, 0x3, RZ ;  /* 0x000000034c4c7819 */ /* 0x000fe200000012ff */
[----:B------:R-:W-:Y:S01]  /*159c0*/  IMAD R3, R12, 0x20, R89 ;  /* 0x000000200c037824 */ /* 0x000fe200078e0259 */
[----:B------:R-:W-:Y:S01]  /*159d0*/  SHF.R.U64 R80, R80, 0x3, RZ ;  /* 0x0000000350507819 */ /* 0x000fe200000012ff */
[----:B------:R-:W-:Y:S01]  /*159e0*/  IMAD.IADD R11, R11, 0x1, R13 ;  /* 0x000000010b0b7824 */ /* 0x000fe200078e020d */
        /* <DEDUP_REMOVED lines=9> */
[----:B------:R-:W-:Y:S01]  /*15a80*/  IMAD.IADD R12, R160, 0x1, R3 ;  /* 0x00000001a00c7824 */ /* 0x000fe200078e0203 */
[----:B------:R2:W5:Y:S01]  /*15a90*/  LD.E.128 R24, desc[UR40][R20.64] ;  /* 0x0000002814187980 */ /* 0x000562000c101d00 */
[----:B------:R-:W-:-:S03]  /*15aa0*/  IMAD.WIDE.U32 R10, R159, UR4, R10 ;  /* 0x000000049f0a7c25 */ /* 0x000fc6000f8e000a */
[----:B------:R-:W5:Y:S01]  /*15ab0*/  LD.E.128 R68, desc[UR40][R68.64] ;  /* 0x0000002844447980 */ /* 0x000f62000c101d00 */
[----:B-1----:R-:W-:-:S03]  /*15ac0*/  @P1 IMAD.HI.U32 R3, R12, R15, RZ ;  /* 0x0000000f0c031227 */ /* 0x002fc600078e00ff */
[----:B------:R-:W5:Y:S01]  /*15ad0*/  LD.E.128 R72, desc[UR40][R72.64] ;  /* 0x0000002848487980 */ /* 0x000f62000c101d00 */
[----:B------:R-:W-:Y:S01]  /*15ae0*/  IMAD R11, R159, UR5, R11 ;  /* 0x000000059f0b7c24 */ /* 0x000fe2000f8e020b */
[----:B------:R-:W-:Y:S02]  /*15af0*/  ULDC.64 UR4, c[0x0][0xbf0] ;  /* 0x0002fc0000047ab9 */ /* 0x000fe40000000a00 */
[----:B------:R-:W5:Y:S01]  /*15b00*/  LD.E.128 R76, desc[UR40][R76.64] ;  /* 0x000000284c4c7980 */ /* 0x000f62000c101d00 */
[----:B------:R-:W-:-:S03]  /*15b10*/  IMAD.MOV.U32 R13, RZ, RZ, R12 ;  /* 0x000000ffff0d7224 */ /* 0x000fc600078e000c */
[----:B------:R-:W5:Y:S01]  /*15b20*/  LD.E.128 R80, desc[UR40][R80.64] ;  /* 0x0000002850507980 */ /* 0x000f62000c101d00 */
[----:B------:R-:W-:Y:S01]  /*15b30*/  IMAD R4, R4, UR4, RZ ;  /* 0x0000000404047c24 */ /* 0x000fe2000f8e02ff */
[----:B0-----:R-:W-:Y:S01]  /*15b40*/  @P1 SHF.R.U32.HI R13, RZ, R8, R3 ;  /* 0x00000008ff0d1219 */ /* 0x001fe20000011603 */
[----:B------:R-:W-:Y:S01]  /*15b50*/  @!PT LDS RZ, [RZ] ;  /* 0x00000000fffff984 */ /* 0x000fe20000000800 */
[----:B------:R-:W-:Y:S01]  /*15b60*/  @!PT LDS RZ, [RZ] ;  /* 0x00000000fffff984 */ /* 0x000fe20000000800 */
[----:B------:R-:W-:Y:S01]  /*15b70*/  @!PT LDS RZ, [RZ] ;  /* 0x00000000fffff984 */ /* 0x000fe20000000800 */
[----:B------:R-:W-:Y:S01]  /*15b80*/  @!PT LDS RZ, [RZ] ;  /* 0x00000000fffff984 */ /* 0x000fe20000000800 */
[----:B------:R0:W-:Y:S06]  /*15b90*/  MEMBAR.ALL.CTA ;  /* 0x0000000000007992 */ /* 0x0001ec0000008000 */
[----:B0-----:R-:W0:Y:S01]  /*15ba0*/  FENCE.VIEW.ASYNC.S ;  /* 0x00000000000073c6 */ /* 0x001e220000000000 */
[C---:B------:R-:W-:Y:S01]  /*15bb0*/  IMAD R15, R9.reuse, UR5, R4 ;  /* 0x00000005090f7c24 */ /* 0x040fe2000f8e0204 */
[----:B------:R-:W-:Y:S01]  /*15bc0*/  SHF.R.S32.HI R3, RZ, 0x1f, R13 ;  /* 0x0000001fff037819 */ /* 0x000fe2000001140d */
[----:B------:R-:W-:Y:S01]  /*15bd0*/  IMAD.WIDE.U32 R10, R9, UR4, R10 ;  /* 0x00000004090a7c25 */ /* 0x000fe2000f8e000a */
[----:B------:R-:W-:-:S03]  /*15be0*/  ULDC.64 UR4, c[0x0][0xbe0] ;  /* 0x0002f80000047ab9 */ /* 0x000fc60000000a00 */
[----:B------:R-:W-:Y:S02]  /*15bf0*/  IMAD.MOV R8, RZ, RZ, -R13 ;  /* 0x000000ffff087224 */ /* 0x000fe400078e0a0d */
[----:B------:R-:W-:Y:S02]  /*15c00*/  IMAD.IADD R11, R11, 0x1, R15 ;  /* 0x000000010b0b7824 */ /* 0x000fe400078e020f */
[----:B------:R-:W-:Y:S02]  /*15c10*/  IMAD R4, R3, UR4, RZ ;  /* 0x0000000403047c24 */ /* 0x000fe4000f8e02ff */
[----:B------:R-:W-:Y:S02]  /*15c20*/  IMAD R157, R157, R8, R12 ;  /* 0x000000089d9d7224 */ /* 0x000fe400078e020c */
[----:B------:R-:W-:-:S04]  /*15c30*/  IMAD.WIDE.U32 R10, R13, UR4, R10 ;  /* 0x000000040d0a7c25 */ /* 0x000fc8000f8e000a */
[----:B------:R-:W-:Y:S02]  /*15c40*/  VIADD R3, R19, 0x32420 ;  /* 0x0003242013037836 */ /* 0x000fe40000000000 */
[----:B------:R-:W-:Y:S01]  /*15c50*/  IMAD R13, R13, UR5, R4 ;  /* 0x000000050d0d7c24 */ /* 0x000fe2000f8e0204 */
[----:B------:R-:W-:Y:S01]  /*15c60*/  SHF.R.S32.HI R4, RZ, 0x1f, R157 ;  /* 0x0000001fff047819 */ /* 0x000fe2000001149d */
[----:B------:R-:W-:Y:S01]  /*15c70*/  ULDC.64 UR4, c[0x0][0xbd8] ;  /* 0x0002f60000047ab9 */ /* 0x000fe20000000a00 */
[----:B------:R-:W-:Y:S01]  /*15c80*/  PRMT R3, RZ, 0x654, R3 ;  /* 0x00000654ff037816 */ /* 0x000fe20000000003 */
[----:B------:R-:W-:Y:S02]  /*15c90*/  IMAD.IADD R11, R11, 0x1, R13 ;  /* 0x000000010b0b7824 */ /* 0x000fe400078e020d */
[----:B------:R-:W-:Y:S01]  /*15ca0*/  IMAD R4, R4, UR4, RZ ;  /* 0x0000000404047c24 */ /* 0x000fe2000f8e02ff */
[----:B0-----:R0:W-:Y:S01]  /*15cb0*/  SYNCS.ARRIVE.TRANS64.RED.A1T0 RZ, [R3+URZ], RZ ;  /* 0x000000ff03ff79a7 */ /* 0x0011e2000810043f */
[----:B------:R-:W-:-:S04]  /*15cc0*/  IMAD.WIDE.U32 R10, R157, UR4, R10 ;  /* 0x000000049d0a7c25 */ /* 0x000fc8000f8e000a */
[----:B0-----:R-:W-:Y:S01]  /*15cd0*/  IMAD R3, R157, UR5, R4 ;  /* 0x000000059d037c24 */ /* 0x001fe2000f8e0204 */
[----:B------:R-:W-:Y:S02]  /*15ce0*/  ULDC.64 UR4, c[0x0][0xb80] ;  /* 0x0002e00000047ab9 */ /* 0x000fe40000000a00 */
[----:B------:R-:W-:Y:S01]  /*15cf0*/  LEA R4, P0, R10, UR4, 0x1 ;  /* 0x000000040a047c11 */ /* 0x000fe2000f8008ff */
[----:B------:R-:W-:Y:S01]  /*15d00*/  IMAD.IADD R3, R11, 0x1, R3 ;  /* 0x000000010b037824 */ /* 0x000fe200078e0203 */
[----:B------:R-:W-:-:S04]  /*15d10*/  UMOV UR4, 0xffffffff ;  /* 0xffffffff00047882 */ /* 0x000fc80000000000 */
[----:B--2---:R-:W-:Y:S01]  /*15d20*/  LEA.HI.X R20, R10, UR5, R3, 0x1, P0 ;  /* 0x000000050a147c11 */ /* 0x004fe200080f0c03 */
[----:B------:R-:W-:Y:S06]  /*15d30*/  BRA.DIV UR4, `(.L_x_5763) ;  /* 0x000000e6043c7947 */ /* 0x000fec000b800000 */
[----:B------:R0:W1:Y:S04]  /*15d40*/  SHFL.IDX PT, R3, R20, RZ, 0x181f ;  /* 0x00181fff14037589 */ /* 0x00006800000e0000 */
[----:B------:R0:W2:Y:S02]  /*15d50*/  SHFL.IDX PT, R14, R4, RZ, 0x181f ;  /* 0x00181fff040e7589 */ /* 0x0000a400000e0000 */
.L_x_5996:
[----:B------:R-:W-:Y:S01]  /*15d60*/  IMAD.IADD R89, R89, 0x1, R160 ;  /* 0x0000000159597824 */ /* 0x000fe200078e02a0 */
[----:B------:R-:W-:Y:S01]  /*15d70*/  BSSY B1, `(.L_x_5764) ;  /* 0x000001e000017945 */ /* 0x000fe20003800000 */
[----:B------:R-:W-:-:S03]  /*15d80*/  VIADD R21, R228, 0xc0 ;  /* 0x000000c0e4157836 */ /* 0x000fc60000000000 */
[----:B------:R-:W-:-:S13]  /*15d90*/  ISETP.GE.AND P0, PT, R89, R0, PT ;  /* 0x000000005900720c */ /* 0x000fda0003f06270 */
[----:B------:R-:W-:Y:S05]  /*15da0*/  @P0 BRA `(.L_x_5765) ;  /* 0x0000000000680947 */ /* 0x000fea0003800000 */
[C---:B------:R-:W-:Y:S01]  /*15db0*/  VIADD R92, R228.reuse, 0x40 ;  /* 0x00000040e45c7836 */ /* 0x040fe20000000000 */
[----:B------:R-:W-:Y:S01]  /*15dc0*/  ULDC UR4, c[0x0][0xbc8] ;  /* 0x0002f20000047ab9 */ /* 0x000fe20000000800 */
[C---:B------:R-:W-:Y:S01]  /*15dd0*/  VIADD R90, R228.reuse, 0x80 ;  /* 0x00000080e45a7836 */ /* 0x040fe20000000000 */
[C---:B------:R-:W-:Y:S01]  /*15de0*/  ISETP.GE.AND P3, PT, R228.reuse, UR4, PT ;  /* 0x00000004e4007c0c */ /* 0x040fe2000bf66270 */
[----:B------:R-:W-:Y:S01]  /*15df0*/  VIADD R15, R228, 0xc0 ;  /* 0x000000c0e40f7836 */ /* 0x000fe20000000000 */
[----:B------:R-:W-:Y:S01]  /*15e00*/  ISETP.GE.AND P2, PT, R92, UR4, PT ;  /* 0x000000045c007c0c */ /* 0x000fe2000bf46270 */
[----:B------:R-:W-:Y:S01]  /*15e10*/  VIADD R93, R228, 0x40 ;  /* 0x00000040e45d7836 */ /* 0x000fe20000000000 */
[----:B------:R-:W-:Y:S01]  /*15e20*/  ISETP.GE.AND P1, PT, R90, UR4, PT ;  /* 0x000000045a007c0c */ /* 0x000fe2000bf26270 */
[----:B------:R-:W-:Y:S01]  /*15e30*/  VIADD R91, R228, 0x80 ;  /* 0x00000080e45b7836 */ /* 0x000fe20000000000 */
[----:B------:R-:W-:Y:S02]  /*15e40*/  ISETP.GE.AND P0, PT, R15, UR4, PT ;  /* 0x000000040f007c0c */ /* 0x000fe4000bf06270 */
[----:B------:R-:W-:-:S02]  /*15e50*/  SHF.R.S32.HI R12, RZ, 0x1f, R228 ;  /* 0x0000001fff0c7819 */ /* 0x000fc400000114e4 */
[----:B------:R-:W-:Y:S02]  /*15e60*/  SHF.R.S32.HI R93, RZ, 0x1f, R93 ;  /* 0x0000001fff5d7819 */ /* 0x000fe4000001145d */
[----:B------:R-:W-:Y:S02]  /*15e70*/  SHF.R.S32.HI R91, RZ, 0x1f, R91 ;  /* 0x0000001fff5b7819 */ /* 0x000fe4000001145b */
[-C--:B--2---:R-:W-:Y:S02]  /*15e80*/  @!P3 LEA R8, P5, R228, R14.reuse, 0x1 ;  /* 0x0000000ee408b211 */ /* 0x084fe400078a08ff */
        /* <DEDUP_REMOVED lines=12> */
.L_x_5765:
[----:B------:R-:W-:Y:S05]  /*15f50*/  BSYNC B1 ;  /* 0x0000000000017941 */ /* 0x000fea0003800000 */
.L_x_5764:
[----:B------:R-:W-:Y:S01]  /*15f60*/  UMOV UR4, 0xffffffff ;  /* 0xffffffff00047882 */ /* 0x000fe20000000000 */
[----:B---3-5:R-:W-:Y:S02]  /*15f70*/  SHF.R.S32.HI R24, RZ, 0x1f, R21 ;  /* 0x0000001fff187819 */ /* 0x028fe40000011415 */
[----:B------:R-:W-:Y:S05]  /*15f80*/  BRA.DIV UR4, `(.L_x_5766) ;  /* 0x000000e204dc7947 */ /* 0x000fea000b800000 */
[----:B-1----:R1:W3:Y:S04]  /*15f90*/  SHFL.IDX PT, R3, R20, 0x1, 0x181f ;  /* 0x00381f0014037f89 */ /* 0x0022e800000e0000 */
[----:B--2---:R1:W2:Y:S02]  /*15fa0*/  SHFL.IDX PT, R14, R4, 0x1, 0x181f ;  /* 0x00381f00040e7f89 */ /* 0x0042a400000e0000 */
.L_x_6000:
[----:B------:R-:W-:Y:S01]  /*15fb0*/  VIADD R9, R89, 0x20 ;  /* 0x0000002059097836 */ /* 0x000fe20000000000 */
[----:B------:R-:W-:Y:S04]  /*15fc0*/  BSSY B1, `(.L_x_5767) ;  /* 0x000001b000017945 */ /* 0x000fe80003800000 */
[----:B------:R-:W-:-:S13]  /*15fd0*/  ISETP.GE.AND P0, PT, R9, R0, PT ;  /* 0x000000000900720c */ /* 0x000fda0003f06270 */
[----:B------:R-:W-:Y:S05]  /*15fe0*/  @P0 BRA `(.L_x_5768) ;  /* 0x0000000000600947 */ /* 0x000fea0003800000 */
[C---:B------:R-:W-:Y:S01]  /*15ff0*/  VIADD R15, R228.reuse, 0x40 ;  /* 0x00000040e40f7836 */ /* 0x040fe20000000000 */
[----:B------:R-:W-:Y:S01]  /*16000*/  ULDC UR4, c[0x0][0xbc8] ;  /* 0x0002f20000047ab9 */ /* 0x000fe20000000800 */
[C---:B------:R-:W-:Y:S01]  /*16010*/  VIADD R25, R228.reuse, 0x80 ;  /* 0x00000080e4197836 */ /* 0x040fe20000000000 */
[C---:B------:R-:W-:Y:S01]  /*16020*/  ISETP.GE.AND P3, PT, R228.reuse, UR4, PT ;  /* 0x00000004e4007c0c */ /* 0x040fe2000bf66270 */
[C---:B------:R-:W-:Y:S01]  /*16030*/  VIADD R27, R228.reuse, 0x40 ;  /* 0x00000040e41b7836 */ /* 0x040fe20000000000 */
[----:B------:R-:W-:Y:S01]  /*16040*/  ISETP.GE.AND P2, PT, R15, UR4, PT ;  /* 0x000000040f007c0c */ /* 0x000fe2000bf46270 */
[----:B------:R-:W-:Y:S01]  /*16050*/  VIADD R26, R228, 0x80 ;  /* 0x00000080e41a7836 */ /* 0x000fe20000000000 */
[----:B------:R-:W-:Y:S02]  /*16060*/  ISETP.GE.AND P1, PT, R25, UR4, PT ;  /* 0x0000000419007c0c */ /* 0x000fe4000bf26270 */
[----:B------:R-:W-:Y:S02]  /*16070*/  ISETP.GE.AND P0, PT, R21, UR4, PT ;  /* 0x0000000415007c0c */ /* 0x000fe4000bf06270 */
[----:B------:R-:W-:-:S02]  /*16080*/  SHF.R.S32.HI R12, RZ, 0x1f, R228 ;  /* 0x0000001fff0c7819 */ /* 0x000fc400000114e4 */
[----:B------:R-:W-:Y:S02]  /*16090*/  SHF.R.S32.HI R27, RZ, 0x1f, R27 ;  /* 0x0000001fff1b7819 */ /* 0x000fe4000001141b */
[----:B------:R-:W-:Y:S02]  /*160a0*/  SHF.R.S32.HI R26, RZ, 0x1f, R26 ;  /* 0x0000001fff1a7819 */ /* 0x000fe4000001141a */
[CC--:B--2---:R-:W-:Y:S02]  /*160b0*/  @!P3 LEA R8, P5, R228.reuse, R14.reuse, 0x1 ;  /* 0x0000000ee408b211 */ /* 0x0c4fe400078a08ff */
[-C--:B------:R-:W-:Y:S02]  /*160c0*/  @!P2 LEA R10, P4, R15, R14.reuse, 0x1 ;  /* 0x0000000e0f0aa211 */ /* 0x080fe400078808ff */
[----:B---3--:R-:W-:Y:S02]  /*160d0*/  @!P3 LEA.HI.X R9, R228, R3, R12, 0x1, P5 ;  /* 0x00000003e409b211 */ /* 0x008fe400028f0c0c */
[----:B------:R-:W-:-:S02]  /*160e0*/  @!P1 LEA R12, P5, R25, R14, 0x1 ;  /* 0x0000000e190c9211 */ /* 0x000fc400078a08ff */
[-C--:B------:R-:W-:Y:S01]  /*160f0*/  @!P2 LEA.HI.X R11, R15, R3.reuse, R27, 0x1, P4 ;  /* 0x000000030f0ba211 */ /* 0x080fe200020f0c1b */
[----:B------:R4:W-:Y:S01]  /*16100*/  @!P3 ST.E.128 desc[UR40][R8.64], R28 ;  /* 0x0000001c0800b985 */ /* 0x0009e2000c101d28 */
[----:B------:R-:W-:Y:S02]  /*16110*/  @!P0 LEA R14, P4, R21, R14, 0x1 ;  /* 0x0000000e150e8211 */ /* 0x000fe400078808ff */
[-C--:B------:R-:W-:Y:S01]  /*16120*/  @!P1 LEA.HI.X R13, R25, R3.reuse, R26, 0x1, P5 ;  /* 0x00000003190d9211 */ /* 0x080fe200028f0c1a */
[----:B------:R4:W-:Y:S01]  /*16130*/  @!P2 ST.E.128 desc[UR40][R10.64], R44 ;  /* 0x0000002c0a00a985 */ /* 0x0009e2000c101d28 */
[----:B------:R-:W-:-:S03]  /*16140*/  @!P0 LEA.HI.X R15, R21, R3, R24, 0x1, P4 ;  /* 0x00000003150f8211 */ /* 0x000fc600020f0c18 */
[----:B------:R4:W-:Y:S04]  /*16150*/  @!P1 ST.E.128 desc[UR40][R12.64], R60 ;  /* 0x0000003c0c009985 */ /* 0x0009e8000c101d28 */
[----:B------:R4:W-:Y:S02]  /*16160*/  @!P0 ST.E.128 desc[UR40][R14.64], R76 ;  /* 0x0000004c0e008985 */ /* 0x0009e4000c101d28 */
.L_x_5768:
[----:B------:R-:W-:Y:S05]  /*16170*/  BSYNC B1 ;  /* 0x0000000000017941 */ /* 0x000fea0003800000 */
.L_x_5767:
[----:B------:R-:W-:-:S03]  /*16180*/  UMOV UR4, 0xffffffff ;  /* 0xffffffff00047882 */ /* 0x000fc60000000000 */
[----:B------:R-:W-:Y:S05]  /*16190*/  BRA.DIV UR4, `(.L_x_5769) ;  /* 0x000000e204a07947 */ /* 0x000fea000b800000 */
[----:B---3--:R3:W0:Y:S04]  /*161a0*/  SHFL.IDX PT, R3, R20, 0x2, 0x181f ;  /* 0x00581f0014037f89 */ /* 0x00862800000e0000 */
[----:B--2-4-:R3:W2:Y:S02]  /*161b0*/  SHFL.IDX PT, R14, R4, 0x2, 0x181f ;  /* 0x00581f00040e7f89 */ /* 0x0146a400000e0000 */
.L_x_6004:
        /* <DEDUP_REMOVED lines=18> */
[----:B0-----:R-:W-:Y:S02]  /*162e0*/  @!P3 LEA.HI.X R13, R228, R3, R8, 0x1, P5 ;  /* 0x00000003e40db211 */ /* 0x001fe400028f0c08 */
        /* <DEDUP_REMOVED lines=9> */
.L_x_5771:
[----:B------:R-:W-:Y:S05]  /*16380*/  BSYNC B1 ;  /* 0x0000000000017941 */ /* 0x000fea0003800000 */
.L_x_5770:
[----:B------:R-:W-:-:S03]  /*16390*/  UMOV UR4, 0xffffffff ;  /* 0xffffffff00047882 */ /* 0x000fc60000000000 */
[----:B------:R-:W-:Y:S05]  /*163a0*/  BRA.DIV UR4, `(.L_x_5772) ;  /* 0x000000e204647947 */ /* 0x000fea000b800000 */
[----:B0-----:R0:W0:Y:S04]  /*163b0*/  SHFL.IDX PT, R3, R20, 0x3, 0x181f ;  /* 0x00781f0014037f89 */ /* 0x00102800000e0000 */
[----:B--2-4-:R2:W4:Y:S02]  /*163c0*/  SHFL.IDX PT, R14, R4, 0x3, 0x181f ;  /* 0x00781f00040e7f89 */ /* 0x01452400000e0000 */
.L_x_6008:
[----:B------:R-:W-:-:S05]  /*163d0*/  VIADD R9, R89, 0x60 ;  /* 0x0000006059097836 */ /* 0x000fca0000000000 */
[----:B------:R-:W-:-:S13]  /*163e0*/  ISETP.GE.AND P0, PT, R9, R0, PT ;  /* 0x000000000900720c */ /* 0x000fda0003f06270 */
[----:B------:R-:W-:Y:S05]  /*163f0*/  @P0 BRA `(.L_x_5773) ;  /* 0x0000003800d80947 */ /* 0x000fea0003800000 */
[C---:B01-3--:R-:W-:Y:S01]  /*16400*/  VIADD R20, R228.reuse, 0x40 ;  /* 0x00000040e4147836 */ /* 0x04bfe20000000000 */
[----:B------:R-:W-:Y:S01]  /*16410*/  ULDC UR4, c[0x0][0xbc8] ;  /* 0x0002f20000047ab9 */ /* 0x000fe20000000800 */
[C---:B--2---:R-:W-:Y:S01]  /*16420*/  VIADD R4, R228.reuse, 0x80 ;  /* 0x00000080e4047836 */ /* 0x044fe20000000000 */
[C---:B------:R-:W-:Y:S01]  /*16430*/  ISETP.GE.AND P3, PT, R228.reuse, UR4, PT ;  /* 0x00000004e4007c0c */ /* 0x040fe2000bf66270 */
[----:B------:R-:W-:Y:S01]  /*16440*/  VIADD R25, R228, 0x40 ;  /* 0x00000040e4197836 */ /* 0x000fe20000000000 */
[----:B------:R-:W-:Y:S01]  /*16450*/  ISETP.GE.AND P4, PT, R20, UR4, PT ;  /* 0x0000000414007c0c */ /* 0x000fe2000bf86270 */
[----:B------:R-:W-:Y:S01]  /*16460*/  VIADD R15, R228, 0x80 ;  /* 0x00000080e40f7836 */ /* 0x000fe20000000000 */
[----:B------:R-:W-:Y:S02]  /*16470*/  ISETP.GE.AND P5, PT, R4, UR4, PT ;  /* 0x0000000404007c0c */ /* 0x000fe4000bfa6270 */
[----:B------:R-:W-:Y:S02]  /*16480*/  SHF.R.S32.HI R26, RZ, 0x1f, R228 ;  /* 0x0000001fff1a7819 */ /* 0x000fe400000114e4 */
[----:B------:R-:W-:-:S02]  /*16490*/  SHF.R.S32.HI R25, RZ, 0x1f, R25 ;  /* 0x0000001fff197819 */ /* 0x000fc40000011419 */
[----:B------:R-:W-:-:S03]  /*164a0*/  SHF.R.S32.HI R15, RZ, 0x1f, R15 ;  /* 0x0000001fff0f7819 */ /* 0x000fc6000001140f */
[-C--:B----4-:R-:W-:Y:S02]  /*164b0*/  @!P3 LEA R8, P0, R228, R14.reuse, 0x1 ;  /* 0x0000000ee408b211 */ /* 0x090fe400078008ff */
[-C--:B------:R-:W-:Y:S02]  /*164c0*/  @!P4 LEA R10, P1, R20, R14.reuse, 0x1 ;  /* 0x0000000e140ac211 */ /* 0x080fe400078208ff */
        /* <DEDUP_REMOVED lines=13> */
.L_x_5762:
[----:B0-----:R-:W0:Y:S01]  /*165a0*/  @P1 LDC R11, c[0x0][0xcec] ;  /* 0x00033b00ff0b1b82 */ /* 0x001e220000000800 */
[----:B------:R-:W-:Y:S01]  /*165b0*/  IMAD.MOV.U32 R3, RZ, RZ, R155 ;  /* 0x000000ffff037224 */ /* 0x000fe200078e009b */
[----:B------:R-:W-:-:S06]  /*165c0*/  ULDC.64 UR4, c[0x0][0xc08] ;  /* 0x0003020000047ab9 */ /* 0x000fcc0000000a00 */
[----:B------:R-:W1:Y:S01]  /*165d0*/  @P1 LDC R10, c[0x0][0xcf0] ;  /* 0x00033c00ff0a1b82 */ /* 0x000e620000000800 */
[----:B0-----:R-:W-:-:S05]  /*165e0*/  @P1 IMAD.HI.U32 R11, R155, R11, RZ ;  /* 0x0000000b9b0b1227 */ /* 0x001fca00078e00ff */
[----:B-1----:R-:W-:Y:S01]  /*165f0*/  @P1 SHF.R.U32.HI R3, RZ, R10, R11 ;  /* 0x0000000aff031219 */ /* 0x002fe2000001160b */
[----:B------:R-:W-:-:S04]  /*16600*/  IMAD R11, R8, UR4, RZ ;  /* 0x00000004080b7c24 */ /* 0x000fc8000f8e02ff */
[C---:B------:R-:W-:Y:S02]  /*16610*/  IMAD R8, R4.reuse, UR5, R11 ;  /* 0x0000000504087c24 */ /* 0x040fe4000f8e020b */
[----:B------:R-:W-:Y:S01]  /*16620*/  IMAD.WIDE.U32 R10, R4, UR4, RZ ;  /* 0x00000004040a7c25 */ /* 0x000fe2000f8e00ff */
[----:B------:R-:W-:-:S03]  /*16630*/  ULDC.64 UR4, c[0x0][0xc38] ;  /* 0x00030e0000047ab9 */ /* 0x000fc60000000a00 */
[----:B------:R-:W-:Y:S01]  /*16640*/  IMAD.IADD R11, R11, 0x1, R8 ;  /* 0x000000010b0b7824 */ /* 0x000fe200078e0208 */
[----:B------:R-:W-:Y:S01]  /*16650*/  SHF.R.S32.HI R8, RZ, 0x1f, R9 ;  /* 0x0000001fff087819 */ /* 0x000fe20000011409 */
        /* <DEDUP_REMOVED lines=34> */
.L_x_6011:
[----:B------:R-:W-:Y:S01]  /*16880*/  ISETP.GE.AND P0, PT, R153, R0, PT ;  /* 0x000000009900720c */ /* 0x000fe20003f06270 */
[----:B------:R-:W-:-:S12]  /*16890*/  BSSY B1, `(.L_x_5775) ;  /* 0x00000c3000017945 */ /* 0x000fd80003800000 */
[----:B------:R-:W-:Y:S05]  /*168a0*/  @P0 BRA `(.L_x_5776) ;  /* 0x0000000c00040947 */ /* 0x000fea0003800000 */
[----:B------:R-:W3:Y:S01]  /*168b0*/  LDL R155, [R1+0x5c] ;  /* 0x00005c00019b7983 */ /* 0x000ee20000100800 */
[----:B------:R-:W-:-:S03]  /*168c0*/  ULDC UR4, c[0x0][0xbc8] ;  /* 0x0002f20000047ab9 */ /* 0x000fc60000000800 */
[----:B------:R-:W4:Y:S04]  /*168d0*/  LDL R11, [R1+0x10c] ;  /* 0x00010c00010b7983 */ /* 0x000f280000100800 */
        /* <DEDUP_REMOVED lines=12> */
[----:B---3--:R-:W-:-:S02]  /*169a0*/  ISETP.GE.AND P0, PT, R155, UR4, PT ;  /* 0x000000049b007c0c */ /* 0x008fc4000bf06270 */
[----:B----4-:R-:W-:-:S11]  /*169b0*/  ISETP.GE.AND P1, PT, R11, UR4, PT ;  /* 0x000000040b007c0c */ /* 0x010fd6000bf26270 */
[----:B--2---:R-:W-:Y:S02]  /*169c0*/  @!P0 IMAD.MOV.U32 R8, RZ, RZ, R12 ;  /* 0x000000ffff088224 */ /* 0x004fe400078e000c */
[----:B-1----:R-:W-:Y:S02]  /*169d0*/  @!P0 IMAD.MOV.U32 R9, RZ, RZ, R20 ;  /* 0x000000ffff098224 */ /* 0x002fe400078e0014 */
[----:B------:R-:W-:Y:S02]  /*169e0*/  @!P0 IMAD.WIDE R8, R155, 0x4, R8 ;  /* 0x000000049b088825 */ /* 0x000fe400078e0208 */
[----:B------:R-:W2:Y:S04]  /*169f0*/  LDL R155, [R1+0xf0] ;  /* 0x0000f000019b7983 */ /* 0x000ea80000100800 */
[----:B------:R1:W-:Y:S01]  /*16a00*/  @!P0 ST.E.64 desc[UR40][R8.64], R24 ;  /* 0x0000001808008985 */ /* 0x0003e2000c101b28 */
[----:B-----5:R-:W-:-:S02]  /*16a10*/  ISETP.GE.AND P0, PT, R154, UR4, PT ;  /* 0x000000049a007c0c */ /* 0x020fc4000bf06270 */
[C---:B-1----:R-:W-:Y:S01]  /*16a20*/  @!P1 LEA R8, P2, R11.reuse, R12, 0x2 ;  /* 0x0000000c0b089211 */ /* 0x042fe200078410ff */
[----:B------:R-:W3:Y:S03]  /*16a30*/  LDL R25, [R1+0x178] ;  /* 0x0001780001197983 */ /* 0x000ee60000100800 */
[----:B------:R-:W-:Y:S01]  /*16a40*/  @!P1 LEA.HI.X R9, R11, R20, R13, 0x2, P2 ;  /* 0x000000140b099211 */ /* 0x000fe200010f140d */
[----:B------:R-:W4:Y:S04]  /*16a50*/  LDL R24, [R1+0xe4] ;  /* 0x0000e40001187983 */ /* 0x000f280000100800 */
[----:B------:R-:W5:Y:S04]  /*16a60*/  LDL R11, [R1+0x17c] ;  /* 0x00017c00010b7983 */ /* 0x000f680000100800 */
[----:B------:R1:W-:Y:S04]  /*16a70*/  @!P1 ST.E.64 desc[UR40][R8.64], R28 ;  /* 0x0000001c08009985 */ /* 0x0003e8000c101b28 */
[----:B------:R-:W4:Y:S01]  /*16a80*/  LDL R13, [R1+0xec] ;  /* 0x0000ec00010d7983 */ /* 0x000f220000100800 */
[----:B-1----:R-:W-:-:S03]  /*16a90*/  @!P0 LEA R8, P2, R154, R12, 0x2 ;  /* 0x0000000c9a088211 */ /* 0x002fc600078410ff */
[----:B------:R-:W4:Y:S01]  /*16aa0*/  LDL R29, [R1+0x168] ;  /* 0x00016800011d7983 */ /* 0x000f220000100800 */
[----:B------:R-:W-:-:S03]  /*16ab0*/  @!P0 LEA.HI.X R9, R154, R20, R160, 0x2, P2 ;  /* 0x000000149a098211 */ /* 0x000fc600010f14a0 */
[----:B------:R-:W4:Y:S04]  /*16ac0*/  LDL R28, [R1+0xd4] ;  /* 0x0000d400011c7983 */ /* 0x000f280000100800 */
[----:B------:R1:W-:Y:S01]  /*16ad0*/  @!P0 ST.E.64 desc[UR40][R8.64], R32 ;  /* 0x0000002008008985 */ /* 0x0003e2000c101b28 */
[----:B------:R-:W-:-:S03]  /*16ae0*/  ISETP.GE.AND P1, PT, R21, UR4, PT ;  /* 0x0000000415007c0c */ /* 0x000fc6000bf26270 */
[----:B------:R-:W4:Y:S04]  /*16af0*/  LDL R154, [R1+0xe8] ;  /* 0x0000e800019a7983 */ /* 0x000f280000100800 */
[----:B-1----:R-:W4:Y:S01]  /*16b00*/  LDL R33, [R1+0x174] ;  /* 0x0001740001217983 */ /* 0x002f220000100800 */
[----:B------:R-:W-:-:S05]  /*16b10*/  ISETP.GE.AND P0, PT, R15, UR4, PT ;  /* 0x000000040f007c0c */ /* 0x000fca000bf06270 */
[C---:B------:R-:W-:Y:S01]  /*16b20*/  @!P1 LEA R8, P2, R21.reuse, R12, 0x2 ;  /* 0x0000000c15089211 */ /* 0x040fe200078410ff */
[----:B------:R-:W4:Y:S03]  /*16b30*/  LDL R32, [R1+0x16c] ;  /* 0x00016c0001207983 */ /* 0x000f260000100800 */
[----:B------:R-:W-:Y:S02]  /*16b40*/  @!P1 LEA.HI.X R9, R21, R20, R159, 0x2, P2 ;  /* 0x0000001415099211 */ /* 0x000fe400010f149f */
[----:B------:R-:W-:Y:S01]  /*16b50*/  ISETP.GE.AND P2, PT, R156, UR4, PT ;  /* 0x000000049c007c0c */ /* 0x000fe2000bf46270 */
[----:B------:R-:W4:Y:S04]  /*16b60*/  LDL R21, [R1+0x170] ;  /* 0x0001700001157983 */ /* 0x000f280000100800 */
[----:B------:R1:W-:Y:S01]  /*16b70*/  @!P1 ST.E.64 desc[UR40][R8.64], R36 ;  /* 0x0000002408009985 */ /* 0x0003e2000c101b28 */
[----:B------:R-:W-:-:S02]  /*16b80*/  ISETP.GE.AND P3, PT, R10, UR4, PT ;  /* 0x000000040a007c0c */ /* 0x000fc4000bf66270 */
[C---:B-1----:R-:W-:Y:S01]  /*16b90*/  @!P0 LEA R8, P1, R15.reuse, R12, 0x2 ;  /* 0x0000000c0f088211 */ /* 0x042fe200078210ff */
[----:B------:R-:W4:Y:S03]  /*16ba0*/  LDL R36, [R1+0xd0] ;  /* 0x0000d00001247983 */ /* 0x000f260000100800 */
[----:B------:R-:W-:Y:S01]  /*16bb0*/  @!P0 LEA.HI.X R9, R15, R20, R158, 0x2, P1 ;  /* 0x000000140f098211 */ /* 0x000fe200008f149e */
[----:B------:R-:W4:Y:S01]  /*16bc0*/  LDL R37, [R1+0x154] ;  /* 0x0001540001257983 */ /* 0x000f220000100800 */
[----:B------:R-:W-:-:S03]  /*16bd0*/  ISETP.GE.AND P1, PT, R14, UR4, PT ;  /* 0x000000040e007c0c */ /* 0x000fc6000bf26270 */
[----:B------:R1:W-:Y:S04]  /*16be0*/  @!P0 ST.E.64 desc[UR40][R8.64], R40 ;  /* 0x0000002808008985 */ /* 0x0003e8000c101b28 */
[----:B------:R-:W4:Y:S01]  /*16bf0*/  LDL R15, [R1+0xdc] ;  /* 0x0000dc00010f7983 */ /* 0x000f220000100800 */
[----:B-1----:R-:W-:-:S03]  /*16c00*/  @!P2 LEA R8, P0, R156, R12, 0x2 ;  /* 0x0000000c9c08a211 */ /* 0x002fc600078010ff */
[----:B------:R-:W4:Y:S01]  /*16c10*/  LDL R40, [R1+0xd8] ;  /* 0x0000d80001287983 */ /* 0x000f220000100800 */
[----:B------:R-:W-:-:S03]  /*16c20*/  @!P2 LEA.HI.X R9, R156, R20, R157, 0x2, P0 ;  /* 0x000000149c09a211 */ /* 0x000fc600000f149d */
[----:B------:R-:W4:Y:S04]  /*16c30*/  LDL R41, [R1+0x15c] ;  /* 0x00015c0001297983 */ /* 0x000f280000100800 */
[----:B------:R1:W-:Y:S02]  /*16c40*/  @!P2 ST.E.64 desc[UR40][R8.64], R44 ;  /* 0x0000002c0800a985 */ /* 0x0003e4000c101b28 */
[----:B-1----:R-:W-:Y:S02]  /*16c50*/  @!P3 LEA R8, P2, R10, R12, 0x2 ;  /* 0x0000000c0a08b211 */ /* 0x002fe400078410ff */
[----:B------:R-:W4:Y:S04]  /*16c60*/  LDL R44, [R1+0x164] ;  /* 0x00016400012c7983 */ /* 0x000f280000100800 */
[----:B------:R-:W4:Y:S01]  /*16c70*/  LDL R45, [R1+0x130] ;  /* 0x00013000012d7983 */ /* 0x000f220000100800 */
[----:B--2---:R-:W-:-:S02]  /*16c80*/  ISETP.GE.AND P0, PT, R155, UR4, PT ;  /* 0x000000049b007c0c */ /* 0x004fc4000bf06270 */
[----:B-----5:R-:W-:Y:S02]  /*16c90*/  @!P3 LEA.HI.X R9, R10, R20, R11, 0x2, P2 ;  /* 0x000000140a09b211 */ /* 0x020fe400010f140b */
[----:B------:R-:W-:-:S04]  /*16ca0*/  @!P1 LEA R10, P4, R14, R12, 0x2 ;  /* 0x0000000c0e0a9211 */ /* 0x000fc800078810ff */
[----:B---3--:R-:W-:Y:S02]  /*16cb0*/  @!P1 LEA.HI.X R11, R14, R20, R25, 0x2, P4 ;  /* 0x000000140e0b9211 */ /* 0x008fe400020f1419 */
[----:B------:R-:W2:Y:S04]  /*16cc0*/  LDL R25, [R1+0x160] ;  /* 0x0001600001197983 */ /* 0x000ea80000100800 */
[----:B------:R1:W-:Y:S01]  /*16cd0*/  @!P3 ST.E.64 desc[UR40][R8.64], R48 ;  /* 0x000000300800b985 */ /* 0x0003e2000c101b28 */
[----:B----4-:R-:W-:-:S03]  /*16ce0*/  ISETP.GE.AND P2, PT, R13, UR4, PT ;  /* 0x000000040d007c0c */ /* 0x010fc6000bf46270 */
[----:B------:R-:W3:Y:S01]  /*16cf0*/  LDL R14, [R1+0xcc] ;  /* 0x0000cc00010e7983 */ /* 0x000ee20000100800 */
[----:B-1----:R-:W-:-:S03]  /*16d00*/  @!P0 LEA R8, P4, R155, R12, 0x2 ;  /* 0x0000000c9b088211 */ /* 0x002fc600078810ff */
[----:B------:R-:W4:Y:S04]  /*16d10*/  LDL R48, [R1+0xb4] ;  /* 0x0000b40001307983 */ /* 0x000f280000100800 */
[----:B------:R-:W5:Y:S01]  /*16d20*/  LDL R49, [R1+0x138] ;  /* 0x0001380001317983 */ /* 0x000f620000100800 */
[----:B------:R-:W-:-:S03]  /*16d30*/  @!P0 LEA.HI.X R9, R155, R20, R33, 0x2, P4 ;  /* 0x000000149b098211 */ /* 0x000fc600020f1421 */
[----:B------:R-:W3:Y:S01]  /*16d40*/  LDL R33, [R1+0x158] ;  /* 0x0001580001217983 */ /* 0x000ee20000100800 */
[----:B------:R-:W-:-:S03]  /*16d50*/  ISETP.GE.AND P3, PT, R154, UR4, PT ;  /* 0x000000049a007c0c */ /* 0x000fc6000bf66270 */
[----:B------:R1:W-:Y:S01]  /*16d60*/  @!P1 ST.E.64 desc[UR40][R10.64], R52 ;  /* 0x000000340a009985 */ /* 0x0003e2000c101b28 */
[----:B------:R-:W-:-:S03]  /*16d70*/  ISETP.GE.AND P1, PT, R24, UR4, PT ;  /* 0x0000000418007c0c */ /* 0x000fc6000bf26270 */
[----:B------:R0:W-:Y:S01]  /*16d80*/  @!P0 ST.E.64 desc[UR40][R8.64], R56 ;  /* 0x0000003808008985 */ /* 0x0001e2000c101b28 */
[----:B-1----:R-:W-:-:S03]  /*16d90*/  @!P2 LEA R10, P5, R13, R12, 0x2 ;  /* 0x0000000c0d0aa211 */ /* 0x002fc600078a10ff */
[----:B------:R-:W4:Y:S01]  /*16da0*/  LDL R52, [R1+0xb8] ;  /* 0x0000b80001347983 */ /* 0x000f220000100800 */
[----:B------:R-:W-:-:S03]  /*16db0*/  @!P2 LEA.HI.X R11, R13, R20, R21, 0x2, P5 ;  /* 0x000000140d0ba211 */ /* 0x000fc600028f1415 */
[----:B------:R-:W5:Y:S01]  /*16dc0*/  LDL R53, [R1+0x13c] ;  /* 0x00013c0001357983 */ /* 0x000f620000100800 */
[----:B0-----:R-:W-:-:S03]  /*16dd0*/  @!P3 LEA R8, P4, R154, R12, 0x2 ;  /* 0x0000000c9a08b211 */ /* 0x001fc600078810ff */
[----:B------:R0:W-:Y:S01]  /*16de0*/  @!P2 ST.E.64 desc[UR40][R10.64], R60 ;  /* 0x0000003c0a00a985 */ /* 0x0001e2000c101b28 */
[----:B------:R-:W-:-:S03]  /*16df0*/  @!P3 LEA.HI.X R9, R154, R20, R32, 0x2, P4 ;  /* 0x000000149a09b211 */ /* 0x000fc600020f1420 */
[----:B------:R-:W4:Y:S04]  /*16e00*/  LDL R13, [R1+0xc4] ;  /* 0x0000c400010d7983 */ /* 0x000f280000100800 */
[----:B------:R-:W5:Y:S01]  /*16e10*/  LDL R32, [R1+0x150] ;  /* 0x0001500001207983 */ /* 0x000f620000100800 */
[----:B------:R-:W-:-:S03]  /*16e20*/  ISETP.GE.AND P2, PT, R15, UR4, PT ;  /* 0x000000040f007c0c */ /* 0x000fc6000bf46270 */
[----:B------:R-:W5:Y:S01]  /*16e30*/  LDL R21, [R1+0xc8] ;  /* 0x0000c80001157983 */ /* 0x000f620000100800 */
[----:B0-----:R-:W-:-:S04]  /*16e40*/  @!P1 LEA R10, P5, R24, R12, 0x2 ;  /* 0x0000000c180a9211 */ /* 0x001fc800078a10ff */
[----:B------:R-:W-:Y:S01]  /*16e50*/  @!P1 LEA.HI.X R11, R24, R20, R29, 0x2, P5 ;  /* 0x00000014180b9211 */ /* 0x000fe200028f141d */
[----:B------:R-:W-:Y:S01]  /*16e60*/  @!P3 ST.E.64 desc[UR40][R8.64], R64 ;  /* 0x000000400800b985 */ /* 0x000fe2000c101b28 */
[----:B------:R-:W-:-:S03]  /*16e70*/  ISETP.GE.AND P0, PT, R153, UR4, PT ;  /* 0x0000000499007c0c */ /* 0x000fc6000bf06270 */
[----:B------:R0:W-:Y:S01]  /*16e80*/  @!P1 ST.E.64 desc[UR40][R10.64], R68 ;  /* 0x000000440a009985 */ /* 0x0001e2000c101b28 */
[----:B------:R-:W-:-:S03]  /*16e90*/  ISETP.GE.AND P1, PT, R28, UR4, PT ;  /* 0x000000041c007c0c */ /* 0x000fc6000bf26270 */
[----:B------:R-:W5:Y:S04]  /*16ea0*/  LDL R29, [R1+0xc0] ;  /* 0x0000c000011d7983 */ /* 0x000f680000100800 */
[----:B------:R-:W5:Y:S01]  /*16eb0*/  LDL R24, [R1+0xbc] ;  /* 0x0000bc0001187983 */ /* 0x000f620000100800 */
[-C--:B0-----:R-:W-:Y:S02]  /*16ec0*/  @!P2 LEA R10, P5, R15, R12.reuse, 0x2 ;  /* 0x0000000c0f0aa211 */ /* 0x081fe400078a10ff */
[----:B------:R-:W-:-:S04]  /*16ed0*/  @!P0 LEA R8, P4, R153, R12, 0x2 ;  /* 0x0000000c99088211 */ /* 0x000fc800078810ff */
[-C--:B------:R-:W-:Y:S02]  /*16ee0*/  @!P0 LEA.HI.X R9, R153, R20.reuse, R44, 0x2, P4 ;  /* 0x0000001499098211 */ /* 0x080fe400020f142c */
[----:B------:R-:W-:Y:S01]  /*16ef0*/  ISETP.GE.AND P3, PT, R40, UR4, PT ;  /* 0x0000000428007c0c */ /* 0x000fe2000bf66270 */
[----:B------:R-:W5:Y:S04]  /*16f00*/  LDL R44, [R1+0xac] ;  /* 0x0000ac00012c7983 */ /* 0x000f680000100800 */
[----:B------:R-:W-:Y:S01]  /*16f10*/  @!P0 ST.E.64 desc[UR40][R8.64], R72 ;  /* 0x0000004808008985 */ /* 0x000fe2000c101b28 */
[----:B--2---:R-:W-:-:S03]  /*16f20*/  @!P2 LEA.HI.X R11, R15, R20, R25, 0x2, P5 ;  /* 0x000000140f0ba211 */ /* 0x004fc600028f1419 */
[----:B------:R-:W2:Y:S04]  /*16f30*/  LDL R15, [R1+0x148] ;  /* 0x00014800010f7983 */ /* 0x000ea80000100800 */
[----:B------:R-:W2:Y:S04]  /*16f40*/  LDL R25, [R1+0x14c] ;  /* 0x00014c0001197983 */ /* 0x000ea80000100800 */
[----:B------:R0:W-:Y:S02]  /*16f50*/  @!P2 ST.E.64 desc[UR40][R10.64], R76 ;  /* 0x0000004c0a00a985 */ /* 0x0001e4000c101b28 */
[----:B0-----:R-:W-:-:S04]  /*16f60*/  @!P1 LEA R10, P5, R28, R12, 0x2 ;  /* 0x0000000c1c0a9211 */ /* 0x001fc800078a10ff */
[----:B---3--:R-:W-:Y:S02]  /*16f70*/  @!P1 LEA.HI.X R11, R28, R20, R33, 0x2, P5 ;  /* 0x000000141c0b9211 */ /* 0x008fe400028f1421 */
[----:B------:R-:W3:Y:S04]  /*16f80*/  LDL R33, [R1+0x144] ;  /* 0x0001440001217983 */ /* 0x000ee80000100800 */
[----:B------:R-:W3:Y:S01]  /*16f90*/  LDL R28, [R1+0x140] ;  /* 0x00014000011c7983 */ /* 0x000ee20000100800 */
[----:B------:R-:W-:Y:S02]  /*16fa0*/  ISETP.GE.AND P2, PT, R14, UR4, PT ;  /* 0x000000040e007c0c */ /* 0x000fe4000bf46270 */
[----:B------:R-:W-:Y:S02]  /*16fb0*/  @!P3 LEA R8, P4, R40, R12, 0x2 ;  /* 0x0000000c2808b211 */ /* 0x000fe400078810ff */
[----:B------:R-:W-:-:S02]  /*16fc0*/  ISETP.GE.AND P0, PT, R36, UR4, PT ;  /* 0x0000000424007c0c */ /* 0x000fc4000bf06270 */
[----:B------:R-:W-:Y:S02]  /*16fd0*/  @!P3 LEA.HI.X R9, R40, R20, R41, 0x2, P4 ;  /* 0x000000142809b211 */ /* 0x000fe400020f1429 */
[----:B------:R-:W3:Y:S04]  /*16fe0*/  LDL R40, [R1+0xa8] ;  /* 0x0000a80001287983 */ /* 0x000ee80000100800 */
[----:B------:R-:W-:Y:S04]  /*16ff0*/  @!P3 ST.E.64 desc[UR40][R8.64], R80 ;  /* 0x000000500800b985 */ /* 0x000fe8000c101b28 */
[----:B------:R0:W-:Y:S04]  /*17000*/  @!P1 ST.E.64 desc[UR40][R10.64], R84 ;  /* 0x000000540a009985 */ /* 0x0001e8000c101b28 */
[----:B------:R-:W3:Y:S01]  /*17010*/  LDL R41, [R1+0x12c] ;  /* 0x00012c0001297983 */ /* 0x000ee20000100800 */
[----:B----4-:R-:W-:-:S02]  /*17020*/  ISETP.GE.AND P1, PT, R13, UR4, PT ;  /* 0x000000040d007c0c */ /* 0x010fc4000bf26270 */
[-C--:B0-----:R-:W-:Y:S02]  /*17030*/  @!P2 LEA R10, P5, R14, R12.reuse, 0x2 ;  /* 0x0000000c0e0aa211 */ /* 0x081fe400078a10ff */
[----:B------:R-:W-:Y:S02]  /*17040*/  @!P0 LEA R8, P4, R36, R12, 0x2 ;  /* 0x0000000c24088211 */ /* 0x000fe400078810ff */
[-C--:B-----5:R-:W-:Y:S02]  /*17050*/  @!P2 LEA.HI.X R11, R14, R20.reuse, R32, 0x2, P5 ;  /* 0x000000140e0ba211 */ /* 0x0a0fe400028f1420 */
[----:B------:R-:W4:Y:S01]  /*17060*/  LDL R14, [R1+0xb0] ;  /* 0x0000b000010e7983 */ /* 0x000f220000100800 */
[----:B------:R-:W-:Y:S02]  /*17070*/  @!P0 LEA.HI.X R9, R36, R20, R37, 0x2, P4 ;  /* 0x0000001424098211 */ /* 0x000fe400020f1425 */
[----:B------:R-:W-:Y:S01]  /*17080*/  ISETP.GE.AND P3, PT, R21, UR4, PT ;  /* 0x0000000415007c0c */ /* 0x000fe2000bf66270 */
[----:B------:R-:W5:Y:S04]  /*17090*/  LDL R36, [R1+0xa4] ;  /* 0x0000a40001247983 */ /* 0x000f680000100800 */
[----:B------:R-:W-:Y:S04]  /*170a0*/  @!P0 ST.E.64 desc[UR40][R8.64], R88 ;  /* 0x0000005808008985 */ /* 0x000fe8000c101b28 */
[----:B------:R0:W-:Y:S01]  /*170b0*/  @!P2 ST.E.64 desc[UR40][R10.64], R92 ;  /* 0x0000005c0a00a985 */ /* 0x0001e2000c101b28 */
[----:B------:R-:W-:-:S03]  /*170c0*/  ISETP.GE.AND P0, PT, R29, UR4, PT ;  /* 0x000000041d007c0c */ /* 0x000fc6000bf06270 */
[----:B------:R-:W5:Y:S04]  /*170d0*/  LDL R32, [R1+0xa0] ;  /* 0x0000a00001207983 */ /* 0x000f680000100800 */
[----:B------:R-:W5:Y:S01]  /*170e0*/  LDL R37, [R1+0x128] ;  /* 0x0001280001257983 */ /* 0x000f620000100800 */
[-C--:B0-----:R-:W-:Y:S02]  /*170f0*/  @!P1 LEA R10, P5, R13, R12.reuse, 0x2 ;  /* 0x0000000c0d0a9211 */ /* 0x081fe400078a10ff */
[----:B------:R-:W-:Y:S02]  /*17100*/  @!P3 LEA R8, P4, R21, R12, 0x2 ;  /* 0x0000000c1508b211 */ /* 0x000fe400078810ff */
[----:B------:R-:W-:Y:S02]  /*17110*/  ISETP.GE.AND P2, PT, R24, UR4, PT ;  /* 0x0000000418007c0c */ /* 0x000fe4000bf46270 */
[----:B--2---:R-:W-:-:S02]  /*17120*/  @!P1 LEA.HI.X R11, R13, R20, R15, 0x2, P5 ;  /* 0x000000140d0b9211 */ /* 0x004fc400028f140f */
[----:B------:R-:W2:Y:S04]  /*17130*/  LDL R15, [R1+0x134] ;  /* 0x00013400010f7983 */ /* 0x000ea80000100800 */
[----:B------:R-:W2:Y:S01]  /*17140*/  LDL R13, [R1+0x9c] ;  /* 0x00009c00010d7983 */ /* 0x000ea20000100800 */
[----:B------:R-:W-:-:S03]  /*17150*/  @!P3 LEA.HI.X R9, R21, R20, R25, 0x2, P4 ;  /* 0x000000141509b211 */ /* 0x000fc600020f1419 */
[----:B------:R-:W2:Y:S04]  /*17160*/  LDL R25, [R1+0x98] ;  /* 0x0000980001197983 */ /* 0x000ea80000100800 */
[----:B------:R-:W2:Y:S04]  /*17170*/  LDL R21, [R1+0x94] ;  /* 0x0000940001157983 */ /* 0x000ea80000100800 */
[----:B------:R0:W-:Y:S04]  /*17180*/  @!P3 ST.E.64 desc[UR40][R8.64], R96 ;  /* 0x000000600800b985 */ /* 0x0001e8000c101b28 */
[----:B------:R1:W-:Y:S01]  /*17190*/  @!P1 ST.E.64 desc[UR40][R10.64], R100 ;  /* 0x000000640a009985 */ /* 0x0003e2000c101b28 */
[----:B0-----:R-:W-:-:S04]  /*171a0*/  @!P0 LEA R8, P3, R29, R12, 0x2 ;  /* 0x0000000c1d088211 */ /* 0x001fc800078610ff */
[----:B---3--:R-:W-:Y:S02]  /*171b0*/  @!P0 LEA.HI.X R9, R29, R20, R33, 0x2, P3 ;  /* 0x000000141d098211 */ /* 0x008fe400018f1421 */
[C---:B-1----:R-:W-:Y:S01]  /*171c0*/  @!P2 LEA R10, P5, R24.reuse, R12, 0x2 ;  /* 0x0000000c180aa211 */ /* 0x042fe200078a10ff */
[----:B------:R-:W3:Y:S04]  /*171d0*/  LDL R33, [R1+0x124] ;  /* 0x0001240001217983 */ /* 0x000ee80000100800 */
[----:B------:R-:W3:Y:S01]  /*171e0*/  LDL R29, [R1+0x120] ;  /* 0x00012000011d7983 */ /* 0x000ee20000100800 */
[----:B------:R-:W-:-:S03]  /*171f0*/  @!P2 LEA.HI.X R11, R24, R20, R28, 0x2, P5 ;  /* 0x00000014180ba211 */ /* 0x000fc600028f141c */
[----:B------:R-:W3:Y:S04]  /*17200*/  LDL R28, [R1+0x11c] ;  /* 0x00011c00011c7983 */ /* 0x000ee80000100800 */
[----:B------:R-:W3:Y:S01]  /*17210*/  LDL R24, [R1+0x118] ;  /* 0x0001180001187983 */ /* 0x000ee20000100800 */
[----:B------:R-:W-:Y:S02]  /*17220*/  ISETP.GE.AND P4, PT, R52, UR4, PT ;  /* 0x0000000434007c0c */ /* 0x000fe4000bf86270 */
[----:B------:R-:W-:Y:S01]  /*17230*/  ISETP.GE.AND P1, PT, R48, UR4, PT ;  /* 0x0000000430007c0c */ /* 0x000fe2000bf26270 */
[----:B------:R0:W-:Y:S04]  /*17240*/  @!P0 ST.E.64 desc[UR40][R8.64], R104 ;  /* 0x0000006808008985 */ /* 0x0001e8000c101b28 */
[----:B------:R1:W-:Y:S01]  /*17250*/  @!P2 ST.E.64 desc[UR40][R10.64], R108 ;  /* 0x0000006c0a00a985 */ /* 0x0003e2000c101b28 */
[----:B------:R-:W-:-:S05]  /*17260*/  ISETP.GE.AND P2, PT, R44, UR4, PT ;  /* 0x000000042c007c0c */ /* 0x000fca000bf46270 */
[-C--:B0-----:R-:W-:Y:S02]  /*17270*/  @!P4 LEA R8, P3, R52, R12.reuse, 0x2 ;  /* 0x0000000c3408c211 */ /* 0x081fe400078610ff */
[----:B----4-:R-:W-:Y:S02]  /*17280*/  ISETP.GE.AND P0, PT, R14, UR4, PT ;  /* 0x000000040e007c0c */ /* 0x010fe4000bf06270 */
[----:B-1----:R-:W-:Y:S02]  /*17290*/  @!P1 LEA R10, P5, R48, R12, 0x2 ;  /* 0x0000000c300a9211 */ /* 0x002fe400078a10ff */
[-C--:B------:R-:W-:Y:S02]  /*172a0*/  @!P4 LEA.HI.X R9, R52, R20.reuse, R53, 0x2, P3 ;  /* 0x000000143409c211 */ /* 0x080fe400018f1435 */
[----:B------:R-:W-:Y:S02]  /*172b0*/  ISETP.GE.AND P3, PT, R40, UR4, PT ;  /* 0x0000000428007c0c */ /* 0x000fe4000bf66270 */
[----:B------:R-:W-:Y:S01]  /*172c0*/  @!P1 LEA.HI.X R11, R48, R20, R49, 0x2, P5 ;  /* 0x00000014300b9211 */ /* 0x000fe200028f1431 */
[----:B------:R0:W-:Y:S04]  /*172d0*/  @!P4 ST.E.64 desc[UR40][R8.64], R112 ;  /* 0x000000700800c985 */ /* 0x0001e8000c101b28 */
[----:B------:R1:W-:Y:S01]  /*172e0*/  @!P1 ST.E.64 desc[UR40][R10.64], R116 ;  /* 0x000000740a009985 */ /* 0x0003e2000c101b28 */
[----:B-----5:R-:W-:-:S02]  /*172f0*/  ISETP.GE.AND P1, PT, R36, UR4, PT ;  /* 0x0000000424007c0c */ /* 0x020fc4000bf26270 */
[-C--:B0-----:R-:W-:Y:S02]  /*17300*/  @!P0 LEA R8, P4, R14, R12.reuse, 0x2 ;  /* 0x0000000c0e088211 */ /* 0x081fe400078810ff */
[----:B-1----:R-:W-:-:S04]  /*17310*/  @!P2 LEA R10, P5, R44, R12, 0x2 ;  /* 0x0000000c2c0aa211 */ /* 0x002fc800078a10ff */
[-C--:B------:R-:W-:Y:S02]  /*17320*/  @!P2 LEA.HI.X R11, R44, R20.reuse, R45, 0x2, P5 ;  /* 0x000000142c0ba211 */ /* 0x080fe400028f142d */
[----:B--2---:R-:W-:Y:S02]  /*17330*/  @!P0 LEA.HI.X R9, R14, R20, R15, 0x2, P4 ;  /* 0x000000140e098211 */ /* 0x004fe400020f140f */
[----:B------:R-:W-:-:S03]  /*17340*/  @!P3 LEA R14, P4, R40, R12, 0x2 ;  /* 0x0000000c280eb211 */ /* 0x000fc600078810ff */
[----:B------:R0:W-:Y:S01]  /*17350*/  @!P0 ST.E.64 desc[UR40][R8.64], R120 ;  /* 0x0000007808008985 */ /* 0x0001e2000c101b28 */
[----:B------:R-:W-:Y:S02]  /*17360*/  ISETP.GE.AND P0, PT, R32, UR4, PT ;  /* 0x0000000420007c0c */ /* 0x000fe4000bf06270 */
        /* <DEDUP_REMOVED lines=10> */
[C---:B--2---:R-:W-:Y:S02]  /*17410*/  @!P4 LEA R14, P1, R13.reuse, R12, 0x2 ;  /* 0x0000000c0d0ec211 */ /* 0x044fe400078210ff */
[-C--:B---3--:R-:W-:Y:S02]  /*17420*/  @!P0 LEA.HI.X R11, R32, R20.reuse, R33, 0x2, P5 ;  /* 0x00000014200b8211 */ /* 0x088fe400028f1421 */
[----:B------:R-:W-:Y:S02]  /*17430*/  @!P4 LEA.HI.X R15, R13, R20, R29, 0x2, P1 ;  /* 0x000000140d0fc211 */ /* 0x000fe400008f141d */
[-C--:B0-----:R-:W-:Y:S02]  /*17440*/  @!P2 LEA R8, P5, R25, R12.reuse, 0x2 ;  /* 0x0000000c1908a211 */ /* 0x081fe400078a10ff */
[----:B------:R-:W-:Y:S02]  /*17450*/  @!P3 LEA R12, P1, R21, R12, 0x2 ;  /* 0x0000000c150cb211 */ /* 0x000fe400078210ff */
[----:B------:R-:W-:-:S02]  /*17460*/  @!P2 LEA.HI.X R9, R25, R20, R28, 0x2, P5 ;  /* 0x000000141909a211 */ /* 0x000fc400028f141c */
[----:B------:R-:W-:Y:S01]  /*17470*/  @!P3 LEA.HI.X R13, R21, R20, R24, 0x2, P1 ;  /* 0x00000014150db211 */ /* 0x000fe200008f1418 */
[----:B------:R3:W-:Y:S04]  /*17480*/  @!P0 ST.E.64 desc[UR40][R10.64], R136 ;  /* 0x000000880a008985 */ /* 0x0007e8000c101b28 */
[----:B------:R3:W-:Y:S04]  /*17490*/  @!P4 ST.E.64 desc[UR40][R14.64], R140 ;  /* 0x0000008c0e00c985 */ /* 0x0007e8000c101b28 */
[----:B------:R3:W-:Y:S04]  /*174a0*/  @!P2 ST.E.64 desc[UR40][R8.64], R144 ;  /* 0x000000900800a985 */ /* 0x0007e8000c101b28 */
[----:B------:R3:W-:Y:S02]  /*174b0*/  @!P3 ST.E.64 desc[UR40][R12.64], R148 ;  /* 0x000000940c00b985 */ /* 0x0007e4000c101b28 */
.L_x_5776:
[----:B------:R-:W-:Y:S05]  /*174c0*/  BSYNC B1 ;  /* 0x0000000000017941 */ /* 0x000fea0003800000 */
.L_x_5775:
[----:B------:R-:W-:-:S03]  /*174d0*/  UMOV UR4, 0xffffffff ;  /* 0xffffffff00047882 */ /* 0x000fc60000000000 */
[----:B------:R-:W-:Y:S05]  /*174e0*/  BRA.DIV UR4, `(.L_x_5777) ;  /* 0x000000d204947947 */ /* 0x000fea000b800000 */
[----:B0-----:R-:W0:Y:S04]  /*174f0*/  SHFL.IDX PT, R4, R4, 0x1, 0x1c1f ;  /* 0x003c1f0004047f89 */ /* 0x001e2800000e0000 */
[----:B------:R-:W4:Y:S02]  /*17500*/  SHFL.IDX PT, R3, R3, 0x1, 0x1c1f ;  /* 0x003c1f0003037f89 */ /* 0x000f2400000e0000 */
.L_x_6015:
[----:B------:R-:W-:-:S13]  /*17510*/  ISETP.GE.AND P0, PT, R152, R0, PT ;  /* 0x000000009800720c */ /* 0x000fda0003f06270 */
[----:B------:R-:W-:Y:S05]  /*17520*/  @P0 BRA `(.L_x_5773) ;  /* 0x00000028008c0947 */ /* 0x000fea0003800000 */
[----:B------:R-:W5:Y:S01]  /*17530*/  LDL R61, [R1+0xf0] ;  /* 0x0000f000013d7983 */ /* 0x000f620000100800 */
[----:B------:R-:W-:-:S03]  /*17540*/  ULDC UR4, c[0x0][0xbc8] ;  /* 0x0002f20000047ab9 */ /* 0x000fc60000000800 */
        /* <DEDUP_REMOVED lines=17> */
[----:B---3--:R-:W3:Y:S04]  /*17660*/  LDL R15, [R1+0xb4] ;  /* 0x0000b400010f7983 */ /* 0x008ee80000100800 */
        /* <DEDUP_REMOVED lines=19> */
[----:B--2---:R-:W2:Y:S01]  /*177a0*/  LDL R12, [R1+0x11c] ;  /* 0x00011c00010c7983 */ /* 0x004ea20000100800 */
[----:B-----5:R-:W-:-:S02]  /*177b0*/  IMAD.MOV.U32 R76, RZ, RZ, R61 ;  /* 0x000000ffff4c7224 */ /* 0x020fc400078e003d */
[----:B----4-:R-:W-:Y:S02]  /*177c0*/  IMAD.MOV.U32 R61, RZ, RZ, R60 ;  /* 0x000000ffff3d7224 */ /* 0x010fe400078e003c */
        /* <DEDUP_REMOVED lines=11> */
[----:B------:R-:W-:Y:S01]  /*17880*/  ISETP.GE.AND P2, PT, R68, UR4, PT ;  /* 0x0000000444007c0c */ /* 0x000fe2000bf46270 */
        /* <DEDUP_REMOVED lines=14> */
[----:B---3--:R-:W-:Y:S01]  /*17970*/  ISETP.GE.AND P3, PT, R84, UR4, PT ;  /* 0x0000000454007c0c */ /* 0x008fe2000bf66270 */
[----:B------:R-:W-:Y:S02]  /*17980*/  IMAD.MOV.U32 R24, RZ, RZ, R15 ;  /* 0x000000ffff187224 */ /* 0x000fe400078e000f */
[----:B------:R-:W-:Y:S01]  /*17990*/  IMAD.MOV.U32 R37, RZ, RZ, R33 ;  /* 0x000000ffff257224 */ /* 0x000fe200078e0021 */
[----:B------:R-:W3:Y:S01]  /*179a0*/  LDL R15, [R1+0xc4] ;  /* 0x0000c400010f7983 */ /* 0x000ee20000100800 */
        /* <DEDUP_REMOVED lines=18> */
[----:B------:R-:W-:Y:S02]  /*17ad0*/  @!P2 IMAD.MOV.U32 R8, RZ, RZ, R3 ;  /* 0x000000ffff08a224 */ /* 0x000fe400078e0003 */
[----:B0-----:R-:W-:Y:S02]  /*17ae0*/  @!P2 IMAD.MOV.U32 R9, RZ, RZ, R4 ;  /* 0x000000ffff09a224 */ /* 0x001fe400078e0004 */
[----:B------:R-:W-:-:S02]  /*17af0*/  IMAD.MOV.U32 R33, RZ, RZ, R28 ;  /* 0x000000ffff217224 */ /* 0x000fc400078e001c */
[----:B------:R-:W-:Y:S02]  /*17b00*/  IMAD.MOV.U32 R69, RZ, RZ, R65 ;  /* 0x000000ffff457224 */ /* 0x000fe400078e0041 */
[----:B------:R-:W-:Y:S02]  /*17b10*/  IMAD.MOV.U32 R65, RZ, RZ, R61 ;  /* 0x000000ffff417224 */ /* 0x000fe400078e003d */
[----:B------:R-:W-:Y:S02]  /*17b20*/  IMAD.MOV.U32 R61, RZ, RZ, R57 ;  /* 0x000000ffff3d7224 */ /* 0x000fe400078e0039 */
[----:B------:R-:W-:Y:S02]  /*17b30*/  IMAD.MOV.U32 R57, RZ, RZ, R53 ;  /* 0x000000ffff397224 */ /* 0x000fe400078e0035 */
[----:B------:R-:W-:-:S04]  /*17b40*/  @!P2 IMAD.WIDE R8, R68, 0x4, R8 ;  /* 0x000000044408a825 */ /* 0x000fc800078e0208 */
[----:B------:R-:W-:Y:S02]  /*17b50*/  IMAD.MOV.U32 R37, RZ, RZ, R29 ;  /* 0x000000ffff257224 */ /* 0x000fe400078e001d */
[----:B------:R-:W-:Y:S02]  /*17b60*/  IMAD.MOV.U32 R53, RZ, RZ, R33 ;  /* 0x000000ffff357224 */ /* 0x000fe400078e0021 */
[----:B------:R-:W-:Y:S02]  /*17b70*/  IMAD.MOV.U32 R29, RZ, RZ, R24 ;  /* 0x000000ffff1d7224 */ /* 0x000fe400078e0018 */
[----:B------:R-:W-:Y:S01]  /*17b80*/  IMAD.MOV.U32 R68, RZ, RZ, R64 ;  /* 0x000000ffff447224 */ /* 0x000fe200078e0040 */
[----:B------:R-:W-:Y:S01]  /*17b90*/  ISETP.GE.AND P0, PT, R89, UR4, PT ;  /* 0x0000000459007c0c */ /* 0x000fe2000bf06270 */
[----:B------:R-:W-:Y:S01]  /*17ba0*/  IMAD.MOV.U32 R33, RZ, RZ, R14 ;  /* 0x000000ffff217224 */ /* 0x000fe200078e000e */
[----:B------:R-:W-:Y:S01]  /*17bb0*/  @!P2 ST.E.64 desc[UR40][R8.64], R26 ;  /* 0x0000001a0800a985 */ /* 0x000fe2000c101b28 */
[----:B------:R-:W-:-:S02]  /*17bc0*/  IMAD.MOV.U32 R64, RZ, RZ, R60 ;  /* 0x000000ffff407224 */ /* 0x000fc400078e003c */
[----:B------:R-:W-:Y:S01]  /*17bd0*/  IMAD.MOV.U32 R14, RZ, RZ, R10 ;  /* 0x000000ffff0e7224 */ /* 0x000fe200078e000a */
[-C--:B------:R-:W-:Y:S01]  /*17be0*/  @!P3 LEA R10, P4, R84, R3.reuse, 0x2 ;  /* 0x00000003540ab211 */ /* 0x080fe200078810ff */
[----:B------:R-:W-:Y:S01]  /*17bf0*/  IMAD.MOV.U32 R60, RZ, RZ, R56 ;  /* 0x000000ffff3c7224 */ /* 0x000fe200078e0038 */
[----:B------:R-:W-:Y:S01]  /*17c00*/  ISETP.GE.AND P1, PT, R80, UR4, PT ;  /* 0x0000000450007c0c */ /* 0x000fe2000bf26270 */
[----:B------:R-:W-:Y:S01]  /*17c10*/  IMAD.MOV.U32 R56, RZ, RZ, R52 ;  /* 0x000000ffff387224 */ /* 0x000fe200078e0034 */
[----:B------:R-:W4:Y:S01]  /*17c20*/  LDL R24, [R1+0x168] ;  /* 0x0001680001187983 */ /* 0x000f220000100800 */
[----:B------:R-:W-:Y:S02]  /*17c30*/  IMAD.MOV.U32 R52, RZ, RZ, R29 ;  /* 0x000000ffff347224 */ /* 0x000fe400078e001d */
[----:B------:R-:W-:Y:S01]  /*17c40*/  IMAD.MOV.U32 R29, RZ, RZ, R11 ;  /* 0x000000ffff1d7224 */ /* 0x000fe200078e000b */
[----:B------:R-:W-:Y:S02]  /*17c50*/  @!P3 LEA.HI.X R11, R84, R4, R92, 0x2, P4 ;  /* 0x00000004540bb211 */ /* 0x000fe400020f145c */
[----:B------:R-:W5:Y:S04]  /*17c60*/  LDL R92, [R1+0x188] ;  /* 0x00018800015c7983 */ /* 0x000f680000100800 */
[----:B------:R-:W2:Y:S04]  /*17c70*/  LDL R84, [R1+0x18c] ;  /* 0x00018c0001547983 */ /* 0x000ea80000100800 */
[----:B------:R0:W-:Y:S02]  /*17c80*/  @!P3 ST.E.64 desc[UR40][R10.64], R30 ;  /* 0x0000001e0a00b985 */ /* 0x0001e4000c101b28 */
[----:B0-----:R-:W-:-:S04]  /*17c90*/  @!P0 LEA R10, P4, R89, R3, 0x2 ;  /* 0x00000003590a8211 */ /* 0x001fc800078810ff */
[----:B-----5:R-:W-:Y:S02]  /*17ca0*/  @!P0 LEA.HI.X R11, R89, R4, R92, 0x2, P4 ;  /* 0x00000004590b8211 */ /* 0x020fe400020f145c */
[----:B------:R-:W5:Y:S01]  /*17cb0*/  LDL R89, [R1+0x184] ;  /* 0x0001840001597983 */ /* 0x000f620000100800 */
[----:B------:R-:W-:Y:S02]  /*17cc0*/  ISETP.GE.AND P2, PT, R88, UR4, PT ;  /* 0x0000000458007c0c */ /* 0x000fe4000bf46270 */
[----:B------:R-:W-:-:S04]  /*17cd0*/  @!P1 LEA R8, P5, R80, R3, 0x2 ;  /* 0x0000000350089211 */ /* 0x000fc800078a10ff */
[----:B--2---:R-:W-:-:S05]  /*17ce0*/  @!P1 LEA.HI.X R9, R80, R4, R84, 0x2, P5 ;  /* 0x0000000450099211 */ /* 0x004fca00028f1454 */
[----:B------:R0:W-:Y:S02]  /*17cf0*/  @!P1 ST.E.64 desc[UR40][R8.64], R34 ;  /* 0x0000002208009985 */ /* 0x0001e4000c101b28 */
[----:B0-----:R-:W-:-:S04]  /*17d00*/  @!P2 LEA R8, P5, R88, R3, 0x2 ;  /* 0x000000035808a211 */ /* 0x001fc800078a10ff */
[----:B-----5:R-:W-:Y:S02]  /*17d10*/  @!P2 LEA.HI.X R9, R88, R4, R89, 0x2, P5 ;  /* 0x000000045809a211 */ /* 0x020fe400028f1459 */
[----:B------:R-:W2:Y:S01]  /*17d20*/  LDL R88, [R1+0x180] ;  /* 0x0001800001587983 */ /* 0x000ea20000100800 */
[----:B------:R-:W-:-:S03]  /*17d30*/  ISETP.GE.AND P3, PT, R85, UR4, PT ;  /* 0x0000000455007c0c */ /* 0x000fc6000bf66270 */
[----:B------:R0:W-:Y:S10]  /*17d40*/  @!P0 ST.E.64 desc[UR40][R10.64], R38 ;  /* 0x000000260a008985 */ /* 0x0001f4000c101b28 */
[----:B0-----:R-:W-:-:S04]  /*17d50*/  @!P3 LEA R10, P4, R85, R3, 0x2 ;  /* 0x00000003550ab211 */ /* 0x001fc800078810ff */
[----:B--2---:R-:W-:Y:S02]  /*17d60*/  @!P3 LEA.HI.X R11, R85, R4, R88, 0x2, P4 ;  /* 0x00000004550bb211 */ /* 0x004fe400020f1458 */
[----:B------:R-:W2:Y:S01]  /*17d70*/  LDL R85, [R1+0x17c] ;  /* 0x00017c0001557983 */ /* 0x000ea20000100800 */
[----:B------:R-:W-:Y:S01]  /*17d80*/  ISETP.GE.AND P1, PT, R81, UR4, PT ;  /* 0x0000000451007c0c */ /* 0x000fe2000bf26270 */
[----:B------:R-:W-:Y:S02]  /*17d90*/  IMAD.MOV.U32 R80, RZ, RZ, R69 ;  /* 0x000000ffff507224 */ /* 0x000fe400078e0045 */
[----:B------:R-:W-:Y:S02]  /*17da0*/  IMAD.MOV.U32 R84, RZ, RZ, R68 ;  /* 0x000000ffff547224 */ /* 0x000fe400078e0044 */
[----:B------:R-:W-:Y:S02]  /*17db0*/  IMAD.MOV.U32 R69, RZ, RZ, R65 ;  /* 0x000000ffff457224 */ /* 0x000fe400078e0041 */
[----:B------:R-:W-:-:S02]  /*17dc0*/  IMAD.MOV.U32 R68, RZ, RZ, R64 ;  /* 0x000000ffff447224 */ /* 0x000fc400078e0040 */
[----:B---3--:R-:W-:Y:S02]  /*17dd0*/  IMAD.MOV.U32 R28, RZ, RZ, R15 ;  /* 0x000000ffff1c7224 */ /* 0x008fe400078e000f */
[----:B------:R-:W-:Y:S01]  /*17de0*/  IMAD.MOV.U32 R65, RZ, RZ, R61 ;  /* 0x000000ffff417224 */ /* 0x000fe200078e003d */
[----:B------:R0:W-:Y:S01]  /*17df0*/  @!P2 ST.E.64 desc[UR40][R8.64], R42 ;  /* 0x0000002a0800a985 */ /* 0x0001e2000c101b28 */
[----:B------:R-:W-:Y:S02]  /*17e00*/  IMAD.MOV.U32 R64, RZ, RZ, R60 ;  /* 0x000000ffff407224 */ /* 0x000fe400078e003c */
[----:B------:R-:W-:Y:S01]  /*17e10*/  IMAD.MOV.U32 R61, RZ, RZ, R57 ;  /* 0x000000ffff3d7224 */ /* 0x000fe200078e0039 */
[----:B------:R-:W-:Y:S01]  /*17e20*/  ISETP.GE.AND P0, PT, R77, UR4, PT ;  /* 0x000000044d007c0c */ /* 0x000fe2000bf06270 */
[----:B------:R-:W-:Y:S01]  /*17e30*/  IMAD.MOV.U32 R60, RZ, RZ, R56 ;  /* 0x000000ffff3c7224 */ /* 0x000fe200078e0038 */
[----:B------:R-:W3:Y:S01]  /*17e40*/  LDL R15, [R1+0x9c] ;  /* 0x00009c00010f7983 */ /* 0x000ee20000100800 */
[----:B------:R-:W-:-:S02]  /*17e50*/  IMAD.MOV.U32 R57, RZ, RZ, R53 ;  /* 0x000000ffff397224 */ /* 0x000fc400078e0035 */
[----:B------:R-:W-:Y:S02]  /*17e60*/  IMAD.MOV.U32 R56, RZ, RZ, R52 ;  /* 0x000000ffff387224 */ /* 0x000fe400078e0034 */
[----:B------:R-:W-:Y:S02]  /*17e70*/  IMAD.MOV.U32 R53, RZ, RZ, R33 ;  /* 0x000000ffff357224 */ /* 0x000fe400078e0021 */
[----:B------:R-:W-:Y:S02]  /*17e80*/  IMAD.MOV.U32 R52, RZ, RZ, R29 ;  /* 0x000000ffff347224 */ /* 0x000fe400078e001d */
[----:B------:R-:W-:Y:S01]  /*17e90*/  IMAD.MOV.U32 R89, RZ, RZ, R68 ;  /* 0x000000ffff597224 */ /* 0x000fe200078e0044 */
[----:B0-----:R-:W-:Y:S01]  /*17ea0*/  @!P1 LEA R8, P5, R81, R3, 0x2 ;  /* 0x0000000351089211 */ /* 0x001fe200078a10ff */
        /* <DEDUP_REMOVED lines=11> */
[----:B--2---:R-:W-:Y:S01]  /*17f60*/  @!P1 LEA.HI.X R9, R81, R4, R85, 0x2, P5 ;  /* 0x0000000451099211 */ /* 0x004fe200028f1455 */
[----:B------:R-:W-:Y:S01]  /*17f70*/  IMAD.MOV.U32 R85, RZ, RZ, R69 ;  /* 0x000000ffff557224 */ /* 0x000fe200078e0045 */
[----:B------:R0:W-:Y:S01]  /*17f80*/  @!P3 ST.E.64 desc[UR40][R10.64], R46 ;  /* 0x0000002e0a00b985 */ /* 0x0001e2000c101b28 */
[----:B------:R-:W-:Y:S02]  /*17f90*/  IMAD.MOV.U32 R69, RZ, RZ, R64 ;  /* 0x000000ffff457224 */ /* 0x000fe400078e0040 */
[----:B------:R-:W-:Y:S01]  /*17fa0*/  IMAD.MOV.U32 R64, RZ, RZ, R57 ;  /* 0x000000ffff407224 */ /* 0x000fe200078e0039 */
[----:B------:R-:W-:Y:S01]  /*17fb0*/  ISETP.GE.AND P2, PT, R76, UR4, PT ;  /* 0x000000044c007c0c */ /* 0x000fe2000bf46270 */
[----:B------:R-:W-:Y:S01]  /*17fc0*/  IMAD.MOV.U32 R57, RZ, RZ, R52 ;  /* 0x000000ffff397224 */ /* 0x000fe200078e0034 */
[----:B------:R-:W2:Y:S04]  /*17fd0*/  LDL R33, [R1+0x130] ;  /* 0x0001300001217983 */ /* 0x000ea80000100800 */
[----:B------:R-:W5:Y:S01]  /*17fe0*/  LDL R52, [R1+0x14c] ;  /* 0x00014c0001347983 */ /* 0x000f620000100800 */
[----:B------:R-:W-:-:S02]  /*17ff0*/  IMAD.MOV.U32 R88, RZ, RZ, R65 ;  /* 0x000000ffff587224 */ /* 0x000fc400078e0041 */
[----:B------:R-:W-:Y:S01]  /*18000*/  IMAD.MOV.U32 R81, RZ, RZ, R68 ;  /* 0x000000ffff517224 */ /* 0x000fe200078e0044 */
[C---:B0-----:R-:W-:Y:S01]  /*18010*/  @!P0 LEA R10, P4, R77.reuse, R3, 0x2 ;  /* 0x000000034d0a8211 */ /* 0x041fe200078810ff */
[----:B----4-:R-:W-:Y:S02]  /*18020*/  IMAD.MOV.U32 R53, RZ, RZ, R24 ;  /* 0x000000ffff357224 */ /* 0x010fe400078e0018 */
[----:B------:R-:W-:Y:S01]  /*18030*/  IMAD.MOV.U32 R68, RZ, RZ, R61 ;  /* 0x000000ffff447224 */ /* 0x000fe200078e003d */
[----:B------:R-:W-:Y:S01]  /*18040*/  @!P0 LEA.HI.X R11, R77, R4, R88, 0x2, P4 ;  /* 0x000000044d0b8211 */ /* 0x000fe200020f1458 */
[----:B------:R-:W-:Y:S02]  /*18050*/  IMAD.MOV.U32 R65, RZ, RZ, R60 ;  /* 0x000000ffff417224 */ /* 0x000fe400078e003c */
[----:B------:R-:W-:Y:S02]  /*18060*/  IMAD.MOV.U32 R29, RZ, RZ, R21 ;  /* 0x000000ffff1d7224 */ /* 0x000fe400078e0015 */
[----:B------:R-:W-:Y:S01]  /*18070*/  IMAD.MOV.U32 R28, RZ, RZ, R20 ;  /* 0x000000ffff1c7224 */ /* 0x000fe200078e0014 */
[----:B------:R0:W-:Y:S01]  /*18080*/  @!P1 ST.E.64 desc[UR40][R8.64], R50 ;  /* 0x0000003208009985 */ /* 0x0001e2000c101b28 */
[----:B------:R-:W-:-:S02]  /*18090*/  IMAD.MOV.U32 R61, RZ, RZ, R56 ;  /* 0x000000ffff3d7224 */ /* 0x000fc400078e0038 */
[----:B------:R-:W-:Y:S01]  /*180a0*/  IMAD.MOV.U32 R77, RZ, RZ, R69 ;  /* 0x000000ffff4d7224 */ /* 0x000fe200078e0045 */
[----:B------:R-:W-:Y:S01]  /*180b0*/  ISETP.GE.AND P3, PT, R73, UR4, PT ;  /* 0x0000000449007c0c */ /* 0x000fe2000bf66270 */
[----:B------:R-:W-:Y:S01]  /*180c0*/  IMAD.MOV.U32 R60, RZ, RZ, R53 ;  /* 0x000000ffff3c7224 */ /* 0x000fe200078e0035 */
[----:B------:R-:W4:Y:S01]  /*180d0*/  LDL R24, [R1+0x138] ;  /* 0x0001380001187983 */ /* 0x000f220000100800 */
[----:B------:R-:W-:Y:S02]  /*180e0*/  IMAD.MOV.U32 R69, RZ, RZ, R68 ;  /* 0x000000ffff457224 */ /* 0x000fe400078e0044 */
[----:B------:R-:W-:Y:S01]  /*180f0*/  IMAD.MOV.U32 R68, RZ, RZ, R65 ;  /* 0x000000ffff447224 */ /* 0x000fe200078e0041 */
[----:B------:R-:W3:Y:S01]  /*18100*/  LDL R20, [R1+0xa0] ;  /* 0x0000a00001147983 */ /* 0x000ee20000100800 */
[----:B------:R-:W-:Y:S02]  /*18110*/  IMAD.MOV.U32 R56, RZ, RZ, R29 ;  /* 0x000000ffff387224 */ /* 0x000fe400078e001d */
[----:B------:R-:W-:Y:S01]  /*18120*/  IMAD.MOV.U32 R65, RZ, RZ, R64 ;  /* 0x000000ffff417224 */ /* 0x000fe200078e0040 */
[----:B0-----:R-:W-:Y:S01]  /*18130*/  @!P2 LEA R8, P5, R76, R3, 0x2 ;  /* 0x000000034c08a211 */ /* 0x001fe200078a10ff */
[----:B------:R-:W-:Y:S01]  /*18140*/  IMAD.MOV.U32 R53, RZ, RZ, R28 ;  /* 0x000000ffff357224 */ /* 0x000fe200078e001c */
[----:B------:R0:W-:Y:S01]  /*18150*/  @!P0 ST.E.64 desc[UR40][R10.64], R54 ;  /* 0x000000360a008985 */ /* 0x0001e2000c101b28 */
[----:B------:R-:W-:-:S02]  /*18160*/  IMAD.MOV.U32 R64, RZ, RZ, R61 ;  /* 0x000000ffff407224 */ /* 0x000fc400078e003d */
[----:B------:R-:W-:Y:S01]  /*18170*/  IMAD.MOV.U32 R61, RZ, RZ, R60 ;  /* 0x000000ffff3d7224 */ /* 0x000fe200078e003c */
[----:B------:R-:W-:Y:S01]  /*18180*/  @!P2 LEA.HI.X R9, R76, R4, R77, 0x2, P5 ;  /* 0x000000044c09a211 */ /* 0x000fe200028f144d */
[----:B------:R-:W-:Y:S01]  /*18190*/  IMAD.MOV.U32 R60, RZ, RZ, R57 ;  /* 0x000000ffff3c7224 */ /* 0x000fe200078e0039 */
[----:B------:R-:W-:Y:S01]  /*181a0*/  ISETP.GE.AND P1, PT, R72, UR4, PT ;  /* 0x0000000448007c0c */ /* 0x000fe2000bf26270 */
[----:B------:R-:W-:Y:S01]  /*181b0*/  IMAD.MOV.U32 R57, RZ, RZ, R56 ;  /* 0x000000ffff397224 */ /* 0x000fe200078e0038 */
[----:B------:R-:W2:Y:S01]  /*181c0*/  LDL R21, [R1+0xa4] ;  /* 0x0000a40001157983 */ /* 0x000ea20000100800 */
[----:B------:R-:W-:-:S03]  /*181d0*/  IMAD.MOV.U32 R56, RZ, RZ, R53 ;  /* 0x000000ffff387224 */ /* 0x000fc600078e0035 */
[----:B------:R-:W2:Y:S04]  /*181e0*/  LDL R29, [R1+0x98] ;  /* 0x00009800011d7983 */ /* 0x000ea80000100800 */
[----:B------:R-:W2:Y:S01]  /*181f0*/  LDL R28, [R1+0x94] ;  /* 0x00009400011c7983 */ /* 0x000ea20000100800 */
[----:B-----5:R-:W-:Y:S02]  /*18200*/  IMAD.MOV.U32 R53, RZ, RZ, R52 ;  /* 0x000000ffff357224 */ /* 0x020fe400078e0034 */
[----:B------:R-:W-:Y:S02]  /*18210*/  IMAD.MOV.U32 R52, RZ, RZ, R49 ;  /* 0x000000ffff347224 */ /* 0x000fe400078e0031 */
[----:B------:R-:W-:Y:S02]  /*18220*/  IMAD.MOV.U32 R49, RZ, RZ, R48 ;  /* 0x000000ffff317224 */ /* 0x000fe400078e0030 */
[----:B------:R-:W-:-:S02]  /*18230*/  IMAD.MOV.U32 R48, RZ, RZ, R45 ;  /* 0x000000ffff307224 */ /* 0x000fc400078e002d */
[----:B------:R-:W-:Y:S02]  /*18240*/  IMAD.MOV.U32 R45, RZ, RZ, R44 ;  /* 0x000000ffff2d7224 */ /* 0x000fe400078e002c */
[----:B------:R-:W-:Y:S02]  /*18250*/  IMAD.MOV.U32 R44, RZ, RZ, R41 ;  /* 0x000000ffff2c7224 */ /* 0x000fe400078e0029 */
[----:B------:R-:W-:Y:S02]  /*18260*/  IMAD.MOV.U32 R41, RZ, RZ, R40 ;  /* 0x000000ffff297224 */ /* 0x000fe400078e0028 */
[----:B------:R-:W5:Y:S01]  /*18270*/  LDL R40, [R1+0x154] ;  /* 0x0001540001287983 */ /* 0x000f620000100800 */
        /* <DEDUP_REMOVED lines=15> */
[----:B-----5:R-:W-:Y:S02]  /*18370*/  IMAD.MOV.U32 R41, RZ, RZ, R40 ;  /* 0x000000ffff297224 */ /* 0x020fe400078e0028 */
[----:B------:R-:W5:Y:S01]  /*18380*/  LDL R40, [R1+0xac] ;  /* 0x0000ac0001287983 */ /* 0x000f620000100800 */
[----:B0-----:R-:W-:-:S04]  /*18390*/  @!P3 LEA R10, P4, R73, R3, 0x2 ;  /* 0x00000003490ab211 */ /* 0x001fc800078810ff */
[----:B------:R-:W-:Y:S01]  /*183a0*/  @!P3 LEA.HI.X R11, R73, R4, R76, 0x2, P4 ;  /* 0x00000004490bb211 */ /* 0x000fe200020f144c */
        /* <DEDUP_REMOVED lines=13> */
[----:B------:R0:W-:Y:S01]  /*18480*/  @!P2 ST.E.64 desc[UR40][R8.64], R58 ;  /* 0x0000003a0800a985 */ /* 0x0001e2000c101b28 */
[----:B------:R-:W-:Y:S02]  /*18490*/  IMAD.MOV.U32 R45, RZ, RZ, R44 ;  /* 0x000000ffff2d7224 */ /* 0x000fe400078e002c */
[----:B------:R-:W-:Y:S01]  /*184a0*/  IMAD.MOV.U32 R44, RZ, RZ, R41 ;  /* 0x000000ffff2c7224 */ /* 0x000fe200078e0029 */
[----:B0-----:R-:W-:-:S04]  /*184b0*/  @!P1 LEA R8, P5, R72, R3, 0x2 ;  /* 0x0000000348089211 */ /* 0x001fc800078a10ff */
[----:B------:R-:W-:Y:S01]  /*184c0*/  @!P1 LEA.HI.X R9, R72, R4, R73, 0x2, P5 ;  /* 0x0000000448099211 */ /* 0x000fe200028f1449 */
[----:B------:R-:W-:Y:S02]  /*184d0*/  IMAD.MOV.U32 R72, RZ, RZ, R57 ;  /* 0x000000ffff487224 */ /* 0x000fe400078e0039 */
[----:B------:R-:W-:Y:S02]  /*184e0*/  IMAD.MOV.U32 R57, RZ, RZ, R49 ;  /* 0x000000ffff397224 */ /* 0x000fe400078e0031 */
[----:B-----5:R-:W-:Y:S02]  /*184f0*/  IMAD.MOV.U32 R41, RZ, RZ, R40 ;  /* 0x000000ffff297224 */ /* 0x020fe400078e0028 */
[----:B------:R-:W-:Y:S02]  /*18500*/  IMAD.MOV.U32 R40, RZ, RZ, R37 ;  /* 0x000000ffff287224 */ /* 0x000fe400078e0025 */
[----:B------:R-:W-:Y:S02]  /*18510*/  IMAD.MOV.U32 R37, RZ, RZ, R36 ;  /* 0x000000ffff257224 */ /* 0x000fe400078e0024 */
[----:B------:R-:W-:-:S02]  /*18520*/  IMAD.MOV.U32 R36, RZ, RZ, R32 ;  /* 0x000000ffff247224 */ /* 0x000fc400078e0020 */
[----:B------:R-:W-:Y:S02]  /*18530*/  IMAD.MOV.U32 R32, RZ, RZ, R25 ;  /* 0x000000ffff207224 */ /* 0x000fe400078e0019 */
[----:B------:R-:W-:Y:S02]  /*18540*/  IMAD.MOV.U32 R25, RZ, RZ, R13 ;  /* 0x000000ffff197224 */ /* 0x000fe400078e000d */
[----:B------:R-:W-:Y:S02]  /*18550*/  IMAD.MOV.U32 R13, RZ, RZ, R12 ;  /* 0x000000ffff0d7224 */ /* 0x000fe400078e000c */
[----:B------:R-:W-:Y:S01]  /*18560*/  IMAD.MOV.U32 R49, RZ, RZ, R37 ;  /* 0x000000ffff317224 */ /* 0x000fe200078e0025 */
[----:B------:R-:W5:Y:S04]  /*18570*/  LDL R12, [R1+0x12c] ;  /* 0x00012c00010c7983 */ /* 0x000f680000100800 */
[----:B------:R-:W4:Y:S01]  /*18580*/  LDL R37, [R1+0x134] ;  /* 0x0001340001257983 */ /* 0x000f220000100800 */
[----:B------:R-:W-:Y:S01]  /*18590*/  ISETP.GE.AND P0, PT, R80, UR4, PT ;  /* 0x0000000450007c0c */ /* 0x000fe2000bf06270 */
[----:B------:R-:W-:-:S02]  /*185a0*/  IMAD.MOV.U32 R88, RZ, RZ, R65 ;  /* 0x000000ffff587224 */ /* 0x000fc400078e0041 */
[----:B------:R0:W-:Y:S01]  /*185b0*/  @!P3 ST.E.64 desc[UR40][R10.64], R62 ;  /* 0x0000003e0a00b985 */ /* 0x0001e2000c101b28 */
[----:B------:R-:W-:Y:S02]  /*185c0*/  IMAD.MOV.U32 R77, RZ, RZ, R68 ;  /* 0x000000ffff4d7224 */ /* 0x000fe400078e0044 */
[----:B------:R-:W-:Y:S02]  /*185d0*/  IMAD.MOV.U32 R65, RZ, RZ, R60 ;  /* 0x000000ffff417224 */ /* 0x000fe400078e003c */
[----:B------:R-:W-:Y:S02]  /*185e0*/  IMAD.MOV.U32 R76, RZ, RZ, R61 ;  /* 0x000000ffff4c7224 */ /* 0x000fe400078e003d */
[----:B------:R-:W-:Y:S02]  /*185f0*/  IMAD.MOV.U32 R60, RZ, RZ, R56 ;  /* 0x000000ffff3c7224 */ /* 0x000fe400078e0038 */
[----:B------:R-:W-:Y:S02]  /*18600*/  IMAD.MOV.U32 R68, RZ, RZ, R53 ;  /* 0x000000ffff447224 */ /* 0x000fe400078e0035 */
[----:B------:R-:W-:Y:S01]  /*18610*/  IMAD.MOV.U32 R73, RZ, RZ, R69 ;  /* 0x000000ffff497224 */ /* 0x000fe200078e0045 */
[----:B0-----:R-:W-:Y:S01]  /*18620*/  @!P0 LEA R10, P4, R80, R3, 0x2 ;  /* 0x00000003500a8211 */ /* 0x001fe200078810ff */
[----:B------:R-:W-:-:S02]  /*18630*/  IMAD.MOV.U32 R61, RZ, RZ, R48 ;  /* 0x000000ffff3d7224 */ /* 0x000fc400078e0030 */
[----:B------:R-:W-:Y:S01]  /*18640*/  IMAD.MOV.U32 R56, RZ, RZ, R45 ;  /* 0x000000ffff387224 */ /* 0x000fe200078e002d */
[----:B------:R-:W-:Y:S01]  /*18650*/  @!P0 LEA.HI.X R11, R80, R4, R88, 0x2, P4 ;  /* 0x00000004500b8211 */ /* 0x000fe200020f1458 */
        /* <DEDUP_REMOVED lines=11> */
[----:B------:R-:W2:Y:S01]  /*18710*/  LDL R25, [R1+0x124] ;  /* 0x0001240001197983 */ /* 0x000ea20000100800 */
[----:B------:R-:W-:-:S02]  /*18720*/  IMAD.MOV.U32 R56, RZ, RZ, R48 ;  /* 0x000000ffff387224 */ /* 0x000fc400078e0030 */
[----:B------:R-:W-:Y:S02]  /*18730*/  IMAD.MOV.U32 R72, RZ, RZ, R64 ;  /* 0x000000ffff487224 */ /* 0x000fe400078e0040 */
[----:B------:R-:W-:Y:S02]  /*18740*/  IMAD.MOV.U32 R64, RZ, RZ, R53 ;  /* 0x000000ffff407224 */ /* 0x000fe400078e0035 */
[----:B------:R-:W-:Y:S02]  /*18750*/  IMAD.MOV.U32 R53, RZ, RZ, R52 ;  /* 0x000000ffff357224 */ /* 0x000fe400078e0034 */
[----:B------:R-:W-:Y:S02]  /*18760*/  IMAD.MOV.U32 R52, RZ, RZ, R44 ;  /* 0x000000ffff347224 */ /* 0x000fe400078e002c */
[----:B------:R-:W-:Y:S02]  /*18770*/  IMAD.MOV.U32 R40, RZ, RZ, R36 ;  /* 0x000000ffff287224 */ /* 0x000fe400078e0024 */
[----:B------:R-:W2:Y:S01]  /*18780*/  LDL R36, [R1+0x120] ;  /* 0x0001200001247983 */ /* 0x000ea20000100800 */
[----:B-----5:R-:W-:-:S02]  /*18790*/  IMAD.MOV.U32 R41, RZ, RZ, R12 ;  /* 0x000000ffff297224 */ /* 0x020fc400078e000c */
[----:B----4-:R-:W-:Y:S02]  /*187a0*/  IMAD.MOV.U32 R48, RZ, RZ, R37 ;  /* 0x000000ffff307224 */ /* 0x010fe400078e0025 */
[----:B------:R-:W-:Y:S02]  /*187b0*/  IMAD.MOV.U32 R37, RZ, RZ, R24 ;  /* 0x000000ffff257224 */ /* 0x000fe400078e0018 */
[----:B---3--:R-:W-:Y:S02]  /*187c0*/  IMAD.MOV.U32 R24, RZ, RZ, R20 ;  /* 0x000000ffff187224 */ /* 0x008fe400078e0014 */
[----:B------:R-:W-:Y:S02]  /*187d0*/  IMAD.MOV.U32 R20, RZ, RZ, R14 ;  /* 0x000000ffff147224 */ /* 0x000fe400078e000e */
[----:B------:R-:W-:Y:S01]  /*187e0*/  IMAD.MOV.U32 R44, RZ, RZ, R41 ;  /* 0x000000ffff2c7224 */ /* 0x000fe200078e0029 */
[----:B------:R-:W3:Y:S01]  /*187f0*/  LDL R14, [R1+0xa8] ;  /* 0x0000a800010e7983 */ /* 0x000ee20000100800 */
[----:B--2---:R-:W-:-:S02]  /*18800*/  IMAD.MOV.U32 R41, RZ, RZ, R33 ;  /* 0x000000ffff297224 */ /* 0x004fc400078e0021 */
[----:B------:R-:W-:Y:S02]  /*18810*/  IMAD.MOV.U32 R33, RZ, RZ, R21 ;  /* 0x000000ffff217224 */ /* 0x000fe400078e0015 */
[----:B------:R-:W-:Y:S02]  /*18820*/  IMAD.MOV.U32 R21, RZ, RZ, R15 ;  /* 0x000000ffff157224 */ /* 0x000fe400078e000f */
[----:B------:R-:W2:Y:S01]  /*18830*/  LDL R15, [R1+0x140] ;  /* 0x00014000010f7983 */ /* 0x000ea20000100800 */
[----:B------:R-:W-:Y:S02]  /*18840*/  ISETP.GE.AND P2, PT, R84, UR4, PT ;  /* 0x0000000454007c0c */ /* 0x000fe4000bf46270 */
[----:B------:R-:W-:Y:S01]  /*18850*/  ISETP.GE.AND P3, PT, R93, UR4, PT ;  /* 0x000000045d007c0c */ /* 0x000fe2000bf66270 */
[----:B------:R-:W-:Y:S01]  /*18860*/  @!P1 ST.E.64 desc[UR40][R8.64], R66 ;  /* 0x0000004208009985 */ /* 0x000fe2000c101b28 */
[----:B------:R-:W-:Y:S01]  /*18870*/  ISETP.GE.AND P1, PT, R89, UR4, PT ;  /* 0x0000000459007c0c */ /* 0x000fe2000bf26270 */
[----:B------:R-:W-:-:S02]  /*18880*/  IMAD.MOV.U32 R32, RZ, RZ, R13 ;  /* 0x000000ffff207224 */ /* 0x000fc400078e000d */
[----:B------:R0:W-:Y:S06]  /*18890*/  @!P0 ST.E.64 desc[UR40][R10.64], R70 ;  /* 0x000000460a008985 */ /* 0x0001ec000c101b28 */
[----:B------:R-:W-:-:S04]  /*188a0*/  @!P2 LEA R12, P5, R84, R3, 0x2 ;  /* 0x00000003540ca211 */ /* 0x000fc800078a10ff */
[----:B------:R-:W-:Y:S01]  /*188b0*/  @!P2 LEA.HI.X R13, R84, R4, R88, 0x2, P5 ;  /* 0x00000004540da211 */ /* 0x000fe200028f1458 */
[----:B------:R-:W-:Y:S01]  /*188c0*/  IMAD.MOV.U32 R88, RZ, RZ, R68 ;  /* 0x000000ffff587224 */ /* 0x000fe200078e0044 */
[----:B------:R-:W-:Y:S01]  /*188d0*/  ISETP.GE.AND P0, PT, R85, UR4, PT ;  /* 0x0000000455007c0c */ /* 0x000fe2000bf06270 */
[----:B------:R-:W-:Y:S02]  /*188e0*/  IMAD.MOV.U32 R68, RZ, RZ, R52 ;  /* 0x000000ffff447224 */ /* 0x000fe400078e0034 */
[----:B------:R-:W-:Y:S02]  /*188f0*/  IMAD.MOV.U32 R52, RZ, RZ, R48 ;  /* 0x000000ffff347224 */ /* 0x000fe400078e0030 */
[----:B------:R-:W-:Y:S01]  /*18900*/  IMAD.MOV.U32 R48, RZ, RZ, R41 ;  /* 0x000000ffff307224 */ /* 0x000fe200078e0029 */
[----:B------:R1:W-:Y:S01]  /*18910*/  @!P2 ST.E.64 desc[UR40][R12.64], R74 ;  /* 0x0000004a0c00a985 */ /* 0x0003e2000c101b28 */
[----:B------:R-:W-:Y:S01]  /*18920*/  IMAD.MOV.U32 R96, RZ, RZ, R80 ;  /* 0x000000ffff607224 */ /* 0x000fe200078e0050 */
[----:B------:R-:W-:Y:S01]  /*18930*/  ISETP.GE.AND P2, PT, R81, UR4, PT ;  /* 0x0000000451007c0c */ /* 0x000fe2000bf46270 */
[----:B------:R-:W-:-:S02]  /*18940*/  IMAD.MOV.U32 R84, RZ, RZ, R64 ;  /* 0x000000ffff547224 */ /* 0x000fc400078e0040 */
[----:B------:R-:W-:Y:S02]  /*18950*/  IMAD.MOV.U32 R92, RZ, RZ, R72 ;  /* 0x000000ffff5c7224 */ /* 0x000fe400078e0048 */
[----:B------:R-:W-:Y:S01]  /*18960*/  IMAD.MOV.U32 R80, RZ, RZ, R20 ;  /* 0x000000ffff507224 */ /* 0x000fe200078e0014 */
[C---:B------:R-:W-:Y:S01]  /*18970*/  @!P1 LEA R20, P5, R89.reuse, R3, 0x2 ;  /* 0x0000000359149211 */ /* 0x040fe200078a10ff */
[----:B------:R-:W-:Y:S02]  /*18980*/  IMAD.MOV.U32 R72, RZ, RZ, R56 ;  /* 0x000000ffff487224 */ /* 0x000fe400078e0038 */
[----:B------:R-:W-:Y:S02]  /*18990*/  IMAD.MOV.U32 R56, RZ, RZ, R37 ;  /* 0x000000ffff387224 */ /* 0x000fe400078e0025 */
[----:B------:R-:W-:Y:S02]  /*189a0*/  IMAD.MOV.U32 R37, RZ, RZ, R33 ;  /* 0x000000ffff257224 */ /* 0x000fe400078e0021 */
[----:B------:R-:W-:Y:S01]  /*189b0*/  IMAD.MOV.U32 R33, RZ, RZ, R21 ;  /* 0x000000ffff217224 */ /* 0x000fe200078e0015 */
[----:B------:R-:W-:-:S02]  /*189c0*/  @!P1 LEA.HI.X R21, R89, R4, R92, 0x2, P5 ;  /* 0x0000000459159211 */ /* 0x000fc400028f145c */
[----:B0-----:R-:W-:-:S04]  /*189d0*/  @!P2 LEA R10, P5, R81, R3, 0x2 ;  /* 0x00000003510aa211 */ /* 0x001fc800078a10ff */
[----:B------:R-:W-:Y:S01]  /*189e0*/  @!P2 LEA.HI.X R11, R81, R4, R84, 0x2, P5 ;  /* 0x00000004510ba211 */ /* 0x000fe200028f1454 */
[----:B---3--:R-:W-:Y:S01]  /*189f0*/  IMAD.MOV.U32 R41, RZ, RZ, R14 ;  /* 0x000000ffff297224 */ /* 0x008fe200078e000e */
[----:B------:R-:W-:Y:S01]  /*18a00*/  @!P3 LEA R14, P4, R93, R3, 0x2 ;  /* 0x000000035d0eb211 */ /* 0x000fe200078810ff */
[----:B--2---:R-:W-:-:S03]  /*18a10*/  IMAD.MOV.U32 R64, RZ, RZ, R15 ;  /* 0x000000ffff407224 */ /* 0x004fc600078e000f */
[----:B------:R-:W-:Y:S02]  /*18a20*/  @!P3 LEA.HI.X R15, R93, R4, R96, 0x2, P4 ;  /* 0x000000045d0fb211 */ /* 0x000fe400020f1460 */
[----:B------:R-:W-:-:S03]  /*18a30*/  @!P0 LEA R8, P4, R85, R3, 0x2 ;  /* 0x0000000355088211 */ /* 0x000fc600078810ff */
[----:B------:R0:W-:Y:S01]  /*18a40*/  @!P3 ST.E.64 desc[UR40][R14.64], R78 ;  /* 0x0000004e0e00b985 */ /* 0x0001e2000c101b28 */
[----:B------:R-:W-:Y:S02]  /*18a50*/  ISETP.GE.AND P3, PT, R77, UR4, PT ;  /* 0x000000044d007c0c */ /* 0x000fe4000bf66270 */
[----:B------:R-:W-:Y:S01]  /*18a60*/  @!P0 LEA.HI.X R9, R85, R4, R88, 0x2, P4 ;  /* 0x0000000455098211 */ /* 0x000fe200020f1458 */
[----:B------:R2:W-:Y:S01]  /*18a70*/  @!P1 ST.E.64 desc[UR40][R20.64], R82 ;  /* 0x0000005214009985 */ /* 0x0005e2000c101b28 */
[----:B------:R-:W-:-:S03]  /*18a80*/  ISETP.GE.AND P1, PT, R73, UR4, PT ;  /* 0x0000000449007c0c */ /* 0x000fc6000bf26270 */
[----:B------:R3:W-:Y:S01]  /*18a90*/  @!P0 ST.E.64 desc[UR40][R8.64], R86 ;  /* 0x0000005608008985 */ /* 0x0007e2000c101b28 */
[----:B------:R-:W-:-:S03]  /*18aa0*/  ISETP.GE.AND P0, PT, R69, UR4, PT ;  /* 0x0000000445007c0c */ /* 0x000fc6000bf06270 */
[----:B------:R4:W-:Y:S01]  /*18ab0*/  @!P2 ST.E.64 desc[UR40][R10.64], R90 ;  /* 0x0000005a0a00a985 */ /* 0x0009e2000c101b28 */
[----:B------:R-:W-:Y:S02]  /*18ac0*/  ISETP.GE.AND P2, PT, R65, UR4, PT ;  /* 0x0000000441007c0c */ /* 0x000fe4000bf46270 */
[----:B-1----:R-:W-:-:S03]  /*18ad0*/  @!P3 LEA R12, P4, R77, R3, 0x2 ;  /* 0x000000034d0cb211 */ /* 0x002fc600078810ff */
[-C--:B0-----:R-:W-:Y:S02]  /*18ae0*/  @!P1 LEA R14, P5, R73, R3.reuse, 0x2 ;  /* 0x00000003490e9211 */ /* 0x081fe400078a10ff */
[-C--:B------:R-:W-:Y:S02]  /*18af0*/  @!P3 LEA.HI.X R13, R77, R4.reuse, R80, 0x2, P4 ;  /* 0x000000044d0db211 */ /* 0x080fe400020f1450 */
        /* <DEDUP_REMOVED lines=8> */
[----:B------:R-:W-:Y:S02]  /*18b80*/  @!P2 LEA.HI.X R9, R65, R4, R68, 0x2, P1 ;  /* 0x000000044109a211 */ /* 0x000fe400008f1444 */
[----:B------:R-:W-:Y:S01]  /*18b90*/  ISETP.GE.AND P1, PT, R53, UR4, PT ;  /* 0x0000000435007c0c */ /* 0x000fe2000bf26270 */
[----:B------:R2:W-:Y:S01]  /*18ba0*/  @!P0 ST.E.64 desc[UR40][R20.64], R102 ;  /* 0x0000006614008985 */ /* 0x0005e2000c101b28 */
[----:B----4-:R-:W-:-:S03]  /*18bb0*/  @!P4 LEA R10, P0, R61, R3, 0x2 ;  /* 0x000000033d0ac211 */ /* 0x010fc600078010ff */
[----:B------:R3:W-:Y:S01]  /*18bc0*/  @!P2 ST.E.64 desc[UR40][R8.64], R106 ;  /* 0x0000006a0800a985 */ /* 0x0007e2000c101b28 */
[-C--:B0-----:R-:W-:Y:S02]  /*18bd0*/  @!P3 LEA R12, P5, R57, R3.reuse, 0x2 ;  /* 0x00000003390cb211 */ /* 0x081fe400078a10ff */
[----:B------:R-:W-:Y:S02]  /*18be0*/  ISETP.GE.AND P2, PT, R49, UR4, PT ;  /* 0x0000000431007c0c */ /* 0x000fe4000bf46270 */
[-C--:B------:R-:W-:Y:S02]  /*18bf0*/  @!P4 LEA.HI.X R11, R61, R4.reuse, R64, 0x2, P0 ;  /* 0x000000043d0bc211 */ /* 0x080fe400000f1440 */
[----:B------:R-:W-:Y:S02]  /*18c00*/  ISETP.GE.AND P0, PT, R45, UR4, PT ;  /* 0x000000042d007c0c */ /* 0x000fe4000bf06270 */
[----:B------:R-:W-:Y:S01]  /*18c10*/  @!P3 LEA.HI.X R13, R57, R4, R60, 0x2, P5 ;  /* 0x00000004390db211 */ /* 0x000fe200028f143c */
[----:B------:R0:W-:Y:S01]  /*18c20*/  @!P4 ST.E.64 desc[UR40][R10.64], R110 ;  /* 0x0000006e0a00c985 */ /* 0x0001e2000c101b28 */
[----:B-1----:R-:W-:-:S03]  /*18c30*/  @!P1 LEA R14, P4, R53, R3, 0x2 ;  /* 0x00000003350e9211 */ /* 0x002fc600078810ff */
[----:B------:R1:W-:Y:S01]  /*18c40*/  @!P3 ST.E.64 desc[UR40][R12.64], R114 ;  /* 0x000000720c00b985 */ /* 0x0003e2000c101b28 */
[----:B------:R-:W-:Y:S02]  /*18c50*/  ISETP.GE.AND P3, PT, R41, UR4, PT ;  /* 0x0000000429007c0c */ /* 0x000fe4000bf66270 */
[-C--:B------:R-:W-:Y:S02]  /*18c60*/  @!P1 LEA.HI.X R15, R53, R4.reuse, R56, 0x2, P4 ;  /* 0x00000004350f9211 */ /* 0x080fe400020f1438 */
[-C--:B--2---:R-:W-:Y:S02]  /*18c70*/  @!P2 LEA R20, P5, R49, R3.reuse, 0x2 ;  /* 0x000000033114a211 */ /* 0x084fe400078a10ff */
[----:B---3--:R-:W-:Y:S01]  /*18c80*/  @!P0 LEA R8, P4, R45, R3, 0x2 ;  /* 0x000000032d088211 */ /* 0x008fe200078810ff */
[----:B------:R2:W-:Y:S01]  /*18c90*/  @!P1 ST.E.64 desc[UR40][R14.64], R118 ;  /* 0x000000760e009985 */ /* 0x0005e2000c101b28 */
[----:B------:R-:W-:Y:S02]  /*18ca0*/  @!P2 LEA.HI.X R21, R49, R4, R52, 0x2, P5 ;  /* 0x000000043115a211 */ /* 0x000fe400028f1434 */
[----:B------:R-:W-:-:S02]  /*18cb0*/  ISETP.GE.AND P1, PT, R37, UR4, PT ;  /* 0x0000000425007c0c */ /* 0x000fc4000bf26270 */
[-C--:B------:R-:W-:Y:S02]  /*18cc0*/  @!P0 LEA.HI.X R9, R45, R4.reuse, R48, 0x2, P4 ;  /* 0x000000042d098211 */ /* 0x080fe400020f1430 */
[----:B------:R-:W-:Y:S01]  /*18cd0*/  ISETP.GE.AND P4, PT, R24, UR4, PT ;  /* 0x0000000418007c0c */ /* 0x000fe2000bf86270 */
[----:B------:R3:W-:Y:S01]  /*18ce0*/  @!P2 ST.E.64 desc[UR40][R20.64], R122 ;  /* 0x0000007a1400a985 */ /* 0x0007e2000c101b28 */
[----:B0-----:R-:W-:Y:S02]  /*18cf0*/  @!P3 LEA R10, P5, R41, R3, 0x2 ;  /* 0x00000003290ab211 */ /* 0x001fe400078a10ff */
[----:B------:R-:W-:Y:S01]  /*18d00*/  ISETP.GE.AND P2, PT, R33, UR4, PT ;  /* 0x0000000421007c0c */ /* 0x000fe2000bf46270 */
[----:B------:R0:W-:Y:S01]  /*18d10*/  @!P0 ST.E.64 desc[UR40][R8.64], R126 ;  /* 0x0000007e08008985 */ /* 0x0001e2000c101b28 */
[----:B------:R-:W-:Y:S02]  /*18d20*/  ISETP.GE.AND P0, PT, R29, UR4, PT ;  /* 0x000000041d007c0c */ /* 0x000fe4000bf06270 */
[----:B------:R-:W-:-:S02]  /*18d30*/  @!P3 LEA.HI.X R11, R41, R4, R44, 0x2, P5 ;  /* 0x00000004290bb211 */ /* 0x000fc400028f142c */
[----:B-1----:R-:W-:-:S03]  /*18d40*/  @!P1 LEA R12, P5, R37, R3, 0x2 ;  /* 0x00000003250c9211 */ /* 0x002fc600078a10ff */
[----:B------:R0:W-:Y:S01]  /*18d50*/  @!P3 ST.E.64 desc[UR40][R10.64], R130 ;  /* 0x000000820a00b985 */ /* 0x0001e2000c101b28 */
[CC--:B--2---:R-:W-:Y:S02]  /*18d60*/  @!P4 LEA R14, P3, R24.reuse, R3.reuse, 0x2 ;  /* 0x00000003180ec211 */ /* 0x0c4fe400078610ff */
[-C--:B------:R-:W-:Y:S02]  /*18d70*/  @!P1 LEA.HI.X R13, R37, R4.reuse, R40, 0x2, P5 ;  /* 0x00000004250d9211 */ /* 0x080fe400028f1428 */
[-C--:B---3--:R-:W-:Y:S02]  /*18d80*/  @!P2 LEA R20, P5, R33, R3.reuse, 0x2 ;  /* 0x000000032114a211 */ /* 0x088fe400078a10ff */
[-C--:B------:R-:W-:Y:S02]  /*18d90*/  @!P4 LEA.HI.X R15, R24, R4.reuse, R25, 0x2, P3 ;  /* 0x00000004180fc211 */ /* 0x080fe400018f1419 */
[----:B------:R-:W-:Y:S02]  /*18da0*/  @!P0 LEA R24, P3, R29, R3, 0x2 ;  /* 0x000000031d188211 */ /* 0x000fe400078610ff */
[----:B------:R-:W-:-:S02]  /*18db0*/  @!P2 LEA.HI.X R21, R33, R4, R36, 0x2, P5 ;  /* 0x000000042115a211 */ /* 0x000fc400028f1424 */
[----:B------:R-:W-:Y:S01]  /*18dc0*/  @!P0 LEA.HI.X R25, R29, R4, R32, 0x2, P3 ;  /* 0x000000041d198211 */ /* 0x000fe200018f1420 */
[----:B------:R0:W-:Y:S04]  /*18dd0*/  @!P1 ST.E.64 desc[UR40][R12.64], R134 ;  /* 0x000000860c009985 */ /* 0x0001e8000c101b28 */
[----:B------:R0:W-:Y:S04]  /*18de0*/  @!P4 ST.E.64 desc[UR40][R14.64], R138 ;  /* 0x0000008a0e00c985 */ /* 0x0001e8000c101b28 */
[----:B------:R0:W-:Y:S04]  /*18df0*/  @!P2 ST.E.64 desc[UR40][R20.64], R142 ;  /* 0x0000008e1400a985 */ /* 0x0001e8000c101b28 */
[----:B------:R0:W-:Y:S01]  /*18e00*/  @!P0 ST.E.64 desc[UR40][R24.64], R146 ;  /* 0x0000009218008985 */ /* 0x0001e2000c101b28 */
[----:B------:R-:W-:-:S13]  /*18e10*/  ISETP.GE.AND P0, PT, R28, UR4, PT ;  /* 0x000000041c007c0c */ /* 0x000fda000bf06270 */
[----:B0-----:R-:W-:Y:S05]  /*18e20*/  @P0 BRA `(.L_x_5773) ;  /* 0x00000010004c0947 */ /* 0x001fea0003800000 */
[----:B------:R-:W2:Y:S01]  /*18e30*/  LDL R29, [R1+0x118] ;  /* 0x00011800011d7983 */ /* 0x000ea20000100800 */
[----:B------:R-:W-:-:S04]  /*18e40*/  LEA R8, P0, R28, R3, 0x2 ;  /* 0x000000031c087211 */ /* 0x000fc800078010ff */
[----:B--2---:R-:W-:-:S05]  /*18e50*/  LEA.HI.X R9, R28, R4, R29, 0x2, P0 ;  /* 0x000000041c097211 */ /* 0x004fca00000f141d */
[----:B------:R0:W-:Y:S01]  /*18e60*/  ST.E.64 desc[UR40][R8.64], R150 ;  /* 0x0000009608007985 */ /* 0x0001e2000c101b28 */
[----:B------:R-:W-:Y:S05]  /*18e70*/  BRA `(.L_x_5773) ;  /* 0x0000001000387947 */ /* 0x000fea0003800000 */
.L_x_5760:
[----:B------:R-:W3:Y:S01]  /*18e80*/  LDL.LU R10, [R1+0x84] ;  /* 0x00008400010a7983 */ /* 0x000ee20000300800 */
[----:B------:R-:W-:Y:S01]  /*18e90*/  ULDC.64 UR6, c[0x0][0xd08] ;  /* 0x0003420000067ab9 */ /* 0x000fe20000000a00 */
[----:B------:R-:W-:Y:S02]  /*18ea0*/  ULDC.64 UR4, c[0x0][0xd00] ;  /* 0x0003400000047ab9 */ /* 0x000fe40000000a00 */
[----:B------:R-:W4:Y:S04]  /*18eb0*/  LDL.LU R0, [R1+0x88] ;  /* 0x0000880001007983 */ /* 0x000f280000300800 */
[----:B--2---:R-:W2:Y:S01]  /*18ec0*/  LDL R4, [R1+0x7c] ;  /* 0x00007c0001047983 */ /* 0x004ea20000100800 */
[----:B------:R-:W-:Y:S01]  /*18ed0*/  ISETP.NE.U32.AND P1, PT, RZ, UR6, PT ;  /* 0x00000006ff007c0c */ /* 0x000fe2000bf25070 */
[----:B------:R-:W-:Y:S01]  /*18ee0*/  IMAD.MOV.U32 R3, RZ, RZ, RZ ;  /* 0x000000ffff037224 */ /* 0x000fe200078e00ff */
[----:B------:R-:W-:-:S02]  /*18ef0*/  ISETP.NE.U32.AND P0, PT, RZ, UR4, PT ;  /* 0x00000004ff007c0c */ /* 0x000fc4000bf05070 */
[----:B------:R-:W-:Y:S02]  /*18f00*/  ISETP.NE.AND.EX P1, PT, RZ, UR7, PT, P1 ;  /* 0x00000007ff007c0c */ /* 0x000fe4000bf25310 */
[----:B------:R-:W-:Y:S02]  /*18f10*/  ISETP.NE.AND.EX P0, PT, RZ, UR5, PT, P0 ;  /* 0x00000005ff007c0c */ /* 0x000fe4000bf05300 */
[----:B---3--:R-:W-:Y:S01]  /*18f20*/  IADD3 R8, P2, R10, UR4, RZ ;  /* 0x000000040a087c10 */ /* 0x008fe2000ff5e0ff */
[----:B------:R-:W-:-:S03]  /*18f30*/  ULDC UR4, c[0x0][0xb88] ;  /* 0x0002e20000047ab9 */ /* 0x000fc60000000800 */
[----:B----4-:R-:W-:-:S05]  /*18f40*/  IADD3.X R9, R0, UR5, RZ, P2, !PT ;  /* 0x0000000500097c10 */ /* 0x010fca00097fe4ff */
[----:B------:R-:W-:Y:S01]  /*18f50*/  @P1 IADD3 R10, P2, R10, UR6, RZ ;  /* 0x000000060a0a1c10 */ /* 0x000fe2000ff5e0ff */
[----:B------:R-:W-:Y:S01]  /*18f60*/  IMAD.U32 R26, RZ, RZ, UR4 ;  /* 0x00000004ff1a7e24 */ /* 0x000fe2000f8e00ff */
[----:B------:R3:W5:Y:S02]  /*18f70*/  @P0 LDG.E R3, desc[UR40][R8.64] ;  /* 0x0000002808030981 */ /* 0x000764000c1e1900 */
[----:B------:R-:W-:-:S05]  /*18f80*/  @P1 IADD3.X R11, R0, UR7, RZ, P2, !PT ;  /* 0x00000007000b1c10 */ /* 0x000fca00097fe4ff */
[----:B------:R3:W5:Y:S01]  /*18f90*/  @P1 LDG.E R26, desc[UR40][R10.64] ;  /* 0x000000280a1a1981 */ /* 0x000762000c1e1900 */
[----:B--2---:R-:W-:Y:S01]  /*18fa0*/  ISETP.NE.AND P2, PT, R4, RZ, PT ;  /* 0x000000ff0400720c */ /* 0x004fe20003f45270 */
[----:B------:R-:W2:-:S12]  /*18fb0*/  S2R R0, SR_TID.X ;  /* 0x0000000000007919 */ /* 0x000e980000002100 */
[----:B------:R-:W4:Y:S01]  /*18fc0*/  @!P2 LDC R4, c[0x0][0xbd4] ;  /* 0x0002f500ff04ab82 */ /* 0x000f220000000800 */
[----:B--2---:R-:W-:Y:S01]  /*18fd0*/  VIADD R32, R0, 0xffffff80 ;  /* 0xffffff8000207836 */ /* 0x004fe20000000000 */
[----:B----4-:R3:W-:Y:S01]  /*18fe0*/  @!P2 STL [R1+0x7c], R4 ;  /* 0x00007c040100a387 */ /* 0x0107e20000100800 */
[----:B------:R-:W-:-:S03]  /*18ff0*/  ISETP.GT.AND P2, PT, R4, 0x1, PT ;  /* 0x000000010400780c */ /* 0x000fc60003f44270 */
[----:B------:R-:W-:Y:S01]  /*19000*/  ISETP.GT.AND P3, PT, R32, 0x7f, PT ;  /* 0x0000007f2000780c */ /* 0x000fe20003f64270 */
[----:B------:R-:W-:-:S12]  /*19010*/  @P1 BRA `(.L_x_5778) ;  /* 0x0000000000101947 */ /* 0x000fd80003800000 */
[----:B------:R-:W-:Y:S05]  /*19020*/  @!P0 BRA `(.L_x_5778) ;  /* 0x00000000000c8947 */ /* 0x000fea0003800000 */
[----:B---3--:R-:W2:Y:S04]  /*19030*/  LDG.E R11, desc[UR40][R8.64] ;  /* 0x00000028080b7981 */ /* 0x008ea8000c1e1900 */
[----:B-----5:R-:W2:Y:S02]  /*19040*/  LDG.E R26, desc[UR40][R8.64+0x4] ;  /* 0x00000428081a7981 */ /* 0x020ea4000c1e1900 */
[----:B--2---:R-:W-:-:S07]  /*19050*/  IMAD.IADD R26, R26, 0x1, -R11 ;  /* 0x000000011a1a7824 */ /* 0x004fce00078e0a0b */
.L_x_5778:
[----:B---3--:R-:W2:Y:S04]  /*19060*/  LDL.LU R8, [R1+0x80] ;  /* 0x0000800001087983 */ /* 0x008ea80000300800 */
[----:B------:R-:W3:Y:S01]  /*19070*/  LDL.LU R0, [R1+0x110] ;  /* 0x0001100001007983 */ /* 0x000ee20000300800 */
[----:B------:R-:W-:Y:S01]  /*19080*/  BSSY B1, `(.L_x_5779) ;  /* 0x0000039000017945 */ /* 0x000fe20003800000 */
[----:B-----5:R-:W-:Y:S02]  /*19090*/  SHF.R.S32.HI R28, RZ, 0x1f, R3 ;  /* 0x0000001fff1c7819 */ /* 0x020fe40000011403 */
[----:B--2---:R-:W-:Y:S02]  /*190a0*/  SEL R33, R8, RZ, !P0 ;  /* 0x000000ff08217207 */ /* 0x004fe40004000000 */
[----:B---3--:R-:W-:Y:S01]  /*190b0*/  SEL R30, R0, RZ, !P0 ;  /* 0x000000ff001e7207 */ /* 0x008fe20004000000 */
[----:B------:R-:W-:Y:S06]  /*190c0*/  @P3 BRA `(.L_x_5780) ;  /* 0x0000000000d03947 */ /* 0x000fec0003800000 */
[----:B------:R-:W2:Y:S01]  /*190d0*/  LDL R8, [R1+0x50] ;  /* 0x0000500001087983 */ /* 0x000ea20000100800 */
[----:B------:R-:W3:Y:S01]  /*190e0*/  LDC R37, c[0x0][0xce8] ;  /* 0x00033a00ff257b82 */ /* 0x000ee20000000800 */
[----:B------:R-:W2:Y:S01]  /*190f0*/  S2R R35, SR_TID.X ;  /* 0x0000000000237919 */ /* 0x000ea20000002100 */
[----:B---3--:R-:W-:Y:S01]  /*19100*/  IMAD R0, R26, R37, RZ ;  /* 0x000000251a007224 */ /* 0x008fe200078e02ff */
[----:B--2---:R-:W-:-:S04]  /*19110*/  IADD3 R35, R8, -0x80, R35 ;  /* 0xffffff8008237810 */ /* 0x004fc80007ffe023 */
[----:B------:R-:W-:-:S13]  /*19120*/  ISETP.GE.AND P0, PT, R35, R0, PT ;  /* 0x000000002300720c */ /* 0x000fda0003f06270 */
[----:B------:R-:W-:Y:S05]  /*19130*/  @P0 BRA `(.L_x_5780) ;  /* 0x0000000000b40947 */ /* 0x000fea0003800000 */
[----:B------:R-:W2:Y:S01]  /*19140*/  LDL R14, [R1+0x78] ;  /* 0x00007800010e7983 */ /* 0x000ea20000100800 */
[----:B------:R-:W-:Y:S01]  /*19150*/  ISETP.GT.AND P0, PT, R4, 0x1, PT ;  /* 0x000000010400780c */ /* 0x000fe20003f04270 */
[----:B------:R-:W3:Y:S02]  /*19160*/  LDC.64 R8, c[0x0][0xca8] ;  /* 0x00032a00ff087b82 */ /* 0x000ee40000000a00 */
[----:B------:R-:W4:Y:S01]  /*19170*/  LDL.LU R34, [R1+0x90] ;  /* 0x0000900001227983 */ /* 0x000f220000300800 */
[----:B------:R-:W-:Y:S01]  /*19180*/  IMAD.MOV.U32 R4, RZ, RZ, 0xab8 ;  /* 0x00000ab8ff047424 */ /* 0x000fe200078e00ff */
[----:B------:R-:W-:Y:S01]  /*19190*/  ISETP.NE.AND P1, PT, R37, 0x1, PT ;  /* 0x000000012500780c */ /* 0x000fe20003f25270 */
[----:B------:R-:W-:-:S03]  /*191a0*/  IMAD.MOV.U32 R27, RZ, RZ, R35 ;  /* 0x000000ffff1b7224 */ /* 0x000fc600078e0023 */
[----:B------:R-:W-:-:S04]  /*191b0*/  SEL R4, R4, 0xa78, P0 ;  /* 0x00000a7804047807 */ /* 0x000fc80000000000 */
[----:B------:R-:W5:Y:S08]  /*191c0*/  LDC.64 R20, c[0x0][R4+0x220] ;  /* 0x0000880004147b82 */ /* 0x000f700000000a00 */
[----:B------:R-:W2:Y:S08]  /*191d0*/  LDC.64 R24, c[0x0][R4+0x218] ;  /* 0x0000860004187b82 */ /* 0x000eb00000000a00 */
[----:B------:R-:W0:Y:S08]  /*191e0*/  LDC.64 R12, c[0x0][R4+0x228] ;  /* 0x00008a00040c7b82 */ /* 0x000e300000000a00 */
[----:B------:R-:W1:Y:S08]  /*191f0*/  @P1 LDC R0, c[0x0][0xcec] ;  /* 0x00033b00ff001b82 */ /* 0x000e700000000800 */
[----:B------:R-:W0:Y:S08]  /*19200*/  LDC.64 R10, c[0x0][R4+0x210] ;  /* 0x00008400040a7b82 */ /* 0x000e300000000a00 */
[----:B------:R-:W0:Y:S01]  /*19210*/  @P1 LDC R31, c[0x0][0xcf0] ;  /* 0x00033c00ff1f1b82 */ /* 0x000e220000000800 */
[----:B-1----:R-:W-:-:S07]  /*19220*/  @P1 IMAD.HI.U32 R0, R35, R0, RZ ;  /* 0x0000000023001227 */ /* 0x002fce00078e00ff */
[----:B---3--:R-:W1:Y:S01]  /*19230*/  @!P0 LDC R8, c[0x0][0xc50] ;  /* 0x00031400ff088b82 */ /* 0x008e620000000800 */
[----:B-----5:R-:W-:-:S07]  /*19240*/  IMAD R21, R21, R33, RZ ;  /* 0x0000002115157224 */ /* 0x020fce00078e02ff */
[----:B------:R-:W3:Y:S01]  /*19250*/  @!P0 LDC R9, c[0x0][0xc54] ;  /* 0x00031500ff098b82 */ /* 0x000ee20000000800 */
[----:B0-----:R-:W-:Y:S01]  /*19260*/  @P1 SHF.R.U32.HI R27, RZ, R31, R0 ;  /* 0x0000001fff1b1219 */ /* 0x001fe20000011600 */
[----:B------:R-:W-:-:S04]  /*19270*/  IMAD R31, R20, R30, R21 ;  /* 0x0000001e141f7224 */ /* 0x000fc800078e0215 */
[----:B------:R-:W-:Y:S02]  /*19280*/  IMAD.MOV R0, RZ, RZ, -R27 ;  /* 0x000000ffff007224 */ /* 0x000fe400078e0a1b */
[-C--:B--2---:R-:W-:Y:S02]  /*19290*/  IMAD R29, R25, R14.reuse, RZ ;  /* 0x0000000e191d7224 */ /* 0x084fe400078e02ff */
[----:B------:R-:W-:Y:S01]  /*192a0*/  IMAD.WIDE.U32 R24, R24, R14, RZ ;  /* 0x0000000e18187225 */ /* 0x000fe200078e00ff */
[----:B----4-:R-:W-:-:S03]  /*192b0*/  SEL R21, R34, RZ, P0 ;  /* 0x000000ff22157207 */ /* 0x010fc60000000000 */
[----:B------:R-:W-:-:S04]  /*192c0*/  IMAD.WIDE.U32 R14, R20, R33, RZ ;  /* 0x00000021140e7225 */ /* 0x000fc800078e00ff */
[----:B------:R-:W-:Y:S01]  /*192d0*/  IMAD.IADD R29, R25, 0x1, R29 ;  /* 0x00000001191d7824 */ /* 0x000fe200078e021d */
[----:B------:R-:W-:Y:S01]  /*192e0*/  IADD3 R24, P1, P3, R14, R24, R3 ;  /* 0x000000180e187210 */ /* 0x000fe20007b3e003 */
        /* <DEDUP_REMOVED lines=10> */
[----:B------:R-:W-:-:S04]  /*19390*/  IMAD R0, R11, R15, RZ ;  /* 0x0000000f0b007224 */ /* 0x000fc800078e02ff */
[C---:B------:R-:W-:Y:S02]  /*193a0*/  IMAD R21, R10.reuse, R21, R0 ;  /* 0x000000150a157224 */ /* 0x040fe400078e0200 */
[----:B------:R-:W-:-:S04]  /*193b0*/  IMAD.WIDE.U32 R10, R10, R15, R12 ;  /* 0x0000000f0a0a7225 */ /* 0x000fc800078e000c */
[----:B------:R-:W-:Y:S01]  /*193c0*/  IMAD.IADD R0, R11, 0x1, R21 ;  /* 0x000000010b007824 */ /* 0x000fe200078e0215 */
[----:B-1----:R-:W-:Y:S01]  /*193d0*/  LEA R8, P0, R10, R8, 0x2 ;  /* 0x000000080a087211 */ /* 0x002fe200078010ff */
[----:B------:R-:W-:-:S03]  /*193e0*/  IMAD.MOV.U32 R11, RZ, RZ, -0x800000 ;  /* 0xff800000ff0b7424 */ /* 0x000fc600078e00ff */
[----:B---3--:R-:W-:-:S05]  /*193f0*/  LEA.HI.X R9, R10, R9, R0, 0x2, P0 ;  /* 0x000000090a097211 */ /* 0x008fca00000f1400 */
[----:B------:R2:W-:Y:S04]  /*19400*/  STG.E desc[UR40][R8.64], R11 ;  /* 0x0000000b08007986 */ /* 0x0005e8000c101928 */
.L_x_5780:
[----:B------:R-:W-:Y:S05]  /*19410*/  BSYNC B1 ;  /* 0x0000000000017941 */ /* 0x000fea0003800000 */
.L_x_5779:
[----:B------:R-:W-:Y:S05]  /*19420*/  @P2 BRA `(.L_x_5773) ;  /* 0x0000000800cc2947 */ /* 0x000fea0003800000 */
[----:B------:R-:W3:Y:S01]  /*19430*/  LDL.LU R12, [R1+0x78] ;  /* 0x00007800010c7983 */ /* 0x000ee20000300800 */
[----:B------:R-:W4:Y:S01]  /*19440*/  LDC R21, c[0x0][0xce8] ;  /* 0x00033a00ff157b82 */ /* 0x000f220000000800 */
[----:B------:R-:W-:Y:S02]  /*19450*/  ULDC.64 UR4, c[0x0][0xba0] ;  /* 0x0002e80000047ab9 */ /* 0x000fe40000000a00 */
[----:B------:R-:W5:Y:S01]  /*19460*/  LDL R24, [R1+0x50] ;  /* 0x0000500001187983 */ /* 0x000f620000100800 */
[----:B--2---:R-:W-:Y:S01]  /*19470*/  SHF.R.S32.HI R9, RZ, 0x1f, R32 ;  /* 0x0000001fff097819 */ /* 0x004fe20000011420 */
[----:B------:R-:W-:-:S03]  /*19480*/  IMAD R0, R28, UR4, RZ ;  /* 0x000000041c007c24 */ /* 0x000fc6000f8e02ff */
[----:B------:R-:W-:Y:S01]  /*19490*/  LEA.HI R10, R9, R32, RZ, 0x3 ;  /* 0x00000020090a7211 */ /* 0x000fe200078f18ff */
[C---:B------:R-:W-:Y:S02]  /*194a0*/  IMAD R11, R3.reuse, UR5, R0 ;  /* 0x00000005030b7c24 */ /* 0x040fe4000f8e0200 */
[----:B------:R-:W-:Y:S01]  /*194b0*/  IMAD.WIDE.U32 R8, R3, UR4, RZ ;  /* 0x0000000403087c25 */ /* 0x000fe2000f8e00ff */
[----:B------:R-:W-:Y:S01]  /*194c0*/  LOP3.LUT R13, R10, 0xfffffff8, RZ, 0xc0, !PT ;  /* 0xfffffff80a0d7812 */ /* 0x000fe200078ec0ff */
[----:B------:R-:W-:Y:S01]  /*194d0*/  ULDC.64 UR4, c[0x0][0xbe8] ;  /* 0x0002fa0000047ab9 */ /* 0x000fe20000000a00 */
[----:B------:R-:W-:Y:S01]  /*194e0*/  SHF.R.S32.HI R10, RZ, 0x3, R10 ;  /* 0x00000003ff0a7819 */ /* 0x000fe2000001140a */
[----:B------:R-:W-:Y:S02]  /*194f0*/  IMAD.IADD R9, R9, 0x1, R11 ;  /* 0x0000000109097824 */ /* 0x000fe400078e020b */
[----:B------:R-:W-:-:S04]  /*19500*/  IMAD.IADD R13, R32, 0x1, -R13 ;  /* 0x00000001200d7824 */ /* 0x000fc800078e0a0d */
[----:B------:R-:W-:Y:S01]  /*19510*/  IMAD R0, R13, 0x20, R10 ;  /* 0x000000200d007824 */ /* 0x000fe200078e020a */
[----:B----4-:R-:W-:-:S13]  /*19520*/  ISETP.NE.AND P0, PT, R21, 0x1, PT ;  /* 0x000000011500780c */ /* 0x010fda0003f05270 */
[----:B------:R-:W2:Y:S08]  /*19530*/  @P0 LDC R4, c[0x0][0xcec] ;  /* 0x00033b00ff040b82 */ /* 0x000eb00000000800 */
[----:B------:R-:W4:Y:S01]  /*19540*/  @P0 LDC R15, c[0x0][0xcf0] ;  /* 0x00033c00ff0f0b82 */ /* 0x000f220000000800 */
[----:B---3--:R-:W-:-:S04]  /*19550*/  IMAD.WIDE.U32 R8, R12, UR4, R8 ;  /* 0x000000040c087c25 */ /* 0x008fc8000f8e0008 */
[----:B-----5:R-:W-:Y:S02]  /*19560*/  IMAD.IADD R13, R24, 0x1, R0 ;  /* 0x00000001180d7824 */ /* 0x020fe400078e0200 */
[----:B------:R-:W-:Y:S01]  /*19570*/  IMAD R9, R12, UR5, R9 ;  /* 0x000000050c097c24 */ /* 0x000fe2000f8e0209 */
[----:B------:R-:W-:Y:S01]  /*19580*/  ULDC.64 UR4, c[0x0][0xbf0] ;  /* 0x0002fc0000047ab9 */ /* 0x000fe20000000a00 */
[----:B--2---:R-:W-:-:S04]  /*19590*/  @P0 IMAD.HI.U32 R0, R13, R4, RZ ;  /* 0x000000040d000227 */ /* 0x004fc800078e00ff */
[----:B------:R-:W-:Y:S01]  /*195a0*/  IMAD.MOV.U32 R3, RZ, RZ, R13 ;  /* 0x000000ffff037224 */ /* 0x000fe200078e000d */
[----:B----4-:R-:W-:Y:S01]  /*195b0*/  @P0 SHF.R.U32.HI R3, RZ, R15, R0 ;  /* 0x0000000fff030219 */ /* 0x010fe20000011600 */
[----:B------:R-:W-:Y:S02]  /*195c0*/  IMAD R4, R30, UR4, RZ ;  /* 0x000000041e047c24 */ /* 0x000fe4000f8e02ff */
[----:B------:R-:W-:Y:S01]  /*195d0*/  IMAD.WIDE.U32 R8, R33, UR4, R8 ;  /* 0x0000000421087c25 */ /* 0x000fe2000f8e0008 */
[----:B------:R-:W-:-:S03]  /*195e0*/  SHF.R.S32.HI R0, RZ, 0x1f, R3 ;  /* 0x0000001fff007819 */ /* 0x000fc60000011403 */
[----:B------:R-:W-:Y:S01]  /*195f0*/  IMAD R11, R33, UR5, R4 ;  /* 0x00000005210b7c24 */ /* 0x000fe2000f8e0204 */
[----:B------:R-:W-:Y:S01]  /*19600*/  ULDC.64 UR4, c[0x0][0xbe0] ;  /* 0x0002f80000047ab9 */ /* 0x000fe20000000a00 */
        /* <DEDUP_REMOVED lines=15> */
[----:B------:R-:W-:Y:S01]  /*19700*/  UMOV UR4, 0xffffffff ;  /* 0xffffffff00047882 */ /* 0x000fe20000000000 */
[----:B------:R-:W-:-:S03]  /*19710*/  VIADD R9, R228, 0xc0 ;  /* 0x000000c0e4097836 */ /* 0x000fc60000000000 */
[----:B------:R-:W-:Y:S02]  /*19720*/  LEA.HI.X R4, R8, UR5, R3, 0x1, P0 ;  /* 0x0000000508047c11 */ /* 0x000fe400080f0c03 */
[----:B------:R-:W-:Y:S01]  /*19730*/  SHF.R.S32.HI R20, RZ, 0x1f, R9 ;  /* 0x0000001fff147819 */ /* 0x000fe20000011409 */
[----:B------:R-:W-:Y:S06]  /*19740*/  BRA.DIV UR4, `(.L_x_5781) ;  /* 0x000000b204487947 */ /* 0x000fec000b800000 */
[----:B------:R2:W3:Y:S04]  /*19750*/  SHFL.IDX PT, R3, R4, RZ, 0x181f ;  /* 0x00181fff04037589 */ /* 0x0004e800000e0000 */
[----:B------:R2:W4:Y:S02]  /*19760*/  SHFL.IDX PT, R14, R0, RZ, 0x181f ;  /* 0x00181fff000e7589 */ /* 0x00052400000e0000 */
.L_x_6018:
[----:B------:R-:W-:Y:S01]  /*19770*/  IMAD R21, R26, R21, RZ ;  /* 0x000000151a157224 */ /* 0x000fe200078e02ff */
[----:B------:R-:W-:Y:S01]  /*19780*/  BSSY B1, `(.L_x_5782) ;  /* 0x000001c000017945 */ /* 0x000fe20003800000 */
[----:B------:R-:W-:-:S05]  /*19790*/  IMAD.IADD R10, R10, 0x1, R24 ;  /* 0x000000010a0a7824 */ /* 0x000fca00078e0218 */
[----:B------:R-:W-:-:S13]  /*197a0*/  ISETP.GE.AND P0, PT, R10, R21, PT ;  /* 0x000000150a00720c */ /* 0x000fda0003f06270 */
[----:B------:R-:W-:Y:S05]  /*197b0*/  @P0 BRA `(.L_x_5783) ;  /* 0x0000000000600947 */ /* 0x000fea0003800000 */
        /* <DEDUP_REMOVED lines=9> */
[----:B------:R-:W-:-:S03]  /*19850*/  SHF.R.S32.HI R28, RZ, 0x1f, R28 ;  /* 0x0000001fff1c7819 */ /* 0x000fc6000001141c */
[----:B----4-:R-:W-:-:S04]  /*19860*/  @!P3 LEA R12, P5, R228, R14, 0x1 ;  /* 0x0000000ee40cb211 */ /* 0x010fc800078a08ff */
[CC--:B---3--:R-:W-:Y:S01]  /*19870*/  @!P3 LEA.HI.X R13, R228.reuse, R3.reuse, R11, 0x1, P5 ;  /* 0x00000003e40db211 */ /* 0x0c8fe200028f0c0b */
[----:B------:R-:W-:Y:S01]  /*19880*/  VIADD R11, R228, 0x80 ;  /* 0x00000080e40b7836 */ /* 0x000fe20000000000 */
[CC--:B------:R-:W-:Y:S02]  /*19890*/  @!P2 LEA R24, P4, R15.reuse, R14.reuse, 0x1 ;  /* 0x0000000e0f18a211 */ /* 0x0c0fe400078808ff */
[-C--:B------:R-:W-:Y:S01]  /*198a0*/  @!P1 LEA R26, P5, R8, R14.reuse, 0x1 ;  /* 0x0000000e081a9211 */ /* 0x080fe200078a08ff */
[----:B------:R3:W-:Y:S01]  /*198b0*/  @!P3 ST.E.128 desc[UR40][R12.64], RZ ;  /* 0x000000ff0c00b985 */ /* 0x0007e2000c101d28 */
[----:B------:R-:W-:Y:S02]  /*198c0*/  SHF.R.S32.HI R11, RZ, 0x1f, R11 ;  /* 0x0000001fff0b7819 */ /* 0x000fe4000001140b */
[----:B------:R-:W-:Y:S02]  /*198d0*/  @!P2 LEA.HI.X R25, R15, R3, R28, 0x1, P4 ;  /* 0x000000030f19a211 */ /* 0x000fe400020f0c1c */
[----:B------:R-:W-:-:S02]  /*198e0*/  @!P0 LEA R14, P4, R9, R14, 0x1 ;  /* 0x0000000e090e8211 */ /* 0x000fc400078808ff */
[-C--:B------:R-:W-:Y:S01]  /*198f0*/  @!P1 LEA.HI.X R27, R8, R3.reuse, R11, 0x1, P5 ;  /* 0x00000003081b9211 */ /* 0x080fe200028f0c0b */
[----:B------:R3:W-:Y:S01]  /*19900*/  @!P2 ST.E.128 desc[UR40][R24.64], RZ ;  /* 0x000000ff1800a985 */ /* 0x0007e2000c101d28 */
[----:B------:R-:W-:-:S03]  /*19910*/  @!P0 LEA.HI.X R15, R9, R3, R20, 0x1, P4 ;  /* 0x00000003090f8211 */ /* 0x000fc600020f0c14 */
[----:B------:R3:W-:Y:S04]  /*19920*/  @!P1 ST.E.128 desc[UR40][R26.64], RZ ;  /* 0x000000ff1a009985 */ /* 0x0007e8000c101d28 */
[----:B------:R3:W-:Y:S02]  /*19930*/  @!P0 ST.E.128 desc[UR40][R14.64], RZ ;  /* 0x000000ff0e008985 */ /* 0x0007e4000c101d28 */
.L_x_5783:
[----:B------:R-:W-:Y:S05]  /*19940*/  BSYNC B1 ;  /* 0x0000000000017941 */ /* 0x000fea0003800000 */
.L_x_5782:
[----:B------:R-:W-:-:S03]  /*19950*/  UMOV UR4, 0xffffffff ;  /* 0xffffffff00047882 */ /* 0x000fc60000000000 */
[----:B------:R-:W-:Y:S05]  /*19960*/  BRA.DIV UR4, `(.L_x_5784) ;  /* 0x000000ae04f47947 */ /* 0x000fea000b800000 */
[----:B---3--:R3:W0:Y:S04]  /*19970*/  SHFL.IDX PT, R3, R4, 0x1, 0x181f ;  /* 0x00381f0004037f89 */ /* 0x00862800000e0000 */
[----:B----4-:R3:W4:Y:S02]  /*19980*/  SHFL.IDX PT, R14, R0, 0x1, 0x181f ;  /* 0x00381f00000e7f89 */ /* 0x01072400000e0000 */
.L_x_6022:
        /* <DEDUP_REMOVED lines=16> */
[CC--:B----4-:R-:W-:Y:S02]  /*19a90*/  @!P3 LEA R12, P5, R228.reuse, R14.reuse, 0x1 ;  /* 0x0000000ee40cb211 */ /* 0x0d0fe400078a08ff */
[-C--:B------:R-:W-:Y:S02]  /*19aa0*/  @!P2 LEA R24, P4, R15, R14.reuse, 0x1 ;  /* 0x0000000e0f18a211 */ /* 0x080fe400078808ff */
[----:B0-----:R-:W-:Y:S02]  /*19ab0*/  @!P3 LEA.HI.X R13, R228, R3, R26, 0x1, P5 ;  /* 0x00000003e40db211 */ /* 0x001fe400028f0c1a */
[----:B------:R-:W-:-:S02]  /*19ac0*/  @!P1 LEA R26, P5, R11, R14, 0x1 ;  /* 0x0000000e0b1a9211 */ /* 0x000fc400078a08ff */
[-C--:B------:R-:W-:Y:S01]  /*19ad0*/  @!P2 LEA.HI.X R25, R15, R3.reuse, R29, 0x1, P4 ;  /* 0x000000030f19a211 */ /* 0x080fe200020f0c1d */
[----:B------:R0:W-:Y:S01]  /*19ae0*/  @!P3 ST.E.128 desc[UR40][R12.64], RZ ;  /* 0x000000ff0c00b985 */ /* 0x0001e2000c101d28 */
[----:B------:R-:W-:Y:S02]  /*19af0*/  @!P0 LEA R14, P4, R9, R14, 0x1 ;  /* 0x0000000e090e8211 */ /* 0x000fe400078808ff */
[-C--:B------:R-:W-:Y:S01]  /*19b00*/  @!P1 LEA.HI.X R27, R11, R3.reuse, R28, 0x1, P5 ;  /* 0x000000030b1b9211 */ /* 0x080fe200028f0c1c */
[----:B------:R0:W-:Y:S01]  /*19b10*/  @!P2 ST.E.128 desc[UR40][R24.64], RZ ;  /* 0x000000ff1800a985 */ /* 0x0001e2000c101d28 */
[----:B------:R-:W-:-:S03]  /*19b20*/  @!P0 LEA.HI.X R15, R9, R3, R20, 0x1, P4 ;  /* 0x00000003090f8211 */ /* 0x000fc600020f0c14 */
[----:B------:R0:W-:Y:S04]  /*19b30*/  @!P1 ST.E.128 desc[UR40][R26.64], RZ ;  /* 0x000000ff1a009985 */ /* 0x0001e8000c101d28 */
[----:B------:R0:W-:Y:S02]  /*19b40*/  @!P0 ST.E.128 desc[UR40][R14.64], RZ ;  /* 0x000000ff0e008985 */ /* 0x0001e4000c101d28 */
.L_x_5786:
[----:B------:R-:W-:Y:S05]  /*19b50*/  BSYNC B1 ;  /* 0x0000000000017941 */ /* 0x000fea0003800000 */
.L_x_5785:
[----:B------:R-:W-:-:S03]  /*19b60*/  UMOV UR4, 0xffffffff ;  /* 0xffffffff00047882 */ /* 0x000fc60000000000 */
[----:B------:R-:W-:Y:S05]  /*19b70*/  BRA.DIV UR4, `(.L_x_5787) ;  /* 0x000000ae04b87947 */ /* 0x000fea000b800000 */
[----:B0-----:R0:W0:Y:S04]  /*19b80*/  SHFL.IDX PT, R3, R4, 0x2, 0x181f ;  /* 0x00581f0004037f89 */ /* 0x00102800000e0000 */
[----:B----4-:R4:W0:Y:S02]  /*19b90*/  SHFL.IDX PT, R14, R0, 0x2, 0x181f ;  /* 0x00581f00000e7f89 */ /* 0x01082400000e0000 */
.L_x_6026:
        /* <DEDUP_REMOVED lines=16> */
[CC--:B0-----:R-:W-:Y:S02]  /*19ca0*/  @!P3 LEA R12, P5, R228.reuse, R14.reuse, 0x1 ;  /* 0x0000000ee40cb211 */ /* 0x0c1fe400078a08ff */
[-C--:B------:R-:W-:Y:S02]  /*19cb0*/  @!P2 LEA R24, P4, R15, R14.reuse, 0x1 ;  /* 0x0000000e0f18a211 */ /* 0x080fe400078808ff */
[----:B------:R-:W-:Y:S02]  /*19cc0*/  @!P3 LEA.HI.X R13, R228, R3, R26, 0x1, P5 ;  /* 0x00000003e40db211 */ /* 0x000fe400028f0c1a */
        /* <DEDUP_REMOVED lines=9> */
.L_x_5789:
[----:B------:R-:W-:Y:S05]  /*19d60*/  BSYNC B1 ;  /* 0x0000000000017941 */ /* 0x000fea0003800000 */
.L_x_5788:
[----:B------:R-:W-:-:S03]  /*19d70*/  UMOV UR4, 0xffffffff ;  /* 0xffffffff00047882 */ /* 0x000fc60000000000 */
[----:B------:R-:W-:Y:S05]  /*19d80*/  BRA.DIV UR4, `(.L_x_5790) ;  /* 0x000000ae047c7947 */ /* 0x000fea000b800000 */
[----:B0-----:R0:W0:Y:S04]  /*19d90*/  SHFL.IDX PT, R3, R4, 0x3, 0x181f ;  /* 0x00781f0004037f89 */ /* 0x00102800000e0000 */
[----:B------:R0:W0:Y:S02]  /*19da0*/  SHFL.IDX PT, R14, R0, 0x3, 0x181f ;  /* 0x00781f00000e7f89 */ /* 0x00002400000e0000 */
.L_x_6030:
[----:B0-234-:R-:W-:-:S05]  /*19db0*/  VIADD R0, R10, 0x60 ;  /* 0x000000600a007836 */ /* 0x01dfca0000000000 */
        /* <DEDUP_REMOVED lines=12> */
[----:B------:R-:W-:-:S04]  /*19e80*/  @!P3 LEA R10, P5, R228, R14, 0x1 ;  /* 0x0000000ee40ab211 */ /* 0x000fc800078a08ff */
[CC--:B------:R-:W-:Y:S01]  /*19e90*/  @!P3 LEA.HI.X R11, R228.reuse, R3.reuse, R8, 0x1, P5 ;  /* 0x00000003e40bb211 */ /* 0x0c0fe200028f0c08 */
        /* <DEDUP_REMOVED lines=12> */
.L_x_5773:
[----:B------:R-:W-:Y:S05]  /*19f60*/  BSYNC B0 ;  /* 0x0000000000007941 */ /* 0x000fea0003800000 */
.L_x_5759:
[----:B------:R-:W-:Y:S02]  /*19f70*/  ULDC UR4, c[0x0][0xd3c] ;  /* 0x00034f0000047ab9 */ /* 0x000fe40000000800 */
[----:B------:R-:W-:-:S13]  /*19f80*/  ISETP.GE.AND P0, PT, R7, UR4, PT ;  /* 0x0000000407007c0c */ /* 0x000fda000bf06270 */
[----:B------:R-:W-:Y:S05]  /*19f90*/  @!P0 BRA `(.L_x_5791) ;  /* 0xfffffe7800308947 */ /* 0x000fea000383ffff */
[----:B------:R-:W-:Y:S05]  /*19fa0*/  BRA `(.L_x_5629) ;  /* 0x0000009400207947 */ /* 0x000fea0003800000 */
.L_x_5627:
        /* <DEDUP_REMOVED lines=20> */
.L_x_5792:
        /* <DEDUP_REMOVED lines=43> */
.L_x_5796:
        /* <DEDUP_REMOVED lines=39> */
.L_x_5794:
        /* <DEDUP_REMOVED lines=12> */
.L_x_5797:
        /* <DEDUP_REMOVED lines=63> */
.L_x_5798:
        /* <DEDUP_REMOVED lines=61> */
.L_x_5799:
[----:B01----:R-:W-:-:S05]  /*1ae90*/  LOP3.LUT R3, RZ, R2, RZ, 0x33, !PT ;  /* 0x00000002ff037212 */ /* 0x003fca00078e33ff */
[----:B------:R-:W-:-:S05]  /*1aea0*/  IMAD.IADD R2, R4, 0x1, R3 ;  /* 0x0000000104027824 */ /* 0x000fca00078e0203 */
[----:B------:R1:W-:Y:S01]  /*1aeb0*/  STL [R1+0x4], R2 ;  /* 0x0000040201007387 */ /* 0x0003e20000100800 */
[----:B------:R-:W-:Y:S05]  /*1aec0*/  BRA `(.L_x_5800) ;  /* 0x0000000000107947 */ /* 0x000fea0003800000 */
.L_x_5795:
[----:B------:R-:W-:Y:S01]  /*1aed0*/  IMAD.U32 R2, RZ, RZ, UR6 ;  /* 0x00000006ff027e24 */ /* 0x000fe2000f8e00ff */
[----:B------:R0:W-:Y:S04]  /*1aee0*/  STL [R1+0x4], RZ ;  /* 0x000004ff01007387 */ /* 0x0001e80000100800 */
[----:B------:R0:W-:Y:S04]  /*1aef0*/  STL [R1+0x8], RZ ;  /* 0x000008ff01007387 */ /* 0x0001e80000100800 */
[----:B------:R0:W-:Y:S02]  /*1af00*/  STL [R1], R2 ;  /* 0x0000000201007387 */ /* 0x0001e40000100800 */
.L_x_5800:
        /* <DEDUP_REMOVED lines=10> */
.L_x_5793:
        /* <DEDUP_REMOVED lines=15> */
[----:B01----:R-:W-:Y:S01]  /*1b0a0*/  IMAD.SHL.U32 R2, R4, 0x8, RZ ;  /* 0x0000000804027824 */ /* 0x003fe200078e00ff */
        /* <DEDUP_REMOVED lines=19> */
[C---:B-1----:R-:W-:Y:S02]  /*1b1e0*/  LOP3.LUT R2, R0.reuse, 0x80, RZ, 0xfc, !PT ;  /* 0x0000008000027812 */ /* 0x042fe400078efcff */
[----:B------:R-:W-:-:S07]  /*1b1f0*/  LOP3.LUT R0, R0, 0xc0, RZ, 0xfc, !PT ;  /* 0x000000c000007812 */ /* 0x000fce00078efcff */
.L_x_5951:
[----:B--2---:R-:W2:Y:S01]  /*1b200*/  LDL R0, [R1+0xc] ;  /* 0x00000c0001007983 */ /* 0x004ea20000100800 */
[----:B-1----:R-:W2:Y:S01]  /*1b210*/  LDC.64 R2, c[0x0][0xd88] ;  /* 0x00036200ff027b82 */ /* 0x002ea20000000a00 */
[----:B------:R-:W-:Y:S05]  /*1b220*/  YIELD ;  /* 0x0000000000007946 */ /* 0x000fea0003800000 */
[----:B------:R-:W-:Y:S01]  /*1b230*/  ULDC.64 UR4, c[0x0][0xb20] ;  /* 0x0002c80000047ab9 */ /* 0x000fe20000000a00 */
[----:B0-----:R-:W-:Y:S02]  /*1b240*/  CS2R R8, SRZ ;  /* 0x0000000000087805 */ /* 0x001fe4000001ff00 */
        /* <DEDUP_REMOVED lines=22> */
[----:B-1----:R-:W-:Y:S01]  /*1b3b0*/  IMAD.MOV.U32 R0, RZ, RZ, RZ ;  /* 0x000000ffff007224 */ /* 0x002fe200078e00ff */
[----:B------:R-:W-:Y:S02]  /*1b3c0*/  ISETP.NE.U32.AND P1, PT, RZ, UR8, PT ;  /* 0x00000008ff007c0c */ /* 0x000fe4000bf25070 */
[C---:B------:R-:W-:Y:S02]  /*1b3d0*/  IADD3 R6, P5, R17.reuse, UR6, RZ ;  /* 0x0000000611067c10 */ /* 0x040fe4000ffbe0ff */
[----:B--2---:R-:W-:-:S02]  /*1b3e0*/  IADD3 R2, P4, R17, UR4, RZ ;  /* 0x0000000411027c10 */ /* 0x004fc4000ff9e0ff */
[----:B------:R-:W-:Y:S02]  /*1b3f0*/  ISETP.NE.AND.EX P3, PT, RZ, UR11, PT, P3 ;  /* 0x0000000bff007c0c */ /* 0x000fe4000bf65330 */
[----:B------:R-:W-:Y:S02]  /*1b400*/  IADD3.X R3, R15, UR5, RZ, P4, !PT ;  /* 0x000000050f037c10 */ /* 0x000fe4000a7fe4ff */
        /* <DEDUP_REMOVED lines=32> */
.L_x_5802:
        /* <DEDUP_REMOVED lines=17> */
.L_x_5803:
[----:B------:R-:W-:Y:S05]  /*1b720*/  @!P0 BRA `(.L_x_5804) ;  /* 0x00000000000c8947 */ /* 0x000fea0003800000 */
[----:B------:R-:W2:Y:S04]  /*1b730*/  LDG.E R8, desc[UR40][R6.64] ;  /* 0x0000002806087981 */ /* 0x000ea8000c1e1900 */
[----:B------:R-:W2:Y:S02]  /*1b740*/  LDG.E R6, desc[UR40][R6.64+0x4] ;  /* 0x0000042806067981 */ /* 0x000ea4000c1e1900 */
[----:B--2---:R-:W-:-:S07]  /*1b750*/  IMAD.IADD R8, R6, 0x1, -R8 ;  /* 0x0000000106087824 */ /* 0x004fce00078e0a08 */
.L_x_5804:
[----:B------:R-:W3:Y:S01]  /*1b760*/  LDL R7, [R1+0x4] ;  /* 0x0000040001077983 */ /* 0x000ee20000100800 */
[----:B--2---:R-:W2:Y:S03]  /*1b770*/  LDC R3, c[0x0][0x448] ;  /* 0x00011200ff037b82 */ /* 0x004ea60000000800 */
[----:B-1----:R-:W4:Y:S04]  /*1b780*/  @P1 LDG.E R2, desc[UR40][R4.64] ;  /* 0x0000002804021981 */ /* 0x002f28000c1e1900 */
[----:B------:R1:W4:Y:S01]  /*1b790*/  @P1 LDG.E R4, desc[UR40][R4.64+0x4] ;  /* 0x0000042804041981 */ /* 0x000322000c1e1900 */
[----:B-----5:R-:W-:Y:S01]  /*1b7a0*/  IMAD.IADD R9, R8, 0x1, -R9 ;  /* 0x0000000108097824 */ /* 0x020fe200078e0a09 */
[----:B------:R-:W-:Y:S01]  /*1b7b0*/  LOP3.LUT R12, R10, 0xff, RZ, 0xc0, !PT ;  /* 0x000000ff0a0c7812 */ /* 0x000fe200078ec0ff */
[----:B------:R-:W-:Y:S01]  /*1b7c0*/  BSSY B0, `(.L_x_5805) ;  /* 0x0000036000007945 */ /* 0x000fe20003800000 */
[----:B------:R-:W-:-:S03]  /*1b7d0*/  SHF.R.U32.HI R10, RZ, 0x10, R10 ;  /* 0x00000010ff0a7819 */ /* 0x000fc6000001160a */
[----:B------:R0:W-:Y:S01]  /*1b7e0*/  STL [R1+0x84], R12 ;  /* 0x0000840c01007387 */ /* 0x0001e20000100800 */
[----:B--2---:R-:W-:-:S13]  /*1b7f0*/  ISETP.NE.AND P0, PT, R3, 0x1, PT ;  /* 0x000000010300780c */ /* 0x004fda0003f05270 */
[----:B-1----:R-:W1:Y:S08]  /*1b800*/  @P0 LDC R5, c[0x0][0x44c] ;  /* 0x00011300ff050b82 */ /* 0x002e700000000800 */
[----:B------:R-:W2:Y:S01]  /*1b810*/  @P0 LDC R6, c[0x0][0x450] ;  /* 0x00011400ff060b82 */ /* 0x000ea20000000800 */
[----:B---3--:R-:W-:-:S04]  /*1b820*/  IMAD.SHL.U32 R3, R7, 0x80, RZ ;  /* 0x0000008007037824 */ /* 0x008fc800078e00ff */
[----:B------:R-:W-:Y:S02]  /*1b830*/  VIADD R3, R3, 0x7f ;  /* 0x0000007f03037836 */ /* 0x000fe40000000000 */
[----:B----4-:R-:W-:Y:S02]  /*1b840*/  @P1 IMAD.IADD R11, R4, 0x1, -R2 ;  /* 0x00000001040b1824 */ /* 0x010fe400078e0a02 */
[----:B-1----:R-:W-:-:S05]  /*1b850*/  @P0 IMAD.HI.U32 R2, R3, R5, RZ ;  /* 0x0000000503020227 */ /* 0x002fca00078e00ff */
[----:B--2---:R-:W-:Y:S01]  /*1b860*/  @P0 SHF.R.U32.HI R3, RZ, R6, R2 ;  /* 0x00000006ff030219 */ /* 0x004fe20000011602 */
[----:B------:R-:W-:-:S04]  /*1b870*/  IMAD.IADD R2, R9, 0x1, R11 ;  /* 0x0000000109027824 */ /* 0x000fc800078e020b */
[C---:B------:R-:W-:Y:S01]  /*1b880*/  VIADD R4, R2.reuse, 0x5f ;  /* 0x0000005f02047836 */ /* 0x040fe20000000000 */
[----:B------:R-:W-:-:S03]  /*1b890*/  IADD3 R21, R2, 0x60, -R14 ;  /* 0x0000006002157810 */ /* 0x000fc60007ffe80e */
[----:B------:R-:W-:-:S04]  /*1b8a0*/  IMAD.HI R2, R4, 0x2aaaaaab, RZ ;  /* 0x2aaaaaab04027827 */ /* 0x000fc800078e02ff */
[----:B------:R-:W-:Y:S01]  /*1b8b0*/  IMAD.IADD R3, R21, 0x1, R3 ;  /* 0x0000000115037824 */ /* 0x000fe200078e0203 */
[----:B------:R-:W-:-:S03]  /*1b8c0*/  SHF.R.U32.HI R20, RZ, 0x1f, R2 ;  /* 0x0000001fff147819 */ /* 0x000fc60000011602 */
[----:B------:R-:W-:Y:S01]  /*1b8d0*/  IMAD.HI R3, R3, 0x2aaaaaab, RZ ;  /* 0x2aaaaaab03037827 */ /* 0x000fe200078e02ff */
[----:B------:R-:W-:-:S03]  /*1b8e0*/  LEA.HI.SX32 R20, R2, R20, 0x1c ;  /* 0x0000001402147211 */ /* 0x000fc600078fe2ff */
[----:B------:R-:W-:Y:S01]  /*1b8f0*/  IMAD.MOV.U32 R2, RZ, RZ, RZ ;  /* 0x000000ffff027224 */ /* 0x000fe200078e00ff */
        /* <DEDUP_REMOVED lines=8> */
[-C--:B------:R-:W-:Y:S02]  /*1b980*/  IABS R4, R3.reuse ;  /* 0x0000000300047213 */ /* 0x080fe40000000000 */
[----:B------:R-:W-:Y:S02]  /*1b990*/  IADD3 R2, R3, -0x1, R8 ;  /* 0xffffffff03027810 */ /* 0x000fe40007ffe008 */
[----:B------:R-:W0:Y:S02]  /*1b9a0*/  I2F.RP R6, R4 ;  /* 0x0000000400067306 */ /* 0x000e240000209400 */
[----:B------:R-:W-:-:S04]  /*1b9b0*/  LOP3.LUT R5, R2, R3, RZ, 0x3c, !PT ;  /* 0x0000000302057212 */ /* 0x000fc800078e3cff */
[----:B------:R-:W-:Y:S02]  /*1b9c0*/  ISETP.GE.AND P3, PT, R5, RZ, PT ;  /* 0x000000ff0500720c */ /* 0x000fe40003f66270 */
        /* <DEDUP_REMOVED lines=21> */
.L_x_5806:
[----:B------:R-:W-:Y:S05]  /*1bb20*/  BSYNC B0 ;  /* 0x0000000000007941 */ /* 0x000fea0003800000 */
.L_x_5805:
[-C--:B------:R-:W-:Y:S01]  /*1bb30*/  IMAD R3, R12, R2.reuse, RZ ;  /* 0x000000020c037224 */ /* 0x080fe200078e02ff */
[----:B------:R-:W-:Y:S04]  /*1bb40*/  BSSY B0, `(.L_x_5807) ;  /* 0x0000141000007945 */ /* 0x000fe80003800000 */
[----:B------:R-:W-:-:S05]  /*1bb50*/  VIADDMNMX R2, R3, R2, R8, PT ;  /* 0x0000000203027246 */ /* 0x000fca0003800108 */
[--C-:B------:R-:W-:Y:S02]  /*1bb60*/  IMAD R4, R2, 0x60, -R9.reuse ;  /* 0x0000006002047824 */ /* 0x100fe400078e0a09 */
[----:B------:R-:W-:-:S03]  /*1bb70*/  IMAD R2, R3, 0x60, -R9 ;  /* 0x0000006003027824 */ /* 0x000fc600078e0a09 */
[----:B------:R-:W-:Y:S02]  /*1bb80*/  VIMNMX R11, R4, R11, PT ;  /* 0x0000000b040b7248 */ /* 0x000fe40003fe0100 */
[----:B------:R-:W-:-:S04]  /*1bb90*/  VIMNMX R2, RZ, R2, !PT ;  /* 0x00000002ff027248 */ /* 0x000fc80007fe0100 */
        /* <DEDUP_REMOVED lines=18> */
.L_x_6033:
[----:B-1----:R-:W-:Y:S02]  /*1bcc0*/  ISETP.NE.AND P0, PT, R14, RZ, PT ;  /* 0x000000ff0e00720c */ /* 0x002fe40003f05270 */
[----:B------:R-:W-:-:S11]  /*1bcd0*/  PLOP3.LUT P6, PT, PT, PT, PT, 0x8, 0x0 ;  /* 0x000000000000781c */ /* 0x000fd60003fce170 */
[----:B------:R-:W-:Y:S05]  /*1bce0*/  @P0 BRA `(.L_x_5810) ;  /* 0x00000000000c0947 */ /* 0x000fea0003800000 */
[----:B------:R-:W-:-:S03]  /*1bcf0*/  UMOV UR4, 0xffffffff ;  /* 0xffffffff00047882 */ /* 0x000fc60000000000 */
[----:B------:R-:W-:Y:S05]  /*1bd00*/  BRA.DIV UR4, `(.L_x_5811) ;  /* 0x0000009204187947 */ /* 0x000fea000b800000 */
[----:B------:R-:W-:-:S13]  /*1bd10*/  ELECT P6, URZ, PT ;  /* 0x00000000003f782f */ /* 0x000fda00038c0000 */
.L_x_5810:
        /* <DEDUP_REMOVED lines=9> */
.L_x_6036:
[----:B------:R-:W-:Y:S05]  /*1bdb0*/  BSYNC B1 ;  /* 0x0000000000017941 */ /* 0x000fea0003800000 */
.L_x_5812:
        /* <DEDUP_REMOVED lines=12> */
.L_x_6037:
[----:B------:R-:W-:Y:S05]  /*1be80*/  BSYNC B2 ;  /* 0x0000000000027941 */ /* 0x000fea0003800000 */
.L_x_5816:
        /* <DEDUP_REMOVED lines=9> */
.L_x_5819:
[----:B------:R-:W-:Y:S05]  /*1bf20*/  BSYNC B2 ;  /* 0x0000000000027941 */ /* 0x000fea0003800000 */
.L_x_5818:
        /* <DEDUP_REMOVED lines=13> */
.L_x_5820:
        /* <DEDUP_REMOVED lines=13> */
.L_x_6038:
[----:B------:R-:W-:Y:S05]  /*1c0d0*/  BSYNC B2 ;  /* 0x0000000000027941 */ /* 0x000fea0003800000 */
.L_x_5821:
        /* <DEDUP_REMOVED lines=11> */
.L_x_5824:
[----:B------:R-:W-:Y:S05]  /*1c190*/  BSYNC B2 ;  /* 0x0000000000027941 */ /* 0x000fea0003800000 */
.L_x_5823:
        /* <DEDUP_REMOVED lines=10> */
.L_x_5825:
        /* <DEDUP_REMOVED lines=15> */
.L_x_5826:
        /* <DEDUP_REMOVED lines=15> */
.L_x_5827:
        /* <DEDUP_REMOVED lines=15> */
.L_x_5828:
        /* <DEDUP_REMOVED lines=10> */
.L_x_5815:
[----:B------:R-:W-:Y:S05]  /*1c5b0*/  BSYNC B1 ;  /* 0x0000000000017941 */ /* 0x000fea0003800000 */
.L_x_5814:
        /* <DEDUP_REMOVED lines=13> */
.L_x_5844:
        /* <DEDUP_REMOVED lines=13> */
.L_x_6039:
[----:B------:R-:W-:Y:S05]  /*1c760*/  BSYNC B2 ;  /* 0x0000000000027941 */ /* 0x000fea0003800000 */
.L_x_5831:
        /* <DEDUP_REMOVED lines=9> */
.L_x_5834:
[----:B------:R-:W-:Y:S05]  /*1c800*/  BSYNC B2 ;  /* 0x0000000000027941 */ /* 0x000fea0003800000 */
.L_x_5833:
        /* <DEDUP_REMOVED lines=12> */
.L_x_5835:
        /* <DEDUP_REMOVED lines=13> */
.L_x_6040:
[----:B------:R-:W-:Y:S05]  /*1c9a0*/  BSYNC B2 ;  /* 0x0000000000027941 */ /* 0x000fea0003800000 */
.L_x_5836:
        /* <DEDUP_REMOVED lines=11> */
.L_x_5839:
[----:B------:R-:W-:Y:S05]  /*1ca60*/  BSYNC B2 ;  /* 0x0000000000027941 */ /* 0x000fea0003800000 */
.L_x_5838:
        /* <DEDUP_REMOVED lines=10> */
.L_x_5840:
        /* <DEDUP_REMOVED lines=15> */
.L_x_5841:
        /* <DEDUP_REMOVED lines=15> */
.L_x_5842:
        /* <DEDUP_REMOVED lines=15> */
.L_x_5843:
        /* <DEDUP_REMOVED lines=10> */
.L_x_5830:
[----:B------:R-:W-:Y:S05]  /*1ce80*/  BSYNC B1 ;  /* 0x0000000000017941 */ /* 0x000fea0003800000 */
.L_x_5829:
        /* <DEDUP_REMOVED lines=12> */
.L_x_5808:
[----:B------:R-:W-:Y:S05]  /*1cf50*/  BSYNC B0 ;  /* 0x0000000000007941 */ /* 0x000fea0003800000 */
.L_x_5807:
        /* <DEDUP_REMOVED lines=49> */
.L_x_5846:
[----:B------:R-:W-:Y:S05]  /*1d270*/  BSYNC B0 ;  /* 0x0000000000007941 */ /* 0x000fea0003800000 */
.L_x_5845:
        /* <DEDUP_REMOVED lines=16> */
[----:B------:R-:W0:Y:S08]  /*1d380*/  FLO.U32 R0, UR4 ;  /* 0x0000000400007d00 */ /* 0x000e3000080e0000 */
[----:B------:R-:W1:Y:S01]  /*1d390*/  POPC R2, UR4 ;  /* 0x0000000400027d09 */ /* 0x000e620008000000 */
[----:B0-----:R-:W-:-:S13]  /*1d3a0*/  ISETP.EQ.U32.AND P0, PT, R0, R3, PT ;  /* 0x000000030000720c */ /* 0x001fda0003f02070 */
[----:B-1----:R-:W2:Y:S01]  /*1d3b0*/  @P0 ATOMG.E.ADD.STRONG.GPU PT, R5, desc[UR40][R4.64], R2 ;  /* 0x00000002040509a8 */ /* 0x002ea200081ee1e8 */
[----:B------:R-:W0:Y:S02]  /*1d3c0*/  S2R R3, SR_LTMASK ;  /* 0x0000000000037919 */ /* 0x000e240000003900 */
[----:B0-----:R-:W-:-:S06]  /*1d3d0*/  LOP3.LUT R3, R3, UR4, RZ, 0xc0, !PT ;  /* 0x0000000403037c12 */ /* 0x001fcc000f8ec0ff */
[----:B------:R-:W0:Y:S01]  /*1d3e0*/  POPC R3, R3 ;  /* 0x0000000300037309 */ /* 0x000e220000000000 */
[----:B--2---:R-:W0:Y:S02]  /*1d3f0*/  SHFL.IDX PT, R0, R5, R0, 0x1f ;  /* 0x00001f0005007589 */ /* 0x004e2400000e0000 */
[----:B0-----:R-:W-:-:S05]  /*1d400*/  IADD3 R0, R0, UR37, R3 ;  /* 0x0000002500007c10 */ /* 0x001fca000fffe003 */
[----:B------:R4:W-:Y:S01]  /*1d410*/  STL [R1], R0 ;  /* 0x0000000001007387 */ /* 0x0009e20000100800 */
[----:B------:R-:W-:Y:S05]  /*1d420*/  BRA `(.L_x_5849) ;  /* 0x00000048009c7947 */ /* 0x000fea0003800000 */
.L_x_5848:
        /* <DEDUP_REMOVED lines=20> */
.L_x_5851:
[----:B------:R-:W-:Y:S05]  /*1d570*/  BSYNC B6 ;  /* 0x0000000000067941 */ /* 0x000fea0003800000 */
.L_x_5850:
        /* <DEDUP_REMOVED lines=20> */
.L_x_5854:
        /* <DEDUP_REMOVED lines=16> */
.L_x_5853:
[----:B------:R-:W-:Y:S05]  /*1d7c0*/  BSYNC B6 ;  /* 0x0000000000067941 */ /* 0x000fea0003800000 */
.L_x_5852:
        /* <DEDUP_REMOVED lines=24> */
.L_x_6043:
        /* <DEDUP_REMOVED lines=11> */
.L_x_6046:
        /* <DEDUP_REMOVED lines=24> */
.L_x_5858:
[----:B-1----:R-:W2:Y:S01]  /*1db80*/  LDL R2, [R1+0x18] ;  /* 0x0000180001027983 */ /* 0x002ea20000100800 */
[----:B0-----:R-:W-:Y:S01]  /*1db90*/  IMAD R0, R19, 0x8, R18 ;  /* 0x0000000813007824 */ /* 0x001fe200078e0212 */
[----:B--2---:R-:W-:-:S04]  /*1dba0*/  SHF.L.U32 R2, R2, 0x1f, RZ ;  /* 0x0000001f02027819 */ /* 0x004fc800000006ff */
[----:B------:R-:W0:Y:S02]  /*1dbb0*/  SYNCS.PHASECHK.TRANS64.TRYWAIT P0, [R0+URZ+0x32440], R2 ;  /* 0x03244002000075a7 */ /* 0x000e24000800017f */
[----:B0-----:R-:W-:Y:S05]  /*1dbc0*/  @!P0 BRA `(.L_x_5859) ;  /* 0x0000007400408947 */ /* 0x001fea0003800000 */
.L_x_6047:
        /* <DEDUP_REMOVED lines=11> */
.L_x_5860:
        /* <DEDUP_REMOVED lines=24> */
.L_x_5856:
        /* <DEDUP_REMOVED lines=34> */
.L_x_5862:
[----:B------:R-:W-:Y:S05]  /*1e020*/  BSYNC B6 ;  /* 0x0000000000067941 */ /* 0x000fea0003800000 */
.L_x_5861:
[----:B------:R-:W2:Y:S01]  /*1e030*/  LDL R10, [R1+0x4] ;  /* 0x00000400010a7983 */ /* 0x000ea20000100800 */
        /* <DEDUP_REMOVED lines=141> */
.L_x_6064:
        /* <DEDUP_REMOVED lines=12> */
.L_x_5864:
        /* <DEDUP_REMOVED lines=37> */
.L_x_5866:
[----:B------:R-:W-:Y:S05]  /*1ec20*/  BSYNC B6 ;  /* 0x0000000000067941 */ /* 0x000fea0003800000 */
.L_x_5865:
        /* <DEDUP_REMOVED lines=151> */
.L_x_6082:
[----:B--2---:R-:W2:Y:S01]  /*1f5a0*/  LDL.LU R2, [R1+0x7c] ;  /* 0x00007c0001027983 */ /* 0x004ea20000300800 */
[----:B------:R-:W-:Y:S01]  /*1f5b0*/  BSSY B0, `(.L_x_5868) ;  /* 0x000000d000007945 */ /* 0x000fe20003800000 */
[----:B--2---:R-:W-:-:S13]  /*1f5c0*/  ISETP.GE.AND P4, PT, R2, R3, PT ;  /* 0x000000030200720c */ /* 0x004fda0003f86270 */
[----:B------:R-:W-:Y:S05]  /*1f5d0*/  @P4 BRA `(.L_x_5869) ;  /* 0x0000000000284947 */ /* 0x000fea0003800000 */
[----:B0-----:R-:W2:Y:S01]  /*1f5e0*/  LDL R4, [R1+0x14] ;  /* 0x0000140001047983 */ /* 0x001ea20000100800 */
        /* <DEDUP_REMOVED lines=9> */
.L_x_5869:
[----:B------:R-:W-:Y:S05]  /*1f680*/  BSYNC B0 ;  /* 0x0000000000007941 */ /* 0x000fea0003800000 */
.L_x_5868:
[----:B------:R-:W-:Y:S01]  /*1f690*/  NOP ;  /* 0x0000000000007918 */ /* 0x000fe20000000000 */
[----:B------:R-:W-:-:S13]  /*1f6a0*/  PLOP3.LUT P0, PT, PT, PT, PT, 0x80, 0x0 ;  /* 0x000000000000781c */ /* 0x000fda0003f0f070 */
.L_x_5870:
        /* <DEDUP_REMOVED lines=18> */
.L_x_6083:
[----:B------:R-:W-:Y:S05]  /*1f7d0*/  BSYNC B0 ;  /* 0x0000000000007941 */ /* 0x000fea0003800000 */
.L_x_5871:
[----:B------:R-:W2:Y:S01]  /*1f7e0*/  LDL R2, [R1+0x48] ;  /* 0x0000480001027983 */ /* 0x000ea20000100800 */
[----:B------:R-:W-:Y:S01]  /*1f7f0*/  BSSY B0, `(.L_x_5873) ;  /* 0x000005a000007945 */ /* 0x000fe20003800000 */
[----:B--2---:R-:W-:-:S13]  /*1f800*/  LOP3.LUT P0, RZ, R2, 0x1, RZ, 0xc0, !PT ;  /* 0x0000000102ff7812 */ /* 0x004fda000780c0ff */
[----:B------:R-:W-:Y:S05]  /*1f810*/  @!P0 BRA `(.L_x_5874) ;  /* 0x00000004005c8947 */ /* 0x000fea0003800000 */
[----:B0-----:R-:W1:Y:S01]  /*1f820*/  LDL R4, [R1+0x18] ;  /* 0x0000180001047983 */ /* 0x001e620000100800 */
[----:B------:R-:W-:Y:S01]  /*1f830*/  IMAD R2, R19, 0x8, R18 ;  /* 0x0000000813027824 */ /* 0x000fe200078e0212 */
[----:B------:R-:W-:Y:S01]  /*1f840*/  BSSY B1, `(.L_x_5875) ;  /* 0x0000007000017945 */ /* 0x000fe20003800000 */
[----:B------:R-:W0:Y:S02]  /*1f850*/  S2R R3, SR_TID.X ;  /* 0x0000000000037919 */ /* 0x000e240000002100 */
[----:B0-----:R-:W-:-:S04]  /*1f860*/  LOP3.LUT R3, R3, 0x7f, RZ, 0xc0, !PT ;  /* 0x0000007f03037812 */ /* 0x001fc800078ec0ff */
[----:B------:R-:W-:Y:S02]  /*1f870*/  ISETP.NE.AND P1, PT, R3, RZ, PT ;  /* 0x000000ff0300720c */ /* 0x000fe40003f25270 */
[----:B-1----:R-:W-:-:S04]  /*1f880*/  SHF.L.U32 R0, R4, 0x1f, RZ ;  /* 0x0000001f04007819 */ /* 0x002fc800000006ff */
[----:B------:R-:W0:Y:S02]  /*1f890*/  SYNCS.PHASECHK.TRANS64.TRYWAIT P0, [R2+URZ+0x32460], R0 ;  /* 0x03246000020075a7 */ /* 0x000e24000800017f */
[----:B0-----:R-:W-:Y:S05]  /*1f8a0*/  @!P0 BRA `(.L_x_5876) ;  /* 0x0000007000788947 */ /* 0x001fea0003800000 */
.L_x_6084:
[----:B------:R-:W-:Y:S05]  /*1f8b0*/  BSYNC B1 ;  /* 0x0000000000017941 */ /* 0x000fea0003800000 */
.L_x_5875:
        /* <DEDUP_REMOVED lines=9> */
.L_x_5878:
[----:B------:R-:W-:Y:S05]  /*1f950*/  BSYNC B1 ;  /* 0x0000000000017941 */ /* 0x000fea0003800000 */
.L_x_5877:
        /* <DEDUP_REMOVED lines=12> */
.L_x_5879:
        /* <DEDUP_REMOVED lines=15> */
.L_x_5880:
        /* <DEDUP_REMOVED lines=15> */
.L_x_5881:
        /* <DEDUP_REMOVED lines=15> */
.L_x_5882:
        /* <DEDUP_REMOVED lines=10> */
.L_x_5874:
[----:B------:R-:W-:Y:S05]  /*1fd90*/  BSYNC B0 ;  /* 0x0000000000007941 */ /* 0x000fea0003800000 */
.L_x_5873:
[----:B0-----:R-:W1:Y:S04]  /*1fda0*/  LDL R4, [R1+0x4c] ;  /* 0x00004c0001047983 */ /* 0x001e680000100800 */
[----:B------:R-:W2:Y:S01]  /*1fdb0*/  LDL R5, [R1+0x28] ;  /* 0x0000280001057983 */ /* 0x000ea20000100800 */
[----:B------:R-:W-:Y:S01]  /*1fdc0*/  BSSY B0, `(.L_x_5883) ;  /* 0x00001f3000007945 */ /* 0x000fe20003800000 */
[----:B-1----:R-:W-:-:S05]  /*1fdd0*/  VIADD R0, R4, 0xfffffffe ;  /* 0xfffffffe04007836 */ /* 0x002fca0000000000 */
[----:B--2---:R-:W-:-:S13]  /*1fde0*/  ISETP.GE.AND P0, PT, R0, R5, PT ;  /* 0x000000050000720c */ /* 0x004fda0003f06270 */
[----:B------:R-:W-:Y:S05]  /*1fdf0*/  @!P0 BRA `(.L_x_5884) ;  /* 0x0000001c00bc8947 */ /* 0x000fea0003800000 */
[----:B------:R-:W2:Y:S04]  /*1fe00*/  LDL.LU R7, [R1+0x84] ;  /* 0x0000840001077983 */ /* 0x000ea80000300800 */
[----:B---3--:R-:W3:Y:S04]  /*1fe10*/  LDL.LU R6, [R1+0x44] ;  /* 0x0000440001067983 */ /* 0x008ee80000300800 */
        /* <DEDUP_REMOVED lines=46> */
.L_x_5889:
        /* <DEDUP_REMOVED lines=8> */
.L_x_6085:
[----:B------:R-:W-:Y:S05]  /*20180*/  BSYNC B3 ;  /* 0x0000000000037941 */ /* 0x000fea0003800000 */
.L_x_5890:
        /* <DEDUP_REMOVED lines=9> */
.L_x_5893:
[----:B------:R-:W-:Y:S05]  /*20220*/  BSYNC B3 ;  /* 0x0000000000037941 */ /* 0x000fea0003800000 */
.L_x_5892:
        /* <DEDUP_REMOVED lines=12> */
.L_x_5894:
        /* <DEDUP_REMOVED lines=13> */
.L_x_6086:
[----:B------:R-:W-:Y:S05]  /*203c0*/  BSYNC B3 ;  /* 0x0000000000037941 */ /* 0x000fea0003800000 */
.L_x_5895:
        /* <DEDUP_REMOVED lines=11> */
.L_x_5898:
[----:B------:R-:W-:Y:S05]  /*20480*/  BSYNC B3 ;  /* 0x0000000000037941 */ /* 0x000fea0003800000 */
.L_x_5897:
        /* <DEDUP_REMOVED lines=9> */
.L_x_5899:
        /* <DEDUP_REMOVED lines=15> */
.L_x_5900:
        /* <DEDUP_REMOVED lines=15> */
.L_x_5901:
        /* <DEDUP_REMOVED lines=15> */
.L_x_5902:
        /* <DEDUP_REMOVED lines=10> */
.L_x_5888:
[----:B------:R-:W-:Y:S05]  /*20890*/  BSYNC B1 ;  /* 0x0000000000017941 */ /* 0x000fea0003800000 */
.L_x_5887:
[----:B------:R-:W2:Y:S02]  /*208a0*/  LDL.LU R5, [R1+0x4c] ;  /* 0x00004c0001057983 */ /* 0x000ea40000300800 */
[----:B--2---:R-:W-:-:S07]  /*208b0*/  VIADD R0, R5, 0xfffffffd ;  /* 0xfffffffd05007836 */ /* 0x004fce0000000000 */
.L_x_5886:
[----:B------:R-:W-:Y:S05]  /*208c0*/  BSYNC B2 ;  /* 0x0000000000027941 */ /* 0x000fea0003800000 */
.L_x_5885:
[----:B------:R-:W-:Y:S01]  /*208d0*/  VIADD R8, R8, 0xfffffffe ;  /* 0xfffffffe08087836 */ /* 0x000fe20000000000 */
[----:B------:R-:W-:-:S04]  /*208e0*/  LOP3.LUT R4, RZ, R4, RZ, 0x33, !PT ;  /* 0x00000004ff047212 */ /* 0x000fc800078e33ff */
[----:B------:R-:W-:-:S13]  /*208f0*/  ISETP.NE.AND P0, PT, R8, R4, PT ;  /* 0x000000040800720c */ /* 0x000fda0003f05270 */
[----:B------:R-:W-:Y:S05]  /*20900*/  @!P0 BRA `(.L_x_5884) ;  /* 0x0000001000f88947 */ /* 0x000fea0003800000 */
.L_x_5935:
        /* <DEDUP_REMOVED lines=35> */
.L_x_5905:
        /* <DEDUP_REMOVED lines=8> */
.L_x_6087:
[----:B------:R-:W-:Y:S05]  /*20bc0*/  BSYNC B2 ;  /* 0x0000000000027941 */ /* 0x000fea0003800000 */
.L_x_5906:
        /* <DEDUP_REMOVED lines=9> */
.L_x_5909:
[----:B------:R-:W-:Y:S05]  /*20c60*/  BSYNC B2 ;  /* 0x0000000000027941 */ /* 0x000fea0003800000 */
.L_x_5908:
        /* <DEDUP_REMOVED lines=12> */
.L_x_5910:
        /* <DEDUP_REMOVED lines=13> */
.L_x_6088:
[----:B------:R-:W-:Y:S05]  /*20e00*/  BSYNC B2 ;  /* 0x0000000000027941 */ /* 0x000fea0003800000 */
.L_x_5911:
        /* <DEDUP_REMOVED lines=11> */
.L_x_5914:
[----:B------:R-:W-:Y:S05]  /*20ec0*/  BSYNC B2 ;  /* 0x0000000000027941 */ /* 0x000fea0003800000 */
.L_x_5913:
        /* <DEDUP_REMOVED lines=9> */
.L_x_5915:
        /* <DEDUP_REMOVED lines=15> */
.L_x_5916:
        /* <DEDUP_REMOVED lines=15> */
.L_x_5917:
        /* <DEDUP_REMOVED lines=15> */
.L_x_5918:
        /* <DEDUP_REMOVED lines=10> */
.L_x_5904:
[----:B------:R-:W-:Y:S05]  /*212d0*/  BSYNC B1 ;  /* 0x0000000000017941 */ /* 0x000fea0003800000 */
.L_x_5903:
        /* <DEDUP_REMOVED lines=35> */
.L_x_5921:
        /* <DEDUP_REMOVED lines=8> */
.L_x_6089:
[----:B------:R-:W-:Y:S05]  /*21590*/  BSYNC B2 ;  /* 0x0000000000027941 */ /* 0x000fea0003800000 */
.L_x_5922:
        /* <DEDUP_REMOVED lines=9> */
.L_x_5925:
[----:B------:R-:W-:Y:S05]  /*21630*/  BSYNC B2 ;  /* 0x0000000000027941 */ /* 0x000fea0003800000 */
.L_x_5924:
        /* <DEDUP_REMOVED lines=12> */
.L_x_5926:
        /* <DEDUP_REMOVED lines=13> */
.L_x_6090:
[----:B------:R-:W-:Y:S05]  /*217d0*/  BSYNC B2 ;  /* 0x0000000000027941 */ /* 0x000fea0003800000 */
.L_x_5927:
        /* <DEDUP_REMOVED lines=11> */
.L_x_5930:
[----:B------:R-:W-:Y:S05]  /*21890*/  BSYNC B2 ;  /* 0x0000000000027941 */ /* 0x000fea0003800000 */
.L_x_5929:
        /* <DEDUP_REMOVED lines=9> */
.L_x_5931:
        /* <DEDUP_REMOVED lines=15> */
.L_x_5932:
        /* <DEDUP_REMOVED lines=15> */
.L_x_5933:
        /* <DEDUP_REMOVED lines=15> */
.L_x_5934:
        /* <DEDUP_REMOVED lines=10> */
.L_x_5920:
[----:B------:R-:W-:Y:S05]  /*21ca0*/  BSYNC B1 ;  /* 0x0000000000017941 */ /* 0x000fea0003800000 */
.L_x_5919:
[----:B------:R-:W2:Y:S01]  /*21cb0*/  LDL R5, [R1+0x28] ;  /* 0x0000280001057983 */ /* 0x000ea20000100800 */
[----:B------:R-:W-:Y:S01]  /*21cc0*/  VIADD R0, R0, 0xfffffffe ;  /* 0xfffffffe00007836 */ /* 0x000fe20000000000 */
[----:B--2---:R-:W-:-:S13]  /*21cd0*/  ISETP.GT.AND P0, PT, R6, R5, PT ;  /* 0x000000050600720c */ /* 0x004fda0003f04270 */
[----:B------:R-:W-:Y:S05]  /*21ce0*/  @P0 BRA `(.L_x_5935) ;  /* 0xffffffec00080947 */ /* 0x000fea000383ffff */
.L_x_5884:
[----:B------:R-:W-:Y:S05]  /*21cf0*/  BSYNC B0 ;  /* 0x0000000000007941 */ /* 0x000fea0003800000 */
.L_x_5883:
        /* <DEDUP_REMOVED lines=13> */
[----:B------:R-:W4:Y:S01]  /*21dd0*/  LDC.64 R4, c[0x0][0xd60] ;  /* 0x00035800ff047b82 */ /* 0x000f220000000a00 */
[----:B------:R-:W2:Y:S08]  /*21de0*/  FLO.U32 R0, UR4 ;  /* 0x0000000400007d00 */ /* 0x000eb000080e0000 */
[----:B-1----:R-:W4:Y:S01]  /*21df0*/  POPC R2, UR4 ;  /* 0x0000000400027d09 */ /* 0x002f220008000000 */
[----:B--2---:R-:W-:-:S13]  /*21e00*/  ISETP.EQ.U32.AND P1, PT, R0, R3, PT ;  /* 0x000000030000720c */ /* 0x004fda0003f22070 */
[----:B----4-:R-:W2:Y:S01]  /*21e10*/  @P1 ATOMG.E.ADD.STRONG.GPU PT, R5, desc[UR40][R4.64], R2 ;  /* 0x00000002040519a8 */ /* 0x010ea200081ee1e8 */
[----:B------:R-:W1:Y:S02]  /*21e20*/  S2R R3, SR_LTMASK ;  /* 0x0000000000037919 */ /* 0x000e640000003900 */
[----:B-1----:R-:W-:-:S06]  /*21e30*/  LOP3.LUT R3, R3, UR4, RZ, 0xc0, !PT ;  /* 0x0000000403037c12 */ /* 0x002fcc000f8ec0ff */
[----:B------:R-:W1:Y:S01]  /*21e40*/  POPC R3, R3 ;  /* 0x0000000300037309 */ /* 0x000e620000000000 */
[----:B--2---:R-:W1:Y:S02]  /*21e50*/  SHFL.IDX PT, R0, R5, R0, 0x1f ;  /* 0x00001f0005007589 */ /* 0x004e6400000e0000 */
[----:B-1----:R-:W-:-:S05]  /*21e60*/  IADD3 R0, R0, UR37, R3 ;  /* 0x0000002500007c10 */ /* 0x002fca000fffe003 */
[----:B------:R2:W-:Y:S02]  /*21e70*/  STL [R1], R0 ;  /* 0x0000000001007387 */ /* 0x0005e40000100800 */
.L_x_5937:
[----:B------:R-:W-:Y:S05]  /*21e80*/  BSYNC B0 ;  /* 0x0000000000007941 */ /* 0x000fea0003800000 */
.L_x_5936:
[----:B------:R-:W-:-:S07]  /*21e90*/  SEL R19, R19, RZ, P0 ;  /* 0x000000ff13137207 */ /* 0x000fce0000000000 */
.L_x_5849:
[----:B------:R-:W-:Y:S05]  /*21ea0*/  BSYNC B7 ;  /* 0x0000000000077941 */ /* 0x000fea0003800000 */
.L_x_5847:
[----:B--2-4-:R-:W2:Y:S02]  /*21eb0*/  LDL R0, [R1+0x48] ;  /* 0x0000480001007983 */ /* 0x014ea40000100800 */
        /* <DEDUP_REMOVED lines=8> */
[----:B---3--:R-:W2:Y:S04]  /*21f40*/  LDS.128 R4, [R18+0x324d0] ;  /* 0x0324d00012047984 */ /* 0x008ea80000000c00 */
[----:B--2---:R2:W-:Y:S04]  /*21f50*/  STL.64 [R1], R4 ;  /* 0x0000000401007387 */ /* 0x0045e80000100a00 */
[----:B------:R2:W-:Y:S01]  /*21f60*/  STL.64 [R1+0x8], R6 ;  /* 0x0000080601007387 */ /* 0x0005e20000100a00 */
[----:B------:R-:W-:Y:S06]  /*21f70*/  BAR.ARV 0x4, 0x180 ;  /* 0x0106000000007b1d */ /* 0x000fec0000002000 */
[----:B------:R-:W-:Y:S05]  /*21f80*/  BRA `(.L_x_5939) ;  /* 0x0000001000347947 */ /* 0x000fea0003800000 */
.L_x_5938:
[----:B------:R-:W2:Y:S01]  /*21f90*/  S2R R16, SR_TID.X ;  /* 0x0000000000107919 */ /* 0x000ea20000002100 */
[----:B------:R-:W-:Y:S01]  /*21fa0*/  UMOV UR4, 0xffffffff ;  /* 0xffffffff00047882 */ /* 0x000fe20000000000 */
[----:B--2---:R-:W-:-:S04]  /*21fb0*/  LOP3.LUT R16, R16, 0x1f, RZ, 0xc0, !PT ;  /* 0x0000001f10107812 */ /* 0x004fc800078ec0ff */
[----:B------:R-:W-:Y:S01]  /*21fc0*/  ISETP.NE.AND P0, PT, R16, 0x1f, PT ;  /* 0x0000001f1000780c */ /* 0x000fe20003f05270 */
[----:B------:R-:W-:-:S12]  /*21fd0*/  BRA.DIV UR4, `(.L_x_5940) ;  /* 0x0000004e04387947 */ /* 0x000fd8000b800000 */
[----:B-1----:R-:W2:Y:S01]  /*21fe0*/  LDL.LU R2, [R1] ;  /* 0x0000000001027983 */ /* 0x002ea20000300800 */
[----:B------:R-:W-:-:S03]  /*21ff0*/  ULDC UR4, c[0x0][0xd3c] ;  /* 0x00034f0000047ab9 */ /* 0x000fc60000000800 */
[----:B------:R-:W4:Y:S01]  /*22000*/  LDL R3, [R1+0xc] ;  /* 0x00000c0001037983 */ /* 0x000f220000100800 */
[----:B--2---:R-:W-:Y:S02]  /*22010*/  IMAD.MOV.U32 R10, RZ, RZ, R2 ;  /* 0x000000ffff0a7224 */ /* 0x004fe400078e0002 */
[----:B----4-:R-:W-:-:S05]  /*22020*/  IMAD.IADD R0, R3, 0x1, R16 ;  /* 0x0000000103007824 */ /* 0x010fca00078e0210 */
[----:B------:R-:W-:-:S13]  /*22030*/  ISETP.GE.OR P1, PT, R0, UR4, !P0 ;  /* 0x0000000400007c0c */ /* 0x000fda000c726670 */
[----:B------:R-:W1:Y:S08]  /*22040*/  @!P1 LDC.64 R2, c[0x0][0xd80] ;  /* 0x00036000ff029b82 */ /* 0x000e700000000a00 */
[----:B---3--:R-:W2:Y:S01]  /*22050*/  @!P1 LDC.64 R6, c[0x0][0xd78] ;  /* 0x00035e00ff069b82 */ /* 0x008ea20000000a00 */
        /* <DEDUP_REMOVED lines=33> */
.L_x_6100:
[----:B------:R-:W-:Y:S02]  /*22270*/  ULDC UR4, c[0x0][0xd38] ;  /* 0x00034e0000047ab9 */ /* 0x000fe40000000800 */
[----:B------:R-:W-:-:S04]  /*22280*/  IMAD.U32 R2, RZ, RZ, UR4 ;  /* 0x00000004ff027e24 */ /* 0x000fc8000f8e00ff */
[----:B-1----:R-:W-:-:S04]  /*22290*/  IMAD R9, R9, R2, RZ ;  /* 0x0000000209097224 */ /* 0x002fc800078e02ff */
[----:B------:R-:W-:-:S05]  /*222a0*/  IMAD.IADD R0, R0, 0x1, R9 ;  /* 0x0000000100007824 */ /* 0x000fca00078e0209 */
[----:B------:R-:W-:-:S13]  /*222b0*/  ISETP.GT.AND P6, PT, R0, R5, PT ;  /* 0x000000050000720c */ /* 0x000fda0003fc4270 */
[----:B------:R-:W-:Y:S05]  /*222c0*/  @P6 BRA `(.L_x_5941) ;  /* 0x0000000000ac6947 */ /* 0x000fea0003800000 */
.L_x_5944:
        /* <DEDUP_REMOVED lines=37> */
.L_x_6108:
[----:B------:R-:W-:Y:S02]  /*22520*/  ULDC UR4, c[0x0][0xd38] ;  /* 0x00034e0000047ab9 */ /* 0x000fe40000000800 */
[----:B------:R-:W-:-:S04]  /*22530*/  IMAD.U32 R2, RZ, RZ, UR4 ;  /* 0x00000004ff027e24 */ /* 0x000fc8000f8e00ff */
[----:B-1----:R-:W-:-:S04]  /*22540*/  IMAD R9, R9, R2, RZ ;  /* 0x0000000209097224 */ /* 0x002fc800078e02ff */
[----:B------:R-:W-:-:S05]  /*22550*/  IMAD.IADD R0, R9, 0x1, R0 ;  /* 0x0000000109007824 */ /* 0x000fca00078e0200 */
[----:B------:R-:W-:-:S13]  /*22560*/  ISETP.GT.AND P6, PT, R0, R5, PT ;  /* 0x000000050000720c */ /* 0x000fda0003fc4270 */
[----:B------:R-:W-:Y:S05]  /*22570*/  @!P6 BRA `(.L_x_5944) ;  /* 0xfffffffc0054e947 */ /* 0x000fea000383ffff */
.L_x_5941:
        /* <DEDUP_REMOVED lines=12> */
.L_x_6113:
[----:B------:R-:W-:-:S13]  /*22640*/  ISETP.NE.AND P0, PT, R0, RZ, PT ;  /* 0x000000ff0000720c */ /* 0x000fda0003f05270 */
[----:B------:R-:W-:Y:S05]  /*22650*/  @!P0 BRA `(.L_x_5946) ;  /* 0x0000000000148947 */ /* 0x000fea0003800000 */
[----:B------:R-:W-:Y:S01]  /*22660*/  UMOV UR4, 0xffffffff ;  /* 0xffffffff00047882 */ /* 0x000fe20000000000 */
[----:B-1----:R-:W-:Y:S02]  /*22670*/  VIADD R3, R3, 0xffffffff ;  /* 0xffffffff03037836 */ /* 0x002fe40000000000 */
[----:B------:R-:W-:Y:S05]  /*22680*/  BRA.DIV UR4, `(.L_x_5947) ;  /* 0x00000052042c7947 */ /* 0x000fea000b800000 */
[----:B------:R1:W2:Y:S02]  /*22690*/  SHFL.IDX PT, R3, R7, R3, 0x1f ;  /* 0x00001f0307037589 */ /* 0x0002a400000e0000 */
.L_x_6116:
[----:B--2---:R-:W-:-:S07]  /*226a0*/  IMAD.MOV.U32 R8, RZ, RZ, R3 ;  /* 0x000000ffff087224 */ /* 0x004fce00078e0003 */
.L_x_5946:
[----:B------:R-:W-:Y:S01]  /*226b0*/  ISETP.NE.AND P0, PT, R6, 0x1, PT ;  /* 0x000000010600780c */ /* 0x000fe20003f05270 */
[----:B------:R-:W-:-:S05]  /*226c0*/  IMAD R0, R8, R2, R9 ;  /* 0x0000000208007224 */ /* 0x000fca00078e0209 */
[----:B------:R2:W-:Y:S02]  /*226d0*/  STL [R1], R0 ;  /* 0x0000000001007387 */ /* 0x0005e40000100800 */
[----:B--2---:R-:W-:-:S05]  /*226e0*/  IMAD.IADD R0, R5, 0x1, -R0 ;  /* 0x0000000105007824 */ /* 0x004fca00078e0a00 */
[----:B------:R-:W-:Y:S05]  /*226f0*/  @!P0 BRA `(.L_x_5948) ;  /* 0x0000000000e48947 */ /* 0x000fea0003800000 */
[----:B------:R-:W-:-:S04]  /*22700*/  IABS R5, R4 ;  /* 0x0000000400057213 */ /* 0x000fc80000000000 */
[----:B------:R-:W2:Y:S08]  /*22710*/  I2F.RP R2, R5 ;  /* 0x0000000500027306 */ /* 0x000eb00000209400 */
[----:B--2---:R-:W2:Y:S02]  /*22720*/  MUFU.RCP R2, R2 ;  /* 0x0000000200027308 */ /* 0x004ea40000001000 */
[----:B--2---:R-:W-:-:S06]  /*22730*/  VIADD R2, R2, 0xffffffe ;  /* 0x0ffffffe02027836 */ /* 0x004fcc0000000000 */
        /* <DEDUP_REMOVED lines=53> */
.L_x_5948:
[----:B-1----:R-:W2:Y:S01]  /*22a90*/  LDL R3, [R1+0xc] ;  /* 0x00000c0001037983 */ /* 0x002ea20000100800 */
        /* <DEDUP_REMOVED lines=62> */
.L_x_5949:
[----:B------:R-:W-:-:S05]  /*22e80*/  LOP3.LUT R0, RZ, R0, RZ, 0x33, !PT ;  /* 0x00000000ff007212 */ /* 0x000fca00078e33ff */
[----:B------:R-:W-:-:S05]  /*22e90*/  IMAD.IADD R0, R4, 0x1, R0 ;  /* 0x0000000104007824 */ /* 0x000fca00078e0200 */
[----:B------:R2:W-:Y:S01]  /*22ea0*/  STL [R1+0x4], R0 ;  /* 0x0000040001007387 */ /* 0x0005e20000100800 */
[----:B------:R-:W-:Y:S05]  /*22eb0*/  BRA `(.L_x_5950) ;  /* 0x0000000000287947 */ /* 0x000fea0003800000 */
.L_x_5942:
        /* <DEDUP_REMOVED lines=10> */
.L_x_5950:
[----:B01----:R-:W3:Y:S04]  /*22f60*/  LDL R2, [R1+0xc] ;  /* 0x00000c0001027983 */ /* 0x003ee80000100800 */
[----:B------:R-:W4:Y:S04]  /*22f70*/  LDL R3, [R1+0x8] ;  /* 0x0000080001037983 */ /* 0x000f280000100800 */
[----:B------:R-:W5:Y:S04]  /*22f80*/  LDL R5, [R1+0x4] ;  /* 0x0000040001057983 */ /* 0x000f680000100800 */
[----:B------:R-:W5:Y:S01]  /*22f90*/  LDL R4, [R1] ;  /* 0x0000000001047983 */ /* 0x000f620000100800 */
        /* <DEDUP_REMOVED lines=12> */
.L_x_5939:
[----:B------:R-:W3:Y:S01]  /*23060*/  LDL R0, [R1+0xc] ;  /* 0x00000c0001007983 */ /* 0x000ee20000100800 */
[----:B------:R-:W-:Y:S02]  /*23070*/  ULDC UR4, c[0x0][0xd3c] ;  /* 0x00034f0000047ab9 */ /* 0x000fe40000000800 */
[----:B---3--:R-:W-:-:S13]  /*23080*/  ISETP.GE.AND P0, PT, R0, UR4, PT ;  /* 0x0000000400007c0c */ /* 0x008fda000bf06270 */
[----:B------:R-:W-:Y:S05]  /*23090*/  @!P0 BRA `(.L_x_5951) ;  /* 0xffffff8000588947 */ /* 0x000fea000383ffff */
[----:B------:R-:W-:Y:S05]  /*230a0*/  BSYNC B8 ;  /* 0x0000000000087941 */ /* 0x000fea0003800000 */
.L_x_5801:
[----:B--2---:R-:W2:Y:S01]  /*230b0*/  LDL.LU R0, [R1+0x80] ;  /* 0x0000800001007983 */ /* 0x004ea20000300800 */
[----:B------:R-:W-:Y:S01]  /*230c0*/  BSSY B0, `(.L_x_5952) ;  /* 0x000000b000007945 */ /* 0x000fe20003800000 */
[----:B0-----:R-:W0:Y:S01]  /*230d0*/  S2R R5, SR_CgaCtaId ;  /* 0x0000000000057919 */ /* 0x001e220000008800 */
[----:B--2---:R-:W-:-:S05]  /*230e0*/  VIADD R0, R0, 0x1 ;  /* 0x0000000100007836 */ /* 0x004fca0000000000 */
        /* <DEDUP_REMOVED lines=8> */
.L_x_6117:
[----:B------:R-:W-:Y:S05]  /*23170*/  BSYNC B0 ;  /* 0x0000000000007941 */ /* 0x000fea0003800000 */
.L_x_5952:
[----:B------:R-:W-:-:S03]  /*23180*/  UMOV UR4, 0xffffffff ;  /* 0xffffffff00047882 */ /* 0x000fc60000000000 */
[----:B------:R-:W-:Y:S05]  /*23190*/  BRA.DIV UR4, `(.L_x_5954) ;  /* 0x0000004604a87947 */ /* 0x000fea000b800000 */
[----:B------:R-:W1:Y:S02]  /*231a0*/  S2R R2, SR_TID.X ;  /* 0x0000000000027919 */ /* 0x000e640000002100 */
[----:B-1----:R-:W-:-:S04]  /*231b0*/  SHF.R.U32.HI R2, RZ, 0x5, R2 ;  /* 0x00000005ff027819 */ /* 0x002fc80000011602 */
[----:B------:R-:W-:-:S05]  /*231c0*/  LOP3.LUT R2, R2, 0x3, RZ, 0xc0, !PT ;  /* 0x0000000302027812 */ /* 0x000fca00078ec0ff */
[----:B------:R1:W2:Y:S02]  /*231d0*/  SHFL.IDX PT, R14, R2, RZ, 0x1f ;  /* 0x00001fff020e7589 */ /* 0x0002a400000e0000 */
.L_x_6120:
[----:B--2---:R-:W-:-:S13]  /*231e0*/  ISETP.NE.AND P0, PT, R14, RZ, PT ;  /* 0x000000ff0e00720c */ /* 0x004fda0003f05270 */
[----:B------:R-:W-:Y:S05]  /*231f0*/  @P0 BRA `(.L_x_5629) ;  /* 0x00000000008c0947 */ /* 0x000fea0003800000 */
[----:B------:R-:W-:-:S03]  /*23200*/  UMOV UR4, 0xffffffff ;  /* 0xffffffff00047882 */ /* 0x000fc60000000000 */
[----:B------:R-:W-:Y:S05]  /*23210*/  BRA.DIV UR4, `(.L_x_5955) ;  /* 0x0000004604bc7947 */ /* 0x000fea000b800000 */
[----:B------:R-:W-:-:S13]  /*23220*/  ELECT P6, URZ, PT ;  /* 0x00000000003f782f */ /* 0x000fda00038c0000 */
.L_x_6123:
[----:B------:R-:W-:Y:S05]  /*23230*/  @!P6 BRA `(.L_x_5629) ;  /* 0x00000000007ce947 */ /* 0x000fea0003800000 */
[----:B------:R-:W-:-:S06]  /*23240*/  ULOP3.LUT UR4, UR36, 0x2, URZ, 0xfc, !UPT ;  /* 0x0000000224047892 */ /* 0x000fcc000f8efc3f */
[----:B-1----:R-:W-:-:S05]  /*23250*/  IMAD.U32 R2, RZ, RZ, UR4 ;  /* 0x00000004ff027e24 */ /* 0x002fca000f8e00ff */
[----:B------:R-:W-:-:S13]  /*23260*/  ISETP.NE.AND P2, PT, R2, 0x3, PT ;  /* 0x000000030200780c */ /* 0x000fda0003f45270 */
[----:B------:R-:W-:Y:S05]  /*23270*/  @!P2 BRA `(.L_x_5956) ;  /* 0x000000000004a947 */ /* 0x000fea0003800000 */
[----:B------:R-:W-:Y:S01]  /*23280*/  BPT.TRAP 0x1 ;  /* 0x000000040000795c */ /* 0x000fe20000300000 */
.L_x_5956:
        /* <DEDUP_REMOVED lines=13> */
.L_x_6124:
[----:B------:R-:W1:Y:S02]  /*23360*/  SYNCS.PHASECHK.TRANS64.TRYWAIT P0, [R7+URZ], R2 ;  /* 0x00000002070075a7 */ /* 0x000e64000800017f */
[----:B-1----:R-:W-:Y:S05]  /*23370*/  @!P0 BRA `(.L_x_5958) ;  /* 0x0000004400988947 */ /* 0x002fea0003800000 */
.L_x_6125:
[----:B------:R-:W-:Y:S05]  /*23380*/  @!P2 BRA `(.L_x_5959) ;  /* 0x000000000004a947 */ /* 0x000fea0003800000 */
[----:B------:R-:W-:Y:S01]  /*23390*/  BPT.TRAP 0x1 ;  /* 0x000000040000795c */ /* 0x000fe20000300000 */
.L_x_5959:
[----:B------:R-:W-:-:S04]  /*233a0*/  VIADD R0, R0, 0x32460 ;  /* 0x0003246000007836 */ /* 0x000fc80000000000 */
[----:B------:R-:W-:-:S04]  /*233b0*/  IMAD R4, R19, 0x8, R0 ;  /* 0x0000000813047824 */ /* 0x000fc800078e0200 */
[----:B------:R-:W2:Y:S02]  /*233c0*/  SYNCS.PHASECHK.TRANS64.TRYWAIT P0, [R4+URZ], R5 ;  /* 0x00000005040075a7 */ /* 0x000ea4000800017f */
[----:B--2---:R-:W-:Y:S05]  /*233d0*/  @!P0 BRA `(.L_x_5960) ;  /* 0x0000004400948947 */ /* 0x004fea0003800000 */
.L_x_6126:
[----:B------:R-:W-:-:S07]  /*233e0*/  IMAD R3, R3, 0x8, R0 ;  /* 0x0000000803037824 */ /* 0x000fce00078e0200 */
.L_x_5961:
[----:B---3--:R3:W4:Y:S02]  /*233f0*/  SYNCS.PHASECHK.TRANS64.TRYWAIT P0, [R3+URZ], R2 ;  /* 0x00000002030075a7 */ /* 0x008724000800017f */
[----:B----4-:R-:W-:Y:S05]  /*23400*/  @!P0 NANOSLEEP.SYNCS 0x989680 ;  /* 0x009896800000895d */ /* 0x010fea0003900000 */
[----:B------:R-:W4:Y:S02]  /*23410*/  @!P0 SYNCS.PHASECHK.TRANS64 P0, [R3+URZ], R2 ;  /* 0x00000002030085a7 */ /* 0x000f24000800007f */
[----:B----4-:R-:W-:Y:S05]  /*23420*/  @!P0 BRA `(.L_x_5961) ;  /* 0xfffffffc00f08947 */ /* 0x010fea000383ffff */
.L_x_5629:
[----:B------:R-:W-:Y:S05]  /*23430*/  BSYNC B9 ;  /* 0x0000000000097941 */ /* 0x000fea0003800000 */
.L_x_5626:
[----:B------:R-:W-:Y:S05]  /*23440*/  EXIT ;  /* 0x000000000000794d */ /* 0x000fea0003800000 */
.L_x_5649:
[----:B0-----:R0:W1:Y:S02]  /*23450*/  SYNCS.PHASECHK.TRANS64.TRYWAIT P6, [R96+URZ+0x32490], R107 ;  /* 0x0324906b600075a7 */ /* 0x00106400080c017f */
[----:B-1----:R-:W-:Y:S05]  /*23460*/  @!P6 NANOSLEEP.SYNCS 0x989680 ;  /* 0x009896800000e95d */ /* 0x002fea0003900000 */
[----:B------:R-:W1:Y:S02]  /*23470*/  @!P6 SYNCS.PHASECHK.TRANS64 P6, [R96+URZ+0x32490], R107 ;  /* 0x0324906b6000e5a7 */ /* 0x000e6400080c007f */
[----:B-1----:R-:W-:Y:S05]  /*23480*/  @!P6 BRA `(.L_x_5649) ;  /* 0xfffffffc00f0e947 */ /* 0x002fea000383ffff */
[----:B------:R-:W-:Y:S05]  /*23490*/  BRA `(.L_x_5962) ;  /* 0xfffffe0400007947 */ /* 0x000fea000383ffff */
.L_x_5667:
[----:B0-----:R0:W1:Y:S02]  /*234a0*/  SYNCS.PHASECHK.TRANS64.TRYWAIT P5, [R96+URZ+0x32490], R107 ;  /* 0x0324906b600075a7 */ /* 0x00106400080a017f */
[----:B-1----:R-:W-:Y:S05]  /*234b0*/  @!P5 NANOSLEEP.SYNCS 0x989680 ;  /* 0x009896800000d95d */ /* 0x002fea0003900000 */
[----:B------:R-:W1:Y:S02]  /*234c0*/  @!P5 SYNCS.PHASECHK.TRANS64 P5, [R96+URZ+0x32490], R107 ;  /* 0x0324906b6000d5a7 */ /* 0x000e6400080a007f */
[----:B-1----:R-:W-:Y:S05]  /*234d0*/  @!P5 BRA `(.L_x_5667) ;  /* 0xfffffffc00f0d947 */ /* 0x002fea000383ffff */
[----:B------:R-:W-:Y:S05]  /*234e0*/  BRA `(.L_x_5963) ;  /* 0xfffffe1400a47947 */ /* 0x000fea000383ffff */
.L_x_5676:
[----:B0-----:R0:W1:Y:S02]  /*234f0*/  SYNCS.PHASECHK.TRANS64.TRYWAIT P4, [R96+URZ+0x32490], R107 ;  /* 0x0324906b600075a7 */ /* 0x001064000808017f */
[----:B-1----:R-:W-:Y:S05]  /*23500*/  @!P4 NANOSLEEP.SYNCS 0x989680 ;  /* 0x009896800000c95d */ /* 0x002fea0003900000 */
[----:B------:R-:W1:Y:S02]  /*23510*/  @!P4 SYNCS.PHASECHK.TRANS64 P4, [R96+URZ+0x32490], R107 ;  /* 0x0324906b6000c5a7 */ /* 0x000e64000808007f */
[----:B-1----:R-:W-:Y:S05]  /*23520*/  @!P4 BRA `(.L_x_5676) ;  /* 0xfffffffc00f0c947 */ /* 0x002fea000383ffff */
[----:B------:R-:W-:Y:S05]  /*23530*/  BRA `(.L_x_5964) ;  /* 0xfffffe2800087947 */ /* 0x000fea000383ffff */
.L_x_5682:
[----:B-1----:R1:W2:Y:S02]  /*23540*/  SYNCS.PHASECHK.TRANS64.TRYWAIT P3, [R96+URZ+0x324b0], R107 ;  /* 0x0324b06b600075a7 */ /* 0x0022a4000806017f */
[----:B--2---:R-:W-:Y:S05]  /*23550*/  @!P3 NANOSLEEP.SYNCS 0x989680 ;  /* 0x009896800000b95d */ /* 0x004fea0003900000 */
[----:B------:R-:W2:Y:S02]  /*23560*/  @!P3 SYNCS.PHASECHK.TRANS64 P3, [R96+URZ+0x324b0], R107 ;  /* 0x0324b06b6000b5a7 */ /* 0x000ea4000806007f */
[----:B--2---:R-:W-:Y:S05]  /*23570*/  @!P3 BRA `(.L_x_5682) ;  /* 0xfffffffc00f0b947 */ /* 0x004fea000383ffff */
[----:B------:R-:W-:Y:S05]  /*23580*/  BRA `(.L_x_5965) ;  /* 0xfffffe28009c7947 */ /* 0x000fea000383ffff */
.L_x_5692:
[----:B------:R-:W-:Y:S01]  /*23590*/  BSSY B0, `(.L_x_5966) ;  /* 0x0000007000007945 */ /* 0x000fe20003800000 */
[----:B------:R-:W-:Y:S02]  /*235a0*/  IMAD.MOV.U32 R12, RZ, RZ, RZ ;  /* 0x000000ffff0c7224 */ /* 0x000fe400078e00ff */
[----:B------:R-:W-:Y:S02]  /*235b0*/  IMAD.MOV.U32 R11, RZ, RZ, 0x1f ;  /* 0x0000001fff0b7424 */ /* 0x000fe400078e00ff */
[----:B------:R-:W-:-:S07]  /*235c0*/  IMAD.MOV.U32 R15, RZ, RZ, -0x1 ;  /* 0xffffffffff0f7424 */ /* 0x000fce00078e00ff */
[----:B-----5:R-:W-:Y:S05]  /*235d0*/  WARPSYNC.COLLECTIVE R15, `(.L_x_5967) ;  /* 0x000000000f087348 */ /* 0x020fea0003c00000 */
[----:B------:R0:W1:Y:S02]  /*235e0*/  SHFL.IDX P6, R14, R13, R12, R11 ;  /* 0x0000000c0d0e7389 */ /* 0x00006400000c000b */
[----:B01---5:R-:W-:Y:S01]  /*235f0*/  ENDCOLLECTIVE ;  /* 0x000000000000791b */ /* 0x023fe20003800000 */
.L_x_5967:
[----:B------:R-:W-:Y:S05]  /*23600*/  BSYNC B0 ;  /* 0x0000000000007941 */ /* 0x000fea0003800000 */
.L_x_5966:
[----:B------:R-:W-:Y:S05]  /*23610*/  BRA `(.L_x_5968) ;  /* 0xfffffe3800247947 */ /* 0x000fea000383ffff */
.L_x_5704:
        /* <DEDUP_REMOVED lines=8> */
.L_x_5970:
[----:B------:R-:W-:Y:S05]  /*236a0*/  BSYNC B1 ;  /* 0x0000000000017941 */ /* 0x000fea0003800000 */
.L_x_5969:
        /* <DEDUP_REMOVED lines=8> */
.L_x_5971:
[----:B------:R-:W-:Y:S02]  /*23730*/  IMAD.MOV.U32 R13, RZ, RZ, R7 ;  /* 0x000000ffff0d7224 */ /* 0x000fe400078e0007 */
[----:B------:R-:W-:-:S07]  /*23740*/  IMAD.MOV.U32 R0, RZ, RZ, R14 ;  /* 0x000000ffff007224 */ /* 0x000fce00078e000e */
[----:B------:R-:W-:Y:S05]  /*23750*/  WARPSYNC.COLLECTIVE R15, `(.L_x_5972) ;  /* 0x000000000f087348 */ /* 0x000fea0003c00000 */
[----:B------:R0:W1:Y:S02]  /*23760*/  SHFL.IDX P6, R14, R13, R12, R11 ;  /* 0x0000000c0d0e7389 */ /* 0x00006400000c000b */
[----:B01----:R-:W-:Y:S01]  /*23770*/  ENDCOLLECTIVE ;  /* 0x000000000000791b */ /* 0x003fe20003800000 */
.L_x_5972:
[----:B------:R-:W-:Y:S02]  /*23780*/  IMAD.MOV.U32 R13, RZ, RZ, R30 ;  /* 0x000000ffff0d7224 */ /* 0x000fe400078e001e */
[----:B------:R-:W-:-:S07]  /*23790*/  IMAD.MOV.U32 R5, RZ, RZ, R14 ;  /* 0x000000ffff057224 */ /* 0x000fce00078e000e */
[----:B------:R-:W-:Y:S05]  /*237a0*/  WARPSYNC.COLLECTIVE R15, `(.L_x_5973) ;  /* 0x000000000f087348 */ /* 0x000fea0003c00000 */
[----:B------:R0:W1:Y:S02]  /*237b0*/  SHFL.IDX P6, R14, R13, R12, R11 ;  /* 0x0000000c0d0e7389 */ /* 0x00006400000c000b */
[----:B01----:R-:W-:Y:S01]  /*237c0*/  ENDCOLLECTIVE ;  /* 0x000000000000791b */ /* 0x003fe20003800000 */
.L_x_5973:
[----:B------:R-:W-:Y:S05]  /*237d0*/  BRA `(.L_x_5974) ;  /* 0xfffffe3c00bc7947 */ /* 0x000fea000383ffff */
.L_x_5707:
        /* <DEDUP_REMOVED lines=8> */
.L_x_5976:
[----:B------:R-:W-:Y:S05]  /*23860*/  BSYNC B1 ;  /* 0x0000000000017941 */ /* 0x000fea0003800000 */
.L_x_5975:
        /* <DEDUP_REMOVED lines=8> */
.L_x_5977:
[----:B------:R-:W-:Y:S02]  /*238f0*/  IMAD.MOV.U32 R13, RZ, RZ, R7 ;  /* 0x000000ffff0d7224 */ /* 0x000fe400078e0007 */
[----:B------:R-:W-:-:S07]  /*23900*/  IMAD.MOV.U32 R4, RZ, RZ, R14 ;  /* 0x000000ffff047224 */ /* 0x000fce00078e000e */
[----:B------:R-:W-:Y:S05]  /*23910*/  WARPSYNC.COLLECTIVE R15, `(.L_x_5978) ;  /* 0x000000000f087348 */ /* 0x000fea0003c00000 */
[----:B------:R0:W1:Y:S02]  /*23920*/  SHFL.IDX P6, R14, R13, R12, R11 ;  /* 0x0000000c0d0e7389 */ /* 0x00006400000c000b */
[----:B01----:R-:W-:Y:S01]  /*23930*/  ENDCOLLECTIVE ;  /* 0x000000000000791b */ /* 0x003fe20003800000 */
.L_x_5978:
[----:B------:R-:W-:Y:S02]  /*23940*/  IMAD.MOV.U32 R13, RZ, RZ, R30 ;  /* 0x000000ffff0d7224 */ /* 0x000fe400078e001e */
[----:B------:R-:W-:-:S07]  /*23950*/  IMAD.MOV.U32 R7, RZ, RZ, R14 ;  /* 0x000000ffff077224 */ /* 0x000fce00078e000e */
[----:B------:R-:W-:Y:S05]  /*23960*/  WARPSYNC.COLLECTIVE R15, `(.L_x_5979) ;  /* 0x000000000f087348 */ /* 0x000fea0003c00000 */
[----:B------:R0:W1:Y:S02]  /*23970*/  SHFL.IDX P6, R14, R13, R12, R11 ;  /* 0x0000000c0d0e7389 */ /* 0x00006400000c000b */
[----:B01----:R-:W-:Y:S01]  /*23980*/  ENDCOLLECTIVE ;  /* 0x000000000000791b */ /* 0x003fe20003800000 */
.L_x_5979:
[----:B------:R-:W-:Y:S01]  /*23990*/  IMAD.MOV.U32 R30, RZ, RZ, R14 ;  /* 0x000000ffff1e7224 */ /* 0x000fe200078e000e */
[----:B------:R-:W-:Y:S06]  /*239a0*/  BRA `(.L_x_5980) ;  /* 0xfffffe4000147947 */ /* 0x000fec000383ffff */
.L_x_5711:
[----:B0-----:R0:W1:Y:S02]  /*239b0*/  SYNCS.PHASECHK.TRANS64.TRYWAIT P0, [R19+URZ+0x32400], R34 ;  /* 0x03240022130075a7 */ /* 0x001064000800017f */
[----:B-1----:R-:W-:Y:S05]  /*239c0*/  @!P0 NANOSLEEP.SYNCS 0x989680 ;  /* 0x009896800000895d */ /* 0x002fea0003900000 */
[----:B------:R-:W1:Y:S02]  /*239d0*/  @!P0 SYNCS.PHASECHK.TRANS64 P0, [R19+URZ+0x32400], R34 ;  /* 0x03240022130085a7 */ /* 0x000e64000800007f */
[----:B-1----:R-:W-:Y:S05]  /*239e0*/  @!P0 BRA `(.L_x_5711) ;  /* 0xfffffffc00f08947 */ /* 0x002fea000383ffff */
[----:B------:R-:W-:Y:S05]  /*239f0*/  BRA `(.L_x_5981) ;  /* 0xfffffe4400047947 */ /* 0x000fea000383ffff */
.L_x_5719:
        /* <DEDUP_REMOVED lines=9> */
.L_x_5983:
[----:B------:R-:W-:Y:S05]  /*23a90*/  BSYNC B1 ;  /* 0x0000000000017941 */ /* 0x000fea0003800000 */
.L_x_5982:
[----:B------:R0:W5:Y:S01]  /*23aa0*/  LDL R8, [R1+0x24] ;  /* 0x0000240001087983 */ /* 0x0001620000100800 */
[----:B------:R-:W-:Y:S01]  /*23ab0*/  IMAD.MOV.U32 R13, RZ, RZ, R24 ;  /* 0x000000ffff0d7224 */ /* 0x000fe200078e0018 */
[----:B------:R-:W-:Y:S01]  /*23ac0*/  ISETP.GE.AND P0, PT, R16, R39, PT ;  /* 0x000000271000720c */ /* 0x000fe20003f06270 */
[----:B------:R-:W-:Y:S02]  /*23ad0*/  IMAD.MOV.U32 R12, RZ, RZ, RZ ;  /* 0x000000ffff0c7224 */ /* 0x000fe400078e00ff */
[----:B------:R-:W-:Y:S02]  /*23ae0*/  IMAD.MOV.U32 R11, RZ, RZ, 0x1c1f ;  /* 0x00001c1fff0b7424 */ /* 0x000fe400078e00ff */
[----:B------:R-:W-:Y:S02]  /*23af0*/  IMAD.MOV.U32 R15, RZ, RZ, -0x1 ;  /* 0xffffffffff0f7424 */ /* 0x000fe400078e00ff */
[----:B0-----:R-:W-:-:S07]  /*23b00*/  IMAD.MOV.U32 R0, RZ, RZ, R14 ;  /* 0x000000ffff007224 */ /* 0x001fce00078e000e */
[----:B-----5:R-:W-:Y:S05]  /*23b10*/  WARPSYNC.COLLECTIVE R15, `(.L_x_5984) ;  /* 0x000000000f087348 */ /* 0x020fea0003c00000 */
[----:B------:R0:W1:Y:S02]  /*23b20*/  SHFL.IDX P6, R14, R13, R12, R11 ;  /* 0x0000000c0d0e7389 */ /* 0x00006400000c000b */
[----:B01---5:R-:W-:Y:S01]  /*23b30*/  ENDCOLLECTIVE ;  /* 0x000000000000791b */ /* 0x023fe20003800000 */
.L_x_5984:
[----:B------:R-:W-:Y:S02]  /*23b40*/  IMAD.MOV.U32 R13, RZ, RZ, R25 ;  /* 0x000000ffff0d7224 */ /* 0x000fe400078e0019 */
[----:B------:R-:W-:-:S07]  /*23b50*/  IMAD.MOV.U32 R3, RZ, RZ, R14 ;  /* 0x000000ffff037224 */ /* 0x000fce00078e000e */
[----:B------:R-:W-:Y:S05]  /*23b60*/  WARPSYNC.COLLECTIVE R15, `(.L_x_5985) ;  /* 0x000000000f087348 */ /* 0x000fea0003c00000 */
[----:B------:R0:W1:Y:S02]  /*23b70*/  SHFL.IDX P6, R14, R13, R12, R11 ;  /* 0x0000000c0d0e7389 */ /* 0x00006400000c000b */
[----:B01----:R-:W-:Y:S01]  /*23b80*/  ENDCOLLECTIVE ;  /* 0x000000000000791b */ /* 0x003fe20003800000 */
.L_x_5985:
[----:B------:R-:W-:Y:S02]  /*23b90*/  IMAD.MOV.U32 R13, RZ, RZ, R27 ;  /* 0x000000ffff0d7224 */ /* 0x000fe400078e001b */
[----:B------:R-:W-:-:S07]  /*23ba0*/  IMAD.MOV.U32 R4, RZ, RZ, R14 ;  /* 0x000000ffff047224 */ /* 0x000fce00078e000e */
[----:B------:R-:W-:Y:S05]  /*23bb0*/  WARPSYNC.COLLECTIVE R15, `(.L_x_5986) ;  /* 0x000000000f087348 */ /* 0x000fea0003c00000 */
[----:B------:R0:W1:Y:S02]  /*23bc0*/  SHFL.IDX P6, R14, R13, R12, R11 ;  /* 0x0000000c0d0e7389 */ /* 0x00006400000c000b */
[----:B01----:R-:W-:Y:S01]  /*23bd0*/  ENDCOLLECTIVE ;  /* 0x000000000000791b */ /* 0x003fe20003800000 */
.L_x_5986:
[----:B------:R-:W-:-:S05]  /*23be0*/  IMAD R34, R8, R34, RZ ;  /* 0x0000002208227224 */ /* 0x000fca00078e02ff */
[----:B------:R-:W-:-:S13]  /*23bf0*/  ISETP.GE.OR P1, PT, R41, R34, P0 ;  /* 0x000000222900720c */ /* 0x000fda0000726670 */
[C---:B------:R-:W-:Y:S01]  /*23c00*/  @!P1 IMAD.SHL.U32 R5, R16.reuse, 0x2, RZ ;  /* 0x0000000210059824 */ /* 0x040fe200078e00ff */
[----:B------:R-:W-:-:S04]  /*23c10*/  @!P1 SHF.L.U64.HI R21, R16, 0x1, R43 ;  /* 0x0000000110159819 */ /* 0x000fc8000001022b */
[----:B------:R-:W-:-:S05]  /*23c20*/  @!P1 IADD3 R6, P2, R3, R5, RZ ;  /* 0x0000000503069210 */ /* 0x000fca0007f5e0ff */
[----:B------:R-:W-:-:S05]  /*23c30*/  @!P1 IMAD.X R7, R0, 0x1, R21, P2 ;  /* 0x0000000100079824 */ /* 0x000fca00010e0615 */
[----:B------:R-:W2:Y:S01]  /*23c40*/  @!P1 LD.E.128 R8, desc[UR40][R6.64] ;  /* 0x0000002806089980 */ /* 0x000ea2000c101d00 */
[----:B------:R-:W-:-:S05]  /*23c50*/  @!P1 IADD3 R14, P2, R14, R5, RZ ;  /* 0x000000050e0e9210 */ /* 0x000fca0007f5e0ff */
[----:B------:R-:W-:Y:S02]  /*23c60*/  @!P1 IMAD.X R5, R4, 0x1, R21, P2 ;  /* 0x0000000104059824 */ /* 0x000fe400010e0615 */
[----:B------:R-:W-:-:S06]  /*23c70*/  @!P1 IMAD.MOV.U32 R4, RZ, RZ, R14 ;  /* 0x000000ffff049224 */ /* 0x000fcc00078e000e */
[----:B------:R-:W5:Y:S01]  /*23c80*/  @!P1 LD.E.128 R4, desc[UR40][R4.64] ;  /* 0x0000002804049980 */ /* 0x000f62000c101d00 */
[----:B------:R-:W-:Y:S01]  /*23c90*/  CS2R R28, SRZ ;  /* 0x00000000001c7805 */ /* 0x000fe2000001ff00 */
[----:B------:R-:W-:Y:S01]  /*23ca0*/  IMAD.MOV.U32 R13, RZ, RZ, R26 ;  /* 0x000000ffff0d7224 */ /* 0x000fe200078e001a */
[----:B------:R-:W-:Y:S01]  /*23cb0*/  CS2R R20, SRZ ;  /* 0x0000000000147805 */ /* 0x000fe2000001ff00 */
[----:B------:R-:W-:Y:S01]  /*23cc0*/  IMAD.MOV.U32 R12, RZ, RZ, 0x1 ;  /* 0x00000001ff0c7424 */ /* 0x000fe200078e00ff */
[----:B------:R-:W-:Y:S02]  /*23cd0*/  CS2R R30, SRZ ;  /* 0x00000000001e7805 */ /* 0x000fe4000001ff00 */
[----:B------:R-:W-:Y:S01]  /*23ce0*/  CS2R R32, SRZ ;  /* 0x0000000000207805 */ /* 0x000fe2000001ff00 */
[----:B--2---:R-:W-:Y:S02]  /*23cf0*/  @!P1 IMAD.MOV.U32 R29, RZ, RZ, R11 ;  /* 0x000000ffff1d9224 */ /* 0x004fe400078e000b */
[----:B------:R-:W-:-:S02]  /*23d00*/  IMAD.MOV.U32 R11, RZ, RZ, 0x1c1f ;  /* 0x00001c1fff0b7424 */ /* 0x000fc400078e00ff */
[----:B------:R-:W-:Y:S02]  /*23d10*/  @!P1 IMAD.MOV.U32 R21, RZ, RZ, R9 ;  /* 0x000000ffff159224 */ /* 0x000fe400078e0009 */
[----:B------:R-:W-:-:S07]  /*23d20*/  @!P1 IMAD.MOV.U32 R20, RZ, RZ, R8 ;  /* 0x000000ffff149224 */ /* 0x000fce00078e0008 */
[----:B-----5:R-:W-:Y:S05]  /*23d30*/  WARPSYNC.COLLECTIVE R15, `(.L_x_5987) ;  /* 0x000000000f087348 */ /* 0x020fea0003c00000 */
[----:B------:R0:W1:Y:S02]  /*23d40*/  SHFL.IDX P6, R14, R13, R12, R11 ;  /* 0x0000000c0d0e7389 */ /* 0x00006400000c000b */
[----:B01---5:R-:W-:Y:S01]  /*23d50*/  ENDCOLLECTIVE ;  /* 0x000000000000791b */ /* 0x023fe20003800000 */
.L_x_5987:
[----:B------:R-:W-:Y:S02]  /*23d60*/  IMAD.MOV.U32 R3, RZ, RZ, R21 ;  /* 0x000000ffff037224 */ /* 0x000fe400078e0015 */
[----:B------:R-:W-:Y:S02]  /*23d70*/  IMAD.MOV.U32 R0, RZ, RZ, R20 ;  /* 0x000000ffff007224 */ /* 0x000fe400078e0014 */
[----:B------:R-:W-:Y:S01]  /*23d80*/  @!P1 IMAD.MOV.U32 R28, RZ, RZ, R10 ;  /* 0x000000ffff1c9224 */ /* 0x000fe200078e000a */
[----:B------:R-:W-:Y:S01]  /*23d90*/  PRMT R49, R3, 0x7610, R49 ;  /* 0x0000761003317816 */ /* 0x000fe20000000031 */
[----:B------:R-:W-:Y:S01]  /*23da0*/  @!P1 IMAD.MOV.U32 R30, RZ, RZ, R4 ;  /* 0x000000ffff1e9224 */ /* 0x000fe200078e0004 */
[----:B------:R-:W-:Y:S01]  /*23db0*/  PRMT R36, R36, 0x5410, R0 ;  /* 0x0000541024247816 */ /* 0x000fe20000000000 */
[----:B------:R-:W-:Y:S02]  /*23dc0*/  IMAD.MOV.U32 R0, RZ, RZ, R28 ;  /* 0x000000ffff007224 */ /* 0x000fe400078e001c */
[----:B------:R-:W-:-:S02]  /*23dd0*/  @!P1 IMAD.MOV.U32 R31, RZ, RZ, R5 ;  /* 0x000000ffff1f9224 */ /* 0x000fc400078e0005 */
[----:B------:R-:W-:Y:S01]  /*23de0*/  @!P1 IMAD.MOV.U32 R32, RZ, RZ, R6 ;  /* 0x000000ffff209224 */ /* 0x000fe200078e0006 */
[----:B------:R-:W-:Y:S01]  /*23df0*/  PRMT R35, R0, 0x7610, R35 ;  /* 0x0000761000237816 */ /* 0x000fe20000000023 */
[----:B------:R-:W-:Y:S02]  /*23e00*/  IMAD.MOV.U32 R13, RZ, RZ, R24 ;  /* 0x000000ffff0d7224 */ /* 0x000fe400078e0018 */
[----:B------:R-:W-:Y:S02]  /*23e10*/  @!P1 IMAD.MOV.U32 R33, RZ, RZ, R7 ;  /* 0x000000ffff219224 */ /* 0x000fe400078e0007 */
[----:B------:R-:W-:Y:S02]  /*23e20*/  IMAD.MOV.U32 R0, RZ, RZ, R30 ;  /* 0x000000ffff007224 */ /* 0x000fe400078e001e */
[----:B------:R-:W-:Y:S02]  /*23e30*/  IMAD.MOV.U32 R4, RZ, RZ, R31 ;  /* 0x000000ffff047224 */ /* 0x000fe400078e001f */
[----:B------:R-:W-:-:S02]  /*23e40*/  IMAD.MOV.U32 R5, RZ, RZ, R32 ;  /* 0x000000ffff057224 */ /* 0x000fc400078e0020 */
[----:B------:R-:W-:Y:S01]  /*23e50*/  IMAD.MOV.U32 R3, RZ, RZ, R14 ;  /* 0x000000ffff037224 */ /* 0x000fe200078e000e */
[----:B------:R-:W-:-:S07]  /*23e60*/  PRMT R35, R35, 0x5410, R4 ;  /* 0x0000541023237816 */ /* 0x000fce0000000004 */
[----:B------:R-:W-:Y:S05]  /*23e70*/  WARPSYNC.COLLECTIVE R15, `(.L_x_5988) ;  /* 0x000000000f087348 */ /* 0x000fea0003c00000 */
[----:B------:R0:W1:Y:S02]  /*23e80*/  SHFL.IDX P6, R14, R13, R12, R11 ;  /* 0x0000000c0d0e7389 */ /* 0x00006400000c000b */
[----:B01----:R-:W-:Y:S01]  /*23e90*/  ENDCOLLECTIVE ;  /* 0x000000000000791b */ /* 0x003fe20003800000 */
.L_x_5988:
[----:B------:R-:W-:Y:S01]  /*23ea0*/  IMAD.MOV.U32 R8, RZ, RZ, R29 ;  /* 0x000000ffff087224 */ /* 0x000fe200078e001d */
[----:B------:R-:W-:Y:S01]  /*23eb0*/  PRMT R45, R0, 0x5410, R5 ;  /* 0x00005410002d7816 */ /* 0x000fe20000000005 */
[----:B------:R-:W-:Y:S01]  /*23ec0*/  IMAD.MOV.U32 R6, RZ, RZ, R33 ;  /* 0x000000ffff067224 */ /* 0x000fe200078e0021 */
[----:B------:R-:W-:Y:S02]  /*23ed0*/  CS2R R4, SRZ ;  /* 0x0000000000047805 */ /* 0x000fe4000001ff00 */
[----:B------:R-:W-:Y:S02]  /*23ee0*/  PRMT R36, R8, 0x7610, R36 ;  /* 0x0000761008247816 */ /* 0x000fe40000000024 */
[----:B------:R-:W-:Y:S01]  /*23ef0*/  PRMT R48, R6, 0x7610, R48 ;  /* 0x0000761006307816 */ /* 0x000fe20000000030 */
[----:B------:R-:W-:Y:S02]  /*23f00*/  IMAD.MOV.U32 R13, RZ, RZ, R25 ;  /* 0x000000ffff0d7224 */ /* 0x000fe400078e0019 */
[----:B------:R-:W-:-:S07]  /*23f10*/  IMAD.MOV.U32 R24, RZ, RZ, R14 ;  /* 0x000000ffff187224 */ /* 0x000fce00078e000e */
[----:B------:R-:W-:Y:S05]  /*23f20*/  WARPSYNC.COLLECTIVE R15, `(.L_x_5989) ;  /* 0x000000000f087348 */ /* 0x000fea0003c00000 */
[----:B------:R0:W1:Y:S02]  /*23f30*/  SHFL.IDX P6, R14, R13, R12, R11 ;  /* 0x0000000c0d0e7389 */ /* 0x00006400000c000b */
[----:B01----:R-:W-:Y:S01]  /*23f40*/  ENDCOLLECTIVE ;  /* 0x000000000000791b */ /* 0x003fe20003800000 */
.L_x_5989:
[----:B------:R-:W-:Y:S02]  /*23f50*/  IMAD.MOV.U32 R13, RZ, RZ, R27 ;  /* 0x000000ffff0d7224 */ /* 0x000fe400078e001b */
[----:B------:R-:W-:-:S07]  /*23f60*/  IMAD.MOV.U32 R25, RZ, RZ, R14 ;  /* 0x000000ffff197224 */ /* 0x000fce00078e000e */
[----:B------:R-:W-:Y:S05]  /*23f70*/  WARPSYNC.COLLECTIVE R15, `(.L_x_5990) ;  /* 0x000000000f087348 */ /* 0x000fea0003c00000 */
[----:B------:R0:W1:Y:S02]  /*23f80*/  SHFL.IDX P6, R14, R13, R12, R11 ;  /* 0x0000000c0d0e7389 */ /* 0x00006400000c000b */
[----:B01----:R-:W-:Y:S01]  /*23f90*/  ENDCOLLECTIVE ;  /* 0x000000000000791b */ /* 0x003fe20003800000 */
.L_x_5990:
[----:B------:R-:W-:Y:S05]  /*23fa0*/  BRA `(.L_x_5991) ;  /* 0xfffffe5000187947 */ /* 0x000fea000383ffff */
.L_x_5723:
[----:B0-----:R0:W1:Y:S02]  /*23fb0*/  SYNCS.PHASECHK.TRANS64.TRYWAIT P1, [R19+URZ+0x32400], R12 ;  /* 0x0324000c130075a7 */ /* 0x001064000802017f */
[----:B-1----:R-:W-:Y:S05]  /*23fc0*/  @!P1 NANOSLEEP.SYNCS 0x989680 ;  /* 0x009896800000995d */ /* 0x002fea0003900000 */
[----:B------:R-:W1:Y:S02]  /*23fd0*/  @!P1 SYNCS.PHASECHK.TRANS64 P1, [R19+URZ+0x32400], R12 ;  /* 0x0324000c130095a7 */ /* 0x000e64000802007f */
[----:B-1----:R-:W-:Y:S05]  /*23fe0*/  @!P1 BRA `(.L_x_5723) ;  /* 0xfffffffc00f09947 */ /* 0x002fea000383ffff */
[----:B------:R-:W-:Y:S05]  /*23ff0*/  BRA `(.L_x_5992) ;  /* 0xfffffe5000c07947 */ /* 0x000fea000383ffff */
.L_x_5729:
[----:B---3--:R3:W0:Y:S02]  /*24000*/  SYNCS.PHASECHK.TRANS64.TRYWAIT P0, [R179+URZ+0x32430], R8 ;  /* 0x03243008b30075a7 */ /* 0x008624000800017f */
[----:B0-----:R-:W-:Y:S05]  /*24010*/  @!P0 NANOSLEEP.SYNCS 0x989680 ;  /* 0x009896800000895d */ /* 0x001fea0003900000 */
[----:B------:R-:W0:Y:S02]  /*24020*/  @!P0 SYNCS.PHASECHK.TRANS64 P0, [R179+URZ+0x32430], R8 ;  /* 0x03243008b30085a7 */ /* 0x000e24000800007f */
[----:B0-----:R-:W-:Y:S05]  /*24030*/  @!P0 BRA `(.L_x_5729) ;  /* 0xfffffffc00f08947 */ /* 0x001fea000383ffff */
[----:B------:R-:W-:Y:S05]  /*24040*/  BRA `(.L_x_5728) ;  /* 0xfffffe60008c7947 */ /* 0x000fea000383ffff */
.L_x_5731:
[----:B0-----:R0:W4:Y:S02]  /*24050*/  SYNCS.PHASECHK.TRANS64.TRYWAIT P0, [R19+URZ+0x32410], R0 ;  /* 0x03241000130075a7 */ /* 0x001124000800017f */
[----:B----4-:R-:W-:Y:S05]  /*24060*/  @!P0 NANOSLEEP.SYNCS 0x989680 ;  /* 0x009896800000895d */ /* 0x010fea0003900000 */
[----:B------:R-:W4:Y:S02]  /*24070*/  @!P0 SYNCS.PHASECHK.TRANS64 P0, [R19+URZ+0x32410], R0 ;  /* 0x03241000130085a7 */ /* 0x000f24000800007f */
[----:B----4-:R-:W-:Y:S05]  /*24080*/  @!P0 BRA `(.L_x_5731) ;  /* 0xfffffffc00f08947 */ /* 0x010fea000383ffff */
[----:B------:R-:W-:Y:S05]  /*24090*/  BRA `(.L_x_5993) ;  /* 0xfffffe6400447947 */ /* 0x000fea000383ffff */
.L_x_5736:
[----:B------:R0:W0:Y:S02]  /*240a0*/  SYNCS.PHASECHK.TRANS64.TRYWAIT P2, [R179+URZ+0x32450], R8 ;  /* 0x03245008b30075a7 */ /* 0x000024000804017f */
[----:B0-----:R-:W-:Y:S05]  /*240b0*/  @!P2 NANOSLEEP.SYNCS 0x989680 ;  /* 0x009896800000a95d */ /* 0x001fea0003900000 */
[----:B------:R-:W0:Y:S02]  /*240c0*/  @!P2 SYNCS.PHASECHK.TRANS64 P2, [R179+URZ+0x32450], R8 ;  /* 0x03245008b300a5a7 */ /* 0x000e24000804007f */
[----:B0-----:R-:W-:Y:S05]  /*240d0*/  @!P2 BRA `(.L_x_5736) ;  /* 0xfffffffc00f0a947 */ /* 0x001fea000383ffff */
[----:B------:R-:W-:Y:S05]  /*240e0*/  BRA `(.L_x_5735) ;  /* 0xfffffe6400647947 */ /* 0x000fea000383ffff */
.L_x_5741:
[----:B--2---:R2:W3:Y:S02]  /*240f0*/  SYNCS.PHASECHK.TRANS64.TRYWAIT P2, [R211+URZ+0x32430], R218 ;  /* 0x032430dad30075a7 */ /* 0x0044e4000804017f */
[----:B---3--:R-:W-:Y:S05]  /*24100*/  @!P2 NANOSLEEP.SYNCS 0x989680 ;  /* 0x009896800000a95d */ /* 0x008fea0003900000 */
[----:B------:R-:W3:Y:S02]  /*24110*/  @!P2 SYNCS.PHASECHK.TRANS64 P2, [R211+URZ+0x32430], R218 ;  /* 0x032430dad300a5a7 */ /* 0x000ee4000804007f */
[----:B---3--:R-:W-:Y:S05]  /*24120*/  @!P2 BRA `(.L_x_5741) ;  /* 0xfffffffc00f0a947 */ /* 0x008fea000383ffff */
[----:B------:R-:W-:Y:S05]  /*24130*/  BRA `(.L_x_5740) ;  /* 0xfffffe9000ac7947 */ /* 0x000fea000383ffff */
.L_x_5746:
[----:B---3--:R3:W4:Y:S02]  /*24140*/  SYNCS.PHASECHK.TRANS64.TRYWAIT P2, [R211+URZ+0x32450], R218 ;  /* 0x032450dad30075a7 */ /* 0x008724000804017f */
[----:B----4-:R-:W-:Y:S05]  /*24150*/  @!P2 NANOSLEEP.SYNCS 0x989680 ;  /* 0x009896800000a95d */ /* 0x010fea0003900000 */
[----:B------:R-:W4:Y:S02]  /*24160*/  @!P2 SYNCS.PHASECHK.TRANS64 P2, [R211+URZ+0x32450], R218 ;  /* 0x032450dad300a5a7 */ /* 0x000f24000804007f */
[----:B----4-:R-:W-:Y:S05]  /*24170*/  @!P2 BRA `(.L_x_5746) ;  /* 0xfffffffc00f0a947 */ /* 0x010fea000383ffff */
[----:B------:R-:W-:Y:S05]  /*24180*/  BRA `(.L_x_5745) ;  /* 0xfffffe9400547947 */ /* 0x000fea000383ffff */
.L_x_5752:
[----:B--2---:R2:W3:Y:S02]  /*24190*/  SYNCS.PHASECHK.TRANS64.TRYWAIT P2, [R211+URZ+0x32430], R218 ;  /* 0x032430dad30075a7 */ /* 0x0044e4000804017f */
[----:B---3--:R-:W-:Y:S05]  /*241a0*/  @!P2 NANOSLEEP.SYNCS 0x989680 ;  /* 0x009896800000a95d */ /* 0x008fea0003900000 */
[----:B------:R-:W3:Y:S02]  /*241b0*/  @!P2 SYNCS.PHASECHK.TRANS64 P2, [R211+URZ+0x32430], R218 ;  /* 0x032430dad300a5a7 */ /* 0x000ee4000804007f */
[----:B---3--:R-:W-:Y:S05]  /*241c0*/  @!P2 BRA `(.L_x_5752) ;  /* 0xfffffffc00f0a947 */ /* 0x008fea000383ffff */
[----:B------:R-:W-:Y:S05]  /*241d0*/  BRA `(.L_x_5751) ;  /* 0xfffffec400f87947 */ /* 0x000fea000383ffff */
.L_x_5757:
[----:B---3--:R3:W4:Y:S02]  /*241e0*/  SYNCS.PHASECHK.TRANS64.TRYWAIT P2, [R211+URZ+0x32450], R218 ;  /* 0x032450dad30075a7 */ /* 0x008724000804017f */
[----:B----4-:R-:W-:Y:S05]  /*241f0*/  @!P2 NANOSLEEP.SYNCS 0x989680 ;  /* 0x009896800000a95d */ /* 0x010fea0003900000 */
[----:B------:R-:W4:Y:S02]  /*24200*/  @!P2 SYNCS.PHASECHK.TRANS64 P2, [R211+URZ+0x32450], R218 ;  /* 0x032450dad300a5a7 */ /* 0x000f24000804007f */
[----:B----4-:R-:W-:Y:S05]  /*24210*/  @!P2 BRA `(.L_x_5757) ;  /* 0xfffffffc00f0a947 */ /* 0x010fea000383ffff */
[----:B------:R-:W-:Y:S05]  /*24220*/  BRA `(.L_x_5756) ;  /* 0xfffffec800a07947 */ /* 0x000fea000383ffff */
.L_x_5763:
[----:B------:R-:W-:Y:S02]  /*24230*/  IMAD.MOV.U32 R13, RZ, RZ, R20 ;  /* 0x000000ffff0d7224 */ /* 0x000fe400078e0014 */
[----:B------:R-:W-:Y:S02]  /*24240*/  IMAD.MOV.U32 R12, RZ, RZ, RZ ;  /* 0x000000ffff0c7224 */ /* 0x000fe400078e00ff */
[----:B------:R-:W-:Y:S02]  /*24250*/  IMAD.MOV.U32 R11, RZ, RZ, 0x181f ;  /* 0x0000181fff0b7424 */ /* 0x000fe400078e00ff */
[----:B------:R-:W-:-:S07]  /*24260*/  IMAD.MOV.U32 R15, RZ, RZ, -0x1 ;  /* 0xffffffffff0f7424 */ /* 0x000fce00078e00ff */
[----:B-----5:R-:W-:Y:S05]  /*24270*/  WARPSYNC.COLLECTIVE R15, `(.L_x_5994) ;  /* 0x000000000f087348 */ /* 0x020fea0003c00000 */
[----:B------:R0:W1:Y:S02]  /*24280*/  SHFL.IDX P6, R14, R13, R12, R11 ;  /* 0x0000000c0d0e7389 */ /* 0x00006400000c000b */
[----:B01---5:R-:W-:Y:S01]  /*24290*/  ENDCOLLECTIVE ;  /* 0x000000000000791b */ /* 0x023fe20003800000 */
.L_x_5994:
[----:B------:R-:W-:Y:S02]  /*242a0*/  IMAD.MOV.U32 R13, RZ, RZ, R4 ;  /* 0x000000ffff0d7224 */ /* 0x000fe400078e0004 */
[----:B------:R-:W-:-:S07]  /*242b0*/  IMAD.MOV.U32 R3, RZ, RZ, R14 ;  /* 0x000000ffff037224 */ /* 0x000fce00078e000e */
[----:B------:R-:W-:Y:S05]  /*242c0*/  WARPSYNC.COLLECTIVE R15, `(.L_x_5995) ;  /* 0x000000000f087348 */ /* 0x000fea0003c00000 */
[----:B------:R0:W1:Y:S02]  /*242d0*/  SHFL.IDX P6, R14, R13, R12, R11 ;  /* 0x0000000c0d0e7389 */ /* 0x00006400000c000b */
[----:B01----:R-:W-:Y:S01]  /*242e0*/  ENDCOLLECTIVE ;  /* 0x000000000000791b */ /* 0x003fe20003800000 */
.L_x_5995:
[----:B------:R-:W-:Y:S05]  /*242f0*/  BRA `(.L_x_5996) ;  /* 0xffffff1800987947 */ /* 0x000fea000383ffff */
.L_x_5766:
        /* <DEDUP_REMOVED lines=8> */
.L_x_5998:
[----:B------:R-:W-:Y:S05]  /*24380*/  BSYNC B1 ;  /* 0x0000000000017941 */ /* 0x000fea0003800000 */
.L_x_5997:
        /* <DEDUP_REMOVED lines=8> */
.L_x_5999:
[----:B------:R-:W-:Y:S05]  /*24410*/  BRA `(.L_x_6000) ;  /* 0xffffff1800e47947 */ /* 0x000fea000383ffff */
.L_x_5769:
        /* <DEDUP_REMOVED lines=8> */
.L_x_6002:
[----:B------:R-:W-:Y:S05]  /*244a0*/  BSYNC B1 ;  /* 0x0000000000017941 */ /* 0x000fea0003800000 */
.L_x_6001:
        /* <DEDUP_REMOVED lines=8> */
.L_x_6003:
[----:B------:R-:W-:Y:S05]  /*24530*/  BRA `(.L_x_6004) ;  /* 0xffffff1c00207947 */ /* 0x000fea000383ffff */
.L_x_5772:
        /* <DEDUP_REMOVED lines=8> */
.L_x_6006:
[----:B------:R-:W-:Y:S05]  /*245c0*/  BSYNC B1 ;  /* 0x0000000000017941 */ /* 0x000fea0003800000 */
.L_x_6005:
        /* <DEDUP_REMOVED lines=8> */
.L_x_6007:
[----:B------:R-:W-:Y:S05]  /*24650*/  BRA `(.L_x_6008) ;  /* 0xffffff1c005c7947 */ /* 0x000fea000383ffff */
.L_x_5774:
[----:B------:R-:W-:Y:S02]  /*24660*/  IMAD.MOV.U32 R13, RZ, RZ, R4 ;  /* 0x000000ffff0d7224 */ /* 0x000fe400078e0004 */
[----:B------:R-:W-:Y:S02]  /*24670*/  IMAD.MOV.U32 R12, RZ, RZ, RZ ;  /* 0x000000ffff0c7224 */ /* 0x000fe400078e00ff */
[----:B------:R-:W-:Y:S02]  /*24680*/  IMAD.MOV.U32 R11, RZ, RZ, 0x1c1f ;  /* 0x00001c1fff0b7424 */ /* 0x000fe400078e00ff */
[----:B------:R-:W-:-:S07]  /*24690*/  IMAD.MOV.U32 R15, RZ, RZ, -0x1 ;  /* 0xffffffffff0f7424 */ /* 0x000fce00078e00ff */
[----:B------:R-:W-:Y:S05]  /*246a0*/  WARPSYNC.COLLECTIVE R15, `(.L_x_6009) ;  /* 0x000000000f087348 */ /* 0x000fea0003c00000 */
[----:B------:R0:W1:Y:S02]  /*246b0*/  SHFL.IDX P6, R14, R13, R12, R11 ;  /* 0x0000000c0d0e7389 */ /* 0x00006400000c000b */
[----:B01----:R-:W-:Y:S01]  /*246c0*/  ENDCOLLECTIVE ;  /* 0x000000000000791b */ /* 0x003fe20003800000 */
.L_x_6009:
[----:B------:R-:W-:Y:S02]  /*246d0*/  IMAD.MOV.U32 R13, RZ, RZ, R3 ;  /* 0x000000ffff0d7224 */ /* 0x000fe400078e0003 */
[----:B------:R-:W-:-:S07]  /*246e0*/  IMAD.MOV.U32 R20, RZ, RZ, R14 ;  /* 0x000000ffff147224 */ /* 0x000fce00078e000e */
[----:B------:R-:W-:Y:S05]  /*246f0*/  WARPSYNC.COLLECTIVE R15, `(.L_x_6010) ;  /* 0x000000000f087348 */ /* 0x000fea0003c00000 */
[----:B------:R0:W1:Y:S02]  /*24700*/  SHFL.IDX P6, R14, R13, R12, R11 ;  /* 0x0000000c0d0e7389 */ /* 0x00006400000c000b */
[----:B01----:R-:W-:Y:S01]  /*24710*/  ENDCOLLECTIVE ;  /* 0x000000000000791b */ /* 0x003fe20003800000 */
.L_x_6010:
[----:B------:R-:W-:Y:S01]  /*24720*/  IMAD.MOV.U32 R12, RZ, RZ, R14 ;  /* 0x000000ffff0c7224 */ /* 0x000fe200078e000e */
[----:B------:R-:W-:Y:S06]  /*24730*/  BRA `(.L_x_6011) ;  /* 0xffffff2000507947 */ /* 0x000fec000383ffff */
.L_x_5777:
        /* <DEDUP_REMOVED lines=8> */
.L_x_6013:
[----:B------:R-:W-:Y:S05]  /*247c0*/  BSYNC B1 ;  /* 0x0000000000017941 */ /* 0x000fea0003800000 */
.L_x_6012:
        /* <DEDUP_REMOVED lines=8> */
.L_x_6014:
[----:B------:R-:W-:Y:S01]  /*24850*/  IMAD.MOV.U32 R3, RZ, RZ, R14 ;  /* 0x000000ffff037224 */ /* 0x000fe200078e000e */
[----:B------:R-:W-:Y:S06]  /*24860*/  BRA `(.L_x_6015) ;  /* 0xffffff2c00287947 */ /* 0x000fec000383ffff */
.L_x_5781:
[----:B------:R-:W-:Y:S02]  /*24870*/  IMAD.MOV.U32 R13, RZ, RZ, R4 ;  /* 0x000000ffff0d7224 */ /* 0x000fe400078e0004 */
[----:B------:R-:W-:Y:S02]  /*24880*/  IMAD.MOV.U32 R12, RZ, RZ, RZ ;  /* 0x000000ffff0c7224 */ /* 0x000fe400078e00ff */
[----:B------:R-:W-:Y:S02]  /*24890*/  IMAD.MOV.U32 R11, RZ, RZ, 0x181f ;  /* 0x0000181fff0b7424 */ /* 0x000fe400078e00ff */
[----:B------:R-:W-:-:S07]  /*248a0*/  IMAD.MOV.U32 R15, RZ, RZ, -0x1 ;  /* 0xffffffffff0f7424 */ /* 0x000fce00078e00ff */
[----:B01----:R-:W-:Y:S05]  /*248b0*/  WARPSYNC.COLLECTIVE R15, `(.L_x_6016) ;  /* 0x000000000f087348 */ /* 0x003fea0003c00000 */
[----:B------:R2:W3:Y:S02]  /*248c0*/  SHFL.IDX P6, R14, R13, R12, R11 ;  /* 0x0000000c0d0e7389 */ /* 0x0004e400000c000b */
[----:B0123--:R-:W-:Y:S01]  /*248d0*/  ENDCOLLECTIVE ;  /* 0x000000000000791b */ /* 0x00ffe20003800000 */
.L_x_6016:
[----:B------:R-:W-:Y:S02]  /*248e0*/  IMAD.MOV.U32 R13, RZ, RZ, R0 ;  /* 0x000000ffff0d7224 */ /* 0x000fe400078e0000 */
[----:B------:R-:W-:-:S07]  /*248f0*/  IMAD.MOV.U32 R3, RZ, RZ, R14 ;  /* 0x000000ffff037224 */ /* 0x000fce00078e000e */
[----:B------:R-:W-:Y:S05]  /*24900*/  WARPSYNC.COLLECTIVE R15, `(.L_x_6017) ;  /* 0x000000000f087348 */ /* 0x000fea0003c00000 */
[----:B------:R0:W1:Y:S02]  /*24910*/  SHFL.IDX P6, R14, R13, R12, R11 ;  /* 0x0000000c0d0e7389 */ /* 0x00006400000c000b */
[----:B01----:R-:W-:Y:S01]  /*24920*/  ENDCOLLECTIVE ;  /* 0x000000000000791b */ /* 0x003fe20003800000 */
.L_x_6017:
[----:B------:R-:W-:Y:S05]  /*24930*/  BRA `(.L_x_6018) ;  /* 0xffffff4c008c7947 */ /* 0x000fea000383ffff */
.L_x_5784:
        /* <DEDUP_REMOVED lines=8> */
.L_x_6020:
[----:B------:R-:W-:Y:S05]  /*249c0*/  BSYNC B1 ;  /* 0x0000000000017941 */ /* 0x000fea0003800000 */
.L_x_6019:
        /* <DEDUP_REMOVED lines=8> */
.L_x_6021:
[----:B------:R-:W-:Y:S05]  /*24a50*/  BRA `(.L_x_6022) ;  /* 0xffffff4c00cc7947 */ /* 0x000fea000383ffff */
.L_x_5787:
        /* <DEDUP_REMOVED lines=8> */
.L_x_6024:
[----:B------:R-:W-:Y:S05]  /*24ae0*/  BSYNC B1 ;  /* 0x0000000000017941 */ /* 0x000fea0003800000 */
.L_x_6023:
        /* <DEDUP_REMOVED lines=8> */
.L_x_6025:
[----:B------:R-:W-:Y:S05]  /*24b70*/  BRA `(.L_x_6026) ;  /* 0xffffff5000087947 */ /* 0x000fea000383ffff */
.L_x_5790:
        /* <DEDUP_REMOVED lines=8> */
.L_x_6028:
[----:B------:R-:W-:Y:S05]  /*24c00*/  BSYNC B1 ;  /* 0x0000000000017941 */ /* 0x000fea0003800000 */
.L_x_6027:
        /* <DEDUP_REMOVED lines=8> */
.L_x_6029:
[----:B------:R-:W-:Y:S05]  /*24c90*/  BRA `(.L_x_6030) ;  /* 0xffffff5000447947 */ /* 0x000fea000383ffff */
.L_x_5809:
        /* <DEDUP_REMOVED lines=11> */
.L_x_6032:
[----:B------:R-:W-:Y:S05]  /*24d50*/  BSYNC B1 ;  /* 0x0000000000017941 */ /* 0x000fea0003800000 */
.L_x_6031:
[----:B------:R-:W-:Y:S05]  /*24d60*/  BRA `(.L_x_6033) ;  /* 0xffffff6c00d47947 */ /* 0x000fea000383ffff */
.L_x_5811:
[----:B------:R-:W-:Y:S01]  /*24d70*/  BSSY B1, `(.L_x_6034) ;  /* 0x0000006000017945 */ /* 0x000fe20003800000 */
[----:B------:R-:W-:-:S07]  /*24d80*/  IMAD.MOV.U32 R15, RZ, RZ, -0x1 ;  /* 0xffffffffff0f7424 */ /* 0x000fce00078e00ff */
[----:B0-----:R-:W-:Y:S05]  /*24d90*/  WARPSYNC.COLLECTIVE R15, `(.L_x_6035) ;  /* 0x000000000f0c7348 */ /* 0x001fea0003c00000 */
[----:B------:R-:W-:Y:S02]  /*24da0*/  ELECT P6, UR62, PT ;  /* 0x00000000003e782f */ /* 0x000fe400038c0000 */
[----:B------:R-:W-:Y:S01]  /*24db0*/  MOV R14, UR62 ;  /* 0x0000003e000e7c02 */ /* 0x000fe20008000f00 */
[----:B0-----:R-:W-:Y:S10]  /*24dc0*/  ENDCOLLECTIVE ;  /* 0x000000000000791b */ /* 0x001ff40003800000 */
.L_x_6035:
[----:B------:R-:W-:Y:S05]  /*24dd0*/  BSYNC B1 ;  /* 0x0000000000017941 */ /* 0x000fea0003800000 */
.L_x_6034:
[----:B------:R-:W-:Y:S05]  /*24de0*/  BRA `(.L_x_5810) ;  /* 0xffffff6c00cc7947 */ /* 0x000fea000383ffff */
.L_x_5813:
[----:B0-----:R0:W1:Y:S02]  /*24df0*/  SYNCS.PHASECHK.TRANS64.TRYWAIT P0, [R18+URZ+0x32420], R4 ;  /* 0x03242004120075a7 */ /* 0x001064000800017f */
[----:B-1----:R-:W-:Y:S05]  /*24e00*/  @!P0 NANOSLEEP.SYNCS 0x989680 ;  /* 0x009896800000895d */ /* 0x002fea0003900000 */
[----:B------:R-:W1:Y:S02]  /*24e10*/  @!P0 SYNCS.PHASECHK.TRANS64 P0, [R18+URZ+0x32420], R4 ;  /* 0x03242004120085a7 */ /* 0x000e64000800007f */
[----:B-1----:R-:W-:Y:S05]  /*24e20*/  @!P0 BRA `(.L_x_5813) ;  /* 0xfffffffc00f08947 */ /* 0x002fea000383ffff */
[----:B------:R-:W-:Y:S05]  /*24e30*/  BRA `(.L_x_6036) ;  /* 0xffffff6c00dc7947 */ /* 0x000fea000383ffff */
.L_x_5817:
[----:B0-----:R0:W1:Y:S02]  /*24e40*/  SYNCS.PHASECHK.TRANS64.TRYWAIT P0, [R4+URZ+0x324a0], R9 ;  /* 0x0324a009040075a7 */ /* 0x001064000800017f */
[----:B-1----:R-:W-:Y:S05]  /*24e50*/  @!P0 NANOSLEEP.SYNCS 0x989680 ;  /* 0x009896800000895d */ /* 0x002fea0003900000 */
[----:B------:R-:W1:Y:S02]  /*24e60*/  @!P0 SYNCS.PHASECHK.TRANS64 P0, [R4+URZ+0x324a0], R9 ;  /* 0x0324a009040085a7 */ /* 0x000e64000800007f */
[----:B-1----:R-:W-:Y:S05]  /*24e70*/  @!P0 BRA `(.L_x_5817) ;  /* 0xfffffffc00f08947 */ /* 0x002fea000383ffff */
[----:B------:R-:W-:Y:S05]  /*24e80*/  BRA `(.L_x_6037) ;  /* 0xffffff6c00fc7947 */ /* 0x000fea000383ffff */
.L_x_5822:
[----:B-1----:R1:W2:Y:S02]  /*24e90*/  SYNCS.PHASECHK.TRANS64.TRYWAIT P0, [R4+URZ+0x324c0], R9 ;  /* 0x0324c009040075a7 */ /* 0x0022a4000800017f */
[----:B--2---:R-:W-:Y:S05]  /*24ea0*/  @!P0 NANOSLEEP.SYNCS 0x989680 ;  /* 0x009896800000895d */ /* 0x004fea0003900000 */
[----:B------:R-:W2:Y:S02]  /*24eb0*/  @!P0 SYNCS.PHASECHK.TRANS64 P0, [R4+URZ+0x324c0], R9 ;  /* 0x0324c009040085a7 */ /* 0x000ea4000800007f */
[----:B--2---:R-:W-:Y:S05]  /*24ec0*/  @!P0 BRA `(.L_x_5822) ;  /* 0xfffffffc00f08947 */ /* 0x004fea000383ffff */
[----:B------:R-:W-:Y:S05]  /*24ed0*/  BRA `(.L_x_6038) ;  /* 0xffffff70007c7947 */ /* 0x000fea000383ffff */
.L_x_5832:
[----:B0-----:R0:W1:Y:S02]  /*24ee0*/  SYNCS.PHASECHK.TRANS64.TRYWAIT P1, [R5+URZ+0x324a0], R6 ;  /* 0x0324a006050075a7 */ /* 0x001064000802017f */
[----:B-1----:R-:W-:Y:S05]  /*24ef0*/  @!P1 NANOSLEEP.SYNCS 0x989680 ;  /* 0x009896800000995d */ /* 0x002fea0003900000 */
[----:B------:R-:W1:Y:S02]  /*24f00*/  @!P1 SYNCS.PHASECHK.TRANS64 P1, [R5+URZ+0x324a0], R6 ;  /* 0x0324a006050095a7 */ /* 0x000e64000802007f */
[----:B-1----:R-:W-:Y:S05]  /*24f10*/  @!P1 BRA `(.L_x_5832) ;  /* 0xfffffffc00f09947 */ /* 0x002fea000383ffff */
[----:B------:R-:W-:Y:S05]  /*24f20*/  BRA `(.L_x_6039) ;  /* 0xffffff78000c7947 */ /* 0x000fea000383ffff */
.L_x_5837:
[----:B-1----:R1:W2:Y:S02]  /*24f30*/  SYNCS.PHASECHK.TRANS64.TRYWAIT P1, [R5+URZ+0x324c0], R6 ;  /* 0x0324c006050075a7 */ /* 0x0022a4000802017f */
[----:B--2---:R-:W-:Y:S05]  /*24f40*/  @!P1 NANOSLEEP.SYNCS 0x989680 ;  /* 0x009896800000995d */ /* 0x004fea0003900000 */
[----:B------:R-:W2:Y:S02]  /*24f50*/  @!P1 SYNCS.PHASECHK.TRANS64 P1, [R5+URZ+0x324c0], R6 ;  /* 0x0324c006050095a7 */ /* 0x000ea4000802007f */
[----:B--2---:R-:W-:Y:S05]  /*24f60*/  @!P1 BRA `(.L_x_5837) ;  /* 0xfffffffc00f09947 */ /* 0x004fea000383ffff */
[----:B------:R-:W-:Y:S05]  /*24f70*/  BRA `(.L_x_6040) ;  /* 0xffffff7800887947 */ /* 0x000fea000383ffff */
.L_x_5855:
        /* <DEDUP_REMOVED lines=11> */
.L_x_6042:
[----:B------:R-:W-:Y:S05]  /*25030*/  BSYNC B0 ;  /* 0x0000000000007941 */ /* 0x000fea0003800000 */
.L_x_6041:
[----:B------:R-:W-:Y:S05]  /*25040*/  BRA `(.L_x_6043) ;  /* 0xffffff8800407947 */ /* 0x000fea000383ffff */
.L_x_5857:
[----:B------:R-:W-:Y:S01]  /*25050*/  BSSY B0, `(.L_x_6044) ;  /* 0x0000006000007945 */ /* 0x000fe20003800000 */
[----:B------:R-:W-:-:S07]  /*25060*/  IMAD.MOV.U32 R15, RZ, RZ, -0x1 ;  /* 0xffffffffff0f7424 */ /* 0x000fce00078e00ff */
[----:B0-----:R-:W-:Y:S05]  /*25070*/  WARPSYNC.COLLECTIVE R15, `(.L_x_6045) ;  /* 0x000000000f0c7348 */ /* 0x001fea0003c00000 */
[----:B------:R-:W-:Y:S02]  /*25080*/  ELECT P6, UR62, PT ;  /* 0x00000000003e782f */ /* 0x000fe400038c0000 */
[----:B------:R-:W-:Y:S01]  /*25090*/  MOV R14, UR62 ;  /* 0x0000003e000e7c02 */ /* 0x000fe20008000f00 */
[----:B0-----:R-:W-:Y:S10]  /*250a0*/  ENDCOLLECTIVE ;  /* 0x000000000000791b */ /* 0x001ff40003800000 */
.L_x_6045:
[----:B------:R-:W-:Y:S05]  /*250b0*/  BSYNC B0 ;  /* 0x0000000000007941 */ /* 0x000fea0003800000 */
.L_x_6044:
[----:B------:R-:W-:Y:S05]  /*250c0*/  BRA `(.L_x_6046) ;  /* 0xffffff88004c7947 */ /* 0x000fea000383ffff */
.L_x_5859:
[----:B0-----:R0:W1:Y:S02]  /*250d0*/  SYNCS.PHASECHK.TRANS64.TRYWAIT P0, [R0+URZ+0x32440], R2 ;  /* 0x03244002000075a7 */ /* 0x001064000800017f */
[----:B-1----:R-:W-:Y:S05]  /*250e0*/  @!P0 NANOSLEEP.SYNCS 0x989680 ;  /* 0x009896800000895d */ /* 0x002fea0003900000 */
[----:B------:R-:W1:Y:S02]  /*250f0*/  @!P0 SYNCS.PHASECHK.TRANS64 P0, [R0+URZ+0x32440], R2 ;  /* 0x03244002000085a7 */ /* 0x000e64000800007f */
[----:B-1----:R-:W-:Y:S05]  /*25100*/  @!P0 BRA `(.L_x_5859) ;  /* 0xfffffffc00f08947 */ /* 0x002fea000383ffff */
[----:B------:R-:W-:Y:S05]  /*25110*/  BRA `(.L_x_6047) ;  /* 0xffffff8800ac7947 */ /* 0x000fea000383ffff */
.L_x_5863:
        /* <DEDUP_REMOVED lines=9> */
.L_x_6048:
[----:B------:R-:W-:Y:S02]  /*251b0*/  IMAD.MOV.U32 R13, RZ, RZ, R3 ;  /* 0x000000ffff0d7224 */ /* 0x000fe400078e0003 */
[----:B------:R-:W-:Y:S01]  /*251c0*/  IMAD.MOV.U32 R4, RZ, RZ, R14 ;  /* 0x000000ffff047224 */ /* 0x000fe200078e000e */
[----:B------:R-:W-:-:S07]  /*251d0*/  LOP3.LUT R6, R6, 0x7f, RZ, 0xc0, !PT ;  /* 0x0000007f06067812 */ /* 0x000fce00078ec0ff */
[----:B------:R-:W-:Y:S05]  /*251e0*/  WARPSYNC.COLLECTIVE R15, `(.L_x_6049) ;  /* 0x000000000f087348 */ /* 0x000fea0003c00000 */
[----:B------:R0:W1:Y:S02]  /*251f0*/  SHFL.IDX P6, R14, R13, R12, R11 ;  /* 0x0000000c0d0e7389 */ /* 0x00006400000c000b */
[----:B01----:R-:W-:Y:S01]  /*25200*/  ENDCOLLECTIVE ;  /* 0x000000000000791b */ /* 0x003fe20003800000 */
.L_x_6049:
        /* <DEDUP_REMOVED lines=9> */
.L_x_6050:
[----:B------:R-:W-:Y:S02]  /*252a0*/  IMAD.MOV.U32 R13, RZ, RZ, R3 ;  /* 0x000000ffff0d7224 */ /* 0x000fe400078e0003 */
[----:B------:R-:W-:Y:S02]  /*252b0*/  IMAD R0, R0, R7, RZ ;  /* 0x0000000700007224 */ /* 0x000fe400078e02ff */
[----:B------:R-:W-:-:S07]  /*252c0*/  IMAD.MOV.U32 R7, RZ, RZ, R14 ;  /* 0x000000ffff077224 */ /* 0x000fce00078e000e */
[----:B------:R-:W-:Y:S05]  /*252d0*/  WARPSYNC.COLLECTIVE R15, `(.L_x_6051) ;  /* 0x000000000f087348 */ /* 0x000fea0003c00000 */
[----:B------:R0:W1:Y:S02]  /*252e0*/  SHFL.IDX P6, R14, R13, R12, R11 ;  /* 0x0000000c0d0e7389 */ /* 0x00006400000c000b */
[----:B01----:R-:W-:Y:S01]  /*252f0*/  ENDCOLLECTIVE ;  /* 0x000000000000791b */ /* 0x003fe20003800000 */
.L_x_6051:
        /* <DEDUP_REMOVED lines=10> */
.L_x_6052:
        /* <DEDUP_REMOVED lines=15> */
.L_x_6053:
        /* <DEDUP_REMOVED lines=19> */
.L_x_6054:
        /* <DEDUP_REMOVED lines=10> */
.L_x_6055:
        /* <DEDUP_REMOVED lines=13> */
.L_x_6056:
        /* <DEDUP_REMOVED lines=10> */
.L_x_6057:
        /* <DEDUP_REMOVED lines=13> */
.L_x_6058:
        /* <DEDUP_REMOVED lines=10> */
.L_x_6059:
        /* <DEDUP_REMOVED lines=13> */
.L_x_6060:
        /* <DEDUP_REMOVED lines=10> */
.L_x_6061:
        /* <DEDUP_REMOVED lines=11> */
.L_x_6062:
        /* <DEDUP_REMOVED lines=14> */
.L_x_6063:
[----:B------:R-:W-:Y:S01]  /*25c40*/  IMAD.MOV.U32 R3, RZ, RZ, R14 ;  /* 0x000000ffff037224 */ /* 0x000fe200078e000e */
[----:B------:R-:W-:Y:S06]  /*25c50*/  BRA `(.L_x_6064) ;  /* 0xffffff8c002c7947 */ /* 0x000fec000383ffff */
.L_x_5867:
        /* <DEDUP_REMOVED lines=36> */
.L_x_6066:
[----:B------:R-:W-:Y:S05]  /*25ea0*/  BSYNC B0 ;  /* 0x0000000000007941 */ /* 0x000fea0003800000 */
.L_x_6065:
        /* <DEDUP_REMOVED lines=10> */
.L_x_6067:
        /* <DEDUP_REMOVED lines=16> */
.L_x_6068:
        /* <DEDUP_REMOVED lines=15> */
.L_x_6069:
        /* <DEDUP_REMOVED lines=9> */
.L_x_6070:
        /* <DEDUP_REMOVED lines=15> */
.L_x_6071:
        /* <DEDUP_REMOVED lines=9> */
.L_x_6072:
        /* <DEDUP_REMOVED lines=15> */
.L_x_6073:
        /* <DEDUP_REMOVED lines=9> */
.L_x_6074:
        /* <DEDUP_REMOVED lines=15> */
.L_x_6075:
        /* <DEDUP_REMOVED lines=9> */
.L_x_6076:
        /* <DEDUP_REMOVED lines=14> */
.L_x_6077:
        /* <DEDUP_REMOVED lines=19> */
.L_x_6078:
[----:B------:R-:W-:Y:S02]  /*26860*/  IMAD.MOV.U32 R13, RZ, RZ, R0 ;  /* 0x000000ffff0d7224 */ /* 0x000fe400078e0000 */
[----:B------:R-:W-:-:S07]  /*26870*/  IMAD.MOV.U32 R6, RZ, RZ, R14 ;  /* 0x000000ffff067224 */ /* 0x000fce00078e000e */
[----:B------:R-:W-:Y:S05]  /*26880*/  WARPSYNC.COLLECTIVE R15, `(.L_x_6079) ;  /* 0x000000000f087348 */ /* 0x000fea0003c00000 */
[----:B------:R0:W1:Y:S02]  /*26890*/  SHFL.IDX P6, R14, R13, R12, R11 ;  /* 0x0000000c0d0e7389 */ /* 0x00006400000c000b */
[----:B01----:R-:W-:Y:S01]  /*268a0*/  ENDCOLLECTIVE ;  /* 0x000000000000791b */ /* 0x003fe20003800000 */
.L_x_6079:
[----:B------:R-:W-:Y:S02]  /*268b0*/  IMAD.MOV.U32 R13, RZ, RZ, R2 ;  /* 0x000000ffff0d7224 */ /* 0x000fe400078e0002 */
[----:B------:R-:W-:Y:S02]  /*268c0*/  IMAD.MOV.U32 R12, RZ, RZ, 0x7 ;  /* 0x00000007ff0c7424 */ /* 0x000fe400078e00ff */
[----:B------:R-:W-:-:S07]  /*268d0*/  IMAD.MOV.U32 R5, RZ, RZ, R14 ;  /* 0x000000ffff057224 */ /* 0x000fce00078e000e */
[----:B------:R-:W-:Y:S05]  /*268e0*/  WARPSYNC.COLLECTIVE R15, `(.L_x_6080) ;  /* 0x000000000f087348 */ /* 0x000fea0003c00000 */
[----:B------:R0:W1:Y:S02]  /*268f0*/  SHFL.IDX P6, R14, R13, R12, R11 ;  /* 0x0000000c0d0e7389 */ /* 0x00006400000c000b */
[----:B01----:R-:W-:Y:S01]  /*26900*/  ENDCOLLECTIVE ;  /* 0x000000000000791b */ /* 0x003fe20003800000 */
.L_x_6080:
        /* <DEDUP_REMOVED lines=10> */
.L_x_6081:
        /* <DEDUP_REMOVED lines=9> */
.L_x_5872:
[----:B-1----:R1:W2:Y:S02]  /*26a40*/  SYNCS.PHASECHK.TRANS64.TRYWAIT P0, [R18+URZ+0x32420], R0 ;  /* 0x03242000120075a7 */ /* 0x0022a4000800017f */
[----:B--2---:R-:W-:Y:S05]  /*26a50*/  @!P0 NANOSLEEP.SYNCS 0x989680 ;  /* 0x009896800000895d */ /* 0x004fea0003900000 */
[----:B------:R-:W2:Y:S02]  /*26a60*/  @!P0 SYNCS.PHASECHK.TRANS64 P0, [R18+URZ+0x32420], R0 ;  /* 0x03242000120085a7 */ /* 0x000ea4000800007f */
[----:B--2---:R-:W-:Y:S05]  /*26a70*/  @!P0 BRA `(.L_x_5872) ;  /* 0xfffffffc00f08947 */ /* 0x004fea000383ffff */
[----:B------:R-:W-:Y:S05]  /*26a80*/  BRA `(.L_x_6083) ;  /* 0xffffff8c00507947 */ /* 0x000fea000383ffff */
.L_x_5876:
[----:B0-----:R0:W1:Y:S02]  /*26a90*/  SYNCS.PHASECHK.TRANS64.TRYWAIT P0, [R2+URZ+0x32460], R0 ;  /* 0x03246000020075a7 */ /* 0x001064000800017f */
[----:B-1----:R-:W-:Y:S05]  /*26aa0*/  @!P0 NANOSLEEP.SYNCS 0x989680 ;  /* 0x009896800000895d */ /* 0x002fea0003900000 */
[----:B------:R-:W1:Y:S02]  /*26ab0*/  @!P0 SYNCS.PHASECHK.TRANS64 P0, [R2+URZ+0x32460], R0 ;  /* 0x03246000020085a7 */ /* 0x000e64000800007f */
[----:B-1----:R-:W-:Y:S05]  /*26ac0*/  @!P0 BRA `(.L_x_5876) ;  /* 0xfffffffc00f08947 */ /* 0x002fea000383ffff */
[----:B------:R-:W-:Y:S05]  /*26ad0*/  BRA `(.L_x_6084) ;  /* 0xffffff8c00747947 */ /* 0x000fea000383ffff */
.L_x_5891:
[----:B-1----:R1:W2:Y:S02]  /*26ae0*/  SYNCS.PHASECHK.TRANS64.TRYWAIT P0, [R2+URZ+0x32440], R6 ;  /* 0x03244006020075a7 */ /* 0x0022a4000800017f */
[----:B--2---:R-:W-:Y:S05]  /*26af0*/  @!P0 NANOSLEEP.SYNCS 0x989680 ;  /* 0x009896800000895d */ /* 0x004fea0003900000 */
[----:B------:R-:W2:Y:S02]  /*26b00*/  @!P0 SYNCS.PHASECHK.TRANS64 P0, [R2+URZ+0x32440], R6 ;  /* 0x03244006020085a7 */ /* 0x000ea4000800007f */
[----:B--2---:R-:W-:Y:S05]  /*26b10*/  @!P0 BRA `(.L_x_5891) ;  /* 0xfffffffc00f08947 */ /* 0x004fea000383ffff */
[----:B------:R-:W-:Y:S05]  /*26b20*/  BRA `(.L_x_6085) ;  /* 0xffffff9400947947 */ /* 0x000fea000383ffff */
.L_x_5896:
[----:B0-----:R0:W2:Y:S02]  /*26b30*/  SYNCS.PHASECHK.TRANS64.TRYWAIT P0, [R2+URZ+0x32460], R6 ;  /* 0x03246006020075a7 */ /* 0x0010a4000800017f */
[----:B--2---:R-:W-:Y:S05]  /*26b40*/  @!P0 NANOSLEEP.SYNCS 0x989680 ;  /* 0x009896800000895d */ /* 0x004fea0003900000 */
[----:B------:R-:W2:Y:S02]  /*26b50*/  @!P0 SYNCS.PHASECHK.TRANS64 P0, [R2+URZ+0x32460], R6 ;  /* 0x03246006020085a7 */ /* 0x000ea4000800007f */
[----:B--2---:R-:W-:Y:S05]  /*26b60*/  @!P0 BRA `(.L_x_5896) ;  /* 0xfffffffc00f08947 */ /* 0x004fea000383ffff */
[----:B------:R-:W-:Y:S05]  /*26b70*/  BRA `(.L_x_6086) ;  /* 0xffffff9800107947 */ /* 0x000fea000383ffff */
.L_x_5907:
[----:B-1----:R1:W2:Y:S02]  /*26b80*/  SYNCS.PHASECHK.TRANS64.TRYWAIT P0, [R3+URZ+0x32440], R2 ;  /* 0x03244002030075a7 */ /* 0x0022a4000800017f */
[----:B--2---:R-:W-:Y:S05]  /*26b90*/  @!P0 NANOSLEEP.SYNCS 0x989680 ;  /* 0x009896800000895d */ /* 0x004fea0003900000 */
[----:B------:R-:W2:Y:S02]  /*26ba0*/  @!P0 SYNCS.PHASECHK.TRANS64 P0, [R3+URZ+0x32440], R2 ;  /* 0x03244002030085a7 */ /* 0x000ea4000800007f */
[----:B--2---:R-:W-:Y:S05]  /*26bb0*/  @!P0 BRA `(.L_x_5907) ;  /* 0xfffffffc00f08947 */ /* 0x004fea000383ffff */
[----:B------:R-:W-:Y:S05]  /*26bc0*/  BRA `(.L_x_6087) ;  /* 0xffffff9c00fc7947 */ /* 0x000fea000383ffff */
.L_x_5912:
[----:B--2---:R2:W3:Y:S02]  /*26bd0*/  SYNCS.PHASECHK.TRANS64.TRYWAIT P0, [R3+URZ+0x32460], R2 ;  /* 0x03246002030075a7 */ /* 0x0044e4000800017f */
[----:B---3--:R-:W-:Y:S05]  /*26be0*/  @!P0 NANOSLEEP.SYNCS 0x989680 ;  /* 0x009896800000895d */ /* 0x008fea0003900000 */
[----:B------:R-:W3:Y:S02]  /*26bf0*/  @!P0 SYNCS.PHASECHK.TRANS64 P0, [R3+URZ+0x32460], R2 ;  /* 0x03246002030085a7 */ /* 0x000ee4000800007f */
[----:B---3--:R-:W-:Y:S05]  /*26c00*/  @!P0 BRA `(.L_x_5912) ;  /* 0xfffffffc00f08947 */ /* 0x008fea000383ffff */
[----:B------:R-:W-:Y:S05]  /*26c10*/  BRA `(.L_x_6088) ;  /* 0xffffffa000787947 */ /* 0x000fea000383ffff */
.L_x_5923:
[----:B-1----:R1:W2:Y:S02]  /*26c20*/  SYNCS.PHASECHK.TRANS64.TRYWAIT P0, [R3+URZ+0x32440], R2 ;  /* 0x03244002030075a7 */ /* 0x0022a4000800017f */
[----:B--2---:R-:W-:Y:S05]  /*26c30*/  @!P0 NANOSLEEP.SYNCS 0x989680 ;  /* 0x009896800000895d */ /* 0x004fea0003900000 */
[----:B------:R-:W2:Y:S02]  /*26c40*/  @!P0 SYNCS.PHASECHK.TRANS64 P0, [R3+URZ+0x32440], R2 ;  /* 0x03244002030085a7 */ /* 0x000ea4000800007f */
[----:B--2---:R-:W-:Y:S05]  /*26c50*/  @!P0 BRA `(.L_x_5923) ;  /* 0xfffffffc00f08947 */ /* 0x004fea000383ffff */
[----:B------:R-:W-:Y:S05]  /*26c60*/  BRA `(.L_x_6089) ;  /* 0xffffffa800487947 */ /* 0x000fea000383ffff */
.L_x_5928:
[----:B--2---:R2:W3:Y:S02]  /*26c70*/  SYNCS.PHASECHK.TRANS64.TRYWAIT P0, [R3+URZ+0x32460], R2 ;  /* 0x03246002030075a7 */ /* 0x0044e4000800017f */
[----:B---3--:R-:W-:Y:S05]  /*26c80*/  @!P0 NANOSLEEP.SYNCS 0x989680 ;  /* 0x009896800000895d */ /* 0x008fea0003900000 */
[----:B------:R-:W3:Y:S02]  /*26c90*/  @!P0 SYNCS.PHASECHK.TRANS64 P0, [R3+URZ+0x32460], R2 ;  /* 0x03246002030085a7 */ /* 0x000ee4000800007f */
[----:B---3--:R-:W-:Y:S05]  /*26ca0*/  @!P0 BRA `(.L_x_5928) ;  /* 0xfffffffc00f08947 */ /* 0x008fea000383ffff */
[----:B------:R-:W-:Y:S05]  /*26cb0*/  BRA `(.L_x_6090) ;  /* 0xffffffa800c47947 */ /* 0x000fea000383ffff */
.L_x_5940:
[----:B------:R-:W2:Y:S01]  /*26cc0*/  LDL R0, [R1] ;  /* 0x0000000001007983 */ /* 0x000ea20000100800 */
[----:B------:R-:W-:Y:S01]  /*26cd0*/  BSSY B0, `(.L_x_6091) ;  /* 0x0000008000007945 */ /* 0x000fe20003800000 */
[----:B------:R-:W-:Y:S02]  /*26ce0*/  IMAD.MOV.U32 R12, RZ, RZ, RZ ;  /* 0x000000ffff0c7224 */ /* 0x000fe400078e00ff */
[----:B------:R-:W-:Y:S02]  /*26cf0*/  IMAD.MOV.U32 R11, RZ, RZ, 0x1f ;  /* 0x0000001fff0b7424 */ /* 0x000fe400078e00ff */
[----:B------:R-:W-:Y:S02]  /*26d00*/  IMAD.MOV.U32 R15, RZ, RZ, -0x1 ;  /* 0xffffffffff0f7424 */ /* 0x000fe400078e00ff */
[----:B--2---:R-:W-:-:S07]  /*26d10*/  IMAD.MOV.U32 R13, RZ, RZ, R0 ;  /* 0x000000ffff0d7224 */ /* 0x004fce00078e0000 */
[----:B01-3--:R-:W-:Y:S05]  /*26d20*/  WARPSYNC.COLLECTIVE R15, `(.L_x_6092) ;  /* 0x000000000f087348 */ /* 0x00bfea0003c00000 */
[----:B------:R2:W4:Y:S02]  /*26d30*/  SHFL.IDX P6, R14, R13, R12, R11 ;  /* 0x0000000c0d0e7389 */ /* 0x00052400000c000b */
[----:B01234-:R-:W-:Y:S01]  /*26d40*/  ENDCOLLECTIVE ;  /* 0x000000000000791b */ /* 0x01ffe20003800000 */
.L_x_6092:
[----:B------:R-:W-:Y:S05]  /*26d50*/  BSYNC B0 ;  /* 0x0000000000007941 */ /* 0x000fea0003800000 */
.L_x_6091:
        /* <DEDUP_REMOVED lines=9> */
.L_x_6093:
        /* <DEDUP_REMOVED lines=26> */
.L_x_6094:
        /* <DEDUP_REMOVED lines=8> */
.L_x_6095:
        /* <DEDUP_REMOVED lines=8> */
.L_x_6096:
        /* <DEDUP_REMOVED lines=8> */
.L_x_6097:
        /* <DEDUP_REMOVED lines=8> */
.L_x_6098:
        /* <DEDUP_REMOVED lines=9> */
.L_x_6099:
[----:B------:R-:W-:Y:S01]  /*27220*/  IMAD.MOV.U32 R9, RZ, RZ, R14 ;  /* 0x000000ffff097224 */ /* 0x000fe200078e000e */
[----:B------:R-:W-:Y:S06]  /*27230*/  BRA `(.L_x_6100) ;  /* 0xffffffb0000c7947 */ /* 0x000fec000383ffff */
.L_x_5943:
        /* <DEDUP_REMOVED lines=8> */
.L_x_6102:
[----:B------:R-:W-:Y:S05]  /*272c0*/  BSYNC B0 ;  /* 0x0000000000007941 */ /* 0x000fea0003800000 */
.L_x_6101:
        /* <DEDUP_REMOVED lines=10> */
.L_x_6103:
        /* <DEDUP_REMOVED lines=8> */
.L_x_6104:
        /* <DEDUP_REMOVED lines=8> */
.L_x_6105:
        /* <DEDUP_REMOVED lines=8> */
.L_x_6106:
        /* <DEDUP_REMOVED lines=9> */
.L_x_6107:
[----:B------:R-:W-:Y:S01]  /*27580*/  IMAD.MOV.U32 R9, RZ, RZ, R14 ;  /* 0x000000ffff097224 */ /* 0x000fe200078e000e */
[----:B------:R-:W-:Y:S06]  /*27590*/  BRA `(.L_x_6108) ;  /* 0xffffffac00e07947 */ /* 0x000fec000383ffff */
.L_x_5945:
[----:B------:R-:W-:Y:S01]  /*275a0*/  BSSY B0, `(.L_x_6109) ;  /* 0x0000006000007945 */ /* 0x000fe20003800000 */
[----:B------:R-:W-:Y:S01]  /*275b0*/  PLOP3.LUT P6, PT, P6, PT, PT, 0x8, 0x0 ;  /* 0x000000000000781c */ /* 0x000fe200037ce170 */
[----:B------:R-:W-:-:S12]  /*275c0*/  IMAD.MOV.U32 R15, RZ, RZ, -0x1 ;  /* 0xffffffffff0f7424 */ /* 0x000fd800078e00ff */
[----:B0-----:R-:W-:Y:S05]  /*275d0*/  WARPSYNC.COLLECTIVE R15, `(.L_x_6110) ;  /* 0x000000000f087348 */ /* 0x001fea0003c00000 */
[----:B------:R-:W-:Y:S01]  /*275e0*/  VOTE.ANY R14, PT, P6 ;  /* 0x00000000000e7806 */ /* 0x000fe200030e0100 */
[----:B0-----:R-:W-:Y:S06]  /*275f0*/  ENDCOLLECTIVE ;  /* 0x000000000000791b */ /* 0x001fec0003800000 */
.L_x_6110:
[----:B------:R-:W-:Y:S05]  /*27600*/  BSYNC B0 ;  /* 0x0000000000007941 */ /* 0x000fea0003800000 */
.L_x_6109:
        /* <DEDUP_REMOVED lines=10> */
.L_x_6111:
[----:B------:R-:W-:Y:S02]  /*276b0*/  IMAD.MOV.U32 R13, RZ, RZ, R6 ;  /* 0x000000ffff0d7224 */ /* 0x000fe400078e0006 */
[----:B------:R-:W-:-:S07]  /*276c0*/  IMAD.MOV.U32 R4, RZ, RZ, R14 ;  /* 0x000000ffff047224 */ /* 0x000fce00078e000e */
[----:B------:R-:W-:Y:S05]  /*276d0*/  WARPSYNC.COLLECTIVE R15, `(.L_x_6112) ;  /* 0x000000000f087348 */ /* 0x000fea0003c00000 */
[----:B------:R0:W1:Y:S02]  /*276e0*/  SHFL.IDX P6, R14, R13, R12, R11 ;  /* 0x0000000c0d0e7389 */ /* 0x00006400000c000b */
[----:B01----:R-:W-:Y:S01]  /*276f0*/  ENDCOLLECTIVE ;  /* 0x000000000000791b */ /* 0x003fe20003800000 */
.L_x_6112:
[----:B------:R-:W-:Y:S02]  /*27700*/  IMAD.MOV.U32 R6, RZ, RZ, R14 ;  /* 0x000000ffff067224 */ /* 0x000fe400078e000e */
[----:B------:R-:W-:-:S05]  /*27710*/  IMAD.IADD R10, R3, 0x1, R10 ;  /* 0x00000001030a7824 */ /* 0x000fca00078e020a */
[----:B------:R0:W-:Y:S01]  /*27720*/  STL [R1+0xc], R10 ;  /* 0x00000c0a01007387 */ /* 0x0001e20000100800 */
[----:B------:R-:W-:Y:S05]  /*27730*/  BRA `(.L_x_6113) ;  /* 0xffffffac00c07947 */ /* 0x000fea000383ffff */
.L_x_5947:
        /* <DEDUP_REMOVED lines=8> */
.L_x_6115:
[----:B------:R-:W-:Y:S05]  /*277c0*/  BSYNC B0 ;  /* 0x0000000000007941 */ /* 0x000fea0003800000 */
.L_x_6114:
[----:B------:R-:W-:Y:S01]  /*277d0*/  IMAD.MOV.U32 R3, RZ, RZ, R14 ;  /* 0x000000ffff037224 */ /* 0x000fe200078e000e */
[----:B------:R-:W-:Y:S06]  /*277e0*/  BRA `(.L_x_6116) ;  /* 0xffffffac00ac7947 */ /* 0x000fec000383ffff */
.L_x_5953:
[----:B0-----:R0:W1:Y:S02]  /*277f0*/  SYNCS.PHASECHK.TRANS64.TRYWAIT P0, [R0+URZ+0x32420], R3 ;  /* 0x03242003000075a7 */ /* 0x001064000800017f */
[----:B-1----:R-:W-:Y:S05]  /*27800*/  @!P0 NANOSLEEP.SYNCS 0x989680 ;  /* 0x009896800000895d */ /* 0x002fea0003900000 */
[----:B------:R-:W1:Y:S02]  /*27810*/  @!P0 SYNCS.PHASECHK.TRANS64 P0, [R0+URZ+0x32420], R3 ;  /* 0x03242003000085a7 */ /* 0x000e64000800007f */
[----:B-1----:R-:W-:Y:S05]  /*27820*/  @!P0 BRA `(.L_x_5953) ;  /* 0xfffffffc00f08947 */ /* 0x002fea000383ffff */
[----:B------:R-:W-:Y:S05]  /*27830*/  BRA `(.L_x_6117) ;  /* 0xffffffb8004c7947 */ /* 0x000fea000383ffff */
.L_x_5954:
        /* <DEDUP_REMOVED lines=11> */
.L_x_6119:
[----:B------:R-:W-:Y:S05]  /*278f0*/  BSYNC B0 ;  /* 0x0000000000007941 */ /* 0x000fea0003800000 */
.L_x_6118:
[----:B------:R-:W-:Y:S05]  /*27900*/  BRA `(.L_x_6120) ;  /* 0xffffffb800347947 */ /* 0x000fea000383ffff */
.L_x_5955:
[----:B------:R-:W-:Y:S01]  /*27910*/  BSSY B0, `(.L_x_6121) ;  /* 0x0000006000007945 */ /* 0x000fe20003800000 */
[----:B------:R-:W-:-:S07]  /*27920*/  IMAD.MOV.U32 R15, RZ, RZ, -0x1 ;  /* 0xffffffffff0f7424 */ /* 0x000fce00078e00ff */
[----:B01----:R-:W-:Y:S05]  /*27930*/  WARPSYNC.COLLECTIVE R15, `(.L_x_6122) ;  /* 0x000000000f0c7348 */ /* 0x003fea0003c00000 */
[----:B------:R-:W-:Y:S02]  /*27940*/  ELECT P6, UR62, PT ;  /* 0x00000000003e782f */ /* 0x000fe400038c0000 */
[----:B------:R-:W-:Y:S01]  /*27950*/  MOV R14, UR62 ;  /* 0x0000003e000e7c02 */ /* 0x000fe20008000f00 */
[----:B01----:R-:W-:Y:S10]  /*27960*/  ENDCOLLECTIVE ;  /* 0x000000000000791b */ /* 0x003ff40003800000 */
.L_x_6122:
[----:B------:R-:W-:Y:S05]  /*27970*/  BSYNC B0 ;  /* 0x0000000000007941 */ /* 0x000fea0003800000 */
.L_x_6121:
[----:B------:R-:W-:Y:S05]  /*27980*/  BRA `(.L_x_6123) ;  /* 0xffffffb800287947 */ /* 0x000fea000383ffff */
.L_x_5957:
[----:B0-----:R0:W1:Y:S02]  /*27990*/  SYNCS.PHASECHK.TRANS64.TRYWAIT P0, [R6+URZ], R5 ;  /* 0x00000005060075a7 */ /* 0x001064000800017f */
[----:B-1----:R-:W-:Y:S05]  /*279a0*/  @!P0 NANOSLEEP.SYNCS 0x989680 ;  /* 0x009896800000895d */ /* 0x002fea0003900000 */
[----:B------:R-:W1:Y:S02]  /*279b0*/  @!P0 SYNCS.PHASECHK.TRANS64 P0, [R6+URZ], R5 ;  /* 0x00000005060085a7 */ /* 0x000e64000800007f */
[----:B-1----:R-:W-:Y:S05]  /*279c0*/  @!P0 BRA `(.L_x_5957) ;  /* 0xfffffffc00f08947 */ /* 0x002fea000383ffff */
[----:B------:R-:W-:Y:S05]  /*279d0*/  BRA `(.L_x_6124) ;  /* 0xffffffb800607947 */ /* 0x000fea000383ffff */
.L_x_5958:
[----:B-1----:R1:W2:Y:S02]  /*279e0*/  SYNCS.PHASECHK.TRANS64.TRYWAIT P0, [R7+URZ], R2 ;  /* 0x00000002070075a7 */ /* 0x0022a4000800017f */
[----:B--2---:R-:W-:Y:S05]  /*279f0*/  @!P0 NANOSLEEP.SYNCS 0x989680 ;  /* 0x009896800000895d */ /* 0x004fea0003900000 */
[----:B------:R-:W2:Y:S02]  /*27a00*/  @!P0 SYNCS.PHASECHK.TRANS64 P0, [R7+URZ], R2 ;  /* 0x00000002070085a7 */ /* 0x000ea4000800007f */
[----:B--2---:R-:W-:Y:S05]  /*27a10*/  @!P0 BRA `(.L_x_5958) ;  /* 0xfffffffc00f08947 */ /* 0x004fea000383ffff */
[----:B------:R-:W-:Y:S05]  /*27a20*/  BRA `(.L_x_6125) ;  /* 0xffffffb800547947 */ /* 0x000fea000383ffff */
.L_x_5960:
[----:B--2---:R2:W3:Y:S02]  /*27a30*/  SYNCS.PHASECHK.TRANS64.TRYWAIT P0, [R4+URZ], R5 ;  /* 0x00000005040075a7 */ /* 0x0044e4000800017f */
[----:B---3--:R-:W-:Y:S05]  /*27a40*/  @!P0 NANOSLEEP.SYNCS 0x989680 ;  /* 0x009896800000895d */ /* 0x008fea0003900000 */
[----:B------:R-:W3:Y:S02]  /*27a50*/  @!P0 SYNCS.PHASECHK.TRANS64 P0, [R4+URZ], R5 ;  /* 0x00000005040085a7 */ /* 0x000ee4000800007f */
[----:B---3--:R-:W-:Y:S05]  /*27a60*/  @!P0 BRA `(.L_x_5960) ;  /* 0xfffffffc00f08947 */ /* 0x008fea000383ffff */
[----:B------:R-:W-:Y:S05]  /*27a70*/  BRA `(.L_x_6126) ;  /* 0xffffffb800587947 */ /* 0x000fea000383ffff */
.L_x_6127:
        /* <DEDUP_REMOVED lines=16> */
.L_x_6148:


//--------------------- .nv.global.init           --------------------------
	.section	.nv.global.init,"aw",@progbits
.nv.global.init:
	.type		$str$20,@object
	.size		$str$20,($str$21 - $str$20)
$str$20:
        /*0000*/ 	.byte	0x28, 0x61, 0x64, 0x64, 0x72, 0x65, 0x73, 0x73, 0x20, 0x26, 0x20, 0x6d, 0x61, 0x73, 0x6b, 0x29
        /*0010*/ 	.byte	0x20, 0x3d, 0x3d, 0x20, 0x30, 0x00
	.type		$str$21,@object
	.size		$str$21,(__unnamed_4 - $str$21)
$str$21:
        /*0016*/ 	.byte	0x2f, 0x74, 0x6d, 0x70, 0x2f, 0x6f, 0x73, 0x73, 0x5f, 0x6b, 0x65, 0x72, 0x6e, 0x65, 0x6c, 0x73
        /*0026*/ 	.byte	0x5f, 0x73, 0x72, 0x63, 0x2f, 0x66, 0x6c, 0x61, 0x73, 0x68, 0x5f, 0x61, 0x74, 0x74, 0x65, 0x6e
        /*0036*/ 	.byte	0x74, 0x69, 0x6f, 0x6e, 0x2f, 0x63, 0x73, 0x72, 0x63, 0x2f, 0x63, 0x75, 0x74, 0x6c, 0x61, 0x73
        /*0046*/ 	.byte	0x73, 0x2f, 0x69, 0x6e, 0x63, 0x6c, 0x75, 0x64, 0x65, 0x2f, 0x63, 0x75, 0x74, 0x65, 0x2f, 0x70
        /*0056*/ 	.byte	0x6f, 0x69, 0x6e, 0x74, 0x65, 0x72, 0x5f, 0x66, 0x6c, 0x61, 0x67, 0x67, 0x65, 0x64, 0x2e, 0x68
        /*0066*/ 	.byte	0x70, 0x70, 0x00
	.type		__unnamed_4,@object
	.size		__unnamed_4,(__unnamed_5 - __unnamed_4)
__unnamed_4:
        /* <DEDUP_REMOVED lines=24> */
        /*01e9*/ 	.byte	0x00
	.type		__unnamed_5,@object
	.size		__unnamed_5,(__unnamed_7 - __unnamed_5)
__unnamed_5:
        /* <DEDUP_REMOVED lines=25> */
	.type		__unnamed_7,@object
	.size		__unnamed_7,(__unnamed_6 - __unnamed_7)
__unnamed_7:
        /* <DEDUP_REMOVED lines=25> */
	.type		__unnamed_6,@object
	.size		__unnamed_6,(__unnamed_1 - __unnamed_6)
__unnamed_6:
        /* <DEDUP_REMOVED lines=29> */
	.type		__unnamed_1,@object
	.size		__unnamed_1,(__unnamed_3 - __unnamed_1)
__unnamed_1:
        /* <DEDUP_REMOVED lines=28> */
        /*087e*/ 	.byte	0x3c, 0x36, 0x31, 0x34, 0x34, 0x3e, 0x3e, 0x3e, 0x3e, 0x3e, 0x20, 0x26, 0x5d, 0x00
	.type		__unnamed_3,@object
	.size		__unnamed_3,(__unnamed_2 - __unnamed_3)
__unnamed_3:
        /* <DEDUP_REMOVED lines=29> */
	.type		__unnamed_2,@object
	.size		__unnamed_2,(.L_1 - __unnamed_2)
__unnamed_2:
        /* <DEDUP_REMOVED lines=29> */
.L_1:


//--------------------- .nv.shared._ZN7cutlass13device_kernelIN5flash11enable_sm90INS1_16FlashAttnFwdSm90INS1_25CollectiveMainloopFwdSm90ILi2EN4cute5tupleIJNS5_1CILi1EEES8_S8_EEENS6_IJNS7_ILi128EEENS7_ILi96EEENS7_ILi64EEEEEELi256ENS_10bfloat16_tEfNS_4arch4Sm90ELb0ELb0ELb1ELb0ELb0ELb0ELb0ELb1ELb0ELb1ELb1ELb0EEENS1_21CollectiveEpilogueFwdINS6_IJSA_NS7_ILi256EEESB_EEES9_SE_SG_Li256ELb0ELb1ELb1ELb0EEENS1_19SingleTileSchedulerILb0ELb1ELb1ELi128EEEEEEEEEvNT_6ParamsE --------------------------
	.section	.nv.shared._ZN7cutlass13device_kernelIN5flash11enable_sm90INS1_16FlashAttnFwdSm90INS1_25CollectiveMainloopFwdSm90ILi2EN4cute5tupleIJNS5_1CILi1EEES8_S8_EEENS6_IJNS7_ILi128EEENS7_ILi96EEENS7_ILi64EEEEEELi256ENS_10bfloat16_tEfNS_4arch4Sm90ELb0ELb0ELb1ELb0ELb0ELb0ELb0ELb1ELb0ELb1ELb1ELb0EEENS1_21CollectiveEpilogueFwdINS6_IJSA_NS7_ILi256EEESB_EEES9_SE_SG_Li256ELb0ELb1ELb1ELb0EEENS1_19SingleTileSchedulerILb0ELb1ELb1ELi128EEEEEEEEEvNT_6ParamsE,"aw",@nobits
	.sectionflags	@""
	.align	16
	.zero		1024


//--------------------- .nv.shared.reserved.0     --------------------------
	.section	.nv.shared.reserved.0,"aw",@nobits
	.weak		__nv_reservedSMEM_offset_0_alias
	.size		__nv_reservedSMEM_offset_0_alias, 0, 0
	.other		__nv_reservedSMEM_offset_0_alias,@"STO_CUDA_RESERVED_SHARED STV_DEFAULT"
__nv_reservedSMEM_offset_0_alias:
	.zero		0


//--------------------- .nv.global                --------------------------
	.section	.nv.global,"aw",@nobits
.nv.global:
	.type		_ZN83_INTERNAL_b6fd8604_47_flash_fwd_hdim64_256_bf16_split_softcap_sm90_cu_18e39b8a_33544cute1_E,@object
	.size		_ZN83_INTERNAL_b6fd8604_47_flash_fwd_hdim64_256_bf16_split_softcap_sm90_cu_18e39b8a_33544cute1_E,(_ZN83_INTERNAL_b6fd8604_47_flash_fwd_hdim64_256_bf16_split_softcap_sm90_cu_18e39b8a_33544cuda3std3__45__cpo6cbeginE - _ZN83_INTERNAL_b6fd8604_47_flash_fwd_hdim64_256_bf16_split_softcap_sm90_cu_18e39b8a_33544cute1_E)
_ZN83_INTERNAL_b6fd8604_47_flash_fwd_hdim64_256_bf16_split_softcap_sm90_cu_18e39b8a_33544cute1_E:
	.zero		1
	.type		_ZN83_INTERNAL_b6fd8604_47_flash_fwd_hdim64_256_bf16_split_softcap_sm90_cu_18e39b8a_33544cuda3std3__45__cpo6cbeginE,@object
	.size		_ZN83_INTERNAL_b6fd8604_47_flash_fwd_hdim64_256_bf16_split_softcap_sm90_cu_18e39b8a_33544cuda3std3__45__cpo6cbeginE,(_ZN83_INTERNAL_b6fd8604_47_flash_fwd_hdim64_256_bf16_split_softcap_sm90_cu_18e39b8a_33544cuda3std3__48in_placeE - _ZN83_INTERNAL_b6fd8604_47_flash_fwd_hdim64_256_bf16_split_softcap_sm90_cu_18e39b8a_33544cuda3std3__45__cpo6cbeginE)
_ZN83_INTERNAL_b6fd8604_47_flash_fwd_hdim64_256_bf16_split_softcap_sm90_cu_18e39b8a_33544cuda3std3__45__cpo6cbeginE:
	.zero		1
	.type		_ZN83_INTERNAL_b6fd8604_47_flash_fwd_hdim64_256_bf16_split_softcap_sm90_cu_18e39b8a_33544cuda3std3__48in_placeE,@object
	.size		_ZN83_INTERNAL_b6fd8604_47_flash_fwd_hdim64_256_bf16_split_softcap_sm90_cu_18e39b8a_33544cuda3std3__48in_placeE,(_ZN83_INTERNAL_b6fd8604_47_flash_fwd_hdim64_256_bf16_split_softcap_sm90_cu_18e39b8a_33544cuda3std6ranges3__45__cpo9iter_moveE - _ZN83_INTERNAL_b6fd8604_47_flash_fwd_hdim64_256_bf16_split_softcap_sm90_cu_18e39b8a_33544cuda3std3__48in_placeE)
_ZN83_INTERNAL_b6fd8604_47_flash_fwd_hdim64_256_bf16_split_softcap_sm90_cu_18e39b8a_33544cuda3std3__48in_placeE:
	.zero		1
	.type		_ZN83_INTERNAL_b6fd8604_47_flash_fwd_hdim64_256_bf16_split_softcap_sm90_cu_18e39b8a_33544cuda3std6ranges3__45__cpo9iter_moveE,@object
	.size		_ZN83_INTERNAL_b6fd8604_47_flash_fwd_hdim64_256_bf16_split_softcap_sm90_cu_18e39b8a_33544cuda3std6ranges3__45__cpo9iter_moveE,(_ZN83_INTERNAL_b6fd8604_47_flash_fwd_hdim64_256_bf16_split_softcap_sm90_cu_18e39b8a_33544cuda3std3__45__cpo5beginE - _ZN83_INTERNAL_b6fd8604_47_flash_fwd_hdim64_256_bf16_split_softcap_sm90_cu_18e39b8a_33544cuda3std6ranges3__45__cpo9iter_moveE)
_ZN83_INTERNAL_b6fd8604_47_flash_fwd_hdim64_256_bf16_split_softcap_sm90_cu_18e39b8a_33544cuda3std6ranges3__45__cpo9iter_moveE:
	.zero		1
	.type		_ZN83_INTERNAL_b6fd8604_47_flash_fwd_hdim64_256_bf16_split_softcap_sm90_cu_18e39b8a_33544cuda3std3__45__cpo5beginE,@object
	.size		_ZN83_INTERNAL_b6fd8604_47_flash_fwd_hdim64_256_bf16_split_softcap_sm90_cu_18e39b8a_33544cuda3std3__45__cpo5beginE,(_ZN83_INTERNAL_b6fd8604_47_flash_fwd_hdim64_256_bf16_split_softcap_sm90_cu_18e39b8a_33544cuda3std3__485_GLOBAL__N__b6fd8604_47_flash_fwd_hdim64_256_bf16_split_softcap_sm90_cu_18e39b8a_33546ignoreE - _ZN83_INTERNAL_b6fd8604_47_flash_fwd_hdim64_256_bf16_split_softcap_sm90_cu_18e39b8a_33544cuda3std3__45__cpo5beginE)
_ZN83_INTERNAL_b6fd8604_47_flash_fwd_hdim64_256_bf16_split_softcap_sm90_cu_18e39b8a_33544cuda3std3__45__cpo5beginE:
	.zero		1
	.type		_ZN83_INTERNAL_b6fd8604_47_flash_fwd_hdim64_256_bf16_split_softcap_sm90_cu_18e39b8a_33544cuda3std3__485_GLOBAL__N__b6fd8604_47_flash_fwd_hdim64_256_bf16_split_softcap_sm90_cu_18e39b8a_33546ignoreE,@object
	.size		_ZN83_INTERNAL_b6fd8604_47_flash_fwd_hdim64_256_bf16_split_softcap_sm90_cu_18e39b8a_33544cuda3std3__485_GLOBAL__N__b6fd8604_47_flash_fwd_hdim64_256_bf16_split_softcap_sm90_cu_18e39b8a_33546ignoreE,(_ZN83_INTERNAL_b6fd8604_47_flash_fwd_hdim64_256_bf16_split_softcap_sm90_cu_18e39b8a_33544cute7productE - _ZN83_INTERNAL_b6fd8604_47_flash_fwd_hdim64_256_bf16_split_softcap_sm90_cu_18e39b8a_33544cuda3std3__485_GLOBAL__N__b6fd8604_47_flash_fwd_hdim64_256_bf16_split_softcap_sm90_cu_18e39b8a_33546ignoreE)
_ZN83_INTERNAL_b6fd8604_47_flash_fwd_hdim64_256_bf16_split_softcap_sm90_cu_18e39b8a_33544cuda3std3__485_GLOBAL__N__b6fd8604_47_flash_fwd_hdim64_256_bf16_split_softcap_sm90_cu_18e39b8a_33546ignoreE:
	.zero		1
	.type		_ZN83_INTERNAL_b6fd8604_47_flash_fwd_hdim64_256_bf16_split_softcap_sm90_cu_18e39b8a_33544cute7productE,@object
	.size		_ZN83_INTERNAL_b6fd8604_47_flash_fwd_hdim64_256_bf16_split_softcap_sm90_cu_18e39b8a_33544cute7productE,(_ZN83_INTERNAL_b6fd8604_47_flash_fwd_hdim64_256_bf16_split_softcap_sm90_cu_18e39b8a_33544cuda3std3__45__cpo3endE - _ZN83_INTERNAL_b6fd8604_47_flash_fwd_hdim64_256_bf16_split_softcap_sm90_cu_18e39b8a_33544cute7productE)
_ZN83_INTERNAL_b6fd8604_47_flash_fwd_hdim64_256_bf16_split_softcap_sm90_cu_18e39b8a_33544cute7productE:
	.zero		1
	.type		_ZN83_INTERNAL_b6fd8604_47_flash_fwd_hdim64_256_bf16_split_softcap_sm90_cu_18e39b8a_33544cuda3std3__45__cpo3endE,@object
	.size		_ZN83_INTERNAL_b6fd8604_47_flash_fwd_hdim64_256_bf16_split_softcap_sm90_cu_18e39b8a_33544cuda3std3__45__cpo3endE,(_ZN83_INTERNAL_b6fd8604_47_flash_fwd_hdim64_256_bf16_split_softcap_sm90_cu_18e39b8a_33544cuda3std3__419piecewise_constructE - _ZN83_INTERNAL_b6fd8604_47_flash_fwd_hdim64_256_bf16_split_softcap_sm90_cu_18e39b8a_33544cuda3std3__45__cpo3endE)
_ZN83_INTERNAL_b6fd8604_47_flash_fwd_hdim64_256_bf16_split_softcap_sm90_cu_18e39b8a_33544cuda3std3__45__cpo3endE:
	.zero		1
	.type		_ZN83_INTERNAL_b6fd8604_47_flash_fwd_hdim64_256_bf16_split_softcap_sm90_cu_18e39b8a_33544cuda3std3__419piecewise_constructE,@object
	.size		_ZN83_INTERNAL_b6fd8604_47_flash_fwd_hdim64_256_bf16_split_softcap_sm90_cu_18e39b8a_33544cuda3std3__419piecewise_constructE,(_ZN83_INTERNAL_b6fd8604_47_flash_fwd_hdim64_256_bf16_split_softcap_sm90_cu_18e39b8a_33544cuda3std3__45__cpo4cendE - _ZN83_INTERNAL_b6fd8604_47_flash_fwd_hdim64_256_bf16_split_softcap_sm90_cu_18e39b8a_33544cuda3std3__419piecewise_constructE)
_ZN83_INTERNAL_b6fd8604_47_flash_fwd_hdim64_256_bf16_split_softcap_sm90_cu_18e39b8a_33544cuda3std3__419piecewise_constructE:
	.zero		1
	.type		_ZN83_INTERNAL_b6fd8604_47_flash_fwd_hdim64_256_bf16_split_softcap_sm90_cu_18e39b8a_33544cuda3std3__45__cpo4cendE,@object
	.size		_ZN83_INTERNAL_b6fd8604_47_flash_fwd_hdim64_256_bf16_split_softcap_sm90_cu_18e39b8a_33544cuda3std3__45__cpo4cendE,(_ZN83_INTERNAL_b6fd8604_47_flash_fwd_hdim64_256_bf16_split_softcap_sm90_cu_18e39b8a_33544cuda3std6ranges3__45__cpo4swapE - _ZN83_INTERNAL_b6fd8604_47_flash_fwd_hdim64_256_bf16_split_softcap_sm90_cu_18e39b8a_33544cuda3std3__45__cpo4cendE)
_ZN83_INTERNAL_b6fd8604_47_flash_fwd_hdim64_256_bf16_split_softcap_sm90_cu_18e39b8a_33544cuda3std3__45__cpo4cendE:
	.zero		1
	.type		_ZN83_INTERNAL_b6fd8604_47_flash_fwd_hdim64_256_bf16_split_softcap_sm90_cu_18e39b8a_33544cuda3std6ranges3__45__cpo4swapE,@object
	.size		_ZN83_INTERNAL_b6fd8604_47_flash_fwd_hdim64_256_bf16_split_softcap_sm90_cu_18e39b8a_33544cuda3std6ranges3__45__cpo4swapE,(.L_14 - _ZN83_INTERNAL_b6fd8604_47_flash_fwd_hdim64_256_bf16_split_softcap_sm90_cu_18e39b8a_33544cuda3std6ranges3__45__cpo4swapE)
_ZN83_INTERNAL_b6fd8604_47_flash_fwd_hdim64_256_bf16_split_softcap_sm90_cu_18e39b8a_33544cuda3std6ranges3__45__cpo4swapE:
	.zero		1
.L_14:


//--------------------- .nv.shared._ZN7cutlass13device_kernelIN5flash11enable_sm90INS1_16FlashAttnFwdSm90INS1_25CollectiveMainloopFwdSm90ILi2EN4cute5tupleIJNS5_1CILi1EEES8_S8_EEENS6_IJNS7_ILi128EEENS7_ILi96EEENS7_ILi64EEEEEELi256ENS_10bfloat16_tEfNS_4arch4Sm90ELb0ELb0ELb1ELb0ELb0ELb0ELb1ELb1ELb0ELb1ELb1ELb0EEENS1_21CollectiveEpilogueFwdINS6_IJSA_NS7_ILi256EEESB_EEES9_SE_SG_Li256ELb0ELb1ELb1ELb0EEENS1_19SingleTileSchedulerILb0ELb1ELb1ELi128EEEEEEEEEvNT_6ParamsE --------------------------
	.section	.nv.shared._ZN7cutlass13device_kernelIN5flash11enable_sm90INS1_16FlashAttnFwdSm90INS1_25CollectiveMainloopFwdSm90ILi2EN4cute5tupleIJNS5_1CILi1EEES8_S8_EEENS6_IJNS7_ILi128EEENS7_ILi96EEENS7_ILi64EEEEEELi256ENS_10bfloat16_tEfNS_4arch4Sm90ELb0ELb0ELb1ELb0ELb0ELb0ELb1ELb1ELb0ELb1ELb1ELb0EEENS1_21CollectiveEpilogueFwdINS6_IJSA_NS7_ILi256EEESB_EEES9_SE_SG_Li256ELb0ELb1ELb1ELb0EEENS1_19SingleTileSchedulerILb0ELb1ELb1ELi128EEEEEEEEEvNT_6ParamsE,"aw",@nobits
	.sectionflags	@""
	.align	16
	.zero		1024


//--------------------- .nv.shared._ZN7cutlass13device_kernelIN5flash11enable_sm90INS1_16FlashAttnFwdSm90INS1_25CollectiveMainloopFwdSm90ILi2EN4cute5tupleIJNS5_1CILi1EEES8_S8_EEENS6_IJNS7_ILi128EEENS7_ILi96EEENS7_ILi64EEEEEELi256ENS_10bfloat16_tEfNS_4arch4Sm90ELb0ELb0ELb1ELb1ELb0ELb0ELb0ELb1ELb0ELb1ELb1ELb0EEENS1_21CollectiveEpilogueFwdINS6_IJSA_NS7_ILi256EEESB_EEES9_SE_SG_Li256ELb1ELb1ELb1ELb0EEENS1_36VarlenDynamicPersistentTileSchedulerILi128ELi96ELi256ELi128ELb1ELb1ELb1ELb0ELb1ELb1EEEEEEEEEvNT_6ParamsE --------------------------
	.section	.nv.shared._ZN7cutlass13device_kernelIN5flash11enable_sm90INS1_16FlashAttnFwdSm90INS1_25CollectiveMainloopFwdSm90ILi2EN4cute5tupleIJNS5_1CILi1EEES8_S8_EEENS6_IJNS7_ILi128EEENS7_ILi96EEENS7_ILi64EEEEEELi256ENS_10bfloat16_tEfNS_4arch4Sm90ELb0ELb0ELb1ELb1ELb0ELb0ELb0ELb1ELb0ELb1ELb1ELb0EEENS1_21CollectiveEpilogueFwdINS6_IJSA_NS7_ILi256EEESB_EEES9_SE_SG_Li256ELb1ELb1ELb1ELb0EEENS1_36VarlenDynamicPersistentTileSchedulerILi128ELi96ELi256ELi128ELb1ELb1ELb1ELb0ELb1ELb1EEEEEEEEEvNT_6ParamsE,"aw",@nobits
	.sectionflags	@""
	.align	16
	.zero		1024


//--------------------- .nv.shared._ZN7cutlass13device_kernelIN5flash11enable_sm90INS1_16FlashAttnFwdSm90INS1_25CollectiveMainloopFwdSm90ILi2EN4cute5tupleIJNS5_1CILi1EEES8_S8_EEENS6_IJNS7_ILi128EEENS7_ILi96EEENS7_ILi64EEEEEELi256ENS_10bfloat16_tEfNS_4arch4Sm90ELb0ELb0ELb1ELb1ELb0ELb1ELb0ELb1ELb0ELb1ELb1ELb0EEENS1_21CollectiveEpilogueFwdINS6_IJSA_NS7_ILi256EEESB_EEES9_SE_SG_Li256ELb1ELb1ELb1ELb0EEENS1_36VarlenDynamicPersistentTileSchedulerILi128ELi96ELi256ELi128ELb1ELb1ELb1ELb0ELb1ELb1EEEEEEEEEvNT_6ParamsE --------------------------
	.section	.nv.shared._ZN7cutlass13device_kernelIN5flash11enable_sm90INS1_16FlashAttnFwdSm90INS1_25CollectiveMainloopFwdSm90ILi2EN4cute5tupleIJNS5_1CILi1EEES8_S8_EEENS6_IJNS7_ILi128EEENS7_ILi96EEENS7_ILi64EEEEEELi256ENS_10bfloat16_tEfNS_4arch4Sm90ELb0ELb0ELb1ELb1ELb0ELb1ELb0ELb1ELb0ELb1ELb1ELb0EEENS1_21CollectiveEpilogueFwdINS6_IJSA_NS7_ILi256EEESB_EEES9_SE_SG_Li256ELb1ELb1ELb1ELb0EEENS1_36VarlenDynamicPersistentTileSchedulerILi128ELi96ELi256ELi128ELb1ELb1ELb1ELb0ELb1ELb1EEEEEEEEEvNT_6ParamsE,"aw",@nobits
	.sectionflags	@""
	.align	16
	.zero		1024


//--------------------- .nv.shared._ZN7cutlass13device_kernelIN5flash11enable_sm90INS1_16FlashAttnFwdSm90INS1_25CollectiveMainloopFwdSm90ILi2EN4cute5tupleIJNS5_1CILi1EEES8_S8_EEENS6_IJNS7_ILi128EEENS7_ILi96EEENS7_ILi64EEEEEELi256ENS_10bfloat16_tEfNS_4arch4Sm90ELb0ELb0ELb1ELb1ELb0ELb0ELb1ELb1ELb0ELb1ELb1ELb0EEENS1_21CollectiveEpilogueFwdINS6_IJSA_NS7_ILi256EEESB_EEES9_SE_SG_Li256ELb1ELb1ELb1ELb0EEENS1_36VarlenDynamicPersistentTileSchedulerILi128ELi96ELi256ELi128ELb1ELb1ELb1ELb0ELb1ELb1EEEEEEEEEvNT_6ParamsE --------------------------
	.section	.nv.shared._ZN7cutlass13device_kernelIN5flash11enable_sm90INS1_16FlashAttnFwdSm90INS1_25CollectiveMainloopFwdSm90ILi2EN4cute5tupleIJNS5_1CILi1EEES8_S8_EEENS6_IJNS7_ILi128EEENS7_ILi96EEENS7_ILi64EEEEEELi256ENS_10bfloat16_tEfNS_4arch4Sm90ELb0ELb0ELb1ELb1ELb0ELb0ELb1ELb1ELb0ELb1ELb1ELb0EEENS1_21CollectiveEpilogueFwdINS6_IJSA_NS7_ILi256EEESB_EEES9_SE_SG_Li256ELb1ELb1ELb1ELb0EEENS1_36VarlenDynamicPersistentTileSchedulerILi128ELi96ELi256ELi128ELb1ELb1ELb1ELb0ELb1ELb1EEEEEEEEEvNT_6ParamsE,"aw",@nobits
	.sectionflags	@""
	.align	16
	.zero		1024


//--------------------- .nv.shared._ZN7cutlass13device_kernelIN5flash11enable_sm90INS1_16FlashAttnFwdSm90INS1_25CollectiveMainloopFwdSm90ILi2EN4cute5tupleIJNS5_1CILi1EEES8_S8_EEENS6_IJNS7_ILi128EEENS7_ILi96EEENS7_ILi64EEEEEELi256ENS_10bfloat16_tEfNS_4arch4Sm90ELb0ELb0ELb1ELb1ELb0ELb1ELb1ELb1ELb0ELb1ELb1ELb0EEENS1_21CollectiveEpilogueFwdINS6_IJSA_NS7_ILi256EEESB_EEES9_SE_SG_Li256ELb1ELb1ELb1ELb0EEENS1_36VarlenDynamicPersistentTileSchedulerILi128ELi96ELi256ELi128ELb1ELb1ELb1ELb0ELb1ELb1EEEEEEEEEvNT_6ParamsE --------------------------
	.section	.nv.shared._ZN7cutlass13device_kernelIN5flash11enable_sm90INS1_16FlashAttnFwdSm90INS1_25CollectiveMainloopFwdSm90ILi2EN4cute5tupleIJNS5_1CILi1EEES8_S8_EEENS6_IJNS7_ILi128EEENS7_ILi96EEENS7_ILi64EEEEEELi256ENS_10bfloat16_tEfNS_4arch4Sm90ELb0ELb0ELb1ELb1ELb0ELb1ELb1ELb1ELb0ELb1ELb1ELb0EEENS1_21CollectiveEpilogueFwdINS6_IJSA_NS7_ILi256EEESB_EEES9_SE_SG_Li256ELb1ELb1ELb1ELb0EEENS1_36VarlenDynamicPersistentTileSchedulerILi128ELi96ELi256ELi128ELb1ELb1ELb1ELb0ELb1ELb1EEEEEEEEEvNT_6ParamsE,"aw",@nobits
	.sectionflags	@""
	.align	16
	.zero		1024


//--------------------- .nv.shared._ZN7cutlass13device_kernelIN5flash11enable_sm90INS1_16FlashAttnFwdSm90INS1_25CollectiveMainloopFwdSm90ILi2EN4cute5tupleIJNS5_1CILi1EEES8_S8_EEENS6_IJNS7_ILi128EEENS7_ILi96EEENS7_ILi64EEEEEELi256ENS_10bfloat16_tEfNS_4arch4Sm90ELb0ELb1ELb1ELb0ELb0ELb0ELb0ELb1ELb0ELb1ELb1ELb0EEENS1_21CollectiveEpilogueFwdINS6_IJSA_NS7_ILi256EEESB_EEES9_SE_SG_Li256ELb0ELb1ELb1ELb0EEENS1_19SingleTileSchedulerILb0ELb1ELb1ELi128EEEEEEEEEvNT_6ParamsE --------------------------
	.section	.nv.shared._ZN7cutlass13device_kernelIN5flash11enable_sm90INS1_16FlashAttnFwdSm90INS1_25CollectiveMainloopFwdSm90ILi2EN4cute5tupleIJNS5_1CILi1EEES8_S8_EEENS6_IJNS7_ILi128EEENS7_ILi96EEENS7_ILi64EEEEEELi256ENS_10bfloat16_tEfNS_4arch4Sm90ELb0ELb1ELb1ELb0ELb0ELb0ELb0ELb1ELb0ELb1ELb1ELb0EEENS1_21CollectiveEpilogueFwdINS6_IJSA_NS7_ILi256EEESB_EEES9_SE_SG_Li256ELb0ELb1ELb1ELb0EEENS1_19SingleTileSchedulerILb0ELb1ELb1ELi128EEEEEEEEEvNT_6ParamsE,"aw",@nobits
	.sectionflags	@""
	.align	16
	.zero		1024


//--------------------- .nv.shared._ZN7cutlass13device_kernelIN5flash11enable_sm90INS1_16FlashAttnFwdSm90INS1_25CollectiveMainloopFwdSm90ILi2EN4cute5tupleIJNS5_1CILi1EEES8_S8_EEENS6_IJNS7_ILi128EEENS7_ILi96EEENS7_ILi64EEEEEELi256ENS_10bfloat16_tEfNS_4arch4Sm90ELb0ELb1ELb1ELb0ELb0ELb0ELb1ELb1ELb0ELb1ELb1ELb0EEENS1_21CollectiveEpilogueFwdINS6_IJSA_NS7_ILi256EEESB_EEES9_SE_SG_Li256ELb0ELb1ELb1ELb0EEENS1_19SingleTileSchedulerILb0ELb1ELb1ELi128EEEEEEEEEvNT_6ParamsE --------------------------
	.section	.nv.shared._ZN7cutlass13device_kernelIN5flash11enable_sm90INS1_16FlashAttnFwdSm90INS1_25CollectiveMainloopFwdSm90ILi2EN4cute5tupleIJNS5_1CILi1EEES8_S8_EEENS6_IJNS7_ILi128EEENS7_ILi96EEENS7_ILi64EEEEEELi256ENS_10bfloat16_tEfNS_4arch4Sm90ELb0ELb1ELb1ELb0ELb0ELb0ELb1ELb1ELb0ELb1ELb1ELb0EEENS1_21CollectiveEpilogueFwdINS6_IJSA_NS7_ILi256EEESB_EEES9_SE_SG_Li256ELb0ELb1ELb1ELb0EEENS1_19SingleTileSchedulerILb0ELb1ELb1ELi128EEEEEEEEEvNT_6ParamsE,"aw",@nobits
	.sectionflags	@""
	.align	16
	.zero		1024


//--------------------- .nv.shared._ZN7cutlass13device_kernelIN5flash11enable_sm90INS1_16FlashAttnFwdSm90INS1_25CollectiveMainloopFwdSm90ILi2EN4cute5tupleIJNS5_1CILi1EEES8_S8_EEENS6_IJNS7_ILi128EEENS7_ILi96EEENS7_ILi64EEEEEELi256ENS_10bfloat16_tEfNS_4arch4Sm90ELb0ELb1ELb1ELb1ELb0ELb0ELb0ELb1ELb0ELb1ELb1ELb0EEENS1_21CollectiveEpilogueFwdINS6_IJSA_NS7_ILi256EEESB_EEES9_SE_SG_Li256ELb1ELb1ELb1ELb0EEENS1_36VarlenDynamicPersistentTileSchedulerILi128ELi96ELi256ELi128ELb1ELb1ELb1ELb1ELb0ELb1EEEEEEEEEvNT_6ParamsE --------------------------
	.section	.nv.shared._ZN7cutlass13device_kernelIN5flash11enable_sm90INS1_16FlashAttnFwdSm90INS1_25CollectiveMainloopFwdSm90ILi2EN4cute5tupleIJNS5_1CILi1EEES8_S8_EEENS6_IJNS7_ILi128EEENS7_ILi96EEENS7_ILi64EEEEEELi256ENS_10bfloat16_tEfNS_4arch4Sm90ELb0ELb1ELb1ELb1ELb0ELb0ELb0ELb1ELb0ELb1ELb1ELb0EEENS1_21CollectiveEpilogueFwdINS6_IJSA_NS7_ILi256EEESB_EEES9_SE_SG_Li256ELb1ELb1ELb1ELb0EEENS1_36VarlenDynamicPersistentTileSchedulerILi128ELi96ELi256ELi128ELb1ELb1ELb1ELb1ELb0ELb1EEEEEEEEEvNT_6ParamsE,"aw",@nobits
	.sectionflags	@""
	.align	16
	.zero		1024


//--------------------- .nv.shared._ZN7cutlass13device_kernelIN5flash11enable_sm90INS1_16FlashAttnFwdSm90INS1_25CollectiveMainloopFwdSm90ILi2EN4cute5tupleIJNS5_1CILi1EEES8_S8_EEENS6_IJNS7_ILi128EEENS7_ILi96EEENS7_ILi64EEEEEELi256ENS_10bfloat16_tEfNS_4arch4Sm90ELb0ELb1ELb1ELb1ELb0ELb1ELb0ELb1ELb0ELb1ELb1ELb0EEENS1_21CollectiveEpilogueFwdINS6_IJSA_NS7_ILi256EEESB_EEES9_SE_SG_Li256ELb1ELb1ELb1ELb0EEENS1_36VarlenDynamicPersistentTileSchedulerILi128ELi96ELi256ELi128ELb1ELb1ELb1ELb1ELb0ELb1EEEEEEEEEvNT_6ParamsE --------------------------
	.section	.nv.shared._ZN7cutlass13device_kernelIN5flash11enable_sm90INS1_16FlashAttnFwdSm90INS1_25CollectiveMainloopFwdSm90ILi2EN4cute5tupleIJNS5_1CILi1EEES8_S8_EEENS6_IJNS7_ILi128EEENS7_ILi96EEENS7_ILi64EEEEEELi256ENS_10bfloat16_tEfNS_4arch4Sm90ELb0ELb1ELb1ELb1ELb0ELb1ELb0ELb1ELb0ELb1ELb1ELb0EEENS1_21CollectiveEpilogueFwdINS6_IJSA_NS7_ILi256EEESB_EEES9_SE_SG_Li256ELb1ELb1ELb1ELb0EEENS1_36VarlenDynamicPersistentTileSchedulerILi128ELi96ELi256ELi128ELb1ELb1ELb1ELb1ELb0ELb1EEEEEEEEEvNT_6ParamsE,"aw",@nobits
	.sectionflags	@""
	.align	16
	.zero		1024


//--------------------- .nv.shared._ZN7cutlass13device_kernelIN5flash11enable_sm90INS1_16FlashAttnFwdSm90INS1_25CollectiveMainloopFwdSm90ILi2EN4cute5tupleIJNS5_1CILi1EEES8_S8_EEENS6_IJNS7_ILi128EEENS7_ILi96EEENS7_ILi64EEEEEELi256ENS_10bfloat16_tEfNS_4arch4Sm90ELb0ELb1ELb1ELb1ELb0ELb0ELb1ELb1ELb0ELb1ELb1ELb0EEENS1_21CollectiveEpilogueFwdINS6_IJSA_NS7_ILi256EEESB_EEES9_SE_SG_Li256ELb1ELb1ELb1ELb0EEENS1_36VarlenDynamicPersistentTileSchedulerILi128ELi96ELi256ELi128ELb1ELb1ELb1ELb1ELb0ELb1EEEEEEEEEvNT_6ParamsE --------------------------
	.section	.nv.shared._ZN7cutlass13device_kernelIN5flash11enable_sm90INS1_16FlashAttnFwdSm90INS1_25CollectiveMainloopFwdSm90ILi2EN4cute5tupleIJNS5_1CILi1EEES8_S8_EEENS6_IJNS7_ILi128EEENS7_ILi96EEENS7_ILi64EEEEEELi256ENS_10bfloat16_tEfNS_4arch4Sm90ELb0ELb1ELb1ELb1ELb0ELb0ELb1ELb1ELb0ELb1ELb1ELb0EEENS1_21CollectiveEpilogueFwdINS6_IJSA_NS7_ILi256EEESB_EEES9_SE_SG_Li256ELb1ELb1ELb1ELb0EEENS1_36VarlenDynamicPersistentTileSchedulerILi128ELi96ELi256ELi128ELb1ELb1ELb1ELb1ELb0ELb1EEEEEEEEEvNT_6ParamsE,"aw",@nobits
	.sectionflags	@""
	.align	16
	.zero		1024


//--------------------- .nv.shared._ZN7cutlass13device_kernelIN5flash11enable_sm90INS1_16FlashAttnFwdSm90INS1_25CollectiveMainloopFwdSm90ILi2EN4cute5tupleIJNS5_1CILi1EEES8_S8_EEENS6_IJNS7_ILi128EEENS7_ILi96EEENS7_ILi64EEEEEELi256ENS_10bfloat16_tEfNS_4arch4Sm90ELb0ELb1ELb1ELb1ELb0ELb1ELb1ELb1ELb0ELb1ELb1ELb0EEENS1_21CollectiveEpilogueFwdINS6_IJSA_NS7_ILi256EEESB_EEES9_SE_SG_Li256ELb1ELb1ELb1ELb0EEENS1_36VarlenDynamicPersistentTileSchedulerILi128ELi96ELi256ELi128ELb1ELb1ELb1ELb1ELb0ELb1EEEEEEEEEvNT_6ParamsE --------------------------
	.section	.nv.shared._ZN7cutlass13device_kernelIN5flash11enable_sm90INS1_16FlashAttnFwdSm90INS1_25CollectiveMainloopFwdSm90ILi2EN4cute5tupleIJNS5_1CILi1EEES8_S8_EEENS6_IJNS7_ILi128EEENS7_ILi96EEENS7_ILi64EEEEEELi256ENS_10bfloat16_tEfNS_4arch4Sm90ELb0ELb1ELb1ELb1ELb0ELb1ELb1ELb1ELb0ELb1ELb1ELb0EEENS1_21CollectiveEpilogueFwdINS6_IJSA_NS7_ILi256EEESB_EEES9_SE_SG_Li256ELb1ELb1ELb1ELb0EEENS1_36VarlenDynamicPersistentTileSchedulerILi128ELi96ELi256ELi128ELb1ELb1ELb1ELb1ELb0ELb1EEEEEEEEEvNT_6ParamsE,"aw",@nobits
	.sectionflags	@""
	.align	16
	.zero		1024


//--------------------- .nv.shared._ZN7cutlass13device_kernelIN5flash11enable_sm90INS1_16FlashAttnFwdSm90INS1_25CollectiveMainloopFwdSm90ILi2EN4cute5tupleIJNS5_1CILi1EEES8_S8_EEENS6_IJNS7_ILi128EEENS7_ILi96EEENS7_ILi64EEEEEELi256ENS_10bfloat16_tEfNS_4arch4Sm90ELb1ELb0ELb1ELb0ELb0ELb0ELb0ELb1ELb0ELb1ELb1ELb0EEENS1_21CollectiveEpilogueFwdINS6_IJSA_NS7_ILi256EEESB_EEES9_SE_SG_Li256ELb0ELb1ELb1ELb0EEENS1_19SingleTileSchedulerILb0ELb1ELb1ELi128EEEEEEEEEvNT_6ParamsE --------------------------
	.section	.nv.shared._ZN7cutlass13device_kernelIN5flash11enable_sm90INS1_16FlashAttnFwdSm90INS1_25CollectiveMainloopFwdSm90ILi2EN4cute5tupleIJNS5_1CILi1EEES8_S8_EEENS6_IJNS7_ILi128EEENS7_ILi96EEENS7_ILi64EEEEEELi256ENS_10bfloat16_tEfNS_4arch4Sm90ELb1ELb0ELb1ELb0ELb0ELb0ELb0ELb1ELb0ELb1ELb1ELb0EEENS1_21CollectiveEpilogueFwdINS6_IJSA_NS7_ILi256EEESB_EEES9_SE_SG_Li256ELb0ELb1ELb1ELb0EEENS1_19SingleTileSchedulerILb0ELb1ELb1ELi128EEEEEEEEEvNT_6ParamsE,"aw",@nobits
	.sectionflags	@""
	.align	16
	.zero		1024


//--------------------- .nv.shared._ZN7cutlass13device_kernelIN5flash11enable_sm90INS1_16FlashAttnFwdSm90INS1_25CollectiveMainloopFwdSm90ILi2EN4cute5tupleIJNS5_1CILi1EEES8_S8_EEENS6_IJNS7_ILi128EEENS7_ILi96EEENS7_ILi64EEEEEELi256ENS_10bfloat16_tEfNS_4arch4Sm90ELb1ELb0ELb1ELb0ELb0ELb0ELb1ELb1ELb0ELb1ELb1ELb0EEENS1_21CollectiveEpilogueFwdINS6_IJSA_NS7_ILi256EEESB_EEES9_SE_SG_Li256ELb0ELb1ELb1ELb0EEENS1_19SingleTileSchedulerILb0ELb1ELb1ELi128EEEEEEEEEvNT_6ParamsE --------------------------
	.section	.nv.shared._ZN7cutlass13device_kernelIN5flash11enable_sm90INS1_16FlashAttnFwdSm90INS1_25CollectiveMainloopFwdSm90ILi2EN4cute5tupleIJNS5_1CILi1EEES8_S8_EEENS6_IJNS7_ILi128EEENS7_ILi96EEENS7_ILi64EEEEEELi256ENS_10bfloat16_tEfNS_4arch4Sm90ELb1ELb0ELb1ELb0ELb0ELb0ELb1ELb1ELb0ELb1ELb1ELb0EEENS1_21CollectiveEpilogueFwdINS6_IJSA_NS7_ILi256EEESB_EEES9_SE_SG_Li256ELb0ELb1ELb1ELb0EEENS1_19SingleTileSchedulerILb0ELb1ELb1ELi128EEEEEEEEEvNT_6ParamsE,"aw",@nobits
	.sectionflags	@""
	.align	16
	.zero		1024


//--------------------- .nv.shared._ZN7cutlass13device_kernelIN5flash11enable_sm90INS1_16FlashAttnFwdSm90INS1_25CollectiveMainloopFwdSm90ILi2EN4cute5tupleIJNS5_1CILi1EEES8_S8_EEENS6_IJNS7_ILi128EEENS7_ILi96EEENS7_ILi64EEEEEELi256ENS_10bfloat16_tEfNS_4arch4Sm90ELb1ELb0ELb1ELb1ELb0ELb0ELb0ELb1ELb0ELb1ELb1ELb0EEENS1_21CollectiveEpilogueFwdINS6_IJSA_NS7_ILi256EEESB_EEES9_SE_SG_Li256ELb1ELb1ELb1ELb0EEENS1_36VarlenDynamicPersistentTileSchedulerILi128ELi96ELi256ELi128ELb1ELb1ELb1ELb1ELb1ELb1EEEEEEEEEvNT_6ParamsE --------------------------
	.section	.nv.shared._ZN7cutlass13device_kernelIN5flash11enable_sm90INS1_16FlashAttnFwdSm90INS1_25CollectiveMainloopFwdSm90ILi2EN4cute5tupleIJNS5_1CILi1EEES8_S8_EEENS6_IJNS7_ILi128EEENS7_ILi96EEENS7_ILi64EEEEEELi256ENS_10bfloat16_tEfNS_4arch4Sm90ELb1ELb0ELb1ELb1ELb0ELb0ELb0ELb1ELb0ELb1ELb1ELb0EEENS1_21CollectiveEpilogueFwdINS6_IJSA_NS7_ILi256EEESB_EEES9_SE_SG_Li256ELb1ELb1ELb1ELb0EEENS1_36VarlenDynamicPersistentTileSchedulerILi128ELi96ELi256ELi128ELb1ELb1ELb1ELb1ELb1ELb1EEEEEEEEEvNT_6ParamsE,"aw",@nobits
	.sectionflags	@""
	.align	16
	.zero		1024


//--------------------- .nv.shared._ZN7cutlass13device_kernelIN5flash11enable_sm90INS1_16FlashAttnFwdSm90INS1_25CollectiveMainloopFwdSm90ILi2EN4cute5tupleIJNS5_1CILi1EEES8_S8_EEENS6_IJNS7_ILi128EEENS7_ILi96EEENS7_ILi64EEEEEELi256ENS_10bfloat16_tEfNS_4arch4Sm90ELb1ELb0ELb1ELb1ELb0ELb1ELb0ELb1ELb0ELb1ELb1ELb0EEENS1_21CollectiveEpilogueFwdINS6_IJSA_NS7_ILi256EEESB_EEES9_SE_SG_Li256ELb1ELb1ELb1ELb0EEENS1_36VarlenDynamicPersistentTileSchedulerILi128ELi96ELi256ELi128ELb1ELb1ELb1ELb1ELb1ELb1EEEEEEEEEvNT_6ParamsE --------------------------
	.section	.nv.shared._ZN7cutlass13device_kernelIN5flash11enable_sm90INS1_16FlashAttnFwdSm90INS1_25CollectiveMainloopFwdSm90ILi2EN4cute5tupleIJNS5_1CILi1EEES8_S8_EEENS6_IJNS7_ILi128EEENS7_ILi96EEENS7_ILi64EEEEEELi256ENS_10bfloat16_tEfNS_4arch4Sm90ELb1ELb0ELb1ELb1ELb0ELb1ELb0ELb1ELb0ELb1ELb1ELb0EEENS1_21CollectiveEpilogueFwdINS6_IJSA_NS7_ILi256EEESB_EEES9_SE_SG_Li256ELb1ELb1ELb1ELb0EEENS1_36VarlenDynamicPersistentTileSchedulerILi128ELi96ELi256ELi128ELb1ELb1ELb1ELb1ELb1ELb1EEEEEEEEEvNT_6ParamsE,"aw",@nobits
	.sectionflags	@""
	.align	16
	.zero		1024


//--------------------- .nv.shared._ZN7cutlass13device_kernelIN5flash11enable_sm90INS1_16FlashAttnFwdSm90INS1_25CollectiveMainloopFwdSm90ILi2EN4cute5tupleIJNS5_1CILi1EEES8_S8_EEENS6_IJNS7_ILi128EEENS7_ILi96EEENS7_ILi64EEEEEELi256ENS_10bfloat16_tEfNS_4arch4Sm90ELb1ELb0ELb1ELb1ELb0ELb0ELb1ELb1ELb0ELb1ELb1ELb0EEENS1_21CollectiveEpilogueFwdINS6_IJSA_NS7_ILi256EEESB_EEES9_SE_SG_Li256ELb1ELb1ELb1ELb0EEENS1_36VarlenDynamicPersistentTileSchedulerILi128ELi96ELi256ELi128ELb1ELb1ELb1ELb1ELb1ELb1EEEEEEEEEvNT_6ParamsE --------------------------
	.section	.nv.shared._ZN7cutlass13device_kernelIN5flash11enable_sm90INS1_16FlashAttnFwdSm90INS1_25CollectiveMainloopFwdSm90ILi2EN4cute5tupleIJNS5_1CILi1EEES8_S8_EEENS6_IJNS7_ILi128EEENS7_ILi96EEENS7_ILi64EEEEEELi256ENS_10bfloat16_tEfNS_4arch4Sm90ELb1ELb0ELb1ELb1ELb0ELb0ELb1ELb1ELb0ELb1ELb1ELb0EEENS1_21CollectiveEpilogueFwdINS6_IJSA_NS7_ILi256EEESB_EEES9_SE_SG_Li256ELb1ELb1ELb1ELb0EEENS1_36VarlenDynamicPersistentTileSchedulerILi128ELi96ELi256ELi128ELb1ELb1ELb1ELb1ELb1ELb1EEEEEEEEEvNT_6ParamsE,"aw",@nobits
	.sectionflags	@""
	.align	16
	.zero		1024


//--------------------- .nv.shared._ZN7cutlass13device_kernelIN5flash11enable_sm90INS1_16FlashAttnFwdSm90INS1_25CollectiveMainloopFwdSm90ILi2EN4cute5tupleIJNS5_1CILi1EEES8_S8_EEENS6_IJNS7_ILi128EEENS7_ILi96EEENS7_ILi64EEEEEELi256ENS_10bfloat16_tEfNS_4arch4Sm90ELb1ELb0ELb1ELb1ELb0ELb1ELb1ELb1ELb0ELb1ELb1ELb0EEENS1_21CollectiveEpilogueFwdINS6_IJSA_NS7_ILi256EEESB_EEES9_SE_SG_Li256ELb1ELb1ELb1ELb0EEENS1_36VarlenDynamicPersistentTileSchedulerILi128ELi96ELi256ELi128ELb1ELb1ELb1ELb1ELb1ELb1EEEEEEEEEvNT_6ParamsE --------------------------
	.section	.nv.shared._ZN7cutlass13device_kernelIN5flash11enable_sm90INS1_16FlashAttnFwdSm90INS1_25CollectiveMainloopFwdSm90ILi2EN4cute5tupleIJNS5_1CILi1EEES8_S8_EEENS6_IJNS7_ILi128EEENS7_ILi96EEENS7_ILi64EEEEEELi256ENS_10bfloat16_tEfNS_4arch4Sm90ELb1ELb0ELb1ELb1ELb0ELb1ELb1ELb1ELb0ELb1ELb1ELb0EEENS1_21CollectiveEpilogueFwdINS6_IJSA_NS7_ILi256EEESB_EEES9_SE_SG_Li256ELb1ELb1ELb1ELb0EEENS1_36VarlenDynamicPersistentTileSchedulerILi128ELi96ELi256ELi128ELb1ELb1ELb1ELb1ELb1ELb1EEEEEEEEEvNT_6ParamsE,"aw",@nobits
	.sectionflags	@""
	.align	16
	.zero		1024


//--------------------- .nv.constant0._ZN7cutlass13device_kernelIN5flash11enable_sm90INS1_16FlashAttnFwdSm90INS1_25CollectiveMainloopFwdSm90ILi2EN4cute5tupleIJNS5_1CILi1EEES8_S8_EEENS6_IJNS7_ILi128EEENS7_ILi96EEENS7_ILi64EEEEEELi256ENS_10bfloat16_tEfNS_4arch4Sm90ELb0ELb0ELb1ELb0ELb0ELb0ELb0ELb1ELb0ELb1ELb1ELb0EEENS1_21CollectiveEpilogueFwdINS6_IJSA_NS7_ILi256EEESB_EEES9_SE_SG_Li256ELb0ELb1ELb1ELb0EEENS1_19SingleTileSchedulerILb0ELb1ELb1ELi128EEEEEEEEEvNT_6ParamsE --------------------------
	.section	.nv.constant0._ZN7cutlass13device_kernelIN5flash11enable_sm90INS1_16FlashAttnFwdSm90INS1_25CollectiveMainloopFwdSm90ILi2EN4cute5tupleIJNS5_1CILi1EEES8_S8_EEENS6_IJNS7_ILi128EEENS7_ILi96EEENS7_ILi64EEEEEELi256ENS_10bfloat16_tEfNS_4arch4Sm90ELb0ELb0ELb1ELb0ELb0ELb0ELb0ELb1ELb0ELb1ELb1ELb0EEENS1_21CollectiveEpilogueFwdINS6_IJSA_NS7_ILi256EEESB_EEES9_SE_SG_Li256ELb0ELb1ELb1ELb0EEENS1_19SingleTileSchedulerILb0ELb1ELb1ELi128EEEEEEEEEvNT_6ParamsE,"a",@progbits
	.sectionflags	@""
	.align	4
.nv.constant0._ZN7cutlass13device_kernelIN5flash11enable_sm90INS1_16FlashAttnFwdSm90INS1_25CollectiveMainloopFwdSm90ILi2EN4cute5tupleIJNS5_1CILi1EEES8_S8_EEENS6_IJNS7_ILi128EEENS7_ILi96EEENS7_ILi64EEEEEELi256ENS_10bfloat16_tEfNS_4arch4Sm90ELb0ELb0ELb1ELb0ELb0ELb0ELb0ELb1ELb0ELb1ELb1ELb0EEENS1_21CollectiveEpilogueFwdINS6_IJSA_NS7_ILi256EEESB_EEES9_SE_SG_Li256ELb0ELb1ELb1ELb0EEENS1_19SingleTileSchedulerILb0ELb1ELb1ELi128EEEEEEEEEvNT_6ParamsE:
	.zero		3200


//--------------------- .nv.constant0._ZN7cutlass13device_kernelIN5flash11enable_sm90INS1_16FlashAttnFwdSm90INS1_25CollectiveMainloopFwdSm90ILi2EN4cute5tupleIJNS5_1CILi1EEES8_S8_EEENS6_IJNS7_ILi128EEENS7_ILi96EEENS7_ILi64EEEEEELi256ENS_10bfloat16_tEfNS_4arch4Sm90ELb0ELb0ELb1ELb0ELb0ELb0ELb1ELb1ELb0ELb1ELb1ELb0EEENS1_21CollectiveEpilogueFwdINS6_IJSA_NS7_ILi256EEESB_EEES9_SE_SG_Li256ELb0ELb1ELb1ELb0EEENS1_19SingleTileSchedulerILb0ELb1ELb1ELi128EEEEEEEEEvNT_6ParamsE --------------------------
	.section	.nv.constant0._ZN7cutlass13device_kernelIN5flash11enable_sm90INS1_16FlashAttnFwdSm90INS1_25CollectiveMainloopFwdSm90ILi2EN4cute5tupleIJNS5_1CILi1EEES8_S8_EEENS6_IJNS7_ILi128EEENS7_ILi96EEENS7_ILi64EEEEEELi256ENS_10bfloat16_tEfNS_4arch4Sm90ELb0ELb0ELb1ELb0ELb0ELb0ELb1ELb1ELb0ELb1ELb1ELb0EEENS1_21CollectiveEpilogueFwdINS6_IJSA_NS7_ILi256EEESB_EEES9_SE_SG_Li256ELb0ELb1ELb1ELb0EEENS1_19SingleTileSchedulerILb0ELb1ELb1ELi128EEEEEEEEEvNT_6ParamsE,"a",@progbits
	.sectionflags	@""
	.align	4
.nv.constant0._ZN7cutlass13device_kernelIN5flash11enable_sm90INS1_16FlashAttnFwdSm90INS1_25CollectiveMainloopFwdSm90ILi2EN4cute5tupleIJNS5_1CILi1EEES8_S8_EEENS6_IJNS7_ILi128EEENS7_ILi96EEENS7_ILi64EEEEEELi256ENS_10bfloat16_tEfNS_4arch4Sm90ELb0ELb0ELb1ELb0ELb0ELb0ELb1ELb1ELb0ELb1ELb1ELb0EEENS1_21CollectiveEpilogueFwdINS6_IJSA_NS7_ILi256EEESB_EEES9_SE_SG_Li256ELb0ELb1ELb1ELb0EEENS1_19SingleTileSchedulerILb0ELb1ELb1ELi128EEEEEEEEEvNT_6ParamsE:
	.zero		3456


//--------------------- .nv.constant0._ZN7cutlass13device_kernelIN5flash11enable_sm90INS1_16FlashAttnFwdSm90INS1_25CollectiveMainloopFwdSm90ILi2EN4cute5tupleIJNS5_1CILi1EEES8_S8_EEENS6_IJNS7_ILi128EEENS7_ILi96EEENS7_ILi64EEEEEELi256ENS_10bfloat16_tEfNS_4arch4Sm90ELb0ELb0ELb1ELb1ELb0ELb0ELb0ELb1ELb0ELb1ELb1ELb0EEENS1_21CollectiveEpilogueFwdINS6_IJSA_NS7_ILi256EEESB_EEES9_SE_SG_Li256ELb1ELb1ELb1ELb0EEENS1_36VarlenDynamicPersistentTileSchedulerILi128ELi96ELi256ELi128ELb1ELb1ELb1ELb0ELb1ELb1EEEEEEEEEvNT_6ParamsE --------------------------
	.section	.nv.constant0._ZN7cutlass13device_kernelIN5flash11enable_sm90INS1_16FlashAttnFwdSm90INS1_25CollectiveMainloopFwdSm90ILi2EN4cute5tupleIJNS5_1CILi1EEES8_S8_EEENS6_IJNS7_ILi128EEENS7_ILi96EEENS7_ILi64EEEEEELi256ENS_10bfloat16_tEfNS_4arch4Sm90ELb0ELb0ELb1ELb1ELb0ELb0ELb0ELb1ELb0ELb1ELb1ELb0EEENS1_21CollectiveEpilogueFwdINS6_IJSA_NS7_ILi256EEESB_EEES9_SE_SG_Li256ELb1ELb1ELb1ELb0EEENS1_36VarlenDynamicPersistentTileSchedulerILi128ELi96ELi256ELi128ELb1ELb1ELb1ELb0ELb1ELb1EEEEEEEEEvNT_6ParamsE,"a",@progbits
	.sectionflags	@""
	.align	4
.nv.constant0._ZN7cutlass13device_kernelIN5flash11enable_sm90INS1_16FlashAttnFwdSm90INS1_25CollectiveMainloopFwdSm90ILi2EN4cute5tupleIJNS5_1CILi1EEES8_S8_EEENS6_IJNS7_ILi128EEENS7_ILi96EEENS7_ILi64EEEEEELi256ENS_10bfloat16_tEfNS_4arch4Sm90ELb0ELb0ELb1ELb1ELb0ELb0ELb0ELb1ELb0ELb1ELb1ELb0EEENS1_21CollectiveEpilogueFwdINS6_IJSA_NS7_ILi256EEESB_EEES9_SE_SG_Li256ELb1ELb1ELb1ELb0EEENS1_36VarlenDynamicPersistentTileSchedulerILi128ELi96ELi256ELi128ELb1ELb1ELb1ELb0ELb1ELb1EEEEEEEEEvNT_6ParamsE:
	.zero		3328


//--------------------- .nv.constant0._ZN7cutlass13device_kernelIN5flash11enable_sm90INS1_16FlashAttnFwdSm90INS1_25CollectiveMainloopFwdSm90ILi2EN4cute5tupleIJNS5_1CILi1EEES8_S8_EEENS6_IJNS7_ILi128EEENS7_ILi96EEENS7_ILi64EEEEEELi256ENS_10bfloat16_tEfNS_4arch4Sm90ELb0ELb0ELb1ELb1ELb0ELb1ELb0ELb1ELb0ELb1ELb1ELb0EEENS1_21CollectiveEpilogueFwdINS6_IJSA_NS7_ILi256EEESB_EEES9_SE_SG_Li256ELb1ELb1ELb1ELb0EEENS1_36VarlenDynamicPersistentTileSchedulerILi128ELi96ELi256ELi128ELb1ELb1ELb1ELb0ELb1ELb1EEEEEEEEEvNT_6ParamsE --------------------------
	.section	.nv.constant0._ZN7cutlass13device_kernelIN5flash11enable_sm90INS1_16FlashAttnFwdSm90INS1_25CollectiveMainloopFwdSm90ILi2EN4cute5tupleIJNS5_1CILi1EEES8_S8_EEENS6_IJNS7_ILi128EEENS7_ILi96EEENS7_ILi64EEEEEELi256ENS_10bfloat16_tEfNS_4arch4Sm90ELb0ELb0ELb1ELb1ELb0ELb1ELb0ELb1ELb0ELb1ELb1ELb0EEENS1_21CollectiveEpilogueFwdINS6_IJSA_NS7_ILi256EEESB_EEES9_SE_SG_Li256ELb1ELb1ELb1ELb0EEENS1_36VarlenDynamicPersistentTileSchedulerILi128ELi96ELi256ELi128ELb1ELb1ELb1ELb0ELb1ELb1EEEEEEEEEvNT_6ParamsE,"a",@progbits
	.sectionflags	@""
	.align	4
.nv.constant0._ZN7cutlass13device_kernelIN5flash11enable_sm90INS1_16FlashAttnFwdSm90INS1_25CollectiveMainloopFwdSm90ILi2EN4cute5tupleIJNS5_1CILi1EEES8_S8_EEENS6_IJNS7_ILi128EEENS7_ILi96EEENS7_ILi64EEEEEELi256ENS_10bfloat16_tEfNS_4arch4Sm90ELb0ELb0ELb1ELb1ELb0ELb1ELb0ELb1ELb0ELb1ELb1ELb0EEENS1_21CollectiveEpilogueFwdINS6_IJSA_NS7_ILi256EEESB_EEES9_SE_SG_Li256ELb1ELb1ELb1ELb0EEENS1_36VarlenDynamicPersistentTileSchedulerILi128ELi96ELi256ELi128ELb1ELb1ELb1ELb0ELb1ELb1EEEEEEEEEvNT_6ParamsE:
	.zero		3328


//--------------------- .nv.constant0._ZN7cutlass13device_kernelIN5flash11enable_sm90INS1_16FlashAttnFwdSm90INS1_25CollectiveMainloopFwdSm90ILi2EN4cute5tupleIJNS5_1CILi1EEES8_S8_EEENS6_IJNS7_ILi128EEENS7_ILi96EEENS7_ILi64EEEEEELi256ENS_10bfloat16_tEfNS_4arch4Sm90ELb0ELb0ELb1ELb1ELb0ELb0ELb1ELb1ELb0ELb1ELb1ELb0EEENS1_21CollectiveEpilogueFwdINS6_IJSA_NS7_ILi256EEESB_EEES9_SE_SG_Li256ELb1ELb1ELb1ELb0EEENS1_36VarlenDynamicPersistentTileSchedulerILi128ELi96ELi256ELi128ELb1ELb1ELb1ELb0ELb1ELb1EEEEEEEEEvNT_6ParamsE --------------------------
	.section	.nv.constant0._ZN7cutlass13device_kernelIN5flash11enable_sm90INS1_16FlashAttnFwdSm90INS1_25CollectiveMainloopFwdSm90ILi2EN4cute5tupleIJNS5_1CILi1EEES8_S8_EEENS6_IJNS7_ILi128EEENS7_ILi96EEENS7_ILi64EEEEEELi256ENS_10bfloat16_tEfNS_4arch4Sm90ELb0ELb0ELb1ELb1ELb0ELb0ELb1ELb1ELb0ELb1ELb1ELb0EEENS1_21CollectiveEpilogueFwdINS6_IJSA_NS7_ILi256EEESB_EEES9_SE_SG_Li256ELb1ELb1ELb1ELb0EEENS1_36VarlenDynamicPersistentTileSchedulerILi128ELi96ELi256ELi128ELb1ELb1ELb1ELb0ELb1ELb1EEEEEEEEEvNT_6ParamsE,"a",@progbits
	.sectionflags	@""
	.align	4
.nv.constant0._ZN7cutlass13device_kernelIN5flash11enable_sm90INS1_16FlashAttnFwdSm90INS1_25CollectiveMainloopFwdSm90ILi2EN4cute5tupleIJNS5_1CILi1EEES8_S8_EEENS6_IJNS7_ILi128EEENS7_ILi96EEENS7_ILi64EEEEEELi256ENS_10bfloat16_tEfNS_4arch4Sm90ELb0ELb0ELb1ELb1ELb0ELb0ELb1ELb1ELb0ELb1ELb1ELb0EEENS1_21CollectiveEpilogueFwdINS6_IJSA_NS7_ILi256EEESB_EEES9_SE_SG_Li256ELb1ELb1ELb1ELb0EEENS1_36VarlenDynamicPersistentTileSchedulerILi128ELi96ELi256ELi128ELb1ELb1ELb1ELb0ELb1ELb1EEEEEEEEEvNT_6ParamsE:
	.zero		3584


//--------------------- .nv.constant0._ZN7cutlass13device_kernelIN5flash11enable_sm90INS1_16FlashAttnFwdSm90INS1_25CollectiveMainloopFwdSm90ILi2EN4cute5tupleIJNS5_1CILi1EEES8_S8_EEENS6_IJNS7_ILi128EEENS7_ILi96EEENS7_ILi64EEEEEELi256ENS_10bfloat16_tEfNS_4arch4Sm90ELb0ELb0ELb1ELb1ELb0ELb1ELb1ELb1ELb0ELb1ELb1ELb0EEENS1_21CollectiveEpilogueFwdINS6_IJSA_NS7_ILi256EEESB_EEES9_SE_SG_Li256ELb1ELb1ELb1ELb0EEENS1_36VarlenDynamicPersistentTileSchedulerILi128ELi96ELi256ELi128ELb1ELb1ELb1ELb0ELb1ELb1EEEEEEEEEvNT_6ParamsE --------------------------
	.section	.nv.constant0._ZN7cutlass13device_kernelIN5flash11enable_sm90INS1_16FlashAttnFwdSm90INS1_25CollectiveMainloopFwdSm90ILi2EN4cute5tupleIJNS5_1CILi1EEES8_S8_EEENS6_IJNS7_ILi128EEENS7_ILi96EEENS7_ILi64EEEEEELi256ENS_10bfloat16_tEfNS_4arch4Sm90ELb0ELb0ELb1ELb1ELb0ELb1ELb1ELb1ELb0ELb1ELb1ELb0EEENS1_21CollectiveEpilogueFwdINS6_IJSA_NS7_ILi256EEESB_EEES9_SE_SG_Li256ELb1ELb1ELb1ELb0EEENS1_36VarlenDynamicPersistentTileSchedulerILi128ELi96ELi256ELi128ELb1ELb1ELb1ELb0ELb1ELb1EEEEEEEEEvNT_6ParamsE,"a",@progbits
	.sectionflags	@""
	.align	4
.nv.constant0._ZN7cutlass13device_kernelIN5flash11enable_sm90INS1_16FlashAttnFwdSm90INS1_25CollectiveMainloopFwdSm90ILi2EN4cute5tupleIJNS5_1CILi1EEES8_S8_EEENS6_IJNS7_ILi128EEENS7_ILi96EEENS7_ILi64EEEEEELi256ENS_10bfloat16_tEfNS_4arch4Sm90ELb0ELb0ELb1ELb1ELb0ELb1ELb1ELb1ELb0ELb1ELb1ELb0EEENS1_21CollectiveEpilogueFwdINS6_IJSA_NS7_ILi256EEESB_EEES9_SE_SG_Li256ELb1ELb1ELb1ELb0EEENS1_36VarlenDynamicPersistentTileSchedulerILi128ELi96ELi256ELi128ELb1ELb1ELb1ELb0ELb1ELb1EEEEEEEEEvNT_6ParamsE:
	.zero		3584


//--------------------- .nv.constant0._ZN7cutlass13device_kernelIN5flash11enable_sm90INS1_16FlashAttnFwdSm90INS1_25CollectiveMainloopFwdSm90ILi2EN4cute5tupleIJNS5_1CILi1EEES8_S8_EEENS6_IJNS7_ILi128EEENS7_ILi96EEENS7_ILi64EEEEEELi256ENS_10bfloat16_tEfNS_4arch4Sm90ELb0ELb1ELb1ELb0ELb0ELb0ELb0ELb1ELb0ELb1ELb1ELb0EEENS1_21CollectiveEpilogueFwdINS6_IJSA_NS7_ILi256EEESB_EEES9_SE_SG_Li256ELb0ELb1ELb1ELb0EEENS1_19SingleTileSchedulerILb0ELb1ELb1ELi128EEEEEEEEEvNT_6ParamsE --------------------------
	.section	.nv.constant0._ZN7cutlass13device_kernelIN5flash11enable_sm90INS1_16FlashAttnFwdSm90INS1_25CollectiveMainloopFwdSm90ILi2EN4cute5tupleIJNS5_1CILi1EEES8_S8_EEENS6_IJNS7_ILi128EEENS7_ILi96EEENS7_ILi64EEEEEELi256ENS_10bfloat16_tEfNS_4arch4Sm90ELb0ELb1ELb1ELb0ELb0ELb0ELb0ELb1ELb0ELb1ELb1ELb0EEENS1_21CollectiveEpilogueFwdINS6_IJSA_NS7_ILi256EEESB_EEES9_SE_SG_Li256ELb0ELb1ELb1ELb0EEENS1_19SingleTileSchedulerILb0ELb1ELb1ELi128EEEEEEEEEvNT_6ParamsE,"a",@progbits
	.sectionflags	@""
	.align	4
.nv.constant0._ZN7cutlass13device_kernelIN5flash11enable_sm90INS1_16FlashAttnFwdSm90INS1_25CollectiveMainloopFwdSm90ILi2EN4cute5tupleIJNS5_1CILi1EEES8_S8_EEENS6_IJNS7_ILi128EEENS7_ILi96EEENS7_ILi64EEEEEELi256ENS_10bfloat16_tEfNS_4arch4Sm90ELb0ELb1ELb1ELb0ELb0ELb0ELb0ELb1ELb0ELb1ELb1ELb0EEENS1_21CollectiveEpilogueFwdINS6_IJSA_NS7_ILi256EEESB_EEES9_SE_SG_Li256ELb0ELb1ELb1ELb0EEENS1_19SingleTileSchedulerILb0ELb1ELb1ELi128EEEEEEEEEvNT_6ParamsE:
	.zero		3200


//--------------------- .nv.constant0._ZN7cutlass13device_kernelIN5flash11enable_sm90INS1_16FlashAttnFwdSm90INS1_25CollectiveMainloopFwdSm90ILi2EN4cute5tupleIJNS5_1CILi1EEES8_S8_EEENS6_IJNS7_ILi128EEENS7_ILi96EEENS7_ILi64EEEEEELi256ENS_10bfloat16_tEfNS_4arch4Sm90ELb0ELb1ELb1ELb0ELb0ELb0ELb1ELb1ELb0ELb1ELb1ELb0EEENS1_21CollectiveEpilogueFwdINS6_IJSA_NS7_ILi256EEESB_EEES9_SE_SG_Li256ELb0ELb1ELb1ELb0EEENS1_19SingleTileSchedulerILb0ELb1ELb1ELi128EEEEEEEEEvNT_6ParamsE --------------------------
	.section	.nv.constant0._ZN7cutlass13device_kernelIN5flash11enable_sm90INS1_16FlashAttnFwdSm90INS1_25CollectiveMainloopFwdSm90ILi2EN4cute5tupleIJNS5_1CILi1EEES8_S8_EEENS6_IJNS7_ILi128EEENS7_ILi96EEENS7_ILi64EEEEEELi256ENS_10bfloat16_tEfNS_4arch4Sm90ELb0ELb1ELb1ELb0ELb0ELb0ELb1ELb1ELb0ELb1ELb1ELb0EEENS1_21CollectiveEpilogueFwdINS6_IJSA_NS7_ILi256EEESB_EEES9_SE_SG_Li256ELb0ELb1ELb1ELb0EEENS1_19SingleTileSchedulerILb0ELb1ELb1ELi128EEEEEEEEEvNT_6ParamsE,"a",@progbits
	.sectionflags	@""
	.align	4
.nv.constant0._ZN7cutlass13device_kernelIN5flash11enable_sm90INS1_16FlashAttnFwdSm90INS1_25CollectiveMainloopFwdSm90ILi2EN4cute5tupleIJNS5_1CILi1EEES8_S8_EEENS6_IJNS7_ILi128EEENS7_ILi96EEENS7_ILi64EEEEEELi256ENS_10bfloat16_tEfNS_4arch4Sm90ELb0ELb1ELb1ELb0ELb0ELb0ELb1ELb1ELb0ELb1ELb1ELb0EEENS1_21CollectiveEpilogueFwdINS6_IJSA_NS7_ILi256EEESB_EEES9_SE_SG_Li256ELb0ELb1ELb1ELb0EEENS1_19SingleTileSchedulerILb0ELb1ELb1ELi128EEEEEEEEEvNT_6ParamsE:
	.zero		3456


//--------------------- .nv.constant0._ZN7cutlass13device_kernelIN5flash11enable_sm90INS1_16FlashAttnFwdSm90INS1_25CollectiveMainloopFwdSm90ILi2EN4cute5tupleIJNS5_1CILi1EEES8_S8_EEENS6_IJNS7_ILi128EEENS7_ILi96EEENS7_ILi64EEEEEELi256ENS_10bfloat16_tEfNS_4arch4Sm90ELb0ELb1ELb1ELb1ELb0ELb0ELb0ELb1ELb0ELb1ELb1ELb0EEENS1_21CollectiveEpilogueFwdINS6_IJSA_NS7_ILi256EEESB_EEES9_SE_SG_Li256ELb1ELb1ELb1ELb0EEENS1_36VarlenDynamicPersistentTileSchedulerILi128ELi96ELi256ELi128ELb1ELb1ELb1ELb1ELb0ELb1EEEEEEEEEvNT_6ParamsE --------------------------
	.section	.nv.constant0._ZN7cutlass13device_kernelIN5flash11enable_sm90INS1_16FlashAttnFwdSm90INS1_25CollectiveMainloopFwdSm90ILi2EN4cute5tupleIJNS5_1CILi1EEES8_S8_EEENS6_IJNS7_ILi128EEENS7_ILi96EEENS7_ILi64EEEEEELi256ENS_10bfloat16_tEfNS_4arch4Sm90ELb0ELb1ELb1ELb1ELb0ELb0ELb0ELb1ELb0ELb1ELb1ELb0EEENS1_21CollectiveEpilogueFwdINS6_IJSA_NS7_ILi256EEESB_EEES9_SE_SG_Li256ELb1ELb1ELb1ELb0EEENS1_36VarlenDynamicPersistentTileSchedulerILi128ELi96ELi256ELi128ELb1ELb1ELb1ELb1ELb0ELb1EEEEEEEEEvNT_6ParamsE,"a",@progbits
	.sectionflags	@""
	.align	4
.nv.constant0._ZN7cutlass13device_kernelIN5flash11enable_sm90INS1_16FlashAttnFwdSm90INS1_25CollectiveMainloopFwdSm90ILi2EN4cute5tupleIJNS5_1CILi1EEES8_S8_EEENS6_IJNS7_ILi128EEENS7_ILi96EEENS7_ILi64EEEEEELi256ENS_10bfloat16_tEfNS_4arch4Sm90ELb0ELb1ELb1ELb1ELb0ELb0ELb0ELb1ELb0ELb1ELb1ELb0EEENS1_21CollectiveEpilogueFwdINS6_IJSA_NS7_ILi256EEESB_EEES9_SE_SG_Li256ELb1ELb1ELb1ELb0EEENS1_36VarlenDynamicPersistentTileSchedulerILi128ELi96ELi256ELi128ELb1ELb1ELb1ELb1ELb0ELb1EEEEEEEEEvNT_6ParamsE:
	.zero		3328


//--------------------- .nv.constant0._ZN7cutlass13device_kernelIN5flash11enable_sm90INS1_16FlashAttnFwdSm90INS1_25CollectiveMainloopFwdSm90ILi2EN4cute5tupleIJNS5_1CILi1EEES8_S8_EEENS6_IJNS7_ILi128EEENS7_ILi96EEENS7_ILi64EEEEEELi256ENS_10bfloat16_tEfNS_4arch4Sm90ELb0ELb1ELb1ELb1ELb0ELb1ELb0ELb1ELb0ELb1ELb1ELb0EEENS1_21CollectiveEpilogueFwdINS6_IJSA_NS7_ILi256EEESB_EEES9_SE_SG_Li256ELb1ELb1ELb1ELb0EEENS1_36VarlenDynamicPersistentTileSchedulerILi128ELi96ELi256ELi128ELb1ELb1ELb1ELb1ELb0ELb1EEEEEEEEEvNT_6ParamsE --------------------------
	.section	.nv.constant0._ZN7cutlass13device_kernelIN5flash11enable_sm90INS1_16FlashAttnFwdSm90INS1_25CollectiveMainloopFwdSm90ILi2EN4cute5tupleIJNS5_1CILi1EEES8_S8_EEENS6_IJNS7_ILi128EEENS7_ILi96EEENS7_ILi64EEEEEELi256ENS_10bfloat16_tEfNS_4arch4Sm90ELb0ELb1ELb1ELb1ELb0ELb1ELb0ELb1ELb0ELb1ELb1ELb0EEENS1_21CollectiveEpilogueFwdINS6_IJSA_NS7_ILi256EEESB_EEES9_SE_SG_Li256ELb1ELb1ELb1ELb0EEENS1_36VarlenDynamicPersistentTileSchedulerILi128ELi96ELi256ELi128ELb1ELb1ELb1ELb1ELb0ELb1EEEEEEEEEvNT_6ParamsE,"a",@progbits
	.sectionflags	@""
	.align	4
.nv.constant0._ZN7cutlass13device_kernelIN5flash11enable_sm90INS1_16FlashAttnFwdSm90INS1_25CollectiveMainloopFwdSm90ILi2EN4cute5tupleIJNS5_1CILi1EEES8_S8_EEENS6_IJNS7_ILi128EEENS7_ILi96EEENS7_ILi64EEEEEELi256ENS_10bfloat16_tEfNS_4arch4Sm90ELb0ELb1ELb1ELb1ELb0ELb1ELb0ELb1ELb0ELb1ELb1ELb0EEENS1_21CollectiveEpilogueFwdINS6_IJSA_NS7_ILi256EEESB_EEES9_SE_SG_Li256ELb1ELb1ELb1ELb0EEENS1_36VarlenDynamicPersistentTileSchedulerILi128ELi96ELi256ELi128ELb1ELb1ELb1ELb1ELb0ELb1EEEEEEEEEvNT_6ParamsE:
	.zero		3328


//--------------------- .nv.constant0._ZN7cutlass13device_kernelIN5flash11enable_sm90INS1_16FlashAttnFwdSm90INS1_25CollectiveMainloopFwdSm90ILi2EN4cute5tupleIJNS5_1CILi1EEES8_S8_EEENS6_IJNS7_ILi128EEENS7_ILi96EEENS7_ILi64EEEEEELi256ENS_10bfloat16_tEfNS_4arch4Sm90ELb0ELb1ELb1ELb1ELb0ELb0ELb1ELb1ELb0ELb1ELb1ELb0EEENS1_21CollectiveEpilogueFwdINS6_IJSA_NS7_ILi256EEESB_EEES9_SE_SG_Li256ELb1ELb1ELb1ELb0EEENS1_36VarlenDynamicPersistentTileSchedulerILi128ELi96ELi256ELi128ELb1ELb1ELb1ELb1ELb0ELb1EEEEEEEEEvNT_6ParamsE --------------------------
	.section	.nv.constant0._ZN7cutlass13device_kernelIN5flash11enable_sm90INS1_16FlashAttnFwdSm90INS1_25CollectiveMainloopFwdSm90ILi2EN4cute5tupleIJNS5_1CILi1EEES8_S8_EEENS6_IJNS7_ILi128EEENS7_ILi96EEENS7_ILi64EEEEEELi256ENS_10bfloat16_tEfNS_4arch4Sm90ELb0ELb1ELb1ELb1ELb0ELb0ELb1ELb1ELb0ELb1ELb1ELb0EEENS1_21CollectiveEpilogueFwdINS6_IJSA_NS7_ILi256EEESB_EEES9_SE_SG_Li256ELb1ELb1ELb1ELb0EEENS1_36VarlenDynamicPersistentTileSchedulerILi128ELi96ELi256ELi128ELb1ELb1ELb1ELb1ELb0ELb1EEEEEEEEEvNT_6ParamsE,"a",@progbits
	.sectionflags	@""
	.align	4
.nv.constant0._ZN7cutlass13device_kernelIN5flash11enable_sm90INS1_16FlashAttnFwdSm90INS1_25CollectiveMainloopFwdSm90ILi2EN4cute5tupleIJNS5_1CILi1EEES8_S8_EEENS6_IJNS7_ILi128EEENS7_ILi96EEENS7_ILi64EEEEEELi256ENS_10bfloat16_tEfNS_4arch4Sm90ELb0ELb1ELb1ELb1ELb0ELb0ELb1ELb1ELb0ELb1ELb1ELb0EEENS1_21CollectiveEpilogueFwdINS6_IJSA_NS7_ILi256EEESB_EEES9_SE_SG_Li256ELb1ELb1ELb1ELb0EEENS1_36VarlenDynamicPersistentTileSchedulerILi128ELi96ELi256ELi128ELb1ELb1ELb1ELb1ELb0ELb1EEEEEEEEEvNT_6ParamsE:
	.zero		3584


//--------------------- .nv.constant0._ZN7cutlass13device_kernelIN5flash11enable_sm90INS1_16FlashAttnFwdSm90INS1_25CollectiveMainloopFwdSm90ILi2EN4cute5tupleIJNS5_1CILi1EEES8_S8_EEENS6_IJNS7_ILi128EEENS7_ILi96EEENS7_ILi64EEEEEELi256ENS_10bfloat16_tEfNS_4arch4Sm90ELb0ELb1ELb1ELb1ELb0ELb1ELb1ELb1ELb0ELb1ELb1ELb0EEENS1_21CollectiveEpilogueFwdINS6_IJSA_NS7_ILi256EEESB_EEES9_SE_SG_Li256ELb1ELb1ELb1ELb0EEENS1_36VarlenDynamicPersistentTileSchedulerILi128ELi96ELi256ELi128ELb1ELb1ELb1ELb1ELb0ELb1EEEEEEEEEvNT_6ParamsE --------------------------
	.section	.nv.constant0._ZN7cutlass13device_kernelIN5flash11enable_sm90INS1_16FlashAttnFwdSm90INS1_25CollectiveMainloopFwdSm90ILi2EN4cute5tupleIJNS5_1CILi1EEES8_S8_EEENS6_IJNS7_ILi128EEENS7_ILi96EEENS7_ILi64EEEEEELi256ENS_10bfloat16_tEfNS_4arch4Sm90ELb0ELb1ELb1ELb1ELb0ELb1ELb1ELb1ELb0ELb1ELb1ELb0EEENS1_21CollectiveEpilogueFwdINS6_IJSA_NS7_ILi256EEESB_EEES9_SE_SG_Li256ELb1ELb1ELb1ELb0EEENS1_36VarlenDynamicPersistentTileSchedulerILi128ELi96ELi256ELi128ELb1ELb1ELb1ELb1ELb0ELb1EEEEEEEEEvNT_6ParamsE,"a",@progbits
	.sectionflags	@""
	.align	4
.nv.constant0._ZN7cutlass13device_kernelIN5flash11enable_sm90INS1_16FlashAttnFwdSm90INS1_25CollectiveMainloopFwdSm90ILi2EN4cute5tupleIJNS5_1CILi1EEES8_S8_EEENS6_IJNS7_ILi128EEENS7_ILi96EEENS7_ILi64EEEEEELi256ENS_10bfloat16_tEfNS_4arch4Sm90ELb0ELb1ELb1ELb1ELb0ELb1ELb1ELb1ELb0ELb1ELb1ELb0EEENS1_21CollectiveEpilogueFwdINS6_IJSA_NS7_ILi256EEESB_EEES9_SE_SG_Li256ELb1ELb1ELb1ELb0EEENS1_36VarlenDynamicPersistentTileSchedulerILi128ELi96ELi256ELi128ELb1ELb1ELb1ELb1ELb0ELb1EEEEEEEEEvNT_6ParamsE:
	.zero		3584


//--------------------- .nv.constant0._ZN7cutlass13device_kernelIN5flash11enable_sm90INS1_16FlashAttnFwdSm90INS1_25CollectiveMainloopFwdSm90ILi2EN4cute5tupleIJNS5_1CILi1EEES8_S8_EEENS6_IJNS7_ILi128EEENS7_ILi96EEENS7_ILi64EEEEEELi256ENS_10bfloat16_tEfNS_4arch4Sm90ELb1ELb0ELb1ELb0ELb0ELb0ELb0ELb1ELb0ELb1ELb1ELb0EEENS1_21CollectiveEpilogueFwdINS6_IJSA_NS7_ILi256EEESB_EEES9_SE_SG_Li256ELb0ELb1ELb1ELb0EEENS1_19SingleTileSchedulerILb0ELb1ELb1ELi128EEEEEEEEEvNT_6ParamsE --------------------------
	.section	.nv.constant0._ZN7cutlass13device_kernelIN5flash11enable_sm90INS1_16FlashAttnFwdSm90INS1_25CollectiveMainloopFwdSm90ILi2EN4cute5tupleIJNS5_1CILi1EEES8_S8_EEENS6_IJNS7_ILi128EEENS7_ILi96EEENS7_ILi64EEEEEELi256ENS_10bfloat16_tEfNS_4arch4Sm90ELb1ELb0ELb1ELb0ELb0ELb0ELb0ELb1ELb0ELb1ELb1ELb0EEENS1_21CollectiveEpilogueFwdINS6_IJSA_NS7_ILi256EEESB_EEES9_SE_SG_Li256ELb0ELb1ELb1ELb0EEENS1_19SingleTileSchedulerILb0ELb1ELb1ELi128EEEEEEEEEvNT_6ParamsE,"a",@progbits
	.sectionflags	@""
	.align	4
.nv.constant0._ZN7cutlass13device_kernelIN5flash11enable_sm90INS1_16FlashAttnFwdSm90INS1_25CollectiveMainloopFwdSm90ILi2EN4cute5tupleIJNS5_1CILi1EEES8_S8_EEENS6_IJNS7_ILi128EEENS7_ILi96EEENS7_ILi64EEEEEELi256ENS_10bfloat16_tEfNS_4arch4Sm90ELb1ELb0ELb1ELb0ELb0ELb0ELb0ELb1ELb0ELb1ELb1ELb0EEENS1_21CollectiveEpilogueFwdINS6_IJSA_NS7_ILi256EEESB_EEES9_SE_SG_Li256ELb0ELb1ELb1ELb0EEENS1_19SingleTileSchedulerILb0ELb1ELb1ELi128EEEEEEEEEvNT_6ParamsE:
	.zero		3200


//--------------------- .nv.constant0._ZN7cutlass13device_kernelIN5flash11enable_sm90INS1_16FlashAttnFwdSm90INS1_25CollectiveMainloopFwdSm90ILi2EN4cute5tupleIJNS5_1CILi1EEES8_S8_EEENS6_IJNS7_ILi128EEENS7_ILi96EEENS7_ILi64EEEEEELi256ENS_10bfloat16_tEfNS_4arch4Sm90ELb1ELb0ELb1ELb0ELb0ELb0ELb1ELb1ELb0ELb1ELb1ELb0EEENS1_21CollectiveEpilogueFwdINS6_IJSA_NS7_ILi256EEESB_EEES9_SE_SG_Li256ELb0ELb1ELb1ELb0EEENS1_19SingleTileSchedulerILb0ELb1ELb1ELi128EEEEEEEEEvNT_6ParamsE --------------------------
	.section	.nv.constant0._ZN7cutlass13device_kernelIN5flash11enable_sm90INS1_16FlashAttnFwdSm90INS1_25CollectiveMainloopFwdSm90ILi2EN4cute5tupleIJNS5_1CILi1EEES8_S8_EEENS6_IJNS7_ILi128EEENS7_ILi96EEENS7_ILi64EEEEEELi256ENS_10bfloat16_tEfNS_4arch4Sm90ELb1ELb0ELb1ELb0ELb0ELb0ELb1ELb1ELb0ELb1ELb1ELb0EEENS1_21CollectiveEpilogueFwdINS6_IJSA_NS7_ILi256EEESB_EEES9_SE_SG_Li256ELb0ELb1ELb1ELb0EEENS1_19SingleTileSchedulerILb0ELb1ELb1ELi128EEEEEEEEEvNT_6ParamsE,"a",@progbits
	.sectionflags	@""
	.align	4
.nv.constant0._ZN7cutlass13device_kernelIN5flash11enable_sm90INS1_16FlashAttnFwdSm90INS1_25CollectiveMainloopFwdSm90ILi2EN4cute5tupleIJNS5_1CILi1EEES8_S8_EEENS6_IJNS7_ILi128EEENS7_ILi96EEENS7_ILi64EEEEEELi256ENS_10bfloat16_tEfNS_4arch4Sm90ELb1ELb0ELb1ELb0ELb0ELb0ELb1ELb1ELb0ELb1ELb1ELb0EEENS1_21CollectiveEpilogueFwdINS6_IJSA_NS7_ILi256EEESB_EEES9_SE_SG_Li256ELb0ELb1ELb1ELb0EEENS1_19SingleTileSchedulerILb0ELb1ELb1ELi128EEEEEEEEEvNT_6ParamsE:
	.zero		3456


//--------------------- .nv.constant0._ZN7cutlass13device_kernelIN5flash11enable_sm90INS1_16FlashAttnFwdSm90INS1_25CollectiveMainloopFwdSm90ILi2EN4cute5tupleIJNS5_1CILi1EEES8_S8_EEENS6_IJNS7_ILi128EEENS7_ILi96EEENS7_ILi64EEEEEELi256ENS_10bfloat16_tEfNS_4arch4Sm90ELb1ELb0ELb1ELb1ELb0ELb0ELb0ELb1ELb0ELb1ELb1ELb0EEENS1_21CollectiveEpilogueFwdINS6_IJSA_NS7_ILi256EEESB_EEES9_SE_SG_Li256ELb1ELb1ELb1ELb0EEENS1_36VarlenDynamicPersistentTileSchedulerILi128ELi96ELi256ELi128ELb1ELb1ELb1ELb1ELb1ELb1EEEEEEEEEvNT_6ParamsE --------------------------
	.section	.nv.constant0._ZN7cutlass13device_kernelIN5flash11enable_sm90INS1_16FlashAttnFwdSm90INS1_25CollectiveMainloopFwdSm90ILi2EN4cute5tupleIJNS5_1CILi1EEES8_S8_EEENS6_IJNS7_ILi128EEENS7_ILi96EEENS7_ILi64EEEEEELi256ENS_10bfloat16_tEfNS_4arch4Sm90ELb1ELb0ELb1ELb1ELb0ELb0ELb0ELb1ELb0ELb1ELb1ELb0EEENS1_21CollectiveEpilogueFwdINS6_IJSA_NS7_ILi256EEESB_EEES9_SE_SG_Li256ELb1ELb1ELb1ELb0EEENS1_36VarlenDynamicPersistentTileSchedulerILi128ELi96ELi256ELi128ELb1ELb1ELb1ELb1ELb1ELb1EEEEEEEEEvNT_6ParamsE,"a",@progbits
	.sectionflags	@""
	.align	4
.nv.constant0._ZN7cutlass13device_kernelIN5flash11enable_sm90INS1_16FlashAttnFwdSm90INS1_25CollectiveMainloopFwdSm90ILi2EN4cute5tupleIJNS5_1CILi1EEES8_S8_EEENS6_IJNS7_ILi128EEENS7_ILi96EEENS7_ILi64EEEEEELi256ENS_10bfloat16_tEfNS_4arch4Sm90ELb1ELb0ELb1ELb1ELb0ELb0ELb0ELb1ELb0ELb1ELb1ELb0EEENS1_21CollectiveEpilogueFwdINS6_IJSA_NS7_ILi256EEESB_EEES9_SE_SG_Li256ELb1ELb1ELb1ELb0EEENS1_36VarlenDynamicPersistentTileSchedulerILi128ELi96ELi256ELi128ELb1ELb1ELb1ELb1ELb1ELb1EEEEEEEEEvNT_6ParamsE:
	.zero		3328


//--------------------- .nv.constant0._ZN7cutlass13device_kernelIN5flash11enable_sm90INS1_16FlashAttnFwdSm90INS1_25CollectiveMainloopFwdSm90ILi2EN4cute5tupleIJNS5_1CILi1EEES8_S8_EEENS6_IJNS7_ILi128EEENS7_ILi96EEENS7_ILi64EEEEEELi256ENS_10bfloat16_tEfNS_4arch4Sm90ELb1ELb0ELb1ELb1ELb0ELb1ELb0ELb1ELb0ELb1ELb1ELb0EEENS1_21CollectiveEpilogueFwdINS6_IJSA_NS7_ILi256EEESB_EEES9_SE_SG_Li256ELb1ELb1ELb1ELb0EEENS1_36VarlenDynamicPersistentTileSchedulerILi128ELi96ELi256ELi128ELb1ELb1ELb1ELb1ELb1ELb1EEEEEEEEEvNT_6ParamsE --------------------------
	.section	.nv.constant0._ZN7cutlass13device_kernelIN5flash11enable_sm90INS1_16FlashAttnFwdSm90INS1_25CollectiveMainloopFwdSm90ILi2EN4cute5tupleIJNS5_1CILi1EEES8_S8_EEENS6_IJNS7_ILi128EEENS7_ILi96EEENS7_ILi64EEEEEELi256ENS_10bfloat16_tEfNS_4arch4Sm90ELb1ELb0ELb1ELb1ELb0ELb1ELb0ELb1ELb0ELb1ELb1ELb0EEENS1_21CollectiveEpilogueFwdINS6_IJSA_NS7_ILi256EEESB_EEES9_SE_SG_Li256ELb1ELb1ELb1ELb0EEENS1_36VarlenDynamicPersistentTileSchedulerILi128ELi96ELi256ELi128ELb1ELb1ELb1ELb1ELb1ELb1EEEEEEEEEvNT_6ParamsE,"a",@progbits
	.sectionflags	@""
	.align	4
.nv.constant0._ZN7cutlass13device_kernelIN5flash11enable_sm90INS1_16FlashAttnFwdSm90INS1_25CollectiveMainloopFwdSm90ILi2EN4cute5tupleIJNS5_1CILi1EEES8_S8_EEENS6_IJNS7_ILi128EEENS7_ILi96EEENS7_ILi64EEEEEELi256ENS_10bfloat16_tEfNS_4arch4Sm90ELb1ELb0ELb1ELb1ELb0ELb1ELb0ELb1ELb0ELb1ELb1ELb0EEENS1_21CollectiveEpilogueFwdINS6_IJSA_NS7_ILi256EEESB_EEES9_SE_SG_Li256ELb1ELb1ELb1ELb0EEENS1_36VarlenDynamicPersistentTileSchedulerILi128ELi96ELi256ELi128ELb1ELb1ELb1ELb1ELb1ELb1EEEEEEEEEvNT_6ParamsE:
	.zero		3328


//--------------------- .nv.constant0._ZN7cutlass13device_kernelIN5flash11enable_sm90INS1_16FlashAttnFwdSm90INS1_25CollectiveMainloopFwdSm90ILi2EN4cute5tupleIJNS5_1CILi1EEES8_S8_EEENS6_IJNS7_ILi128EEENS7_ILi96EEENS7_ILi64EEEEEELi256ENS_10bfloat16_tEfNS_4arch4Sm90ELb1ELb0ELb1ELb1ELb0ELb0ELb1ELb1ELb0ELb1ELb1ELb0EEENS1_21CollectiveEpilogueFwdINS6_IJSA_NS7_ILi256EEESB_EEES9_SE_SG_Li256ELb1ELb1ELb1ELb0EEENS1_36VarlenDynamicPersistentTileSchedulerILi128ELi96ELi256ELi128ELb1ELb1ELb1ELb1ELb1ELb1EEEEEEEEEvNT_6ParamsE --------------------------
	.section	.nv.constant0._ZN7cutlass13device_kernelIN5flash11enable_sm90INS1_16FlashAttnFwdSm90INS1_25CollectiveMainloopFwdSm90ILi2EN4cute5tupleIJNS5_1CILi1EEES8_S8_EEENS6_IJNS7_ILi128EEENS7_ILi96EEENS7_ILi64EEEEEELi256ENS_10bfloat16_tEfNS_4arch4Sm90ELb1ELb0ELb1ELb1ELb0ELb0ELb1ELb1ELb0ELb1ELb1ELb0EEENS1_21CollectiveEpilogueFwdINS6_IJSA_NS7_ILi256EEESB_EEES9_SE_SG_Li256ELb1ELb1ELb1ELb0EEENS1_36VarlenDynamicPersistentTileSchedulerILi128ELi96ELi256ELi128ELb1ELb1ELb1ELb1ELb1ELb1EEEEEEEEEvNT_6ParamsE,"a",@progbits
	.sectionflags	@""
	.align	4
.nv.constant0._ZN7cutlass13device_kernelIN5flash11enable_sm90INS1_16FlashAttnFwdSm90INS1_25CollectiveMainloopFwdSm90ILi2EN4cute5tupleIJNS5_1CILi1EEES8_S8_EEENS6_IJNS7_ILi128EEENS7_ILi96EEENS7_ILi64EEEEEELi256ENS_10bfloat16_tEfNS_4arch4Sm90ELb1ELb0ELb1ELb1ELb0ELb0ELb1ELb1ELb0ELb1ELb1ELb0EEENS1_21CollectiveEpilogueFwdINS6_IJSA_NS7_ILi256EEESB_EEES9_SE_SG_Li256ELb1ELb1ELb1ELb0EEENS1_36VarlenDynamicPersistentTileSchedulerILi128ELi96ELi256ELi128ELb1ELb1ELb1ELb1ELb1ELb1EEEEEEEEEvNT_6ParamsE:
	.zero		3584


//--------------------- .nv.constant0._ZN7cutlass13device_kernelIN5flash11enable_sm90INS1_16FlashAttnFwdSm90INS1_25CollectiveMainloopFwdSm90ILi2EN4cute5tupleIJNS5_1CILi1EEES8_S8_EEENS6_IJNS7_ILi128EEENS7_ILi96EEENS7_ILi64EEEEEELi256ENS_10bfloat16_tEfNS_4arch4Sm90ELb1ELb0ELb1ELb1ELb0ELb1ELb1ELb1ELb0ELb1ELb1ELb0EEENS1_21CollectiveEpilogueFwdINS6_IJSA_NS7_ILi256EEESB_EEES9_SE_SG_Li256ELb1ELb1ELb1ELb0EEENS1_36VarlenDynamicPersistentTileSchedulerILi128ELi96ELi256ELi128ELb1ELb1ELb1ELb1ELb1ELb1EEEEEEEEEvNT_6ParamsE --------------------------
	.section	.nv.constant0._ZN7cutlass13device_kernelIN5flash11enable_sm90INS1_16FlashAttnFwdSm90INS1_25CollectiveMainloopFwdSm90ILi2EN4cute5tupleIJNS5_1CILi1EEES8_S8_EEENS6_IJNS7_ILi128EEENS7_ILi96EEENS7_ILi64EEEEEELi256ENS_10bfloat16_tEfNS_4arch4Sm90ELb1ELb0ELb1ELb1ELb0ELb1ELb1ELb1ELb0ELb1ELb1ELb0EEENS1_21CollectiveEpilogueFwdINS6_IJSA_NS7_ILi256EEESB_EEES9_SE_SG_Li256ELb1ELb1ELb1ELb0EEENS1_36VarlenDynamicPersistentTileSchedulerILi128ELi96ELi256ELi128ELb1ELb1ELb1ELb1ELb1ELb1EEEEEEEEEvNT_6ParamsE,"a",@progbits
	.sectionflags	@""
	.align	4
.nv.constant0._ZN7cutlass13device_kernelIN5flash11enable_sm90INS1_16FlashAttnFwdSm90INS1_25CollectiveMainloopFwdSm90ILi2EN4cute5tupleIJNS5_1CILi1EEES8_S8_EEENS6_IJNS7_ILi128EEENS7_ILi96EEENS7_ILi64EEEEEELi256ENS_10bfloat16_tEfNS_4arch4Sm90ELb1ELb0ELb1ELb1ELb0ELb1ELb1ELb1ELb0ELb1ELb1ELb0EEENS1_21CollectiveEpilogueFwdINS6_IJSA_NS7_ILi256EEESB_EEES9_SE_SG_Li256ELb1ELb1ELb1ELb0EEENS1_36VarlenDynamicPersistentTileSchedulerILi128ELi96ELi256ELi128ELb1ELb1ELb1ELb1ELb1ELb1EEEEEEEEEvNT_6ParamsE:
	.zero		3584


//--------------------- SYMBOLS --------------------------

	.type		.nv.reservedSmem.offset0,@object
	.size		.nv.reservedSmem.offset0,0x4
	.type		__assertfail,@function
